// Copyright (c) 2024, Jay Shah, Ganesh Bikshandi, Ying Zhang, Vijay Thakkar, Pradeep Ramani, Tri Dao.
// Splitting the different template instantiations to different files to speed up compilation.
// This file is auto-generated. See "generate_kernels.py"

#include "flash_fwd_hdim64_bf16_paged_split_sm80.cu"
#include "flash_fwd_hdim64_bf16_paged_split_softcap_sm80.cu"

// ===== COMPILED SASS (sm_80) =====

	.target	sm_80

	.elftype	@"ET_EXEC"


//--------------------- .note.nv.tkinfo           --------------------------
	.section	.note.nv.tkinfo,"",@"SHT_NOTE"
	.sectionflags	@"SHF_NOTE_NV_TKINFO"
	.tkinfo
        /*0018*/ 	.word	0x00000002
        /*0030*/ 	.string	""
        /*0030*/ 	.string	"ptxas"
        /*0030*/ 	.string	"Cuda compilation tools, release 13.0, V13.0.88"
        /*0030*/ 	.string	"Build cuda_13.0.r13.0/compiler.36424714_0"
        /*0030*/ 	.string	"-arch sm_80 -m 64 "



//--------------------- .note.nv.cuinfo           --------------------------
	.section	.note.nv.cuinfo,"",@"SHT_NOTE"
	.sectionflags	@"SHF_NOTE_NV_CUINFO"
        /*0018*/ 	.short	0x0002
        /*001a*/ 	.short	0x0050
        /*001c*/ 	.short	0x0082
	.zero		2


//--------------------- .nv.info                  --------------------------
	.section	.nv.info,"",@"SHT_CUDA_INFO"
	.align	4


	//----- nvinfo : EIATTR_REGCOUNT
	.align		4
        /*0000*/ 	.byte	0x04, 0x2f
        /*0002*/ 	.short	(.L_12 - .L_11)
	.align		4
.L_11:
        /*0004*/ 	.word	index@(_ZN7cutlass13device_kernelIN5flash19enable_sm80_to_sm89INS1_16FlashAttnFwdSm80INS1_25CollectiveMainloopFwdSm80ILi4ELi1ELb0EN4cute5tupleIJNS5_1CILi128EEENS7_ILi80EEENS7_ILi64EEEEEELi64ENS_10bfloat16_tEfNS_4arch4Sm80ELb1ELb0ELb0ELb1ELb1ELb1ELb1ELb1EEENS1_21CollectiveEpilogueFwdINS6_IJS8_SA_S9_EEENS6_IJNS7_ILi1EEESI_SI_EEESC_SE_Li128ELb1ELb1ELb1ELb0EEENS1_36VarlenDynamicPersistentTileSchedulerILi128ELi80ELi128ELi128ELb1ELb1ELb0ELb1ELb1ELb1EEEEEEEEEvNT_6ParamsE)
        /*0008*/ 	.word	0x000000ff


	//----- nvinfo : EIATTR_FRAME_SIZE
	.align		4
.L_12:
        /*000c*/ 	.byte	0x04, 0x11
        /*000e*/ 	.short	(.L_14 - .L_13)
	.align		4
.L_13:
        /*0010*/ 	.word	index@($__internal_51_$__cuda_sm70_votesync_ballot)
        /*0014*/ 	.word	0x00000000


	//----- nvinfo : EIATTR_FRAME_SIZE
	.align		4
.L_14:
        /*0018*/ 	.byte	0x04, 0x11
        /*001a*/ 	.short	(.L_16 - .L_15)
	.align		4
.L_15:
        /*001c*/ 	.word	index@($__internal_50_$__cuda_sm70_shflsync_up_p)
        /*0020*/ 	.word	0x00000000


	//----- nvinfo : EIATTR_FRAME_SIZE
	.align		4
.L_16:
        /*0024*/ 	.byte	0x04, 0x11
        /*0026*/ 	.short	(.L_18 - .L_17)
	.align		4
.L_17:
        /*0028*/ 	.word	index@($__internal_49_$__cuda_sm70_shflsync_idx_p)
        /*002c*/ 	.word	0x00000000


	//----- nvinfo : EIATTR_FRAME_SIZE
	.align		4
.L_18:
        /*0030*/ 	.byte	0x04, 0x11
        /*0032*/ 	.short	(.L_20 - .L_19)
	.align		4
.L_19:
        /*0034*/ 	.word	index@($__internal_48_$__cuda_sm70_shflsync_bfly_p)
        /*0038*/ 	.word	0x00000000


	//----- nvinfo : EIATTR_FRAME_SIZE
	.align		4
.L_20:
        /*003c*/ 	.byte	0x04, 0x11
        /*003e*/ 	.short	(.L_22 - .L_21)
	.align		4
.L_21:
        /*0040*/ 	.word	index@(_ZN7cutlass13device_kernelIN5flash19enable_sm80_to_sm89INS1_16FlashAttnFwdSm80INS1_25CollectiveMainloopFwdSm80ILi4ELi1ELb0EN4cute5tupleIJNS5_1CILi128EEENS7_ILi80EEENS7_ILi64EEEEEELi64ENS_10bfloat16_tEfNS_4arch4Sm80ELb1ELb0ELb0ELb1ELb1ELb1ELb1ELb1EEENS1_21CollectiveEpilogueFwdINS6_IJS8_SA_S9_EEENS6_IJNS7_ILi1EEESI_SI_EEESC_SE_Li128ELb1ELb1ELb1ELb0EEENS1_36VarlenDynamicPersistentTileSchedulerILi128ELi80ELi128ELi128ELb1ELb1ELb0ELb1ELb1ELb1EEEEEEEEEvNT_6ParamsE)
        /*0044*/ 	.word	0x00000100


	//----- nvinfo : EIATTR_REGCOUNT
	.align		4
.L_22:
        /*0048*/ 	.byte	0x04, 0x2f
        /*004a*/ 	.short	(.L_24 - .L_23)
	.align		4
.L_23:
        /*004c*/ 	.word	index@(_ZN7cutlass13device_kernelIN5flash19enable_sm80_to_sm89INS1_16FlashAttnFwdSm80INS1_25CollectiveMainloopFwdSm80ILi4ELi1ELb0EN4cute5tupleIJNS5_1CILi128EEENS7_ILi80EEENS7_ILi64EEEEEELi64ENS_10bfloat16_tEfNS_4arch4Sm80ELb1ELb0ELb0ELb1ELb1ELb0ELb1ELb1EEENS1_21CollectiveEpilogueFwdINS6_IJS8_SA_S9_EEENS6_IJNS7_ILi1EEESI_SI_EEESC_SE_Li128ELb1ELb1ELb1ELb0EEENS1_36VarlenDynamicPersistentTileSchedulerILi128ELi80ELi128ELi128ELb1ELb1ELb0ELb1ELb1ELb1EEEEEEEEEvNT_6ParamsE)
        /*0050*/ 	.word	0x000000ff


	//----- nvinfo : EIATTR_FRAME_SIZE
	.align		4
.L_24:
        /*0054*/ 	.byte	0x04, 0x11
        /*0056*/ 	.short	(.L_26 - .L_25)
	.align		4
.L_25:
        /*0058*/ 	.word	index@($__internal_47_$__cuda_sm70_votesync_ballot)
        /*005c*/ 	.word	0x00000000


	//----- nvinfo : EIATTR_FRAME_SIZE
	.align		4
.L_26:
        /*0060*/ 	.byte	0x04, 0x11
        /*0062*/ 	.short	(.L_28 - .L_27)
	.align		4
.L_27:
        /*0064*/ 	.word	index@($__internal_46_$__cuda_sm70_shflsync_up_p)
        /*0068*/ 	.word	0x00000000


	//----- nvinfo : EIATTR_FRAME_SIZE
	.align		4
.L_28:
        /*006c*/ 	.byte	0x04, 0x11
        /*006e*/ 	.short	(.L_30 - .L_29)
	.align		4
.L_29:
        /*0070*/ 	.word	index@($__internal_45_$__cuda_sm70_shflsync_idx_p)
        /*0074*/ 	.word	0x00000000


	//----- nvinfo : EIATTR_FRAME_SIZE
	.align		4
.L_30:
        /*0078*/ 	.byte	0x04, 0x11
        /*007a*/ 	.short	(.L_32 - .L_31)
	.align		4
.L_31:
        /*007c*/ 	.word	index@($__internal_44_$__cuda_sm70_shflsync_bfly_p)
        /*0080*/ 	.word	0x00000000


	//----- nvinfo : EIATTR_FRAME_SIZE
	.align		4
.L_32:
        /*0084*/ 	.byte	0x04, 0x11
        /*0086*/ 	.short	(.L_34 - .L_33)
	.align		4
.L_33:
        /*0088*/ 	.word	index@(_ZN7cutlass13device_kernelIN5flash19enable_sm80_to_sm89INS1_16FlashAttnFwdSm80INS1_25CollectiveMainloopFwdSm80ILi4ELi1ELb0EN4cute5tupleIJNS5_1CILi128EEENS7_ILi80EEENS7_ILi64EEEEEELi64ENS_10bfloat16_tEfNS_4arch4Sm80ELb1ELb0ELb0ELb1ELb1ELb0ELb1ELb1EEENS1_21CollectiveEpilogueFwdINS6_IJS8_SA_S9_EEENS6_IJNS7_ILi1EEESI_SI_EEESC_SE_Li128ELb1ELb1ELb1ELb0EEENS1_36VarlenDynamicPersistentTileSchedulerILi128ELi80ELi128ELi128ELb1ELb1ELb0ELb1ELb1ELb1EEEEEEEEEvNT_6ParamsE)
        /*008c*/ 	.word	0x000000c0


	//----- nvinfo : EIATTR_REGCOUNT
	.align		4
.L_34:
        /*0090*/ 	.byte	0x04, 0x2f
        /*0092*/ 	.short	(.L_36 - .L_35)
	.align		4
.L_35:
        /*0094*/ 	.word	index@(_ZN7cutlass13device_kernelIN5flash19enable_sm80_to_sm89INS1_16FlashAttnFwdSm80INS1_25CollectiveMainloopFwdSm80ILi4ELi1ELb0EN4cute5tupleIJNS5_1CILi128EEENS7_ILi112EEENS7_ILi64EEEEEELi64ENS_10bfloat16_tEfNS_4arch4Sm80ELb1ELb0ELb0ELb0ELb1ELb0ELb1ELb1EEENS1_21CollectiveEpilogueFwdINS6_IJS8_SA_S9_EEENS6_IJNS7_ILi1EEESI_SI_EEESC_SE_Li128ELb0ELb1ELb1ELb0EEENS1_30DynamicPersistentTileSchedulerILi128ELi128ELb1ELb1ELb0EEEEEEEEEvNT_6ParamsE)
        /*0098*/ 	.word	0x000000ff


	//----- nvinfo : EIATTR_FRAME_SIZE
	.align		4
.L_36:
        /*009c*/ 	.byte	0x04, 0x11
        /*009e*/ 	.short	(.L_38 - .L_37)
	.align		4
.L_37:
        /*00a0*/ 	.word	index@($__internal_43_$__cuda_sm70_shflsync_idx_p)
        /*00a4*/ 	.word	0x00000000


	//----- nvinfo : EIATTR_FRAME_SIZE
	.align		4
.L_38:
        /*00a8*/ 	.byte	0x04, 0x11
        /*00aa*/ 	.short	(.L_40 - .L_39)
	.align		4
.L_39:
        /*00ac*/ 	.word	index@($__internal_42_$__cuda_sm70_shflsync_bfly_p)
        /*00b0*/ 	.word	0x00000000


	//----- nvinfo : EIATTR_FRAME_SIZE
	.align		4
.L_40:
        /*00b4*/ 	.byte	0x04, 0x11
        /*00b6*/ 	.short	(.L_42 - .L_41)
	.align		4
.L_41:
        /*00b8*/ 	.word	index@(_ZN7cutlass13device_kernelIN5flash19enable_sm80_to_sm89INS1_16FlashAttnFwdSm80INS1_25CollectiveMainloopFwdSm80ILi4ELi1ELb0EN4cute5tupleIJNS5_1CILi128EEENS7_ILi112EEENS7_ILi64EEEEEELi64ENS_10bfloat16_tEfNS_4arch4Sm80ELb1ELb0ELb0ELb0ELb1ELb0ELb1ELb1EEENS1_21CollectiveEpilogueFwdINS6_IJS8_SA_S9_EEENS6_IJNS7_ILi1EEESI_SI_EEESC_SE_Li128ELb0ELb1ELb1ELb0EEENS1_30DynamicPersistentTileSchedulerILi128ELi128ELb1ELb1ELb0EEEEEEEEEvNT_6ParamsE)
        /*00bc*/ 	.word	0x000000a0


	//----- nvinfo : EIATTR_REGCOUNT
	.align		4
.L_42:
        /*00c0*/ 	.byte	0x04, 0x2f
        /*00c2*/ 	.short	(.L_44 - .L_43)
	.align		4
.L_43:
        /*00c4*/ 	.word	index@(_ZN7cutlass13device_kernelIN5flash19enable_sm80_to_sm89INS1_16FlashAttnFwdSm80INS1_25CollectiveMainloopFwdSm80ILi4ELi1ELb0EN4cute5tupleIJNS5_1CILi128EEENS7_ILi80EEENS7_ILi64EEEEEELi64ENS_10bfloat16_tEfNS_4arch4Sm80ELb0ELb1ELb0ELb1ELb1ELb1ELb1ELb1EEENS1_21CollectiveEpilogueFwdINS6_IJS8_SA_S9_EEENS6_IJNS7_ILi1EEESI_SI_EEESC_SE_Li128ELb1ELb1ELb1ELb0EEENS1_36VarlenDynamicPersistentTileSchedulerILi128ELi80ELi128ELi128ELb1ELb1ELb0ELb1ELb0ELb1EEEEEEEEEvNT_6ParamsE)
        /*00c8*/ 	.word	0x000000ff


	//----- nvinfo : EIATTR_FRAME_SIZE
	.align		4
.L_44:
        /*00cc*/ 	.byte	0x04, 0x11
        /*00ce*/ 	.short	(.L_46 - .L_45)
	.align		4
.L_45:
        /*00d0*/ 	.word	index@($__internal_41_$__cuda_sm70_votesync_ballot)
        /*00d4*/ 	.word	0x00000000


	//----- nvinfo : EIATTR_FRAME_SIZE
	.align		4
.L_46:
        /*00d8*/ 	.byte	0x04, 0x11
        /*00da*/ 	.short	(.L_48 - .L_47)
	.align		4
.L_47:
        /*00dc*/ 	.word	index@($__internal_40_$__cuda_sm70_shflsync_up_p)
        /*00e0*/ 	.word	0x00000000


	//----- nvinfo : EIATTR_FRAME_SIZE
	.align		4
.L_48:
        /*00e4*/ 	.byte	0x04, 0x11
        /*00e6*/ 	.short	(.L_50 - .L_49)
	.align		4
.L_49:
        /*00e8*/ 	.word	index@($__internal_39_$__cuda_sm70_shflsync_idx_p)
        /*00ec*/ 	.word	0x00000000


	//----- nvinfo : EIATTR_FRAME_SIZE
	.align		4
.L_50:
        /*00f0*/ 	.byte	0x04, 0x11
        /*00f2*/ 	.short	(.L_52 - .L_51)
	.align		4
.L_51:
        /*00f4*/ 	.word	index@($__internal_38_$__cuda_sm70_shflsync_bfly_p)
        /*00f8*/ 	.word	0x00000000


	//----- nvinfo : EIATTR_FRAME_SIZE
	.align		4
.L_52:
        /*00fc*/ 	.byte	0x04, 0x11
        /*00fe*/ 	.short	(.L_54 - .L_53)
	.align		4
.L_53:
        /*0100*/ 	.word	index@(_ZN7cutlass13device_kernelIN5flash19enable_sm80_to_sm89INS1_16FlashAttnFwdSm80INS1_25CollectiveMainloopFwdSm80ILi4ELi1ELb0EN4cute5tupleIJNS5_1CILi128EEENS7_ILi80EEENS7_ILi64EEEEEELi64ENS_10bfloat16_tEfNS_4arch4Sm80ELb0ELb1ELb0ELb1ELb1ELb1ELb1ELb1EEENS1_21CollectiveEpilogueFwdINS6_IJS8_SA_S9_EEENS6_IJNS7_ILi1EEESI_SI_EEESC_SE_Li128ELb1ELb1ELb1ELb0EEENS1_36VarlenDynamicPersistentTileSchedulerILi128ELi80ELi128ELi128ELb1ELb1ELb0ELb1ELb0ELb1EEEEEEEEEvNT_6ParamsE)
        /*0104*/ 	.word	0x000000f8


	//----- nvinfo : EIATTR_REGCOUNT
	.align		4
.L_54:
        /*0108*/ 	.byte	0x04, 0x2f
        /*010a*/ 	.short	(.L_56 - .L_55)
	.align		4
.L_55:
        /*010c*/ 	.word	index@(_ZN7cutlass13device_kernelIN5flash19enable_sm80_to_sm89INS1_16FlashAttnFwdSm80INS1_25CollectiveMainloopFwdSm80ILi4ELi1ELb0EN4cute5tupleIJNS5_1CILi128EEENS7_ILi80EEENS7_ILi64EEEEEELi64ENS_10bfloat16_tEfNS_4arch4Sm80ELb0ELb1ELb0ELb1ELb1ELb0ELb1ELb1EEENS1_21CollectiveEpilogueFwdINS6_IJS8_SA_S9_EEENS6_IJNS7_ILi1EEESI_SI_EEESC_SE_Li128ELb1ELb1ELb1ELb0EEENS1_36VarlenDynamicPersistentTileSchedulerILi128ELi80ELi128ELi128ELb1ELb1ELb0ELb1ELb0ELb1EEEEEEEEEvNT_6ParamsE)
        /*0110*/ 	.word	0x000000ff


	//----- nvinfo : EIATTR_FRAME_SIZE
	.align		4
.L_56:
        /*0114*/ 	.byte	0x04, 0x11
        /*0116*/ 	.short	(.L_58 - .L_57)
	.align		4
.L_57:
        /*0118*/ 	.word	index@($__internal_37_$__cuda_sm70_votesync_ballot)
        /*011c*/ 	.word	0x00000000


	//----- nvinfo : EIATTR_FRAME_SIZE
	.align		4
.L_58:
        /*0120*/ 	.byte	0x04, 0x11
        /*0122*/ 	.short	(.L_60 - .L_59)
	.align		4
.L_59:
        /*0124*/ 	.word	index@($__internal_36_$__cuda_sm70_shflsync_up_p)
        /*0128*/ 	.word	0x00000000


	//----- nvinfo : EIATTR_FRAME_SIZE
	.align		4
.L_60:
        /*012c*/ 	.byte	0x04, 0x11
        /*012e*/ 	.short	(.L_62 - .L_61)
	.align		4
.L_61:
        /*0130*/ 	.word	index@($__internal_35_$__cuda_sm70_shflsync_idx_p)
        /*0134*/ 	.word	0x00000000


	//----- nvinfo : EIATTR_FRAME_SIZE
	.align		4
.L_62:
        /*0138*/ 	.byte	0x04, 0x11
        /*013a*/ 	.short	(.L_64 - .L_63)
	.align		4
.L_63:
        /*013c*/ 	.word	index@($__internal_34_$__cuda_sm70_shflsync_bfly_p)
        /*0140*/ 	.word	0x00000000


	//----- nvinfo : EIATTR_FRAME_SIZE
	.align		4
.L_64:
        /*0144*/ 	.byte	0x04, 0x11
        /*0146*/ 	.short	(.L_66 - .L_65)
	.align		4
.L_65:
        /*0148*/ 	.word	index@(_ZN7cutlass13device_kernelIN5flash19enable_sm80_to_sm89INS1_16FlashAttnFwdSm80INS1_25CollectiveMainloopFwdSm80ILi4ELi1ELb0EN4cute5tupleIJNS5_1CILi128EEENS7_ILi80EEENS7_ILi64EEEEEELi64ENS_10bfloat16_tEfNS_4arch4Sm80ELb0ELb1ELb0ELb1ELb1ELb0ELb1ELb1EEENS1_21CollectiveEpilogueFwdINS6_IJS8_SA_S9_EEENS6_IJNS7_ILi1EEESI_SI_EEESC_SE_Li128ELb1ELb1ELb1ELb0EEENS1_36VarlenDynamicPersistentTileSchedulerILi128ELi80ELi128ELi128ELb1ELb1ELb0ELb1ELb0ELb1EEEEEEEEEvNT_6ParamsE)
        /*014c*/ 	.word	0x00000080


	//----- nvinfo : EIATTR_REGCOUNT
	.align		4
.L_66:
        /*0150*/ 	.byte	0x04, 0x2f
        /*0152*/ 	.short	(.L_68 - .L_67)
	.align		4
.L_67:
        /*0154*/ 	.word	index@(_ZN7cutlass13device_kernelIN5flash19enable_sm80_to_sm89INS1_16FlashAttnFwdSm80INS1_25CollectiveMainloopFwdSm80ILi4ELi1ELb0EN4cute5tupleIJNS5_1CILi128EEENS7_ILi96EEENS7_ILi64EEEEEELi64ENS_10bfloat16_tEfNS_4arch4Sm80ELb0ELb1ELb0ELb0ELb1ELb0ELb1ELb1EEENS1_21CollectiveEpilogueFwdINS6_IJS8_SA_S9_EEENS6_IJNS7_ILi1EEESI_SI_EEESC_SE_Li128ELb0ELb1ELb1ELb0EEENS1_19SingleTileSchedulerILb0ELb1ELb1ELi128EEEEEEEEEvNT_6ParamsE)
        /*0158*/ 	.word	0x000000ff


	//----- nvinfo : EIATTR_FRAME_SIZE
	.align		4
.L_68:
        /*015c*/ 	.byte	0x04, 0x11
        /*015e*/ 	.short	(.L_70 - .L_69)
	.align		4
.L_69:
        /*0160*/ 	.word	index@(_ZN7cutlass13device_kernelIN5flash19enable_sm80_to_sm89INS1_16FlashAttnFwdSm80INS1_25CollectiveMainloopFwdSm80ILi4ELi1ELb0EN4cute5tupleIJNS5_1CILi128EEENS7_ILi96EEENS7_ILi64EEEEEELi64ENS_10bfloat16_tEfNS_4arch4Sm80ELb0ELb1ELb0ELb0ELb1ELb0ELb1ELb1EEENS1_21CollectiveEpilogueFwdINS6_IJS8_SA_S9_EEENS6_IJNS7_ILi1EEESI_SI_EEESC_SE_Li128ELb0ELb1ELb1ELb0EEENS1_19SingleTileSchedulerILb0ELb1ELb1ELi128EEEEEEEEEvNT_6ParamsE)
        /*0164*/ 	.word	0x00000018


	//----- nvinfo : EIATTR_REGCOUNT
	.align		4
.L_70:
        /*0168*/ 	.byte	0x04, 0x2f
        /*016a*/ 	.short	(.L_72 - .L_71)
	.align		4
.L_71:
        /*016c*/ 	.word	index@(_ZN7cutlass13device_kernelIN5flash19enable_sm80_to_sm89INS1_16FlashAttnFwdSm80INS1_25CollectiveMainloopFwdSm80ILi4ELi1ELb0EN4cute5tupleIJNS5_1CILi128EEENS7_ILi80EEENS7_ILi64EEEEEELi64ENS_10bfloat16_tEfNS_4arch4Sm80ELb0ELb0ELb0ELb1ELb1ELb1ELb1ELb1EEENS1_21CollectiveEpilogueFwdINS6_IJS8_SA_S9_EEENS6_IJNS7_ILi1EEESI_SI_EEESC_SE_Li128ELb1ELb1ELb1ELb0EEENS1_36VarlenDynamicPersistentTileSchedulerILi128ELi80ELi128ELi128ELb1ELb1ELb0ELb0ELb1ELb1EEEEEEEEEvNT_6ParamsE)
        /*0170*/ 	.word	0x000000ff


	//----- nvinfo : EIATTR_FRAME_SIZE
	.align		4
.L_72:
        /*0174*/ 	.byte	0x04, 0x11
        /*0176*/ 	.short	(.L_74 - .L_73)
	.align		4
.L_73:
        /*0178*/ 	.word	index@($__internal_33_$__cuda_sm70_votesync_ballot)
        /*017c*/ 	.word	0x00000000


	//----- nvinfo : EIATTR_FRAME_SIZE
	.align		4
.L_74:
        /*0180*/ 	.byte	0x04, 0x11
        /*0182*/ 	.short	(.L_76 - .L_75)
	.align		4
.L_75:
        /*0184*/ 	.word	index@($__internal_32_$__cuda_sm70_shflsync_up_p)
        /*0188*/ 	.word	0x00000000


	//----- nvinfo : EIATTR_FRAME_SIZE
	.align		4
.L_76:
        /*018c*/ 	.byte	0x04, 0x11
        /*018e*/ 	.short	(.L_78 - .L_77)
	.align		4
.L_77:
        /*0190*/ 	.word	index@($__internal_31_$__cuda_sm70_shflsync_idx_p)
        /*0194*/ 	.word	0x00000000


	//----- nvinfo : EIATTR_FRAME_SIZE
	.align		4
.L_78:
        /*0198*/ 	.byte	0x04, 0x11
        /*019a*/ 	.short	(.L_80 - .L_79)
	.align		4
.L_79:
        /*019c*/ 	.word	index@($__internal_30_$__cuda_sm70_shflsync_bfly_p)
        /*01a0*/ 	.word	0x00000000


	//----- nvinfo : EIATTR_FRAME_SIZE
	.align		4
.L_80:
        /*01a4*/ 	.byte	0x04, 0x11
        /*01a6*/ 	.short	(.L_82 - .L_81)
	.align		4
.L_81:
        /*01a8*/ 	.word	index@(_ZN7cutlass13device_kernelIN5flash19enable_sm80_to_sm89INS1_16FlashAttnFwdSm80INS1_25CollectiveMainloopFwdSm80ILi4ELi1ELb0EN4cute5tupleIJNS5_1CILi128EEENS7_ILi80EEENS7_ILi64EEEEEELi64ENS_10bfloat16_tEfNS_4arch4Sm80ELb0ELb0ELb0ELb1ELb1ELb1ELb1ELb1EEENS1_21CollectiveEpilogueFwdINS6_IJS8_SA_S9_EEENS6_IJNS7_ILi1EEESI_SI_EEESC_SE_Li128ELb1ELb1ELb1ELb0EEENS1_36VarlenDynamicPersistentTileSchedulerILi128ELi80ELi128ELi128ELb1ELb1ELb0ELb0ELb1ELb1EEEEEEEEEvNT_6ParamsE)
        /*01ac*/ 	.word	0x000000f8


	//----- nvinfo : EIATTR_REGCOUNT
	.align		4
.L_82:
        /*01b0*/ 	.byte	0x04, 0x2f
        /*01b2*/ 	.short	(.L_84 - .L_83)
	.align		4
.L_83:
        /*01b4*/ 	.word	index@(_ZN7cutlass13device_kernelIN5flash19enable_sm80_to_sm89INS1_16FlashAttnFwdSm80INS1_25CollectiveMainloopFwdSm80ILi4ELi1ELb0EN4cute5tupleIJNS5_1CILi128EEENS7_ILi80EEENS7_ILi64EEEEEELi64ENS_10bfloat16_tEfNS_4arch4Sm80ELb0ELb0ELb0ELb1ELb1ELb0ELb1ELb1EEENS1_21CollectiveEpilogueFwdINS6_IJS8_SA_S9_EEENS6_IJNS7_ILi1EEESI_SI_EEESC_SE_Li128ELb1ELb1ELb1ELb0EEENS1_36VarlenDynamicPersistentTileSchedulerILi128ELi80ELi128ELi128ELb1ELb1ELb0ELb0ELb1ELb1EEEEEEEEEvNT_6ParamsE)
        /*01b8*/ 	.word	0x000000ff


	//----- nvinfo : EIATTR_FRAME_SIZE
	.align		4
.L_84:
        /*01bc*/ 	.byte	0x04, 0x11
        /*01be*/ 	.short	(.L_86 - .L_85)
	.align		4
.L_85:
        /*01c0*/ 	.word	index@($__internal_29_$__cuda_sm70_votesync_ballot)
        /*01c4*/ 	.word	0x00000000


	//----- nvinfo : EIATTR_FRAME_SIZE
	.align		4
.L_86:
        /*01c8*/ 	.byte	0x04, 0x11
        /*01ca*/ 	.short	(.L_88 - .L_87)
	.align		4
.L_87:
        /*01cc*/ 	.word	index@($__internal_28_$__cuda_sm70_shflsync_up_p)
        /*01d0*/ 	.word	0x00000000


	//----- nvinfo : EIATTR_FRAME_SIZE
	.align		4
.L_88:
        /*01d4*/ 	.byte	0x04, 0x11
        /*01d6*/ 	.short	(.L_90 - .L_89)
	.align		4
.L_89:
        /*01d8*/ 	.word	index@($__internal_27_$__cuda_sm70_shflsync_idx_p)
        /*01dc*/ 	.word	0x00000000


	//----- nvinfo : EIATTR_FRAME_SIZE
	.align		4
.L_90:
        /*01e0*/ 	.byte	0x04, 0x11
        /*01e2*/ 	.short	(.L_92 - .L_91)
	.align		4
.L_91:
        /*01e4*/ 	.word	index@($__internal_26_$__cuda_sm70_shflsync_bfly_p)
        /*01e8*/ 	.word	0x00000000


	//----- nvinfo : EIATTR_FRAME_SIZE
	.align		4
.L_92:
        /*01ec*/ 	.byte	0x04, 0x11
        /*01ee*/ 	.short	(.L_94 - .L_93)
	.align		4
.L_93:
        /*01f0*/ 	.word	index@(_ZN7cutlass13device_kernelIN5flash19enable_sm80_to_sm89INS1_16FlashAttnFwdSm80INS1_25CollectiveMainloopFwdSm80ILi4ELi1ELb0EN4cute5tupleIJNS5_1CILi128EEENS7_ILi80EEENS7_ILi64EEEEEELi64ENS_10bfloat16_tEfNS_4arch4Sm80ELb0ELb0ELb0ELb1ELb1ELb0ELb1ELb1EEENS1_21CollectiveEpilogueFwdINS6_IJS8_SA_S9_EEENS6_IJNS7_ILi1EEESI_SI_EEESC_SE_Li128ELb1ELb1ELb1ELb0EEENS1_36VarlenDynamicPersistentTileSchedulerILi128ELi80ELi128ELi128ELb1ELb1ELb0ELb0ELb1ELb1EEEEEEEEEvNT_6ParamsE)
        /*01f4*/ 	.word	0x00000098


	//----- nvinfo : EIATTR_REGCOUNT
	.align		4
.L_94:
        /*01f8*/ 	.byte	0x04, 0x2f
        /*01fa*/ 	.short	(.L_96 - .L_95)
	.align		4
.L_95:
        /*01fc*/ 	.word	index@(_ZN7cutlass13device_kernelIN5flash19enable_sm80_to_sm89INS1_16FlashAttnFwdSm80INS1_25CollectiveMainloopFwdSm80ILi4ELi1ELb0EN4cute5tupleIJNS5_1CILi128EEENS7_ILi112EEENS7_ILi64EEEEEELi64ENS_10bfloat16_tEfNS_4arch4Sm80ELb0ELb0ELb0ELb0ELb1ELb0ELb1ELb1EEENS1_21CollectiveEpilogueFwdINS6_IJS8_SA_S9_EEENS6_IJNS7_ILi1EEESI_SI_EEESC_SE_Li128ELb0ELb1ELb1ELb0EEENS1_19SingleTileSchedulerILb0ELb1ELb1ELi128EEEEEEEEEvNT_6ParamsE)
        /*0200*/ 	.word	0x000000ff


	//----- nvinfo : EIATTR_FRAME_SIZE
	.align		4
.L_96:
        /*0204*/ 	.byte	0x04, 0x11
        /*0206*/ 	.short	(.L_98 - .L_97)
	.align		4
.L_97:
        /*0208*/ 	.word	index@(_ZN7cutlass13device_kernelIN5flash19enable_sm80_to_sm89INS1_16FlashAttnFwdSm80INS1_25CollectiveMainloopFwdSm80ILi4ELi1ELb0EN4cute5tupleIJNS5_1CILi128EEENS7_ILi112EEENS7_ILi64EEEEEELi64ENS_10bfloat16_tEfNS_4arch4Sm80ELb0ELb0ELb0ELb0ELb1ELb0ELb1ELb1EEENS1_21CollectiveEpilogueFwdINS6_IJS8_SA_S9_EEENS6_IJNS7_ILi1EEESI_SI_EEESC_SE_Li128ELb0ELb1ELb1ELb0EEENS1_19SingleTileSchedulerILb0ELb1ELb1ELi128EEEEEEEEEvNT_6ParamsE)
        /*020c*/ 	.word	0x00000020


	//----- nvinfo : EIATTR_REGCOUNT
	.align		4
.L_98:
        /*0210*/ 	.byte	0x04, 0x2f
        /*0212*/ 	.short	(.L_100 - .L_99)
	.align		4
.L_99:
        /*0214*/ 	.word	index@(_ZN7cutlass13device_kernelIN5flash19enable_sm80_to_sm89INS1_16FlashAttnFwdSm80INS1_25CollectiveMainloopFwdSm80ILi4ELi1ELb0EN4cute5tupleIJNS5_1CILi128EEENS7_ILi80EEENS7_ILi64EEEEEELi64ENS_10bfloat16_tEfNS_4arch4Sm80ELb1ELb0ELb1ELb1ELb1ELb1ELb1ELb1EEENS1_21CollectiveEpilogueFwdINS6_IJS8_SA_S9_EEENS6_IJNS7_ILi1EEESI_SI_EEESC_SE_Li128ELb1ELb1ELb1ELb0EEENS1_36VarlenDynamicPersistentTileSchedulerILi128ELi80ELi128ELi128ELb1ELb1ELb0ELb1ELb1ELb1EEEEEEEEEvNT_6ParamsE)
        /*0218*/ 	.word	0x000000ff


	//----- nvinfo : EIATTR_FRAME_SIZE
	.align		4
.L_100:
        /*021c*/ 	.byte	0x04, 0x11
        /*021e*/ 	.short	(.L_102 - .L_101)
	.align		4
.L_101:
        /*0220*/ 	.word	index@($__internal_25_$__cuda_sm70_votesync_ballot)
        /*0224*/ 	.word	0x00000000


	//----- nvinfo : EIATTR_FRAME_SIZE
	.align		4
.L_102:
        /*0228*/ 	.byte	0x04, 0x11
        /*022a*/ 	.short	(.L_104 - .L_103)
	.align		4
.L_103:
        /*022c*/ 	.word	index@($__internal_24_$__cuda_sm70_shflsync_up_p)
        /*0230*/ 	.word	0x00000000


	//----- nvinfo : EIATTR_FRAME_SIZE
	.align		4
.L_104:
        /*0234*/ 	.byte	0x04, 0x11
        /*0236*/ 	.short	(.L_106 - .L_105)
	.align		4
.L_105:
        /*0238*/ 	.word	index@($__internal_23_$__cuda_sm70_shflsync_idx_p)
        /*023c*/ 	.word	0x00000000


	//----- nvinfo : EIATTR_FRAME_SIZE
	.align		4
.L_106:
        /*0240*/ 	.byte	0x04, 0x11
        /*0242*/ 	.short	(.L_108 - .L_107)
	.align		4
.L_107:
        /*0244*/ 	.word	index@($__internal_22_$__cuda_sm70_shflsync_bfly_p)
        /*0248*/ 	.word	0x00000000


	//----- nvinfo : EIATTR_FRAME_SIZE
	.align		4
.L_108:
        /*024c*/ 	.byte	0x04, 0x11
        /*024e*/ 	.short	(.L_110 - .L_109)
	.align		4
.L_109:
        /*0250*/ 	.word	index@(_ZN7cutlass13device_kernelIN5flash19enable_sm80_to_sm89INS1_16FlashAttnFwdSm80INS1_25CollectiveMainloopFwdSm80ILi4ELi1ELb0EN4cute5tupleIJNS5_1CILi128EEENS7_ILi80EEENS7_ILi64EEEEEELi64ENS_10bfloat16_tEfNS_4arch4Sm80ELb1ELb0ELb1ELb1ELb1ELb1ELb1ELb1EEENS1_21CollectiveEpilogueFwdINS6_IJS8_SA_S9_EEENS6_IJNS7_ILi1EEESI_SI_EEESC_SE_Li128ELb1ELb1ELb1ELb0EEENS1_36VarlenDynamicPersistentTileSchedulerILi128ELi80ELi128ELi128ELb1ELb1ELb0ELb1ELb1ELb1EEEEEEEEEvNT_6ParamsE)
        /*0254*/ 	.word	0x00000100


	//----- nvinfo : EIATTR_REGCOUNT
	.align		4
.L_110:
        /*0258*/ 	.byte	0x04, 0x2f
        /*025a*/ 	.short	(.L_112 - .L_111)
	.align		4
.L_111:
        /*025c*/ 	.word	index@(_ZN7cutlass13device_kernelIN5flash19enable_sm80_to_sm89INS1_16FlashAttnFwdSm80INS1_25CollectiveMainloopFwdSm80ILi4ELi1ELb0EN4cute5tupleIJNS5_1CILi128EEENS7_ILi80EEENS7_ILi64EEEEEELi64ENS_10bfloat16_tEfNS_4arch4Sm80ELb1ELb0ELb1ELb1ELb1ELb0ELb1ELb1EEENS1_21CollectiveEpilogueFwdINS6_IJS8_SA_S9_EEENS6_IJNS7_ILi1EEESI_SI_EEESC_SE_Li128ELb1ELb1ELb1ELb0EEENS1_36VarlenDynamicPersistentTileSchedulerILi128ELi80ELi128ELi128ELb1ELb1ELb0ELb1ELb1ELb1EEEEEEEEEvNT_6ParamsE)
        /*0260*/ 	.word	0x000000ff


	//----- nvinfo : EIATTR_FRAME_SIZE
	.align		4
.L_112:
        /*0264*/ 	.byte	0x04, 0x11
        /*0266*/ 	.short	(.L_114 - .L_113)
	.align		4
.L_113:
        /*0268*/ 	.word	index@($__internal_21_$__cuda_sm70_votesync_ballot)
        /*026c*/ 	.word	0x00000000


	//----- nvinfo : EIATTR_FRAME_SIZE
	.align		4
.L_114:
        /*0270*/ 	.byte	0x04, 0x11
        /*0272*/ 	.short	(.L_116 - .L_115)
	.align		4
.L_115:
        /*0274*/ 	.word	index@($__internal_20_$__cuda_sm70_shflsync_up_p)
        /*0278*/ 	.word	0x00000000


	//----- nvinfo : EIATTR_FRAME_SIZE
	.align		4
.L_116:
        /*027c*/ 	.byte	0x04, 0x11
        /*027e*/ 	.short	(.L_118 - .L_117)
	.align		4
.L_117:
        /*0280*/ 	.word	index@($__internal_19_$__cuda_sm70_shflsync_idx_p)
        /*0284*/ 	.word	0x00000000


	//----- nvinfo : EIATTR_FRAME_SIZE
	.align		4
.L_118:
        /*0288*/ 	.byte	0x04, 0x11
        /*028a*/ 	.short	(.L_120 - .L_119)
	.align		4
.L_119:
        /*028c*/ 	.word	index@($__internal_18_$__cuda_sm70_shflsync_bfly_p)
        /*0290*/ 	.word	0x00000000


	//----- nvinfo : EIATTR_FRAME_SIZE
	.align		4
.L_120:
        /*0294*/ 	.byte	0x04, 0x11
        /*0296*/ 	.short	(.L_122 - .L_121)
	.align		4
.L_121:
        /*0298*/ 	.word	index@(_ZN7cutlass13device_kernelIN5flash19enable_sm80_to_sm89INS1_16FlashAttnFwdSm80INS1_25CollectiveMainloopFwdSm80ILi4ELi1ELb0EN4cute5tupleIJNS5_1CILi128EEENS7_ILi80EEENS7_ILi64EEEEEELi64ENS_10bfloat16_tEfNS_4arch4Sm80ELb1ELb0ELb1ELb1ELb1ELb0ELb1ELb1EEENS1_21CollectiveEpilogueFwdINS6_IJS8_SA_S9_EEENS6_IJNS7_ILi1EEESI_SI_EEESC_SE_Li128ELb1ELb1ELb1ELb0EEENS1_36VarlenDynamicPersistentTileSchedulerILi128ELi80ELi128ELi128ELb1ELb1ELb0ELb1ELb1ELb1EEEEEEEEEvNT_6ParamsE)
        /*029c*/ 	.word	0x000000d8


	//----- nvinfo : EIATTR_REGCOUNT
	.align		4
.L_122:
        /*02a0*/ 	.byte	0x04, 0x2f
        /*02a2*/ 	.short	(.L_124 - .L_123)
	.align		4
.L_123:
        /*02a4*/ 	.word	index@(_ZN7cutlass13device_kernelIN5flash19enable_sm80_to_sm89INS1_16FlashAttnFwdSm80INS1_25CollectiveMainloopFwdSm80ILi4ELi1ELb0EN4cute5tupleIJNS5_1CILi128EEENS7_ILi112EEENS7_ILi64EEEEEELi64ENS_10bfloat16_tEfNS_4arch4Sm80ELb1ELb0ELb1ELb0ELb1ELb0ELb1ELb1EEENS1_21CollectiveEpilogueFwdINS6_IJS8_SA_S9_EEENS6_IJNS7_ILi1EEESI_SI_EEESC_SE_Li128ELb0ELb1ELb1ELb0EEENS1_30DynamicPersistentTileSchedulerILi128ELi128ELb1ELb1ELb0EEEEEEEEEvNT_6ParamsE)
        /*02a8*/ 	.word	0x000000ff


	//----- nvinfo : EIATTR_FRAME_SIZE
	.align		4
.L_124:
        /*02ac*/ 	.byte	0x04, 0x11
        /*02ae*/ 	.short	(.L_126 - .L_125)
	.align		4
.L_125:
        /*02b0*/ 	.word	index@($__internal_17_$__cuda_sm70_shflsync_idx_p)
        /*02b4*/ 	.word	0x00000000


	//----- nvinfo : EIATTR_FRAME_SIZE
	.align		4
.L_126:
        /*02b8*/ 	.byte	0x04, 0x11
        /*02ba*/ 	.short	(.L_128 - .L_127)
	.align		4
.L_127:
        /*02bc*/ 	.word	index@($__internal_16_$__cuda_sm70_shflsync_bfly_p)
        /*02c0*/ 	.word	0x00000000


	//----- nvinfo : EIATTR_FRAME_SIZE
	.align		4
.L_128:
        /*02c4*/ 	.byte	0x04, 0x11
        /*02c6*/ 	.short	(.L_130 - .L_129)
	.align		4
.L_129:
        /*02c8*/ 	.word	index@(_ZN7cutlass13device_kernelIN5flash19enable_sm80_to_sm89INS1_16FlashAttnFwdSm80INS1_25CollectiveMainloopFwdSm80ILi4ELi1ELb0EN4cute5tupleIJNS5_1CILi128EEENS7_ILi112EEENS7_ILi64EEEEEELi64ENS_10bfloat16_tEfNS_4arch4Sm80ELb1ELb0ELb1ELb0ELb1ELb0ELb1ELb1EEENS1_21CollectiveEpilogueFwdINS6_IJS8_SA_S9_EEENS6_IJNS7_ILi1EEESI_SI_EEESC_SE_Li128ELb0ELb1ELb1ELb0EEENS1_30DynamicPersistentTileSchedulerILi128ELi128ELb1ELb1ELb0EEEEEEEEEvNT_6ParamsE)
        /*02cc*/ 	.word	0x00000068


	//----- nvinfo : EIATTR_REGCOUNT
	.align		4
.L_130:
        /*02d0*/ 	.byte	0x04, 0x2f
        /*02d2*/ 	.short	(.L_132 - .L_131)
	.align		4
.L_131:
        /*02d4*/ 	.word	index@(_ZN7cutlass13device_kernelIN5flash19enable_sm80_to_sm89INS1_16FlashAttnFwdSm80INS1_25CollectiveMainloopFwdSm80ILi4ELi1ELb0EN4cute5tupleIJNS5_1CILi128EEENS7_ILi80EEENS7_ILi64EEEEEELi64ENS_10bfloat16_tEfNS_4arch4Sm80ELb0ELb1ELb1ELb1ELb1ELb1ELb1ELb1EEENS1_21CollectiveEpilogueFwdINS6_IJS8_SA_S9_EEENS6_IJNS7_ILi1EEESI_SI_EEESC_SE_Li128ELb1ELb1ELb1ELb0EEENS1_36VarlenDynamicPersistentTileSchedulerILi128ELi80ELi128ELi128ELb1ELb1ELb0ELb1ELb0ELb1EEEEEEEEEvNT_6ParamsE)
        /*02d8*/ 	.word	0x000000ff


	//----- nvinfo : EIATTR_FRAME_SIZE
	.align		4
.L_132:
        /*02dc*/ 	.byte	0x04, 0x11
        /*02de*/ 	.short	(.L_134 - .L_133)
	.align		4
.L_133:
        /*02e0*/ 	.word	index@($__internal_15_$__cuda_sm70_votesync_ballot)
        /*02e4*/ 	.word	0x00000000


	//----- nvinfo : EIATTR_FRAME_SIZE
	.align		4
.L_134:
        /*02e8*/ 	.byte	0x04, 0x11
        /*02ea*/ 	.short	(.L_136 - .L_135)
	.align		4
.L_135:
        /*02ec*/ 	.word	index@($__internal_14_$__cuda_sm70_shflsync_up_p)
        /*02f0*/ 	.word	0x00000000


	//----- nvinfo : EIATTR_FRAME_SIZE
	.align		4
.L_136:
        /*02f4*/ 	.byte	0x04, 0x11
        /*02f6*/ 	.short	(.L_138 - .L_137)
	.align		4
.L_137:
        /*02f8*/ 	.word	index@($__internal_13_$__cuda_sm70_shflsync_idx_p)
        /*02fc*/ 	.word	0x00000000


	//----- nvinfo : EIATTR_FRAME_SIZE
	.align		4
.L_138:
        /*0300*/ 	.byte	0x04, 0x11
        /*0302*/ 	.short	(.L_140 - .L_139)
	.align		4
.L_139:
        /*0304*/ 	.word	index@($__internal_12_$__cuda_sm70_shflsync_bfly_p)
        /*0308*/ 	.word	0x00000000


	//----- nvinfo : EIATTR_FRAME_SIZE
	.align		4
.L_140:
        /*030c*/ 	.byte	0x04, 0x11
        /*030e*/ 	.short	(.L_142 - .L_141)
	.align		4
.L_141:
        /*0310*/ 	.word	index@(_ZN7cutlass13device_kernelIN5flash19enable_sm80_to_sm89INS1_16FlashAttnFwdSm80INS1_25CollectiveMainloopFwdSm80ILi4ELi1ELb0EN4cute5tupleIJNS5_1CILi128EEENS7_ILi80EEENS7_ILi64EEEEEELi64ENS_10bfloat16_tEfNS_4arch4Sm80ELb0ELb1ELb1ELb1ELb1ELb1ELb1ELb1EEENS1_21CollectiveEpilogueFwdINS6_IJS8_SA_S9_EEENS6_IJNS7_ILi1EEESI_SI_EEESC_SE_Li128ELb1ELb1ELb1ELb0EEENS1_36VarlenDynamicPersistentTileSchedulerILi128ELi80ELi128ELi128ELb1ELb1ELb0ELb1ELb0ELb1EEEEEEEEEvNT_6ParamsE)
        /*0314*/ 	.word	0x000000b0


	//----- nvinfo : EIATTR_REGCOUNT
	.align		4
.L_142:
        /*0318*/ 	.byte	0x04, 0x2f
        /*031a*/ 	.short	(.L_144 - .L_143)
	.align		4
.L_143:
        /*031c*/ 	.word	index@(_ZN7cutlass13device_kernelIN5flash19enable_sm80_to_sm89INS1_16FlashAttnFwdSm80INS1_25CollectiveMainloopFwdSm80ILi4ELi1ELb0EN4cute5tupleIJNS5_1CILi128EEENS7_ILi80EEENS7_ILi64EEEEEELi64ENS_10bfloat16_tEfNS_4arch4Sm80ELb0ELb1ELb1ELb1ELb1ELb0ELb1ELb1EEENS1_21CollectiveEpilogueFwdINS6_IJS8_SA_S9_EEENS6_IJNS7_ILi1EEESI_SI_EEESC_SE_Li128ELb1ELb1ELb1ELb0EEENS1_36VarlenDynamicPersistentTileSchedulerILi128ELi80ELi128ELi128ELb1ELb1ELb0ELb1ELb0ELb1EEEEEEEEEvNT_6ParamsE)
        /*0320*/ 	.word	0x000000ff


	//----- nvinfo : EIATTR_FRAME_SIZE
	.align		4
.L_144:
        /*0324*/ 	.byte	0x04, 0x11
        /*0326*/ 	.short	(.L_146 - .L_145)
	.align		4
.L_145:
        /*0328*/ 	.word	index@($__internal_11_$__cuda_sm70_votesync_ballot)
        /*032c*/ 	.word	0x00000000


	//----- nvinfo : EIATTR_FRAME_SIZE
	.align		4
.L_146:
        /*0330*/ 	.byte	0x04, 0x11
        /*0332*/ 	.short	(.L_148 - .L_147)
	.align		4
.L_147:
        /*0334*/ 	.word	index@($__internal_10_$__cuda_sm70_shflsync_up_p)
        /*0338*/ 	.word	0x00000000


	//----- nvinfo : EIATTR_FRAME_SIZE
	.align		4
.L_148:
        /*033c*/ 	.byte	0x04, 0x11
        /*033e*/ 	.short	(.L_150 - .L_149)
	.align		4
.L_149:
        /*0340*/ 	.word	index@($__internal_9_$__cuda_sm70_shflsync_idx_p)
        /*0344*/ 	.word	0x00000000


	//----- nvinfo : EIATTR_FRAME_SIZE
	.align		4
.L_150:
        /*0348*/ 	.byte	0x04, 0x11
        /*034a*/ 	.short	(.L_152 - .L_151)
	.align		4
.L_151:
        /*034c*/ 	.word	index@($__internal_8_$__cuda_sm70_shflsync_bfly_p)
        /*0350*/ 	.word	0x00000000


	//----- nvinfo : EIATTR_FRAME_SIZE
	.align		4
.L_152:
        /*0354*/ 	.byte	0x04, 0x11
        /*0356*/ 	.short	(.L_154 - .L_153)
	.align		4
.L_153:
        /*0358*/ 	.word	index@(_ZN7cutlass13device_kernelIN5flash19enable_sm80_to_sm89INS1_16FlashAttnFwdSm80INS1_25CollectiveMainloopFwdSm80ILi4ELi1ELb0EN4cute5tupleIJNS5_1CILi128EEENS7_ILi80EEENS7_ILi64EEEEEELi64ENS_10bfloat16_tEfNS_4arch4Sm80ELb0ELb1ELb1ELb1ELb1ELb0ELb1ELb1EEENS1_21CollectiveEpilogueFwdINS6_IJS8_SA_S9_EEENS6_IJNS7_ILi1EEESI_SI_EEESC_SE_Li128ELb1ELb1ELb1ELb0EEENS1_36VarlenDynamicPersistentTileSchedulerILi128ELi80ELi128ELi128ELb1ELb1ELb0ELb1ELb0ELb1EEEEEEEEEvNT_6ParamsE)
        /*035c*/ 	.word	0x000000d0


	//----- nvinfo : EIATTR_REGCOUNT
	.align		4
.L_154:
        /*0360*/ 	.byte	0x04, 0x2f
        /*0362*/ 	.short	(.L_156 - .L_155)
	.align		4
.L_155:
        /*0364*/ 	.word	index@(_ZN7cutlass13device_kernelIN5flash19enable_sm80_to_sm89INS1_16FlashAttnFwdSm80INS1_25CollectiveMainloopFwdSm80ILi4ELi1ELb0EN4cute5tupleIJNS5_1CILi128EEENS7_ILi96EEENS7_ILi64EEEEEELi64ENS_10bfloat16_tEfNS_4arch4Sm80ELb0ELb1ELb1ELb0ELb1ELb0ELb1ELb1EEENS1_21CollectiveEpilogueFwdINS6_IJS8_SA_S9_EEENS6_IJNS7_ILi1EEESI_SI_EEESC_SE_Li128ELb0ELb1ELb1ELb0EEENS1_19SingleTileSchedulerILb0ELb1ELb1ELi128EEEEEEEEEvNT_6ParamsE)
        /*0368*/ 	.word	0x000000ff


	//----- nvinfo : EIATTR_FRAME_SIZE
	.align		4
.L_156:
        /*036c*/ 	.byte	0x04, 0x11
        /*036e*/ 	.short	(.L_158 - .L_157)
	.align		4
.L_157:
        /*0370*/ 	.word	index@(_ZN7cutlass13device_kernelIN5flash19enable_sm80_to_sm89INS1_16FlashAttnFwdSm80INS1_25CollectiveMainloopFwdSm80ILi4ELi1ELb0EN4cute5tupleIJNS5_1CILi128EEENS7_ILi96EEENS7_ILi64EEEEEELi64ENS_10bfloat16_tEfNS_4arch4Sm80ELb0ELb1ELb1ELb0ELb1ELb0ELb1ELb1EEENS1_21CollectiveEpilogueFwdINS6_IJS8_SA_S9_EEENS6_IJNS7_ILi1EEESI_SI_EEESC_SE_Li128ELb0ELb1ELb1ELb0EEENS1_19SingleTileSchedulerILb0ELb1ELb1ELi128EEEEEEEEEvNT_6ParamsE)
        /*0374*/ 	.word	0x00000050


	//----- nvinfo : EIATTR_REGCOUNT
	.align		4
.L_158:
        /*0378*/ 	.byte	0x04, 0x2f
        /*037a*/ 	.short	(.L_160 - .L_159)
	.align		4
.L_159:
        /*037c*/ 	.word	index@(_ZN7cutlass13device_kernelIN5flash19enable_sm80_to_sm89INS1_16FlashAttnFwdSm80INS1_25CollectiveMainloopFwdSm80ILi4ELi1ELb0EN4cute5tupleIJNS5_1CILi128EEENS7_ILi80EEENS7_ILi64EEEEEELi64ENS_10bfloat16_tEfNS_4arch4Sm80ELb0ELb0ELb1ELb1ELb1ELb1ELb1ELb1EEENS1_21CollectiveEpilogueFwdINS6_IJS8_SA_S9_EEENS6_IJNS7_ILi1EEESI_SI_EEESC_SE_Li128ELb1ELb1ELb1ELb0EEENS1_36VarlenDynamicPersistentTileSchedulerILi128ELi80ELi128ELi128ELb1ELb1ELb0ELb0ELb1ELb1EEEEEEEEEvNT_6ParamsE)
        /*0380*/ 	.word	0x000000ff


	//----- nvinfo : EIATTR_FRAME_SIZE
	.align		4
.L_160:
        /*0384*/ 	.byte	0x04, 0x11
        /*0386*/ 	.short	(.L_162 - .L_161)
	.align		4
.L_161:
        /*0388*/ 	.word	index@($__internal_7_$__cuda_sm70_votesync_ballot)
        /*038c*/ 	.word	0x00000000


	//----- nvinfo : EIATTR_FRAME_SIZE
	.align		4
.L_162:
        /*0390*/ 	.byte	0x04, 0x11
        /*0392*/ 	.short	(.L_164 - .L_163)
	.align		4
.L_163:
        /*0394*/ 	.word	index@($__internal_6_$__cuda_sm70_shflsync_up_p)
        /*0398*/ 	.word	0x00000000


	//----- nvinfo : EIATTR_FRAME_SIZE
	.align		4
.L_164:
        /*039c*/ 	.byte	0x04, 0x11
        /*039e*/ 	.short	(.L_166 - .L_165)
	.align		4
.L_165:
        /*03a0*/ 	.word	index@($__internal_5_$__cuda_sm70_shflsync_idx_p)
        /*03a4*/ 	.word	0x00000000


	//----- nvinfo : EIATTR_FRAME_SIZE
	.align		4
.L_166:
        /*03a8*/ 	.byte	0x04, 0x11
        /*03aa*/ 	.short	(.L_168 - .L_167)
	.align		4
.L_167:
        /*03ac*/ 	.word	index@($__internal_4_$__cuda_sm70_shflsync_bfly_p)
        /*03b0*/ 	.word	0x00000000


	//----- nvinfo : EIATTR_FRAME_SIZE
	.align		4
.L_168:
        /*03b4*/ 	.byte	0x04, 0x11
        /*03b6*/ 	.short	(.L_170 - .L_169)
	.align		4
.L_169:
        /*03b8*/ 	.word	index@(_ZN7cutlass13device_kernelIN5flash19enable_sm80_to_sm89INS1_16FlashAttnFwdSm80INS1_25CollectiveMainloopFwdSm80ILi4ELi1ELb0EN4cute5tupleIJNS5_1CILi128EEENS7_ILi80EEENS7_ILi64EEEEEELi64ENS_10bfloat16_tEfNS_4arch4Sm80ELb0ELb0ELb1ELb1ELb1ELb1ELb1ELb1EEENS1_21CollectiveEpilogueFwdINS6_IJS8_SA_S9_EEENS6_IJNS7_ILi1EEESI_SI_EEESC_SE_Li128ELb1ELb1ELb1ELb0EEENS1_36VarlenDynamicPersistentTileSchedulerILi128ELi80ELi128ELi128ELb1ELb1ELb0ELb0ELb1ELb1EEEEEEEEEvNT_6ParamsE)
        /*03bc*/ 	.word	0x000000f0


	//----- nvinfo : EIATTR_REGCOUNT
	.align		4
.L_170:
        /*03c0*/ 	.byte	0x04, 0x2f
        /*03c2*/ 	.short	(.L_172 - .L_171)
	.align		4
.L_171:
        /*03c4*/ 	.word	index@(_ZN7cutlass13device_kernelIN5flash19enable_sm80_to_sm89INS1_16FlashAttnFwdSm80INS1_25CollectiveMainloopFwdSm80ILi4ELi1ELb0EN4cute5tupleIJNS5_1CILi128EEENS7_ILi80EEENS7_ILi64EEEEEELi64ENS_10bfloat16_tEfNS_4arch4Sm80ELb0ELb0ELb1ELb1ELb1ELb0ELb1ELb1EEENS1_21CollectiveEpilogueFwdINS6_IJS8_SA_S9_EEENS6_IJNS7_ILi1EEESI_SI_EEESC_SE_Li128ELb1ELb1ELb1ELb0EEENS1_36VarlenDynamicPersistentTileSchedulerILi128ELi80ELi128ELi128ELb1ELb1ELb0ELb0ELb1ELb1EEEEEEEEEvNT_6ParamsE)
        /*03c8*/ 	.word	0x000000ff


	//----- nvinfo : EIATTR_FRAME_SIZE
	.align		4
.L_172:
        /*03cc*/ 	.byte	0x04, 0x11
        /*03ce*/ 	.short	(.L_174 - .L_173)
	.align		4
.L_173:
        /*03d0*/ 	.word	index@($__internal_3_$__cuda_sm70_votesync_ballot)
        /*03d4*/ 	.word	0x00000000


	//----- nvinfo : EIATTR_FRAME_SIZE
	.align		4
.L_174:
        /*03d8*/ 	.byte	0x04, 0x11
        /*03da*/ 	.short	(.L_176 - .L_175)
	.align		4
.L_175:
        /*03dc*/ 	.word	index@($__internal_2_$__cuda_sm70_shflsync_up_p)
        /*03e0*/ 	.word	0x00000000


	//----- nvinfo : EIATTR_FRAME_SIZE
	.align		4
.L_176:
        /*03e4*/ 	.byte	0x04, 0x11
        /*03e6*/ 	.short	(.L_178 - .L_177)
	.align		4
.L_177:
        /*03e8*/ 	.word	index@($__internal_1_$__cuda_sm70_shflsync_idx_p)
        /*03ec*/ 	.word	0x00000000


	//----- nvinfo : EIATTR_FRAME_SIZE
	.align		4
.L_178:
        /*03f0*/ 	.byte	0x04, 0x11
        /*03f2*/ 	.short	(.L_180 - .L_179)
	.align		4
.L_179:
        /*03f4*/ 	.word	index@($__internal_0_$__cuda_sm70_shflsync_bfly_p)
        /*03f8*/ 	.word	0x00000000


	//----- nvinfo : EIATTR_FRAME_SIZE
	.align		4
.L_180:
        /*03fc*/ 	.byte	0x04, 0x11
        /*03fe*/ 	.short	(.L_182 - .L_181)
	.align		4
.L_181:
        /*0400*/ 	.word	index@(_ZN7cutlass13device_kernelIN5flash19enable_sm80_to_sm89INS1_16FlashAttnFwdSm80INS1_25CollectiveMainloopFwdSm80ILi4ELi1ELb0EN4cute5tupleIJNS5_1CILi128EEENS7_ILi80EEENS7_ILi64EEEEEELi64ENS_10bfloat16_tEfNS_4arch4Sm80ELb0ELb0ELb1ELb1ELb1ELb0ELb1ELb1EEENS1_21CollectiveEpilogueFwdINS6_IJS8_SA_S9_EEENS6_IJNS7_ILi1EEESI_SI_EEESC_SE_Li128ELb1ELb1ELb1ELb0EEENS1_36VarlenDynamicPersistentTileSchedulerILi128ELi80ELi128ELi128ELb1ELb1ELb0ELb0ELb1ELb1EEEEEEEEEvNT_6ParamsE)
        /*0404*/ 	.word	0x000000d0


	//----- nvinfo : EIATTR_REGCOUNT
	.align		4
.L_182:
        /*0408*/ 	.byte	0x04, 0x2f
        /*040a*/ 	.short	(.L_184 - .L_183)
	.align		4
.L_183:
        /*040c*/ 	.word	index@(_ZN7cutlass13device_kernelIN5flash19enable_sm80_to_sm89INS1_16FlashAttnFwdSm80INS1_25CollectiveMainloopFwdSm80ILi4ELi1ELb0EN4cute5tupleIJNS5_1CILi128EEENS7_ILi112EEENS7_ILi64EEEEEELi64ENS_10bfloat16_tEfNS_4arch4Sm80ELb0ELb0ELb1ELb0ELb1ELb0ELb1ELb1EEENS1_21CollectiveEpilogueFwdINS6_IJS8_SA_S9_EEENS6_IJNS7_ILi1EEESI_SI_EEESC_SE_Li128ELb0ELb1ELb1ELb0EEENS1_19SingleTileSchedulerILb0ELb1ELb1ELi128EEEEEEEEEvNT_6ParamsE)
        /*0410*/ 	.word	0x000000ff


	//----- nvinfo : EIATTR_FRAME_SIZE
	.align		4
.L_184:
        /*0414*/ 	.byte	0x04, 0x11
        /*0416*/ 	.short	(.L_186 - .L_185)
	.align		4
.L_185:
        /*0418*/ 	.word	index@(_ZN7cutlass13device_kernelIN5flash19enable_sm80_to_sm89INS1_16FlashAttnFwdSm80INS1_25CollectiveMainloopFwdSm80ILi4ELi1ELb0EN4cute5tupleIJNS5_1CILi128EEENS7_ILi112EEENS7_ILi64EEEEEELi64ENS_10bfloat16_tEfNS_4arch4Sm80ELb0ELb0ELb1ELb0ELb1ELb0ELb1ELb1EEENS1_21CollectiveEpilogueFwdINS6_IJS8_SA_S9_EEENS6_IJNS7_ILi1EEESI_SI_EEESC_SE_Li128ELb0ELb1ELb1ELb0EEENS1_19SingleTileSchedulerILb0ELb1ELb1ELi128EEEEEEEEEvNT_6ParamsE)
        /*041c*/ 	.word	0x00000048


	//----- nvinfo : EIATTR_MIN_STACK_SIZE
	.align		4
.L_186:
        /*0420*/ 	.byte	0x04, 0x12
        /*0422*/ 	.short	(.L_188 - .L_187)
	.align		4
.L_187:
        /*0424*/ 	.word	index@(_ZN7cutlass13device_kernelIN5flash19enable_sm80_to_sm89INS1_16FlashAttnFwdSm80INS1_25CollectiveMainloopFwdSm80ILi4ELi1ELb0EN4cute5tupleIJNS5_1CILi128EEENS7_ILi112EEENS7_ILi64EEEEEELi64ENS_10bfloat16_tEfNS_4arch4Sm80ELb0ELb0ELb1ELb0ELb1ELb0ELb1ELb1EEENS1_21CollectiveEpilogueFwdINS6_IJS8_SA_S9_EEENS6_IJNS7_ILi1EEESI_SI_EEESC_SE_Li128ELb0ELb1ELb1ELb0EEENS1_19SingleTileSchedulerILb0ELb1ELb1ELi128EEEEEEEEEvNT_6ParamsE)
        /*0428*/ 	.word	0x00000048


	//----- nvinfo : EIATTR_MIN_STACK_SIZE
	.align		4
.L_188:
        /*042c*/ 	.byte	0x04, 0x12
        /*042e*/ 	.short	(.L_190 - .L_189)
	.align		4
.L_189:
        /*0430*/ 	.word	index@(_ZN7cutlass13device_kernelIN5flash19enable_sm80_to_sm89INS1_16FlashAttnFwdSm80INS1_25CollectiveMainloopFwdSm80ILi4ELi1ELb0EN4cute5tupleIJNS5_1CILi128EEENS7_ILi80EEENS7_ILi64EEEEEELi64ENS_10bfloat16_tEfNS_4arch4Sm80ELb0ELb0ELb1ELb1ELb1ELb0ELb1ELb1EEENS1_21CollectiveEpilogueFwdINS6_IJS8_SA_S9_EEENS6_IJNS7_ILi1EEESI_SI_EEESC_SE_Li128ELb1ELb1ELb1ELb0EEENS1_36VarlenDynamicPersistentTileSchedulerILi128ELi80ELi128ELi128ELb1ELb1ELb0ELb0ELb1ELb1EEEEEEEEEvNT_6ParamsE)
        /*0434*/ 	.word	0x000000d0


	//----- nvinfo : EIATTR_MIN_STACK_SIZE
	.align		4
.L_190:
        /*0438*/ 	.byte	0x04, 0x12
        /*043a*/ 	.short	(.L_192 - .L_191)
	.align		4
.L_191:
        /*043c*/ 	.word	index@(_ZN7cutlass13device_kernelIN5flash19enable_sm80_to_sm89INS1_16FlashAttnFwdSm80INS1_25CollectiveMainloopFwdSm80ILi4ELi1ELb0EN4cute5tupleIJNS5_1CILi128EEENS7_ILi80EEENS7_ILi64EEEEEELi64ENS_10bfloat16_tEfNS_4arch4Sm80ELb0ELb0ELb1ELb1ELb1ELb1ELb1ELb1EEENS1_21CollectiveEpilogueFwdINS6_IJS8_SA_S9_EEENS6_IJNS7_ILi1EEESI_SI_EEESC_SE_Li128ELb1ELb1ELb1ELb0EEENS1_36VarlenDynamicPersistentTileSchedulerILi128ELi80ELi128ELi128ELb1ELb1ELb0ELb0ELb1ELb1EEEEEEEEEvNT_6ParamsE)
        /*0440*/ 	.word	0x000000f0


	//----- nvinfo : EIATTR_MIN_STACK_SIZE
	.align		4
.L_192:
        /*0444*/ 	.byte	0x04, 0x12
        /*0446*/ 	.short	(.L_194 - .L_193)
	.align		4
.L_193:
        /*0448*/ 	.word	index@(_ZN7cutlass13device_kernelIN5flash19enable_sm80_to_sm89INS1_16FlashAttnFwdSm80INS1_25CollectiveMainloopFwdSm80ILi4ELi1ELb0EN4cute5tupleIJNS5_1CILi128EEENS7_ILi96EEENS7_ILi64EEEEEELi64ENS_10bfloat16_tEfNS_4arch4Sm80ELb0ELb1ELb1ELb0ELb1ELb0ELb1ELb1EEENS1_21CollectiveEpilogueFwdINS6_IJS8_SA_S9_EEENS6_IJNS7_ILi1EEESI_SI_EEESC_SE_Li128ELb0ELb1ELb1ELb0EEENS1_19SingleTileSchedulerILb0ELb1ELb1ELi128EEEEEEEEEvNT_6ParamsE)
        /*044c*/ 	.word	0x00000050


	//----- nvinfo : EIATTR_MIN_STACK_SIZE
	.align		4
.L_194:
        /*0450*/ 	.byte	0x04, 0x12
        /*0452*/ 	.short	(.L_196 - .L_195)
	.align		4
.L_195:
        /*0454*/ 	.word	index@(_ZN7cutlass13device_kernelIN5flash19enable_sm80_to_sm89INS1_16FlashAttnFwdSm80INS1_25CollectiveMainloopFwdSm80ILi4ELi1ELb0EN4cute5tupleIJNS5_1CILi128EEENS7_ILi80EEENS7_ILi64EEEEEELi64ENS_10bfloat16_tEfNS_4arch4Sm80ELb0ELb1ELb1ELb1ELb1ELb0ELb1ELb1EEENS1_21CollectiveEpilogueFwdINS6_IJS8_SA_S9_EEENS6_IJNS7_ILi1EEESI_SI_EEESC_SE_Li128ELb1ELb1ELb1ELb0EEENS1_36VarlenDynamicPersistentTileSchedulerILi128ELi80ELi128ELi128ELb1ELb1ELb0ELb1ELb0ELb1EEEEEEEEEvNT_6ParamsE)
        /*0458*/ 	.word	0x000000d0


	//----- nvinfo : EIATTR_MIN_STACK_SIZE
	.align		4
.L_196:
        /*045c*/ 	.byte	0x04, 0x12
        /*045e*/ 	.short	(.L_198 - .L_197)
	.align		4
.L_197:
        /*0460*/ 	.word	index@(_ZN7cutlass13device_kernelIN5flash19enable_sm80_to_sm89INS1_16FlashAttnFwdSm80INS1_25CollectiveMainloopFwdSm80ILi4ELi1ELb0EN4cute5tupleIJNS5_1CILi128EEENS7_ILi80EEENS7_ILi64EEEEEELi64ENS_10bfloat16_tEfNS_4arch4Sm80ELb0ELb1ELb1ELb1ELb1ELb1ELb1ELb1EEENS1_21CollectiveEpilogueFwdINS6_IJS8_SA_S9_EEENS6_IJNS7_ILi1EEESI_SI_EEESC_SE_Li128ELb1ELb1ELb1ELb0EEENS1_36VarlenDynamicPersistentTileSchedulerILi128ELi80ELi128ELi128ELb1ELb1ELb0ELb1ELb0ELb1EEEEEEEEEvNT_6ParamsE)
        /*0464*/ 	.word	0x000000b0


	//----- nvinfo : EIATTR_MIN_STACK_SIZE
	.align		4
.L_198:
        /*0468*/ 	.byte	0x04, 0x12
        /*046a*/ 	.short	(.L_200 - .L_199)
	.align		4
.L_199:
        /*046c*/ 	.word	index@(_ZN7cutlass13device_kernelIN5flash19enable_sm80_to_sm89INS1_16FlashAttnFwdSm80INS1_25CollectiveMainloopFwdSm80ILi4ELi1ELb0EN4cute5tupleIJNS5_1CILi128EEENS7_ILi112EEENS7_ILi64EEEEEELi64ENS_10bfloat16_tEfNS_4arch4Sm80ELb1ELb0ELb1ELb0ELb1ELb0ELb1ELb1EEENS1_21CollectiveEpilogueFwdINS6_IJS8_SA_S9_EEENS6_IJNS7_ILi1EEESI_SI_EEESC_SE_Li128ELb0ELb1ELb1ELb0EEENS1_30DynamicPersistentTileSchedulerILi128ELi128ELb1ELb1ELb0EEEEEEEEEvNT_6ParamsE)
        /*0470*/ 	.word	0x00000068


	//----- nvinfo : EIATTR_MIN_STACK_SIZE
	.align		4
.L_200:
        /*0474*/ 	.byte	0x04, 0x12
        /*0476*/ 	.short	(.L_202 - .L_201)
	.align		4
.L_201:
        /*0478*/ 	.word	index@(_ZN7cutlass13device_kernelIN5flash19enable_sm80_to_sm89INS1_16FlashAttnFwdSm80INS1_25CollectiveMainloopFwdSm80ILi4ELi1ELb0EN4cute5tupleIJNS5_1CILi128EEENS7_ILi80EEENS7_ILi64EEEEEELi64ENS_10bfloat16_tEfNS_4arch4Sm80ELb1ELb0ELb1ELb1ELb1ELb0ELb1ELb1EEENS1_21CollectiveEpilogueFwdINS6_IJS8_SA_S9_EEENS6_IJNS7_ILi1EEESI_SI_EEESC_SE_Li128ELb1ELb1ELb1ELb0EEENS1_36VarlenDynamicPersistentTileSchedulerILi128ELi80ELi128ELi128ELb1ELb1ELb0ELb1ELb1ELb1EEEEEEEEEvNT_6ParamsE)
        /*047c*/ 	.word	0x000000d8


	//----- nvinfo : EIATTR_MIN_STACK_SIZE
	.align		4
.L_202:
        /*0480*/ 	.byte	0x04, 0x12
        /*0482*/ 	.short	(.L_204 - .L_203)
	.align		4
.L_203:
        /*0484*/ 	.word	index@(_ZN7cutlass13device_kernelIN5flash19enable_sm80_to_sm89INS1_16FlashAttnFwdSm80INS1_25CollectiveMainloopFwdSm80ILi4ELi1ELb0EN4cute5tupleIJNS5_1CILi128EEENS7_ILi80EEENS7_ILi64EEEEEELi64ENS_10bfloat16_tEfNS_4arch4Sm80ELb1ELb0ELb1ELb1ELb1ELb1ELb1ELb1EEENS1_21CollectiveEpilogueFwdINS6_IJS8_SA_S9_EEENS6_IJNS7_ILi1EEESI_SI_EEESC_SE_Li128ELb1ELb1ELb1ELb0EEENS1_36VarlenDynamicPersistentTileSchedulerILi128ELi80ELi128ELi128ELb1ELb1ELb0ELb1ELb1ELb1EEEEEEEEEvNT_6ParamsE)
        /*0488*/ 	.word	0x00000100


	//----- nvinfo : EIATTR_MIN_STACK_SIZE
	.align		4
.L_204:
        /*048c*/ 	.byte	0x04, 0x12
        /*048e*/ 	.short	(.L_206 - .L_205)
	.align		4
.L_205:
        /*0490*/ 	.word	index@(_ZN7cutlass13device_kernelIN5flash19enable_sm80_to_sm89INS1_16FlashAttnFwdSm80INS1_25CollectiveMainloopFwdSm80ILi4ELi1ELb0EN4cute5tupleIJNS5_1CILi128EEENS7_ILi112EEENS7_ILi64EEEEEELi64ENS_10bfloat16_tEfNS_4arch4Sm80ELb0ELb0ELb0ELb0ELb1ELb0ELb1ELb1EEENS1_21CollectiveEpilogueFwdINS6_IJS8_SA_S9_EEENS6_IJNS7_ILi1EEESI_SI_EEESC_SE_Li128ELb0ELb1ELb1ELb0EEENS1_19SingleTileSchedulerILb0ELb1ELb1ELi128EEEEEEEEEvNT_6ParamsE)
        /*0494*/ 	.word	0x00000020


	//----- nvinfo : EIATTR_MIN_STACK_SIZE
	.align		4
.L_206:
        /*0498*/ 	.byte	0x04, 0x12
        /*049a*/ 	.short	(.L_208 - .L_207)
	.align		4
.L_207:
        /*049c*/ 	.word	index@(_ZN7cutlass13device_kernelIN5flash19enable_sm80_to_sm89INS1_16FlashAttnFwdSm80INS1_25CollectiveMainloopFwdSm80ILi4ELi1ELb0EN4cute5tupleIJNS5_1CILi128EEENS7_ILi80EEENS7_ILi64EEEEEELi64ENS_10bfloat16_tEfNS_4arch4Sm80ELb0ELb0ELb0ELb1ELb1ELb0ELb1ELb1EEENS1_21CollectiveEpilogueFwdINS6_IJS8_SA_S9_EEENS6_IJNS7_ILi1EEESI_SI_EEESC_SE_Li128ELb1ELb1ELb1ELb0EEENS1_36VarlenDynamicPersistentTileSchedulerILi128ELi80ELi128ELi128ELb1ELb1ELb0ELb0ELb1ELb1EEEEEEEEEvNT_6ParamsE)
        /*04a0*/ 	.word	0x00000098


	//----- nvinfo : EIATTR_MIN_STACK_SIZE
	.align		4
.L_208:
        /*04a4*/ 	.byte	0x04, 0x12
        /*04a6*/ 	.short	(.L_210 - .L_209)
	.align		4
.L_209:
        /*04a8*/ 	.word	index@(_ZN7cutlass13device_kernelIN5flash19enable_sm80_to_sm89INS1_16FlashAttnFwdSm80INS1_25CollectiveMainloopFwdSm80ILi4ELi1ELb0EN4cute5tupleIJNS5_1CILi128EEENS7_ILi80EEENS7_ILi64EEEEEELi64ENS_10bfloat16_tEfNS_4arch4Sm80ELb0ELb0ELb0ELb1ELb1ELb1ELb1ELb1EEENS1_21CollectiveEpilogueFwdINS6_IJS8_SA_S9_EEENS6_IJNS7_ILi1EEESI_SI_EEESC_SE_Li128ELb1ELb1ELb1ELb0EEENS1_36VarlenDynamicPersistentTileSchedulerILi128ELi80ELi128ELi128ELb1ELb1ELb0ELb0ELb1ELb1EEEEEEEEEvNT_6ParamsE)
        /*04ac*/ 	.word	0x000000f8


	//----- nvinfo : EIATTR_MIN_STACK_SIZE
	.align		4
.L_210:
        /*04b0*/ 	.byte	0x04, 0x12
        /*04b2*/ 	.short	(.L_212 - .L_211)
	.align		4
.L_211:
        /*04b4*/ 	.word	index@(_ZN7cutlass13device_kernelIN5flash19enable_sm80_to_sm89INS1_16FlashAttnFwdSm80INS1_25CollectiveMainloopFwdSm80ILi4ELi1ELb0EN4cute5tupleIJNS5_1CILi128EEENS7_ILi96EEENS7_ILi64EEEEEELi64ENS_10bfloat16_tEfNS_4arch4Sm80ELb0ELb1ELb0ELb0ELb1ELb0ELb1ELb1EEENS1_21CollectiveEpilogueFwdINS6_IJS8_SA_S9_EEENS6_IJNS7_ILi1EEESI_SI_EEESC_SE_Li128ELb0ELb1ELb1ELb0EEENS1_19SingleTileSchedulerILb0ELb1ELb1ELi128EEEEEEEEEvNT_6ParamsE)
        /*04b8*/ 	.word	0x00000018


	//----- nvinfo : EIATTR_MIN_STACK_SIZE
	.align		4
.L_212:
        /*04bc*/ 	.byte	0x04, 0x12
        /*04be*/ 	.short	(.L_214 - .L_213)
	.align		4
.L_213:
        /*04c0*/ 	.word	index@(_ZN7cutlass13device_kernelIN5flash19enable_sm80_to_sm89INS1_16FlashAttnFwdSm80INS1_25CollectiveMainloopFwdSm80ILi4ELi1ELb0EN4cute5tupleIJNS5_1CILi128EEENS7_ILi80EEENS7_ILi64EEEEEELi64ENS_10bfloat16_tEfNS_4arch4Sm80ELb0ELb1ELb0ELb1ELb1ELb0ELb1ELb1EEENS1_21CollectiveEpilogueFwdINS6_IJS8_SA_S9_EEENS6_IJNS7_ILi1EEESI_SI_EEESC_SE_Li128ELb1ELb1ELb1ELb0EEENS1_36VarlenDynamicPersistentTileSchedulerILi128ELi80ELi128ELi128ELb1ELb1ELb0ELb1ELb0ELb1EEEEEEEEEvNT_6ParamsE)
        /*04c4*/ 	.word	0x00000080


	//----- nvinfo : EIATTR_MIN_STACK_SIZE
	.align		4
.L_214:
        /*04c8*/ 	.byte	0x04, 0x12
        /*04ca*/ 	.short	(.L_216 - .L_215)
	.align		4
.L_215:
        /*04cc*/ 	.word	index@(_ZN7cutlass13device_kernelIN5flash19enable_sm80_to_sm89INS1_16FlashAttnFwdSm80INS1_25CollectiveMainloopFwdSm80ILi4ELi1ELb0EN4cute5tupleIJNS5_1CILi128EEENS7_ILi80EEENS7_ILi64EEEEEELi64ENS_10bfloat16_tEfNS_4arch4Sm80ELb0ELb1ELb0ELb1ELb1ELb1ELb1ELb1EEENS1_21CollectiveEpilogueFwdINS6_IJS8_SA_S9_EEENS6_IJNS7_ILi1EEESI_SI_EEESC_SE_Li128ELb1ELb1ELb1ELb0EEENS1_36VarlenDynamicPersistentTileSchedulerILi128ELi80ELi128ELi128ELb1ELb1ELb0ELb1ELb0ELb1EEEEEEEEEvNT_6ParamsE)
        /*04d0*/ 	.word	0x000000f8


	//----- nvinfo : EIATTR_MIN_STACK_SIZE
	.align		4
.L_216:
        /*04d4*/ 	.byte	0x04, 0x12
        /*04d6*/ 	.short	(.L_218 - .L_217)
	.align		4
.L_217:
        /*04d8*/ 	.word	index@(_ZN7cutlass13device_kernelIN5flash19enable_sm80_to_sm89INS1_16FlashAttnFwdSm80INS1_25CollectiveMainloopFwdSm80ILi4ELi1ELb0EN4cute5tupleIJNS5_1CILi128EEENS7_ILi112EEENS7_ILi64EEEEEELi64ENS_10bfloat16_tEfNS_4arch4Sm80ELb1ELb0ELb0ELb0ELb1ELb0ELb1ELb1EEENS1_21CollectiveEpilogueFwdINS6_IJS8_SA_S9_EEENS6_IJNS7_ILi1EEESI_SI_EEESC_SE_Li128ELb0ELb1ELb1ELb0EEENS1_30DynamicPersistentTileSchedulerILi128ELi128ELb1ELb1ELb0EEEEEEEEEvNT_6ParamsE)
        /*04dc*/ 	.word	0x000000a0


	//----- nvinfo : EIATTR_MIN_STACK_SIZE
	.align		4
.L_218:
        /*04e0*/ 	.byte	0x04, 0x12
        /*04e2*/ 	.short	(.L_220 - .L_219)
	.align		4
.L_219:
        /*04e4*/ 	.word	index@(_ZN7cutlass13device_kernelIN5flash19enable_sm80_to_sm89INS1_16FlashAttnFwdSm80INS1_25CollectiveMainloopFwdSm80ILi4ELi1ELb0EN4cute5tupleIJNS5_1CILi128EEENS7_ILi80EEENS7_ILi64EEEEEELi64ENS_10bfloat16_tEfNS_4arch4Sm80ELb1ELb0ELb0ELb1ELb1ELb0ELb1ELb1EEENS1_21CollectiveEpilogueFwdINS6_IJS8_SA_S9_EEENS6_IJNS7_ILi1EEESI_SI_EEESC_SE_Li128ELb1ELb1ELb1ELb0EEENS1_36VarlenDynamicPersistentTileSchedulerILi128ELi80ELi128ELi128ELb1ELb1ELb0ELb1ELb1ELb1EEEEEEEEEvNT_6ParamsE)
        /*04e8*/ 	.word	0x000000c0


	//----- nvinfo : EIATTR_MIN_STACK_SIZE
	.align		4
.L_220:
        /*04ec*/ 	.byte	0x04, 0x12
        /*04ee*/ 	.short	(.L_222 - .L_221)
	.align		4
.L_221:
        /*04f0*/ 	.word	index@(_ZN7cutlass13device_kernelIN5flash19enable_sm80_to_sm89INS1_16FlashAttnFwdSm80INS1_25CollectiveMainloopFwdSm80ILi4ELi1ELb0EN4cute5tupleIJNS5_1CILi128EEENS7_ILi80EEENS7_ILi64EEEEEELi64ENS_10bfloat16_tEfNS_4arch4Sm80ELb1ELb0ELb0ELb1ELb1ELb1ELb1ELb1EEENS1_21CollectiveEpilogueFwdINS6_IJS8_SA_S9_EEENS6_IJNS7_ILi1EEESI_SI_EEESC_SE_Li128ELb1ELb1ELb1ELb0EEENS1_36VarlenDynamicPersistentTileSchedulerILi128ELi80ELi128ELi128ELb1ELb1ELb0ELb1ELb1ELb1EEEEEEEEEvNT_6ParamsE)
        /*04f4*/ 	.word	0x00000100
.L_222:


//--------------------- .nv.info._ZN7cutlass13device_kernelIN5flash19enable_sm80_to_sm89INS1_16FlashAttnFwdSm80INS1_25CollectiveMainloopFwdSm80ILi4ELi1ELb0EN4cute5tupleIJNS5_1CILi128EEENS7_ILi112EEENS7_ILi64EEEEEELi64ENS_10bfloat16_tEfNS_4arch4Sm80ELb0ELb0ELb1ELb0ELb1ELb0ELb1ELb1EEENS1_21CollectiveEpilogueFwdINS6_IJS8_SA_S9_EEENS6_IJNS7_ILi1EEESI_SI_EEESC_SE_Li128ELb0ELb1ELb1ELb0EEENS1_19SingleTileSchedulerILb0ELb1ELb1ELi128EEEEEEEEEvNT_6ParamsE --------------------------
	.section	.nv.info._ZN7cutlass13device_kernelIN5flash19enable_sm80_to_sm89INS1_16FlashAttnFwdSm80INS1_25CollectiveMainloopFwdSm80ILi4ELi1ELb0EN4cute5tupleIJNS5_1CILi128EEENS7_ILi112EEENS7_ILi64EEEEEELi64ENS_10bfloat16_tEfNS_4arch4Sm80ELb0ELb0ELb1ELb0ELb1ELb0ELb1ELb1EEENS1_21CollectiveEpilogueFwdINS6_IJS8_SA_S9_EEENS6_IJNS7_ILi1EEESI_SI_EEESC_SE_Li128ELb0ELb1ELb1ELb0EEENS1_19SingleTileSchedulerILb0ELb1ELb1ELi128EEEEEEEEEvNT_6ParamsE,"",@"SHT_CUDA_INFO"
	.sectionflags	@""
	.align	4


	//----- nvinfo : EIATTR_CUDA_API_VERSION
	.align		4
        /*0000*/ 	.byte	0x04, 0x37
        /*0002*/ 	.short	(.L_224 - .L_223)
.L_223:
        /*0004*/ 	.word	0x00000082


	//----- nvinfo : EIATTR_SW2861232_WAR
	.align		4
.L_224:
        /*0008*/ 	.byte	0x01, 0x35
	.zero		2


	//----- nvinfo : EIATTR_PARAM_CBANK
	.align		4
        /*000c*/ 	.byte	0x04, 0x0a
        /*000e*/ 	.short	(.L_226 - .L_225)
	.align		4
.L_225:
        /*0010*/ 	.word	index@(.nv.constant0._ZN7cutlass13device_kernelIN5flash19enable_sm80_to_sm89INS1_16FlashAttnFwdSm80INS1_25CollectiveMainloopFwdSm80ILi4ELi1ELb0EN4cute5tupleIJNS5_1CILi128EEENS7_ILi112EEENS7_ILi64EEEEEELi64ENS_10bfloat16_tEfNS_4arch4Sm80ELb0ELb0ELb1ELb0ELb1ELb0ELb1ELb1EEENS1_21CollectiveEpilogueFwdINS6_IJS8_SA_S9_EEENS6_IJNS7_ILi1EEESI_SI_EEESC_SE_Li128ELb0ELb1ELb1ELb0EEENS1_19SingleTileSchedulerILb0ELb1ELb1ELi128EEEEEEEEEvNT_6ParamsE)
        /*0014*/ 	.short	0x0160
        /*0016*/ 	.short	0x0418


	//----- nvinfo : EIATTR_CBANK_PARAM_SIZE
	.align		4
.L_226:
        /*0018*/ 	.byte	0x03, 0x19
        /*001a*/ 	.short	0x0418


	//----- nvinfo : EIATTR_KPARAM_INFO
	.align		4
        /*001c*/ 	.byte	0x04, 0x17
        /*001e*/ 	.short	(.L_228 - .L_227)
.L_227:
        /*0020*/ 	.word	0x00000000
        /*0024*/ 	.short	0x0000
        /*0026*/ 	.short	0x0000
        /*0028*/ 	.byte	0x00, 0xf0, 0x61, 0x10


	//----- nvinfo : EIATTR_MAXREG_COUNT
	.align		4
.L_228:
        /*002c*/ 	.byte	0x03, 0x1b
        /*002e*/ 	.short	0x00ff


	//----- nvinfo : EIATTR_NUM_BARRIERS
	.align		4
        /*0030*/ 	.byte	0x02, 0x4c
        /*0032*/ 	.byte	0x02
	.zero		1


	//----- nvinfo : EIATTR_ANNOTATIONS
	.align		4
        /*0034*/ 	.byte	0x04, 0x55
        /*0036*/ 	.short	(.L_230 - .L_229)


	//   ....[0]....
.L_229:
        /*0038*/ 	.word	0x00000001
        /*003c*/ 	.byte	0xe0, 0x0a, 0x00, 0x00, 0x01, 0x00, 0x00, 0x00, 0x00, 0x14, 0x00, 0x00, 0x01, 0x00, 0x00, 0x00
        /* <DEDUP_REMOVED lines=21> */
        /*019c*/ 	.byte	0xd0, 0xce, 0x00, 0x00, 0x01, 0x00, 0x00, 0x00, 0xe0, 0xce, 0x00, 0x00


	//----- nvinfo : EIATTR_MERCURY_ISA_VERSION
	.align		4
.L_230:
        /*01a8*/ 	.byte	0x03, 0x5f
        /*01aa*/ 	.short	0x0000


	//----- nvinfo : EIATTR_COOP_GROUP_MASK_REGIDS
	.align		4
        /*01ac*/ 	.byte	0x04, 0x29
        /*01ae*/ 	.short	(.L_232 - .L_231)


	//   ....[0]....
.L_231:
        /*01b0*/ 	.word	0xffffffff


	//   ....[1]....
        /*01b4*/ 	.word	0xffffffff


	//   ....[2]....
        /*01b8*/ 	.word	0xffffffff


	//   ....[3]....
        /*01bc*/ 	.word	0xffffffff


	//   ....[4]....
        /*01c0*/ 	.word	0xffffffff


	//   ....[5]....
        /*01c4*/ 	.word	0xffffffff


	//   ....[6]....
        /*01c8*/ 	.word	0xffffffff


	//   ....[7]....
        /*01cc*/ 	.word	0xffffffff


	//   ....[8]....
        /*01d0*/ 	.word	0xffffffff


	//   ....[9]....
        /*01d4*/ 	.word	0xffffffff


	//   ....[10]....
        /*01d8*/ 	.word	0xffffffff


	//   ....[11]....
        /*01dc*/ 	.word	0xffffffff


	//   ....[12]....
        /*01e0*/ 	.word	0xffffffff


	//   ....[13]....
        /*01e4*/ 	.word	0xffffffff


	//   ....[14]....
        /*01e8*/ 	.word	0xffffffff


	//   ....[15]....
        /*01ec*/ 	.word	0xffffffff


	//   ....[16]....
        /*01f0*/ 	.word	0xffffffff


	//   ....[17]....
        /*01f4*/ 	.word	0xffffffff


	//   ....[18]....
        /*01f8*/ 	.word	0xffffffff


	//   ....[19]....
        /*01fc*/ 	.word	0xffffffff


	//   ....[20]....
        /*0200*/ 	.word	0xffffffff


	//   ....[21]....
        /*0204*/ 	.word	0xffffffff


	//   ....[22]....
        /*0208*/ 	.word	0xffffffff


	//   ....[23]....
        /*020c*/ 	.word	0xffffffff


	//   ....[24]....
        /*0210*/ 	.word	0xffffffff


	//   ....[25]....
        /*0214*/ 	.word	0xffffffff


	//   ....[26]....
        /*0218*/ 	.word	0xffffffff


	//   ....[27]....
        /*021c*/ 	.word	0xffffffff


	//   ....[28]....
        /*0220*/ 	.word	0xffffffff


	//   ....[29]....
        /*0224*/ 	.word	0xffffffff


	//   ....[30]....
        /*0228*/ 	.word	0xffffffff


	//   ....[31]....
        /*022c*/ 	.word	0xffffffff


	//   ....[32]....
        /*0230*/ 	.word	0xffffffff


	//   ....[33]....
        /*0234*/ 	.word	0xffffffff


	//   ....[34]....
        /*0238*/ 	.word	0xffffffff


	//   ....[35]....
        /*023c*/ 	.word	0xffffffff


	//   ....[36]....
        /*0240*/ 	.word	0xffffffff


	//   ....[37]....
        /*0244*/ 	.word	0xffffffff


	//   ....[38]....
        /*0248*/ 	.word	0xffffffff


	//   ....[39]....
        /*024c*/ 	.word	0xffffffff


	//   ....[40]....
        /*0250*/ 	.word	0xffffffff


	//   ....[41]....
        /*0254*/ 	.word	0xffffffff


	//   ....[42]....
        /*0258*/ 	.word	0xffffffff


	//   ....[43]....
        /*025c*/ 	.word	0xffffffff


	//   ....[44]....
        /*0260*/ 	.word	0xffffffff


	//   ....[45]....
        /*0264*/ 	.word	0xffffffff


	//   ....[46]....
        /*0268*/ 	.word	0xffffffff


	//   ....[47]....
        /*026c*/ 	.word	0xffffffff


	//   ....[48]....
        /*0270*/ 	.word	0xffffffff


	//   ....[49]....
        /*0274*/ 	.word	0xffffffff


	//   ....[50]....
        /*0278*/ 	.word	0xffffffff


	//   ....[51]....
        /*027c*/ 	.word	0xffffffff


	//   ....[52]....
        /*0280*/ 	.word	0xffffffff


	//   ....[53]....
        /*0284*/ 	.word	0xffffffff


	//   ....[54]....
        /*0288*/ 	.word	0xffffffff


	//   ....[55]....
        /*028c*/ 	.word	0xffffffff


	//   ....[56]....
        /*0290*/ 	.word	0xffffffff


	//   ....[57]....
        /*0294*/ 	.word	0xffffffff


	//   ....[58]....
        /*0298*/ 	.word	0xffffffff


	//   ....[59]....
        /*029c*/ 	.word	0xffffffff


	//   ....[60]....
        /*02a0*/ 	.word	0xffffffff


	//   ....[61]....
        /*02a4*/ 	.word	0xffffffff


	//   ....[62]....
        /*02a8*/ 	.word	0xffffffff


	//   ....[63]....
        /*02ac*/ 	.word	0xffffffff


	//   ....[64]....
        /*02b0*/ 	.word	0xffffffff


	//   ....[65]....
        /*02b4*/ 	.word	0xffffffff


	//   ....[66]....
        /*02b8*/ 	.word	0xffffffff


	//   ....[67]....
        /*02bc*/ 	.word	0xffffffff


	//   ....[68]....
        /*02c0*/ 	.word	0xffffffff


	//   ....[69]....
        /*02c4*/ 	.word	0xffffffff


	//   ....[70]....
        /*02c8*/ 	.word	0xffffffff


	//   ....[71]....
        /*02cc*/ 	.word	0xffffffff


	//   ....[72]....
        /*02d0*/ 	.word	0xffffffff


	//   ....[73]....
        /*02d4*/ 	.word	0xffffffff


	//   ....[74]....
        /*02d8*/ 	.word	0xffffffff


	//   ....[75]....
        /*02dc*/ 	.word	0xffffffff


	//   ....[76]....
        /*02e0*/ 	.word	0xffffffff


	//   ....[77]....
        /*02e4*/ 	.word	0xffffffff


	//   ....[78]....
        /*02e8*/ 	.word	0xffffffff


	//   ....[79]....
        /*02ec*/ 	.word	0xffffffff


	//   ....[80]....
        /*02f0*/ 	.word	0xffffffff


	//   ....[81]....
        /*02f4*/ 	.word	0xffffffff


	//   ....[82]....
        /*02f8*/ 	.word	0xffffffff


	//   ....[83]....
        /*02fc*/ 	.word	0xffffffff


	//   ....[84]....
        /*0300*/ 	.word	0xffffffff


	//   ....[85]....
        /*0304*/ 	.word	0xffffffff


	//   ....[86]....
        /*0308*/ 	.word	0xffffffff


	//   ....[87]....
        /*030c*/ 	.word	0xffffffff


	//   ....[88]....
        /*0310*/ 	.word	0xffffffff


	//   ....[89]....
        /*0314*/ 	.word	0xffffffff


	//   ....[90]....
        /*0318*/ 	.word	0xffffffff


	//   ....[91]....
        /*031c*/ 	.word	0xffffffff


	//   ....[92]....
        /*0320*/ 	.word	0xffffffff


	//   ....[93]....
        /*0324*/ 	.word	0xffffffff


	//   ....[94]....
        /*0328*/ 	.word	0xffffffff


	//   ....[95]....
        /*032c*/ 	.word	0xffffffff


	//   ....[96]....
        /*0330*/ 	.word	0xffffffff


	//   ....[97]....
        /*0334*/ 	.word	0xffffffff


	//   ....[98]....
        /*0338*/ 	.word	0xffffffff


	//   ....[99]....
        /*033c*/ 	.word	0xffffffff


	//   ....[100]....
        /*0340*/ 	.word	0xffffffff


	//   ....[101]....
        /*0344*/ 	.word	0xffffffff


	//   ....[102]....
        /*0348*/ 	.word	0xffffffff


	//   ....[103]....
        /*034c*/ 	.word	0xffffffff


	//   ....[104]....
        /*0350*/ 	.word	0xffffffff


	//   ....[105]....
        /*0354*/ 	.word	0xffffffff


	//   ....[106]....
        /*0358*/ 	.word	0xffffffff


	//   ....[107]....
        /*035c*/ 	.word	0xffffffff


	//   ....[108]....
        /*0360*/ 	.word	0xffffffff


	//   ....[109]....
        /*0364*/ 	.word	0xffffffff


	//   ....[110]....
        /*0368*/ 	.word	0xffffffff


	//   ....[111]....
        /*036c*/ 	.word	0xffffffff


	//   ....[112]....
        /*0370*/ 	.word	0xffffffff


	//   ....[113]....
        /*0374*/ 	.word	0xffffffff


	//   ....[114]....
        /*0378*/ 	.word	0xffffffff


	//   ....[115]....
        /*037c*/ 	.word	0xffffffff


	//   ....[116]....
        /*0380*/ 	.word	0xffffffff


	//   ....[117]....
        /*0384*/ 	.word	0xffffffff


	//   ....[118]....
        /*0388*/ 	.word	0xffffffff


	//   ....[119]....
        /*038c*/ 	.word	0xffffffff


	//   ....[120]....
        /*0390*/ 	.word	0xffffffff


	//   ....[121]....
        /*0394*/ 	.word	0xffffffff


	//   ....[122]....
        /*0398*/ 	.word	0xffffffff


	//   ....[123]....
        /*039c*/ 	.word	0xffffffff


	//   ....[124]....
        /*03a0*/ 	.word	0xffffffff


	//   ....[125]....
        /*03a4*/ 	.word	0xffffffff


	//   ....[126]....
        /*03a8*/ 	.word	0xffffffff


	//----- nvinfo : EIATTR_COOP_GROUP_INSTR_OFFSETS
	.align		4
.L_232:
        /*03ac*/ 	.byte	0x04, 0x28
        /*03ae*/ 	.short	(.L_234 - .L_233)


	//   ....[0]....
.L_233:
        /*03b0*/ 	.word	0x00000060


	//   ....[1]....
        /*03b4*/ 	.word	0x00000c60


	//   ....[2]....
        /*03b8*/ 	.word	0x00000d90


	//   ....[3]....
        /*03bc*/ 	.word	0x00000e20


	//   ....[4]....
        /*03c0*/ 	.word	0x00000e50


	//   ....[5]....
        /*03c4*/ 	.word	0x00000ee0


	//   ....[6]....
        /*03c8*/ 	.word	0x00000f10


	//   ....[7]....
        /*03cc*/ 	.word	0x00000fa0


	//   ....[8]....
        /*03d0*/ 	.word	0x00000fd0


	//   ....[9]....
        /*03d4*/ 	.word	0x00001060


	//   ....[10]....
        /*03d8*/ 	.word	0x00001090


	//   ....[11]....
        /*03dc*/ 	.word	0x00001120


	//   ....[12]....
        /*03e0*/ 	.word	0x00001150


	//   ....[13]....
        /*03e4*/ 	.word	0x000011e0


	//   ....[14]....
        /*03e8*/ 	.word	0x00001210


	//   ....[15]....
        /*03ec*/ 	.word	0x00001290


	//   ....[16]....
        /*03f0*/ 	.word	0x000012d0


	//   ....[17]....
        /*03f4*/ 	.word	0x00001820


	//   ....[18]....
        /*03f8*/ 	.word	0x00001840


	//   ....[19]....
        /*03fc*/ 	.word	0x00001860


	//   ....[20]....
        /*0400*/ 	.word	0x00001880


	//   ....[21]....
        /*0404*/ 	.word	0x00001890


	//   ....[22]....
        /*0408*/ 	.word	0x000018a0


	//   ....[23]....
        /*040c*/ 	.word	0x000018b0


	//   ....[24]....
        /*0410*/ 	.word	0x000018d0


	//   ....[25]....
        /*0414*/ 	.word	0x00001970


	//   ....[26]....
        /*0418*/ 	.word	0x000019b0


	//   ....[27]....
        /*041c*/ 	.word	0x000019c0


	//   ....[28]....
        /*0420*/ 	.word	0x000019d0


	//   ....[29]....
        /*0424*/ 	.word	0x000019f0


	//   ....[30]....
        /*0428*/ 	.word	0x00001a10


	//   ....[31]....
        /*042c*/ 	.word	0x00001bd0


	//   ....[32]....
        /*0430*/ 	.word	0x00001c00


	//   ....[33]....
        /*0434*/ 	.word	0x00001c30


	//   ....[34]....
        /*0438*/ 	.word	0x00001c60


	//   ....[35]....
        /*043c*/ 	.word	0x00001c90


	//   ....[36]....
        /*0440*/ 	.word	0x00001d10


	//   ....[37]....
        /*0444*/ 	.word	0x00001d40


	//   ....[38]....
        /*0448*/ 	.word	0x00001d70


	//   ....[39]....
        /*044c*/ 	.word	0x00001da0


	//   ....[40]....
        /*0450*/ 	.word	0x00001dd0


	//   ....[41]....
        /*0454*/ 	.word	0x00001e60


	//   ....[42]....
        /*0458*/ 	.word	0x00001e90


	//   ....[43]....
        /*045c*/ 	.word	0x00001eb0


	//   ....[44]....
        /*0460*/ 	.word	0x00001f10


	//   ....[45]....
        /*0464*/ 	.word	0x00003b10


	//   ....[46]....
        /*0468*/ 	.word	0x00003b30


	//   ....[47]....
        /*046c*/ 	.word	0x00003b40


	//   ....[48]....
        /*0470*/ 	.word	0x00003b50


	//   ....[49]....
        /*0474*/ 	.word	0x00003b60


	//   ....[50]....
        /*0478*/ 	.word	0x00003b70


	//   ....[51]....
        /*047c*/ 	.word	0x00003b80


	//   ....[52]....
        /*0480*/ 	.word	0x00003ba0


	//   ....[53]....
        /*0484*/ 	.word	0x00003bb0


	//   ....[54]....
        /*0488*/ 	.word	0x00003bd0


	//   ....[55]....
        /*048c*/ 	.word	0x00003bf0


	//   ....[56]....
        /*0490*/ 	.word	0x00003c20


	//   ....[57]....
        /*0494*/ 	.word	0x00003c40


	//   ....[58]....
        /*0498*/ 	.word	0x00003c60


	//   ....[59]....
        /*049c*/ 	.word	0x00004bd0


	//   ....[60]....
        /*04a0*/ 	.word	0x00004c00


	//   ....[61]....
        /*04a4*/ 	.word	0x00004d40


	//   ....[62]....
        /*04a8*/ 	.word	0x00004d70


	//   ....[63]....
        /*04ac*/ 	.word	0x00004da0


	//   ....[64]....
        /*04b0*/ 	.word	0x00004e40


	//   ....[65]....
        /*04b4*/ 	.word	0x00004f20


	//   ....[66]....
        /*04b8*/ 	.word	0x00005080


	//   ....[67]....
        /*04bc*/ 	.word	0x000079e0


	//   ....[68]....
        /*04c0*/ 	.word	0x00007a00


	//   ....[69]....
        /*04c4*/ 	.word	0x00007a10


	//   ....[70]....
        /*04c8*/ 	.word	0x00007a20


	//   ....[71]....
        /*04cc*/ 	.word	0x00007a30


	//   ....[72]....
        /*04d0*/ 	.word	0x00007a40


	//   ....[73]....
        /*04d4*/ 	.word	0x00007a50


	//   ....[74]....
        /*04d8*/ 	.word	0x00007a70


	//   ....[75]....
        /*04dc*/ 	.word	0x00007a80


	//   ....[76]....
        /*04e0*/ 	.word	0x00007aa0


	//   ....[77]....
        /*04e4*/ 	.word	0x00007af0


	//   ....[78]....
        /*04e8*/ 	.word	0x00007b30


	//   ....[79]....
        /*04ec*/ 	.word	0x00007b50


	//   ....[80]....
        /*04f0*/ 	.word	0x00007b60


	//   ....[81]....
        /*04f4*/ 	.word	0x00007f80


	//   ....[82]....
        /*04f8*/ 	.word	0x00007fb0


	//   ....[83]....
        /*04fc*/ 	.word	0x00007fd0


	//   ....[84]....
        /*0500*/ 	.word	0x00008000


	//   ....[85]....
        /*0504*/ 	.word	0x00008030


	//   ....[86]....
        /*0508*/ 	.word	0x00008080


	//   ....[87]....
        /*050c*/ 	.word	0x000080b0


	//   ....[88]....
        /*0510*/ 	.word	0x000080d0


	//   ....[89]....
        /*0514*/ 	.word	0x00008110


	//   ....[90]....
        /*0518*/ 	.word	0x00008140


	//   ....[91]....
        /*051c*/ 	.word	0x00008170


	//   ....[92]....
        /*0520*/ 	.word	0x00008190


	//   ....[93]....
        /*0524*/ 	.word	0x000081c0


	//   ....[94]....
        /*0528*/ 	.word	0x000081e0


	//   ....[95]....
        /*052c*/ 	.word	0x00009ce0


	//   ....[96]....
        /*0530*/ 	.word	0x00009ef0


	//   ....[97]....
        /*0534*/ 	.word	0x00009f60


	//   ....[98]....
        /*0538*/ 	.word	0x00009fb0


	//   ....[99]....
        /*053c*/ 	.word	0x0000a050


	//   ....[100]....
        /*0540*/ 	.word	0x0000a100


	//   ....[101]....
        /*0544*/ 	.word	0x0000a160


	//   ....[102]....
        /*0548*/ 	.word	0x0000a490


	//   ....[103]....
        /*054c*/ 	.word	0x0000cf40


	//   ....[104]....
        /*0550*/ 	.word	0x0000cf50


	//   ....[105]....
        /*0554*/ 	.word	0x0000cf60


	//   ....[106]....
        /*0558*/ 	.word	0x0000cf70


	//   ....[107]....
        /*055c*/ 	.word	0x0000cfa0


	//   ....[108]....
        /*0560*/ 	.word	0x0000cfc0


	//   ....[109]....
        /*0564*/ 	.word	0x0000cfe0


	//   ....[110]....
        /*0568*/ 	.word	0x0000cff0


	//   ....[111]....
        /*056c*/ 	.word	0x0000dc70


	//   ....[112]....
        /*0570*/ 	.word	0x0000dca0


	//   ....[113]....
        /*0574*/ 	.word	0x0000dcd0


	//   ....[114]....
        /*0578*/ 	.word	0x0000dd00


	//   ....[115]....
        /*057c*/ 	.word	0x0000dd40


	//   ....[116]....
        /*0580*/ 	.word	0x0000dd70


	//   ....[117]....
        /*0584*/ 	.word	0x0000dd90


	//   ....[118]....
        /*0588*/ 	.word	0x0000dda0


	//   ....[119]....
        /*058c*/ 	.word	0x0000ddc0


	//   ....[120]....
        /*0590*/ 	.word	0x0000ddd0


	//   ....[121]....
        /*0594*/ 	.word	0x0000e180


	//   ....[122]....
        /*0598*/ 	.word	0x0000e1a0


	//   ....[123]....
        /*059c*/ 	.word	0x0000e4a0


	//   ....[124]....
        /*05a0*/ 	.word	0x0000e4c0


	//   ....[125]....
        /*05a4*/ 	.word	0x0000e7c0


	//   ....[126]....
        /*05a8*/ 	.word	0x0000e7d0


	//----- nvinfo : EIATTR_EXIT_INSTR_OFFSETS
	.align		4
.L_234:
        /*05ac*/ 	.byte	0x04, 0x1c
        /*05ae*/ 	.short	(.L_236 - .L_235)


	//   ....[0]....
.L_235:
        /*05b0*/ 	.word	0x000001c0


	//   ....[1]....
        /*05b4*/ 	.word	0x0000e7e0


	//   ....[2]....
        /*05b8*/ 	.word	0x0000ea80


	//   ....[3]....
        /*05bc*/ 	.word	0x0000ead0


	//   ....[4]....
        /*05c0*/ 	.word	0x0000eb00


	//   ....[5]....
        /*05c4*/ 	.word	0x0000eb60


	//   ....[6]....
        /*05c8*/ 	.word	0x0000edf0


	//----- nvinfo : EIATTR_CTAIDZ_USED
	.align		4
.L_236:
        /*05cc*/ 	.byte	0x01, 0x04
	.zero		2


	//----- nvinfo : EIATTR_MAX_THREADS
	.align		4
        /*05d0*/ 	.byte	0x04, 0x05
        /*05d2*/ 	.short	(.L_238 - .L_237)
.L_237:
        /*05d4*/ 	.word	0x00000080
        /*05d8*/ 	.word	0x00000001
        /*05dc*/ 	.word	0x00000001


	//----- nvinfo : EIATTR_CRS_STACK_SIZE
	.align		4
.L_238:
        /*05e0*/ 	.byte	0x04, 0x1e
        /*05e2*/ 	.short	(.L_240 - .L_239)
.L_239:
        /*05e4*/ 	.word	0x00000000
.L_240:


//--------------------- .nv.info._ZN7cutlass13device_kernelIN5flash19enable_sm80_to_sm89INS1_16FlashAttnFwdSm80INS1_25CollectiveMainloopFwdSm80ILi4ELi1ELb0EN4cute5tupleIJNS5_1CILi128EEENS7_ILi80EEENS7_ILi64EEEEEELi64ENS_10bfloat16_tEfNS_4arch4Sm80ELb0ELb0ELb1ELb1ELb1ELb0ELb1ELb1EEENS1_21CollectiveEpilogueFwdINS6_IJS8_SA_S9_EEENS6_IJNS7_ILi1EEESI_SI_EEESC_SE_Li128ELb1ELb1ELb1ELb0EEENS1_36VarlenDynamicPersistentTileSchedulerILi128ELi80ELi128ELi128ELb1ELb1ELb0ELb0ELb1ELb1EEEEEEEEEvNT_6ParamsE --------------------------
	.section	.nv.info._ZN7cutlass13device_kernelIN5flash19enable_sm80_to_sm89INS1_16FlashAttnFwdSm80INS1_25CollectiveMainloopFwdSm80ILi4ELi1ELb0EN4cute5tupleIJNS5_1CILi128EEENS7_ILi80EEENS7_ILi64EEEEEELi64ENS_10bfloat16_tEfNS_4arch4Sm80ELb0ELb0ELb1ELb1ELb1ELb0ELb1ELb1EEENS1_21CollectiveEpilogueFwdINS6_IJS8_SA_S9_EEENS6_IJNS7_ILi1EEESI_SI_EEESC_SE_Li128ELb1ELb1ELb1ELb0EEENS1_36VarlenDynamicPersistentTileSchedulerILi128ELi80ELi128ELi128ELb1ELb1ELb0ELb0ELb1ELb1EEEEEEEEEvNT_6ParamsE,"",@"SHT_CUDA_INFO"
	.sectionflags	@""
	.align	4


	//----- nvinfo : EIATTR_CUDA_API_VERSION
	.align		4
        /*0000*/ 	.byte	0x04, 0x37
        /*0002*/ 	.short	(.L_242 - .L_241)
.L_241:
        /*0004*/ 	.word	0x00000082


	//----- nvinfo : EIATTR_SW2861232_WAR
	.align		4
.L_242:
        /*0008*/ 	.byte	0x01, 0x35
	.zero		2


	//----- nvinfo : EIATTR_PARAM_CBANK
	.align		4
        /*000c*/ 	.byte	0x04, 0x0a
        /*000e*/ 	.short	(.L_244 - .L_243)
	.align		4
.L_243:
        /*0010*/ 	.word	index@(.nv.constant0._ZN7cutlass13device_kernelIN5flash19enable_sm80_to_sm89INS1_16FlashAttnFwdSm80INS1_25CollectiveMainloopFwdSm80ILi4ELi1ELb0EN4cute5tupleIJNS5_1CILi128EEENS7_ILi80EEENS7_ILi64EEEEEELi64ENS_10bfloat16_tEfNS_4arch4Sm80ELb0ELb0ELb1ELb1ELb1ELb0ELb1ELb1EEENS1_21CollectiveEpilogueFwdINS6_IJS8_SA_S9_EEENS6_IJNS7_ILi1EEESI_SI_EEESC_SE_Li128ELb1ELb1ELb1ELb0EEENS1_36VarlenDynamicPersistentTileSchedulerILi128ELi80ELi128ELi128ELb1ELb1ELb0ELb0ELb1ELb1EEEEEEEEEvNT_6ParamsE)
        /*0014*/ 	.short	0x0160
        /*0016*/ 	.short	0x0438


	//----- nvinfo : EIATTR_CBANK_PARAM_SIZE
	.align		4
.L_244:
        /*0018*/ 	.byte	0x03, 0x19
        /*001a*/ 	.short	0x0438


	//----- nvinfo : EIATTR_KPARAM_INFO
	.align		4
        /*001c*/ 	.byte	0x04, 0x17
        /*001e*/ 	.short	(.L_246 - .L_245)
.L_245:
        /*0020*/ 	.word	0x00000000
        /*0024*/ 	.short	0x0000
        /*0026*/ 	.short	0x0000
        /*0028*/ 	.byte	0x00, 0xf0, 0xe1, 0x10


	//----- nvinfo : EIATTR_MAXREG_COUNT
	.align		4
.L_246:
        /*002c*/ 	.byte	0x03, 0x1b
        /*002e*/ 	.short	0x00ff


	//----- nvinfo : EIATTR_NUM_BARRIERS
	.align		4
        /*0030*/ 	.byte	0x02, 0x4c
        /*0032*/ 	.byte	0x06
	.zero		1


	//----- nvinfo : EIATTR_ANNOTATIONS
	.align		4
        /*0034*/ 	.byte	0x04, 0x55
        /*0036*/ 	.short	(.L_248 - .L_247)


	//   ....[0]....
.L_247:
        /* <DEDUP_REMOVED lines=106> */


	//----- nvinfo : EIATTR_MERCURY_ISA_VERSION
	.align		4
.L_248:
        /*06c8*/ 	.byte	0x03, 0x5f
        /*06ca*/ 	.short	0x0000


	//----- nvinfo : EIATTR_INT_WARP_WIDE_INSTR_OFFSETS
	.align		4
        /*06cc*/ 	.byte	0x04, 0x31
        /*06ce*/ 	.short	(.L_250 - .L_249)


	//   ....[0]....
.L_249:
        /*06d0*/ 	.word	0x0000b440


	//   ....[1]....
        /*06d4*/ 	.word	0x0000b4c0


	//----- nvinfo : EIATTR_COOP_GROUP_MASK_REGIDS
	.align		4
.L_250:
        /*06d8*/ 	.byte	0x04, 0x29
        /*06da*/ 	.short	(.L_252 - .L_251)


	//   ....[0]....
.L_251:
        /*06dc*/ 	.word	0xffffffff


	//   ....[1]....
        /*06e0*/ 	.word	0xffffffff


	//   ....[2]....
        /*06e4*/ 	.word	0xffffffff


	//   ....[3]....
        /*06e8*/ 	.word	0xffffffff


	//   ....[4]....
        /*06ec*/ 	.word	0xffffffff


	//   ....[5]....
        /*06f0*/ 	.word	0xffffffff


	//   ....[6]....
        /*06f4*/ 	.word	0xffffffff


	//   ....[7]....
        /*06f8*/ 	.word	0xffffffff


	//   ....[8]....
        /*06fc*/ 	.word	0xffffffff


	//   ....[9]....
        /*0700*/ 	.word	0xffffffff


	//   ....[10]....
        /*0704*/ 	.word	0xffffffff


	//   ....[11]....
        /*0708*/ 	.word	0xffffffff


	//   ....[12]....
        /*070c*/ 	.word	0xffffffff


	//   ....[13]....
        /*0710*/ 	.word	0xffffffff


	//   ....[14]....
        /*0714*/ 	.word	0xffffffff


	//   ....[15]....
        /*0718*/ 	.word	0xffffffff


	//   ....[16]....
        /*071c*/ 	.word	0xffffffff


	//   ....[17]....
        /*0720*/ 	.word	0xffffffff


	//   ....[18]....
        /*0724*/ 	.word	0xffffffff


	//   ....[19]....
        /*0728*/ 	.word	0xffffffff


	//   ....[20]....
        /*072c*/ 	.word	0xffffffff


	//   ....[21]....
        /*0730*/ 	.word	0xffffffff


	//   ....[22]....
        /*0734*/ 	.word	0xffffffff


	//   ....[23]....
        /*0738*/ 	.word	0xffffffff


	//   ....[24]....
        /*073c*/ 	.word	0xffffffff


	//   ....[25]....
        /*0740*/ 	.word	0xffffffff


	//   ....[26]....
        /*0744*/ 	.word	0xffffffff


	//   ....[27]....
        /*0748*/ 	.word	0xffffffff


	//   ....[28]....
        /*074c*/ 	.word	0xffffffff


	//   ....[29]....
        /*0750*/ 	.word	0xffffffff


	//   ....[30]....
        /*0754*/ 	.word	0xffffffff


	//   ....[31]....
        /*0758*/ 	.word	0xffffffff


	//   ....[32]....
        /*075c*/ 	.word	0xffffffff


	//   ....[33]....
        /*0760*/ 	.word	0xffffffff


	//   ....[34]....
        /*0764*/ 	.word	0xffffffff


	//   ....[35]....
        /*0768*/ 	.word	0xffffffff


	//   ....[36]....
        /*076c*/ 	.word	0xffffffff


	//   ....[37]....
        /*0770*/ 	.word	0xffffffff


	//   ....[38]....
        /*0774*/ 	.word	0xffffffff


	//   ....[39]....
        /*0778*/ 	.word	0xffffffff


	//   ....[40]....
        /*077c*/ 	.word	0xffffffff


	//   ....[41]....
        /*0780*/ 	.word	0xffffffff


	//   ....[42]....
        /*0784*/ 	.word	0xffffffff


	//   ....[43]....
        /*0788*/ 	.word	0xffffffff


	//   ....[44]....
        /*078c*/ 	.word	0xffffffff


	//   ....[45]....
        /*0790*/ 	.word	0xffffffff


	//   ....[46]....
        /*0794*/ 	.word	0xffffffff


	//   ....[47]....
        /*0798*/ 	.word	0xffffffff


	//   ....[48]....
        /*079c*/ 	.word	0xffffffff


	//   ....[49]....
        /*07a0*/ 	.word	0xffffffff


	//   ....[50]....
        /*07a4*/ 	.word	0xffffffff


	//   ....[51]....
        /*07a8*/ 	.word	0xffffffff


	//   ....[52]....
        /*07ac*/ 	.word	0xffffffff


	//   ....[53]....
        /*07b0*/ 	.word	0xffffffff


	//   ....[54]....
        /*07b4*/ 	.word	0xffffffff


	//   ....[55]....
        /*07b8*/ 	.word	0xffffffff


	//   ....[56]....
        /*07bc*/ 	.word	0xffffffff


	//   ....[57]....
        /*07c0*/ 	.word	0xffffffff


	//   ....[58]....
        /*07c4*/ 	.word	0xffffffff


	//   ....[59]....
        /*07c8*/ 	.word	0xffffffff


	//   ....[60]....
        /*07cc*/ 	.word	0xffffffff


	//   ....[61]....
        /*07d0*/ 	.word	0xffffffff


	//   ....[62]....
        /*07d4*/ 	.word	0xffffffff


	//   ....[63]....
        /*07d8*/ 	.word	0xffffffff


	//   ....[64]....
        /*07dc*/ 	.word	0xffffffff


	//   ....[65]....
        /*07e0*/ 	.word	0xffffffff


	//   ....[66]....
        /*07e4*/ 	.word	0xffffffff


	//   ....[67]....
        /*07e8*/ 	.word	0xffffffff


	//   ....[68]....
        /*07ec*/ 	.word	0xffffffff


	//   ....[69]....
        /*07f0*/ 	.word	0xffffffff


	//   ....[70]....
        /*07f4*/ 	.word	0xffffffff


	//   ....[71]....
        /*07f8*/ 	.word	0xffffffff


	//   ....[72]....
        /*07fc*/ 	.word	0xffffffff


	//   ....[73]....
        /*0800*/ 	.word	0xffffffff


	//   ....[74]....
        /*0804*/ 	.word	0xffffffff


	//   ....[75]....
        /*0808*/ 	.word	0xffffffff


	//   ....[76]....
        /*080c*/ 	.word	0xffffffff


	//   ....[77]....
        /*0810*/ 	.word	0xffffffff


	//   ....[78]....
        /*0814*/ 	.word	0xffffffff


	//   ....[79]....
        /*0818*/ 	.word	0xffffffff


	//   ....[80]....
        /*081c*/ 	.word	0xffffffff


	//   ....[81]....
        /*0820*/ 	.word	0xffffffff


	//   ....[82]....
        /*0824*/ 	.word	0xffffffff


	//   ....[83]....
        /*0828*/ 	.word	0xffffffff


	//   ....[84]....
        /*082c*/ 	.word	0xffffffff


	//   ....[85]....
        /*0830*/ 	.word	0xffffffff


	//   ....[86]....
        /*0834*/ 	.word	0xffffffff


	//   ....[87]....
        /*0838*/ 	.word	0xffffffff


	//   ....[88]....
        /*083c*/ 	.word	0xffffffff


	//   ....[89]....
        /*0840*/ 	.word	0xffffffff


	//   ....[90]....
        /*0844*/ 	.word	0xffffffff


	//   ....[91]....
        /*0848*/ 	.word	0xffffffff


	//   ....[92]....
        /*084c*/ 	.word	0xffffffff


	//   ....[93]....
        /*0850*/ 	.word	0xffffffff


	//   ....[94]....
        /*0854*/ 	.word	0xffffffff


	//   ....[95]....
        /*0858*/ 	.word	0xffffffff


	//   ....[96]....
        /*085c*/ 	.word	0xffffffff


	//   ....[97]....
        /*0860*/ 	.word	0xffffffff


	//   ....[98]....
        /*0864*/ 	.word	0xffffffff


	//   ....[99]....
        /*0868*/ 	.word	0xffffffff


	//   ....[100]....
        /*086c*/ 	.word	0xffffffff


	//   ....[101]....
        /*0870*/ 	.word	0xffffffff


	//   ....[102]....
        /*0874*/ 	.word	0xffffffff


	//   ....[103]....
        /*0878*/ 	.word	0xffffffff


	//   ....[104]....
        /*087c*/ 	.word	0xffffffff


	//   ....[105]....
        /*0880*/ 	.word	0xffffffff


	//   ....[106]....
        /*0884*/ 	.word	0xffffffff


	//   ....[107]....
        /*0888*/ 	.word	0xffffffff


	//   ....[108]....
        /*088c*/ 	.word	0xffffffff


	//   ....[109]....
        /*0890*/ 	.word	0xffffffff


	//   ....[110]....
        /*0894*/ 	.word	0xffffffff


	//   ....[111]....
        /*0898*/ 	.word	0xffffffff


	//   ....[112]....
        /*089c*/ 	.word	0xffffffff


	//   ....[113]....
        /*08a0*/ 	.word	0xffffffff


	//   ....[114]....
        /*08a4*/ 	.word	0xffffffff


	//   ....[115]....
        /*08a8*/ 	.word	0xffffffff


	//   ....[116]....
        /*08ac*/ 	.word	0xffffffff


	//   ....[117]....
        /*08b0*/ 	.word	0xffffffff


	//   ....[118]....
        /*08b4*/ 	.word	0xffffffff


	//   ....[119]....
        /*08b8*/ 	.word	0xffffffff


	//   ....[120]....
        /*08bc*/ 	.word	0xffffffff


	//   ....[121]....
        /*08c0*/ 	.word	0xffffffff


	//   ....[122]....
        /*08c4*/ 	.word	0xffffffff


	//   ....[123]....
        /*08c8*/ 	.word	0xffffffff


	//   ....[124]....
        /*08cc*/ 	.word	0xffffffff


	//   ....[125]....
        /*08d0*/ 	.word	0xffffffff


	//   ....[126]....
        /*08d4*/ 	.word	0xffffffff


	//   ....[127]....
        /*08d8*/ 	.word	0xffffffff


	//   ....[128]....
        /*08dc*/ 	.word	0xffffffff


	//   ....[129]....
        /*08e0*/ 	.word	0xffffffff


	//   ....[130]....
        /*08e4*/ 	.word	0xffffffff


	//   ....[131]....
        /*08e8*/ 	.word	0xffffffff


	//   ....[132]....
        /*08ec*/ 	.word	0xffffffff


	//   ....[133]....
        /*08f0*/ 	.word	0xffffffff


	//   ....[134]....
        /*08f4*/ 	.word	0xffffffff


	//   ....[135]....
        /*08f8*/ 	.word	0xffffffff


	//   ....[136]....
        /*08fc*/ 	.word	0xffffffff


	//   ....[137]....
        /*0900*/ 	.word	0xffffffff


	//   ....[138]....
        /*0904*/ 	.word	0xffffffff


	//   ....[139]....
        /*0908*/ 	.word	0xffffffff


	//   ....[140]....
        /*090c*/ 	.word	0xffffffff


	//   ....[141]....
        /*0910*/ 	.word	0xffffffff


	//   ....[142]....
        /*0914*/ 	.word	0xffffffff


	//   ....[143]....
        /*0918*/ 	.word	0xffffffff


	//   ....[144]....
        /*091c*/ 	.word	0xffffffff


	//   ....[145]....
        /*0920*/ 	.word	0xffffffff


	//   ....[146]....
        /*0924*/ 	.word	0xffffffff


	//   ....[147]....
        /*0928*/ 	.word	0xffffffff


	//   ....[148]....
        /*092c*/ 	.word	0xffffffff


	//   ....[149]....
        /*0930*/ 	.word	0xffffffff


	//   ....[150]....
        /*0934*/ 	.word	0xffffffff


	//   ....[151]....
        /*0938*/ 	.word	0xffffffff


	//   ....[152]....
        /*093c*/ 	.word	0xffffffff


	//   ....[153]....
        /*0940*/ 	.word	0xffffffff


	//   ....[154]....
        /*0944*/ 	.word	0xffffffff


	//   ....[155]....
        /*0948*/ 	.word	0xffffffff


	//   ....[156]....
        /*094c*/ 	.word	0xffffffff


	//   ....[157]....
        /*0950*/ 	.word	0xffffffff


	//   ....[158]....
        /*0954*/ 	.word	0xffffffff


	//   ....[159]....
        /*0958*/ 	.word	0xffffffff


	//   ....[160]....
        /*095c*/ 	.word	0xffffffff


	//   ....[161]....
        /*0960*/ 	.word	0xffffffff


	//   ....[162]....
        /*0964*/ 	.word	0xffffffff


	//   ....[163]....
        /*0968*/ 	.word	0xffffffff


	//   ....[164]....
        /*096c*/ 	.word	0xffffffff


	//   ....[165]....
        /*0970*/ 	.word	0xffffffff


	//   ....[166]....
        /*0974*/ 	.word	0xffffffff


	//   ....[167]....
        /*0978*/ 	.word	0xffffffff


	//   ....[168]....
        /*097c*/ 	.word	0xffffffff


	//   ....[169]....
        /*0980*/ 	.word	0xffffffff


	//   ....[170]....
        /*0984*/ 	.word	0xffffffff


	//   ....[171]....
        /*0988*/ 	.word	0xffffffff


	//   ....[172]....
        /*098c*/ 	.word	0xffffffff


	//   ....[173]....
        /*0990*/ 	.word	0xffffffff


	//   ....[174]....
        /*0994*/ 	.word	0xffffffff


	//   ....[175]....
        /*0998*/ 	.word	0xffffffff


	//   ....[176]....
        /*099c*/ 	.word	0xffffffff


	//   ....[177]....
        /*09a0*/ 	.word	0xffffffff


	//   ....[178]....
        /*09a4*/ 	.word	0xffffffff


	//   ....[179]....
        /*09a8*/ 	.word	0xffffffff


	//   ....[180]....
        /*09ac*/ 	.word	0xffffffff


	//   ....[181]....
        /*09b0*/ 	.word	0xffffffff


	//   ....[182]....
        /*09b4*/ 	.word	0xffffffff


	//   ....[183]....
        /*09b8*/ 	.word	0xffffffff


	//   ....[184]....
        /*09bc*/ 	.word	0xffffffff


	//   ....[185]....
        /*09c0*/ 	.word	0xffffffff


	//   ....[186]....
        /*09c4*/ 	.word	0xffffffff


	//   ....[187]....
        /*09c8*/ 	.word	0xffffffff


	//   ....[188]....
        /*09cc*/ 	.word	0xffffffff


	//   ....[189]....
        /*09d0*/ 	.word	0xffffffff


	//   ....[190]....
        /*09d4*/ 	.word	0xffffffff


	//   ....[191]....
        /*09d8*/ 	.word	0xffffffff


	//   ....[192]....
        /*09dc*/ 	.word	0xffffffff


	//   ....[193]....
        /*09e0*/ 	.word	0xffffffff


	//   ....[194]....
        /*09e4*/ 	.word	0xffffffff


	//   ....[195]....
        /*09e8*/ 	.word	0xffffffff


	//   ....[196]....
        /*09ec*/ 	.word	0xffffffff


	//   ....[197]....
        /*09f0*/ 	.word	0xffffffff


	//   ....[198]....
        /*09f4*/ 	.word	0xffffffff


	//   ....[199]....
        /*09f8*/ 	.word	0xffffffff


	//   ....[200]....
        /*09fc*/ 	.word	0xffffffff


	//   ....[201]....
        /*0a00*/ 	.word	0xffffffff


	//   ....[202]....
        /*0a04*/ 	.word	0xffffffff


	//   ....[203]....
        /*0a08*/ 	.word	0xffffffff


	//   ....[204]....
        /*0a0c*/ 	.word	0xffffffff


	//   ....[205]....
        /*0a10*/ 	.word	0xffffffff


	//   ....[206]....
        /*0a14*/ 	.word	0xffffffff


	//   ....[207]....
        /*0a18*/ 	.word	0xffffffff


	//   ....[208]....
        /*0a1c*/ 	.word	0xffffffff


	//   ....[209]....
        /*0a20*/ 	.word	0xffffffff


	//   ....[210]....
        /*0a24*/ 	.word	0xffffffff


	//   ....[211]....
        /*0a28*/ 	.word	0xffffffff


	//   ....[212]....
        /*0a2c*/ 	.word	0xffffffff


	//   ....[213]....
        /*0a30*/ 	.word	0xffffffff


	//   ....[214]....
        /*0a34*/ 	.word	0xffffffff


	//   ....[215]....
        /*0a38*/ 	.word	0xffffffff


	//   ....[216]....
        /*0a3c*/ 	.word	0xffffffff


	//   ....[217]....
        /*0a40*/ 	.word	0xffffffff


	//   ....[218]....
        /*0a44*/ 	.word	0xffffffff


	//   ....[219]....
        /*0a48*/ 	.word	0xffffffff


	//   ....[220]....
        /*0a4c*/ 	.word	0xffffffff


	//   ....[221]....
        /*0a50*/ 	.word	0xffffffff


	//   ....[222]....
        /*0a54*/ 	.word	0xffffffff


	//   ....[223]....
        /*0a58*/ 	.word	0xffffffff


	//   ....[224]....
        /*0a5c*/ 	.word	0xffffffff


	//   ....[225]....
        /*0a60*/ 	.word	0xffffffff


	//   ....[226]....
        /*0a64*/ 	.word	0xffffffff


	//   ....[227]....
        /*0a68*/ 	.word	0xffffffff


	//   ....[228]....
        /*0a6c*/ 	.word	0xffffffff


	//   ....[229]....
        /*0a70*/ 	.word	0xffffffff


	//   ....[230]....
        /*0a74*/ 	.word	0xffffffff


	//   ....[231]....
        /*0a78*/ 	.word	0xffffffff


	//   ....[232]....
        /*0a7c*/ 	.word	0xffffffff


	//   ....[233]....
        /*0a80*/ 	.word	0xffffffff


	//   ....[234]....
        /*0a84*/ 	.word	0xffffffff


	//   ....[235]....
        /*0a88*/ 	.word	0xffffffff


	//   ....[236]....
        /*0a8c*/ 	.word	0xffffffff


	//   ....[237]....
        /*0a90*/ 	.word	0xffffffff


	//   ....[238]....
        /*0a94*/ 	.word	0xffffffff


	//   ....[239]....
        /*0a98*/ 	.word	0xffffffff


	//   ....[240]....
        /*0a9c*/ 	.word	0xffffffff


	//   ....[241]....
        /*0aa0*/ 	.word	0xffffffff


	//   ....[242]....
        /*0aa4*/ 	.word	0xffffffff


	//   ....[243]....
        /*0aa8*/ 	.word	0xffffffff


	//   ....[244]....
        /*0aac*/ 	.word	0xffffffff


	//   ....[245]....
        /*0ab0*/ 	.word	0xffffffff


	//   ....[246]....
        /*0ab4*/ 	.word	0xffffffff


	//   ....[247]....
        /*0ab8*/ 	.word	0xffffffff


	//   ....[248]....
        /*0abc*/ 	.word	0xffffffff


	//   ....[249]....
        /*0ac0*/ 	.word	0xffffffff


	//   ....[250]....
        /*0ac4*/ 	.word	0xffffffff


	//   ....[251]....
        /*0ac8*/ 	.word	0xffffffff


	//   ....[252]....
        /*0acc*/ 	.word	0xffffffff


	//   ....[253]....
        /*0ad0*/ 	.word	0xffffffff


	//   ....[254]....
        /*0ad4*/ 	.word	0xffffffff


	//   ....[255]....
        /*0ad8*/ 	.word	0xffffffff


	//   ....[0]....
        /*0adc*/ 	.word	0xffffffff


	//   ....[1]....
        /*0ae0*/ 	.word	0xffffffff


	//   ....[2]....
        /*0ae4*/ 	.word	0xffffffff


	//   ....[3]....
        /*0ae8*/ 	.word	0xffffffff


	//   ....[4]....
        /*0aec*/ 	.word	0xffffffff


	//   ....[5]....
        /*0af0*/ 	.word	0xffffffff


	//   ....[6]....
        /*0af4*/ 	.word	0xffffffff


	//   ....[7]....
        /*0af8*/ 	.word	0xffffffff


	//   ....[8]....
        /*0afc*/ 	.word	0xffffffff


	//   ....[9]....
        /*0b00*/ 	.word	0xffffffff


	//   ....[10]....
        /*0b04*/ 	.word	0xffffffff


	//   ....[11]....
        /*0b08*/ 	.word	0xffffffff


	//   ....[12]....
        /*0b0c*/ 	.word	0xffffffff


	//   ....[13]....
        /*0b10*/ 	.word	0xffffffff


	//   ....[14]....
        /*0b14*/ 	.word	0xffffffff


	//   ....[15]....
        /*0b18*/ 	.word	0xffffffff


	//   ....[16]....
        /*0b1c*/ 	.word	0xffffffff


	//   ....[17]....
        /*0b20*/ 	.word	0xffffffff


	//   ....[18]....
        /*0b24*/ 	.word	0xffffffff


	//   ....[19]....
        /*0b28*/ 	.word	0xffffffff


	//   ....[20]....
        /*0b2c*/ 	.word	0xffffffff


	//   ....[21]....
        /*0b30*/ 	.word	0xffffffff


	//   ....[22]....
        /*0b34*/ 	.word	0xffffffff


	//   ....[23]....
        /*0b38*/ 	.word	0xffffffff


	//   ....[24]....
        /*0b3c*/ 	.word	0xffffffff


	//   ....[25]....
        /*0b40*/ 	.word	0xffffffff


	//   ....[26]....
        /*0b44*/ 	.word	0xffffffff


	//   ....[27]....
        /*0b48*/ 	.word	0xffffffff


	//   ....[28]....
        /*0b4c*/ 	.word	0xffffffff


	//   ....[29]....
        /*0b50*/ 	.word	0xffffffff


	//   ....[30]....
        /*0b54*/ 	.word	0xffffffff


	//   ....[31]....
        /*0b58*/ 	.word	0xffffffff


	//   ....[32]....
        /*0b5c*/ 	.word	0xffffffff


	//   ....[33]....
        /*0b60*/ 	.word	0xffffffff


	//   ....[34]....
        /*0b64*/ 	.word	0xffffffff


	//   ....[35]....
        /*0b68*/ 	.word	0xffffffff


	//   ....[36]....
        /*0b6c*/ 	.word	0xffffffff


	//   ....[37]....
        /*0b70*/ 	.word	0xffffffff


	//   ....[38]....
        /*0b74*/ 	.word	0xffffffff


	//   ....[39]....
        /*0b78*/ 	.word	0xffffffff


	//   ....[40]....
        /*0b7c*/ 	.word	0xffffffff


	//   ....[41]....
        /*0b80*/ 	.word	0xffffffff


	//   ....[42]....
        /*0b84*/ 	.word	0xffffffff


	//   ....[43]....
        /*0b88*/ 	.word	0xffffffff


	//   ....[44]....
        /*0b8c*/ 	.word	0xffffffff


	//   ....[45]....
        /*0b90*/ 	.word	0xffffffff


	//----- nvinfo : EIATTR_COOP_GROUP_INSTR_OFFSETS
	.align		4
.L_252:
        /*0b94*/ 	.byte	0x04, 0x28
        /*0b96*/ 	.short	(.L_254 - .L_253)


	//   ....[0]....
.L_253:
        /*0b98*/ 	.word	0x00000050


	//   ....[1]....
        /*0b9c*/ 	.word	0x00000200


	//   ....[2]....
        /*0ba0*/ 	.word	0x00000230


	//   ....[3]....
        /*0ba4*/ 	.word	0x00000260


	//   ....[4]....
        /*0ba8*/ 	.word	0x00000290


	//   ....[5]....
        /*0bac*/ 	.word	0x000002c0


	//   ....[6]....
        /*0bb0*/ 	.word	0x000002f0


	//   ....[7]....
        /*0bb4*/ 	.word	0x00000460


	//   ....[8]....
        /*0bb8*/ 	.word	0x000004a0


	//   ....[9]....
        /*0bbc*/ 	.word	0x000004d0


	//   ....[10]....
        /*0bc0*/ 	.word	0x00000500


	//   ....[11]....
        /*0bc4*/ 	.word	0x00000530


	//   ....[12]....
        /*0bc8*/ 	.word	0x00000560


	//   ....[13]....
        /*0bcc*/ 	.word	0x000005f0


	//   ....[14]....
        /*0bd0*/ 	.word	0x00000620


	//   ....[15]....
        /*0bd4*/ 	.word	0x00000640


	//   ....[16]....
        /*0bd8*/ 	.word	0x000006a0


	//   ....[17]....
        /*0bdc*/ 	.word	0x000021b0


	//   ....[18]....
        /*0be0*/ 	.word	0x000021d0


	//   ....[19]....
        /*0be4*/ 	.word	0x00002310


	//   ....[20]....
        /*0be8*/ 	.word	0x00002320


	//   ....[21]....
        /*0bec*/ 	.word	0x00002400


	//   ....[22]....
        /*0bf0*/ 	.word	0x00002420


	//   ....[23]....
        /*0bf4*/ 	.word	0x00002500


	//   ....[24]....
        /*0bf8*/ 	.word	0x00002510


	//   ....[25]....
        /*0bfc*/ 	.word	0x000025f0


	//   ....[26]....
        /*0c00*/ 	.word	0x00002610


	//   ....[27]....
        /*0c04*/ 	.word	0x000026f0


	//   ....[28]....
        /*0c08*/ 	.word	0x00002700


	//   ....[29]....
        /*0c0c*/ 	.word	0x000027e0


	//   ....[30]....
        /*0c10*/ 	.word	0x00002800


	//   ....[31]....
        /*0c14*/ 	.word	0x000028e0


	//   ....[32]....
        /*0c18*/ 	.word	0x000028f0


	//   ....[33]....
        /*0c1c*/ 	.word	0x00002db0


	//   ....[34]....
        /*0c20*/ 	.word	0x00002dc0


	//   ....[35]....
        /*0c24*/ 	.word	0x00002dd0


	//   ....[36]....
        /*0c28*/ 	.word	0x00002de0


	//   ....[37]....
        /*0c2c*/ 	.word	0x00002df0


	//   ....[38]....
        /*0c30*/ 	.word	0x00002e00


	//   ....[39]....
        /*0c34*/ 	.word	0x00002e10


	//   ....[40]....
        /*0c38*/ 	.word	0x00002e30


	//   ....[41]....
        /*0c3c*/ 	.word	0x00002e50


	//   ....[42]....
        /*0c40*/ 	.word	0x00002e80


	//   ....[43]....
        /*0c44*/ 	.word	0x00003080


	//   ....[44]....
        /*0c48*/ 	.word	0x000030b0


	//   ....[45]....
        /*0c4c*/ 	.word	0x000030e0


	//   ....[46]....
        /*0c50*/ 	.word	0x00003120


	//   ....[47]....
        /*0c54*/ 	.word	0x00003140


	//   ....[48]....
        /*0c58*/ 	.word	0x00003160


	//   ....[49]....
        /*0c5c*/ 	.word	0x00003180


	//   ....[50]....
        /*0c60*/ 	.word	0x00003190


	//   ....[51]....
        /*0c64*/ 	.word	0x000031b0


	//   ....[52]....
        /*0c68*/ 	.word	0x000031c0


	//   ....[53]....
        /*0c6c*/ 	.word	0x000045f0


	//   ....[54]....
        /*0c70*/ 	.word	0x00004610


	//   ....[55]....
        /*0c74*/ 	.word	0x00004630


	//   ....[56]....
        /*0c78*/ 	.word	0x00004640


	//   ....[57]....
        /*0c7c*/ 	.word	0x00004650


	//   ....[58]....
        /*0c80*/ 	.word	0x00004660


	//   ....[59]....
        /*0c84*/ 	.word	0x00004670


	//   ....[60]....
        /*0c88*/ 	.word	0x00004680


	//   ....[61]....
        /*0c8c*/ 	.word	0x000046b0


	//   ....[62]....
        /*0c90*/ 	.word	0x000046e0


	//   ....[63]....
        /*0c94*/ 	.word	0x00005360


	//   ....[64]....
        /*0c98*/ 	.word	0x00005390


	//   ....[65]....
        /*0c9c*/ 	.word	0x000053a0


	//   ....[66]....
        /*0ca0*/ 	.word	0x000053b0


	//   ....[67]....
        /*0ca4*/ 	.word	0x000053c0


	//   ....[68]....
        /*0ca8*/ 	.word	0x000053f0


	//   ....[69]....
        /*0cac*/ 	.word	0x00005410


	//   ....[70]....
        /*0cb0*/ 	.word	0x00005430


	//   ....[71]....
        /*0cb4*/ 	.word	0x00007060


	//   ....[72]....
        /*0cb8*/ 	.word	0x00007080


	//   ....[73]....
        /*0cbc*/ 	.word	0x000070d0


	//   ....[74]....
        /*0cc0*/ 	.word	0x00007100


	//   ....[75]....
        /*0cc4*/ 	.word	0x00007130


	//   ....[76]....
        /*0cc8*/ 	.word	0x00007150


	//   ....[77]....
        /*0ccc*/ 	.word	0x00007170


	//   ....[78]....
        /*0cd0*/ 	.word	0x00007190


	//   ....[79]....
        /*0cd4*/ 	.word	0x000071b0


	//   ....[80]....
        /*0cd8*/ 	.word	0x000071d0


	//   ....[81]....
        /*0cdc*/ 	.word	0x00008530


	//   ....[82]....
        /*0ce0*/ 	.word	0x00008550


	//   ....[83]....
        /*0ce4*/ 	.word	0x00008580


	//   ....[84]....
        /*0ce8*/ 	.word	0x000085a0


	//   ....[85]....
        /*0cec*/ 	.word	0x000085b0


	//   ....[86]....
        /*0cf0*/ 	.word	0x000085c0


	//   ....[87]....
        /*0cf4*/ 	.word	0x000085d0


	//   ....[88]....
        /*0cf8*/ 	.word	0x000085e0


	//   ....[89]....
        /*0cfc*/ 	.word	0x000085f0


	//   ....[90]....
        /*0d00*/ 	.word	0x00008600


	//   ....[91]....
        /*0d04*/ 	.word	0x00008c90


	//   ....[92]....
        /*0d08*/ 	.word	0x00008ca0


	//   ....[93]....
        /*0d0c*/ 	.word	0x00008cb0


	//   ....[94]....
        /*0d10*/ 	.word	0x00008cc0


	//   ....[95]....
        /*0d14*/ 	.word	0x00008d00


	//   ....[96]....
        /*0d18*/ 	.word	0x00008d20


	//   ....[97]....
        /*0d1c*/ 	.word	0x00008d30


	//   ....[98]....
        /*0d20*/ 	.word	0x00008d40


	//   ....[99]....
        /*0d24*/ 	.word	0x0000ac90


	//   ....[100]....
        /*0d28*/ 	.word	0x0000aca0


	//   ....[101]....
        /*0d2c*/ 	.word	0x0000acb0


	//   ....[102]....
        /*0d30*/ 	.word	0x0000acc0


	//   ....[103]....
        /*0d34*/ 	.word	0x0000acf0


	//   ....[104]....
        /*0d38*/ 	.word	0x0000ad10


	//   ....[105]....
        /*0d3c*/ 	.word	0x0000ad30


	//   ....[106]....
        /*0d40*/ 	.word	0x0000ad40


	//   ....[107]....
        /*0d44*/ 	.word	0x0000bf60


	//   ....[108]....
        /*0d48*/ 	.word	0x0000bf70


	//   ....[109]....
        /*0d4c*/ 	.word	0x0000bf80


	//   ....[110]....
        /*0d50*/ 	.word	0x0000bf90


	//   ....[111]....
        /*0d54*/ 	.word	0x0000bfa0


	//   ....[112]....
        /*0d58*/ 	.word	0x0000bfb0


	//   ....[113]....
        /*0d5c*/ 	.word	0x0000bfc0


	//   ....[114]....
        /*0d60*/ 	.word	0x0000bfd0


	//   ....[115]....
        /*0d64*/ 	.word	0x0000c3d0


	//   ....[116]....
        /*0d68*/ 	.word	0x0000c3f0


	//   ....[117]....
        /*0d6c*/ 	.word	0x0000c4c0


	//   ....[118]....
        /*0d70*/ 	.word	0x0000c4d0


	//   ....[119]....
        /*0d74*/ 	.word	0x0000c550


	//   ....[120]....
        /*0d78*/ 	.word	0x0000c570


	//   ....[121]....
        /*0d7c*/ 	.word	0x0000c5f0


	//   ....[122]....
        /*0d80*/ 	.word	0x0000c600


	//   ....[123]....
        /*0d84*/ 	.word	0x0000c680


	//   ....[124]....
        /*0d88*/ 	.word	0x0000c6a0


	//   ....[125]....
        /*0d8c*/ 	.word	0x0000c720


	//   ....[126]....
        /*0d90*/ 	.word	0x0000c730


	//   ....[127]....
        /*0d94*/ 	.word	0x0000c7b0


	//   ....[128]....
        /*0d98*/ 	.word	0x0000c7d0


	//   ....[129]....
        /*0d9c*/ 	.word	0x0000c850


	//   ....[130]....
        /*0da0*/ 	.word	0x0000c860


	//   ....[131]....
        /*0da4*/ 	.word	0x0000cb00


	//   ....[132]....
        /*0da8*/ 	.word	0x0000cb20


	//   ....[133]....
        /*0dac*/ 	.word	0x0000ce70


	//   ....[134]....
        /*0db0*/ 	.word	0x0000ce80


	//   ....[135]....
        /*0db4*/ 	.word	0x0000d1d0


	//   ....[136]....
        /*0db8*/ 	.word	0x0000d1f0


	//   ....[137]....
        /*0dbc*/ 	.word	0x0000d540


	//   ....[138]....
        /*0dc0*/ 	.word	0x0000d550


	//   ....[139]....
        /*0dc4*/ 	.word	0x0000e050


	//   ....[140]....
        /*0dc8*/ 	.word	0x0000e070


	//   ....[141]....
        /*0dcc*/ 	.word	0x0000e150


	//   ....[142]....
        /*0dd0*/ 	.word	0x0000e160


	//   ....[143]....
        /*0dd4*/ 	.word	0x0000e1e0


	//   ....[144]....
        /*0dd8*/ 	.word	0x0000e200


	//   ....[145]....
        /*0ddc*/ 	.word	0x0000e280


	//   ....[146]....
        /*0de0*/ 	.word	0x0000e290


	//   ....[147]....
        /*0de4*/ 	.word	0x0000e310


	//   ....[148]....
        /*0de8*/ 	.word	0x0000e330


	//   ....[149]....
        /*0dec*/ 	.word	0x0000e3b0


	//   ....[150]....
        /*0df0*/ 	.word	0x0000e3c0


	//   ....[151]....
        /*0df4*/ 	.word	0x0000e440


	//   ....[152]....
        /*0df8*/ 	.word	0x0000e460


	//   ....[153]....
        /*0dfc*/ 	.word	0x0000e4e0


	//   ....[154]....
        /*0e00*/ 	.word	0x0000e4f0


	//   ....[155]....
        /*0e04*/ 	.word	0x0000e650


	//   ....[156]....
        /*0e08*/ 	.word	0x0000e670


	//   ....[157]....
        /*0e0c*/ 	.word	0x0000e7a0


	//   ....[158]....
        /*0e10*/ 	.word	0x0000e7e0


	//   ....[159]....
        /*0e14*/ 	.word	0x0000e810


	//   ....[160]....
        /*0e18*/ 	.word	0x0000e840


	//   ....[161]....
        /*0e1c*/ 	.word	0x0000e870


	//   ....[162]....
        /*0e20*/ 	.word	0x0000e8a0


	//   ....[163]....
        /*0e24*/ 	.word	0x0000ea00


	//   ....[164]....
        /*0e28*/ 	.word	0x0000ea40


	//   ....[165]....
        /*0e2c*/ 	.word	0x0000ea70


	//   ....[166]....
        /*0e30*/ 	.word	0x0000eaa0


	//   ....[167]....
        /*0e34*/ 	.word	0x0000ead0


	//   ....[168]....
        /*0e38*/ 	.word	0x0000eb00


	//   ....[169]....
        /*0e3c*/ 	.word	0x0000eb90


	//   ....[170]....
        /*0e40*/ 	.word	0x0000ebc0


	//   ....[171]....
        /*0e44*/ 	.word	0x0000ebd0


	//   ....[172]....
        /*0e48*/ 	.word	0x0000ec30


	//   ....[173]....
        /*0e4c*/ 	.word	0x0000f210


	//   ....[174]....
        /*0e50*/ 	.word	0x0000f270


	//   ....[175]....
        /*0e54*/ 	.word	0x0000f2c0


	//   ....[176]....
        /*0e58*/ 	.word	0x0000f310


	//   ....[177]....
        /*0e5c*/ 	.word	0x0000f360


	//   ....[178]....
        /*0e60*/ 	.word	0x0000f3d0


	//   ....[179]....
        /*0e64*/ 	.word	0x0000f420


	//   ....[180]....
        /*0e68*/ 	.word	0x0000f480


	//   ....[181]....
        /*0e6c*/ 	.word	0x0000f4f0


	//   ....[182]....
        /*0e70*/ 	.word	0x0000f550


	//   ....[183]....
        /*0e74*/ 	.word	0x0000f5c0


	//   ....[184]....
        /*0e78*/ 	.word	0x0000f630


	//   ....[185]....
        /*0e7c*/ 	.word	0x0000f6a0


	//   ....[186]....
        /*0e80*/ 	.word	0x0000f700


	//   ....[187]....
        /*0e84*/ 	.word	0x0000f770


	//   ....[188]....
        /*0e88*/ 	.word	0x0000f7e0


	//   ....[189]....
        /*0e8c*/ 	.word	0x0000f850


	//   ....[190]....
        /*0e90*/ 	.word	0x0000f8b0


	//   ....[191]....
        /*0e94*/ 	.word	0x0000f920


	//   ....[192]....
        /*0e98*/ 	.word	0x0000f990


	//   ....[193]....
        /*0e9c*/ 	.word	0x0000fa00


	//   ....[194]....
        /*0ea0*/ 	.word	0x0000fa60


	//   ....[195]....
        /*0ea4*/ 	.word	0x0000fad0


	//   ....[196]....
        /*0ea8*/ 	.word	0x0000fb40


	//   ....[197]....
        /*0eac*/ 	.word	0x0000fbb0


	//   ....[198]....
        /*0eb0*/ 	.word	0x0000fc10


	//   ....[199]....
        /*0eb4*/ 	.word	0x0000fc80


	//   ....[200]....
        /*0eb8*/ 	.word	0x0000fcf0


	//   ....[201]....
        /*0ebc*/ 	.word	0x0000fdc0


	//   ....[202]....
        /*0ec0*/ 	.word	0x0000fe20


	//   ....[203]....
        /*0ec4*/ 	.word	0x0000ff00


	//   ....[204]....
        /*0ec8*/ 	.word	0x0000ff60


	//   ....[205]....
        /*0ecc*/ 	.word	0x00010040


	//   ....[206]....
        /*0ed0*/ 	.word	0x000100a0


	//   ....[207]....
        /*0ed4*/ 	.word	0x00010180


	//   ....[208]....
        /*0ed8*/ 	.word	0x000101e0


	//   ....[209]....
        /*0edc*/ 	.word	0x00010230


	//   ....[210]....
        /*0ee0*/ 	.word	0x00010280


	//   ....[211]....
        /*0ee4*/ 	.word	0x000102d0


	//   ....[212]....
        /*0ee8*/ 	.word	0x00010320


	//   ....[213]....
        /*0eec*/ 	.word	0x00010370


	//   ....[214]....
        /*0ef0*/ 	.word	0x000103c0


	//   ....[215]....
        /*0ef4*/ 	.word	0x00010410


	//   ....[216]....
        /*0ef8*/ 	.word	0x00010460


	//   ....[217]....
        /*0efc*/ 	.word	0x000104c0


	//   ....[218]....
        /*0f00*/ 	.word	0x00010520


	//   ....[219]....
        /*0f04*/ 	.word	0x00010590


	//   ....[220]....
        /*0f08*/ 	.word	0x00010670


	//   ....[221]....
        /*0f0c*/ 	.word	0x000106d0


	//   ....[222]....
        /*0f10*/ 	.word	0x000107b0


	//   ....[223]....
        /*0f14*/ 	.word	0x00010810


	//   ....[224]....
        /*0f18*/ 	.word	0x000108f0


	//   ....[225]....
        /*0f1c*/ 	.word	0x00010950


	//   ....[226]....
        /*0f20*/ 	.word	0x00010a30


	//   ....[227]....
        /*0f24*/ 	.word	0x00010a90


	//   ....[228]....
        /*0f28*/ 	.word	0x00010ae0


	//   ....[229]....
        /*0f2c*/ 	.word	0x00010b20


	//   ....[230]....
        /*0f30*/ 	.word	0x00010b70


	//   ....[231]....
        /*0f34*/ 	.word	0x00010bb0


	//   ....[232]....
        /*0f38*/ 	.word	0x00010c00


	//   ....[233]....
        /*0f3c*/ 	.word	0x00010c40


	//   ....[234]....
        /*0f40*/ 	.word	0x00010c90


	//   ....[235]....
        /*0f44*/ 	.word	0x00010cd0


	//   ....[236]....
        /*0f48*/ 	.word	0x00010d30


	//   ....[237]....
        /*0f4c*/ 	.word	0x00010d90


	//   ....[238]....
        /*0f50*/ 	.word	0x00010de0


	//   ....[239]....
        /*0f54*/ 	.word	0x00010e40


	//   ....[240]....
        /*0f58*/ 	.word	0x00010e90


	//   ....[241]....
        /*0f5c*/ 	.word	0x00010ef0


	//   ....[242]....
        /*0f60*/ 	.word	0x00010f40


	//   ....[243]....
        /*0f64*/ 	.word	0x00010f90


	//   ....[244]....
        /*0f68*/ 	.word	0x00010ff0


	//   ....[245]....
        /*0f6c*/ 	.word	0x00011060


	//   ....[246]....
        /*0f70*/ 	.word	0x000110d0


	//   ....[247]....
        /*0f74*/ 	.word	0x00011130


	//   ....[248]....
        /*0f78*/ 	.word	0x000111a0


	//   ....[249]....
        /*0f7c*/ 	.word	0x00011210


	//   ....[250]....
        /*0f80*/ 	.word	0x00011280


	//   ....[251]....
        /*0f84*/ 	.word	0x000112e0


	//   ....[252]....
        /*0f88*/ 	.word	0x00011350


	//   ....[253]....
        /*0f8c*/ 	.word	0x000113c0


	//   ....[254]....
        /*0f90*/ 	.word	0x00011430


	//   ....[255]....
        /*0f94*/ 	.word	0x00011490


	//   ....[0]....
        /*0f98*/ 	.word	0x00011500


	//   ....[1]....
        /*0f9c*/ 	.word	0x00011570


	//   ....[2]....
        /*0fa0*/ 	.word	0x000115e0


	//   ....[3]....
        /*0fa4*/ 	.word	0x00011640


	//   ....[4]....
        /*0fa8*/ 	.word	0x000116b0


	//   ....[5]....
        /*0fac*/ 	.word	0x00011720


	//   ....[6]....
        /*0fb0*/ 	.word	0x00011790


	//   ....[7]....
        /*0fb4*/ 	.word	0x000117f0


	//   ....[8]....
        /*0fb8*/ 	.word	0x00011860


	//   ....[9]....
        /*0fbc*/ 	.word	0x000118d0


	//   ....[10]....
        /*0fc0*/ 	.word	0x00011940


	//   ....[11]....
        /*0fc4*/ 	.word	0x000119a0


	//   ....[12]....
        /*0fc8*/ 	.word	0x00011a10


	//   ....[13]....
        /*0fcc*/ 	.word	0x00011a80


	//   ....[14]....
        /*0fd0*/ 	.word	0x00011af0


	//   ....[15]....
        /*0fd4*/ 	.word	0x00011b50


	//   ....[16]....
        /*0fd8*/ 	.word	0x00011bc0


	//   ....[17]....
        /*0fdc*/ 	.word	0x00011c30


	//   ....[18]....
        /*0fe0*/ 	.word	0x00011ca0


	//   ....[19]....
        /*0fe4*/ 	.word	0x00011d00


	//   ....[20]....
        /*0fe8*/ 	.word	0x00011d70


	//   ....[21]....
        /*0fec*/ 	.word	0x00011de0


	//   ....[22]....
        /*0ff0*/ 	.word	0x00011e50


	//   ....[23]....
        /*0ff4*/ 	.word	0x00011eb0


	//   ....[24]....
        /*0ff8*/ 	.word	0x00011f20


	//   ....[25]....
        /*0ffc*/ 	.word	0x00011f90


	//   ....[26]....
        /*1000*/ 	.word	0x00012000


	//   ....[27]....
        /*1004*/ 	.word	0x00012060


	//   ....[28]....
        /*1008*/ 	.word	0x000120d0


	//   ....[29]....
        /*100c*/ 	.word	0x00012140


	//   ....[30]....
        /*1010*/ 	.word	0x00012190


	//   ....[31]....
        /*1014*/ 	.word	0x000121d0


	//   ....[32]....
        /*1018*/ 	.word	0x00012220


	//   ....[33]....
        /*101c*/ 	.word	0x00012270


	//   ....[34]....
        /*1020*/ 	.word	0x000122c0


	//   ....[35]....
        /*1024*/ 	.word	0x00012330


	//   ....[36]....
        /*1028*/ 	.word	0x00012380


	//   ....[37]....
        /*102c*/ 	.word	0x000123d0


	//   ....[38]....
        /*1030*/ 	.word	0x00012420


	//   ....[39]....
        /*1034*/ 	.word	0x00012470


	//   ....[40]....
        /*1038*/ 	.word	0x000124c0


	//   ....[41]....
        /*103c*/ 	.word	0x00012530


	//   ....[42]....
        /*1040*/ 	.word	0x00012580


	//   ....[43]....
        /*1044*/ 	.word	0x000125e0


	//   ....[44]....
        /*1048*/ 	.word	0x00012640


	//   ....[45]....
        /*104c*/ 	.word	0x000126b0


	//----- nvinfo : EIATTR_EXIT_INSTR_OFFSETS
	.align		4
.L_254:
        /*1050*/ 	.byte	0x04, 0x1c
        /*1052*/ 	.short	(.L_256 - .L_255)


	//   ....[0]....
.L_255:
        /*1054*/ 	.word	0x00000c10


	//   ....[1]....
        /*1058*/ 	.word	0x0000f1d0


	//----- nvinfo : EIATTR_MAX_THREADS
	.align		4
.L_256:
        /*105c*/ 	.byte	0x04, 0x05
        /*105e*/ 	.short	(.L_258 - .L_257)
.L_257:
        /*1060*/ 	.word	0x00000080
        /*1064*/ 	.word	0x00000001
        /*1068*/ 	.word	0x00000001


	//----- nvinfo : EIATTR_CRS_STACK_SIZE
	.align		4
.L_258:
        /*106c*/ 	.byte	0x04, 0x1e
        /*106e*/ 	.short	(.L_260 - .L_259)
.L_259:
        /*1070*/ 	.word	0x00000000
.L_260:


//--------------------- .nv.info._ZN7cutlass13device_kernelIN5flash19enable_sm80_to_sm89INS1_16FlashAttnFwdSm80INS1_25CollectiveMainloopFwdSm80ILi4ELi1ELb0EN4cute5tupleIJNS5_1CILi128EEENS7_ILi80EEENS7_ILi64EEEEEELi64ENS_10bfloat16_tEfNS_4arch4Sm80ELb0ELb0ELb1ELb1ELb1ELb1ELb1ELb1EEENS1_21CollectiveEpilogueFwdINS6_IJS8_SA_S9_EEENS6_IJNS7_ILi1EEESI_SI_EEESC_SE_Li128ELb1ELb1ELb1ELb0EEENS1_36VarlenDynamicPersistentTileSchedulerILi128ELi80ELi128ELi128ELb1ELb1ELb0ELb0ELb1ELb1EEEEEEEEEvNT_6ParamsE --------------------------
	.section	.nv.info._ZN7cutlass13device_kernelIN5flash19enable_sm80_to_sm89INS1_16FlashAttnFwdSm80INS1_25CollectiveMainloopFwdSm80ILi4ELi1ELb0EN4cute5tupleIJNS5_1CILi128EEENS7_ILi80EEENS7_ILi64EEEEEELi64ENS_10bfloat16_tEfNS_4arch4Sm80ELb0ELb0ELb1ELb1ELb1ELb1ELb1ELb1EEENS1_21CollectiveEpilogueFwdINS6_IJS8_SA_S9_EEENS6_IJNS7_ILi1EEESI_SI_EEESC_SE_Li128ELb1ELb1ELb1ELb0EEENS1_36VarlenDynamicPersistentTileSchedulerILi128ELi80ELi128ELi128ELb1ELb1ELb0ELb0ELb1ELb1EEEEEEEEEvNT_6ParamsE,"",@"SHT_CUDA_INFO"
	.sectionflags	@""
	.align	4


	//----- nvinfo : EIATTR_CUDA_API_VERSION
	.align		4
        /*0000*/ 	.byte	0x04, 0x37
        /*0002*/ 	.short	(.L_262 - .L_261)
.L_261:
        /*0004*/ 	.word	0x00000082


	//----- nvinfo : EIATTR_SW2861232_WAR
	.align		4
.L_262:
        /*0008*/ 	.byte	0x01, 0x35
	.zero		2


	//----- nvinfo : EIATTR_PARAM_CBANK
	.align		4
        /*000c*/ 	.byte	0x04, 0x0a
        /*000e*/ 	.short	(.L_264 - .L_263)
	.align		4
.L_263:
        /*0010*/ 	.word	index@(.nv.constant0._ZN7cutlass13device_kernelIN5flash19enable_sm80_to_sm89INS1_16FlashAttnFwdSm80INS1_25CollectiveMainloopFwdSm80ILi4ELi1ELb0EN4cute5tupleIJNS5_1CILi128EEENS7_ILi80EEENS7_ILi64EEEEEELi64ENS_10bfloat16_tEfNS_4arch4Sm80ELb0ELb0ELb1ELb1ELb1ELb1ELb1ELb1EEENS1_21CollectiveEpilogueFwdINS6_IJS8_SA_S9_EEENS6_IJNS7_ILi1EEESI_SI_EEESC_SE_Li128ELb1ELb1ELb1ELb0EEENS1_36VarlenDynamicPersistentTileSchedulerILi128ELi80ELi128ELi128ELb1ELb1ELb0ELb0ELb1ELb1EEEEEEEEEvNT_6ParamsE)
        /*0014*/ 	.short	0x0160
        /*0016*/ 	.short	0x0438


	//----- nvinfo : EIATTR_CBANK_PARAM_SIZE
	.align		4
.L_264:
        /*0018*/ 	.byte	0x03, 0x19
        /*001a*/ 	.short	0x0438


	//----- nvinfo : EIATTR_KPARAM_INFO
	.align		4
        /*001c*/ 	.byte	0x04, 0x17
        /*001e*/ 	.short	(.L_266 - .L_265)
.L_265:
        /*0020*/ 	.word	0x00000000
        /*0024*/ 	.short	0x0000
        /*0026*/ 	.short	0x0000
        /*0028*/ 	.byte	0x00, 0xf0, 0xe1, 0x10


	//----- nvinfo : EIATTR_MAXREG_COUNT
	.align		4
.L_266:
        /*002c*/ 	.byte	0x03, 0x1b
        /*002e*/ 	.short	0x00ff


	//----- nvinfo : EIATTR_NUM_BARRIERS
	.align		4
        /*0030*/ 	.byte	0x02, 0x4c
        /*0032*/ 	.byte	0x06
	.zero		1


	//----- nvinfo : EIATTR_ANNOTATIONS
	.align		4
        /*0034*/ 	.byte	0x04, 0x55
        /*0036*/ 	.short	(.L_268 - .L_267)


	//   ....[0]....
.L_267:
        /* <DEDUP_REMOVED lines=110> */
        /*070c*/ 	.byte	0x50, 0x85, 0x01, 0x00


	//----- nvinfo : EIATTR_MERCURY_ISA_VERSION
	.align		4
.L_268:
        /*0710*/ 	.byte	0x03, 0x5f
        /*0712*/ 	.short	0x0000


	//----- nvinfo : EIATTR_INT_WARP_WIDE_INSTR_OFFSETS
	.align		4
        /*0714*/ 	.byte	0x04, 0x31
        /*0716*/ 	.short	(.L_270 - .L_269)


	//   ....[0]....
.L_269:
        /*0718*/ 	.word	0x00014910


	//   ....[1]....
        /*071c*/ 	.word	0x00014990


	//----- nvinfo : EIATTR_COOP_GROUP_MASK_REGIDS
	.align		4
.L_270:
        /*0720*/ 	.byte	0x04, 0x29
        /*0722*/ 	.short	(.L_272 - .L_271)


	//   ....[0]....
.L_271:
        /*0724*/ 	.word	0xffffffff


	//   ....[1]....
        /*0728*/ 	.word	0xffffffff


	//   ....[2]....
        /*072c*/ 	.word	0xffffffff


	//   ....[3]....
        /*0730*/ 	.word	0xffffffff


	//   ....[4]....
        /*0734*/ 	.word	0xffffffff


	//   ....[5]....
        /*0738*/ 	.word	0xffffffff


	//   ....[6]....
        /*073c*/ 	.word	0xffffffff


	//   ....[7]....
        /*0740*/ 	.word	0xffffffff


	//   ....[8]....
        /*0744*/ 	.word	0xffffffff


	//   ....[9]....
        /*0748*/ 	.word	0xffffffff


	//   ....[10]....
        /*074c*/ 	.word	0xffffffff


	//   ....[11]....
        /*0750*/ 	.word	0xffffffff


	//   ....[12]....
        /*0754*/ 	.word	0xffffffff


	//   ....[13]....
        /*0758*/ 	.word	0xffffffff


	//   ....[14]....
        /*075c*/ 	.word	0xffffffff


	//   ....[15]....
        /*0760*/ 	.word	0xffffffff


	//   ....[16]....
        /*0764*/ 	.word	0xffffffff


	//   ....[17]....
        /*0768*/ 	.word	0xffffffff


	//   ....[18]....
        /*076c*/ 	.word	0xffffffff


	//   ....[19]....
        /*0770*/ 	.word	0xffffffff


	//   ....[20]....
        /*0774*/ 	.word	0xffffffff


	//   ....[21]....
        /*0778*/ 	.word	0xffffffff


	//   ....[22]....
        /*077c*/ 	.word	0xffffffff


	//   ....[23]....
        /*0780*/ 	.word	0xffffffff


	//   ....[24]....
        /*0784*/ 	.word	0xffffffff


	//   ....[25]....
        /*0788*/ 	.word	0xffffffff


	//   ....[26]....
        /*078c*/ 	.word	0xffffffff


	//   ....[27]....
        /*0790*/ 	.word	0xffffffff


	//   ....[28]....
        /*0794*/ 	.word	0xffffffff


	//   ....[29]....
        /*0798*/ 	.word	0xffffffff


	//   ....[30]....
        /*079c*/ 	.word	0xffffffff


	//   ....[31]....
        /*07a0*/ 	.word	0xffffffff


	//   ....[32]....
        /*07a4*/ 	.word	0xffffffff


	//   ....[33]....
        /*07a8*/ 	.word	0xffffffff


	//   ....[34]....
        /*07ac*/ 	.word	0xffffffff


	//   ....[35]....
        /*07b0*/ 	.word	0xffffffff


	//   ....[36]....
        /*07b4*/ 	.word	0xffffffff


	//   ....[37]....
        /*07b8*/ 	.word	0xffffffff


	//   ....[38]....
        /*07bc*/ 	.word	0xffffffff


	//   ....[39]....
        /*07c0*/ 	.word	0xffffffff


	//   ....[40]....
        /*07c4*/ 	.word	0xffffffff


	//   ....[41]....
        /*07c8*/ 	.word	0xffffffff


	//   ....[42]....
        /*07cc*/ 	.word	0xffffffff


	//   ....[43]....
        /*07d0*/ 	.word	0xffffffff


	//   ....[44]....
        /*07d4*/ 	.word	0xffffffff


	//   ....[45]....
        /*07d8*/ 	.word	0xffffffff


	//   ....[46]....
        /*07dc*/ 	.word	0xffffffff


	//   ....[47]....
        /*07e0*/ 	.word	0xffffffff


	//   ....[48]....
        /*07e4*/ 	.word	0xffffffff


	//   ....[49]....
        /*07e8*/ 	.word	0xffffffff


	//   ....[50]....
        /*07ec*/ 	.word	0xffffffff


	//   ....[51]....
        /*07f0*/ 	.word	0xffffffff


	//   ....[52]....
        /*07f4*/ 	.word	0xffffffff


	//   ....[53]....
        /*07f8*/ 	.word	0xffffffff


	//   ....[54]....
        /*07fc*/ 	.word	0xffffffff


	//   ....[55]....
        /*0800*/ 	.word	0xffffffff


	//   ....[56]....
        /*0804*/ 	.word	0xffffffff


	//   ....[57]....
        /*0808*/ 	.word	0xffffffff


	//   ....[58]....
        /*080c*/ 	.word	0xffffffff


	//   ....[59]....
        /*0810*/ 	.word	0xffffffff


	//   ....[60]....
        /*0814*/ 	.word	0xffffffff


	//   ....[61]....
        /*0818*/ 	.word	0xffffffff


	//   ....[62]....
        /*081c*/ 	.word	0xffffffff


	//   ....[63]....
        /*0820*/ 	.word	0xffffffff


	//   ....[64]....
        /*0824*/ 	.word	0xffffffff


	//   ....[65]....
        /*0828*/ 	.word	0xffffffff


	//   ....[66]....
        /*082c*/ 	.word	0xffffffff


	//   ....[67]....
        /*0830*/ 	.word	0xffffffff


	//   ....[68]....
        /*0834*/ 	.word	0xffffffff


	//   ....[69]....
        /*0838*/ 	.word	0xffffffff


	//   ....[70]....
        /*083c*/ 	.word	0xffffffff


	//   ....[71]....
        /*0840*/ 	.word	0xffffffff


	//   ....[72]....
        /*0844*/ 	.word	0xffffffff


	//   ....[73]....
        /*0848*/ 	.word	0xffffffff


	//   ....[74]....
        /*084c*/ 	.word	0xffffffff


	//   ....[75]....
        /*0850*/ 	.word	0xffffffff


	//   ....[76]....
        /*0854*/ 	.word	0xffffffff


	//   ....[77]....
        /*0858*/ 	.word	0xffffffff


	//   ....[78]....
        /*085c*/ 	.word	0xffffffff


	//   ....[79]....
        /*0860*/ 	.word	0xffffffff


	//   ....[80]....
        /*0864*/ 	.word	0xffffffff


	//   ....[81]....
        /*0868*/ 	.word	0xffffffff


	//   ....[82]....
        /*086c*/ 	.word	0xffffffff


	//   ....[83]....
        /*0870*/ 	.word	0xffffffff


	//   ....[84]....
        /*0874*/ 	.word	0xffffffff


	//   ....[85]....
        /*0878*/ 	.word	0xffffffff


	//   ....[86]....
        /*087c*/ 	.word	0xffffffff


	//   ....[87]....
        /*0880*/ 	.word	0xffffffff


	//   ....[88]....
        /*0884*/ 	.word	0xffffffff


	//   ....[89]....
        /*0888*/ 	.word	0xffffffff


	//   ....[90]....
        /*088c*/ 	.word	0xffffffff


	//   ....[91]....
        /*0890*/ 	.word	0xffffffff


	//   ....[92]....
        /*0894*/ 	.word	0xffffffff


	//   ....[93]....
        /*0898*/ 	.word	0xffffffff


	//   ....[94]....
        /*089c*/ 	.word	0xffffffff


	//   ....[95]....
        /*08a0*/ 	.word	0xffffffff


	//   ....[96]....
        /*08a4*/ 	.word	0xffffffff


	//   ....[97]....
        /*08a8*/ 	.word	0xffffffff


	//   ....[98]....
        /*08ac*/ 	.word	0xffffffff


	//   ....[99]....
        /*08b0*/ 	.word	0xffffffff


	//   ....[100]....
        /*08b4*/ 	.word	0xffffffff


	//   ....[101]....
        /*08b8*/ 	.word	0xffffffff


	//   ....[102]....
        /*08bc*/ 	.word	0xffffffff


	//   ....[103]....
        /*08c0*/ 	.word	0xffffffff


	//   ....[104]....
        /*08c4*/ 	.word	0xffffffff


	//   ....[105]....
        /*08c8*/ 	.word	0xffffffff


	//   ....[106]....
        /*08cc*/ 	.word	0xffffffff


	//   ....[107]....
        /*08d0*/ 	.word	0xffffffff


	//   ....[108]....
        /*08d4*/ 	.word	0xffffffff


	//   ....[109]....
        /*08d8*/ 	.word	0xffffffff


	//   ....[110]....
        /*08dc*/ 	.word	0xffffffff


	//   ....[111]....
        /*08e0*/ 	.word	0xffffffff


	//   ....[112]....
        /*08e4*/ 	.word	0xffffffff


	//   ....[113]....
        /*08e8*/ 	.word	0xffffffff


	//   ....[114]....
        /*08ec*/ 	.word	0xffffffff


	//   ....[115]....
        /*08f0*/ 	.word	0xffffffff


	//   ....[116]....
        /*08f4*/ 	.word	0xffffffff


	//   ....[117]....
        /*08f8*/ 	.word	0xffffffff


	//   ....[118]....
        /*08fc*/ 	.word	0xffffffff


	//   ....[119]....
        /*0900*/ 	.word	0xffffffff


	//   ....[120]....
        /*0904*/ 	.word	0xffffffff


	//   ....[121]....
        /*0908*/ 	.word	0xffffffff


	//   ....[122]....
        /*090c*/ 	.word	0xffffffff


	//   ....[123]....
        /*0910*/ 	.word	0xffffffff


	//   ....[124]....
        /*0914*/ 	.word	0xffffffff


	//   ....[125]....
        /*0918*/ 	.word	0xffffffff


	//   ....[126]....
        /*091c*/ 	.word	0xffffffff


	//   ....[127]....
        /*0920*/ 	.word	0xffffffff


	//   ....[128]....
        /*0924*/ 	.word	0xffffffff


	//   ....[129]....
        /*0928*/ 	.word	0xffffffff


	//   ....[130]....
        /*092c*/ 	.word	0xffffffff


	//   ....[131]....
        /*0930*/ 	.word	0xffffffff


	//   ....[132]....
        /*0934*/ 	.word	0xffffffff


	//   ....[133]....
        /*0938*/ 	.word	0xffffffff


	//   ....[134]....
        /*093c*/ 	.word	0xffffffff


	//   ....[135]....
        /*0940*/ 	.word	0xffffffff


	//   ....[136]....
        /*0944*/ 	.word	0xffffffff


	//   ....[137]....
        /*0948*/ 	.word	0xffffffff


	//   ....[138]....
        /*094c*/ 	.word	0xffffffff


	//   ....[139]....
        /*0950*/ 	.word	0xffffffff


	//   ....[140]....
        /*0954*/ 	.word	0xffffffff


	//   ....[141]....
        /*0958*/ 	.word	0xffffffff


	//   ....[142]....
        /*095c*/ 	.word	0xffffffff


	//   ....[143]....
        /*0960*/ 	.word	0xffffffff


	//   ....[144]....
        /*0964*/ 	.word	0xffffffff


	//   ....[145]....
        /*0968*/ 	.word	0xffffffff


	//   ....[146]....
        /*096c*/ 	.word	0xffffffff


	//   ....[147]....
        /*0970*/ 	.word	0xffffffff


	//   ....[148]....
        /*0974*/ 	.word	0xffffffff


	//   ....[149]....
        /*0978*/ 	.word	0xffffffff


	//   ....[150]....
        /*097c*/ 	.word	0xffffffff


	//   ....[151]....
        /*0980*/ 	.word	0xffffffff


	//   ....[152]....
        /*0984*/ 	.word	0xffffffff


	//   ....[153]....
        /*0988*/ 	.word	0xffffffff


	//   ....[154]....
        /*098c*/ 	.word	0xffffffff


	//   ....[155]....
        /*0990*/ 	.word	0xffffffff


	//   ....[156]....
        /*0994*/ 	.word	0xffffffff


	//   ....[157]....
        /*0998*/ 	.word	0xffffffff


	//   ....[158]....
        /*099c*/ 	.word	0xffffffff


	//   ....[159]....
        /*09a0*/ 	.word	0xffffffff


	//   ....[160]....
        /*09a4*/ 	.word	0xffffffff


	//   ....[161]....
        /*09a8*/ 	.word	0xffffffff


	//   ....[162]....
        /*09ac*/ 	.word	0xffffffff


	//   ....[163]....
        /*09b0*/ 	.word	0xffffffff


	//   ....[164]....
        /*09b4*/ 	.word	0xffffffff


	//   ....[165]....
        /*09b8*/ 	.word	0xffffffff


	//   ....[166]....
        /*09bc*/ 	.word	0xffffffff


	//   ....[167]....
        /*09c0*/ 	.word	0xffffffff


	//   ....[168]....
        /*09c4*/ 	.word	0xffffffff


	//   ....[169]....
        /*09c8*/ 	.word	0xffffffff


	//   ....[170]....
        /*09cc*/ 	.word	0xffffffff


	//   ....[171]....
        /*09d0*/ 	.word	0xffffffff


	//   ....[172]....
        /*09d4*/ 	.word	0xffffffff


	//   ....[173]....
        /*09d8*/ 	.word	0xffffffff


	//   ....[174]....
        /*09dc*/ 	.word	0xffffffff


	//   ....[175]....
        /*09e0*/ 	.word	0xffffffff


	//   ....[176]....
        /*09e4*/ 	.word	0xffffffff


	//   ....[177]....
        /*09e8*/ 	.word	0xffffffff


	//   ....[178]....
        /*09ec*/ 	.word	0xffffffff


	//   ....[179]....
        /*09f0*/ 	.word	0xffffffff


	//   ....[180]....
        /*09f4*/ 	.word	0xffffffff


	//   ....[181]....
        /*09f8*/ 	.word	0xffffffff


	//   ....[182]....
        /*09fc*/ 	.word	0xffffffff


	//   ....[183]....
        /*0a00*/ 	.word	0xffffffff


	//   ....[184]....
        /*0a04*/ 	.word	0xffffffff


	//   ....[185]....
        /*0a08*/ 	.word	0xffffffff


	//   ....[186]....
        /*0a0c*/ 	.word	0xffffffff


	//   ....[187]....
        /*0a10*/ 	.word	0xffffffff


	//   ....[188]....
        /*0a14*/ 	.word	0xffffffff


	//   ....[189]....
        /*0a18*/ 	.word	0xffffffff


	//   ....[190]....
        /*0a1c*/ 	.word	0xffffffff


	//   ....[191]....
        /*0a20*/ 	.word	0xffffffff


	//   ....[192]....
        /*0a24*/ 	.word	0xffffffff


	//   ....[193]....
        /*0a28*/ 	.word	0xffffffff


	//   ....[194]....
        /*0a2c*/ 	.word	0xffffffff


	//   ....[195]....
        /*0a30*/ 	.word	0xffffffff


	//   ....[196]....
        /*0a34*/ 	.word	0xffffffff


	//   ....[197]....
        /*0a38*/ 	.word	0xffffffff


	//   ....[198]....
        /*0a3c*/ 	.word	0xffffffff


	//   ....[199]....
        /*0a40*/ 	.word	0xffffffff


	//   ....[200]....
        /*0a44*/ 	.word	0xffffffff


	//   ....[201]....
        /*0a48*/ 	.word	0xffffffff


	//   ....[202]....
        /*0a4c*/ 	.word	0xffffffff


	//   ....[203]....
        /*0a50*/ 	.word	0xffffffff


	//   ....[204]....
        /*0a54*/ 	.word	0xffffffff


	//   ....[205]....
        /*0a58*/ 	.word	0xffffffff


	//   ....[206]....
        /*0a5c*/ 	.word	0xffffffff


	//   ....[207]....
        /*0a60*/ 	.word	0xffffffff


	//   ....[208]....
        /*0a64*/ 	.word	0xffffffff


	//   ....[209]....
        /*0a68*/ 	.word	0xffffffff


	//   ....[210]....
        /*0a6c*/ 	.word	0xffffffff


	//   ....[211]....
        /*0a70*/ 	.word	0xffffffff


	//   ....[212]....
        /*0a74*/ 	.word	0xffffffff


	//   ....[213]....
        /*0a78*/ 	.word	0xffffffff


	//   ....[214]....
        /*0a7c*/ 	.word	0xffffffff


	//   ....[215]....
        /*0a80*/ 	.word	0xffffffff


	//   ....[216]....
        /*0a84*/ 	.word	0xffffffff


	//   ....[217]....
        /*0a88*/ 	.word	0xffffffff


	//   ....[218]....
        /*0a8c*/ 	.word	0xffffffff


	//   ....[219]....
        /*0a90*/ 	.word	0xffffffff


	//   ....[220]....
        /*0a94*/ 	.word	0xffffffff


	//   ....[221]....
        /*0a98*/ 	.word	0xffffffff


	//   ....[222]....
        /*0a9c*/ 	.word	0xffffffff


	//   ....[223]....
        /*0aa0*/ 	.word	0xffffffff


	//   ....[224]....
        /*0aa4*/ 	.word	0xffffffff


	//   ....[225]....
        /*0aa8*/ 	.word	0xffffffff


	//   ....[226]....
        /*0aac*/ 	.word	0xffffffff


	//   ....[227]....
        /*0ab0*/ 	.word	0xffffffff


	//   ....[228]....
        /*0ab4*/ 	.word	0xffffffff


	//   ....[229]....
        /*0ab8*/ 	.word	0xffffffff


	//   ....[230]....
        /*0abc*/ 	.word	0xffffffff


	//   ....[231]....
        /*0ac0*/ 	.word	0xffffffff


	//   ....[232]....
        /*0ac4*/ 	.word	0xffffffff


	//   ....[233]....
        /*0ac8*/ 	.word	0xffffffff


	//   ....[234]....
        /*0acc*/ 	.word	0xffffffff


	//   ....[235]....
        /*0ad0*/ 	.word	0xffffffff


	//   ....[236]....
        /*0ad4*/ 	.word	0xffffffff


	//   ....[237]....
        /*0ad8*/ 	.word	0xffffffff


	//   ....[238]....
        /*0adc*/ 	.word	0xffffffff


	//   ....[239]....
        /*0ae0*/ 	.word	0xffffffff


	//   ....[240]....
        /*0ae4*/ 	.word	0xffffffff


	//   ....[241]....
        /*0ae8*/ 	.word	0xffffffff


	//   ....[242]....
        /*0aec*/ 	.word	0xffffffff


	//   ....[243]....
        /*0af0*/ 	.word	0xffffffff


	//   ....[244]....
        /*0af4*/ 	.word	0xffffffff


	//   ....[245]....
        /*0af8*/ 	.word	0xffffffff


	//   ....[246]....
        /*0afc*/ 	.word	0xffffffff


	//   ....[247]....
        /*0b00*/ 	.word	0xffffffff


	//   ....[248]....
        /*0b04*/ 	.word	0xffffffff


	//   ....[249]....
        /*0b08*/ 	.word	0xffffffff


	//   ....[250]....
        /*0b0c*/ 	.word	0xffffffff


	//   ....[251]....
        /*0b10*/ 	.word	0xffffffff


	//   ....[252]....
        /*0b14*/ 	.word	0xffffffff


	//   ....[253]....
        /*0b18*/ 	.word	0xffffffff


	//   ....[254]....
        /*0b1c*/ 	.word	0xffffffff


	//   ....[255]....
        /*0b20*/ 	.word	0xffffffff


	//   ....[0]....
        /*0b24*/ 	.word	0xffffffff


	//   ....[1]....
        /*0b28*/ 	.word	0xffffffff


	//   ....[2]....
        /*0b2c*/ 	.word	0xffffffff


	//   ....[3]....
        /*0b30*/ 	.word	0xffffffff


	//   ....[4]....
        /*0b34*/ 	.word	0xffffffff


	//   ....[5]....
        /*0b38*/ 	.word	0xffffffff


	//   ....[6]....
        /*0b3c*/ 	.word	0xffffffff


	//   ....[7]....
        /*0b40*/ 	.word	0xffffffff


	//   ....[8]....
        /*0b44*/ 	.word	0xffffffff


	//   ....[9]....
        /*0b48*/ 	.word	0xffffffff


	//   ....[10]....
        /*0b4c*/ 	.word	0xffffffff


	//   ....[11]....
        /*0b50*/ 	.word	0xffffffff


	//   ....[12]....
        /*0b54*/ 	.word	0xffffffff


	//   ....[13]....
        /*0b58*/ 	.word	0xffffffff


	//   ....[14]....
        /*0b5c*/ 	.word	0xffffffff


	//   ....[15]....
        /*0b60*/ 	.word	0xffffffff


	//   ....[16]....
        /*0b64*/ 	.word	0xffffffff


	//   ....[17]....
        /*0b68*/ 	.word	0xffffffff


	//   ....[18]....
        /*0b6c*/ 	.word	0xffffffff


	//   ....[19]....
        /*0b70*/ 	.word	0xffffffff


	//   ....[20]....
        /*0b74*/ 	.word	0xffffffff


	//   ....[21]....
        /*0b78*/ 	.word	0xffffffff


	//   ....[22]....
        /*0b7c*/ 	.word	0xffffffff


	//   ....[23]....
        /*0b80*/ 	.word	0xffffffff


	//   ....[24]....
        /*0b84*/ 	.word	0xffffffff


	//   ....[25]....
        /*0b88*/ 	.word	0xffffffff


	//   ....[26]....
        /*0b8c*/ 	.word	0xffffffff


	//   ....[27]....
        /*0b90*/ 	.word	0xffffffff


	//   ....[28]....
        /*0b94*/ 	.word	0xffffffff


	//   ....[29]....
        /*0b98*/ 	.word	0xffffffff


	//   ....[30]....
        /*0b9c*/ 	.word	0xffffffff


	//   ....[31]....
        /*0ba0*/ 	.word	0xffffffff


	//   ....[32]....
        /*0ba4*/ 	.word	0xffffffff


	//   ....[33]....
        /*0ba8*/ 	.word	0xffffffff


	//   ....[34]....
        /*0bac*/ 	.word	0xffffffff


	//   ....[35]....
        /*0bb0*/ 	.word	0xffffffff


	//   ....[36]....
        /*0bb4*/ 	.word	0xffffffff


	//   ....[37]....
        /*0bb8*/ 	.word	0xffffffff


	//   ....[38]....
        /*0bbc*/ 	.word	0xffffffff


	//   ....[39]....
        /*0bc0*/ 	.word	0xffffffff


	//   ....[40]....
        /*0bc4*/ 	.word	0xffffffff


	//   ....[41]....
        /*0bc8*/ 	.word	0xffffffff


	//   ....[42]....
        /*0bcc*/ 	.word	0xffffffff


	//   ....[43]....
        /*0bd0*/ 	.word	0xffffffff


	//   ....[44]....
        /*0bd4*/ 	.word	0xffffffff


	//   ....[45]....
        /*0bd8*/ 	.word	0xffffffff


	//   ....[46]....
        /*0bdc*/ 	.word	0xffffffff


	//   ....[47]....
        /*0be0*/ 	.word	0xffffffff


	//   ....[48]....
        /*0be4*/ 	.word	0xffffffff


	//   ....[49]....
        /*0be8*/ 	.word	0xffffffff


	//   ....[50]....
        /*0bec*/ 	.word	0xffffffff


	//   ....[51]....
        /*0bf0*/ 	.word	0xffffffff


	//   ....[52]....
        /*0bf4*/ 	.word	0xffffffff


	//   ....[53]....
        /*0bf8*/ 	.word	0xffffffff


	//   ....[54]....
        /*0bfc*/ 	.word	0xffffffff


	//   ....[55]....
        /*0c00*/ 	.word	0xffffffff


	//   ....[56]....
        /*0c04*/ 	.word	0xffffffff


	//   ....[57]....
        /*0c08*/ 	.word	0xffffffff


	//   ....[58]....
        /*0c0c*/ 	.word	0xffffffff


	//   ....[59]....
        /*0c10*/ 	.word	0xffffffff


	//   ....[60]....
        /*0c14*/ 	.word	0xffffffff


	//   ....[61]....
        /*0c18*/ 	.word	0xffffffff


	//   ....[62]....
        /*0c1c*/ 	.word	0xffffffff


	//   ....[63]....
        /*0c20*/ 	.word	0xffffffff


	//   ....[64]....
        /*0c24*/ 	.word	0xffffffff


	//   ....[65]....
        /*0c28*/ 	.word	0xffffffff


	//   ....[66]....
        /*0c2c*/ 	.word	0xffffffff


	//   ....[67]....
        /*0c30*/ 	.word	0xffffffff


	//   ....[68]....
        /*0c34*/ 	.word	0xffffffff


	//   ....[69]....
        /*0c38*/ 	.word	0xffffffff


	//   ....[70]....
        /*0c3c*/ 	.word	0xffffffff


	//   ....[71]....
        /*0c40*/ 	.word	0xffffffff


	//   ....[72]....
        /*0c44*/ 	.word	0xffffffff


	//   ....[73]....
        /*0c48*/ 	.word	0xffffffff


	//   ....[74]....
        /*0c4c*/ 	.word	0xffffffff


	//   ....[75]....
        /*0c50*/ 	.word	0xffffffff


	//   ....[76]....
        /*0c54*/ 	.word	0xffffffff


	//   ....[77]....
        /*0c58*/ 	.word	0xffffffff


	//----- nvinfo : EIATTR_COOP_GROUP_INSTR_OFFSETS
	.align		4
.L_272:
        /*0c5c*/ 	.byte	0x04, 0x28
        /*0c5e*/ 	.short	(.L_274 - .L_273)


	//   ....[0]....
.L_273:
        /*0c60*/ 	.word	0x00000050


	//   ....[1]....
        /*0c64*/ 	.word	0x00000200


	//   ....[2]....
        /*0c68*/ 	.word	0x00000230


	//   ....[3]....
        /*0c6c*/ 	.word	0x00000260


	//   ....[4]....
        /*0c70*/ 	.word	0x00000290


	//   ....[5]....
        /*0c74*/ 	.word	0x000002c0


	//   ....[6]....
        /*0c78*/ 	.word	0x000002f0


	//   ....[7]....
        /*0c7c*/ 	.word	0x00000460


	//   ....[8]....
        /*0c80*/ 	.word	0x000004a0


	//   ....[9]....
        /*0c84*/ 	.word	0x000004d0


	//   ....[10]....
        /*0c88*/ 	.word	0x00000500


	//   ....[11]....
        /*0c8c*/ 	.word	0x00000530


	//   ....[12]....
        /*0c90*/ 	.word	0x00000560


	//   ....[13]....
        /*0c94*/ 	.word	0x000005f0


	//   ....[14]....
        /*0c98*/ 	.word	0x00000620


	//   ....[15]....
        /*0c9c*/ 	.word	0x00000640


	//   ....[16]....
        /*0ca0*/ 	.word	0x000006a0


	//   ....[17]....
        /*0ca4*/ 	.word	0x00003950


	//   ....[18]....
        /*0ca8*/ 	.word	0x000039a0


	//   ....[19]....
        /*0cac*/ 	.word	0x00004190


	//   ....[20]....
        /*0cb0*/ 	.word	0x000041b0


	//   ....[21]....
        /*0cb4*/ 	.word	0x00004920


	//   ....[22]....
        /*0cb8*/ 	.word	0x00004930


	//   ....[23]....
        /*0cbc*/ 	.word	0x00005190


	//   ....[24]....
        /*0cc0*/ 	.word	0x000051c0


	//   ....[25]....
        /*0cc4*/ 	.word	0x00005e00


	//   ....[26]....
        /*0cc8*/ 	.word	0x00005e30


	//   ....[27]....
        /*0ccc*/ 	.word	0x000065f0


	//   ....[28]....
        /*0cd0*/ 	.word	0x00006610


	//   ....[29]....
        /*0cd4*/ 	.word	0x00006df0


	//   ....[30]....
        /*0cd8*/ 	.word	0x00006e20


	//   ....[31]....
        /*0cdc*/ 	.word	0x00006f50


	//   ....[32]....
        /*0ce0*/ 	.word	0x00006f80


	//   ....[33]....
        /*0ce4*/ 	.word	0x00007070


	//   ....[34]....
        /*0ce8*/ 	.word	0x00007090


	//   ....[35]....
        /*0cec*/ 	.word	0x00007670


	//   ....[36]....
        /*0cf0*/ 	.word	0x000076b0


	//   ....[37]....
        /*0cf4*/ 	.word	0x000077e0


	//   ....[38]....
        /*0cf8*/ 	.word	0x00007810


	//   ....[39]....
        /*0cfc*/ 	.word	0x00007900


	//   ....[40]....
        /*0d00*/ 	.word	0x00007930


	//   ....[41]....
        /*0d04*/ 	.word	0x00008430


	//   ....[42]....
        /*0d08*/ 	.word	0x00008450


	//   ....[43]....
        /*0d0c*/ 	.word	0x00008520


	//   ....[44]....
        /*0d10*/ 	.word	0x00008530


	//   ....[45]....
        /*0d14*/ 	.word	0x00008600


	//   ....[46]....
        /*0d18*/ 	.word	0x00008620


	//   ....[47]....
        /*0d1c*/ 	.word	0x000086f0


	//   ....[48]....
        /*0d20*/ 	.word	0x00008700


	//   ....[49]....
        /*0d24*/ 	.word	0x000087d0


	//   ....[50]....
        /*0d28*/ 	.word	0x000087f0


	//   ....[51]....
        /*0d2c*/ 	.word	0x000088c0


	//   ....[52]....
        /*0d30*/ 	.word	0x000088d0


	//   ....[53]....
        /*0d34*/ 	.word	0x000089a0


	//   ....[54]....
        /*0d38*/ 	.word	0x000089c0


	//   ....[55]....
        /*0d3c*/ 	.word	0x00008a90


	//   ....[56]....
        /*0d40*/ 	.word	0x00008aa0


	//   ....[57]....
        /*0d44*/ 	.word	0x00008ec0


	//   ....[58]....
        /*0d48*/ 	.word	0x00008ee0


	//   ....[59]....
        /*0d4c*/ 	.word	0x00008ef0


	//   ....[60]....
        /*0d50*/ 	.word	0x00008f00


	//   ....[61]....
        /*0d54*/ 	.word	0x00008f10


	//   ....[62]....
        /*0d58*/ 	.word	0x00008f20


	//   ....[63]....
        /*0d5c*/ 	.word	0x00008f30


	//   ....[64]....
        /*0d60*/ 	.word	0x00008f50


	//   ....[65]....
        /*0d64*/ 	.word	0x00008f70


	//   ....[66]....
        /*0d68*/ 	.word	0x00009050


	//   ....[67]....
        /*0d6c*/ 	.word	0x00009270


	//   ....[68]....
        /*0d70*/ 	.word	0x000092b0


	//   ....[69]....
        /*0d74*/ 	.word	0x000092c0


	//   ....[70]....
        /*0d78*/ 	.word	0x000092d0


	//   ....[71]....
        /*0d7c*/ 	.word	0x0000ab90


	//   ....[72]....
        /*0d80*/ 	.word	0x0000abd0


	//   ....[73]....
        /*0d84*/ 	.word	0x0000abf0


	//   ....[74]....
        /*0d88*/ 	.word	0x0000ac00


	//   ....[75]....
        /*0d8c*/ 	.word	0x0000c810


	//   ....[76]....
        /*0d90*/ 	.word	0x0000c820


	//   ....[77]....
        /*0d94*/ 	.word	0x0000c830


	//   ....[78]....
        /*0d98*/ 	.word	0x0000c840


	//   ....[79]....
        /*0d9c*/ 	.word	0x0000c850


	//   ....[80]....
        /*0da0*/ 	.word	0x0000c860


	//   ....[81]....
        /*0da4*/ 	.word	0x0000c870


	//   ....[82]....
        /*0da8*/ 	.word	0x0000c890


	//   ....[83]....
        /*0dac*/ 	.word	0x0000c8b0


	//   ....[84]....
        /*0db0*/ 	.word	0x0000c8d0


	//   ....[85]....
        /*0db4*/ 	.word	0x0000dd80


	//   ....[86]....
        /*0db8*/ 	.word	0x0000dda0


	//   ....[87]....
        /*0dbc*/ 	.word	0x0000ddc0


	//   ....[88]....
        /*0dc0*/ 	.word	0x0000ddd0


	//   ....[89]....
        /*0dc4*/ 	.word	0x0000dde0


	//   ....[90]....
        /*0dc8*/ 	.word	0x0000ddf0


	//   ....[91]....
        /*0dcc*/ 	.word	0x0000de00


	//   ....[92]....
        /*0dd0*/ 	.word	0x0000de10


	//   ....[93]....
        /*0dd4*/ 	.word	0x0000de40


	//   ....[94]....
        /*0dd8*/ 	.word	0x0000de70


	//   ....[95]....
        /*0ddc*/ 	.word	0x0000eaf0


	//   ....[96]....
        /*0de0*/ 	.word	0x0000eb00


	//   ....[97]....
        /*0de4*/ 	.word	0x0000eb10


	//   ....[98]....
        /*0de8*/ 	.word	0x0000eb20


	//   ....[99]....
        /*0dec*/ 	.word	0x0000eb50


	//   ....[100]....
        /*0df0*/ 	.word	0x0000eb70


	//   ....[101]....
        /*0df4*/ 	.word	0x0000eb90


	//   ....[102]....
        /*0df8*/ 	.word	0x0000eba0


	//   ....[103]....
        /*0dfc*/ 	.word	0x00010710


	//   ....[104]....
        /*0e00*/ 	.word	0x00010730


	//   ....[105]....
        /*0e04*/ 	.word	0x00010780


	//   ....[106]....
        /*0e08*/ 	.word	0x000107a0


	//   ....[107]....
        /*0e0c*/ 	.word	0x000107c0


	//   ....[108]....
        /*0e10*/ 	.word	0x000107e0


	//   ....[109]....
        /*0e14*/ 	.word	0x00010800


	//   ....[110]....
        /*0e18*/ 	.word	0x00010820


	//   ....[111]....
        /*0e1c*/ 	.word	0x00010840


	//   ....[112]....
        /*0e20*/ 	.word	0x00010980


	//   ....[113]....
        /*0e24*/ 	.word	0x00011b80


	//   ....[114]....
        /*0e28*/ 	.word	0x00011ba0


	//   ....[115]....
        /*0e2c*/ 	.word	0x00011bf0


	//   ....[116]....
        /*0e30*/ 	.word	0x00011c10


	//   ....[117]....
        /*0e34*/ 	.word	0x00011c40


	//   ....[118]....
        /*0e38*/ 	.word	0x00011c60


	//   ....[119]....
        /*0e3c*/ 	.word	0x00011c90


	//   ....[120]....
        /*0e40*/ 	.word	0x00011cb0


	//   ....[121]....
        /*0e44*/ 	.word	0x00011cd0


	//   ....[122]....
        /*0e48*/ 	.word	0x00011ce0


	//   ....[123]....
        /*0e4c*/ 	.word	0x000122e0


	//   ....[124]....
        /*0e50*/ 	.word	0x00012300


	//   ....[125]....
        /*0e54*/ 	.word	0x00012320


	//   ....[126]....
        /*0e58*/ 	.word	0x00012340


	//   ....[127]....
        /*0e5c*/ 	.word	0x00012360


	//   ....[128]....
        /*0e60*/ 	.word	0x00012380


	//   ....[129]....
        /*0e64*/ 	.word	0x000123a0


	//   ....[130]....
        /*0e68*/ 	.word	0x000123c0


	//   ....[131]....
        /*0e6c*/ 	.word	0x00014150


	//   ....[132]....
        /*0e70*/ 	.word	0x00014180


	//   ....[133]....
        /*0e74*/ 	.word	0x00014190


	//   ....[134]....
        /*0e78*/ 	.word	0x000141a0


	//   ....[135]....
        /*0e7c*/ 	.word	0x000141b0


	//   ....[136]....
        /*0e80*/ 	.word	0x000141e0


	//   ....[137]....
        /*0e84*/ 	.word	0x00014200


	//   ....[138]....
        /*0e88*/ 	.word	0x00014220


	//   ....[139]....
        /*0e8c*/ 	.word	0x00015430


	//   ....[140]....
        /*0e90*/ 	.word	0x00015450


	//   ....[141]....
        /*0e94*/ 	.word	0x00015460


	//   ....[142]....
        /*0e98*/ 	.word	0x00015470


	//   ....[143]....
        /*0e9c*/ 	.word	0x00015480


	//   ....[144]....
        /*0ea0*/ 	.word	0x00015490


	//   ....[145]....
        /*0ea4*/ 	.word	0x000154b0


	//   ....[146]....
        /*0ea8*/ 	.word	0x00015520


	//   ....[147]....
        /*0eac*/ 	.word	0x00015900


	//   ....[148]....
        /*0eb0*/ 	.word	0x00015920


	//   ....[149]....
        /*0eb4*/ 	.word	0x00015980


	//   ....[150]....
        /*0eb8*/ 	.word	0x00015990


	//   ....[151]....
        /*0ebc*/ 	.word	0x00015a00


	//   ....[152]....
        /*0ec0*/ 	.word	0x00015a20


	//   ....[153]....
        /*0ec4*/ 	.word	0x00015a90


	//   ....[154]....
        /*0ec8*/ 	.word	0x00015aa0


	//   ....[155]....
        /*0ecc*/ 	.word	0x00015b10


	//   ....[156]....
        /*0ed0*/ 	.word	0x00015b30


	//   ....[157]....
        /*0ed4*/ 	.word	0x00015ba0


	//   ....[158]....
        /*0ed8*/ 	.word	0x00015bb0


	//   ....[159]....
        /*0edc*/ 	.word	0x00015c20


	//   ....[160]....
        /*0ee0*/ 	.word	0x00015c40


	//   ....[161]....
        /*0ee4*/ 	.word	0x00015cb0


	//   ....[162]....
        /*0ee8*/ 	.word	0x00015cc0


	//   ....[163]....
        /*0eec*/ 	.word	0x00015f40


	//   ....[164]....
        /*0ef0*/ 	.word	0x00015f60


	//   ....[165]....
        /*0ef4*/ 	.word	0x000162b0


	//   ....[166]....
        /*0ef8*/ 	.word	0x000162c0


	//   ....[167]....
        /*0efc*/ 	.word	0x00016610


	//   ....[168]....
        /*0f00*/ 	.word	0x00016630


	//   ....[169]....
        /*0f04*/ 	.word	0x000169a0


	//   ....[170]....
        /*0f08*/ 	.word	0x000169b0


	//   ....[171]....
        /*0f0c*/ 	.word	0x000174e0


	//   ....[172]....
        /*0f10*/ 	.word	0x00017500


	//   ....[173]....
        /*0f14*/ 	.word	0x00017570


	//   ....[174]....
        /*0f18*/ 	.word	0x00017580


	//   ....[175]....
        /*0f1c*/ 	.word	0x000175f0


	//   ....[176]....
        /*0f20*/ 	.word	0x00017610


	//   ....[177]....
        /*0f24*/ 	.word	0x00017680


	//   ....[178]....
        /*0f28*/ 	.word	0x00017690


	//   ....[179]....
        /*0f2c*/ 	.word	0x00017700


	//   ....[180]....
        /*0f30*/ 	.word	0x00017720


	//   ....[181]....
        /*0f34*/ 	.word	0x00017790


	//   ....[182]....
        /*0f38*/ 	.word	0x000177a0


	//   ....[183]....
        /*0f3c*/ 	.word	0x00017810


	//   ....[184]....
        /*0f40*/ 	.word	0x00017830


	//   ....[185]....
        /*0f44*/ 	.word	0x000178a0


	//   ....[186]....
        /*0f48*/ 	.word	0x000178b0


	//   ....[187]....
        /*0f4c*/ 	.word	0x00017a00


	//   ....[188]....
        /*0f50*/ 	.word	0x00017a20


	//   ....[189]....
        /*0f54*/ 	.word	0x00017b50


	//   ....[190]....
        /*0f58*/ 	.word	0x00017b90


	//   ....[191]....
        /*0f5c*/ 	.word	0x00017bc0


	//   ....[192]....
        /*0f60*/ 	.word	0x00017bf0


	//   ....[193]....
        /*0f64*/ 	.word	0x00017c20


	//   ....[194]....
        /*0f68*/ 	.word	0x00017c50


	//   ....[195]....
        /*0f6c*/ 	.word	0x00017db0


	//   ....[196]....
        /*0f70*/ 	.word	0x00017df0


	//   ....[197]....
        /*0f74*/ 	.word	0x00017e20


	//   ....[198]....
        /*0f78*/ 	.word	0x00017e50


	//   ....[199]....
        /*0f7c*/ 	.word	0x00017e80


	//   ....[200]....
        /*0f80*/ 	.word	0x00017eb0


	//   ....[201]....
        /*0f84*/ 	.word	0x00017f40


	//   ....[202]....
        /*0f88*/ 	.word	0x00017f70


	//   ....[203]....
        /*0f8c*/ 	.word	0x00017f80


	//   ....[204]....
        /*0f90*/ 	.word	0x00017fe0


	//   ....[205]....
        /*0f94*/ 	.word	0x000185d0


	//   ....[206]....
        /*0f98*/ 	.word	0x00018630


	//   ....[207]....
        /*0f9c*/ 	.word	0x00018680


	//   ....[208]....
        /*0fa0*/ 	.word	0x000186d0


	//   ....[209]....
        /*0fa4*/ 	.word	0x00018720


	//   ....[210]....
        /*0fa8*/ 	.word	0x00018790


	//   ....[211]....
        /*0fac*/ 	.word	0x000187e0


	//   ....[212]....
        /*0fb0*/ 	.word	0x00018840


	//   ....[213]....
        /*0fb4*/ 	.word	0x000188b0


	//   ....[214]....
        /*0fb8*/ 	.word	0x00018910


	//   ....[215]....
        /*0fbc*/ 	.word	0x00018980


	//   ....[216]....
        /*0fc0*/ 	.word	0x000189f0


	//   ....[217]....
        /*0fc4*/ 	.word	0x00018a60


	//   ....[218]....
        /*0fc8*/ 	.word	0x00018ac0


	//   ....[219]....
        /*0fcc*/ 	.word	0x00018b30


	//   ....[220]....
        /*0fd0*/ 	.word	0x00018ba0


	//   ....[221]....
        /*0fd4*/ 	.word	0x00018c10


	//   ....[222]....
        /*0fd8*/ 	.word	0x00018c70


	//   ....[223]....
        /*0fdc*/ 	.word	0x00018ce0


	//   ....[224]....
        /*0fe0*/ 	.word	0x00018d50


	//   ....[225]....
        /*0fe4*/ 	.word	0x00018dc0


	//   ....[226]....
        /*0fe8*/ 	.word	0x00018e20


	//   ....[227]....
        /*0fec*/ 	.word	0x00018e90


	//   ....[228]....
        /*0ff0*/ 	.word	0x00018f00


	//   ....[229]....
        /*0ff4*/ 	.word	0x00018f70


	//   ....[230]....
        /*0ff8*/ 	.word	0x00018fd0


	//   ....[231]....
        /*0ffc*/ 	.word	0x00019040


	//   ....[232]....
        /*1000*/ 	.word	0x000190b0


	//   ....[233]....
        /*1004*/ 	.word	0x00019180


	//   ....[234]....
        /*1008*/ 	.word	0x000191e0


	//   ....[235]....
        /*100c*/ 	.word	0x000192c0


	//   ....[236]....
        /*1010*/ 	.word	0x00019320


	//   ....[237]....
        /*1014*/ 	.word	0x00019400


	//   ....[238]....
        /*1018*/ 	.word	0x00019460


	//   ....[239]....
        /*101c*/ 	.word	0x00019540


	//   ....[240]....
        /*1020*/ 	.word	0x000195a0


	//   ....[241]....
        /*1024*/ 	.word	0x000195f0


	//   ....[242]....
        /*1028*/ 	.word	0x00019630


	//   ....[243]....
        /*102c*/ 	.word	0x00019680


	//   ....[244]....
        /*1030*/ 	.word	0x000196d0


	//   ....[245]....
        /*1034*/ 	.word	0x00019720


	//   ....[246]....
        /*1038*/ 	.word	0x00019770


	//   ....[247]....
        /*103c*/ 	.word	0x000197c0


	//   ....[248]....
        /*1040*/ 	.word	0x00019810


	//   ....[249]....
        /*1044*/ 	.word	0x00019870


	//   ....[250]....
        /*1048*/ 	.word	0x000198d0


	//   ....[251]....
        /*104c*/ 	.word	0x00019940


	//   ....[252]....
        /*1050*/ 	.word	0x00019a20


	//   ....[253]....
        /*1054*/ 	.word	0x00019a80


	//   ....[254]....
        /*1058*/ 	.word	0x00019b60


	//   ....[255]....
        /*105c*/ 	.word	0x00019bc0


	//   ....[0]....
        /*1060*/ 	.word	0x00019ca0


	//   ....[1]....
        /*1064*/ 	.word	0x00019d00


	//   ....[2]....
        /*1068*/ 	.word	0x00019de0


	//   ....[3]....
        /*106c*/ 	.word	0x00019e40


	//   ....[4]....
        /*1070*/ 	.word	0x00019e90


	//   ....[5]....
        /*1074*/ 	.word	0x00019ed0


	//   ....[6]....
        /*1078*/ 	.word	0x00019f20


	//   ....[7]....
        /*107c*/ 	.word	0x00019f60


	//   ....[8]....
        /*1080*/ 	.word	0x00019fb0


	//   ....[9]....
        /*1084*/ 	.word	0x00019ff0


	//   ....[10]....
        /*1088*/ 	.word	0x0001a040


	//   ....[11]....
        /*108c*/ 	.word	0x0001a080


	//   ....[12]....
        /*1090*/ 	.word	0x0001a0d0


	//   ....[13]....
        /*1094*/ 	.word	0x0001a120


	//   ....[14]....
        /*1098*/ 	.word	0x0001a170


	//   ....[15]....
        /*109c*/ 	.word	0x0001a1c0


	//   ....[16]....
        /*10a0*/ 	.word	0x0001a210


	//   ....[17]....
        /*10a4*/ 	.word	0x0001a260


	//   ....[18]....
        /*10a8*/ 	.word	0x0001a2b0


	//   ....[19]....
        /*10ac*/ 	.word	0x0001a2f0


	//   ....[20]....
        /*10b0*/ 	.word	0x0001a360


	//   ....[21]....
        /*10b4*/ 	.word	0x0001a3d0


	//   ....[22]....
        /*10b8*/ 	.word	0x0001a440


	//   ....[23]....
        /*10bc*/ 	.word	0x0001a4a0


	//   ....[24]....
        /*10c0*/ 	.word	0x0001a510


	//   ....[25]....
        /*10c4*/ 	.word	0x0001a580


	//   ....[26]....
        /*10c8*/ 	.word	0x0001a5f0


	//   ....[27]....
        /*10cc*/ 	.word	0x0001a650


	//   ....[28]....
        /*10d0*/ 	.word	0x0001a6c0


	//   ....[29]....
        /*10d4*/ 	.word	0x0001a730


	//   ....[30]....
        /*10d8*/ 	.word	0x0001a7a0


	//   ....[31]....
        /*10dc*/ 	.word	0x0001a800


	//   ....[32]....
        /*10e0*/ 	.word	0x0001a870


	//   ....[33]....
        /*10e4*/ 	.word	0x0001a8e0


	//   ....[34]....
        /*10e8*/ 	.word	0x0001a950


	//   ....[35]....
        /*10ec*/ 	.word	0x0001a9b0


	//   ....[36]....
        /*10f0*/ 	.word	0x0001aa20


	//   ....[37]....
        /*10f4*/ 	.word	0x0001aa90


	//   ....[38]....
        /*10f8*/ 	.word	0x0001ab00


	//   ....[39]....
        /*10fc*/ 	.word	0x0001ab60


	//   ....[40]....
        /*1100*/ 	.word	0x0001abd0


	//   ....[41]....
        /*1104*/ 	.word	0x0001ac40


	//   ....[42]....
        /*1108*/ 	.word	0x0001acb0


	//   ....[43]....
        /*110c*/ 	.word	0x0001ad10


	//   ....[44]....
        /*1110*/ 	.word	0x0001ad80


	//   ....[45]....
        /*1114*/ 	.word	0x0001adf0


	//   ....[46]....
        /*1118*/ 	.word	0x0001ae60


	//   ....[47]....
        /*111c*/ 	.word	0x0001aec0


	//   ....[48]....
        /*1120*/ 	.word	0x0001af30


	//   ....[49]....
        /*1124*/ 	.word	0x0001afa0


	//   ....[50]....
        /*1128*/ 	.word	0x0001b010


	//   ....[51]....
        /*112c*/ 	.word	0x0001b070


	//   ....[52]....
        /*1130*/ 	.word	0x0001b0e0


	//   ....[53]....
        /*1134*/ 	.word	0x0001b150


	//   ....[54]....
        /*1138*/ 	.word	0x0001b1c0


	//   ....[55]....
        /*113c*/ 	.word	0x0001b220


	//   ....[56]....
        /*1140*/ 	.word	0x0001b290


	//   ....[57]....
        /*1144*/ 	.word	0x0001b300


	//   ....[58]....
        /*1148*/ 	.word	0x0001b370


	//   ....[59]....
        /*114c*/ 	.word	0x0001b3d0


	//   ....[60]....
        /*1150*/ 	.word	0x0001b440


	//   ....[61]....
        /*1154*/ 	.word	0x0001b4b0


	//   ....[62]....
        /*1158*/ 	.word	0x0001b500


	//   ....[63]....
        /*115c*/ 	.word	0x0001b540


	//   ....[64]....
        /*1160*/ 	.word	0x0001b590


	//   ....[65]....
        /*1164*/ 	.word	0x0001b5e0


	//   ....[66]....
        /*1168*/ 	.word	0x0001b630


	//   ....[67]....
        /*116c*/ 	.word	0x0001b6a0


	//   ....[68]....
        /*1170*/ 	.word	0x0001b6f0


	//   ....[69]....
        /*1174*/ 	.word	0x0001b740


	//   ....[70]....
        /*1178*/ 	.word	0x0001b790


	//   ....[71]....
        /*117c*/ 	.word	0x0001b7e0


	//   ....[72]....
        /*1180*/ 	.word	0x0001b830


	//   ....[73]....
        /*1184*/ 	.word	0x0001b8a0


	//   ....[74]....
        /*1188*/ 	.word	0x0001b8f0


	//   ....[75]....
        /*118c*/ 	.word	0x0001b950


	//   ....[76]....
        /*1190*/ 	.word	0x0001b9b0


	//   ....[77]....
        /*1194*/ 	.word	0x0001ba20


	//----- nvinfo : EIATTR_EXIT_INSTR_OFFSETS
	.align		4
.L_274:
        /*1198*/ 	.byte	0x04, 0x1c
        /*119a*/ 	.short	(.L_276 - .L_275)


	//   ....[0]....
.L_275:
        /*119c*/ 	.word	0x00000c10


	//   ....[1]....
        /*11a0*/ 	.word	0x00018590


	//----- nvinfo : EIATTR_MAX_THREADS
	.align		4
.L_276:
        /*11a4*/ 	.byte	0x04, 0x05
        /*11a6*/ 	.short	(.L_278 - .L_277)
.L_277:
        /*11a8*/ 	.word	0x00000080
        /*11ac*/ 	.word	0x00000001
        /*11b0*/ 	.word	0x00000001


	//----- nvinfo : EIATTR_CRS_STACK_SIZE
	.align		4
.L_278:
        /*11b4*/ 	.byte	0x04, 0x1e
        /*11b6*/ 	.short	(.L_280 - .L_279)
.L_279:
        /*11b8*/ 	.word	0x00000000
.L_280:


//--------------------- .nv.info._ZN7cutlass13device_kernelIN5flash19enable_sm80_to_sm89INS1_16FlashAttnFwdSm80INS1_25CollectiveMainloopFwdSm80ILi4ELi1ELb0EN4cute5tupleIJNS5_1CILi128EEENS7_ILi96EEENS7_ILi64EEEEEELi64ENS_10bfloat16_tEfNS_4arch4Sm80ELb0ELb1ELb1ELb0ELb1ELb0ELb1ELb1EEENS1_21CollectiveEpilogueFwdINS6_IJS8_SA_S9_EEENS6_IJNS7_ILi1EEESI_SI_EEESC_SE_Li128ELb0ELb1ELb1ELb0EEENS1_19SingleTileSchedulerILb0ELb1ELb1ELi128EEEEEEEEEvNT_6ParamsE --------------------------
	.section	.nv.info._ZN7cutlass13device_kernelIN5flash19enable_sm80_to_sm89INS1_16FlashAttnFwdSm80INS1_25CollectiveMainloopFwdSm80ILi4ELi1ELb0EN4cute5tupleIJNS5_1CILi128EEENS7_ILi96EEENS7_ILi64EEEEEELi64ENS_10bfloat16_tEfNS_4arch4Sm80ELb0ELb1ELb1ELb0ELb1ELb0ELb1ELb1EEENS1_21CollectiveEpilogueFwdINS6_IJS8_SA_S9_EEENS6_IJNS7_ILi1EEESI_SI_EEESC_SE_Li128ELb0ELb1ELb1ELb0EEENS1_19SingleTileSchedulerILb0ELb1ELb1ELi128EEEEEEEEEvNT_6ParamsE,"",@"SHT_CUDA_INFO"
	.sectionflags	@""
	.align	4


	//----- nvinfo : EIATTR_CUDA_API_VERSION
	.align		4
        /*0000*/ 	.byte	0x04, 0x37
        /*0002*/ 	.short	(.L_282 - .L_281)
.L_281:
        /*0004*/ 	.word	0x00000082


	//----- nvinfo : EIATTR_SW2861232_WAR
	.align		4
.L_282:
        /*0008*/ 	.byte	0x01, 0x35
	.zero		2


	//----- nvinfo : EIATTR_PARAM_CBANK
	.align		4
        /*000c*/ 	.byte	0x04, 0x0a
        /*000e*/ 	.short	(.L_284 - .L_283)
	.align		4
.L_283:
        /*0010*/ 	.word	index@(.nv.constant0._ZN7cutlass13device_kernelIN5flash19enable_sm80_to_sm89INS1_16FlashAttnFwdSm80INS1_25CollectiveMainloopFwdSm80ILi4ELi1ELb0EN4cute5tupleIJNS5_1CILi128EEENS7_ILi96EEENS7_ILi64EEEEEELi64ENS_10bfloat16_tEfNS_4arch4Sm80ELb0ELb1ELb1ELb0ELb1ELb0ELb1ELb1EEENS1_21CollectiveEpilogueFwdINS6_IJS8_SA_S9_EEENS6_IJNS7_ILi1EEESI_SI_EEESC_SE_Li128ELb0ELb1ELb1ELb0EEENS1_19SingleTileSchedulerILb0ELb1ELb1ELi128EEEEEEEEEvNT_6ParamsE)
        /*0014*/ 	.short	0x0160
        /*0016*/ 	.short	0x0418


	//----- nvinfo : EIATTR_CBANK_PARAM_SIZE
	.align		4
.L_284:
        /*0018*/ 	.byte	0x03, 0x19
        /*001a*/ 	.short	0x0418


	//----- nvinfo : EIATTR_KPARAM_INFO
	.align		4
        /*001c*/ 	.byte	0x04, 0x17
        /*001e*/ 	.short	(.L_286 - .L_285)
.L_285:
        /*0020*/ 	.word	0x00000000
        /*0024*/ 	.short	0x0000
        /*0026*/ 	.short	0x0000
        /*0028*/ 	.byte	0x00, 0xf0, 0x61, 0x10


	//----- nvinfo : EIATTR_MAXREG_COUNT
	.align		4
.L_286:
        /*002c*/ 	.byte	0x03, 0x1b
        /*002e*/ 	.short	0x00ff


	//----- nvinfo : EIATTR_NUM_BARRIERS
	.align		4
        /*0030*/ 	.byte	0x02, 0x4c
        /*0032*/ 	.byte	0x02
	.zero		1


	//----- nvinfo : EIATTR_ANNOTATIONS
	.align		4
        /*0034*/ 	.byte	0x04, 0x55
        /*0036*/ 	.short	(.L_288 - .L_287)


	//   ....[0]....
.L_287:
        /* <DEDUP_REMOVED lines=43> */


	//----- nvinfo : EIATTR_MERCURY_ISA_VERSION
	.align		4
.L_288:
        /*02d0*/ 	.byte	0x03, 0x5f
        /*02d2*/ 	.short	0x0000


	//----- nvinfo : EIATTR_COOP_GROUP_MASK_REGIDS
	.align		4
        /*02d4*/ 	.byte	0x04, 0x29
        /*02d6*/ 	.short	(.L_290 - .L_289)


	//   ....[0]....
.L_289:
        /*02d8*/ 	.word	0xffffffff


	//   ....[1]....
        /*02dc*/ 	.word	0xffffffff


	//   ....[2]....
        /*02e0*/ 	.word	0xffffffff


	//   ....[3]....
        /*02e4*/ 	.word	0xffffffff


	//   ....[4]....
        /*02e8*/ 	.word	0xffffffff


	//   ....[5]....
        /*02ec*/ 	.word	0xffffffff


	//   ....[6]....
        /*02f0*/ 	.word	0xffffffff


	//   ....[7]....
        /*02f4*/ 	.word	0xffffffff


	//   ....[8]....
        /*02f8*/ 	.word	0xffffffff


	//   ....[9]....
        /*02fc*/ 	.word	0xffffffff


	//   ....[10]....
        /*0300*/ 	.word	0xffffffff


	//   ....[11]....
        /*0304*/ 	.word	0xffffffff


	//   ....[12]....
        /*0308*/ 	.word	0xffffffff


	//   ....[13]....
        /*030c*/ 	.word	0xffffffff


	//   ....[14]....
        /*0310*/ 	.word	0xffffffff


	//   ....[15]....
        /*0314*/ 	.word	0xffffffff


	//   ....[16]....
        /*0318*/ 	.word	0xffffffff


	//   ....[17]....
        /*031c*/ 	.word	0xffffffff


	//   ....[18]....
        /*0320*/ 	.word	0xffffffff


	//   ....[19]....
        /*0324*/ 	.word	0xffffffff


	//   ....[20]....
        /*0328*/ 	.word	0xffffffff


	//   ....[21]....
        /*032c*/ 	.word	0xffffffff


	//   ....[22]....
        /*0330*/ 	.word	0xffffffff


	//   ....[23]....
        /*0334*/ 	.word	0xffffffff


	//   ....[24]....
        /*0338*/ 	.word	0xffffffff


	//   ....[25]....
        /*033c*/ 	.word	0xffffffff


	//   ....[26]....
        /*0340*/ 	.word	0xffffffff


	//   ....[27]....
        /*0344*/ 	.word	0xffffffff


	//   ....[28]....
        /*0348*/ 	.word	0xffffffff


	//   ....[29]....
        /*034c*/ 	.word	0xffffffff


	//   ....[30]....
        /*0350*/ 	.word	0xffffffff


	//   ....[31]....
        /*0354*/ 	.word	0xffffffff


	//   ....[32]....
        /*0358*/ 	.word	0xffffffff


	//   ....[33]....
        /*035c*/ 	.word	0xffffffff


	//   ....[34]....
        /*0360*/ 	.word	0xffffffff


	//   ....[35]....
        /*0364*/ 	.word	0xffffffff


	//   ....[36]....
        /*0368*/ 	.word	0xffffffff


	//   ....[37]....
        /*036c*/ 	.word	0xffffffff


	//   ....[38]....
        /*0370*/ 	.word	0xffffffff


	//   ....[39]....
        /*0374*/ 	.word	0xffffffff


	//   ....[40]....
        /*0378*/ 	.word	0xffffffff


	//   ....[41]....
        /*037c*/ 	.word	0xffffffff


	//   ....[42]....
        /*0380*/ 	.word	0xffffffff


	//   ....[43]....
        /*0384*/ 	.word	0xffffffff


	//   ....[44]....
        /*0388*/ 	.word	0xffffffff


	//   ....[45]....
        /*038c*/ 	.word	0xffffffff


	//   ....[46]....
        /*0390*/ 	.word	0xffffffff


	//   ....[47]....
        /*0394*/ 	.word	0xffffffff


	//   ....[48]....
        /*0398*/ 	.word	0xffffffff


	//   ....[49]....
        /*039c*/ 	.word	0xffffffff


	//   ....[50]....
        /*03a0*/ 	.word	0xffffffff


	//   ....[51]....
        /*03a4*/ 	.word	0xffffffff


	//   ....[52]....
        /*03a8*/ 	.word	0xffffffff


	//   ....[53]....
        /*03ac*/ 	.word	0xffffffff


	//   ....[54]....
        /*03b0*/ 	.word	0xffffffff


	//   ....[55]....
        /*03b4*/ 	.word	0xffffffff


	//   ....[56]....
        /*03b8*/ 	.word	0xffffffff


	//   ....[57]....
        /*03bc*/ 	.word	0xffffffff


	//   ....[58]....
        /*03c0*/ 	.word	0xffffffff


	//   ....[59]....
        /*03c4*/ 	.word	0xffffffff


	//   ....[60]....
        /*03c8*/ 	.word	0xffffffff


	//   ....[61]....
        /*03cc*/ 	.word	0xffffffff


	//   ....[62]....
        /*03d0*/ 	.word	0xffffffff


	//   ....[63]....
        /*03d4*/ 	.word	0xffffffff


	//   ....[64]....
        /*03d8*/ 	.word	0xffffffff


	//   ....[65]....
        /*03dc*/ 	.word	0xffffffff


	//   ....[66]....
        /*03e0*/ 	.word	0xffffffff


	//   ....[67]....
        /*03e4*/ 	.word	0xffffffff


	//   ....[68]....
        /*03e8*/ 	.word	0xffffffff


	//   ....[69]....
        /*03ec*/ 	.word	0xffffffff


	//   ....[70]....
        /*03f0*/ 	.word	0xffffffff


	//   ....[71]....
        /*03f4*/ 	.word	0xffffffff


	//   ....[72]....
        /*03f8*/ 	.word	0xffffffff


	//   ....[73]....
        /*03fc*/ 	.word	0xffffffff


	//   ....[74]....
        /*0400*/ 	.word	0xffffffff


	//   ....[75]....
        /*0404*/ 	.word	0xffffffff


	//   ....[76]....
        /*0408*/ 	.word	0xffffffff


	//   ....[77]....
        /*040c*/ 	.word	0xffffffff


	//   ....[78]....
        /*0410*/ 	.word	0xffffffff


	//   ....[79]....
        /*0414*/ 	.word	0xffffffff


	//   ....[80]....
        /*0418*/ 	.word	0xffffffff


	//   ....[81]....
        /*041c*/ 	.word	0xffffffff


	//   ....[82]....
        /*0420*/ 	.word	0xffffffff


	//   ....[83]....
        /*0424*/ 	.word	0xffffffff


	//   ....[84]....
        /*0428*/ 	.word	0xffffffff


	//   ....[85]....
        /*042c*/ 	.word	0xffffffff


	//   ....[86]....
        /*0430*/ 	.word	0xffffffff


	//   ....[87]....
        /*0434*/ 	.word	0xffffffff


	//   ....[88]....
        /*0438*/ 	.word	0xffffffff


	//   ....[89]....
        /*043c*/ 	.word	0xffffffff


	//   ....[90]....
        /*0440*/ 	.word	0xffffffff


	//   ....[91]....
        /*0444*/ 	.word	0xffffffff


	//   ....[92]....
        /*0448*/ 	.word	0xffffffff


	//   ....[93]....
        /*044c*/ 	.word	0xffffffff


	//   ....[94]....
        /*0450*/ 	.word	0xffffffff


	//   ....[95]....
        /*0454*/ 	.word	0xffffffff


	//   ....[96]....
        /*0458*/ 	.word	0xffffffff


	//   ....[97]....
        /*045c*/ 	.word	0xffffffff


	//   ....[98]....
        /*0460*/ 	.word	0xffffffff


	//   ....[99]....
        /*0464*/ 	.word	0xffffffff


	//   ....[100]....
        /*0468*/ 	.word	0xffffffff


	//   ....[101]....
        /*046c*/ 	.word	0xffffffff


	//   ....[102]....
        /*0470*/ 	.word	0xffffffff


	//   ....[103]....
        /*0474*/ 	.word	0xffffffff


	//   ....[104]....
        /*0478*/ 	.word	0xffffffff


	//   ....[105]....
        /*047c*/ 	.word	0xffffffff


	//   ....[106]....
        /*0480*/ 	.word	0xffffffff


	//   ....[107]....
        /*0484*/ 	.word	0xffffffff


	//   ....[108]....
        /*0488*/ 	.word	0xffffffff


	//   ....[109]....
        /*048c*/ 	.word	0xffffffff


	//   ....[110]....
        /*0490*/ 	.word	0xffffffff


	//   ....[111]....
        /*0494*/ 	.word	0xffffffff


	//   ....[112]....
        /*0498*/ 	.word	0xffffffff


	//   ....[113]....
        /*049c*/ 	.word	0xffffffff


	//   ....[114]....
        /*04a0*/ 	.word	0xffffffff


	//   ....[115]....
        /*04a4*/ 	.word	0xffffffff


	//   ....[116]....
        /*04a8*/ 	.word	0xffffffff


	//   ....[117]....
        /*04ac*/ 	.word	0xffffffff


	//   ....[118]....
        /*04b0*/ 	.word	0xffffffff


	//   ....[119]....
        /*04b4*/ 	.word	0xffffffff


	//   ....[120]....
        /*04b8*/ 	.word	0xffffffff


	//   ....[121]....
        /*04bc*/ 	.word	0xffffffff


	//   ....[122]....
        /*04c0*/ 	.word	0xffffffff


	//   ....[123]....
        /*04c4*/ 	.word	0xffffffff


	//   ....[124]....
        /*04c8*/ 	.word	0xffffffff


	//   ....[125]....
        /*04cc*/ 	.word	0xffffffff


	//   ....[126]....
        /*04d0*/ 	.word	0xffffffff


	//   ....[127]....
        /*04d4*/ 	.word	0xffffffff


	//   ....[128]....
        /*04d8*/ 	.word	0xffffffff


	//   ....[129]....
        /*04dc*/ 	.word	0xffffffff


	//   ....[130]....
        /*04e0*/ 	.word	0xffffffff


	//   ....[131]....
        /*04e4*/ 	.word	0xffffffff


	//   ....[132]....
        /*04e8*/ 	.word	0xffffffff


	//   ....[133]....
        /*04ec*/ 	.word	0xffffffff


	//   ....[134]....
        /*04f0*/ 	.word	0xffffffff


	//   ....[135]....
        /*04f4*/ 	.word	0xffffffff


	//   ....[136]....
        /*04f8*/ 	.word	0xffffffff


	//   ....[137]....
        /*04fc*/ 	.word	0xffffffff


	//   ....[138]....
        /*0500*/ 	.word	0xffffffff


	//   ....[139]....
        /*0504*/ 	.word	0xffffffff


	//   ....[140]....
        /*0508*/ 	.word	0xffffffff


	//   ....[141]....
        /*050c*/ 	.word	0xffffffff


	//   ....[142]....
        /*0510*/ 	.word	0xffffffff


	//   ....[143]....
        /*0514*/ 	.word	0xffffffff


	//   ....[144]....
        /*0518*/ 	.word	0xffffffff


	//   ....[145]....
        /*051c*/ 	.word	0xffffffff


	//   ....[146]....
        /*0520*/ 	.word	0xffffffff


	//   ....[147]....
        /*0524*/ 	.word	0xffffffff


	//   ....[148]....
        /*0528*/ 	.word	0xffffffff


	//   ....[149]....
        /*052c*/ 	.word	0xffffffff


	//   ....[150]....
        /*0530*/ 	.word	0xffffffff


	//   ....[151]....
        /*0534*/ 	.word	0xffffffff


	//   ....[152]....
        /*0538*/ 	.word	0xffffffff


	//   ....[153]....
        /*053c*/ 	.word	0xffffffff


	//   ....[154]....
        /*0540*/ 	.word	0xffffffff


	//   ....[155]....
        /*0544*/ 	.word	0xffffffff


	//   ....[156]....
        /*0548*/ 	.word	0xffffffff


	//   ....[157]....
        /*054c*/ 	.word	0xffffffff


	//   ....[158]....
        /*0550*/ 	.word	0xffffffff


	//   ....[159]....
        /*0554*/ 	.word	0xffffffff


	//   ....[160]....
        /*0558*/ 	.word	0xffffffff


	//   ....[161]....
        /*055c*/ 	.word	0xffffffff


	//   ....[162]....
        /*0560*/ 	.word	0xffffffff


	//   ....[163]....
        /*0564*/ 	.word	0xffffffff


	//   ....[164]....
        /*0568*/ 	.word	0xffffffff


	//   ....[165]....
        /*056c*/ 	.word	0xffffffff


	//   ....[166]....
        /*0570*/ 	.word	0xffffffff


	//   ....[167]....
        /*0574*/ 	.word	0xffffffff


	//   ....[168]....
        /*0578*/ 	.word	0xffffffff


	//   ....[169]....
        /*057c*/ 	.word	0xffffffff


	//   ....[170]....
        /*0580*/ 	.word	0xffffffff


	//   ....[171]....
        /*0584*/ 	.word	0xffffffff


	//   ....[172]....
        /*0588*/ 	.word	0xffffffff


	//   ....[173]....
        /*058c*/ 	.word	0xffffffff


	//   ....[174]....
        /*0590*/ 	.word	0xffffffff


	//   ....[175]....
        /*0594*/ 	.word	0xffffffff


	//   ....[176]....
        /*0598*/ 	.word	0xffffffff


	//   ....[177]....
        /*059c*/ 	.word	0xffffffff


	//   ....[178]....
        /*05a0*/ 	.word	0xffffffff


	//   ....[179]....
        /*05a4*/ 	.word	0xffffffff


	//   ....[180]....
        /*05a8*/ 	.word	0xffffffff


	//   ....[181]....
        /*05ac*/ 	.word	0xffffffff


	//   ....[182]....
        /*05b0*/ 	.word	0xffffffff


	//   ....[183]....
        /*05b4*/ 	.word	0xffffffff


	//   ....[184]....
        /*05b8*/ 	.word	0xffffffff


	//   ....[185]....
        /*05bc*/ 	.word	0xffffffff


	//   ....[186]....
        /*05c0*/ 	.word	0xffffffff


	//   ....[187]....
        /*05c4*/ 	.word	0xffffffff


	//   ....[188]....
        /*05c8*/ 	.word	0xffffffff


	//   ....[189]....
        /*05cc*/ 	.word	0xffffffff


	//   ....[190]....
        /*05d0*/ 	.word	0xffffffff


	//   ....[191]....
        /*05d4*/ 	.word	0xffffffff


	//   ....[192]....
        /*05d8*/ 	.word	0xffffffff


	//----- nvinfo : EIATTR_COOP_GROUP_INSTR_OFFSETS
	.align		4
.L_290:
        /*05dc*/ 	.byte	0x04, 0x28
        /*05de*/ 	.short	(.L_292 - .L_291)


	//   ....[0]....
.L_291:
        /*05e0*/ 	.word	0x00000060


	//   ....[1]....
        /*05e4*/ 	.word	0x00001110


	//   ....[2]....
        /*05e8*/ 	.word	0x00001150


	//   ....[3]....
        /*05ec*/ 	.word	0x00001320


	//   ....[4]....
        /*05f0*/ 	.word	0x00001350


	//   ....[5]....
        /*05f4*/ 	.word	0x000013e0


	//   ....[6]....
        /*05f8*/ 	.word	0x00001410


	//   ....[7]....
        /*05fc*/ 	.word	0x000014a0


	//   ....[8]....
        /*0600*/ 	.word	0x000014d0


	//   ....[9]....
        /*0604*/ 	.word	0x00001560


	//   ....[10]....
        /*0608*/ 	.word	0x00001590


	//   ....[11]....
        /*060c*/ 	.word	0x00001620


	//   ....[12]....
        /*0610*/ 	.word	0x00001650


	//   ....[13]....
        /*0614*/ 	.word	0x000016e0


	//   ....[14]....
        /*0618*/ 	.word	0x00001710


	//   ....[15]....
        /*061c*/ 	.word	0x00001790


	//   ....[16]....
        /*0620*/ 	.word	0x000017d0


	//   ....[17]....
        /*0624*/ 	.word	0x00001c40


	//   ....[18]....
        /*0628*/ 	.word	0x00001c60


	//   ....[19]....
        /*062c*/ 	.word	0x00001c70


	//   ....[20]....
        /*0630*/ 	.word	0x00001c80


	//   ....[21]....
        /*0634*/ 	.word	0x00001c90


	//   ....[22]....
        /*0638*/ 	.word	0x00001ca0


	//   ....[23]....
        /*063c*/ 	.word	0x00001cb0


	//   ....[24]....
        /*0640*/ 	.word	0x00001cd0


	//   ....[25]....
        /*0644*/ 	.word	0x00001d00


	//   ....[26]....
        /*0648*/ 	.word	0x00001d10


	//   ....[27]....
        /*064c*/ 	.word	0x00001d20


	//   ....[28]....
        /*0650*/ 	.word	0x00001d30


	//   ....[29]....
        /*0654*/ 	.word	0x00002200


	//   ....[30]....
        /*0658*/ 	.word	0x00002210


	//   ....[31]....
        /*065c*/ 	.word	0x00002220


	//   ....[32]....
        /*0660*/ 	.word	0x00002230


	//   ....[33]....
        /*0664*/ 	.word	0x00002240


	//   ....[34]....
        /*0668*/ 	.word	0x00002260


	//   ....[35]....
        /*066c*/ 	.word	0x000022a0


	//   ....[36]....
        /*0670*/ 	.word	0x000022b0


	//   ....[37]....
        /*0674*/ 	.word	0x000023a0


	//   ....[38]....
        /*0678*/ 	.word	0x000023b0


	//   ....[39]....
        /*067c*/ 	.word	0x00002410


	//   ....[40]....
        /*0680*/ 	.word	0x00002430


	//   ....[41]....
        /*0684*/ 	.word	0x00002e90


	//   ....[42]....
        /*0688*/ 	.word	0x00002ea0


	//   ....[43]....
        /*068c*/ 	.word	0x00002eb0


	//   ....[44]....
        /*0690*/ 	.word	0x00002ec0


	//   ....[45]....
        /*0694*/ 	.word	0x00002ed0


	//   ....[46]....
        /*0698*/ 	.word	0x00002ee0


	//   ....[47]....
        /*069c*/ 	.word	0x00002ef0


	//   ....[48]....
        /*06a0*/ 	.word	0x00002f00


	//   ....[49]....
        /*06a4*/ 	.word	0x00002f20


	//   ....[50]....
        /*06a8*/ 	.word	0x00002f50


	//   ....[51]....
        /*06ac*/ 	.word	0x00002f70


	//   ....[52]....
        /*06b0*/ 	.word	0x00002f90


	//   ....[53]....
        /*06b4*/ 	.word	0x00003500


	//   ....[54]....
        /*06b8*/ 	.word	0x000037b0


	//   ....[55]....
        /*06bc*/ 	.word	0x000043a0


	//   ....[56]....
        /*06c0*/ 	.word	0x00004e10


	//   ....[57]....
        /*06c4*/ 	.word	0x00005c50


	//   ....[58]....
        /*06c8*/ 	.word	0x00005d80


	//   ....[59]....
        /*06cc*/ 	.word	0x000061a0


	//   ....[60]....
        /*06d0*/ 	.word	0x00006240


	//   ....[61]....
        /*06d4*/ 	.word	0x00006810


	//   ....[62]....
        /*06d8*/ 	.word	0x00006870


	//   ....[63]....
        /*06dc*/ 	.word	0x000068e0


	//   ....[64]....
        /*06e0*/ 	.word	0x00006920


	//   ....[65]....
        /*06e4*/ 	.word	0x00009160


	//   ....[66]....
        /*06e8*/ 	.word	0x00009170


	//   ....[67]....
        /*06ec*/ 	.word	0x00009180


	//   ....[68]....
        /*06f0*/ 	.word	0x00009190


	//   ....[69]....
        /*06f4*/ 	.word	0x000091a0


	//   ....[70]....
        /*06f8*/ 	.word	0x000091b0


	//   ....[71]....
        /*06fc*/ 	.word	0x000091c0


	//   ....[72]....
        /*0700*/ 	.word	0x000091d0


	//   ....[73]....
        /*0704*/ 	.word	0x000091e0


	//   ....[74]....
        /*0708*/ 	.word	0x000091f0


	//   ....[75]....
        /*070c*/ 	.word	0x00009200


	//   ....[76]....
        /*0710*/ 	.word	0x00009210


	//   ....[77]....
        /*0714*/ 	.word	0x0000a8a0


	//   ....[78]....
        /*0718*/ 	.word	0x0000a8b0


	//   ....[79]....
        /*071c*/ 	.word	0x0000a8c0


	//   ....[80]....
        /*0720*/ 	.word	0x0000a8d0


	//   ....[81]....
        /*0724*/ 	.word	0x0000a8e0


	//   ....[82]....
        /*0728*/ 	.word	0x0000a8f0


	//   ....[83]....
        /*072c*/ 	.word	0x0000a900


	//   ....[84]....
        /*0730*/ 	.word	0x0000a920


	//   ....[85]....
        /*0734*/ 	.word	0x0000a940


	//   ....[86]....
        /*0738*/ 	.word	0x0000a980


	//   ....[87]....
        /*073c*/ 	.word	0x0000a9a0


	//   ....[88]....
        /*0740*/ 	.word	0x0000a9c0


	//   ....[89]....
        /*0744*/ 	.word	0x0000ab30


	//   ....[90]....
        /*0748*/ 	.word	0x0000ad70


	//   ....[91]....
        /*074c*/ 	.word	0x0000b6b0


	//   ....[92]....
        /*0750*/ 	.word	0x0000be70


	//   ....[93]....
        /*0754*/ 	.word	0x0000c890


	//   ....[94]....
        /*0758*/ 	.word	0x0000c8b0


	//   ....[95]....
        /*075c*/ 	.word	0x0000ce70


	//   ....[96]....
        /*0760*/ 	.word	0x0000d050


	//   ....[97]....
        /*0764*/ 	.word	0x0000d210


	//   ....[98]....
        /*0768*/ 	.word	0x0000d410


	//   ....[99]....
        /*076c*/ 	.word	0x0000d530


	//   ....[100]....
        /*0770*/ 	.word	0x0000d610


	//   ....[101]....
        /*0774*/ 	.word	0x0000fe90


	//   ....[102]....
        /*0778*/ 	.word	0x0000fea0


	//   ....[103]....
        /*077c*/ 	.word	0x0000feb0


	//   ....[104]....
        /*0780*/ 	.word	0x0000fec0


	//   ....[105]....
        /*0784*/ 	.word	0x0000fed0


	//   ....[106]....
        /*0788*/ 	.word	0x0000fee0


	//   ....[107]....
        /*078c*/ 	.word	0x0000fef0


	//   ....[108]....
        /*0790*/ 	.word	0x0000ff00


	//   ....[109]....
        /*0794*/ 	.word	0x0000ff10


	//   ....[110]....
        /*0798*/ 	.word	0x0000ff20


	//   ....[111]....
        /*079c*/ 	.word	0x0000ff30


	//   ....[112]....
        /*07a0*/ 	.word	0x0000ff40


	//   ....[113]....
        /*07a4*/ 	.word	0x000115c0


	//   ....[114]....
        /*07a8*/ 	.word	0x000115d0


	//   ....[115]....
        /*07ac*/ 	.word	0x000115e0


	//   ....[116]....
        /*07b0*/ 	.word	0x000115f0


	//   ....[117]....
        /*07b4*/ 	.word	0x00011600


	//   ....[118]....
        /*07b8*/ 	.word	0x00011610


	//   ....[119]....
        /*07bc*/ 	.word	0x00011620


	//   ....[120]....
        /*07c0*/ 	.word	0x00011630


	//   ....[121]....
        /*07c4*/ 	.word	0x00011650


	//   ....[122]....
        /*07c8*/ 	.word	0x00011680


	//   ....[123]....
        /*07cc*/ 	.word	0x000116c0


	//   ....[124]....
        /*07d0*/ 	.word	0x000116e0


	//   ....[125]....
        /*07d4*/ 	.word	0x00011bd0


	//   ....[126]....
        /*07d8*/ 	.word	0x00011d30


	//   ....[127]....
        /*07dc*/ 	.word	0x00011d70


	//   ....[128]....
        /*07e0*/ 	.word	0x00011df0


	//   ....[129]....
        /*07e4*/ 	.word	0x00011e20


	//   ....[130]....
        /*07e8*/ 	.word	0x00011e50


	//   ....[131]....
        /*07ec*/ 	.word	0x00011f70


	//   ....[132]....
        /*07f0*/ 	.word	0x00012270


	//   ....[133]....
        /*07f4*/ 	.word	0x00014ac0


	//   ....[134]....
        /*07f8*/ 	.word	0x00014af0


	//   ....[135]....
        /*07fc*/ 	.word	0x00014b10


	//   ....[136]....
        /*0800*/ 	.word	0x00014b50


	//   ....[137]....
        /*0804*/ 	.word	0x00014b70


	//   ....[138]....
        /*0808*/ 	.word	0x00014b90


	//   ....[139]....
        /*080c*/ 	.word	0x00014bb0


	//   ....[140]....
        /*0810*/ 	.word	0x00014bd0


	//   ....[141]....
        /*0814*/ 	.word	0x00014bf0


	//   ....[142]....
        /*0818*/ 	.word	0x00014c10


	//   ....[143]....
        /*081c*/ 	.word	0x00014c30


	//   ....[144]....
        /*0820*/ 	.word	0x00014c50


	//   ....[145]....
        /*0824*/ 	.word	0x00016060


	//   ....[146]....
        /*0828*/ 	.word	0x00016070


	//   ....[147]....
        /*082c*/ 	.word	0x00016080


	//   ....[148]....
        /*0830*/ 	.word	0x00016090


	//   ....[149]....
        /*0834*/ 	.word	0x000160a0


	//   ....[150]....
        /*0838*/ 	.word	0x000160b0


	//   ....[151]....
        /*083c*/ 	.word	0x000160c0


	//   ....[152]....
        /*0840*/ 	.word	0x000160e0


	//   ....[153]....
        /*0844*/ 	.word	0x00016100


	//   ....[154]....
        /*0848*/ 	.word	0x00016140


	//   ....[155]....
        /*084c*/ 	.word	0x00016160


	//   ....[156]....
        /*0850*/ 	.word	0x00016180


	//   ....[157]....
        /*0854*/ 	.word	0x000162f0


	//   ....[158]....
        /*0858*/ 	.word	0x00016c40


	//   ....[159]....
        /*085c*/ 	.word	0x00016e40


	//   ....[160]....
        /*0860*/ 	.word	0x000175f0


	//   ....[161]....
        /*0864*/ 	.word	0x00018060


	//   ....[162]....
        /*0868*/ 	.word	0x00018440


	//   ....[163]....
        /*086c*/ 	.word	0x00018490


	//   ....[164]....
        /*0870*/ 	.word	0x00018580


	//   ....[165]....
        /*0874*/ 	.word	0x00018a60


	//   ....[166]....
        /*0878*/ 	.word	0x00018ac0


	//   ....[167]....
        /*087c*/ 	.word	0x00018d00


	//   ....[168]....
        /*0880*/ 	.word	0x00018db0


	//   ....[169]....
        /*0884*/ 	.word	0x0001b2d0


	//   ....[170]....
        /*0888*/ 	.word	0x0001b2e0


	//   ....[171]....
        /*088c*/ 	.word	0x0001b2f0


	//   ....[172]....
        /*0890*/ 	.word	0x0001b300


	//   ....[173]....
        /*0894*/ 	.word	0x0001b330


	//   ....[174]....
        /*0898*/ 	.word	0x0001b350


	//   ....[175]....
        /*089c*/ 	.word	0x0001b370


	//   ....[176]....
        /*08a0*/ 	.word	0x0001b380


	//   ....[177]....
        /*08a4*/ 	.word	0x0001c000


	//   ....[178]....
        /*08a8*/ 	.word	0x0001c030


	//   ....[179]....
        /*08ac*/ 	.word	0x0001c060


	//   ....[180]....
        /*08b0*/ 	.word	0x0001c090


	//   ....[181]....
        /*08b4*/ 	.word	0x0001c0d0


	//   ....[182]....
        /*08b8*/ 	.word	0x0001c100


	//   ....[183]....
        /*08bc*/ 	.word	0x0001c120


	//   ....[184]....
        /*08c0*/ 	.word	0x0001c130


	//   ....[185]....
        /*08c4*/ 	.word	0x0001c150


	//   ....[186]....
        /*08c8*/ 	.word	0x0001c160


	//   ....[187]....
        /*08cc*/ 	.word	0x0001c510


	//   ....[188]....
        /*08d0*/ 	.word	0x0001c530


	//   ....[189]....
        /*08d4*/ 	.word	0x0001c830


	//   ....[190]....
        /*08d8*/ 	.word	0x0001c850


	//   ....[191]....
        /*08dc*/ 	.word	0x0001cb50


	//   ....[192]....
        /*08e0*/ 	.word	0x0001cb60


	//----- nvinfo : EIATTR_EXIT_INSTR_OFFSETS
	.align		4
.L_292:
        /*08e4*/ 	.byte	0x04, 0x1c
        /*08e6*/ 	.short	(.L_294 - .L_293)


	//   ....[0]....
.L_293:
        /*08e8*/ 	.word	0x000001c0


	//   ....[1]....
        /*08ec*/ 	.word	0x0001cb70


	//   ....[2]....
        /*08f0*/ 	.word	0x0001ce10


	//   ....[3]....
        /*08f4*/ 	.word	0x0001ce60


	//   ....[4]....
        /*08f8*/ 	.word	0x0001ce90


	//   ....[5]....
        /*08fc*/ 	.word	0x0001cef0


	//   ....[6]....
        /*0900*/ 	.word	0x0001d180


	//----- nvinfo : EIATTR_CTAIDZ_USED
	.align		4
.L_294:
        /*0904*/ 	.byte	0x01, 0x04
	.zero		2


	//----- nvinfo : EIATTR_MAX_THREADS
	.align		4
        /*0908*/ 	.byte	0x04, 0x05
        /*090a*/ 	.short	(.L_296 - .L_295)
.L_295:
        /*090c*/ 	.word	0x00000080
        /*0910*/ 	.word	0x00000001
        /*0914*/ 	.word	0x00000001


	//----- nvinfo : EIATTR_CRS_STACK_SIZE
	.align		4
.L_296:
        /*0918*/ 	.byte	0x04, 0x1e
        /*091a*/ 	.short	(.L_298 - .L_297)
.L_297:
        /*091c*/ 	.word	0x00000000
.L_298:


//--------------------- .nv.info._ZN7cutlass13device_kernelIN5flash19enable_sm80_to_sm89INS1_16FlashAttnFwdSm80INS1_25CollectiveMainloopFwdSm80ILi4ELi1ELb0EN4cute5tupleIJNS5_1CILi128EEENS7_ILi80EEENS7_ILi64EEEEEELi64ENS_10bfloat16_tEfNS_4arch4Sm80ELb0ELb1ELb1ELb1ELb1ELb0ELb1ELb1EEENS1_21CollectiveEpilogueFwdINS6_IJS8_SA_S9_EEENS6_IJNS7_ILi1EEESI_SI_EEESC_SE_Li128ELb1ELb1ELb1ELb0EEENS1_36VarlenDynamicPersistentTileSchedulerILi128ELi80ELi128ELi128ELb1ELb1ELb0ELb1ELb0ELb1EEEEEEEEEvNT_6ParamsE --------------------------
	.section	.nv.info._ZN7cutlass13device_kernelIN5flash19enable_sm80_to_sm89INS1_16FlashAttnFwdSm80INS1_25CollectiveMainloopFwdSm80ILi4ELi1ELb0EN4cute5tupleIJNS5_1CILi128EEENS7_ILi80EEENS7_ILi64EEEEEELi64ENS_10bfloat16_tEfNS_4arch4Sm80ELb0ELb1ELb1ELb1ELb1ELb0ELb1ELb1EEENS1_21CollectiveEpilogueFwdINS6_IJS8_SA_S9_EEENS6_IJNS7_ILi1EEESI_SI_EEESC_SE_Li128ELb1ELb1ELb1ELb0EEENS1_36VarlenDynamicPersistentTileSchedulerILi128ELi80ELi128ELi128ELb1ELb1ELb0ELb1ELb0ELb1EEEEEEEEEvNT_6ParamsE,"",@"SHT_CUDA_INFO"
	.sectionflags	@""
	.align	4


	//----- nvinfo : EIATTR_CUDA_API_VERSION
	.align		4
        /*0000*/ 	.byte	0x04, 0x37
        /*0002*/ 	.short	(.L_300 - .L_299)
.L_299:
        /*0004*/ 	.word	0x00000082


	//----- nvinfo : EIATTR_SW2861232_WAR
	.align		4
.L_300:
        /*0008*/ 	.byte	0x01, 0x35
	.zero		2


	//----- nvinfo : EIATTR_PARAM_CBANK
	.align		4
        /*000c*/ 	.byte	0x04, 0x0a
        /*000e*/ 	.short	(.L_302 - .L_301)
	.align		4
.L_301:
        /*0010*/ 	.word	index@(.nv.constant0._ZN7cutlass13device_kernelIN5flash19enable_sm80_to_sm89INS1_16FlashAttnFwdSm80INS1_25CollectiveMainloopFwdSm80ILi4ELi1ELb0EN4cute5tupleIJNS5_1CILi128EEENS7_ILi80EEENS7_ILi64EEEEEELi64ENS_10bfloat16_tEfNS_4arch4Sm80ELb0ELb1ELb1ELb1ELb1ELb0ELb1ELb1EEENS1_21CollectiveEpilogueFwdINS6_IJS8_SA_S9_EEENS6_IJNS7_ILi1EEESI_SI_EEESC_SE_Li128ELb1ELb1ELb1ELb0EEENS1_36VarlenDynamicPersistentTileSchedulerILi128ELi80ELi128ELi128ELb1ELb1ELb0ELb1ELb0ELb1EEEEEEEEEvNT_6ParamsE)
        /*0014*/ 	.short	0x0160
        /*0016*/ 	.short	0x0438


	//----- nvinfo : EIATTR_CBANK_PARAM_SIZE
	.align		4
.L_302:
        /*0018*/ 	.byte	0x03, 0x19
        /*001a*/ 	.short	0x0438


	//----- nvinfo : EIATTR_KPARAM_INFO
	.align		4
        /*001c*/ 	.byte	0x04, 0x17
        /*001e*/ 	.short	(.L_304 - .L_303)
.L_303:
        /*0020*/ 	.word	0x00000000
        /*0024*/ 	.short	0x0000
        /*0026*/ 	.short	0x0000
        /*0028*/ 	.byte	0x00, 0xf0, 0xe1, 0x10


	//----- nvinfo : EIATTR_MAXREG_COUNT
	.align		4
.L_304:
        /*002c*/ 	.byte	0x03, 0x1b
        /*002e*/ 	.short	0x00ff


	//----- nvinfo : EIATTR_NUM_BARRIERS
	.align		4
        /*0030*/ 	.byte	0x02, 0x4c
        /*0032*/ 	.byte	0x06
	.zero		1


	//----- nvinfo : EIATTR_ANNOTATIONS
	.align		4
        /*0034*/ 	.byte	0x04, 0x55
        /*0036*/ 	.short	(.L_306 - .L_305)


	//   ....[0]....
.L_305:
        /* <DEDUP_REMOVED lines=138> */


	//----- nvinfo : EIATTR_MERCURY_ISA_VERSION
	.align		4
.L_306:
        /*08c8*/ 	.byte	0x03, 0x5f
        /*08ca*/ 	.short	0x0000


	//----- nvinfo : EIATTR_INT_WARP_WIDE_INSTR_OFFSETS
	.align		4
        /*08cc*/ 	.byte	0x04, 0x31
        /*08ce*/ 	.short	(.L_308 - .L_307)


	//   ....[0]....
.L_307:
        /*08d0*/ 	.word	0x00018ba0


	//   ....[1]....
        /*08d4*/ 	.word	0x00018c20


	//----- nvinfo : EIATTR_COOP_GROUP_MASK_REGIDS
	.align		4
.L_308:
        /*08d8*/ 	.byte	0x04, 0x29
        /*08da*/ 	.short	(.L_310 - .L_309)


	//   ....[0]....
.L_309:
        /*08dc*/ 	.word	0xffffffff


	//   ....[1]....
        /*08e0*/ 	.word	0xffffffff


	//   ....[2]....
        /*08e4*/ 	.word	0xffffffff


	//   ....[3]....
        /*08e8*/ 	.word	0xffffffff


	//   ....[4]....
        /*08ec*/ 	.word	0xffffffff


	//   ....[5]....
        /*08f0*/ 	.word	0xffffffff


	//   ....[6]....
        /*08f4*/ 	.word	0xffffffff


	//   ....[7]....
        /*08f8*/ 	.word	0xffffffff


	//   ....[8]....
        /*08fc*/ 	.word	0xffffffff


	//   ....[9]....
        /*0900*/ 	.word	0xffffffff


	//   ....[10]....
        /*0904*/ 	.word	0xffffffff


	//   ....[11]....
        /*0908*/ 	.word	0xffffffff


	//   ....[12]....
        /*090c*/ 	.word	0xffffffff


	//   ....[13]....
        /*0910*/ 	.word	0xffffffff


	//   ....[14]....
        /*0914*/ 	.word	0xffffffff


	//   ....[15]....
        /*0918*/ 	.word	0xffffffff


	//   ....[16]....
        /*091c*/ 	.word	0xffffffff


	//   ....[17]....
        /*0920*/ 	.word	0xffffffff


	//   ....[18]....
        /*0924*/ 	.word	0xffffffff


	//   ....[19]....
        /*0928*/ 	.word	0xffffffff


	//   ....[20]....
        /*092c*/ 	.word	0xffffffff


	//   ....[21]....
        /*0930*/ 	.word	0xffffffff


	//   ....[22]....
        /*0934*/ 	.word	0xffffffff


	//   ....[23]....
        /*0938*/ 	.word	0xffffffff


	//   ....[24]....
        /*093c*/ 	.word	0xffffffff


	//   ....[25]....
        /*0940*/ 	.word	0xffffffff


	//   ....[26]....
        /*0944*/ 	.word	0xffffffff


	//   ....[27]....
        /*0948*/ 	.word	0xffffffff


	//   ....[28]....
        /*094c*/ 	.word	0xffffffff


	//   ....[29]....
        /*0950*/ 	.word	0xffffffff


	//   ....[30]....
        /*0954*/ 	.word	0xffffffff


	//   ....[31]....
        /*0958*/ 	.word	0xffffffff


	//   ....[32]....
        /*095c*/ 	.word	0xffffffff


	//   ....[33]....
        /*0960*/ 	.word	0xffffffff


	//   ....[34]....
        /*0964*/ 	.word	0xffffffff


	//   ....[35]....
        /*0968*/ 	.word	0xffffffff


	//   ....[36]....
        /*096c*/ 	.word	0xffffffff


	//   ....[37]....
        /*0970*/ 	.word	0xffffffff


	//   ....[38]....
        /*0974*/ 	.word	0xffffffff


	//   ....[39]....
        /*0978*/ 	.word	0xffffffff


	//   ....[40]....
        /*097c*/ 	.word	0xffffffff


	//   ....[41]....
        /*0980*/ 	.word	0xffffffff


	//   ....[42]....
        /*0984*/ 	.word	0xffffffff


	//   ....[43]....
        /*0988*/ 	.word	0xffffffff


	//   ....[44]....
        /*098c*/ 	.word	0xffffffff


	//   ....[45]....
        /*0990*/ 	.word	0xffffffff


	//   ....[46]....
        /*0994*/ 	.word	0xffffffff


	//   ....[47]....
        /*0998*/ 	.word	0xffffffff


	//   ....[48]....
        /*099c*/ 	.word	0xffffffff


	//   ....[49]....
        /*09a0*/ 	.word	0xffffffff


	//   ....[50]....
        /*09a4*/ 	.word	0xffffffff


	//   ....[51]....
        /*09a8*/ 	.word	0xffffffff


	//   ....[52]....
        /*09ac*/ 	.word	0xffffffff


	//   ....[53]....
        /*09b0*/ 	.word	0xffffffff


	//   ....[54]....
        /*09b4*/ 	.word	0xffffffff


	//   ....[55]....
        /*09b8*/ 	.word	0xffffffff


	//   ....[56]....
        /*09bc*/ 	.word	0xffffffff


	//   ....[57]....
        /*09c0*/ 	.word	0xffffffff


	//   ....[58]....
        /*09c4*/ 	.word	0xffffffff


	//   ....[59]....
        /*09c8*/ 	.word	0xffffffff


	//   ....[60]....
        /*09cc*/ 	.word	0xffffffff


	//   ....[61]....
        /*09d0*/ 	.word	0xffffffff


	//   ....[62]....
        /*09d4*/ 	.word	0xffffffff


	//   ....[63]....
        /*09d8*/ 	.word	0xffffffff


	//   ....[64]....
        /*09dc*/ 	.word	0xffffffff


	//   ....[65]....
        /*09e0*/ 	.word	0xffffffff


	//   ....[66]....
        /*09e4*/ 	.word	0xffffffff


	//   ....[67]....
        /*09e8*/ 	.word	0xffffffff


	//   ....[68]....
        /*09ec*/ 	.word	0xffffffff


	//   ....[69]....
        /*09f0*/ 	.word	0xffffffff


	//   ....[70]....
        /*09f4*/ 	.word	0xffffffff


	//   ....[71]....
        /*09f8*/ 	.word	0xffffffff


	//   ....[72]....
        /*09fc*/ 	.word	0xffffffff


	//   ....[73]....
        /*0a00*/ 	.word	0xffffffff


	//   ....[74]....
        /*0a04*/ 	.word	0xffffffff


	//   ....[75]....
        /*0a08*/ 	.word	0xffffffff


	//   ....[76]....
        /*0a0c*/ 	.word	0xffffffff


	//   ....[77]....
        /*0a10*/ 	.word	0xffffffff


	//   ....[78]....
        /*0a14*/ 	.word	0xffffffff


	//   ....[79]....
        /*0a18*/ 	.word	0xffffffff


	//   ....[80]....
        /*0a1c*/ 	.word	0xffffffff


	//   ....[81]....
        /*0a20*/ 	.word	0xffffffff


	//   ....[82]....
        /*0a24*/ 	.word	0xffffffff


	//   ....[83]....
        /*0a28*/ 	.word	0xffffffff


	//   ....[84]....
        /*0a2c*/ 	.word	0xffffffff


	//   ....[85]....
        /*0a30*/ 	.word	0xffffffff


	//   ....[86]....
        /*0a34*/ 	.word	0xffffffff


	//   ....[87]....
        /*0a38*/ 	.word	0xffffffff


	//   ....[88]....
        /*0a3c*/ 	.word	0xffffffff


	//   ....[89]....
        /*0a40*/ 	.word	0xffffffff


	//   ....[90]....
        /*0a44*/ 	.word	0xffffffff


	//   ....[91]....
        /*0a48*/ 	.word	0xffffffff


	//   ....[92]....
        /*0a4c*/ 	.word	0xffffffff


	//   ....[93]....
        /*0a50*/ 	.word	0xffffffff


	//   ....[94]....
        /*0a54*/ 	.word	0xffffffff


	//   ....[95]....
        /*0a58*/ 	.word	0xffffffff


	//   ....[96]....
        /*0a5c*/ 	.word	0xffffffff


	//   ....[97]....
        /*0a60*/ 	.word	0xffffffff


	//   ....[98]....
        /*0a64*/ 	.word	0xffffffff


	//   ....[99]....
        /*0a68*/ 	.word	0xffffffff


	//   ....[100]....
        /*0a6c*/ 	.word	0xffffffff


	//   ....[101]....
        /*0a70*/ 	.word	0xffffffff


	//   ....[102]....
        /*0a74*/ 	.word	0xffffffff


	//   ....[103]....
        /*0a78*/ 	.word	0xffffffff


	//   ....[104]....
        /*0a7c*/ 	.word	0xffffffff


	//   ....[105]....
        /*0a80*/ 	.word	0xffffffff


	//   ....[106]....
        /*0a84*/ 	.word	0xffffffff


	//   ....[107]....
        /*0a88*/ 	.word	0xffffffff


	//   ....[108]....
        /*0a8c*/ 	.word	0xffffffff


	//   ....[109]....
        /*0a90*/ 	.word	0xffffffff


	//   ....[110]....
        /*0a94*/ 	.word	0xffffffff


	//   ....[111]....
        /*0a98*/ 	.word	0xffffffff


	//   ....[112]....
        /*0a9c*/ 	.word	0xffffffff


	//   ....[113]....
        /*0aa0*/ 	.word	0xffffffff


	//   ....[114]....
        /*0aa4*/ 	.word	0xffffffff


	//   ....[115]....
        /*0aa8*/ 	.word	0xffffffff


	//   ....[116]....
        /*0aac*/ 	.word	0xffffffff


	//   ....[117]....
        /*0ab0*/ 	.word	0xffffffff


	//   ....[118]....
        /*0ab4*/ 	.word	0xffffffff


	//   ....[119]....
        /*0ab8*/ 	.word	0xffffffff


	//   ....[120]....
        /*0abc*/ 	.word	0xffffffff


	//   ....[121]....
        /*0ac0*/ 	.word	0xffffffff


	//   ....[122]....
        /*0ac4*/ 	.word	0xffffffff


	//   ....[123]....
        /*0ac8*/ 	.word	0xffffffff


	//   ....[124]....
        /*0acc*/ 	.word	0xffffffff


	//   ....[125]....
        /*0ad0*/ 	.word	0xffffffff


	//   ....[126]....
        /*0ad4*/ 	.word	0xffffffff


	//   ....[127]....
        /*0ad8*/ 	.word	0xffffffff


	//   ....[128]....
        /*0adc*/ 	.word	0xffffffff


	//   ....[129]....
        /*0ae0*/ 	.word	0xffffffff


	//   ....[130]....
        /*0ae4*/ 	.word	0xffffffff


	//   ....[131]....
        /*0ae8*/ 	.word	0xffffffff


	//   ....[132]....
        /*0aec*/ 	.word	0xffffffff


	//   ....[133]....
        /*0af0*/ 	.word	0xffffffff


	//   ....[134]....
        /*0af4*/ 	.word	0xffffffff


	//   ....[135]....
        /*0af8*/ 	.word	0xffffffff


	//   ....[136]....
        /*0afc*/ 	.word	0xffffffff


	//   ....[137]....
        /*0b00*/ 	.word	0xffffffff


	//   ....[138]....
        /*0b04*/ 	.word	0xffffffff


	//   ....[139]....
        /*0b08*/ 	.word	0xffffffff


	//   ....[140]....
        /*0b0c*/ 	.word	0xffffffff


	//   ....[141]....
        /*0b10*/ 	.word	0xffffffff


	//   ....[142]....
        /*0b14*/ 	.word	0xffffffff


	//   ....[143]....
        /*0b18*/ 	.word	0xffffffff


	//   ....[144]....
        /*0b1c*/ 	.word	0xffffffff


	//   ....[145]....
        /*0b20*/ 	.word	0xffffffff


	//   ....[146]....
        /*0b24*/ 	.word	0xffffffff


	//   ....[147]....
        /*0b28*/ 	.word	0xffffffff


	//   ....[148]....
        /*0b2c*/ 	.word	0xffffffff


	//   ....[149]....
        /*0b30*/ 	.word	0xffffffff


	//   ....[150]....
        /*0b34*/ 	.word	0xffffffff


	//   ....[151]....
        /*0b38*/ 	.word	0xffffffff


	//   ....[152]....
        /*0b3c*/ 	.word	0xffffffff


	//   ....[153]....
        /*0b40*/ 	.word	0xffffffff


	//   ....[154]....
        /*0b44*/ 	.word	0xffffffff


	//   ....[155]....
        /*0b48*/ 	.word	0xffffffff


	//   ....[156]....
        /*0b4c*/ 	.word	0xffffffff


	//   ....[157]....
        /*0b50*/ 	.word	0xffffffff


	//   ....[158]....
        /*0b54*/ 	.word	0xffffffff


	//   ....[159]....
        /*0b58*/ 	.word	0xffffffff


	//   ....[160]....
        /*0b5c*/ 	.word	0xffffffff


	//   ....[161]....
        /*0b60*/ 	.word	0xffffffff


	//   ....[162]....
        /*0b64*/ 	.word	0xffffffff


	//   ....[163]....
        /*0b68*/ 	.word	0xffffffff


	//   ....[164]....
        /*0b6c*/ 	.word	0xffffffff


	//   ....[165]....
        /*0b70*/ 	.word	0xffffffff


	//   ....[166]....
        /*0b74*/ 	.word	0xffffffff


	//   ....[167]....
        /*0b78*/ 	.word	0xffffffff


	//   ....[168]....
        /*0b7c*/ 	.word	0xffffffff


	//   ....[169]....
        /*0b80*/ 	.word	0xffffffff


	//   ....[170]....
        /*0b84*/ 	.word	0xffffffff


	//   ....[171]....
        /*0b88*/ 	.word	0xffffffff


	//   ....[172]....
        /*0b8c*/ 	.word	0xffffffff


	//   ....[173]....
        /*0b90*/ 	.word	0xffffffff


	//   ....[174]....
        /*0b94*/ 	.word	0xffffffff


	//   ....[175]....
        /*0b98*/ 	.word	0xffffffff


	//   ....[176]....
        /*0b9c*/ 	.word	0xffffffff


	//   ....[177]....
        /*0ba0*/ 	.word	0xffffffff


	//   ....[178]....
        /*0ba4*/ 	.word	0xffffffff


	//   ....[179]....
        /*0ba8*/ 	.word	0xffffffff


	//   ....[180]....
        /*0bac*/ 	.word	0xffffffff


	//   ....[181]....
        /*0bb0*/ 	.word	0xffffffff


	//   ....[182]....
        /*0bb4*/ 	.word	0xffffffff


	//   ....[183]....
        /*0bb8*/ 	.word	0xffffffff


	//   ....[184]....
        /*0bbc*/ 	.word	0xffffffff


	//   ....[185]....
        /*0bc0*/ 	.word	0xffffffff


	//   ....[186]....
        /*0bc4*/ 	.word	0xffffffff


	//   ....[187]....
        /*0bc8*/ 	.word	0xffffffff


	//   ....[188]....
        /*0bcc*/ 	.word	0xffffffff


	//   ....[189]....
        /*0bd0*/ 	.word	0xffffffff


	//   ....[190]....
        /*0bd4*/ 	.word	0xffffffff


	//   ....[191]....
        /*0bd8*/ 	.word	0xffffffff


	//   ....[192]....
        /*0bdc*/ 	.word	0xffffffff


	//   ....[193]....
        /*0be0*/ 	.word	0xffffffff


	//   ....[194]....
        /*0be4*/ 	.word	0xffffffff


	//   ....[195]....
        /*0be8*/ 	.word	0xffffffff


	//   ....[196]....
        /*0bec*/ 	.word	0xffffffff


	//   ....[197]....
        /*0bf0*/ 	.word	0xffffffff


	//   ....[198]....
        /*0bf4*/ 	.word	0xffffffff


	//   ....[199]....
        /*0bf8*/ 	.word	0xffffffff


	//   ....[200]....
        /*0bfc*/ 	.word	0xffffffff


	//   ....[201]....
        /*0c00*/ 	.word	0xffffffff


	//   ....[202]....
        /*0c04*/ 	.word	0xffffffff


	//   ....[203]....
        /*0c08*/ 	.word	0xffffffff


	//   ....[204]....
        /*0c0c*/ 	.word	0xffffffff


	//   ....[205]....
        /*0c10*/ 	.word	0xffffffff


	//   ....[206]....
        /*0c14*/ 	.word	0xffffffff


	//   ....[207]....
        /*0c18*/ 	.word	0xffffffff


	//   ....[208]....
        /*0c1c*/ 	.word	0xffffffff


	//   ....[209]....
        /*0c20*/ 	.word	0xffffffff


	//   ....[210]....
        /*0c24*/ 	.word	0xffffffff


	//   ....[211]....
        /*0c28*/ 	.word	0xffffffff


	//   ....[212]....
        /*0c2c*/ 	.word	0xffffffff


	//   ....[213]....
        /*0c30*/ 	.word	0xffffffff


	//   ....[214]....
        /*0c34*/ 	.word	0xffffffff


	//   ....[215]....
        /*0c38*/ 	.word	0xffffffff


	//   ....[216]....
        /*0c3c*/ 	.word	0xffffffff


	//   ....[217]....
        /*0c40*/ 	.word	0xffffffff


	//   ....[218]....
        /*0c44*/ 	.word	0xffffffff


	//   ....[219]....
        /*0c48*/ 	.word	0xffffffff


	//   ....[220]....
        /*0c4c*/ 	.word	0xffffffff


	//   ....[221]....
        /*0c50*/ 	.word	0xffffffff


	//   ....[222]....
        /*0c54*/ 	.word	0xffffffff


	//   ....[223]....
        /*0c58*/ 	.word	0xffffffff


	//   ....[224]....
        /*0c5c*/ 	.word	0xffffffff


	//   ....[225]....
        /*0c60*/ 	.word	0xffffffff


	//   ....[226]....
        /*0c64*/ 	.word	0xffffffff


	//   ....[227]....
        /*0c68*/ 	.word	0xffffffff


	//   ....[228]....
        /*0c6c*/ 	.word	0xffffffff


	//   ....[229]....
        /*0c70*/ 	.word	0xffffffff


	//   ....[230]....
        /*0c74*/ 	.word	0xffffffff


	//   ....[231]....
        /*0c78*/ 	.word	0xffffffff


	//   ....[232]....
        /*0c7c*/ 	.word	0xffffffff


	//   ....[233]....
        /*0c80*/ 	.word	0xffffffff


	//   ....[234]....
        /*0c84*/ 	.word	0xffffffff


	//   ....[235]....
        /*0c88*/ 	.word	0xffffffff


	//   ....[236]....
        /*0c8c*/ 	.word	0xffffffff


	//   ....[237]....
        /*0c90*/ 	.word	0xffffffff


	//   ....[238]....
        /*0c94*/ 	.word	0xffffffff


	//   ....[239]....
        /*0c98*/ 	.word	0xffffffff


	//   ....[240]....
        /*0c9c*/ 	.word	0xffffffff


	//   ....[241]....
        /*0ca0*/ 	.word	0xffffffff


	//   ....[242]....
        /*0ca4*/ 	.word	0xffffffff


	//   ....[243]....
        /*0ca8*/ 	.word	0xffffffff


	//   ....[244]....
        /*0cac*/ 	.word	0xffffffff


	//   ....[245]....
        /*0cb0*/ 	.word	0xffffffff


	//   ....[246]....
        /*0cb4*/ 	.word	0xffffffff


	//   ....[247]....
        /*0cb8*/ 	.word	0xffffffff


	//   ....[248]....
        /*0cbc*/ 	.word	0xffffffff


	//   ....[249]....
        /*0cc0*/ 	.word	0xffffffff


	//   ....[250]....
        /*0cc4*/ 	.word	0xffffffff


	//   ....[251]....
        /*0cc8*/ 	.word	0xffffffff


	//   ....[252]....
        /*0ccc*/ 	.word	0xffffffff


	//   ....[253]....
        /*0cd0*/ 	.word	0xffffffff


	//   ....[254]....
        /*0cd4*/ 	.word	0xffffffff


	//   ....[255]....
        /*0cd8*/ 	.word	0xffffffff


	//   ....[0]....
        /*0cdc*/ 	.word	0xffffffff


	//   ....[1]....
        /*0ce0*/ 	.word	0xffffffff


	//   ....[2]....
        /*0ce4*/ 	.word	0xffffffff


	//   ....[3]....
        /*0ce8*/ 	.word	0xffffffff


	//   ....[4]....
        /*0cec*/ 	.word	0xffffffff


	//   ....[5]....
        /*0cf0*/ 	.word	0xffffffff


	//   ....[6]....
        /*0cf4*/ 	.word	0xffffffff


	//   ....[7]....
        /*0cf8*/ 	.word	0xffffffff


	//   ....[8]....
        /*0cfc*/ 	.word	0xffffffff


	//   ....[9]....
        /*0d00*/ 	.word	0xffffffff


	//   ....[10]....
        /*0d04*/ 	.word	0xffffffff


	//   ....[11]....
        /*0d08*/ 	.word	0xffffffff


	//   ....[12]....
        /*0d0c*/ 	.word	0xffffffff


	//   ....[13]....
        /*0d10*/ 	.word	0xffffffff


	//   ....[14]....
        /*0d14*/ 	.word	0xffffffff


	//   ....[15]....
        /*0d18*/ 	.word	0xffffffff


	//   ....[16]....
        /*0d1c*/ 	.word	0xffffffff


	//   ....[17]....
        /*0d20*/ 	.word	0xffffffff


	//   ....[18]....
        /*0d24*/ 	.word	0xffffffff


	//   ....[19]....
        /*0d28*/ 	.word	0xffffffff


	//   ....[20]....
        /*0d2c*/ 	.word	0xffffffff


	//   ....[21]....
        /*0d30*/ 	.word	0xffffffff


	//   ....[22]....
        /*0d34*/ 	.word	0xffffffff


	//   ....[23]....
        /*0d38*/ 	.word	0xffffffff


	//   ....[24]....
        /*0d3c*/ 	.word	0xffffffff


	//   ....[25]....
        /*0d40*/ 	.word	0xffffffff


	//   ....[26]....
        /*0d44*/ 	.word	0xffffffff


	//   ....[27]....
        /*0d48*/ 	.word	0xffffffff


	//   ....[28]....
        /*0d4c*/ 	.word	0xffffffff


	//   ....[29]....
        /*0d50*/ 	.word	0xffffffff


	//   ....[30]....
        /*0d54*/ 	.word	0xffffffff


	//   ....[31]....
        /*0d58*/ 	.word	0xffffffff


	//   ....[32]....
        /*0d5c*/ 	.word	0xffffffff


	//   ....[33]....
        /*0d60*/ 	.word	0xffffffff


	//   ....[34]....
        /*0d64*/ 	.word	0xffffffff


	//   ....[35]....
        /*0d68*/ 	.word	0xffffffff


	//   ....[36]....
        /*0d6c*/ 	.word	0xffffffff


	//   ....[37]....
        /*0d70*/ 	.word	0xffffffff


	//   ....[38]....
        /*0d74*/ 	.word	0xffffffff


	//   ....[39]....
        /*0d78*/ 	.word	0xffffffff


	//   ....[40]....
        /*0d7c*/ 	.word	0xffffffff


	//   ....[41]....
        /*0d80*/ 	.word	0xffffffff


	//   ....[42]....
        /*0d84*/ 	.word	0xffffffff


	//   ....[43]....
        /*0d88*/ 	.word	0xffffffff


	//   ....[44]....
        /*0d8c*/ 	.word	0xffffffff


	//   ....[45]....
        /*0d90*/ 	.word	0xffffffff


	//   ....[46]....
        /*0d94*/ 	.word	0xffffffff


	//   ....[47]....
        /*0d98*/ 	.word	0xffffffff


	//   ....[48]....
        /*0d9c*/ 	.word	0xffffffff


	//   ....[49]....
        /*0da0*/ 	.word	0xffffffff


	//   ....[50]....
        /*0da4*/ 	.word	0xffffffff


	//   ....[51]....
        /*0da8*/ 	.word	0xffffffff


	//   ....[52]....
        /*0dac*/ 	.word	0xffffffff


	//   ....[53]....
        /*0db0*/ 	.word	0xffffffff


	//   ....[54]....
        /*0db4*/ 	.word	0xffffffff


	//   ....[55]....
        /*0db8*/ 	.word	0xffffffff


	//   ....[56]....
        /*0dbc*/ 	.word	0xffffffff


	//   ....[57]....
        /*0dc0*/ 	.word	0xffffffff


	//   ....[58]....
        /*0dc4*/ 	.word	0xffffffff


	//   ....[59]....
        /*0dc8*/ 	.word	0xffffffff


	//   ....[60]....
        /*0dcc*/ 	.word	0xffffffff


	//   ....[61]....
        /*0dd0*/ 	.word	0xffffffff


	//   ....[62]....
        /*0dd4*/ 	.word	0xffffffff


	//   ....[63]....
        /*0dd8*/ 	.word	0xffffffff


	//   ....[64]....
        /*0ddc*/ 	.word	0xffffffff


	//   ....[65]....
        /*0de0*/ 	.word	0xffffffff


	//   ....[66]....
        /*0de4*/ 	.word	0xffffffff


	//   ....[67]....
        /*0de8*/ 	.word	0xffffffff


	//   ....[68]....
        /*0dec*/ 	.word	0xffffffff


	//   ....[69]....
        /*0df0*/ 	.word	0xffffffff


	//   ....[70]....
        /*0df4*/ 	.word	0xffffffff


	//   ....[71]....
        /*0df8*/ 	.word	0xffffffff


	//   ....[72]....
        /*0dfc*/ 	.word	0xffffffff


	//   ....[73]....
        /*0e00*/ 	.word	0xffffffff


	//   ....[74]....
        /*0e04*/ 	.word	0xffffffff


	//   ....[75]....
        /*0e08*/ 	.word	0xffffffff


	//   ....[76]....
        /*0e0c*/ 	.word	0xffffffff


	//   ....[77]....
        /*0e10*/ 	.word	0xffffffff


	//   ....[78]....
        /*0e14*/ 	.word	0xffffffff


	//   ....[79]....
        /*0e18*/ 	.word	0xffffffff


	//   ....[80]....
        /*0e1c*/ 	.word	0xffffffff


	//   ....[81]....
        /*0e20*/ 	.word	0xffffffff


	//   ....[82]....
        /*0e24*/ 	.word	0xffffffff


	//   ....[83]....
        /*0e28*/ 	.word	0xffffffff


	//   ....[84]....
        /*0e2c*/ 	.word	0xffffffff


	//   ....[85]....
        /*0e30*/ 	.word	0xffffffff


	//   ....[86]....
        /*0e34*/ 	.word	0xffffffff


	//   ....[87]....
        /*0e38*/ 	.word	0xffffffff


	//   ....[88]....
        /*0e3c*/ 	.word	0xffffffff


	//   ....[89]....
        /*0e40*/ 	.word	0xffffffff


	//   ....[90]....
        /*0e44*/ 	.word	0xffffffff


	//   ....[91]....
        /*0e48*/ 	.word	0xffffffff


	//   ....[92]....
        /*0e4c*/ 	.word	0xffffffff


	//   ....[93]....
        /*0e50*/ 	.word	0xffffffff


	//   ....[94]....
        /*0e54*/ 	.word	0xffffffff


	//   ....[95]....
        /*0e58*/ 	.word	0xffffffff


	//   ....[96]....
        /*0e5c*/ 	.word	0xffffffff


	//   ....[97]....
        /*0e60*/ 	.word	0xffffffff


	//   ....[98]....
        /*0e64*/ 	.word	0xffffffff


	//   ....[99]....
        /*0e68*/ 	.word	0xffffffff


	//   ....[100]....
        /*0e6c*/ 	.word	0xffffffff


	//   ....[101]....
        /*0e70*/ 	.word	0xffffffff


	//   ....[102]....
        /*0e74*/ 	.word	0xffffffff


	//   ....[103]....
        /*0e78*/ 	.word	0xffffffff


	//   ....[104]....
        /*0e7c*/ 	.word	0xffffffff


	//   ....[105]....
        /*0e80*/ 	.word	0xffffffff


	//   ....[106]....
        /*0e84*/ 	.word	0xffffffff


	//   ....[107]....
        /*0e88*/ 	.word	0xffffffff


	//   ....[108]....
        /*0e8c*/ 	.word	0xffffffff


	//   ....[109]....
        /*0e90*/ 	.word	0xffffffff


	//   ....[110]....
        /*0e94*/ 	.word	0xffffffff


	//   ....[111]....
        /*0e98*/ 	.word	0xffffffff


	//   ....[112]....
        /*0e9c*/ 	.word	0xffffffff


	//   ....[113]....
        /*0ea0*/ 	.word	0xffffffff


	//   ....[114]....
        /*0ea4*/ 	.word	0xffffffff


	//   ....[115]....
        /*0ea8*/ 	.word	0xffffffff


	//   ....[116]....
        /*0eac*/ 	.word	0xffffffff


	//   ....[117]....
        /*0eb0*/ 	.word	0xffffffff


	//   ....[118]....
        /*0eb4*/ 	.word	0xffffffff


	//   ....[119]....
        /*0eb8*/ 	.word	0xffffffff


	//   ....[120]....
        /*0ebc*/ 	.word	0xffffffff


	//   ....[121]....
        /*0ec0*/ 	.word	0xffffffff


	//   ....[122]....
        /*0ec4*/ 	.word	0xffffffff


	//   ....[123]....
        /*0ec8*/ 	.word	0xffffffff


	//   ....[124]....
        /*0ecc*/ 	.word	0xffffffff


	//   ....[125]....
        /*0ed0*/ 	.word	0xffffffff


	//   ....[126]....
        /*0ed4*/ 	.word	0xffffffff


	//   ....[127]....
        /*0ed8*/ 	.word	0xffffffff


	//   ....[128]....
        /*0edc*/ 	.word	0xffffffff


	//   ....[129]....
        /*0ee0*/ 	.word	0xffffffff


	//   ....[130]....
        /*0ee4*/ 	.word	0xffffffff


	//   ....[131]....
        /*0ee8*/ 	.word	0xffffffff


	//   ....[132]....
        /*0eec*/ 	.word	0xffffffff


	//   ....[133]....
        /*0ef0*/ 	.word	0xffffffff


	//   ....[134]....
        /*0ef4*/ 	.word	0xffffffff


	//   ....[135]....
        /*0ef8*/ 	.word	0xffffffff


	//   ....[136]....
        /*0efc*/ 	.word	0xffffffff


	//   ....[137]....
        /*0f00*/ 	.word	0xffffffff


	//   ....[138]....
        /*0f04*/ 	.word	0xffffffff


	//   ....[139]....
        /*0f08*/ 	.word	0xffffffff


	//   ....[140]....
        /*0f0c*/ 	.word	0xffffffff


	//   ....[141]....
        /*0f10*/ 	.word	0xffffffff


	//   ....[142]....
        /*0f14*/ 	.word	0xffffffff


	//   ....[143]....
        /*0f18*/ 	.word	0xffffffff


	//   ....[144]....
        /*0f1c*/ 	.word	0xffffffff


	//   ....[145]....
        /*0f20*/ 	.word	0xffffffff


	//   ....[146]....
        /*0f24*/ 	.word	0xffffffff


	//   ....[147]....
        /*0f28*/ 	.word	0xffffffff


	//   ....[148]....
        /*0f2c*/ 	.word	0xffffffff


	//   ....[149]....
        /*0f30*/ 	.word	0xffffffff


	//   ....[150]....
        /*0f34*/ 	.word	0xffffffff


	//   ....[151]....
        /*0f38*/ 	.word	0xffffffff


	//   ....[152]....
        /*0f3c*/ 	.word	0xffffffff


	//   ....[153]....
        /*0f40*/ 	.word	0xffffffff


	//   ....[154]....
        /*0f44*/ 	.word	0xffffffff


	//   ....[155]....
        /*0f48*/ 	.word	0xffffffff


	//   ....[156]....
        /*0f4c*/ 	.word	0xffffffff


	//   ....[157]....
        /*0f50*/ 	.word	0xffffffff


	//   ....[158]....
        /*0f54*/ 	.word	0xffffffff


	//   ....[159]....
        /*0f58*/ 	.word	0xffffffff


	//   ....[160]....
        /*0f5c*/ 	.word	0xffffffff


	//   ....[161]....
        /*0f60*/ 	.word	0xffffffff


	//   ....[162]....
        /*0f64*/ 	.word	0xffffffff


	//   ....[163]....
        /*0f68*/ 	.word	0xffffffff


	//   ....[164]....
        /*0f6c*/ 	.word	0xffffffff


	//   ....[165]....
        /*0f70*/ 	.word	0xffffffff


	//   ....[166]....
        /*0f74*/ 	.word	0xffffffff


	//   ....[167]....
        /*0f78*/ 	.word	0xffffffff


	//   ....[168]....
        /*0f7c*/ 	.word	0xffffffff


	//   ....[169]....
        /*0f80*/ 	.word	0xffffffff


	//   ....[170]....
        /*0f84*/ 	.word	0xffffffff


	//   ....[171]....
        /*0f88*/ 	.word	0xffffffff


	//   ....[172]....
        /*0f8c*/ 	.word	0xffffffff


	//   ....[173]....
        /*0f90*/ 	.word	0xffffffff


	//   ....[174]....
        /*0f94*/ 	.word	0xffffffff


	//   ....[175]....
        /*0f98*/ 	.word	0xffffffff


	//   ....[176]....
        /*0f9c*/ 	.word	0xffffffff


	//   ....[177]....
        /*0fa0*/ 	.word	0xffffffff


	//   ....[178]....
        /*0fa4*/ 	.word	0xffffffff


	//   ....[179]....
        /*0fa8*/ 	.word	0xffffffff


	//   ....[180]....
        /*0fac*/ 	.word	0xffffffff


	//   ....[181]....
        /*0fb0*/ 	.word	0xffffffff


	//----- nvinfo : EIATTR_COOP_GROUP_INSTR_OFFSETS
	.align		4
.L_310:
        /*0fb4*/ 	.byte	0x04, 0x28
        /*0fb6*/ 	.short	(.L_312 - .L_311)


	//   ....[0]....
.L_311:
        /*0fb8*/ 	.word	0x00000050


	//   ....[1]....
        /*0fbc*/ 	.word	0x00000200


	//   ....[2]....
        /*0fc0*/ 	.word	0x00000230


	//   ....[3]....
        /*0fc4*/ 	.word	0x00000260


	//   ....[4]....
        /*0fc8*/ 	.word	0x00000290


	//   ....[5]....
        /*0fcc*/ 	.word	0x000002c0


	//   ....[6]....
        /*0fd0*/ 	.word	0x000002f0


	//   ....[7]....
        /*0fd4*/ 	.word	0x00000450


	//   ....[8]....
        /*0fd8*/ 	.word	0x00000490


	//   ....[9]....
        /*0fdc*/ 	.word	0x000004c0


	//   ....[10]....
        /*0fe0*/ 	.word	0x000004f0


	//   ....[11]....
        /*0fe4*/ 	.word	0x00000520


	//   ....[12]....
        /*0fe8*/ 	.word	0x00000550


	//   ....[13]....
        /*0fec*/ 	.word	0x000005e0


	//   ....[14]....
        /*0ff0*/ 	.word	0x00000630


	//   ....[15]....
        /*0ff4*/ 	.word	0x00000650


	//   ....[16]....
        /*0ff8*/ 	.word	0x000006b0


	//   ....[17]....
        /*0ffc*/ 	.word	0x00002a40


	//   ....[18]....
        /*1000*/ 	.word	0x00002a60


	//   ....[19]....
        /*1004*/ 	.word	0x00002ba0


	//   ....[20]....
        /*1008*/ 	.word	0x00002bb0


	//   ....[21]....
        /*100c*/ 	.word	0x00002c90


	//   ....[22]....
        /*1010*/ 	.word	0x00002cb0


	//   ....[23]....
        /*1014*/ 	.word	0x00002d90


	//   ....[24]....
        /*1018*/ 	.word	0x00002da0


	//   ....[25]....
        /*101c*/ 	.word	0x00002e80


	//   ....[26]....
        /*1020*/ 	.word	0x00002ea0


	//   ....[27]....
        /*1024*/ 	.word	0x00002f80


	//   ....[28]....
        /*1028*/ 	.word	0x00002f90


	//   ....[29]....
        /*102c*/ 	.word	0x00003070


	//   ....[30]....
        /*1030*/ 	.word	0x00003090


	//   ....[31]....
        /*1034*/ 	.word	0x00003170


	//   ....[32]....
        /*1038*/ 	.word	0x00003180


	//   ....[33]....
        /*103c*/ 	.word	0x000035e0


	//   ....[34]....
        /*1040*/ 	.word	0x000035f0


	//   ....[35]....
        /*1044*/ 	.word	0x00003610


	//   ....[36]....
        /*1048*/ 	.word	0x00003620


	//   ....[37]....
        /*104c*/ 	.word	0x00003630


	//   ....[38]....
        /*1050*/ 	.word	0x00003640


	//   ....[39]....
        /*1054*/ 	.word	0x00003680


	//   ....[40]....
        /*1058*/ 	.word	0x000036a0


	//   ....[41]....
        /*105c*/ 	.word	0x000036d0


	//   ....[42]....
        /*1060*/ 	.word	0x00003720


	//   ....[43]....
        /*1064*/ 	.word	0x000038b0


	//   ....[44]....
        /*1068*/ 	.word	0x000038c0


	//   ....[45]....
        /*106c*/ 	.word	0x000038d0


	//   ....[46]....
        /*1070*/ 	.word	0x000038e0


	//   ....[47]....
        /*1074*/ 	.word	0x000038f0


	//   ....[48]....
        /*1078*/ 	.word	0x00003900


	//   ....[49]....
        /*107c*/ 	.word	0x00003920


	//   ....[50]....
        /*1080*/ 	.word	0x00003930


	//   ....[51]....
        /*1084*/ 	.word	0x00003940


	//   ....[52]....
        /*1088*/ 	.word	0x00003990


	//   ....[53]....
        /*108c*/ 	.word	0x00004e20


	//   ....[54]....
        /*1090*/ 	.word	0x00004e40


	//   ....[55]....
        /*1094*/ 	.word	0x00004e50


	//   ....[56]....
        /*1098*/ 	.word	0x00004e60


	//   ....[57]....
        /*109c*/ 	.word	0x00004e70


	//   ....[58]....
        /*10a0*/ 	.word	0x00004e80


	//   ....[59]....
        /*10a4*/ 	.word	0x00004e90


	//   ....[60]....
        /*10a8*/ 	.word	0x00004ea0


	//   ....[61]....
        /*10ac*/ 	.word	0x00004ed0


	//   ....[62]....
        /*10b0*/ 	.word	0x00004f00


	//   ....[63]....
        /*10b4*/ 	.word	0x00005130


	//   ....[64]....
        /*10b8*/ 	.word	0x000059d0


	//   ....[65]....
        /*10bc*/ 	.word	0x00006040


	//   ....[66]....
        /*10c0*/ 	.word	0x000066b0


	//   ....[67]....
        /*10c4*/ 	.word	0x000071e0


	//   ....[68]....
        /*10c8*/ 	.word	0x00007210


	//   ....[69]....
        /*10cc*/ 	.word	0x00007220


	//   ....[70]....
        /*10d0*/ 	.word	0x00007230


	//   ....[71]....
        /*10d4*/ 	.word	0x00007240


	//   ....[72]....
        /*10d8*/ 	.word	0x00007270


	//   ....[73]....
        /*10dc*/ 	.word	0x00007290


	//   ....[74]....
        /*10e0*/ 	.word	0x000072b0


	//   ....[75]....
        /*10e4*/ 	.word	0x000090b0


	//   ....[76]....
        /*10e8*/ 	.word	0x000090d0


	//   ....[77]....
        /*10ec*/ 	.word	0x000090e0


	//   ....[78]....
        /*10f0*/ 	.word	0x000090f0


	//   ....[79]....
        /*10f4*/ 	.word	0x00009100


	//   ....[80]....
        /*10f8*/ 	.word	0x00009110


	//   ....[81]....
        /*10fc*/ 	.word	0x00009120


	//   ....[82]....
        /*1100*/ 	.word	0x00009130


	//   ....[83]....
        /*1104*/ 	.word	0x00009140


	//   ....[84]....
        /*1108*/ 	.word	0x00009150


	//   ....[85]....
        /*110c*/ 	.word	0x0000a560


	//   ....[86]....
        /*1110*/ 	.word	0x0000a580


	//   ....[87]....
        /*1114*/ 	.word	0x0000a590


	//   ....[88]....
        /*1118*/ 	.word	0x0000a5a0


	//   ....[89]....
        /*111c*/ 	.word	0x0000a5b0


	//   ....[90]....
        /*1120*/ 	.word	0x0000a5c0


	//   ....[91]....
        /*1124*/ 	.word	0x0000a5d0


	//   ....[92]....
        /*1128*/ 	.word	0x0000a5e0


	//   ....[93]....
        /*112c*/ 	.word	0x0000a5f0


	//   ....[94]....
        /*1130*/ 	.word	0x0000a600


	//   ....[95]....
        /*1134*/ 	.word	0x0000a830


	//   ....[96]....
        /*1138*/ 	.word	0x0000b0f0


	//   ....[97]....
        /*113c*/ 	.word	0x0000b770


	//   ....[98]....
        /*1140*/ 	.word	0x0000bdf0


	//   ....[99]....
        /*1144*/ 	.word	0x0000c970


	//   ....[100]....
        /*1148*/ 	.word	0x0000c9a0


	//   ....[101]....
        /*114c*/ 	.word	0x0000c9b0


	//   ....[102]....
        /*1150*/ 	.word	0x0000c9c0


	//   ....[103]....
        /*1154*/ 	.word	0x0000ca00


	//   ....[104]....
        /*1158*/ 	.word	0x0000ca10


	//   ....[105]....
        /*115c*/ 	.word	0x0000ca20


	//   ....[106]....
        /*1160*/ 	.word	0x0000ca30


	//   ....[107]....
        /*1164*/ 	.word	0x0000ee20


	//   ....[108]....
        /*1168*/ 	.word	0x0000ee40


	//   ....[109]....
        /*116c*/ 	.word	0x0000ee50


	//   ....[110]....
        /*1170*/ 	.word	0x0000ee60


	//   ....[111]....
        /*1174*/ 	.word	0x0000ee70


	//   ....[112]....
        /*1178*/ 	.word	0x0000ee80


	//   ....[113]....
        /*117c*/ 	.word	0x0000ee90


	//   ....[114]....
        /*1180*/ 	.word	0x0000eea0


	//   ....[115]....
        /*1184*/ 	.word	0x0000eeb0


	//   ....[116]....
        /*1188*/ 	.word	0x0000eec0


	//   ....[117]....
        /*118c*/ 	.word	0x000102d0


	//   ....[118]....
        /*1190*/ 	.word	0x000102f0


	//   ....[119]....
        /*1194*/ 	.word	0x00010300


	//   ....[120]....
        /*1198*/ 	.word	0x00010310


	//   ....[121]....
        /*119c*/ 	.word	0x00010320


	//   ....[122]....
        /*11a0*/ 	.word	0x00010330


	//   ....[123]....
        /*11a4*/ 	.word	0x00010340


	//   ....[124]....
        /*11a8*/ 	.word	0x00010350


	//   ....[125]....
        /*11ac*/ 	.word	0x00010360


	//   ....[126]....
        /*11b0*/ 	.word	0x00010370


	//   ....[127]....
        /*11b4*/ 	.word	0x000109d0


	//   ....[128]....
        /*11b8*/ 	.word	0x00010a00


	//   ....[129]....
        /*11bc*/ 	.word	0x00010a10


	//   ....[130]....
        /*11c0*/ 	.word	0x00010a20


	//   ....[131]....
        /*11c4*/ 	.word	0x00010a60


	//   ....[132]....
        /*11c8*/ 	.word	0x00010a70


	//   ....[133]....
        /*11cc*/ 	.word	0x00010a80


	//   ....[134]....
        /*11d0*/ 	.word	0x00010a90


	//   ....[135]....
        /*11d4*/ 	.word	0x00012b60


	//   ....[136]....
        /*11d8*/ 	.word	0x00012b80


	//   ....[137]....
        /*11dc*/ 	.word	0x00012bb0


	//   ....[138]....
        /*11e0*/ 	.word	0x00012bd0


	//   ....[139]....
        /*11e4*/ 	.word	0x00012bf0


	//   ....[140]....
        /*11e8*/ 	.word	0x00012c10


	//   ....[141]....
        /*11ec*/ 	.word	0x00012c30


	//   ....[142]....
        /*11f0*/ 	.word	0x00012c50


	//   ....[143]....
        /*11f4*/ 	.word	0x00012c70


	//   ....[144]....
        /*11f8*/ 	.word	0x00012c90


	//   ....[145]....
        /*11fc*/ 	.word	0x00013fb0


	//   ....[146]....
        /*1200*/ 	.word	0x00013fd0


	//   ....[147]....
        /*1204*/ 	.word	0x00013fe0


	//   ....[148]....
        /*1208*/ 	.word	0x00013ff0


	//   ....[149]....
        /*120c*/ 	.word	0x00014000


	//   ....[150]....
        /*1210*/ 	.word	0x00014010


	//   ....[151]....
        /*1214*/ 	.word	0x00014020


	//   ....[152]....
        /*1218*/ 	.word	0x00014030


	//   ....[153]....
        /*121c*/ 	.word	0x00014040


	//   ....[154]....
        /*1220*/ 	.word	0x00014050


	//   ....[155]....
        /*1224*/ 	.word	0x000142a0


	//   ....[156]....
        /*1228*/ 	.word	0x00014b50


	//   ....[157]....
        /*122c*/ 	.word	0x000151d0


	//   ....[158]....
        /*1230*/ 	.word	0x00015850


	//   ....[159]....
        /*1234*/ 	.word	0x000163d0


	//   ....[160]....
        /*1238*/ 	.word	0x00016400


	//   ....[161]....
        /*123c*/ 	.word	0x00016410


	//   ....[162]....
        /*1240*/ 	.word	0x00016420


	//   ....[163]....
        /*1244*/ 	.word	0x00016460


	//   ....[164]....
        /*1248*/ 	.word	0x00016470


	//   ....[165]....
        /*124c*/ 	.word	0x00016480


	//   ....[166]....
        /*1250*/ 	.word	0x00016490


	//   ....[167]....
        /*1254*/ 	.word	0x000183a0


	//   ....[168]....
        /*1258*/ 	.word	0x00018410


	//   ....[169]....
        /*125c*/ 	.word	0x00018420


	//   ....[170]....
        /*1260*/ 	.word	0x00018430


	//   ....[171]....
        /*1264*/ 	.word	0x00018460


	//   ....[172]....
        /*1268*/ 	.word	0x00018480


	//   ....[173]....
        /*126c*/ 	.word	0x00018490


	//   ....[174]....
        /*1270*/ 	.word	0x000184a0


	//   ....[175]....
        /*1274*/ 	.word	0x000196a0


	//   ....[176]....
        /*1278*/ 	.word	0x000196c0


	//   ....[177]....
        /*127c*/ 	.word	0x000196d0


	//   ....[178]....
        /*1280*/ 	.word	0x000196e0


	//   ....[179]....
        /*1284*/ 	.word	0x000196f0


	//   ....[180]....
        /*1288*/ 	.word	0x00019700


	//   ....[181]....
        /*128c*/ 	.word	0x00019720


	//   ....[182]....
        /*1290*/ 	.word	0x00019730


	//   ....[183]....
        /*1294*/ 	.word	0x00019b00


	//   ....[184]....
        /*1298*/ 	.word	0x00019b20


	//   ....[185]....
        /*129c*/ 	.word	0x00019bf0


	//   ....[186]....
        /*12a0*/ 	.word	0x00019c00


	//   ....[187]....
        /*12a4*/ 	.word	0x00019c80


	//   ....[188]....
        /*12a8*/ 	.word	0x00019ca0


	//   ....[189]....
        /*12ac*/ 	.word	0x00019d20


	//   ....[190]....
        /*12b0*/ 	.word	0x00019d30


	//   ....[191]....
        /*12b4*/ 	.word	0x00019db0


	//   ....[192]....
        /*12b8*/ 	.word	0x00019dd0


	//   ....[193]....
        /*12bc*/ 	.word	0x00019e50


	//   ....[194]....
        /*12c0*/ 	.word	0x00019e60


	//   ....[195]....
        /*12c4*/ 	.word	0x00019ee0


	//   ....[196]....
        /*12c8*/ 	.word	0x00019f00


	//   ....[197]....
        /*12cc*/ 	.word	0x00019f80


	//   ....[198]....
        /*12d0*/ 	.word	0x00019f90


	//   ....[199]....
        /*12d4*/ 	.word	0x0001a220


	//   ....[200]....
        /*12d8*/ 	.word	0x0001a240


	//   ....[201]....
        /*12dc*/ 	.word	0x0001a590


	//   ....[202]....
        /*12e0*/ 	.word	0x0001a5a0


	//   ....[203]....
        /*12e4*/ 	.word	0x0001a8f0


	//   ....[204]....
        /*12e8*/ 	.word	0x0001a910


	//   ....[205]....
        /*12ec*/ 	.word	0x0001ac70


	//   ....[206]....
        /*12f0*/ 	.word	0x0001ac80


	//   ....[207]....
        /*12f4*/ 	.word	0x0001b730


	//   ....[208]....
        /*12f8*/ 	.word	0x0001b750


	//   ....[209]....
        /*12fc*/ 	.word	0x0001b830


	//   ....[210]....
        /*1300*/ 	.word	0x0001b840


	//   ....[211]....
        /*1304*/ 	.word	0x0001b8c0


	//   ....[212]....
        /*1308*/ 	.word	0x0001b8e0


	//   ....[213]....
        /*130c*/ 	.word	0x0001b960


	//   ....[214]....
        /*1310*/ 	.word	0x0001b970


	//   ....[215]....
        /*1314*/ 	.word	0x0001b9f0


	//   ....[216]....
        /*1318*/ 	.word	0x0001ba10


	//   ....[217]....
        /*131c*/ 	.word	0x0001ba90


	//   ....[218]....
        /*1320*/ 	.word	0x0001baa0


	//   ....[219]....
        /*1324*/ 	.word	0x0001bb20


	//   ....[220]....
        /*1328*/ 	.word	0x0001bb40


	//   ....[221]....
        /*132c*/ 	.word	0x0001bbc0


	//   ....[222]....
        /*1330*/ 	.word	0x0001bbd0


	//   ....[223]....
        /*1334*/ 	.word	0x0001bd30


	//   ....[224]....
        /*1338*/ 	.word	0x0001bd50


	//   ....[225]....
        /*133c*/ 	.word	0x0001be80


	//   ....[226]....
        /*1340*/ 	.word	0x0001bec0


	//   ....[227]....
        /*1344*/ 	.word	0x0001bef0


	//   ....[228]....
        /*1348*/ 	.word	0x0001bf20


	//   ....[229]....
        /*134c*/ 	.word	0x0001bf50


	//   ....[230]....
        /*1350*/ 	.word	0x0001bf80


	//   ....[231]....
        /*1354*/ 	.word	0x0001c0e0


	//   ....[232]....
        /*1358*/ 	.word	0x0001c120


	//   ....[233]....
        /*135c*/ 	.word	0x0001c150


	//   ....[234]....
        /*1360*/ 	.word	0x0001c180


	//   ....[235]....
        /*1364*/ 	.word	0x0001c1b0


	//   ....[236]....
        /*1368*/ 	.word	0x0001c1e0


	//   ....[237]....
        /*136c*/ 	.word	0x0001c270


	//   ....[238]....
        /*1370*/ 	.word	0x0001c2d0


	//   ....[239]....
        /*1374*/ 	.word	0x0001c2e0


	//   ....[240]....
        /*1378*/ 	.word	0x0001c340


	//   ....[241]....
        /*137c*/ 	.word	0x0001cda0


	//   ....[242]....
        /*1380*/ 	.word	0x0001ce00


	//   ....[243]....
        /*1384*/ 	.word	0x0001ce50


	//   ....[244]....
        /*1388*/ 	.word	0x0001cea0


	//   ....[245]....
        /*138c*/ 	.word	0x0001cef0


	//   ....[246]....
        /*1390*/ 	.word	0x0001cf60


	//   ....[247]....
        /*1394*/ 	.word	0x0001cfb0


	//   ....[248]....
        /*1398*/ 	.word	0x0001d020


	//   ....[249]....
        /*139c*/ 	.word	0x0001d090


	//   ....[250]....
        /*13a0*/ 	.word	0x0001d100


	//   ....[251]....
        /*13a4*/ 	.word	0x0001d170


	//   ....[252]....
        /*13a8*/ 	.word	0x0001d1e0


	//   ....[253]....
        /*13ac*/ 	.word	0x0001d250


	//   ....[254]....
        /*13b0*/ 	.word	0x0001d2b0


	//   ....[255]....
        /*13b4*/ 	.word	0x0001d320


	//   ....[0]....
        /*13b8*/ 	.word	0x0001d390


	//   ....[1]....
        /*13bc*/ 	.word	0x0001d400


	//   ....[2]....
        /*13c0*/ 	.word	0x0001d460


	//   ....[3]....
        /*13c4*/ 	.word	0x0001d4d0


	//   ....[4]....
        /*13c8*/ 	.word	0x0001d540


	//   ....[5]....
        /*13cc*/ 	.word	0x0001d5b0


	//   ....[6]....
        /*13d0*/ 	.word	0x0001d610


	//   ....[7]....
        /*13d4*/ 	.word	0x0001d680


	//   ....[8]....
        /*13d8*/ 	.word	0x0001d6f0


	//   ....[9]....
        /*13dc*/ 	.word	0x0001d760


	//   ....[10]....
        /*13e0*/ 	.word	0x0001d7c0


	//   ....[11]....
        /*13e4*/ 	.word	0x0001d830


	//   ....[12]....
        /*13e8*/ 	.word	0x0001d8a0


	//   ....[13]....
        /*13ec*/ 	.word	0x0001d950


	//   ....[14]....
        /*13f0*/ 	.word	0x0001d9b0


	//   ....[15]....
        /*13f4*/ 	.word	0x0001da60


	//   ....[16]....
        /*13f8*/ 	.word	0x0001dac0


	//   ....[17]....
        /*13fc*/ 	.word	0x0001db70


	//   ....[18]....
        /*1400*/ 	.word	0x0001dbd0


	//   ....[19]....
        /*1404*/ 	.word	0x0001dc80


	//   ....[20]....
        /*1408*/ 	.word	0x0001dce0


	//   ....[21]....
        /*140c*/ 	.word	0x0001dd50


	//   ....[22]....
        /*1410*/ 	.word	0x0001ddc0


	//   ....[23]....
        /*1414*/ 	.word	0x0001de30


	//   ....[24]....
        /*1418*/ 	.word	0x0001dea0


	//   ....[25]....
        /*141c*/ 	.word	0x0001df00


	//   ....[26]....
        /*1420*/ 	.word	0x0001df50


	//   ....[27]....
        /*1424*/ 	.word	0x0001dfa0


	//   ....[28]....
        /*1428*/ 	.word	0x0001dff0


	//   ....[29]....
        /*142c*/ 	.word	0x0001e040


	//   ....[30]....
        /*1430*/ 	.word	0x0001e090


	//   ....[31]....
        /*1434*/ 	.word	0x0001e0e0


	//   ....[32]....
        /*1438*/ 	.word	0x0001e130


	//   ....[33]....
        /*143c*/ 	.word	0x0001e190


	//   ....[34]....
        /*1440*/ 	.word	0x0001e200


	//   ....[35]....
        /*1444*/ 	.word	0x0001e2b0


	//   ....[36]....
        /*1448*/ 	.word	0x0001e310


	//   ....[37]....
        /*144c*/ 	.word	0x0001e3c0


	//   ....[38]....
        /*1450*/ 	.word	0x0001e420


	//   ....[39]....
        /*1454*/ 	.word	0x0001e4d0


	//   ....[40]....
        /*1458*/ 	.word	0x0001e530


	//   ....[41]....
        /*145c*/ 	.word	0x0001e5e0


	//   ....[42]....
        /*1460*/ 	.word	0x0001e640


	//   ....[43]....
        /*1464*/ 	.word	0x0001e6b0


	//   ....[44]....
        /*1468*/ 	.word	0x0001e720


	//   ....[45]....
        /*146c*/ 	.word	0x0001e7d0


	//   ....[46]....
        /*1470*/ 	.word	0x0001e830


	//   ....[47]....
        /*1474*/ 	.word	0x0001e8e0


	//   ....[48]....
        /*1478*/ 	.word	0x0001e940


	//   ....[49]....
        /*147c*/ 	.word	0x0001e9f0


	//   ....[50]....
        /*1480*/ 	.word	0x0001ea50


	//   ....[51]....
        /*1484*/ 	.word	0x0001eb00


	//   ....[52]....
        /*1488*/ 	.word	0x0001eb60


	//   ....[53]....
        /*148c*/ 	.word	0x0001ebd0


	//   ....[54]....
        /*1490*/ 	.word	0x0001ec40


	//   ....[55]....
        /*1494*/ 	.word	0x0001ecb0


	//   ....[56]....
        /*1498*/ 	.word	0x0001ed20


	//   ....[57]....
        /*149c*/ 	.word	0x0001ed70


	//   ....[58]....
        /*14a0*/ 	.word	0x0001edd0


	//   ....[59]....
        /*14a4*/ 	.word	0x0001ee20


	//   ....[60]....
        /*14a8*/ 	.word	0x0001ee60


	//   ....[61]....
        /*14ac*/ 	.word	0x0001eeb0


	//   ....[62]....
        /*14b0*/ 	.word	0x0001eef0


	//   ....[63]....
        /*14b4*/ 	.word	0x0001ef40


	//   ....[64]....
        /*14b8*/ 	.word	0x0001ef80


	//   ....[65]....
        /*14bc*/ 	.word	0x0001eff0


	//   ....[66]....
        /*14c0*/ 	.word	0x0001f060


	//   ....[67]....
        /*14c4*/ 	.word	0x0001f110


	//   ....[68]....
        /*14c8*/ 	.word	0x0001f170


	//   ....[69]....
        /*14cc*/ 	.word	0x0001f220


	//   ....[70]....
        /*14d0*/ 	.word	0x0001f280


	//   ....[71]....
        /*14d4*/ 	.word	0x0001f330


	//   ....[72]....
        /*14d8*/ 	.word	0x0001f390


	//   ....[73]....
        /*14dc*/ 	.word	0x0001f440


	//   ....[74]....
        /*14e0*/ 	.word	0x0001f4a0


	//   ....[75]....
        /*14e4*/ 	.word	0x0001f510


	//   ....[76]....
        /*14e8*/ 	.word	0x0001f580


	//   ....[77]....
        /*14ec*/ 	.word	0x0001f630


	//   ....[78]....
        /*14f0*/ 	.word	0x0001f690


	//   ....[79]....
        /*14f4*/ 	.word	0x0001f740


	//   ....[80]....
        /*14f8*/ 	.word	0x0001f7a0


	//   ....[81]....
        /*14fc*/ 	.word	0x0001f850


	//   ....[82]....
        /*1500*/ 	.word	0x0001f8b0


	//   ....[83]....
        /*1504*/ 	.word	0x0001f960


	//   ....[84]....
        /*1508*/ 	.word	0x0001f9c0


	//   ....[85]....
        /*150c*/ 	.word	0x0001fa10


	//   ....[86]....
        /*1510*/ 	.word	0x0001fa70


	//   ....[87]....
        /*1514*/ 	.word	0x0001fac0


	//   ....[88]....
        /*1518*/ 	.word	0x0001fb00


	//   ....[89]....
        /*151c*/ 	.word	0x0001fb50


	//   ....[90]....
        /*1520*/ 	.word	0x0001fb90


	//   ....[91]....
        /*1524*/ 	.word	0x0001fbe0


	//   ....[92]....
        /*1528*/ 	.word	0x0001fc20


	//   ....[93]....
        /*152c*/ 	.word	0x0001fc80


	//   ....[94]....
        /*1530*/ 	.word	0x0001fce0


	//   ....[95]....
        /*1534*/ 	.word	0x0001fd50


	//   ....[96]....
        /*1538*/ 	.word	0x0001fe00


	//   ....[97]....
        /*153c*/ 	.word	0x0001fe60


	//   ....[98]....
        /*1540*/ 	.word	0x0001ff10


	//   ....[99]....
        /*1544*/ 	.word	0x0001ff70


	//   ....[100]....
        /*1548*/ 	.word	0x00020020


	//   ....[101]....
        /*154c*/ 	.word	0x00020080


	//   ....[102]....
        /*1550*/ 	.word	0x00020130


	//   ....[103]....
        /*1554*/ 	.word	0x00020190


	//   ....[104]....
        /*1558*/ 	.word	0x00020200


	//   ....[105]....
        /*155c*/ 	.word	0x00020270


	//   ....[106]....
        /*1560*/ 	.word	0x000202e0


	//   ....[107]....
        /*1564*/ 	.word	0x00020350


	//   ....[108]....
        /*1568*/ 	.word	0x000203a0


	//   ....[109]....
        /*156c*/ 	.word	0x00020400


	//   ....[110]....
        /*1570*/ 	.word	0x00020450


	//   ....[111]....
        /*1574*/ 	.word	0x00020490


	//   ....[112]....
        /*1578*/ 	.word	0x000204e0


	//   ....[113]....
        /*157c*/ 	.word	0x00020520


	//   ....[114]....
        /*1580*/ 	.word	0x00020570


	//   ....[115]....
        /*1584*/ 	.word	0x000205b0


	//   ....[116]....
        /*1588*/ 	.word	0x00020610


	//   ....[117]....
        /*158c*/ 	.word	0x00020670


	//   ....[118]....
        /*1590*/ 	.word	0x000206c0


	//   ....[119]....
        /*1594*/ 	.word	0x00020720


	//   ....[120]....
        /*1598*/ 	.word	0x00020770


	//   ....[121]....
        /*159c*/ 	.word	0x000207d0


	//   ....[122]....
        /*15a0*/ 	.word	0x00020820


	//   ....[123]....
        /*15a4*/ 	.word	0x00020870


	//   ....[124]....
        /*15a8*/ 	.word	0x000208d0


	//   ....[125]....
        /*15ac*/ 	.word	0x00020940


	//   ....[126]....
        /*15b0*/ 	.word	0x000209b0


	//   ....[127]....
        /*15b4*/ 	.word	0x00020a10


	//   ....[128]....
        /*15b8*/ 	.word	0x00020a80


	//   ....[129]....
        /*15bc*/ 	.word	0x00020af0


	//   ....[130]....
        /*15c0*/ 	.word	0x00020b60


	//   ....[131]....
        /*15c4*/ 	.word	0x00020bc0


	//   ....[132]....
        /*15c8*/ 	.word	0x00020c30


	//   ....[133]....
        /*15cc*/ 	.word	0x00020ca0


	//   ....[134]....
        /*15d0*/ 	.word	0x00020d10


	//   ....[135]....
        /*15d4*/ 	.word	0x00020d70


	//   ....[136]....
        /*15d8*/ 	.word	0x00020de0


	//   ....[137]....
        /*15dc*/ 	.word	0x00020e50


	//   ....[138]....
        /*15e0*/ 	.word	0x00020ec0


	//   ....[139]....
        /*15e4*/ 	.word	0x00020f20


	//   ....[140]....
        /*15e8*/ 	.word	0x00020f90


	//   ....[141]....
        /*15ec*/ 	.word	0x00021000


	//   ....[142]....
        /*15f0*/ 	.word	0x00021070


	//   ....[143]....
        /*15f4*/ 	.word	0x000210d0


	//   ....[144]....
        /*15f8*/ 	.word	0x00021140


	//   ....[145]....
        /*15fc*/ 	.word	0x000211b0


	//   ....[146]....
        /*1600*/ 	.word	0x00021220


	//   ....[147]....
        /*1604*/ 	.word	0x00021280


	//   ....[148]....
        /*1608*/ 	.word	0x000212f0


	//   ....[149]....
        /*160c*/ 	.word	0x00021360


	//   ....[150]....
        /*1610*/ 	.word	0x000213d0


	//   ....[151]....
        /*1614*/ 	.word	0x00021430


	//   ....[152]....
        /*1618*/ 	.word	0x000214a0


	//   ....[153]....
        /*161c*/ 	.word	0x00021510


	//   ....[154]....
        /*1620*/ 	.word	0x00021580


	//   ....[155]....
        /*1624*/ 	.word	0x000215e0


	//   ....[156]....
        /*1628*/ 	.word	0x00021650


	//   ....[157]....
        /*162c*/ 	.word	0x000216c0


	//   ....[158]....
        /*1630*/ 	.word	0x00021730


	//   ....[159]....
        /*1634*/ 	.word	0x00021790


	//   ....[160]....
        /*1638*/ 	.word	0x00021800


	//   ....[161]....
        /*163c*/ 	.word	0x00021870


	//   ....[162]....
        /*1640*/ 	.word	0x000218e0


	//   ....[163]....
        /*1644*/ 	.word	0x00021940


	//   ....[164]....
        /*1648*/ 	.word	0x000219b0


	//   ....[165]....
        /*164c*/ 	.word	0x00021a20


	//   ....[166]....
        /*1650*/ 	.word	0x00021a70


	//   ....[167]....
        /*1654*/ 	.word	0x00021ab0


	//   ....[168]....
        /*1658*/ 	.word	0x00021b00


	//   ....[169]....
        /*165c*/ 	.word	0x00021b50


	//   ....[170]....
        /*1660*/ 	.word	0x00021ba0


	//   ....[171]....
        /*1664*/ 	.word	0x00021c10


	//   ....[172]....
        /*1668*/ 	.word	0x00021c60


	//   ....[173]....
        /*166c*/ 	.word	0x00021cb0


	//   ....[174]....
        /*1670*/ 	.word	0x00021d00


	//   ....[175]....
        /*1674*/ 	.word	0x00021d50


	//   ....[176]....
        /*1678*/ 	.word	0x00021da0


	//   ....[177]....
        /*167c*/ 	.word	0x00021e10


	//   ....[178]....
        /*1680*/ 	.word	0x00021e60


	//   ....[179]....
        /*1684*/ 	.word	0x00021ed0


	//   ....[180]....
        /*1688*/ 	.word	0x00021f30


	//   ....[181]....
        /*168c*/ 	.word	0x00021fa0


	//----- nvinfo : EIATTR_EXIT_INSTR_OFFSETS
	.align		4
.L_312:
        /*1690*/ 	.byte	0x04, 0x1c
        /*1692*/ 	.short	(.L_314 - .L_313)


	//   ....[0]....
.L_313:
        /*1694*/ 	.word	0x000010d0


	//   ....[1]....
        /*1698*/ 	.word	0x0001cd60


	//----- nvinfo : EIATTR_MAX_THREADS
	.align		4
.L_314:
        /*169c*/ 	.byte	0x04, 0x05
        /*169e*/ 	.short	(.L_316 - .L_315)
.L_315:
        /*16a0*/ 	.word	0x00000080
        /*16a4*/ 	.word	0x00000001
        /*16a8*/ 	.word	0x00000001


	//----- nvinfo : EIATTR_CRS_STACK_SIZE
	.align		4
.L_316:
        /*16ac*/ 	.byte	0x04, 0x1e
        /*16ae*/ 	.short	(.L_318 - .L_317)
.L_317:
        /*16b0*/ 	.word	0x00000000
.L_318:


//--------------------- .nv.info._ZN7cutlass13device_kernelIN5flash19enable_sm80_to_sm89INS1_16FlashAttnFwdSm80INS1_25CollectiveMainloopFwdSm80ILi4ELi1ELb0EN4cute5tupleIJNS5_1CILi128EEENS7_ILi80EEENS7_ILi64EEEEEELi64ENS_10bfloat16_tEfNS_4arch4Sm80ELb0ELb1ELb1ELb1ELb1ELb1ELb1ELb1EEENS1_21CollectiveEpilogueFwdINS6_IJS8_SA_S9_EEENS6_IJNS7_ILi1EEESI_SI_EEESC_SE_Li128ELb1ELb1ELb1ELb0EEENS1_36VarlenDynamicPersistentTileSchedulerILi128ELi80ELi128ELi128ELb1ELb1ELb0ELb1ELb0ELb1EEEEEEEEEvNT_6ParamsE --------------------------
	.section	.nv.info._ZN7cutlass13device_kernelIN5flash19enable_sm80_to_sm89INS1_16FlashAttnFwdSm80INS1_25CollectiveMainloopFwdSm80ILi4ELi1ELb0EN4cute5tupleIJNS5_1CILi128EEENS7_ILi80EEENS7_ILi64EEEEEELi64ENS_10bfloat16_tEfNS_4arch4Sm80ELb0ELb1ELb1ELb1ELb1ELb1ELb1ELb1EEENS1_21CollectiveEpilogueFwdINS6_IJS8_SA_S9_EEENS6_IJNS7_ILi1EEESI_SI_EEESC_SE_Li128ELb1ELb1ELb1ELb0EEENS1_36VarlenDynamicPersistentTileSchedulerILi128ELi80ELi128ELi128ELb1ELb1ELb0ELb1ELb0ELb1EEEEEEEEEvNT_6ParamsE,"",@"SHT_CUDA_INFO"
	.sectionflags	@""
	.align	4


	//----- nvinfo : EIATTR_CUDA_API_VERSION
	.align		4
        /*0000*/ 	.byte	0x04, 0x37
        /*0002*/ 	.short	(.L_320 - .L_319)
.L_319:
        /*0004*/ 	.word	0x00000082


	//----- nvinfo : EIATTR_SW2861232_WAR
	.align		4
.L_320:
        /*0008*/ 	.byte	0x01, 0x35
	.zero		2


	//----- nvinfo : EIATTR_PARAM_CBANK
	.align		4
        /*000c*/ 	.byte	0x04, 0x0a
        /*000e*/ 	.short	(.L_322 - .L_321)
	.align		4
.L_321:
        /*0010*/ 	.word	index@(.nv.constant0._ZN7cutlass13device_kernelIN5flash19enable_sm80_to_sm89INS1_16FlashAttnFwdSm80INS1_25CollectiveMainloopFwdSm80ILi4ELi1ELb0EN4cute5tupleIJNS5_1CILi128EEENS7_ILi80EEENS7_ILi64EEEEEELi64ENS_10bfloat16_tEfNS_4arch4Sm80ELb0ELb1ELb1ELb1ELb1ELb1ELb1ELb1EEENS1_21CollectiveEpilogueFwdINS6_IJS8_SA_S9_EEENS6_IJNS7_ILi1EEESI_SI_EEESC_SE_Li128ELb1ELb1ELb1ELb0EEENS1_36VarlenDynamicPersistentTileSchedulerILi128ELi80ELi128ELi128ELb1ELb1ELb0ELb1ELb0ELb1EEEEEEEEEvNT_6ParamsE)
        /*0014*/ 	.short	0x0160
        /*0016*/ 	.short	0x0438


	//----- nvinfo : EIATTR_CBANK_PARAM_SIZE
	.align		4
.L_322:
        /*0018*/ 	.byte	0x03, 0x19
        /*001a*/ 	.short	0x0438


	//----- nvinfo : EIATTR_KPARAM_INFO
	.align		4
        /*001c*/ 	.byte	0x04, 0x17
        /*001e*/ 	.short	(.L_324 - .L_323)
.L_323:
        /*0020*/ 	.word	0x00000000
        /*0024*/ 	.short	0x0000
        /*0026*/ 	.short	0x0000
        /*0028*/ 	.byte	0x00, 0xf0, 0xe1, 0x10


	//----- nvinfo : EIATTR_MAXREG_COUNT
	.align		4
.L_324:
        /*002c*/ 	.byte	0x03, 0x1b
        /*002e*/ 	.short	0x00ff


	//----- nvinfo : EIATTR_NUM_BARRIERS
	.align		4
        /*0030*/ 	.byte	0x02, 0x4c
        /*0032*/ 	.byte	0x06
	.zero		1


	//----- nvinfo : EIATTR_ANNOTATIONS
	.align		4
        /*0034*/ 	.byte	0x04, 0x55
        /*0036*/ 	.short	(.L_326 - .L_325)


	//   ....[0]....
.L_325:
        /* <DEDUP_REMOVED lines=92> */


	//----- nvinfo : EIATTR_MERCURY_ISA_VERSION
	.align		4
.L_326:
        /*05e0*/ 	.byte	0x03, 0x5f
        /*05e2*/ 	.short	0x0000


	//----- nvinfo : EIATTR_INT_WARP_WIDE_INSTR_OFFSETS
	.align		4
        /*05e4*/ 	.byte	0x04, 0x31
        /*05e6*/ 	.short	(.L_328 - .L_327)


	//   ....[0]....
.L_327:
        /*05e8*/ 	.word	0x00023d20


	//   ....[1]....
        /*05ec*/ 	.word	0x00023da0


	//----- nvinfo : EIATTR_COOP_GROUP_MASK_REGIDS
	.align		4
.L_328:
        /*05f0*/ 	.byte	0x04, 0x29
        /*05f2*/ 	.short	(.L_330 - .L_329)


	//   ....[0]....
.L_329:
        /*05f4*/ 	.word	0xffffffff


	//   ....[1]....
        /*05f8*/ 	.word	0xffffffff


	//   ....[2]....
        /*05fc*/ 	.word	0xffffffff


	//   ....[3]....
        /*0600*/ 	.word	0xffffffff


	//   ....[4]....
        /*0604*/ 	.word	0xffffffff


	//   ....[5]....
        /*0608*/ 	.word	0xffffffff


	//   ....[6]....
        /*060c*/ 	.word	0xffffffff


	//   ....[7]....
        /*0610*/ 	.word	0xffffffff


	//   ....[8]....
        /*0614*/ 	.word	0xffffffff


	//   ....[9]....
        /*0618*/ 	.word	0xffffffff


	//   ....[10]....
        /*061c*/ 	.word	0xffffffff


	//   ....[11]....
        /*0620*/ 	.word	0xffffffff


	//   ....[12]....
        /*0624*/ 	.word	0xffffffff


	//   ....[13]....
        /*0628*/ 	.word	0xffffffff


	//   ....[14]....
        /*062c*/ 	.word	0xffffffff


	//   ....[15]....
        /*0630*/ 	.word	0xffffffff


	//   ....[16]....
        /*0634*/ 	.word	0xffffffff


	//   ....[17]....
        /*0638*/ 	.word	0xffffffff


	//   ....[18]....
        /*063c*/ 	.word	0xffffffff


	//   ....[19]....
        /*0640*/ 	.word	0xffffffff


	//   ....[20]....
        /*0644*/ 	.word	0xffffffff


	//   ....[21]....
        /*0648*/ 	.word	0xffffffff


	//   ....[22]....
        /*064c*/ 	.word	0xffffffff


	//   ....[23]....
        /*0650*/ 	.word	0xffffffff


	//   ....[24]....
        /*0654*/ 	.word	0xffffffff


	//   ....[25]....
        /*0658*/ 	.word	0xffffffff


	//   ....[26]....
        /*065c*/ 	.word	0xffffffff


	//   ....[27]....
        /*0660*/ 	.word	0xffffffff


	//   ....[28]....
        /*0664*/ 	.word	0xffffffff


	//   ....[29]....
        /*0668*/ 	.word	0xffffffff


	//   ....[30]....
        /*066c*/ 	.word	0xffffffff


	//   ....[31]....
        /*0670*/ 	.word	0xffffffff


	//   ....[32]....
        /*0674*/ 	.word	0xffffffff


	//   ....[33]....
        /*0678*/ 	.word	0xffffffff


	//   ....[34]....
        /*067c*/ 	.word	0xffffffff


	//   ....[35]....
        /*0680*/ 	.word	0xffffffff


	//   ....[36]....
        /*0684*/ 	.word	0xffffffff


	//   ....[37]....
        /*0688*/ 	.word	0xffffffff


	//   ....[38]....
        /*068c*/ 	.word	0xffffffff


	//   ....[39]....
        /*0690*/ 	.word	0xffffffff


	//   ....[40]....
        /*0694*/ 	.word	0xffffffff


	//   ....[41]....
        /*0698*/ 	.word	0xffffffff


	//   ....[42]....
        /*069c*/ 	.word	0xffffffff


	//   ....[43]....
        /*06a0*/ 	.word	0xffffffff


	//   ....[44]....
        /*06a4*/ 	.word	0xffffffff


	//   ....[45]....
        /*06a8*/ 	.word	0xffffffff


	//   ....[46]....
        /*06ac*/ 	.word	0xffffffff


	//   ....[47]....
        /*06b0*/ 	.word	0xffffffff


	//   ....[48]....
        /*06b4*/ 	.word	0xffffffff


	//   ....[49]....
        /*06b8*/ 	.word	0xffffffff


	//   ....[50]....
        /*06bc*/ 	.word	0xffffffff


	//   ....[51]....
        /*06c0*/ 	.word	0xffffffff


	//   ....[52]....
        /*06c4*/ 	.word	0xffffffff


	//   ....[53]....
        /*06c8*/ 	.word	0xffffffff


	//   ....[54]....
        /*06cc*/ 	.word	0xffffffff


	//   ....[55]....
        /*06d0*/ 	.word	0xffffffff


	//   ....[56]....
        /*06d4*/ 	.word	0xffffffff


	//   ....[57]....
        /*06d8*/ 	.word	0xffffffff


	//   ....[58]....
        /*06dc*/ 	.word	0xffffffff


	//   ....[59]....
        /*06e0*/ 	.word	0xffffffff


	//   ....[60]....
        /*06e4*/ 	.word	0xffffffff


	//   ....[61]....
        /*06e8*/ 	.word	0xffffffff


	//   ....[62]....
        /*06ec*/ 	.word	0xffffffff


	//   ....[63]....
        /*06f0*/ 	.word	0xffffffff


	//   ....[64]....
        /*06f4*/ 	.word	0xffffffff


	//   ....[65]....
        /*06f8*/ 	.word	0xffffffff


	//   ....[66]....
        /*06fc*/ 	.word	0xffffffff


	//   ....[67]....
        /*0700*/ 	.word	0xffffffff


	//   ....[68]....
        /*0704*/ 	.word	0xffffffff


	//   ....[69]....
        /*0708*/ 	.word	0xffffffff


	//   ....[70]....
        /*070c*/ 	.word	0xffffffff


	//   ....[71]....
        /*0710*/ 	.word	0xffffffff


	//   ....[72]....
        /*0714*/ 	.word	0xffffffff


	//   ....[73]....
        /*0718*/ 	.word	0xffffffff


	//   ....[74]....
        /*071c*/ 	.word	0xffffffff


	//   ....[75]....
        /*0720*/ 	.word	0xffffffff


	//   ....[76]....
        /*0724*/ 	.word	0xffffffff


	//   ....[77]....
        /*0728*/ 	.word	0xffffffff


	//   ....[78]....
        /*072c*/ 	.word	0xffffffff


	//   ....[79]....
        /*0730*/ 	.word	0xffffffff


	//   ....[80]....
        /*0734*/ 	.word	0xffffffff


	//   ....[81]....
        /*0738*/ 	.word	0xffffffff


	//   ....[82]....
        /*073c*/ 	.word	0xffffffff


	//   ....[83]....
        /*0740*/ 	.word	0xffffffff


	//   ....[84]....
        /*0744*/ 	.word	0xffffffff


	//   ....[85]....
        /*0748*/ 	.word	0xffffffff


	//   ....[86]....
        /*074c*/ 	.word	0xffffffff


	//   ....[87]....
        /*0750*/ 	.word	0xffffffff


	//   ....[88]....
        /*0754*/ 	.word	0xffffffff


	//   ....[89]....
        /*0758*/ 	.word	0xffffffff


	//   ....[90]....
        /*075c*/ 	.word	0xffffffff


	//   ....[91]....
        /*0760*/ 	.word	0xffffffff


	//   ....[92]....
        /*0764*/ 	.word	0xffffffff


	//   ....[93]....
        /*0768*/ 	.word	0xffffffff


	//   ....[94]....
        /*076c*/ 	.word	0xffffffff


	//   ....[95]....
        /*0770*/ 	.word	0xffffffff


	//   ....[96]....
        /*0774*/ 	.word	0xffffffff


	//   ....[97]....
        /*0778*/ 	.word	0xffffffff


	//   ....[98]....
        /*077c*/ 	.word	0xffffffff


	//   ....[99]....
        /*0780*/ 	.word	0xffffffff


	//   ....[100]....
        /*0784*/ 	.word	0xffffffff


	//   ....[101]....
        /*0788*/ 	.word	0xffffffff


	//   ....[102]....
        /*078c*/ 	.word	0xffffffff


	//   ....[103]....
        /*0790*/ 	.word	0xffffffff


	//   ....[104]....
        /*0794*/ 	.word	0xffffffff


	//   ....[105]....
        /*0798*/ 	.word	0xffffffff


	//   ....[106]....
        /*079c*/ 	.word	0xffffffff


	//   ....[107]....
        /*07a0*/ 	.word	0xffffffff


	//   ....[108]....
        /*07a4*/ 	.word	0xffffffff


	//   ....[109]....
        /*07a8*/ 	.word	0xffffffff


	//   ....[110]....
        /*07ac*/ 	.word	0xffffffff


	//   ....[111]....
        /*07b0*/ 	.word	0xffffffff


	//   ....[112]....
        /*07b4*/ 	.word	0xffffffff


	//   ....[113]....
        /*07b8*/ 	.word	0xffffffff


	//   ....[114]....
        /*07bc*/ 	.word	0xffffffff


	//   ....[115]....
        /*07c0*/ 	.word	0xffffffff


	//   ....[116]....
        /*07c4*/ 	.word	0xffffffff


	//   ....[117]....
        /*07c8*/ 	.word	0xffffffff


	//   ....[118]....
        /*07cc*/ 	.word	0xffffffff


	//   ....[119]....
        /*07d0*/ 	.word	0xffffffff


	//   ....[120]....
        /*07d4*/ 	.word	0xffffffff


	//   ....[121]....
        /*07d8*/ 	.word	0xffffffff


	//   ....[122]....
        /*07dc*/ 	.word	0xffffffff


	//   ....[123]....
        /*07e0*/ 	.word	0xffffffff


	//   ....[124]....
        /*07e4*/ 	.word	0xffffffff


	//   ....[125]....
        /*07e8*/ 	.word	0xffffffff


	//   ....[126]....
        /*07ec*/ 	.word	0xffffffff


	//   ....[127]....
        /*07f0*/ 	.word	0xffffffff


	//   ....[128]....
        /*07f4*/ 	.word	0xffffffff


	//   ....[129]....
        /*07f8*/ 	.word	0xffffffff


	//   ....[130]....
        /*07fc*/ 	.word	0xffffffff


	//   ....[131]....
        /*0800*/ 	.word	0xffffffff


	//   ....[132]....
        /*0804*/ 	.word	0xffffffff


	//   ....[133]....
        /*0808*/ 	.word	0xffffffff


	//   ....[134]....
        /*080c*/ 	.word	0xffffffff


	//   ....[135]....
        /*0810*/ 	.word	0xffffffff


	//   ....[136]....
        /*0814*/ 	.word	0xffffffff


	//   ....[137]....
        /*0818*/ 	.word	0xffffffff


	//   ....[138]....
        /*081c*/ 	.word	0xffffffff


	//   ....[139]....
        /*0820*/ 	.word	0xffffffff


	//   ....[140]....
        /*0824*/ 	.word	0xffffffff


	//   ....[141]....
        /*0828*/ 	.word	0xffffffff


	//   ....[142]....
        /*082c*/ 	.word	0xffffffff


	//   ....[143]....
        /*0830*/ 	.word	0xffffffff


	//   ....[144]....
        /*0834*/ 	.word	0xffffffff


	//   ....[145]....
        /*0838*/ 	.word	0xffffffff


	//   ....[146]....
        /*083c*/ 	.word	0xffffffff


	//   ....[147]....
        /*0840*/ 	.word	0xffffffff


	//   ....[148]....
        /*0844*/ 	.word	0xffffffff


	//   ....[149]....
        /*0848*/ 	.word	0xffffffff


	//   ....[150]....
        /*084c*/ 	.word	0xffffffff


	//   ....[151]....
        /*0850*/ 	.word	0xffffffff


	//   ....[152]....
        /*0854*/ 	.word	0xffffffff


	//   ....[153]....
        /*0858*/ 	.word	0xffffffff


	//   ....[154]....
        /*085c*/ 	.word	0xffffffff


	//   ....[155]....
        /*0860*/ 	.word	0xffffffff


	//   ....[156]....
        /*0864*/ 	.word	0xffffffff


	//   ....[157]....
        /*0868*/ 	.word	0xffffffff


	//   ....[158]....
        /*086c*/ 	.word	0xffffffff


	//   ....[159]....
        /*0870*/ 	.word	0xffffffff


	//   ....[160]....
        /*0874*/ 	.word	0xffffffff


	//   ....[161]....
        /*0878*/ 	.word	0xffffffff


	//   ....[162]....
        /*087c*/ 	.word	0xffffffff


	//   ....[163]....
        /*0880*/ 	.word	0xffffffff


	//   ....[164]....
        /*0884*/ 	.word	0xffffffff


	//   ....[165]....
        /*0888*/ 	.word	0xffffffff


	//   ....[166]....
        /*088c*/ 	.word	0xffffffff


	//   ....[167]....
        /*0890*/ 	.word	0xffffffff


	//   ....[168]....
        /*0894*/ 	.word	0xffffffff


	//   ....[169]....
        /*0898*/ 	.word	0xffffffff


	//   ....[170]....
        /*089c*/ 	.word	0xffffffff


	//   ....[171]....
        /*08a0*/ 	.word	0xffffffff


	//   ....[172]....
        /*08a4*/ 	.word	0xffffffff


	//   ....[173]....
        /*08a8*/ 	.word	0xffffffff


	//   ....[174]....
        /*08ac*/ 	.word	0xffffffff


	//   ....[175]....
        /*08b0*/ 	.word	0xffffffff


	//   ....[176]....
        /*08b4*/ 	.word	0xffffffff


	//   ....[177]....
        /*08b8*/ 	.word	0xffffffff


	//   ....[178]....
        /*08bc*/ 	.word	0xffffffff


	//   ....[179]....
        /*08c0*/ 	.word	0xffffffff


	//   ....[180]....
        /*08c4*/ 	.word	0xffffffff


	//   ....[181]....
        /*08c8*/ 	.word	0xffffffff


	//   ....[182]....
        /*08cc*/ 	.word	0xffffffff


	//   ....[183]....
        /*08d0*/ 	.word	0xffffffff


	//   ....[184]....
        /*08d4*/ 	.word	0xffffffff


	//   ....[185]....
        /*08d8*/ 	.word	0xffffffff


	//   ....[186]....
        /*08dc*/ 	.word	0xffffffff


	//   ....[187]....
        /*08e0*/ 	.word	0xffffffff


	//   ....[188]....
        /*08e4*/ 	.word	0xffffffff


	//   ....[189]....
        /*08e8*/ 	.word	0xffffffff


	//   ....[190]....
        /*08ec*/ 	.word	0xffffffff


	//   ....[191]....
        /*08f0*/ 	.word	0xffffffff


	//   ....[192]....
        /*08f4*/ 	.word	0xffffffff


	//   ....[193]....
        /*08f8*/ 	.word	0xffffffff


	//   ....[194]....
        /*08fc*/ 	.word	0xffffffff


	//   ....[195]....
        /*0900*/ 	.word	0xffffffff


	//   ....[196]....
        /*0904*/ 	.word	0xffffffff


	//   ....[197]....
        /*0908*/ 	.word	0xffffffff


	//   ....[198]....
        /*090c*/ 	.word	0xffffffff


	//   ....[199]....
        /*0910*/ 	.word	0xffffffff


	//   ....[200]....
        /*0914*/ 	.word	0xffffffff


	//   ....[201]....
        /*0918*/ 	.word	0xffffffff


	//   ....[202]....
        /*091c*/ 	.word	0xffffffff


	//   ....[203]....
        /*0920*/ 	.word	0xffffffff


	//   ....[204]....
        /*0924*/ 	.word	0xffffffff


	//   ....[205]....
        /*0928*/ 	.word	0xffffffff


	//   ....[206]....
        /*092c*/ 	.word	0xffffffff


	//   ....[207]....
        /*0930*/ 	.word	0xffffffff


	//   ....[208]....
        /*0934*/ 	.word	0xffffffff


	//   ....[209]....
        /*0938*/ 	.word	0xffffffff


	//   ....[210]....
        /*093c*/ 	.word	0xffffffff


	//   ....[211]....
        /*0940*/ 	.word	0xffffffff


	//   ....[212]....
        /*0944*/ 	.word	0xffffffff


	//   ....[213]....
        /*0948*/ 	.word	0xffffffff


	//   ....[214]....
        /*094c*/ 	.word	0xffffffff


	//   ....[215]....
        /*0950*/ 	.word	0xffffffff


	//   ....[216]....
        /*0954*/ 	.word	0xffffffff


	//   ....[217]....
        /*0958*/ 	.word	0xffffffff


	//   ....[218]....
        /*095c*/ 	.word	0xffffffff


	//   ....[219]....
        /*0960*/ 	.word	0xffffffff


	//   ....[220]....
        /*0964*/ 	.word	0xffffffff


	//   ....[221]....
        /*0968*/ 	.word	0xffffffff


	//   ....[222]....
        /*096c*/ 	.word	0xffffffff


	//   ....[223]....
        /*0970*/ 	.word	0xffffffff


	//   ....[224]....
        /*0974*/ 	.word	0xffffffff


	//   ....[225]....
        /*0978*/ 	.word	0xffffffff


	//   ....[226]....
        /*097c*/ 	.word	0xffffffff


	//   ....[227]....
        /*0980*/ 	.word	0xffffffff


	//   ....[228]....
        /*0984*/ 	.word	0xffffffff


	//   ....[229]....
        /*0988*/ 	.word	0xffffffff


	//   ....[230]....
        /*098c*/ 	.word	0xffffffff


	//   ....[231]....
        /*0990*/ 	.word	0xffffffff


	//   ....[232]....
        /*0994*/ 	.word	0xffffffff


	//   ....[233]....
        /*0998*/ 	.word	0xffffffff


	//   ....[234]....
        /*099c*/ 	.word	0xffffffff


	//   ....[235]....
        /*09a0*/ 	.word	0xffffffff


	//   ....[236]....
        /*09a4*/ 	.word	0xffffffff


	//   ....[237]....
        /*09a8*/ 	.word	0xffffffff


	//   ....[238]....
        /*09ac*/ 	.word	0xffffffff


	//   ....[239]....
        /*09b0*/ 	.word	0xffffffff


	//   ....[240]....
        /*09b4*/ 	.word	0xffffffff


	//   ....[241]....
        /*09b8*/ 	.word	0xffffffff


	//   ....[242]....
        /*09bc*/ 	.word	0xffffffff


	//   ....[243]....
        /*09c0*/ 	.word	0xffffffff


	//   ....[244]....
        /*09c4*/ 	.word	0xffffffff


	//   ....[245]....
        /*09c8*/ 	.word	0xffffffff


	//   ....[246]....
        /*09cc*/ 	.word	0xffffffff


	//   ....[247]....
        /*09d0*/ 	.word	0xffffffff


	//   ....[248]....
        /*09d4*/ 	.word	0xffffffff


	//   ....[249]....
        /*09d8*/ 	.word	0xffffffff


	//   ....[250]....
        /*09dc*/ 	.word	0xffffffff


	//   ....[251]....
        /*09e0*/ 	.word	0xffffffff


	//   ....[252]....
        /*09e4*/ 	.word	0xffffffff


	//   ....[253]....
        /*09e8*/ 	.word	0xffffffff


	//   ....[254]....
        /*09ec*/ 	.word	0xffffffff


	//   ....[255]....
        /*09f0*/ 	.word	0xffffffff


	//   ....[0]....
        /*09f4*/ 	.word	0xffffffff


	//   ....[1]....
        /*09f8*/ 	.word	0xffffffff


	//   ....[2]....
        /*09fc*/ 	.word	0xffffffff


	//   ....[3]....
        /*0a00*/ 	.word	0xffffffff


	//   ....[4]....
        /*0a04*/ 	.word	0xffffffff


	//   ....[5]....
        /*0a08*/ 	.word	0xffffffff


	//   ....[6]....
        /*0a0c*/ 	.word	0xffffffff


	//   ....[7]....
        /*0a10*/ 	.word	0xffffffff


	//   ....[8]....
        /*0a14*/ 	.word	0xffffffff


	//   ....[9]....
        /*0a18*/ 	.word	0xffffffff


	//   ....[10]....
        /*0a1c*/ 	.word	0xffffffff


	//   ....[11]....
        /*0a20*/ 	.word	0xffffffff


	//   ....[12]....
        /*0a24*/ 	.word	0xffffffff


	//   ....[13]....
        /*0a28*/ 	.word	0xffffffff


	//   ....[14]....
        /*0a2c*/ 	.word	0xffffffff


	//   ....[15]....
        /*0a30*/ 	.word	0xffffffff


	//   ....[16]....
        /*0a34*/ 	.word	0xffffffff


	//   ....[17]....
        /*0a38*/ 	.word	0xffffffff


	//   ....[18]....
        /*0a3c*/ 	.word	0xffffffff


	//   ....[19]....
        /*0a40*/ 	.word	0xffffffff


	//   ....[20]....
        /*0a44*/ 	.word	0xffffffff


	//   ....[21]....
        /*0a48*/ 	.word	0xffffffff


	//   ....[22]....
        /*0a4c*/ 	.word	0xffffffff


	//   ....[23]....
        /*0a50*/ 	.word	0xffffffff


	//   ....[24]....
        /*0a54*/ 	.word	0xffffffff


	//   ....[25]....
        /*0a58*/ 	.word	0xffffffff


	//   ....[26]....
        /*0a5c*/ 	.word	0xffffffff


	//   ....[27]....
        /*0a60*/ 	.word	0xffffffff


	//   ....[28]....
        /*0a64*/ 	.word	0xffffffff


	//   ....[29]....
        /*0a68*/ 	.word	0xffffffff


	//   ....[30]....
        /*0a6c*/ 	.word	0xffffffff


	//   ....[31]....
        /*0a70*/ 	.word	0xffffffff


	//   ....[32]....
        /*0a74*/ 	.word	0xffffffff


	//   ....[33]....
        /*0a78*/ 	.word	0xffffffff


	//   ....[34]....
        /*0a7c*/ 	.word	0xffffffff


	//   ....[35]....
        /*0a80*/ 	.word	0xffffffff


	//   ....[36]....
        /*0a84*/ 	.word	0xffffffff


	//   ....[37]....
        /*0a88*/ 	.word	0xffffffff


	//   ....[38]....
        /*0a8c*/ 	.word	0xffffffff


	//   ....[39]....
        /*0a90*/ 	.word	0xffffffff


	//   ....[40]....
        /*0a94*/ 	.word	0xffffffff


	//   ....[41]....
        /*0a98*/ 	.word	0xffffffff


	//   ....[42]....
        /*0a9c*/ 	.word	0xffffffff


	//   ....[43]....
        /*0aa0*/ 	.word	0xffffffff


	//   ....[44]....
        /*0aa4*/ 	.word	0xffffffff


	//   ....[45]....
        /*0aa8*/ 	.word	0xffffffff


	//   ....[46]....
        /*0aac*/ 	.word	0xffffffff


	//   ....[47]....
        /*0ab0*/ 	.word	0xffffffff


	//   ....[48]....
        /*0ab4*/ 	.word	0xffffffff


	//   ....[49]....
        /*0ab8*/ 	.word	0xffffffff


	//   ....[50]....
        /*0abc*/ 	.word	0xffffffff


	//   ....[51]....
        /*0ac0*/ 	.word	0xffffffff


	//   ....[52]....
        /*0ac4*/ 	.word	0xffffffff


	//   ....[53]....
        /*0ac8*/ 	.word	0xffffffff


	//   ....[54]....
        /*0acc*/ 	.word	0xffffffff


	//   ....[55]....
        /*0ad0*/ 	.word	0xffffffff


	//   ....[56]....
        /*0ad4*/ 	.word	0xffffffff


	//   ....[57]....
        /*0ad8*/ 	.word	0xffffffff


	//   ....[58]....
        /*0adc*/ 	.word	0xffffffff


	//   ....[59]....
        /*0ae0*/ 	.word	0xffffffff


	//   ....[60]....
        /*0ae4*/ 	.word	0xffffffff


	//   ....[61]....
        /*0ae8*/ 	.word	0xffffffff


	//   ....[62]....
        /*0aec*/ 	.word	0xffffffff


	//   ....[63]....
        /*0af0*/ 	.word	0xffffffff


	//   ....[64]....
        /*0af4*/ 	.word	0xffffffff


	//   ....[65]....
        /*0af8*/ 	.word	0xffffffff


	//   ....[66]....
        /*0afc*/ 	.word	0xffffffff


	//   ....[67]....
        /*0b00*/ 	.word	0xffffffff


	//   ....[68]....
        /*0b04*/ 	.word	0xffffffff


	//   ....[69]....
        /*0b08*/ 	.word	0xffffffff


	//   ....[70]....
        /*0b0c*/ 	.word	0xffffffff


	//   ....[71]....
        /*0b10*/ 	.word	0xffffffff


	//   ....[72]....
        /*0b14*/ 	.word	0xffffffff


	//   ....[73]....
        /*0b18*/ 	.word	0xffffffff


	//   ....[74]....
        /*0b1c*/ 	.word	0xffffffff


	//   ....[75]....
        /*0b20*/ 	.word	0xffffffff


	//   ....[76]....
        /*0b24*/ 	.word	0xffffffff


	//   ....[77]....
        /*0b28*/ 	.word	0xffffffff


	//   ....[78]....
        /*0b2c*/ 	.word	0xffffffff


	//   ....[79]....
        /*0b30*/ 	.word	0xffffffff


	//   ....[80]....
        /*0b34*/ 	.word	0xffffffff


	//   ....[81]....
        /*0b38*/ 	.word	0xffffffff


	//   ....[82]....
        /*0b3c*/ 	.word	0xffffffff


	//   ....[83]....
        /*0b40*/ 	.word	0xffffffff


	//   ....[84]....
        /*0b44*/ 	.word	0xffffffff


	//   ....[85]....
        /*0b48*/ 	.word	0xffffffff


	//   ....[86]....
        /*0b4c*/ 	.word	0xffffffff


	//   ....[87]....
        /*0b50*/ 	.word	0xffffffff


	//   ....[88]....
        /*0b54*/ 	.word	0xffffffff


	//   ....[89]....
        /*0b58*/ 	.word	0xffffffff


	//   ....[90]....
        /*0b5c*/ 	.word	0xffffffff


	//   ....[91]....
        /*0b60*/ 	.word	0xffffffff


	//   ....[92]....
        /*0b64*/ 	.word	0xffffffff


	//   ....[93]....
        /*0b68*/ 	.word	0xffffffff


	//   ....[94]....
        /*0b6c*/ 	.word	0xffffffff


	//   ....[95]....
        /*0b70*/ 	.word	0xffffffff


	//   ....[96]....
        /*0b74*/ 	.word	0xffffffff


	//   ....[97]....
        /*0b78*/ 	.word	0xffffffff


	//   ....[98]....
        /*0b7c*/ 	.word	0xffffffff


	//   ....[99]....
        /*0b80*/ 	.word	0xffffffff


	//   ....[100]....
        /*0b84*/ 	.word	0xffffffff


	//   ....[101]....
        /*0b88*/ 	.word	0xffffffff


	//   ....[102]....
        /*0b8c*/ 	.word	0xffffffff


	//   ....[103]....
        /*0b90*/ 	.word	0xffffffff


	//   ....[104]....
        /*0b94*/ 	.word	0xffffffff


	//   ....[105]....
        /*0b98*/ 	.word	0xffffffff


	//   ....[106]....
        /*0b9c*/ 	.word	0xffffffff


	//   ....[107]....
        /*0ba0*/ 	.word	0xffffffff


	//   ....[108]....
        /*0ba4*/ 	.word	0xffffffff


	//   ....[109]....
        /*0ba8*/ 	.word	0xffffffff


	//   ....[110]....
        /*0bac*/ 	.word	0xffffffff


	//   ....[111]....
        /*0bb0*/ 	.word	0xffffffff


	//   ....[112]....
        /*0bb4*/ 	.word	0xffffffff


	//   ....[113]....
        /*0bb8*/ 	.word	0xffffffff


	//   ....[114]....
        /*0bbc*/ 	.word	0xffffffff


	//   ....[115]....
        /*0bc0*/ 	.word	0xffffffff


	//   ....[116]....
        /*0bc4*/ 	.word	0xffffffff


	//   ....[117]....
        /*0bc8*/ 	.word	0xffffffff


	//   ....[118]....
        /*0bcc*/ 	.word	0xffffffff


	//   ....[119]....
        /*0bd0*/ 	.word	0xffffffff


	//   ....[120]....
        /*0bd4*/ 	.word	0xffffffff


	//   ....[121]....
        /*0bd8*/ 	.word	0xffffffff


	//   ....[122]....
        /*0bdc*/ 	.word	0xffffffff


	//   ....[123]....
        /*0be0*/ 	.word	0xffffffff


	//   ....[124]....
        /*0be4*/ 	.word	0xffffffff


	//   ....[125]....
        /*0be8*/ 	.word	0xffffffff


	//   ....[126]....
        /*0bec*/ 	.word	0xffffffff


	//   ....[127]....
        /*0bf0*/ 	.word	0xffffffff


	//   ....[128]....
        /*0bf4*/ 	.word	0xffffffff


	//   ....[129]....
        /*0bf8*/ 	.word	0xffffffff


	//   ....[130]....
        /*0bfc*/ 	.word	0xffffffff


	//   ....[131]....
        /*0c00*/ 	.word	0xffffffff


	//   ....[132]....
        /*0c04*/ 	.word	0xffffffff


	//   ....[133]....
        /*0c08*/ 	.word	0xffffffff


	//   ....[134]....
        /*0c0c*/ 	.word	0xffffffff


	//   ....[135]....
        /*0c10*/ 	.word	0xffffffff


	//   ....[136]....
        /*0c14*/ 	.word	0xffffffff


	//   ....[137]....
        /*0c18*/ 	.word	0xffffffff


	//   ....[138]....
        /*0c1c*/ 	.word	0xffffffff


	//   ....[139]....
        /*0c20*/ 	.word	0xffffffff


	//   ....[140]....
        /*0c24*/ 	.word	0xffffffff


	//   ....[141]....
        /*0c28*/ 	.word	0xffffffff


	//   ....[142]....
        /*0c2c*/ 	.word	0xffffffff


	//   ....[143]....
        /*0c30*/ 	.word	0xffffffff


	//   ....[144]....
        /*0c34*/ 	.word	0xffffffff


	//   ....[145]....
        /*0c38*/ 	.word	0xffffffff


	//   ....[146]....
        /*0c3c*/ 	.word	0xffffffff


	//   ....[147]....
        /*0c40*/ 	.word	0xffffffff


	//   ....[148]....
        /*0c44*/ 	.word	0xffffffff


	//   ....[149]....
        /*0c48*/ 	.word	0xffffffff


	//   ....[150]....
        /*0c4c*/ 	.word	0xffffffff


	//   ....[151]....
        /*0c50*/ 	.word	0xffffffff


	//   ....[152]....
        /*0c54*/ 	.word	0xffffffff


	//   ....[153]....
        /*0c58*/ 	.word	0xffffffff


	//   ....[154]....
        /*0c5c*/ 	.word	0xffffffff


	//   ....[155]....
        /*0c60*/ 	.word	0xffffffff


	//   ....[156]....
        /*0c64*/ 	.word	0xffffffff


	//   ....[157]....
        /*0c68*/ 	.word	0xffffffff


	//   ....[158]....
        /*0c6c*/ 	.word	0xffffffff


	//   ....[159]....
        /*0c70*/ 	.word	0xffffffff


	//   ....[160]....
        /*0c74*/ 	.word	0xffffffff


	//   ....[161]....
        /*0c78*/ 	.word	0xffffffff


	//   ....[162]....
        /*0c7c*/ 	.word	0xffffffff


	//   ....[163]....
        /*0c80*/ 	.word	0xffffffff


	//   ....[164]....
        /*0c84*/ 	.word	0xffffffff


	//   ....[165]....
        /*0c88*/ 	.word	0xffffffff


	//   ....[166]....
        /*0c8c*/ 	.word	0xffffffff


	//   ....[167]....
        /*0c90*/ 	.word	0xffffffff


	//   ....[168]....
        /*0c94*/ 	.word	0xffffffff


	//   ....[169]....
        /*0c98*/ 	.word	0xffffffff


	//   ....[170]....
        /*0c9c*/ 	.word	0xffffffff


	//   ....[171]....
        /*0ca0*/ 	.word	0xffffffff


	//   ....[172]....
        /*0ca4*/ 	.word	0xffffffff


	//   ....[173]....
        /*0ca8*/ 	.word	0xffffffff


	//   ....[174]....
        /*0cac*/ 	.word	0xffffffff


	//   ....[175]....
        /*0cb0*/ 	.word	0xffffffff


	//   ....[176]....
        /*0cb4*/ 	.word	0xffffffff


	//   ....[177]....
        /*0cb8*/ 	.word	0xffffffff


	//   ....[178]....
        /*0cbc*/ 	.word	0xffffffff


	//   ....[179]....
        /*0cc0*/ 	.word	0xffffffff


	//   ....[180]....
        /*0cc4*/ 	.word	0xffffffff


	//   ....[181]....
        /*0cc8*/ 	.word	0xffffffff


	//   ....[182]....
        /*0ccc*/ 	.word	0xffffffff


	//   ....[183]....
        /*0cd0*/ 	.word	0xffffffff


	//   ....[184]....
        /*0cd4*/ 	.word	0xffffffff


	//   ....[185]....
        /*0cd8*/ 	.word	0xffffffff


	//   ....[186]....
        /*0cdc*/ 	.word	0xffffffff


	//   ....[187]....
        /*0ce0*/ 	.word	0xffffffff


	//   ....[188]....
        /*0ce4*/ 	.word	0xffffffff


	//   ....[189]....
        /*0ce8*/ 	.word	0xffffffff


	//   ....[190]....
        /*0cec*/ 	.word	0xffffffff


	//   ....[191]....
        /*0cf0*/ 	.word	0xffffffff


	//   ....[192]....
        /*0cf4*/ 	.word	0xffffffff


	//   ....[193]....
        /*0cf8*/ 	.word	0xffffffff


	//   ....[194]....
        /*0cfc*/ 	.word	0xffffffff


	//   ....[195]....
        /*0d00*/ 	.word	0xffffffff


	//   ....[196]....
        /*0d04*/ 	.word	0xffffffff


	//   ....[197]....
        /*0d08*/ 	.word	0xffffffff


	//   ....[198]....
        /*0d0c*/ 	.word	0xffffffff


	//   ....[199]....
        /*0d10*/ 	.word	0xffffffff


	//   ....[200]....
        /*0d14*/ 	.word	0xffffffff


	//   ....[201]....
        /*0d18*/ 	.word	0xffffffff


	//   ....[202]....
        /*0d1c*/ 	.word	0xffffffff


	//   ....[203]....
        /*0d20*/ 	.word	0xffffffff


	//   ....[204]....
        /*0d24*/ 	.word	0xffffffff


	//   ....[205]....
        /*0d28*/ 	.word	0xffffffff


	//   ....[206]....
        /*0d2c*/ 	.word	0xffffffff


	//   ....[207]....
        /*0d30*/ 	.word	0xffffffff


	//   ....[208]....
        /*0d34*/ 	.word	0xffffffff


	//   ....[209]....
        /*0d38*/ 	.word	0xffffffff


	//   ....[210]....
        /*0d3c*/ 	.word	0xffffffff


	//   ....[211]....
        /*0d40*/ 	.word	0xffffffff


	//   ....[212]....
        /*0d44*/ 	.word	0xffffffff


	//   ....[213]....
        /*0d48*/ 	.word	0xffffffff


	//   ....[214]....
        /*0d4c*/ 	.word	0xffffffff


	//   ....[215]....
        /*0d50*/ 	.word	0xffffffff


	//   ....[216]....
        /*0d54*/ 	.word	0xffffffff


	//   ....[217]....
        /*0d58*/ 	.word	0xffffffff


	//   ....[218]....
        /*0d5c*/ 	.word	0xffffffff


	//   ....[219]....
        /*0d60*/ 	.word	0xffffffff


	//   ....[220]....
        /*0d64*/ 	.word	0xffffffff


	//   ....[221]....
        /*0d68*/ 	.word	0xffffffff


	//   ....[222]....
        /*0d6c*/ 	.word	0xffffffff


	//   ....[223]....
        /*0d70*/ 	.word	0xffffffff


	//   ....[224]....
        /*0d74*/ 	.word	0xffffffff


	//   ....[225]....
        /*0d78*/ 	.word	0xffffffff


	//   ....[226]....
        /*0d7c*/ 	.word	0xffffffff


	//   ....[227]....
        /*0d80*/ 	.word	0xffffffff


	//   ....[228]....
        /*0d84*/ 	.word	0xffffffff


	//   ....[229]....
        /*0d88*/ 	.word	0xffffffff


	//   ....[230]....
        /*0d8c*/ 	.word	0xffffffff


	//   ....[231]....
        /*0d90*/ 	.word	0xffffffff


	//   ....[232]....
        /*0d94*/ 	.word	0xffffffff


	//   ....[233]....
        /*0d98*/ 	.word	0xffffffff


	//   ....[234]....
        /*0d9c*/ 	.word	0xffffffff


	//   ....[235]....
        /*0da0*/ 	.word	0xffffffff


	//   ....[236]....
        /*0da4*/ 	.word	0xffffffff


	//   ....[237]....
        /*0da8*/ 	.word	0xffffffff


	//----- nvinfo : EIATTR_COOP_GROUP_INSTR_OFFSETS
	.align		4
.L_330:
        /*0dac*/ 	.byte	0x04, 0x28
        /*0dae*/ 	.short	(.L_332 - .L_331)


	//   ....[0]....
.L_331:
        /*0db0*/ 	.word	0x00000050


	//   ....[1]....
        /*0db4*/ 	.word	0x00000200


	//   ....[2]....
        /*0db8*/ 	.word	0x00000230


	//   ....[3]....
        /*0dbc*/ 	.word	0x00000260


	//   ....[4]....
        /*0dc0*/ 	.word	0x00000290


	//   ....[5]....
        /*0dc4*/ 	.word	0x000002c0


	//   ....[6]....
        /*0dc8*/ 	.word	0x000002f0


	//   ....[7]....
        /*0dcc*/ 	.word	0x00000450


	//   ....[8]....
        /*0dd0*/ 	.word	0x00000490


	//   ....[9]....
        /*0dd4*/ 	.word	0x000004c0


	//   ....[10]....
        /*0dd8*/ 	.word	0x000004f0


	//   ....[11]....
        /*0ddc*/ 	.word	0x00000520


	//   ....[12]....
        /*0de0*/ 	.word	0x00000550


	//   ....[13]....
        /*0de4*/ 	.word	0x000005e0


	//   ....[14]....
        /*0de8*/ 	.word	0x00000630


	//   ....[15]....
        /*0dec*/ 	.word	0x00000650


	//   ....[16]....
        /*0df0*/ 	.word	0x000006b0


	//   ....[17]....
        /*0df4*/ 	.word	0x00004080


	//   ....[18]....
        /*0df8*/ 	.word	0x000040d0


	//   ....[19]....
        /*0dfc*/ 	.word	0x000048c0


	//   ....[20]....
        /*0e00*/ 	.word	0x000048e0


	//   ....[21]....
        /*0e04*/ 	.word	0x00005050


	//   ....[22]....
        /*0e08*/ 	.word	0x00005060


	//   ....[23]....
        /*0e0c*/ 	.word	0x000058c0


	//   ....[24]....
        /*0e10*/ 	.word	0x000058f0


	//   ....[25]....
        /*0e14*/ 	.word	0x00006530


	//   ....[26]....
        /*0e18*/ 	.word	0x00006560


	//   ....[27]....
        /*0e1c*/ 	.word	0x00006d20


	//   ....[28]....
        /*0e20*/ 	.word	0x00006d40


	//   ....[29]....
        /*0e24*/ 	.word	0x00007520


	//   ....[30]....
        /*0e28*/ 	.word	0x00007550


	//   ....[31]....
        /*0e2c*/ 	.word	0x00007680


	//   ....[32]....
        /*0e30*/ 	.word	0x000076b0


	//   ....[33]....
        /*0e34*/ 	.word	0x000077a0


	//   ....[34]....
        /*0e38*/ 	.word	0x000077c0


	//   ....[35]....
        /*0e3c*/ 	.word	0x00007d70


	//   ....[36]....
        /*0e40*/ 	.word	0x00007da0


	//   ....[37]....
        /*0e44*/ 	.word	0x00007f00


	//   ....[38]....
        /*0e48*/ 	.word	0x00007f30


	//   ....[39]....
        /*0e4c*/ 	.word	0x00008020


	//   ....[40]....
        /*0e50*/ 	.word	0x00008050


	//   ....[41]....
        /*0e54*/ 	.word	0x00008f20


	//   ....[42]....
        /*0e58*/ 	.word	0x00008f40


	//   ....[43]....
        /*0e5c*/ 	.word	0x00009010


	//   ....[44]....
        /*0e60*/ 	.word	0x00009020


	//   ....[45]....
        /*0e64*/ 	.word	0x000090f0


	//   ....[46]....
        /*0e68*/ 	.word	0x00009110


	//   ....[47]....
        /*0e6c*/ 	.word	0x000091e0


	//   ....[48]....
        /*0e70*/ 	.word	0x000091f0


	//   ....[49]....
        /*0e74*/ 	.word	0x000092c0


	//   ....[50]....
        /*0e78*/ 	.word	0x000092e0


	//   ....[51]....
        /*0e7c*/ 	.word	0x000093b0


	//   ....[52]....
        /*0e80*/ 	.word	0x000093c0


	//   ....[53]....
        /*0e84*/ 	.word	0x00009490


	//   ....[54]....
        /*0e88*/ 	.word	0x000094b0


	//   ....[55]....
        /*0e8c*/ 	.word	0x00009580


	//   ....[56]....
        /*0e90*/ 	.word	0x00009590


	//   ....[57]....
        /*0e94*/ 	.word	0x00009a10


	//   ....[58]....
        /*0e98*/ 	.word	0x00009a20


	//   ....[59]....
        /*0e9c*/ 	.word	0x00009a40


	//   ....[60]....
        /*0ea0*/ 	.word	0x00009a50


	//   ....[61]....
        /*0ea4*/ 	.word	0x00009a60


	//   ....[62]....
        /*0ea8*/ 	.word	0x00009a70


	//   ....[63]....
        /*0eac*/ 	.word	0x00009a90


	//   ....[64]....
        /*0eb0*/ 	.word	0x00009ae0


	//   ....[65]....
        /*0eb4*/ 	.word	0x00009b20


	//   ....[66]....
        /*0eb8*/ 	.word	0x00009b50


	//   ....[67]....
        /*0ebc*/ 	.word	0x00009e80


	//   ....[68]....
        /*0ec0*/ 	.word	0x00009ea0


	//   ....[69]....
        /*0ec4*/ 	.word	0x00009ec0


	//   ....[70]....
        /*0ec8*/ 	.word	0x00009ee0


	//   ....[71]....
        /*0ecc*/ 	.word	0x0000a0c0


	//   ....[72]....
        /*0ed0*/ 	.word	0x0000a100


	//   ....[73]....
        /*0ed4*/ 	.word	0x0000a150


	//   ....[74]....
        /*0ed8*/ 	.word	0x0000a190


	//   ....[75]....
        /*0edc*/ 	.word	0x0000a3a0


	//   ....[76]....
        /*0ee0*/ 	.word	0x0000a3e0


	//   ....[77]....
        /*0ee4*/ 	.word	0x0000a430


	//   ....[78]....
        /*0ee8*/ 	.word	0x0000a470


	//   ....[79]....
        /*0eec*/ 	.word	0x0000a690


	//   ....[80]....
        /*0ef0*/ 	.word	0x0000a6e0


	//   ....[81]....
        /*0ef4*/ 	.word	0x0000a740


	//   ....[82]....
        /*0ef8*/ 	.word	0x0000a760


	//   ....[83]....
        /*0efc*/ 	.word	0x0000c550


	//   ....[84]....
        /*0f00*/ 	.word	0x0000c5b0


	//   ....[85]....
        /*0f04*/ 	.word	0x0000c5e0


	//   ....[86]....
        /*0f08*/ 	.word	0x0000c620


	//   ....[87]....
        /*0f0c*/ 	.word	0x0000c6c0


	//   ....[88]....
        /*0f10*/ 	.word	0x0000c6e0


	//   ....[89]....
        /*0f14*/ 	.word	0x0000c700


	//   ....[90]....
        /*0f18*/ 	.word	0x0000c720


	//   ....[91]....
        /*0f1c*/ 	.word	0x0000c920


	//   ....[92]....
        /*0f20*/ 	.word	0x0000c960


	//   ....[93]....
        /*0f24*/ 	.word	0x0000c980


	//   ....[94]....
        /*0f28*/ 	.word	0x0000c9d0


	//   ....[95]....
        /*0f2c*/ 	.word	0x0000cb10


	//   ....[96]....
        /*0f30*/ 	.word	0x0000cb30


	//   ....[97]....
        /*0f34*/ 	.word	0x0000cb40


	//   ....[98]....
        /*0f38*/ 	.word	0x0000cb50


	//   ....[99]....
        /*0f3c*/ 	.word	0x0000eb20


	//   ....[100]....
        /*0f40*/ 	.word	0x0000eb30


	//   ....[101]....
        /*0f44*/ 	.word	0x0000eb40


	//   ....[102]....
        /*0f48*/ 	.word	0x0000eb50


	//   ....[103]....
        /*0f4c*/ 	.word	0x0000eb60


	//   ....[104]....
        /*0f50*/ 	.word	0x0000eb70


	//   ....[105]....
        /*0f54*/ 	.word	0x0000eb80


	//   ....[106]....
        /*0f58*/ 	.word	0x0000eb90


	//   ....[107]....
        /*0f5c*/ 	.word	0x0000eba0


	//   ....[108]....
        /*0f60*/ 	.word	0x0000ec00


	//   ....[109]....
        /*0f64*/ 	.word	0x00010030


	//   ....[110]....
        /*0f68*/ 	.word	0x00010050


	//   ....[111]....
        /*0f6c*/ 	.word	0x00010060


	//   ....[112]....
        /*0f70*/ 	.word	0x00010070


	//   ....[113]....
        /*0f74*/ 	.word	0x00010080


	//   ....[114]....
        /*0f78*/ 	.word	0x00010090


	//   ....[115]....
        /*0f7c*/ 	.word	0x000100a0


	//   ....[116]....
        /*0f80*/ 	.word	0x000100b0


	//   ....[117]....
        /*0f84*/ 	.word	0x000100e0


	//   ....[118]....
        /*0f88*/ 	.word	0x00010110


	//   ....[119]....
        /*0f8c*/ 	.word	0x00010330


	//   ....[120]....
        /*0f90*/ 	.word	0x00010bd0


	//   ....[121]....
        /*0f94*/ 	.word	0x00011240


	//   ....[122]....
        /*0f98*/ 	.word	0x000118b0


	//   ....[123]....
        /*0f9c*/ 	.word	0x000123e0


	//   ....[124]....
        /*0fa0*/ 	.word	0x00012410


	//   ....[125]....
        /*0fa4*/ 	.word	0x00012420


	//   ....[126]....
        /*0fa8*/ 	.word	0x00012430


	//   ....[127]....
        /*0fac*/ 	.word	0x00012440


	//   ....[128]....
        /*0fb0*/ 	.word	0x00012470


	//   ....[129]....
        /*0fb4*/ 	.word	0x00012490


	//   ....[130]....
        /*0fb8*/ 	.word	0x000124b0


	//   ....[131]....
        /*0fbc*/ 	.word	0x00014260


	//   ....[132]....
        /*0fc0*/ 	.word	0x00014280


	//   ....[133]....
        /*0fc4*/ 	.word	0x00014290


	//   ....[134]....
        /*0fc8*/ 	.word	0x000142a0


	//   ....[135]....
        /*0fcc*/ 	.word	0x000142b0


	//   ....[136]....
        /*0fd0*/ 	.word	0x000142c0


	//   ....[137]....
        /*0fd4*/ 	.word	0x00014300


	//   ....[138]....
        /*0fd8*/ 	.word	0x00014330


	//   ....[139]....
        /*0fdc*/ 	.word	0x00014360


	//   ....[140]....
        /*0fe0*/ 	.word	0x00014390


	//   ....[141]....
        /*0fe4*/ 	.word	0x00015700


	//   ....[142]....
        /*0fe8*/ 	.word	0x00015720


	//   ....[143]....
        /*0fec*/ 	.word	0x00015780


	//   ....[144]....
        /*0ff0*/ 	.word	0x00015790


	//   ....[145]....
        /*0ff4*/ 	.word	0x000157d0


	//   ....[146]....
        /*0ff8*/ 	.word	0x000157e0


	//   ....[147]....
        /*0ffc*/ 	.word	0x00015820


	//   ....[148]....
        /*1000*/ 	.word	0x00015830


	//   ....[149]....
        /*1004*/ 	.word	0x00015840


	//   ....[150]....
        /*1008*/ 	.word	0x00015850


	//   ....[151]....
        /*100c*/ 	.word	0x000159e0


	//   ....[152]....
        /*1010*/ 	.word	0x000162d0


	//   ....[153]....
        /*1014*/ 	.word	0x00016980


	//   ....[154]....
        /*1018*/ 	.word	0x00017030


	//   ....[155]....
        /*101c*/ 	.word	0x00017be0


	//   ....[156]....
        /*1020*/ 	.word	0x00017c10


	//   ....[157]....
        /*1024*/ 	.word	0x00017c30


	//   ....[158]....
        /*1028*/ 	.word	0x00017c50


	//   ....[159]....
        /*102c*/ 	.word	0x00017c70


	//   ....[160]....
        /*1030*/ 	.word	0x00017c90


	//   ....[161]....
        /*1034*/ 	.word	0x00017cb0


	//   ....[162]....
        /*1038*/ 	.word	0x00017cd0


	//   ....[163]....
        /*103c*/ 	.word	0x0001a010


	//   ....[164]....
        /*1040*/ 	.word	0x0001a030


	//   ....[165]....
        /*1044*/ 	.word	0x0001a040


	//   ....[166]....
        /*1048*/ 	.word	0x0001a050


	//   ....[167]....
        /*104c*/ 	.word	0x0001a060


	//   ....[168]....
        /*1050*/ 	.word	0x0001a070


	//   ....[169]....
        /*1054*/ 	.word	0x0001a0b0


	//   ....[170]....
        /*1058*/ 	.word	0x0001a0e0


	//   ....[171]....
        /*105c*/ 	.word	0x0001a110


	//   ....[172]....
        /*1060*/ 	.word	0x0001a140


	//   ....[173]....
        /*1064*/ 	.word	0x0001b4b0


	//   ....[174]....
        /*1068*/ 	.word	0x0001b4d0


	//   ....[175]....
        /*106c*/ 	.word	0x0001b530


	//   ....[176]....
        /*1070*/ 	.word	0x0001b540


	//   ....[177]....
        /*1074*/ 	.word	0x0001b580


	//   ....[178]....
        /*1078*/ 	.word	0x0001b590


	//   ....[179]....
        /*107c*/ 	.word	0x0001b5d0


	//   ....[180]....
        /*1080*/ 	.word	0x0001b5e0


	//   ....[181]....
        /*1084*/ 	.word	0x0001b5f0


	//   ....[182]....
        /*1088*/ 	.word	0x0001b600


	//   ....[183]....
        /*108c*/ 	.word	0x0001bbd0


	//   ....[184]....
        /*1090*/ 	.word	0x0001bc00


	//   ....[185]....
        /*1094*/ 	.word	0x0001bc20


	//   ....[186]....
        /*1098*/ 	.word	0x0001bc40


	//   ....[187]....
        /*109c*/ 	.word	0x0001bc60


	//   ....[188]....
        /*10a0*/ 	.word	0x0001bc80


	//   ....[189]....
        /*10a4*/ 	.word	0x0001bca0


	//   ....[190]....
        /*10a8*/ 	.word	0x0001bcc0


	//   ....[191]....
        /*10ac*/ 	.word	0x0001dcd0


	//   ....[192]....
        /*10b0*/ 	.word	0x0001dcf0


	//   ....[193]....
        /*10b4*/ 	.word	0x0001dd20


	//   ....[194]....
        /*10b8*/ 	.word	0x0001dd40


	//   ....[195]....
        /*10bc*/ 	.word	0x0001dd60


	//   ....[196]....
        /*10c0*/ 	.word	0x0001dd80


	//   ....[197]....
        /*10c4*/ 	.word	0x0001dda0


	//   ....[198]....
        /*10c8*/ 	.word	0x0001ddc0


	//   ....[199]....
        /*10cc*/ 	.word	0x0001dde0


	//   ....[200]....
        /*10d0*/ 	.word	0x0001de00


	//   ....[201]....
        /*10d4*/ 	.word	0x0001f110


	//   ....[202]....
        /*10d8*/ 	.word	0x0001f130


	//   ....[203]....
        /*10dc*/ 	.word	0x0001f190


	//   ....[204]....
        /*10e0*/ 	.word	0x0001f1a0


	//   ....[205]....
        /*10e4*/ 	.word	0x0001f1e0


	//   ....[206]....
        /*10e8*/ 	.word	0x0001f1f0


	//   ....[207]....
        /*10ec*/ 	.word	0x0001f230


	//   ....[208]....
        /*10f0*/ 	.word	0x0001f240


	//   ....[209]....
        /*10f4*/ 	.word	0x0001f250


	//   ....[210]....
        /*10f8*/ 	.word	0x0001f260


	//   ....[211]....
        /*10fc*/ 	.word	0x0001f410


	//   ....[212]....
        /*1100*/ 	.word	0x0001fd00


	//   ....[213]....
        /*1104*/ 	.word	0x000203b0


	//   ....[214]....
        /*1108*/ 	.word	0x00020a60


	//   ....[215]....
        /*110c*/ 	.word	0x00021610


	//   ....[216]....
        /*1110*/ 	.word	0x00021640


	//   ....[217]....
        /*1114*/ 	.word	0x00021660


	//   ....[218]....
        /*1118*/ 	.word	0x00021680


	//   ....[219]....
        /*111c*/ 	.word	0x000216a0


	//   ....[220]....
        /*1120*/ 	.word	0x000216c0


	//   ....[221]....
        /*1124*/ 	.word	0x000216e0


	//   ....[222]....
        /*1128*/ 	.word	0x00021700


	//   ....[223]....
        /*112c*/ 	.word	0x00023560


	//   ....[224]....
        /*1130*/ 	.word	0x00023590


	//   ....[225]....
        /*1134*/ 	.word	0x000235a0


	//   ....[226]....
        /*1138*/ 	.word	0x000235b0


	//   ....[227]....
        /*113c*/ 	.word	0x000235c0


	//   ....[228]....
        /*1140*/ 	.word	0x000235f0


	//   ....[229]....
        /*1144*/ 	.word	0x00023610


	//   ....[230]....
        /*1148*/ 	.word	0x00023630


	//   ....[231]....
        /*114c*/ 	.word	0x00024820


	//   ....[232]....
        /*1150*/ 	.word	0x00024840


	//   ....[233]....
        /*1154*/ 	.word	0x00024850


	//   ....[234]....
        /*1158*/ 	.word	0x00024860


	//   ....[235]....
        /*115c*/ 	.word	0x00024870


	//   ....[236]....
        /*1160*/ 	.word	0x00024880


	//   ....[237]....
        /*1164*/ 	.word	0x000248a0


	//   ....[238]....
        /*1168*/ 	.word	0x000248b0


	//   ....[239]....
        /*116c*/ 	.word	0x00024cd0


	//   ....[240]....
        /*1170*/ 	.word	0x00024cf0


	//   ....[241]....
        /*1174*/ 	.word	0x00024d50


	//   ....[242]....
        /*1178*/ 	.word	0x00024d60


	//   ....[243]....
        /*117c*/ 	.word	0x00024dd0


	//   ....[244]....
        /*1180*/ 	.word	0x00024df0


	//   ....[245]....
        /*1184*/ 	.word	0x00024e60


	//   ....[246]....
        /*1188*/ 	.word	0x00024e70


	//   ....[247]....
        /*118c*/ 	.word	0x00024ee0


	//   ....[248]....
        /*1190*/ 	.word	0x00024f00


	//   ....[249]....
        /*1194*/ 	.word	0x00024f70


	//   ....[250]....
        /*1198*/ 	.word	0x00024f80


	//   ....[251]....
        /*119c*/ 	.word	0x00024ff0


	//   ....[252]....
        /*11a0*/ 	.word	0x00025010


	//   ....[253]....
        /*11a4*/ 	.word	0x00025080


	//   ....[254]....
        /*11a8*/ 	.word	0x00025090


	//   ....[255]....
        /*11ac*/ 	.word	0x00025310


	//   ....[0]....
        /*11b0*/ 	.word	0x00025330


	//   ....[1]....
        /*11b4*/ 	.word	0x000256e0


	//   ....[2]....
        /*11b8*/ 	.word	0x000256f0


	//   ....[3]....
        /*11bc*/ 	.word	0x00025aa0


	//   ....[4]....
        /*11c0*/ 	.word	0x00025ac0


	//   ....[5]....
        /*11c4*/ 	.word	0x00025e80


	//   ....[6]....
        /*11c8*/ 	.word	0x00025e90


	//   ....[7]....
        /*11cc*/ 	.word	0x00026a00


	//   ....[8]....
        /*11d0*/ 	.word	0x00026a20


	//   ....[9]....
        /*11d4*/ 	.word	0x00026a90


	//   ....[10]....
        /*11d8*/ 	.word	0x00026aa0


	//   ....[11]....
        /*11dc*/ 	.word	0x00026b10


	//   ....[12]....
        /*11e0*/ 	.word	0x00026b30


	//   ....[13]....
        /*11e4*/ 	.word	0x00026ba0


	//   ....[14]....
        /*11e8*/ 	.word	0x00026bb0


	//   ....[15]....
        /*11ec*/ 	.word	0x00026c20


	//   ....[16]....
        /*11f0*/ 	.word	0x00026c40


	//   ....[17]....
        /*11f4*/ 	.word	0x00026cb0


	//   ....[18]....
        /*11f8*/ 	.word	0x00026cc0


	//   ....[19]....
        /*11fc*/ 	.word	0x00026d30


	//   ....[20]....
        /*1200*/ 	.word	0x00026d50


	//   ....[21]....
        /*1204*/ 	.word	0x00026dc0


	//   ....[22]....
        /*1208*/ 	.word	0x00026dd0


	//   ....[23]....
        /*120c*/ 	.word	0x00026f20


	//   ....[24]....
        /*1210*/ 	.word	0x00026f40


	//   ....[25]....
        /*1214*/ 	.word	0x00027070


	//   ....[26]....
        /*1218*/ 	.word	0x000270b0


	//   ....[27]....
        /*121c*/ 	.word	0x000270e0


	//   ....[28]....
        /*1220*/ 	.word	0x00027110


	//   ....[29]....
        /*1224*/ 	.word	0x00027140


	//   ....[30]....
        /*1228*/ 	.word	0x00027170


	//   ....[31]....
        /*122c*/ 	.word	0x000272d0


	//   ....[32]....
        /*1230*/ 	.word	0x00027310


	//   ....[33]....
        /*1234*/ 	.word	0x00027340


	//   ....[34]....
        /*1238*/ 	.word	0x00027370


	//   ....[35]....
        /*123c*/ 	.word	0x000273a0


	//   ....[36]....
        /*1240*/ 	.word	0x000273d0


	//   ....[37]....
        /*1244*/ 	.word	0x00027460


	//   ....[38]....
        /*1248*/ 	.word	0x000274c0


	//   ....[39]....
        /*124c*/ 	.word	0x000274d0


	//   ....[40]....
        /*1250*/ 	.word	0x00027530


	//   ....[41]....
        /*1254*/ 	.word	0x00027f90


	//   ....[42]....
        /*1258*/ 	.word	0x00027ff0


	//   ....[43]....
        /*125c*/ 	.word	0x00028040


	//   ....[44]....
        /*1260*/ 	.word	0x00028090


	//   ....[45]....
        /*1264*/ 	.word	0x000280e0


	//   ....[46]....
        /*1268*/ 	.word	0x00028150


	//   ....[47]....
        /*126c*/ 	.word	0x000281a0


	//   ....[48]....
        /*1270*/ 	.word	0x00028210


	//   ....[49]....
        /*1274*/ 	.word	0x00028280


	//   ....[50]....
        /*1278*/ 	.word	0x000282f0


	//   ....[51]....
        /*127c*/ 	.word	0x00028360


	//   ....[52]....
        /*1280*/ 	.word	0x000283d0


	//   ....[53]....
        /*1284*/ 	.word	0x00028440


	//   ....[54]....
        /*1288*/ 	.word	0x000284a0


	//   ....[55]....
        /*128c*/ 	.word	0x00028510


	//   ....[56]....
        /*1290*/ 	.word	0x00028580


	//   ....[57]....
        /*1294*/ 	.word	0x000285f0


	//   ....[58]....
        /*1298*/ 	.word	0x00028650


	//   ....[59]....
        /*129c*/ 	.word	0x000286c0


	//   ....[60]....
        /*12a0*/ 	.word	0x00028730


	//   ....[61]....
        /*12a4*/ 	.word	0x000287a0


	//   ....[62]....
        /*12a8*/ 	.word	0x00028800


	//   ....[63]....
        /*12ac*/ 	.word	0x00028870


	//   ....[64]....
        /*12b0*/ 	.word	0x000288e0


	//   ....[65]....
        /*12b4*/ 	.word	0x00028950


	//   ....[66]....
        /*12b8*/ 	.word	0x000289b0


	//   ....[67]....
        /*12bc*/ 	.word	0x00028a20


	//   ....[68]....
        /*12c0*/ 	.word	0x00028a90


	//   ....[69]....
        /*12c4*/ 	.word	0x00028b40


	//   ....[70]....
        /*12c8*/ 	.word	0x00028ba0


	//   ....[71]....
        /*12cc*/ 	.word	0x00028c50


	//   ....[72]....
        /*12d0*/ 	.word	0x00028cb0


	//   ....[73]....
        /*12d4*/ 	.word	0x00028d60


	//   ....[74]....
        /*12d8*/ 	.word	0x00028dc0


	//   ....[75]....
        /*12dc*/ 	.word	0x00028e70


	//   ....[76]....
        /*12e0*/ 	.word	0x00028ed0


	//   ....[77]....
        /*12e4*/ 	.word	0x00028f40


	//   ....[78]....
        /*12e8*/ 	.word	0x00028fb0


	//   ....[79]....
        /*12ec*/ 	.word	0x00029020


	//   ....[80]....
        /*12f0*/ 	.word	0x00029090


	//   ....[81]....
        /*12f4*/ 	.word	0x000290e0


	//   ....[82]....
        /*12f8*/ 	.word	0x00029120


	//   ....[83]....
        /*12fc*/ 	.word	0x00029170


	//   ....[84]....
        /*1300*/ 	.word	0x000291c0


	//   ....[85]....
        /*1304*/ 	.word	0x00029210


	//   ....[86]....
        /*1308*/ 	.word	0x00029260


	//   ....[87]....
        /*130c*/ 	.word	0x000292b0


	//   ....[88]....
        /*1310*/ 	.word	0x00029300


	//   ....[89]....
        /*1314*/ 	.word	0x00029370


	//   ....[90]....
        /*1318*/ 	.word	0x000293e0


	//   ....[91]....
        /*131c*/ 	.word	0x00029490


	//   ....[92]....
        /*1320*/ 	.word	0x000294f0


	//   ....[93]....
        /*1324*/ 	.word	0x000295a0


	//   ....[94]....
        /*1328*/ 	.word	0x00029600


	//   ....[95]....
        /*132c*/ 	.word	0x000296b0


	//   ....[96]....
        /*1330*/ 	.word	0x00029710


	//   ....[97]....
        /*1334*/ 	.word	0x000297c0


	//   ....[98]....
        /*1338*/ 	.word	0x00029820


	//   ....[99]....
        /*133c*/ 	.word	0x00029890


	//   ....[100]....
        /*1340*/ 	.word	0x00029900


	//   ....[101]....
        /*1344*/ 	.word	0x000299b0


	//   ....[102]....
        /*1348*/ 	.word	0x00029a10


	//   ....[103]....
        /*134c*/ 	.word	0x00029ac0


	//   ....[104]....
        /*1350*/ 	.word	0x00029b20


	//   ....[105]....
        /*1354*/ 	.word	0x00029bd0


	//   ....[106]....
        /*1358*/ 	.word	0x00029c30


	//   ....[107]....
        /*135c*/ 	.word	0x00029ce0


	//   ....[108]....
        /*1360*/ 	.word	0x00029d40


	//   ....[109]....
        /*1364*/ 	.word	0x00029db0


	//   ....[110]....
        /*1368*/ 	.word	0x00029e20


	//   ....[111]....
        /*136c*/ 	.word	0x00029e90


	//   ....[112]....
        /*1370*/ 	.word	0x00029f00


	//   ....[113]....
        /*1374*/ 	.word	0x00029f50


	//   ....[114]....
        /*1378*/ 	.word	0x00029f90


	//   ....[115]....
        /*137c*/ 	.word	0x00029fe0


	//   ....[116]....
        /*1380*/ 	.word	0x0002a020


	//   ....[117]....
        /*1384*/ 	.word	0x0002a070


	//   ....[118]....
        /*1388*/ 	.word	0x0002a0b0


	//   ....[119]....
        /*138c*/ 	.word	0x0002a100


	//   ....[120]....
        /*1390*/ 	.word	0x0002a140


	//   ....[121]....
        /*1394*/ 	.word	0x0002a1a0


	//   ....[122]....
        /*1398*/ 	.word	0x0002a210


	//   ....[123]....
        /*139c*/ 	.word	0x0002a2c0


	//   ....[124]....
        /*13a0*/ 	.word	0x0002a320


	//   ....[125]....
        /*13a4*/ 	.word	0x0002a3d0


	//   ....[126]....
        /*13a8*/ 	.word	0x0002a430


	//   ....[127]....
        /*13ac*/ 	.word	0x0002a4e0


	//   ....[128]....
        /*13b0*/ 	.word	0x0002a540


	//   ....[129]....
        /*13b4*/ 	.word	0x0002a5f0


	//   ....[130]....
        /*13b8*/ 	.word	0x0002a650


	//   ....[131]....
        /*13bc*/ 	.word	0x0002a6c0


	//   ....[132]....
        /*13c0*/ 	.word	0x0002a730


	//   ....[133]....
        /*13c4*/ 	.word	0x0002a7e0


	//   ....[134]....
        /*13c8*/ 	.word	0x0002a840


	//   ....[135]....
        /*13cc*/ 	.word	0x0002a8f0


	//   ....[136]....
        /*13d0*/ 	.word	0x0002a950


	//   ....[137]....
        /*13d4*/ 	.word	0x0002aa00


	//   ....[138]....
        /*13d8*/ 	.word	0x0002aa60


	//   ....[139]....
        /*13dc*/ 	.word	0x0002ab10


	//   ....[140]....
        /*13e0*/ 	.word	0x0002ab70


	//   ....[141]....
        /*13e4*/ 	.word	0x0002abc0


	//   ....[142]....
        /*13e8*/ 	.word	0x0002ac00


	//   ....[143]....
        /*13ec*/ 	.word	0x0002ac50


	//   ....[144]....
        /*13f0*/ 	.word	0x0002ac90


	//   ....[145]....
        /*13f4*/ 	.word	0x0002ace0


	//   ....[146]....
        /*13f8*/ 	.word	0x0002ad20


	//   ....[147]....
        /*13fc*/ 	.word	0x0002ad70


	//   ....[148]....
        /*1400*/ 	.word	0x0002adb0


	//   ....[149]....
        /*1404*/ 	.word	0x0002ae00


	//   ....[150]....
        /*1408*/ 	.word	0x0002ae70


	//   ....[151]....
        /*140c*/ 	.word	0x0002aee0


	//   ....[152]....
        /*1410*/ 	.word	0x0002af90


	//   ....[153]....
        /*1414*/ 	.word	0x0002aff0


	//   ....[154]....
        /*1418*/ 	.word	0x0002b0a0


	//   ....[155]....
        /*141c*/ 	.word	0x0002b100


	//   ....[156]....
        /*1420*/ 	.word	0x0002b1b0


	//   ....[157]....
        /*1424*/ 	.word	0x0002b210


	//   ....[158]....
        /*1428*/ 	.word	0x0002b2c0


	//   ....[159]....
        /*142c*/ 	.word	0x0002b320


	//   ....[160]....
        /*1430*/ 	.word	0x0002b390


	//   ....[161]....
        /*1434*/ 	.word	0x0002b400


	//   ....[162]....
        /*1438*/ 	.word	0x0002b470


	//   ....[163]....
        /*143c*/ 	.word	0x0002b4e0


	//   ....[164]....
        /*1440*/ 	.word	0x0002b530


	//   ....[165]....
        /*1444*/ 	.word	0x0002b570


	//   ....[166]....
        /*1448*/ 	.word	0x0002b5c0


	//   ....[167]....
        /*144c*/ 	.word	0x0002b600


	//   ....[168]....
        /*1450*/ 	.word	0x0002b650


	//   ....[169]....
        /*1454*/ 	.word	0x0002b690


	//   ....[170]....
        /*1458*/ 	.word	0x0002b6e0


	//   ....[171]....
        /*145c*/ 	.word	0x0002b720


	//   ....[172]....
        /*1460*/ 	.word	0x0002b770


	//   ....[173]....
        /*1464*/ 	.word	0x0002b7c0


	//   ....[174]....
        /*1468*/ 	.word	0x0002b810


	//   ....[175]....
        /*146c*/ 	.word	0x0002b860


	//   ....[176]....
        /*1470*/ 	.word	0x0002b8b0


	//   ....[177]....
        /*1474*/ 	.word	0x0002b900


	//   ....[178]....
        /*1478*/ 	.word	0x0002b950


	//   ....[179]....
        /*147c*/ 	.word	0x0002b990


	//   ....[180]....
        /*1480*/ 	.word	0x0002ba00


	//   ....[181]....
        /*1484*/ 	.word	0x0002ba70


	//   ....[182]....
        /*1488*/ 	.word	0x0002bae0


	//   ....[183]....
        /*148c*/ 	.word	0x0002bb40


	//   ....[184]....
        /*1490*/ 	.word	0x0002bbb0


	//   ....[185]....
        /*1494*/ 	.word	0x0002bc20


	//   ....[186]....
        /*1498*/ 	.word	0x0002bc90


	//   ....[187]....
        /*149c*/ 	.word	0x0002bcf0


	//   ....[188]....
        /*14a0*/ 	.word	0x0002bd60


	//   ....[189]....
        /*14a4*/ 	.word	0x0002bdd0


	//   ....[190]....
        /*14a8*/ 	.word	0x0002be40


	//   ....[191]....
        /*14ac*/ 	.word	0x0002bea0


	//   ....[192]....
        /*14b0*/ 	.word	0x0002bf10


	//   ....[193]....
        /*14b4*/ 	.word	0x0002bf80


	//   ....[194]....
        /*14b8*/ 	.word	0x0002bff0


	//   ....[195]....
        /*14bc*/ 	.word	0x0002c050


	//   ....[196]....
        /*14c0*/ 	.word	0x0002c0c0


	//   ....[197]....
        /*14c4*/ 	.word	0x0002c130


	//   ....[198]....
        /*14c8*/ 	.word	0x0002c1a0


	//   ....[199]....
        /*14cc*/ 	.word	0x0002c200


	//   ....[200]....
        /*14d0*/ 	.word	0x0002c270


	//   ....[201]....
        /*14d4*/ 	.word	0x0002c2e0


	//   ....[202]....
        /*14d8*/ 	.word	0x0002c350


	//   ....[203]....
        /*14dc*/ 	.word	0x0002c3b0


	//   ....[204]....
        /*14e0*/ 	.word	0x0002c420


	//   ....[205]....
        /*14e4*/ 	.word	0x0002c490


	//   ....[206]....
        /*14e8*/ 	.word	0x0002c500


	//   ....[207]....
        /*14ec*/ 	.word	0x0002c560


	//   ....[208]....
        /*14f0*/ 	.word	0x0002c5d0


	//   ....[209]....
        /*14f4*/ 	.word	0x0002c640


	//   ....[210]....
        /*14f8*/ 	.word	0x0002c6b0


	//   ....[211]....
        /*14fc*/ 	.word	0x0002c710


	//   ....[212]....
        /*1500*/ 	.word	0x0002c780


	//   ....[213]....
        /*1504*/ 	.word	0x0002c7f0


	//   ....[214]....
        /*1508*/ 	.word	0x0002c860


	//   ....[215]....
        /*150c*/ 	.word	0x0002c8c0


	//   ....[216]....
        /*1510*/ 	.word	0x0002c930


	//   ....[217]....
        /*1514*/ 	.word	0x0002c9a0


	//   ....[218]....
        /*1518*/ 	.word	0x0002ca10


	//   ....[219]....
        /*151c*/ 	.word	0x0002ca70


	//   ....[220]....
        /*1520*/ 	.word	0x0002cae0


	//   ....[221]....
        /*1524*/ 	.word	0x0002cb50


	//   ....[222]....
        /*1528*/ 	.word	0x0002cba0


	//   ....[223]....
        /*152c*/ 	.word	0x0002cbe0


	//   ....[224]....
        /*1530*/ 	.word	0x0002cc30


	//   ....[225]....
        /*1534*/ 	.word	0x0002cc80


	//   ....[226]....
        /*1538*/ 	.word	0x0002ccd0


	//   ....[227]....
        /*153c*/ 	.word	0x0002cd40


	//   ....[228]....
        /*1540*/ 	.word	0x0002cd90


	//   ....[229]....
        /*1544*/ 	.word	0x0002cde0


	//   ....[230]....
        /*1548*/ 	.word	0x0002ce30


	//   ....[231]....
        /*154c*/ 	.word	0x0002ce80


	//   ....[232]....
        /*1550*/ 	.word	0x0002ced0


	//   ....[233]....
        /*1554*/ 	.word	0x0002cf40


	//   ....[234]....
        /*1558*/ 	.word	0x0002cf90


	//   ....[235]....
        /*155c*/ 	.word	0x0002d000


	//   ....[236]....
        /*1560*/ 	.word	0x0002d060


	//   ....[237]....
        /*1564*/ 	.word	0x0002d0d0


	//----- nvinfo : EIATTR_EXIT_INSTR_OFFSETS
	.align		4
.L_332:
        /*1568*/ 	.byte	0x04, 0x1c
        /*156a*/ 	.short	(.L_334 - .L_333)


	//   ....[0]....
.L_333:
        /*156c*/ 	.word	0x000010d0


	//   ....[1]....
        /*1570*/ 	.word	0x00027f50


	//----- nvinfo : EIATTR_MAX_THREADS
	.align		4
.L_334:
        /*1574*/ 	.byte	0x04, 0x05
        /*1576*/ 	.short	(.L_336 - .L_335)
.L_335:
        /*1578*/ 	.word	0x00000080
        /*157c*/ 	.word	0x00000001
        /*1580*/ 	.word	0x00000001


	//----- nvinfo : EIATTR_CRS_STACK_SIZE
	.align		4
.L_336:
        /*1584*/ 	.byte	0x04, 0x1e
        /*1586*/ 	.short	(.L_338 - .L_337)
.L_337:
        /*1588*/ 	.word	0x00000000
.L_338:


//--------------------- .nv.info._ZN7cutlass13device_kernelIN5flash19enable_sm80_to_sm89INS1_16FlashAttnFwdSm80INS1_25CollectiveMainloopFwdSm80ILi4ELi1ELb0EN4cute5tupleIJNS5_1CILi128EEENS7_ILi112EEENS7_ILi64EEEEEELi64ENS_10bfloat16_tEfNS_4arch4Sm80ELb1ELb0ELb1ELb0ELb1ELb0ELb1ELb1EEENS1_21CollectiveEpilogueFwdINS6_IJS8_SA_S9_EEENS6_IJNS7_ILi1EEESI_SI_EEESC_SE_Li128ELb0ELb1ELb1ELb0EEENS1_30DynamicPersistentTileSchedulerILi128ELi128ELb1ELb1ELb0EEEEEEEEEvNT_6ParamsE --------------------------
	.section	.nv.info._ZN7cutlass13device_kernelIN5flash19enable_sm80_to_sm89INS1_16FlashAttnFwdSm80INS1_25CollectiveMainloopFwdSm80ILi4ELi1ELb0EN4cute5tupleIJNS5_1CILi128EEENS7_ILi112EEENS7_ILi64EEEEEELi64ENS_10bfloat16_tEfNS_4arch4Sm80ELb1ELb0ELb1ELb0ELb1ELb0ELb1ELb1EEENS1_21CollectiveEpilogueFwdINS6_IJS8_SA_S9_EEENS6_IJNS7_ILi1EEESI_SI_EEESC_SE_Li128ELb0ELb1ELb1ELb0EEENS1_30DynamicPersistentTileSchedulerILi128ELi128ELb1ELb1ELb0EEEEEEEEEvNT_6ParamsE,"",@"SHT_CUDA_INFO"
	.sectionflags	@""
	.align	4


	//----- nvinfo : EIATTR_CUDA_API_VERSION
	.align		4
        /*0000*/ 	.byte	0x04, 0x37
        /*0002*/ 	.short	(.L_340 - .L_339)
.L_339:
        /*0004*/ 	.word	0x00000082


	//----- nvinfo : EIATTR_SW2861232_WAR
	.align		4
.L_340:
        /*0008*/ 	.byte	0x01, 0x35
	.zero		2


	//----- nvinfo : EIATTR_PARAM_CBANK
	.align		4
        /*000c*/ 	.byte	0x04, 0x0a
        /*000e*/ 	.short	(.L_342 - .L_341)
	.align		4
.L_341:
        /*0010*/ 	.word	index@(.nv.constant0._ZN7cutlass13device_kernelIN5flash19enable_sm80_to_sm89INS1_16FlashAttnFwdSm80INS1_25CollectiveMainloopFwdSm80ILi4ELi1ELb0EN4cute5tupleIJNS5_1CILi128EEENS7_ILi112EEENS7_ILi64EEEEEELi64ENS_10bfloat16_tEfNS_4arch4Sm80ELb1ELb0ELb1ELb0ELb1ELb0ELb1ELb1EEENS1_21CollectiveEpilogueFwdINS6_IJS8_SA_S9_EEENS6_IJNS7_ILi1EEESI_SI_EEESC_SE_Li128ELb0ELb1ELb1ELb0EEENS1_30DynamicPersistentTileSchedulerILi128ELi128ELb1ELb1ELb0EEEEEEEEEvNT_6ParamsE)
        /*0014*/ 	.short	0x0160
        /*0016*/ 	.short	0x0428


	//----- nvinfo : EIATTR_CBANK_PARAM_SIZE
	.align		4
.L_342:
        /*0018*/ 	.byte	0x03, 0x19
        /*001a*/ 	.short	0x0428


	//----- nvinfo : EIATTR_KPARAM_INFO
	.align		4
        /*001c*/ 	.byte	0x04, 0x17
        /*001e*/ 	.short	(.L_344 - .L_343)
.L_343:
        /*0020*/ 	.word	0x00000000
        /*0024*/ 	.short	0x0000
        /*0026*/ 	.short	0x0000
        /*0028*/ 	.byte	0x00, 0xf0, 0xa1, 0x10


	//----- nvinfo : EIATTR_MAXREG_COUNT
	.align		4
.L_344:
        /*002c*/ 	.byte	0x03, 0x1b
        /*002e*/ 	.short	0x00ff


	//----- nvinfo : EIATTR_NUM_BARRIERS
	.align		4
        /*0030*/ 	.byte	0x02, 0x4c
        /*0032*/ 	.byte	0x06
	.zero		1


	//----- nvinfo : EIATTR_ANNOTATIONS
	.align		4
        /*0034*/ 	.byte	0x04, 0x55
        /*0036*/ 	.short	(.L_346 - .L_345)


	//   ....[0]....
.L_345:
        /* <DEDUP_REMOVED lines=58> */


	//----- nvinfo : EIATTR_MERCURY_ISA_VERSION
	.align		4
.L_346:
        /*03c0*/ 	.byte	0x03, 0x5f
        /*03c2*/ 	.short	0x0000


	//----- nvinfo : EIATTR_INT_WARP_WIDE_INSTR_OFFSETS
	.align		4
        /*03c4*/ 	.byte	0x04, 0x31
        /*03c6*/ 	.short	(.L_348 - .L_347)


	//   ....[0]....
.L_347:
        /*03c8*/ 	.word	0x000137d0


	//   ....[1]....
        /*03cc*/ 	.word	0x00013870


	//----- nvinfo : EIATTR_COOP_GROUP_MASK_REGIDS
	.align		4
.L_348:
        /*03d0*/ 	.byte	0x04, 0x29
        /*03d2*/ 	.short	(.L_350 - .L_349)


	//   ....[0]....
.L_349:
        /*03d4*/ 	.word	0xffffffff


	//   ....[1]....
        /*03d8*/ 	.word	0xffffffff


	//   ....[2]....
        /*03dc*/ 	.word	0xffffffff


	//   ....[3]....
        /*03e0*/ 	.word	0xffffffff


	//   ....[4]....
        /*03e4*/ 	.word	0xffffffff


	//   ....[5]....
        /*03e8*/ 	.word	0xffffffff


	//   ....[6]....
        /*03ec*/ 	.word	0xffffffff


	//   ....[7]....
        /*03f0*/ 	.word	0xffffffff


	//   ....[8]....
        /*03f4*/ 	.word	0xffffffff


	//   ....[9]....
        /*03f8*/ 	.word	0xffffffff


	//   ....[10]....
        /*03fc*/ 	.word	0xffffffff


	//   ....[11]....
        /*0400*/ 	.word	0xffffffff


	//   ....[12]....
        /*0404*/ 	.word	0xffffffff


	//   ....[13]....
        /*0408*/ 	.word	0xffffffff


	//   ....[14]....
        /*040c*/ 	.word	0xffffffff


	//   ....[15]....
        /*0410*/ 	.word	0xffffffff


	//   ....[16]....
        /*0414*/ 	.word	0xffffffff


	//   ....[17]....
        /*0418*/ 	.word	0xffffffff


	//   ....[18]....
        /*041c*/ 	.word	0xffffffff


	//   ....[19]....
        /*0420*/ 	.word	0xffffffff


	//   ....[20]....
        /*0424*/ 	.word	0xffffffff


	//   ....[21]....
        /*0428*/ 	.word	0xffffffff


	//   ....[22]....
        /*042c*/ 	.word	0xffffffff


	//   ....[23]....
        /*0430*/ 	.word	0xffffffff


	//   ....[24]....
        /*0434*/ 	.word	0xffffffff


	//   ....[25]....
        /*0438*/ 	.word	0xffffffff


	//   ....[26]....
        /*043c*/ 	.word	0xffffffff


	//   ....[27]....
        /*0440*/ 	.word	0xffffffff


	//   ....[28]....
        /*0444*/ 	.word	0xffffffff


	//   ....[29]....
        /*0448*/ 	.word	0xffffffff


	//   ....[30]....
        /*044c*/ 	.word	0xffffffff


	//   ....[31]....
        /*0450*/ 	.word	0xffffffff


	//   ....[32]....
        /*0454*/ 	.word	0xffffffff


	//   ....[33]....
        /*0458*/ 	.word	0xffffffff


	//   ....[34]....
        /*045c*/ 	.word	0xffffffff


	//   ....[35]....
        /*0460*/ 	.word	0xffffffff


	//   ....[36]....
        /*0464*/ 	.word	0xffffffff


	//   ....[37]....
        /*0468*/ 	.word	0xffffffff


	//   ....[38]....
        /*046c*/ 	.word	0xffffffff


	//   ....[39]....
        /*0470*/ 	.word	0xffffffff


	//   ....[40]....
        /*0474*/ 	.word	0xffffffff


	//   ....[41]....
        /*0478*/ 	.word	0xffffffff


	//   ....[42]....
        /*047c*/ 	.word	0xffffffff


	//   ....[43]....
        /*0480*/ 	.word	0xffffffff


	//   ....[44]....
        /*0484*/ 	.word	0xffffffff


	//   ....[45]....
        /*0488*/ 	.word	0xffffffff


	//   ....[46]....
        /*048c*/ 	.word	0xffffffff


	//   ....[47]....
        /*0490*/ 	.word	0xffffffff


	//   ....[48]....
        /*0494*/ 	.word	0xffffffff


	//   ....[49]....
        /*0498*/ 	.word	0xffffffff


	//   ....[50]....
        /*049c*/ 	.word	0xffffffff


	//   ....[51]....
        /*04a0*/ 	.word	0xffffffff


	//   ....[52]....
        /*04a4*/ 	.word	0xffffffff


	//   ....[53]....
        /*04a8*/ 	.word	0xffffffff


	//   ....[54]....
        /*04ac*/ 	.word	0xffffffff


	//   ....[55]....
        /*04b0*/ 	.word	0xffffffff


	//   ....[56]....
        /*04b4*/ 	.word	0xffffffff


	//   ....[57]....
        /*04b8*/ 	.word	0xffffffff


	//   ....[58]....
        /*04bc*/ 	.word	0xffffffff


	//   ....[59]....
        /*04c0*/ 	.word	0xffffffff


	//   ....[60]....
        /*04c4*/ 	.word	0xffffffff


	//   ....[61]....
        /*04c8*/ 	.word	0xffffffff


	//   ....[62]....
        /*04cc*/ 	.word	0xffffffff


	//   ....[63]....
        /*04d0*/ 	.word	0xffffffff


	//   ....[64]....
        /*04d4*/ 	.word	0xffffffff


	//   ....[65]....
        /*04d8*/ 	.word	0xffffffff


	//   ....[66]....
        /*04dc*/ 	.word	0xffffffff


	//   ....[67]....
        /*04e0*/ 	.word	0xffffffff


	//   ....[68]....
        /*04e4*/ 	.word	0xffffffff


	//   ....[69]....
        /*04e8*/ 	.word	0xffffffff


	//   ....[70]....
        /*04ec*/ 	.word	0xffffffff


	//   ....[71]....
        /*04f0*/ 	.word	0xffffffff


	//   ....[72]....
        /*04f4*/ 	.word	0xffffffff


	//   ....[73]....
        /*04f8*/ 	.word	0xffffffff


	//   ....[74]....
        /*04fc*/ 	.word	0xffffffff


	//   ....[75]....
        /*0500*/ 	.word	0xffffffff


	//   ....[76]....
        /*0504*/ 	.word	0xffffffff


	//   ....[77]....
        /*0508*/ 	.word	0xffffffff


	//   ....[78]....
        /*050c*/ 	.word	0xffffffff


	//   ....[79]....
        /*0510*/ 	.word	0xffffffff


	//   ....[80]....
        /*0514*/ 	.word	0xffffffff


	//   ....[81]....
        /*0518*/ 	.word	0xffffffff


	//   ....[82]....
        /*051c*/ 	.word	0xffffffff


	//   ....[83]....
        /*0520*/ 	.word	0xffffffff


	//   ....[84]....
        /*0524*/ 	.word	0xffffffff


	//   ....[85]....
        /*0528*/ 	.word	0xffffffff


	//   ....[86]....
        /*052c*/ 	.word	0xffffffff


	//   ....[87]....
        /*0530*/ 	.word	0xffffffff


	//   ....[88]....
        /*0534*/ 	.word	0xffffffff


	//   ....[89]....
        /*0538*/ 	.word	0xffffffff


	//   ....[90]....
        /*053c*/ 	.word	0xffffffff


	//   ....[91]....
        /*0540*/ 	.word	0xffffffff


	//   ....[92]....
        /*0544*/ 	.word	0xffffffff


	//   ....[93]....
        /*0548*/ 	.word	0xffffffff


	//   ....[94]....
        /*054c*/ 	.word	0xffffffff


	//   ....[95]....
        /*0550*/ 	.word	0xffffffff


	//   ....[96]....
        /*0554*/ 	.word	0xffffffff


	//   ....[97]....
        /*0558*/ 	.word	0xffffffff


	//   ....[98]....
        /*055c*/ 	.word	0xffffffff


	//   ....[99]....
        /*0560*/ 	.word	0xffffffff


	//   ....[100]....
        /*0564*/ 	.word	0xffffffff


	//   ....[101]....
        /*0568*/ 	.word	0xffffffff


	//   ....[102]....
        /*056c*/ 	.word	0xffffffff


	//   ....[103]....
        /*0570*/ 	.word	0xffffffff


	//   ....[104]....
        /*0574*/ 	.word	0xffffffff


	//   ....[105]....
        /*0578*/ 	.word	0xffffffff


	//   ....[106]....
        /*057c*/ 	.word	0xffffffff


	//   ....[107]....
        /*0580*/ 	.word	0xffffffff


	//   ....[108]....
        /*0584*/ 	.word	0xffffffff


	//   ....[109]....
        /*0588*/ 	.word	0xffffffff


	//   ....[110]....
        /*058c*/ 	.word	0xffffffff


	//   ....[111]....
        /*0590*/ 	.word	0xffffffff


	//   ....[112]....
        /*0594*/ 	.word	0xffffffff


	//   ....[113]....
        /*0598*/ 	.word	0xffffffff


	//   ....[114]....
        /*059c*/ 	.word	0xffffffff


	//   ....[115]....
        /*05a0*/ 	.word	0xffffffff


	//   ....[116]....
        /*05a4*/ 	.word	0xffffffff


	//   ....[117]....
        /*05a8*/ 	.word	0xffffffff


	//   ....[118]....
        /*05ac*/ 	.word	0xffffffff


	//   ....[119]....
        /*05b0*/ 	.word	0xffffffff


	//   ....[120]....
        /*05b4*/ 	.word	0xffffffff


	//   ....[121]....
        /*05b8*/ 	.word	0xffffffff


	//   ....[122]....
        /*05bc*/ 	.word	0xffffffff


	//   ....[123]....
        /*05c0*/ 	.word	0xffffffff


	//   ....[124]....
        /*05c4*/ 	.word	0xffffffff


	//   ....[125]....
        /*05c8*/ 	.word	0xffffffff


	//   ....[126]....
        /*05cc*/ 	.word	0xffffffff


	//   ....[127]....
        /*05d0*/ 	.word	0xffffffff


	//   ....[128]....
        /*05d4*/ 	.word	0xffffffff


	//   ....[129]....
        /*05d8*/ 	.word	0xffffffff


	//   ....[130]....
        /*05dc*/ 	.word	0xffffffff


	//   ....[131]....
        /*05e0*/ 	.word	0xffffffff


	//   ....[132]....
        /*05e4*/ 	.word	0xffffffff


	//   ....[133]....
        /*05e8*/ 	.word	0xffffffff


	//   ....[134]....
        /*05ec*/ 	.word	0xffffffff


	//   ....[135]....
        /*05f0*/ 	.word	0xffffffff


	//   ....[136]....
        /*05f4*/ 	.word	0xffffffff


	//   ....[137]....
        /*05f8*/ 	.word	0xffffffff


	//   ....[138]....
        /*05fc*/ 	.word	0xffffffff


	//   ....[139]....
        /*0600*/ 	.word	0xffffffff


	//   ....[140]....
        /*0604*/ 	.word	0xffffffff


	//   ....[141]....
        /*0608*/ 	.word	0xffffffff


	//   ....[142]....
        /*060c*/ 	.word	0xffffffff


	//   ....[143]....
        /*0610*/ 	.word	0xffffffff


	//   ....[144]....
        /*0614*/ 	.word	0xffffffff


	//   ....[145]....
        /*0618*/ 	.word	0xffffffff


	//   ....[146]....
        /*061c*/ 	.word	0xffffffff


	//   ....[147]....
        /*0620*/ 	.word	0xffffffff


	//   ....[148]....
        /*0624*/ 	.word	0xffffffff


	//   ....[149]....
        /*0628*/ 	.word	0xffffffff


	//   ....[150]....
        /*062c*/ 	.word	0xffffffff


	//   ....[151]....
        /*0630*/ 	.word	0xffffffff


	//   ....[152]....
        /*0634*/ 	.word	0xffffffff


	//   ....[153]....
        /*0638*/ 	.word	0xffffffff


	//   ....[154]....
        /*063c*/ 	.word	0xffffffff


	//   ....[155]....
        /*0640*/ 	.word	0xffffffff


	//   ....[156]....
        /*0644*/ 	.word	0xffffffff


	//   ....[157]....
        /*0648*/ 	.word	0xffffffff


	//   ....[158]....
        /*064c*/ 	.word	0xffffffff


	//   ....[159]....
        /*0650*/ 	.word	0xffffffff


	//   ....[160]....
        /*0654*/ 	.word	0xffffffff


	//   ....[161]....
        /*0658*/ 	.word	0xffffffff


	//   ....[162]....
        /*065c*/ 	.word	0xffffffff


	//   ....[163]....
        /*0660*/ 	.word	0xffffffff


	//   ....[164]....
        /*0664*/ 	.word	0xffffffff


	//   ....[165]....
        /*0668*/ 	.word	0xffffffff


	//   ....[166]....
        /*066c*/ 	.word	0xffffffff


	//   ....[167]....
        /*0670*/ 	.word	0xffffffff


	//   ....[168]....
        /*0674*/ 	.word	0xffffffff


	//   ....[169]....
        /*0678*/ 	.word	0xffffffff


	//   ....[170]....
        /*067c*/ 	.word	0xffffffff


	//   ....[171]....
        /*0680*/ 	.word	0xffffffff


	//   ....[172]....
        /*0684*/ 	.word	0xffffffff


	//   ....[173]....
        /*0688*/ 	.word	0xffffffff


	//   ....[174]....
        /*068c*/ 	.word	0xffffffff


	//   ....[175]....
        /*0690*/ 	.word	0xffffffff


	//   ....[176]....
        /*0694*/ 	.word	0xffffffff


	//   ....[177]....
        /*0698*/ 	.word	0xffffffff


	//   ....[178]....
        /*069c*/ 	.word	0xffffffff


	//   ....[179]....
        /*06a0*/ 	.word	0xffffffff


	//   ....[180]....
        /*06a4*/ 	.word	0xffffffff


	//   ....[181]....
        /*06a8*/ 	.word	0xffffffff


	//   ....[182]....
        /*06ac*/ 	.word	0xffffffff


	//   ....[183]....
        /*06b0*/ 	.word	0xffffffff


	//   ....[184]....
        /*06b4*/ 	.word	0xffffffff


	//   ....[185]....
        /*06b8*/ 	.word	0xffffffff


	//   ....[186]....
        /*06bc*/ 	.word	0xffffffff


	//   ....[187]....
        /*06c0*/ 	.word	0xffffffff


	//   ....[188]....
        /*06c4*/ 	.word	0xffffffff


	//   ....[189]....
        /*06c8*/ 	.word	0xffffffff


	//   ....[190]....
        /*06cc*/ 	.word	0xffffffff


	//   ....[191]....
        /*06d0*/ 	.word	0xffffffff


	//   ....[192]....
        /*06d4*/ 	.word	0xffffffff


	//   ....[193]....
        /*06d8*/ 	.word	0xffffffff


	//   ....[194]....
        /*06dc*/ 	.word	0xffffffff


	//   ....[195]....
        /*06e0*/ 	.word	0xffffffff


	//   ....[196]....
        /*06e4*/ 	.word	0xffffffff


	//   ....[197]....
        /*06e8*/ 	.word	0xffffffff


	//   ....[198]....
        /*06ec*/ 	.word	0xffffffff


	//   ....[199]....
        /*06f0*/ 	.word	0xffffffff


	//   ....[200]....
        /*06f4*/ 	.word	0xffffffff


	//   ....[201]....
        /*06f8*/ 	.word	0xffffffff


	//   ....[202]....
        /*06fc*/ 	.word	0xffffffff


	//   ....[203]....
        /*0700*/ 	.word	0xffffffff


	//   ....[204]....
        /*0704*/ 	.word	0xffffffff


	//   ....[205]....
        /*0708*/ 	.word	0xffffffff


	//   ....[206]....
        /*070c*/ 	.word	0xffffffff


	//   ....[207]....
        /*0710*/ 	.word	0xffffffff


	//   ....[208]....
        /*0714*/ 	.word	0xffffffff


	//   ....[209]....
        /*0718*/ 	.word	0xffffffff


	//   ....[210]....
        /*071c*/ 	.word	0xffffffff


	//   ....[211]....
        /*0720*/ 	.word	0xffffffff


	//   ....[212]....
        /*0724*/ 	.word	0xffffffff


	//   ....[213]....
        /*0728*/ 	.word	0xffffffff


	//   ....[214]....
        /*072c*/ 	.word	0xffffffff


	//   ....[215]....
        /*0730*/ 	.word	0xffffffff


	//   ....[216]....
        /*0734*/ 	.word	0xffffffff


	//   ....[217]....
        /*0738*/ 	.word	0xffffffff


	//   ....[218]....
        /*073c*/ 	.word	0xffffffff


	//   ....[219]....
        /*0740*/ 	.word	0xffffffff


	//   ....[220]....
        /*0744*/ 	.word	0xffffffff


	//   ....[221]....
        /*0748*/ 	.word	0xffffffff


	//   ....[222]....
        /*074c*/ 	.word	0xffffffff


	//   ....[223]....
        /*0750*/ 	.word	0xffffffff


	//   ....[224]....
        /*0754*/ 	.word	0xffffffff


	//   ....[225]....
        /*0758*/ 	.word	0xffffffff


	//   ....[226]....
        /*075c*/ 	.word	0xffffffff


	//   ....[227]....
        /*0760*/ 	.word	0xffffffff


	//   ....[228]....
        /*0764*/ 	.word	0xffffffff


	//   ....[229]....
        /*0768*/ 	.word	0xffffffff


	//   ....[230]....
        /*076c*/ 	.word	0xffffffff


	//   ....[231]....
        /*0770*/ 	.word	0xffffffff


	//   ....[232]....
        /*0774*/ 	.word	0xffffffff


	//   ....[233]....
        /*0778*/ 	.word	0xffffffff


	//   ....[234]....
        /*077c*/ 	.word	0xffffffff


	//   ....[235]....
        /*0780*/ 	.word	0xffffffff


	//   ....[236]....
        /*0784*/ 	.word	0xffffffff


	//   ....[237]....
        /*0788*/ 	.word	0xffffffff


	//   ....[238]....
        /*078c*/ 	.word	0xffffffff


	//   ....[239]....
        /*0790*/ 	.word	0xffffffff


	//   ....[240]....
        /*0794*/ 	.word	0xffffffff


	//   ....[241]....
        /*0798*/ 	.word	0xffffffff


	//   ....[242]....
        /*079c*/ 	.word	0xffffffff


	//   ....[243]....
        /*07a0*/ 	.word	0xffffffff


	//   ....[244]....
        /*07a4*/ 	.word	0xffffffff


	//   ....[245]....
        /*07a8*/ 	.word	0xffffffff


	//   ....[246]....
        /*07ac*/ 	.word	0xffffffff


	//   ....[247]....
        /*07b0*/ 	.word	0xffffffff


	//   ....[248]....
        /*07b4*/ 	.word	0xffffffff


	//   ....[249]....
        /*07b8*/ 	.word	0xffffffff


	//   ....[250]....
        /*07bc*/ 	.word	0xffffffff


	//   ....[251]....
        /*07c0*/ 	.word	0xffffffff


	//   ....[252]....
        /*07c4*/ 	.word	0xffffffff


	//   ....[253]....
        /*07c8*/ 	.word	0xffffffff


	//   ....[254]....
        /*07cc*/ 	.word	0xffffffff


	//   ....[255]....
        /*07d0*/ 	.word	0xffffffff


	//   ....[0]....
        /*07d4*/ 	.word	0xffffffff


	//   ....[1]....
        /*07d8*/ 	.word	0xffffffff


	//   ....[2]....
        /*07dc*/ 	.word	0xffffffff


	//   ....[3]....
        /*07e0*/ 	.word	0xffffffff


	//   ....[4]....
        /*07e4*/ 	.word	0xffffffff


	//   ....[5]....
        /*07e8*/ 	.word	0xffffffff


	//   ....[6]....
        /*07ec*/ 	.word	0xffffffff


	//   ....[7]....
        /*07f0*/ 	.word	0xffffffff


	//   ....[8]....
        /*07f4*/ 	.word	0xffffffff


	//   ....[9]....
        /*07f8*/ 	.word	0xffffffff


	//   ....[10]....
        /*07fc*/ 	.word	0xffffffff


	//   ....[11]....
        /*0800*/ 	.word	0xffffffff


	//   ....[12]....
        /*0804*/ 	.word	0xffffffff


	//   ....[13]....
        /*0808*/ 	.word	0xffffffff


	//   ....[14]....
        /*080c*/ 	.word	0xffffffff


	//   ....[15]....
        /*0810*/ 	.word	0xffffffff


	//   ....[16]....
        /*0814*/ 	.word	0xffffffff


	//   ....[17]....
        /*0818*/ 	.word	0xffffffff


	//   ....[18]....
        /*081c*/ 	.word	0xffffffff


	//   ....[19]....
        /*0820*/ 	.word	0xffffffff


	//   ....[20]....
        /*0824*/ 	.word	0xffffffff


	//   ....[21]....
        /*0828*/ 	.word	0xffffffff


	//   ....[22]....
        /*082c*/ 	.word	0xffffffff


	//   ....[23]....
        /*0830*/ 	.word	0xffffffff


	//   ....[24]....
        /*0834*/ 	.word	0xffffffff


	//   ....[25]....
        /*0838*/ 	.word	0xffffffff


	//   ....[26]....
        /*083c*/ 	.word	0xffffffff


	//   ....[27]....
        /*0840*/ 	.word	0xffffffff


	//   ....[28]....
        /*0844*/ 	.word	0xffffffff


	//   ....[29]....
        /*0848*/ 	.word	0xffffffff


	//   ....[30]....
        /*084c*/ 	.word	0xffffffff


	//   ....[31]....
        /*0850*/ 	.word	0xffffffff


	//----- nvinfo : EIATTR_COOP_GROUP_INSTR_OFFSETS
	.align		4
.L_350:
        /*0854*/ 	.byte	0x04, 0x28
        /*0856*/ 	.short	(.L_352 - .L_351)


	//   ....[0]....
.L_351:
        /*0858*/ 	.word	0x00000050


	//   ....[1]....
        /*085c*/ 	.word	0x00000060


	//   ....[2]....
        /*0860*/ 	.word	0x00001400


	//   ....[3]....
        /*0864*/ 	.word	0x00001420


	//   ....[4]....
        /*0868*/ 	.word	0x00001520


	//   ....[5]....
        /*086c*/ 	.word	0x00001530


	//   ....[6]....
        /*0870*/ 	.word	0x00001600


	//   ....[7]....
        /*0874*/ 	.word	0x00001620


	//   ....[8]....
        /*0878*/ 	.word	0x000016f0


	//   ....[9]....
        /*087c*/ 	.word	0x00001700


	//   ....[10]....
        /*0880*/ 	.word	0x000017d0


	//   ....[11]....
        /*0884*/ 	.word	0x000017f0


	//   ....[12]....
        /*0888*/ 	.word	0x000018c0


	//   ....[13]....
        /*088c*/ 	.word	0x000018d0


	//   ....[14]....
        /*0890*/ 	.word	0x000019a0


	//   ....[15]....
        /*0894*/ 	.word	0x000019c0


	//   ....[16]....
        /*0898*/ 	.word	0x00001a90


	//   ....[17]....
        /*089c*/ 	.word	0x00001aa0


	//   ....[18]....
        /*08a0*/ 	.word	0x00001f60


	//   ....[19]....
        /*08a4*/ 	.word	0x00001f80


	//   ....[20]....
        /*08a8*/ 	.word	0x00001f90


	//   ....[21]....
        /*08ac*/ 	.word	0x00001fb0


	//   ....[22]....
        /*08b0*/ 	.word	0x00001fd0


	//   ....[23]....
        /*08b4*/ 	.word	0x00001fe0


	//   ....[24]....
        /*08b8*/ 	.word	0x00002020


	//   ....[25]....
        /*08bc*/ 	.word	0x00002040


	//   ....[26]....
        /*08c0*/ 	.word	0x00002060


	//   ....[27]....
        /*08c4*/ 	.word	0x00002090


	//   ....[28]....
        /*08c8*/ 	.word	0x00002110


	//   ....[29]....
        /*08cc*/ 	.word	0x00002120


	//   ....[30]....
        /*08d0*/ 	.word	0x00002150


	//   ....[31]....
        /*08d4*/ 	.word	0x00002180


	//   ....[32]....
        /*08d8*/ 	.word	0x000022a0


	//   ....[33]....
        /*08dc*/ 	.word	0x000022f0


	//   ....[34]....
        /*08e0*/ 	.word	0x00002310


	//   ....[35]....
        /*08e4*/ 	.word	0x00002320


	//   ....[36]....
        /*08e8*/ 	.word	0x00002340


	//   ....[37]....
        /*08ec*/ 	.word	0x00002360


	//   ....[38]....
        /*08f0*/ 	.word	0x00002370


	//   ....[39]....
        /*08f4*/ 	.word	0x00002380


	//   ....[40]....
        /*08f8*/ 	.word	0x00002390


	//   ....[41]....
        /*08fc*/ 	.word	0x000023a0


	//   ....[42]....
        /*0900*/ 	.word	0x000023d0


	//   ....[43]....
        /*0904*/ 	.word	0x000023f0


	//   ....[44]....
        /*0908*/ 	.word	0x00002420


	//   ....[45]....
        /*090c*/ 	.word	0x00002480


	//   ....[46]....
        /*0910*/ 	.word	0x00003fa0


	//   ....[47]....
        /*0914*/ 	.word	0x00003fc0


	//   ....[48]....
        /*0918*/ 	.word	0x00003fd0


	//   ....[49]....
        /*091c*/ 	.word	0x00003fe0


	//   ....[50]....
        /*0920*/ 	.word	0x00003ff0


	//   ....[51]....
        /*0924*/ 	.word	0x00004000


	//   ....[52]....
        /*0928*/ 	.word	0x00004010


	//   ....[53]....
        /*092c*/ 	.word	0x00004020


	//   ....[54]....
        /*0930*/ 	.word	0x00004040


	//   ....[55]....
        /*0934*/ 	.word	0x00004070


	//   ....[56]....
        /*0938*/ 	.word	0x00004090


	//   ....[57]....
        /*093c*/ 	.word	0x000040b0


	//   ....[58]....
        /*0940*/ 	.word	0x00004120


	//   ....[59]....
        /*0944*/ 	.word	0x00004140


	//   ....[60]....
        /*0948*/ 	.word	0x000042d0


	//   ....[61]....
        /*094c*/ 	.word	0x00004690


	//   ....[62]....
        /*0950*/ 	.word	0x000046a0


	//   ....[63]....
        /*0954*/ 	.word	0x000046b0


	//   ....[64]....
        /*0958*/ 	.word	0x00005830


	//   ....[65]....
        /*095c*/ 	.word	0x00005860


	//   ....[66]....
        /*0960*/ 	.word	0x00005880


	//   ....[67]....
        /*0964*/ 	.word	0x00005890


	//   ....[68]....
        /*0968*/ 	.word	0x000058c0


	//   ....[69]....
        /*096c*/ 	.word	0x000058e0


	//   ....[70]....
        /*0970*/ 	.word	0x00005900


	//   ....[71]....
        /*0974*/ 	.word	0x00005910


	//   ....[72]....
        /*0978*/ 	.word	0x00007fb0


	//   ....[73]....
        /*097c*/ 	.word	0x00007fd0


	//   ....[74]....
        /*0980*/ 	.word	0x00007fe0


	//   ....[75]....
        /*0984*/ 	.word	0x00007ff0


	//   ....[76]....
        /*0988*/ 	.word	0x00008000


	//   ....[77]....
        /*098c*/ 	.word	0x00008010


	//   ....[78]....
        /*0990*/ 	.word	0x00008020


	//   ....[79]....
        /*0994*/ 	.word	0x00008030


	//   ....[80]....
        /*0998*/ 	.word	0x00008040


	//   ....[81]....
        /*099c*/ 	.word	0x00008050


	//   ....[82]....
        /*09a0*/ 	.word	0x00008060


	//   ....[83]....
        /*09a4*/ 	.word	0x00008070


	//   ....[84]....
        /*09a8*/ 	.word	0x00008080


	//   ....[85]....
        /*09ac*/ 	.word	0x000081a0


	//   ....[86]....
        /*09b0*/ 	.word	0x00009b40


	//   ....[87]....
        /*09b4*/ 	.word	0x00009b60


	//   ....[88]....
        /*09b8*/ 	.word	0x00009b80


	//   ....[89]....
        /*09bc*/ 	.word	0x00009bd0


	//   ....[90]....
        /*09c0*/ 	.word	0x00009be0


	//   ....[91]....
        /*09c4*/ 	.word	0x00009c00


	//   ....[92]....
        /*09c8*/ 	.word	0x00009c30


	//   ....[93]....
        /*09cc*/ 	.word	0x00009c50


	//   ....[94]....
        /*09d0*/ 	.word	0x00009c80


	//   ....[95]....
        /*09d4*/ 	.word	0x00009ca0


	//   ....[96]....
        /*09d8*/ 	.word	0x00009cd0


	//   ....[97]....
        /*09dc*/ 	.word	0x00009cf0


	//   ....[98]....
        /*09e0*/ 	.word	0x00009d10


	//   ....[99]....
        /*09e4*/ 	.word	0x00009d40


	//   ....[100]....
        /*09e8*/ 	.word	0x00009e90


	//   ....[101]....
        /*09ec*/ 	.word	0x0000a240


	//   ....[102]....
        /*09f0*/ 	.word	0x0000a250


	//   ....[103]....
        /*09f4*/ 	.word	0x0000a260


	//   ....[104]....
        /*09f8*/ 	.word	0x0000acf0


	//   ....[105]....
        /*09fc*/ 	.word	0x0000adf0


	//   ....[106]....
        /*0a00*/ 	.word	0x0000b0e0


	//   ....[107]....
        /*0a04*/ 	.word	0x0000b100


	//   ....[108]....
        /*0a08*/ 	.word	0x0000b2e0


	//   ....[109]....
        /*0a0c*/ 	.word	0x0000b300


	//   ....[110]....
        /*0a10*/ 	.word	0x0000b4e0


	//   ....[111]....
        /*0a14*/ 	.word	0x0000b500


	//   ....[112]....
        /*0a18*/ 	.word	0x0000e100


	//   ....[113]....
        /*0a1c*/ 	.word	0x0000e120


	//   ....[114]....
        /*0a20*/ 	.word	0x0000e150


	//   ....[115]....
        /*0a24*/ 	.word	0x0000e170


	//   ....[116]....
        /*0a28*/ 	.word	0x0000e190


	//   ....[117]....
        /*0a2c*/ 	.word	0x0000e1b0


	//   ....[118]....
        /*0a30*/ 	.word	0x0000e1d0


	//   ....[119]....
        /*0a34*/ 	.word	0x0000e1f0


	//   ....[120]....
        /*0a38*/ 	.word	0x0000e210


	//   ....[121]....
        /*0a3c*/ 	.word	0x0000e230


	//   ....[122]....
        /*0a40*/ 	.word	0x0000e250


	//   ....[123]....
        /*0a44*/ 	.word	0x0000e270


	//   ....[124]....
        /*0a48*/ 	.word	0x0000e3b0


	//   ....[125]....
        /*0a4c*/ 	.word	0x0000e490


	//   ....[126]....
        /*0a50*/ 	.word	0x0000fc50


	//   ....[127]....
        /*0a54*/ 	.word	0x0000fc70


	//   ....[128]....
        /*0a58*/ 	.word	0x0000fc90


	//   ....[129]....
        /*0a5c*/ 	.word	0x0000fce0


	//   ....[130]....
        /*0a60*/ 	.word	0x0000fcf0


	//   ....[131]....
        /*0a64*/ 	.word	0x0000fd10


	//   ....[132]....
        /*0a68*/ 	.word	0x0000fd40


	//   ....[133]....
        /*0a6c*/ 	.word	0x0000fd60


	//   ....[134]....
        /*0a70*/ 	.word	0x0000fd90


	//   ....[135]....
        /*0a74*/ 	.word	0x0000fdb0


	//   ....[136]....
        /*0a78*/ 	.word	0x0000fde0


	//   ....[137]....
        /*0a7c*/ 	.word	0x0000fe00


	//   ....[138]....
        /*0a80*/ 	.word	0x0000fe20


	//   ....[139]....
        /*0a84*/ 	.word	0x0000fe50


	//   ....[140]....
        /*0a88*/ 	.word	0x00010600


	//   ....[141]....
        /*0a8c*/ 	.word	0x00010620


	//   ....[142]....
        /*0a90*/ 	.word	0x00010640


	//   ....[143]....
        /*0a94*/ 	.word	0x00010660


	//   ....[144]....
        /*0a98*/ 	.word	0x00010680


	//   ....[145]....
        /*0a9c*/ 	.word	0x000106a0


	//   ....[146]....
        /*0aa0*/ 	.word	0x000106c0


	//   ....[147]....
        /*0aa4*/ 	.word	0x000106e0


	//   ....[148]....
        /*0aa8*/ 	.word	0x00012ff0


	//   ....[149]....
        /*0aac*/ 	.word	0x00013060


	//   ....[150]....
        /*0ab0*/ 	.word	0x00013070


	//   ....[151]....
        /*0ab4*/ 	.word	0x00013080


	//   ....[152]....
        /*0ab8*/ 	.word	0x000130a0


	//   ....[153]....
        /*0abc*/ 	.word	0x000130c0


	//   ....[154]....
        /*0ac0*/ 	.word	0x000130e0


	//   ....[155]....
        /*0ac4*/ 	.word	0x000130f0


	//   ....[156]....
        /*0ac8*/ 	.word	0x00013970


	//   ....[157]....
        /*0acc*/ 	.word	0x00013ed0


	//   ....[158]....
        /*0ad0*/ 	.word	0x00013f00


	//   ....[159]....
        /*0ad4*/ 	.word	0x00013f40


	//   ....[160]....
        /*0ad8*/ 	.word	0x00013f70


	//   ....[161]....
        /*0adc*/ 	.word	0x00013fa0


	//   ....[162]....
        /*0ae0*/ 	.word	0x00013fc0


	//   ....[163]....
        /*0ae4*/ 	.word	0x00013fe0


	//   ....[164]....
        /*0ae8*/ 	.word	0x00013ff0


	//   ....[165]....
        /*0aec*/ 	.word	0x000140b0


	//   ....[166]....
        /*0af0*/ 	.word	0x00014100


	//   ....[167]....
        /*0af4*/ 	.word	0x00014340


	//   ....[168]....
        /*0af8*/ 	.word	0x00014360


	//   ....[169]....
        /*0afc*/ 	.word	0x00014590


	//   ....[170]....
        /*0b00*/ 	.word	0x000145b0


	//   ....[171]....
        /*0b04*/ 	.word	0x000147e0


	//   ....[172]....
        /*0b08*/ 	.word	0x000147f0


	//   ....[173]....
        /*0b0c*/ 	.word	0x00014d70


	//   ....[174]....
        /*0b10*/ 	.word	0x00014e70


	//   ....[175]....
        /*0b14*/ 	.word	0x00014ee0


	//   ....[176]....
        /*0b18*/ 	.word	0x00014f40


	//   ....[177]....
        /*0b1c*/ 	.word	0x00014fa0


	//   ....[178]....
        /*0b20*/ 	.word	0x00015000


	//   ....[179]....
        /*0b24*/ 	.word	0x00015070


	//   ....[180]....
        /*0b28*/ 	.word	0x000150d0


	//   ....[181]....
        /*0b2c*/ 	.word	0x00015130


	//   ....[182]....
        /*0b30*/ 	.word	0x00015190


	//   ....[183]....
        /*0b34*/ 	.word	0x00015200


	//   ....[184]....
        /*0b38*/ 	.word	0x00015260


	//   ....[185]....
        /*0b3c*/ 	.word	0x000152c0


	//   ....[186]....
        /*0b40*/ 	.word	0x00015320


	//   ....[187]....
        /*0b44*/ 	.word	0x00015390


	//   ....[188]....
        /*0b48*/ 	.word	0x000153f0


	//   ....[189]....
        /*0b4c*/ 	.word	0x00015450


	//   ....[190]....
        /*0b50*/ 	.word	0x000154c0


	//   ....[191]....
        /*0b54*/ 	.word	0x00015530


	//   ....[192]....
        /*0b58*/ 	.word	0x000155e0


	//   ....[193]....
        /*0b5c*/ 	.word	0x00015640


	//   ....[194]....
        /*0b60*/ 	.word	0x000156f0


	//   ....[195]....
        /*0b64*/ 	.word	0x00015750


	//   ....[196]....
        /*0b68*/ 	.word	0x00015800


	//   ....[197]....
        /*0b6c*/ 	.word	0x00015860


	//   ....[198]....
        /*0b70*/ 	.word	0x00015910


	//   ....[199]....
        /*0b74*/ 	.word	0x00015970


	//   ....[200]....
        /*0b78*/ 	.word	0x00015a20


	//   ....[201]....
        /*0b7c*/ 	.word	0x00015a80


	//   ....[202]....
        /*0b80*/ 	.word	0x00015b30


	//   ....[203]....
        /*0b84*/ 	.word	0x00015b90


	//   ....[204]....
        /*0b88*/ 	.word	0x00015bf0


	//   ....[205]....
        /*0b8c*/ 	.word	0x00015c50


	//   ....[206]....
        /*0b90*/ 	.word	0x00016030


	//   ....[207]....
        /*0b94*/ 	.word	0x00016410


	//   ....[208]....
        /*0b98*/ 	.word	0x00016eb0


	//   ....[209]....
        /*0b9c*/ 	.word	0x00016f00


	//   ....[210]....
        /*0ba0*/ 	.word	0x00016f50


	//   ....[211]....
        /*0ba4*/ 	.word	0x00016fa0


	//   ....[212]....
        /*0ba8*/ 	.word	0x00016ff0


	//   ....[213]....
        /*0bac*/ 	.word	0x00017040


	//   ....[214]....
        /*0bb0*/ 	.word	0x00017090


	//   ....[215]....
        /*0bb4*/ 	.word	0x000170e0


	//   ....[216]....
        /*0bb8*/ 	.word	0x00017140


	//   ....[217]....
        /*0bbc*/ 	.word	0x000171b0


	//   ....[218]....
        /*0bc0*/ 	.word	0x00017260


	//   ....[219]....
        /*0bc4*/ 	.word	0x000172c0


	//   ....[220]....
        /*0bc8*/ 	.word	0x00017370


	//   ....[221]....
        /*0bcc*/ 	.word	0x000173d0


	//   ....[222]....
        /*0bd0*/ 	.word	0x00017480


	//   ....[223]....
        /*0bd4*/ 	.word	0x000174e0


	//   ....[224]....
        /*0bd8*/ 	.word	0x00017590


	//   ....[225]....
        /*0bdc*/ 	.word	0x000175f0


	//   ....[226]....
        /*0be0*/ 	.word	0x000176a0


	//   ....[227]....
        /*0be4*/ 	.word	0x00017700


	//   ....[228]....
        /*0be8*/ 	.word	0x000177b0


	//   ....[229]....
        /*0bec*/ 	.word	0x00017810


	//   ....[230]....
        /*0bf0*/ 	.word	0x00017870


	//   ....[231]....
        /*0bf4*/ 	.word	0x000178e0


	//   ....[232]....
        /*0bf8*/ 	.word	0x00017990


	//   ....[233]....
        /*0bfc*/ 	.word	0x000179f0


	//   ....[234]....
        /*0c00*/ 	.word	0x00017aa0


	//   ....[235]....
        /*0c04*/ 	.word	0x00017b00


	//   ....[236]....
        /*0c08*/ 	.word	0x00017bb0


	//   ....[237]....
        /*0c0c*/ 	.word	0x00017c10


	//   ....[238]....
        /*0c10*/ 	.word	0x00017cc0


	//   ....[239]....
        /*0c14*/ 	.word	0x00017d20


	//   ....[240]....
        /*0c18*/ 	.word	0x00017dd0


	//   ....[241]....
        /*0c1c*/ 	.word	0x00017e30


	//   ....[242]....
        /*0c20*/ 	.word	0x00017ee0


	//   ....[243]....
        /*0c24*/ 	.word	0x00017f40


	//   ....[244]....
        /*0c28*/ 	.word	0x00017f90


	//   ....[245]....
        /*0c2c*/ 	.word	0x00017fe0


	//   ....[246]....
        /*0c30*/ 	.word	0x000183b0


	//   ....[247]....
        /*0c34*/ 	.word	0x00018780


	//   ....[248]....
        /*0c38*/ 	.word	0x00019240


	//   ....[249]....
        /*0c3c*/ 	.word	0x00019280


	//   ....[250]....
        /*0c40*/ 	.word	0x000192d0


	//   ....[251]....
        /*0c44*/ 	.word	0x00019310


	//   ....[252]....
        /*0c48*/ 	.word	0x00019360


	//   ....[253]....
        /*0c4c*/ 	.word	0x000193a0


	//   ....[254]....
        /*0c50*/ 	.word	0x000193f0


	//   ....[255]....
        /*0c54*/ 	.word	0x00019430


	//   ....[0]....
        /*0c58*/ 	.word	0x000194a0


	//   ....[1]....
        /*0c5c*/ 	.word	0x00019510


	//   ....[2]....
        /*0c60*/ 	.word	0x00019580


	//   ....[3]....
        /*0c64*/ 	.word	0x00019630


	//   ....[4]....
        /*0c68*/ 	.word	0x00019690


	//   ....[5]....
        /*0c6c*/ 	.word	0x00019740


	//   ....[6]....
        /*0c70*/ 	.word	0x000197a0


	//   ....[7]....
        /*0c74*/ 	.word	0x00019850


	//   ....[8]....
        /*0c78*/ 	.word	0x000198b0


	//   ....[9]....
        /*0c7c*/ 	.word	0x00019960


	//   ....[10]....
        /*0c80*/ 	.word	0x000199c0


	//   ....[11]....
        /*0c84*/ 	.word	0x00019a70


	//   ....[12]....
        /*0c88*/ 	.word	0x00019ad0


	//   ....[13]....
        /*0c8c*/ 	.word	0x00019b80


	//   ....[14]....
        /*0c90*/ 	.word	0x00019be0


	//   ....[15]....
        /*0c94*/ 	.word	0x00019c20


	//   ....[16]....
        /*0c98*/ 	.word	0x00019c60


	//   ....[17]....
        /*0c9c*/ 	.word	0x00019cb0


	//   ....[18]....
        /*0ca0*/ 	.word	0x00019cf0


	//   ....[19]....
        /*0ca4*/ 	.word	0x00019d40


	//   ....[20]....
        /*0ca8*/ 	.word	0x00019d80


	//   ....[21]....
        /*0cac*/ 	.word	0x00019dd0


	//   ....[22]....
        /*0cb0*/ 	.word	0x00019e10


	//   ....[23]....
        /*0cb4*/ 	.word	0x00019e70


	//   ....[24]....
        /*0cb8*/ 	.word	0x00019ed0


	//   ....[25]....
        /*0cbc*/ 	.word	0x00019f20


	//   ....[26]....
        /*0cc0*/ 	.word	0x00019f80


	//   ....[27]....
        /*0cc4*/ 	.word	0x00019fd0


	//   ....[28]....
        /*0cc8*/ 	.word	0x0001a030


	//   ....[29]....
        /*0ccc*/ 	.word	0x0001a080


	//   ....[30]....
        /*0cd0*/ 	.word	0x0001a0d0


	//   ....[31]....
        /*0cd4*/ 	.word	0x0001a140


	//----- nvinfo : EIATTR_EXIT_INSTR_OFFSETS
	.align		4
.L_352:
        /*0cd8*/ 	.byte	0x04, 0x1c
        /*0cda*/ 	.short	(.L_354 - .L_353)


	//   ....[0]....
.L_353:
        /*0cdc*/ 	.word	0x000000b0


	//   ....[1]....
        /*0ce0*/ 	.word	0x00014e20


	//----- nvinfo : EIATTR_MAX_THREADS
	.align		4
.L_354:
        /*0ce4*/ 	.byte	0x04, 0x05
        /*0ce6*/ 	.short	(.L_356 - .L_355)
.L_355:
        /*0ce8*/ 	.word	0x00000080
        /*0cec*/ 	.word	0x00000001
        /*0cf0*/ 	.word	0x00000001


	//----- nvinfo : EIATTR_CRS_STACK_SIZE
	.align		4
.L_356:
        /*0cf4*/ 	.byte	0x04, 0x1e
        /*0cf6*/ 	.short	(.L_358 - .L_357)
.L_357:
        /*0cf8*/ 	.word	0x00000000
.L_358:


//--------------------- .nv.info._ZN7cutlass13device_kernelIN5flash19enable_sm80_to_sm89INS1_16FlashAttnFwdSm80INS1_25CollectiveMainloopFwdSm80ILi4ELi1ELb0EN4cute5tupleIJNS5_1CILi128EEENS7_ILi80EEENS7_ILi64EEEEEELi64ENS_10bfloat16_tEfNS_4arch4Sm80ELb1ELb0ELb1ELb1ELb1ELb0ELb1ELb1EEENS1_21CollectiveEpilogueFwdINS6_IJS8_SA_S9_EEENS6_IJNS7_ILi1EEESI_SI_EEESC_SE_Li128ELb1ELb1ELb1ELb0EEENS1_36VarlenDynamicPersistentTileSchedulerILi128ELi80ELi128ELi128ELb1ELb1ELb0ELb1ELb1ELb1EEEEEEEEEvNT_6ParamsE --------------------------
	.section	.nv.info._ZN7cutlass13device_kernelIN5flash19enable_sm80_to_sm89INS1_16FlashAttnFwdSm80INS1_25CollectiveMainloopFwdSm80ILi4ELi1ELb0EN4cute5tupleIJNS5_1CILi128EEENS7_ILi80EEENS7_ILi64EEEEEELi64ENS_10bfloat16_tEfNS_4arch4Sm80ELb1ELb0ELb1ELb1ELb1ELb0ELb1ELb1EEENS1_21CollectiveEpilogueFwdINS6_IJS8_SA_S9_EEENS6_IJNS7_ILi1EEESI_SI_EEESC_SE_Li128ELb1ELb1ELb1ELb0EEENS1_36VarlenDynamicPersistentTileSchedulerILi128ELi80ELi128ELi128ELb1ELb1ELb0ELb1ELb1ELb1EEEEEEEEEvNT_6ParamsE,"",@"SHT_CUDA_INFO"
	.sectionflags	@""
	.align	4


	//----- nvinfo : EIATTR_CUDA_API_VERSION
	.align		4
        /*0000*/ 	.byte	0x04, 0x37
        /*0002*/ 	.short	(.L_360 - .L_359)
.L_359:
        /*0004*/ 	.word	0x00000082


	//----- nvinfo : EIATTR_SW2861232_WAR
	.align		4
.L_360:
        /*0008*/ 	.byte	0x01, 0x35
	.zero		2


	//----- nvinfo : EIATTR_PARAM_CBANK
	.align		4
        /*000c*/ 	.byte	0x04, 0x0a
        /*000e*/ 	.short	(.L_362 - .L_361)
	.align		4
.L_361:
        /*0010*/ 	.word	index@(.nv.constant0._ZN7cutlass13device_kernelIN5flash19enable_sm80_to_sm89INS1_16FlashAttnFwdSm80INS1_25CollectiveMainloopFwdSm80ILi4ELi1ELb0EN4cute5tupleIJNS5_1CILi128EEENS7_ILi80EEENS7_ILi64EEEEEELi64ENS_10bfloat16_tEfNS_4arch4Sm80ELb1ELb0ELb1ELb1ELb1ELb0ELb1ELb1EEENS1_21CollectiveEpilogueFwdINS6_IJS8_SA_S9_EEENS6_IJNS7_ILi1EEESI_SI_EEESC_SE_Li128ELb1ELb1ELb1ELb0EEENS1_36VarlenDynamicPersistentTileSchedulerILi128ELi80ELi128ELi128ELb1ELb1ELb0ELb1ELb1ELb1EEEEEEEEEvNT_6ParamsE)
        /*0014*/ 	.short	0x0160
        /*0016*/ 	.short	0x0438


	//----- nvinfo : EIATTR_CBANK_PARAM_SIZE
	.align		4
.L_362:
        /*0018*/ 	.byte	0x03, 0x19
        /*001a*/ 	.short	0x0438


	//----- nvinfo : EIATTR_KPARAM_INFO
	.align		4
        /*001c*/ 	.byte	0x04, 0x17
        /*001e*/ 	.short	(.L_364 - .L_363)
.L_363:
        /*0020*/ 	.word	0x00000000
        /*0024*/ 	.short	0x0000
        /*0026*/ 	.short	0x0000
        /*0028*/ 	.byte	0x00, 0xf0, 0xe1, 0x10


	//----- nvinfo : EIATTR_MAXREG_COUNT
	.align		4
.L_364:
        /*002c*/ 	.byte	0x03, 0x1b
        /*002e*/ 	.short	0x00ff


	//----- nvinfo : EIATTR_NUM_BARRIERS
	.align		4
        /*0030*/ 	.byte	0x02, 0x4c
        /*0032*/ 	.byte	0x06
	.zero		1


	//----- nvinfo : EIATTR_ANNOTATIONS
	.align		4
        /*0034*/ 	.byte	0x04, 0x55
        /*0036*/ 	.short	(.L_366 - .L_365)


	//   ....[0]....
.L_365:
        /* <DEDUP_REMOVED lines=123> */


	//----- nvinfo : EIATTR_MERCURY_ISA_VERSION
	.align		4
.L_366:
        /*07d0*/ 	.byte	0x03, 0x5f
        /*07d2*/ 	.short	0x0000


	//----- nvinfo : EIATTR_INT_WARP_WIDE_INSTR_OFFSETS
	.align		4
        /*07d4*/ 	.byte	0x04, 0x31
        /*07d6*/ 	.short	(.L_368 - .L_367)


	//   ....[0]....
.L_367:
        /*07d8*/ 	.word	0x00010710


	//   ....[1]....
        /*07dc*/ 	.word	0x00010790


	//----- nvinfo : EIATTR_COOP_GROUP_MASK_REGIDS
	.align		4
.L_368:
        /*07e0*/ 	.byte	0x04, 0x29
        /*07e2*/ 	.short	(.L_370 - .L_369)


	//   ....[0]....
.L_369:
        /*07e4*/ 	.word	0xffffffff


	//   ....[1]....
        /*07e8*/ 	.word	0xffffffff


	//   ....[2]....
        /*07ec*/ 	.word	0xffffffff


	//   ....[3]....
        /*07f0*/ 	.word	0xffffffff


	//   ....[4]....
        /*07f4*/ 	.word	0xffffffff


	//   ....[5]....
        /*07f8*/ 	.word	0xffffffff


	//   ....[6]....
        /*07fc*/ 	.word	0xffffffff


	//   ....[7]....
        /*0800*/ 	.word	0xffffffff


	//   ....[8]....
        /*0804*/ 	.word	0xffffffff


	//   ....[9]....
        /*0808*/ 	.word	0xffffffff


	//   ....[10]....
        /*080c*/ 	.word	0xffffffff


	//   ....[11]....
        /*0810*/ 	.word	0xffffffff


	//   ....[12]....
        /*0814*/ 	.word	0xffffffff


	//   ....[13]....
        /*0818*/ 	.word	0xffffffff


	//   ....[14]....
        /*081c*/ 	.word	0xffffffff


	//   ....[15]....
        /*0820*/ 	.word	0xffffffff


	//   ....[16]....
        /*0824*/ 	.word	0xffffffff


	//   ....[17]....
        /*0828*/ 	.word	0xffffffff


	//   ....[18]....
        /*082c*/ 	.word	0xffffffff


	//   ....[19]....
        /*0830*/ 	.word	0xffffffff


	//   ....[20]....
        /*0834*/ 	.word	0xffffffff


	//   ....[21]....
        /*0838*/ 	.word	0xffffffff


	//   ....[22]....
        /*083c*/ 	.word	0xffffffff


	//   ....[23]....
        /*0840*/ 	.word	0xffffffff


	//   ....[24]....
        /*0844*/ 	.word	0xffffffff


	//   ....[25]....
        /*0848*/ 	.word	0xffffffff


	//   ....[26]....
        /*084c*/ 	.word	0xffffffff


	//   ....[27]....
        /*0850*/ 	.word	0xffffffff


	//   ....[28]....
        /*0854*/ 	.word	0xffffffff


	//   ....[29]....
        /*0858*/ 	.word	0xffffffff


	//   ....[30]....
        /*085c*/ 	.word	0xffffffff


	//   ....[31]....
        /*0860*/ 	.word	0xffffffff


	//   ....[32]....
        /*0864*/ 	.word	0xffffffff


	//   ....[33]....
        /*0868*/ 	.word	0xffffffff


	//   ....[34]....
        /*086c*/ 	.word	0xffffffff


	//   ....[35]....
        /*0870*/ 	.word	0xffffffff


	//   ....[36]....
        /*0874*/ 	.word	0xffffffff


	//   ....[37]....
        /*0878*/ 	.word	0xffffffff


	//   ....[38]....
        /*087c*/ 	.word	0xffffffff


	//   ....[39]....
        /*0880*/ 	.word	0xffffffff


	//   ....[40]....
        /*0884*/ 	.word	0xffffffff


	//   ....[41]....
        /*0888*/ 	.word	0xffffffff


	//   ....[42]....
        /*088c*/ 	.word	0xffffffff


	//   ....[43]....
        /*0890*/ 	.word	0xffffffff


	//   ....[44]....
        /*0894*/ 	.word	0xffffffff


	//   ....[45]....
        /*0898*/ 	.word	0xffffffff


	//   ....[46]....
        /*089c*/ 	.word	0xffffffff


	//   ....[47]....
        /*08a0*/ 	.word	0xffffffff


	//   ....[48]....
        /*08a4*/ 	.word	0xffffffff


	//   ....[49]....
        /*08a8*/ 	.word	0xffffffff


	//   ....[50]....
        /*08ac*/ 	.word	0xffffffff


	//   ....[51]....
        /*08b0*/ 	.word	0xffffffff


	//   ....[52]....
        /*08b4*/ 	.word	0xffffffff


	//   ....[53]....
        /*08b8*/ 	.word	0xffffffff


	//   ....[54]....
        /*08bc*/ 	.word	0xffffffff


	//   ....[55]....
        /*08c0*/ 	.word	0xffffffff


	//   ....[56]....
        /*08c4*/ 	.word	0xffffffff


	//   ....[57]....
        /*08c8*/ 	.word	0xffffffff


	//   ....[58]....
        /*08cc*/ 	.word	0xffffffff


	//   ....[59]....
        /*08d0*/ 	.word	0xffffffff


	//   ....[60]....
        /*08d4*/ 	.word	0xffffffff


	//   ....[61]....
        /*08d8*/ 	.word	0xffffffff


	//   ....[62]....
        /*08dc*/ 	.word	0xffffffff


	//   ....[63]....
        /*08e0*/ 	.word	0xffffffff


	//   ....[64]....
        /*08e4*/ 	.word	0xffffffff


	//   ....[65]....
        /*08e8*/ 	.word	0xffffffff


	//   ....[66]....
        /*08ec*/ 	.word	0xffffffff


	//   ....[67]....
        /*08f0*/ 	.word	0xffffffff


	//   ....[68]....
        /*08f4*/ 	.word	0xffffffff


	//   ....[69]....
        /*08f8*/ 	.word	0xffffffff


	//   ....[70]....
        /*08fc*/ 	.word	0xffffffff


	//   ....[71]....
        /*0900*/ 	.word	0xffffffff


	//   ....[72]....
        /*0904*/ 	.word	0xffffffff


	//   ....[73]....
        /*0908*/ 	.word	0xffffffff


	//   ....[74]....
        /*090c*/ 	.word	0xffffffff


	//   ....[75]....
        /*0910*/ 	.word	0xffffffff


	//   ....[76]....
        /*0914*/ 	.word	0xffffffff


	//   ....[77]....
        /*0918*/ 	.word	0xffffffff


	//   ....[78]....
        /*091c*/ 	.word	0xffffffff


	//   ....[79]....
        /*0920*/ 	.word	0xffffffff


	//   ....[80]....
        /*0924*/ 	.word	0xffffffff


	//   ....[81]....
        /*0928*/ 	.word	0xffffffff


	//   ....[82]....
        /*092c*/ 	.word	0xffffffff


	//   ....[83]....
        /*0930*/ 	.word	0xffffffff


	//   ....[84]....
        /*0934*/ 	.word	0xffffffff


	//   ....[85]....
        /*0938*/ 	.word	0xffffffff


	//   ....[86]....
        /*093c*/ 	.word	0xffffffff


	//   ....[87]....
        /*0940*/ 	.word	0xffffffff


	//   ....[88]....
        /*0944*/ 	.word	0xffffffff


	//   ....[89]....
        /*0948*/ 	.word	0xffffffff


	//   ....[90]....
        /*094c*/ 	.word	0xffffffff


	//   ....[91]....
        /*0950*/ 	.word	0xffffffff


	//   ....[92]....
        /*0954*/ 	.word	0xffffffff


	//   ....[93]....
        /*0958*/ 	.word	0xffffffff


	//   ....[94]....
        /*095c*/ 	.word	0xffffffff


	//   ....[95]....
        /*0960*/ 	.word	0xffffffff


	//   ....[96]....
        /*0964*/ 	.word	0xffffffff


	//   ....[97]....
        /*0968*/ 	.word	0xffffffff


	//   ....[98]....
        /*096c*/ 	.word	0xffffffff


	//   ....[99]....
        /*0970*/ 	.word	0xffffffff


	//   ....[100]....
        /*0974*/ 	.word	0xffffffff


	//   ....[101]....
        /*0978*/ 	.word	0xffffffff


	//   ....[102]....
        /*097c*/ 	.word	0xffffffff


	//   ....[103]....
        /*0980*/ 	.word	0xffffffff


	//   ....[104]....
        /*0984*/ 	.word	0xffffffff


	//   ....[105]....
        /*0988*/ 	.word	0xffffffff


	//   ....[106]....
        /*098c*/ 	.word	0xffffffff


	//   ....[107]....
        /*0990*/ 	.word	0xffffffff


	//   ....[108]....
        /*0994*/ 	.word	0xffffffff


	//   ....[109]....
        /*0998*/ 	.word	0xffffffff


	//   ....[110]....
        /*099c*/ 	.word	0xffffffff


	//   ....[111]....
        /*09a0*/ 	.word	0xffffffff


	//   ....[112]....
        /*09a4*/ 	.word	0xffffffff


	//   ....[113]....
        /*09a8*/ 	.word	0xffffffff


	//   ....[114]....
        /*09ac*/ 	.word	0xffffffff


	//   ....[115]....
        /*09b0*/ 	.word	0xffffffff


	//   ....[116]....
        /*09b4*/ 	.word	0xffffffff


	//   ....[117]....
        /*09b8*/ 	.word	0xffffffff


	//   ....[118]....
        /*09bc*/ 	.word	0xffffffff


	//   ....[119]....
        /*09c0*/ 	.word	0xffffffff


	//   ....[120]....
        /*09c4*/ 	.word	0xffffffff


	//   ....[121]....
        /*09c8*/ 	.word	0xffffffff


	//   ....[122]....
        /*09cc*/ 	.word	0xffffffff


	//   ....[123]....
        /*09d0*/ 	.word	0xffffffff


	//   ....[124]....
        /*09d4*/ 	.word	0xffffffff


	//   ....[125]....
        /*09d8*/ 	.word	0xffffffff


	//   ....[126]....
        /*09dc*/ 	.word	0xffffffff


	//   ....[127]....
        /*09e0*/ 	.word	0xffffffff


	//   ....[128]....
        /*09e4*/ 	.word	0xffffffff


	//   ....[129]....
        /*09e8*/ 	.word	0xffffffff


	//   ....[130]....
        /*09ec*/ 	.word	0xffffffff


	//   ....[131]....
        /*09f0*/ 	.word	0xffffffff


	//   ....[132]....
        /*09f4*/ 	.word	0xffffffff


	//   ....[133]....
        /*09f8*/ 	.word	0xffffffff


	//   ....[134]....
        /*09fc*/ 	.word	0xffffffff


	//   ....[135]....
        /*0a00*/ 	.word	0xffffffff


	//   ....[136]....
        /*0a04*/ 	.word	0xffffffff


	//   ....[137]....
        /*0a08*/ 	.word	0xffffffff


	//   ....[138]....
        /*0a0c*/ 	.word	0xffffffff


	//   ....[139]....
        /*0a10*/ 	.word	0xffffffff


	//   ....[140]....
        /*0a14*/ 	.word	0xffffffff


	//   ....[141]....
        /*0a18*/ 	.word	0xffffffff


	//   ....[142]....
        /*0a1c*/ 	.word	0xffffffff


	//   ....[143]....
        /*0a20*/ 	.word	0xffffffff


	//   ....[144]....
        /*0a24*/ 	.word	0xffffffff


	//   ....[145]....
        /*0a28*/ 	.word	0xffffffff


	//   ....[146]....
        /*0a2c*/ 	.word	0xffffffff


	//   ....[147]....
        /*0a30*/ 	.word	0xffffffff


	//   ....[148]....
        /*0a34*/ 	.word	0xffffffff


	//   ....[149]....
        /*0a38*/ 	.word	0xffffffff


	//   ....[150]....
        /*0a3c*/ 	.word	0xffffffff


	//   ....[151]....
        /*0a40*/ 	.word	0xffffffff


	//   ....[152]....
        /*0a44*/ 	.word	0xffffffff


	//   ....[153]....
        /*0a48*/ 	.word	0xffffffff


	//   ....[154]....
        /*0a4c*/ 	.word	0xffffffff


	//   ....[155]....
        /*0a50*/ 	.word	0xffffffff


	//   ....[156]....
        /*0a54*/ 	.word	0xffffffff


	//   ....[157]....
        /*0a58*/ 	.word	0xffffffff


	//   ....[158]....
        /*0a5c*/ 	.word	0xffffffff


	//   ....[159]....
        /*0a60*/ 	.word	0xffffffff


	//   ....[160]....
        /*0a64*/ 	.word	0xffffffff


	//   ....[161]....
        /*0a68*/ 	.word	0xffffffff


	//   ....[162]....
        /*0a6c*/ 	.word	0xffffffff


	//   ....[163]....
        /*0a70*/ 	.word	0xffffffff


	//   ....[164]....
        /*0a74*/ 	.word	0xffffffff


	//   ....[165]....
        /*0a78*/ 	.word	0xffffffff


	//   ....[166]....
        /*0a7c*/ 	.word	0xffffffff


	//   ....[167]....
        /*0a80*/ 	.word	0xffffffff


	//   ....[168]....
        /*0a84*/ 	.word	0xffffffff


	//   ....[169]....
        /*0a88*/ 	.word	0xffffffff


	//   ....[170]....
        /*0a8c*/ 	.word	0xffffffff


	//   ....[171]....
        /*0a90*/ 	.word	0xffffffff


	//   ....[172]....
        /*0a94*/ 	.word	0xffffffff


	//   ....[173]....
        /*0a98*/ 	.word	0xffffffff


	//   ....[174]....
        /*0a9c*/ 	.word	0xffffffff


	//   ....[175]....
        /*0aa0*/ 	.word	0xffffffff


	//   ....[176]....
        /*0aa4*/ 	.word	0xffffffff


	//   ....[177]....
        /*0aa8*/ 	.word	0xffffffff


	//   ....[178]....
        /*0aac*/ 	.word	0xffffffff


	//   ....[179]....
        /*0ab0*/ 	.word	0xffffffff


	//   ....[180]....
        /*0ab4*/ 	.word	0xffffffff


	//   ....[181]....
        /*0ab8*/ 	.word	0xffffffff


	//   ....[182]....
        /*0abc*/ 	.word	0xffffffff


	//   ....[183]....
        /*0ac0*/ 	.word	0xffffffff


	//   ....[184]....
        /*0ac4*/ 	.word	0xffffffff


	//   ....[185]....
        /*0ac8*/ 	.word	0xffffffff


	//   ....[186]....
        /*0acc*/ 	.word	0xffffffff


	//   ....[187]....
        /*0ad0*/ 	.word	0xffffffff


	//   ....[188]....
        /*0ad4*/ 	.word	0xffffffff


	//   ....[189]....
        /*0ad8*/ 	.word	0xffffffff


	//   ....[190]....
        /*0adc*/ 	.word	0xffffffff


	//   ....[191]....
        /*0ae0*/ 	.word	0xffffffff


	//   ....[192]....
        /*0ae4*/ 	.word	0xffffffff


	//   ....[193]....
        /*0ae8*/ 	.word	0xffffffff


	//   ....[194]....
        /*0aec*/ 	.word	0xffffffff


	//   ....[195]....
        /*0af0*/ 	.word	0xffffffff


	//   ....[196]....
        /*0af4*/ 	.word	0xffffffff


	//   ....[197]....
        /*0af8*/ 	.word	0xffffffff


	//   ....[198]....
        /*0afc*/ 	.word	0xffffffff


	//   ....[199]....
        /*0b00*/ 	.word	0xffffffff


	//   ....[200]....
        /*0b04*/ 	.word	0xffffffff


	//   ....[201]....
        /*0b08*/ 	.word	0xffffffff


	//   ....[202]....
        /*0b0c*/ 	.word	0xffffffff


	//   ....[203]....
        /*0b10*/ 	.word	0xffffffff


	//   ....[204]....
        /*0b14*/ 	.word	0xffffffff


	//   ....[205]....
        /*0b18*/ 	.word	0xffffffff


	//   ....[206]....
        /*0b1c*/ 	.word	0xffffffff


	//   ....[207]....
        /*0b20*/ 	.word	0xffffffff


	//   ....[208]....
        /*0b24*/ 	.word	0xffffffff


	//   ....[209]....
        /*0b28*/ 	.word	0xffffffff


	//   ....[210]....
        /*0b2c*/ 	.word	0xffffffff


	//   ....[211]....
        /*0b30*/ 	.word	0xffffffff


	//   ....[212]....
        /*0b34*/ 	.word	0xffffffff


	//   ....[213]....
        /*0b38*/ 	.word	0xffffffff


	//   ....[214]....
        /*0b3c*/ 	.word	0xffffffff


	//   ....[215]....
        /*0b40*/ 	.word	0xffffffff


	//   ....[216]....
        /*0b44*/ 	.word	0xffffffff


	//   ....[217]....
        /*0b48*/ 	.word	0xffffffff


	//   ....[218]....
        /*0b4c*/ 	.word	0xffffffff


	//   ....[219]....
        /*0b50*/ 	.word	0xffffffff


	//   ....[220]....
        /*0b54*/ 	.word	0xffffffff


	//   ....[221]....
        /*0b58*/ 	.word	0xffffffff


	//   ....[222]....
        /*0b5c*/ 	.word	0xffffffff


	//   ....[223]....
        /*0b60*/ 	.word	0xffffffff


	//   ....[224]....
        /*0b64*/ 	.word	0xffffffff


	//   ....[225]....
        /*0b68*/ 	.word	0xffffffff


	//   ....[226]....
        /*0b6c*/ 	.word	0xffffffff


	//   ....[227]....
        /*0b70*/ 	.word	0xffffffff


	//   ....[228]....
        /*0b74*/ 	.word	0xffffffff


	//   ....[229]....
        /*0b78*/ 	.word	0xffffffff


	//   ....[230]....
        /*0b7c*/ 	.word	0xffffffff


	//   ....[231]....
        /*0b80*/ 	.word	0xffffffff


	//   ....[232]....
        /*0b84*/ 	.word	0xffffffff


	//   ....[233]....
        /*0b88*/ 	.word	0xffffffff


	//   ....[234]....
        /*0b8c*/ 	.word	0xffffffff


	//   ....[235]....
        /*0b90*/ 	.word	0xffffffff


	//   ....[236]....
        /*0b94*/ 	.word	0xffffffff


	//   ....[237]....
        /*0b98*/ 	.word	0xffffffff


	//   ....[238]....
        /*0b9c*/ 	.word	0xffffffff


	//   ....[239]....
        /*0ba0*/ 	.word	0xffffffff


	//   ....[240]....
        /*0ba4*/ 	.word	0xffffffff


	//   ....[241]....
        /*0ba8*/ 	.word	0xffffffff


	//   ....[242]....
        /*0bac*/ 	.word	0xffffffff


	//   ....[243]....
        /*0bb0*/ 	.word	0xffffffff


	//   ....[244]....
        /*0bb4*/ 	.word	0xffffffff


	//   ....[245]....
        /*0bb8*/ 	.word	0xffffffff


	//   ....[246]....
        /*0bbc*/ 	.word	0xffffffff


	//   ....[247]....
        /*0bc0*/ 	.word	0xffffffff


	//   ....[248]....
        /*0bc4*/ 	.word	0xffffffff


	//   ....[249]....
        /*0bc8*/ 	.word	0xffffffff


	//   ....[250]....
        /*0bcc*/ 	.word	0xffffffff


	//   ....[251]....
        /*0bd0*/ 	.word	0xffffffff


	//   ....[252]....
        /*0bd4*/ 	.word	0xffffffff


	//   ....[253]....
        /*0bd8*/ 	.word	0xffffffff


	//   ....[254]....
        /*0bdc*/ 	.word	0xffffffff


	//   ....[255]....
        /*0be0*/ 	.word	0xffffffff


	//   ....[0]....
        /*0be4*/ 	.word	0xffffffff


	//   ....[1]....
        /*0be8*/ 	.word	0xffffffff


	//   ....[2]....
        /*0bec*/ 	.word	0xffffffff


	//   ....[3]....
        /*0bf0*/ 	.word	0xffffffff


	//   ....[4]....
        /*0bf4*/ 	.word	0xffffffff


	//   ....[5]....
        /*0bf8*/ 	.word	0xffffffff


	//   ....[6]....
        /*0bfc*/ 	.word	0xffffffff


	//   ....[7]....
        /*0c00*/ 	.word	0xffffffff


	//   ....[8]....
        /*0c04*/ 	.word	0xffffffff


	//   ....[9]....
        /*0c08*/ 	.word	0xffffffff


	//   ....[10]....
        /*0c0c*/ 	.word	0xffffffff


	//   ....[11]....
        /*0c10*/ 	.word	0xffffffff


	//   ....[12]....
        /*0c14*/ 	.word	0xffffffff


	//   ....[13]....
        /*0c18*/ 	.word	0xffffffff


	//   ....[14]....
        /*0c1c*/ 	.word	0xffffffff


	//   ....[15]....
        /*0c20*/ 	.word	0xffffffff


	//   ....[16]....
        /*0c24*/ 	.word	0xffffffff


	//   ....[17]....
        /*0c28*/ 	.word	0xffffffff


	//   ....[18]....
        /*0c2c*/ 	.word	0xffffffff


	//   ....[19]....
        /*0c30*/ 	.word	0xffffffff


	//   ....[20]....
        /*0c34*/ 	.word	0xffffffff


	//   ....[21]....
        /*0c38*/ 	.word	0xffffffff


	//   ....[22]....
        /*0c3c*/ 	.word	0xffffffff


	//   ....[23]....
        /*0c40*/ 	.word	0xffffffff


	//   ....[24]....
        /*0c44*/ 	.word	0xffffffff


	//   ....[25]....
        /*0c48*/ 	.word	0xffffffff


	//   ....[26]....
        /*0c4c*/ 	.word	0xffffffff


	//   ....[27]....
        /*0c50*/ 	.word	0xffffffff


	//   ....[28]....
        /*0c54*/ 	.word	0xffffffff


	//   ....[29]....
        /*0c58*/ 	.word	0xffffffff


	//   ....[30]....
        /*0c5c*/ 	.word	0xffffffff


	//   ....[31]....
        /*0c60*/ 	.word	0xffffffff


	//   ....[32]....
        /*0c64*/ 	.word	0xffffffff


	//   ....[33]....
        /*0c68*/ 	.word	0xffffffff


	//   ....[34]....
        /*0c6c*/ 	.word	0xffffffff


	//   ....[35]....
        /*0c70*/ 	.word	0xffffffff


	//   ....[36]....
        /*0c74*/ 	.word	0xffffffff


	//   ....[37]....
        /*0c78*/ 	.word	0xffffffff


	//   ....[38]....
        /*0c7c*/ 	.word	0xffffffff


	//   ....[39]....
        /*0c80*/ 	.word	0xffffffff


	//   ....[40]....
        /*0c84*/ 	.word	0xffffffff


	//   ....[41]....
        /*0c88*/ 	.word	0xffffffff


	//   ....[42]....
        /*0c8c*/ 	.word	0xffffffff


	//   ....[43]....
        /*0c90*/ 	.word	0xffffffff


	//   ....[44]....
        /*0c94*/ 	.word	0xffffffff


	//   ....[45]....
        /*0c98*/ 	.word	0xffffffff


	//   ....[46]....
        /*0c9c*/ 	.word	0xffffffff


	//   ....[47]....
        /*0ca0*/ 	.word	0xffffffff


	//   ....[48]....
        /*0ca4*/ 	.word	0xffffffff


	//   ....[49]....
        /*0ca8*/ 	.word	0xffffffff


	//   ....[50]....
        /*0cac*/ 	.word	0xffffffff


	//   ....[51]....
        /*0cb0*/ 	.word	0xffffffff


	//   ....[52]....
        /*0cb4*/ 	.word	0xffffffff


	//   ....[53]....
        /*0cb8*/ 	.word	0xffffffff


	//   ....[54]....
        /*0cbc*/ 	.word	0xffffffff


	//   ....[55]....
        /*0cc0*/ 	.word	0xffffffff


	//   ....[56]....
        /*0cc4*/ 	.word	0xffffffff


	//   ....[57]....
        /*0cc8*/ 	.word	0xffffffff


	//   ....[58]....
        /*0ccc*/ 	.word	0xffffffff


	//   ....[59]....
        /*0cd0*/ 	.word	0xffffffff


	//   ....[60]....
        /*0cd4*/ 	.word	0xffffffff


	//   ....[61]....
        /*0cd8*/ 	.word	0xffffffff


	//   ....[62]....
        /*0cdc*/ 	.word	0xffffffff


	//   ....[63]....
        /*0ce0*/ 	.word	0xffffffff


	//   ....[64]....
        /*0ce4*/ 	.word	0xffffffff


	//   ....[65]....
        /*0ce8*/ 	.word	0xffffffff


	//   ....[66]....
        /*0cec*/ 	.word	0xffffffff


	//   ....[67]....
        /*0cf0*/ 	.word	0xffffffff


	//   ....[68]....
        /*0cf4*/ 	.word	0xffffffff


	//   ....[69]....
        /*0cf8*/ 	.word	0xffffffff


	//   ....[70]....
        /*0cfc*/ 	.word	0xffffffff


	//   ....[71]....
        /*0d00*/ 	.word	0xffffffff


	//   ....[72]....
        /*0d04*/ 	.word	0xffffffff


	//   ....[73]....
        /*0d08*/ 	.word	0xffffffff


	//   ....[74]....
        /*0d0c*/ 	.word	0xffffffff


	//   ....[75]....
        /*0d10*/ 	.word	0xffffffff


	//   ....[76]....
        /*0d14*/ 	.word	0xffffffff


	//   ....[77]....
        /*0d18*/ 	.word	0xffffffff


	//   ....[78]....
        /*0d1c*/ 	.word	0xffffffff


	//   ....[79]....
        /*0d20*/ 	.word	0xffffffff


	//   ....[80]....
        /*0d24*/ 	.word	0xffffffff


	//   ....[81]....
        /*0d28*/ 	.word	0xffffffff


	//   ....[82]....
        /*0d2c*/ 	.word	0xffffffff


	//   ....[83]....
        /*0d30*/ 	.word	0xffffffff


	//   ....[84]....
        /*0d34*/ 	.word	0xffffffff


	//   ....[85]....
        /*0d38*/ 	.word	0xffffffff


	//   ....[86]....
        /*0d3c*/ 	.word	0xffffffff


	//   ....[87]....
        /*0d40*/ 	.word	0xffffffff


	//   ....[88]....
        /*0d44*/ 	.word	0xffffffff


	//   ....[89]....
        /*0d48*/ 	.word	0xffffffff


	//   ....[90]....
        /*0d4c*/ 	.word	0xffffffff


	//   ....[91]....
        /*0d50*/ 	.word	0xffffffff


	//   ....[92]....
        /*0d54*/ 	.word	0xffffffff


	//   ....[93]....
        /*0d58*/ 	.word	0xffffffff


	//   ....[94]....
        /*0d5c*/ 	.word	0xffffffff


	//   ....[95]....
        /*0d60*/ 	.word	0xffffffff


	//   ....[96]....
        /*0d64*/ 	.word	0xffffffff


	//   ....[97]....
        /*0d68*/ 	.word	0xffffffff


	//   ....[98]....
        /*0d6c*/ 	.word	0xffffffff


	//   ....[99]....
        /*0d70*/ 	.word	0xffffffff


	//   ....[100]....
        /*0d74*/ 	.word	0xffffffff


	//   ....[101]....
        /*0d78*/ 	.word	0xffffffff


	//   ....[102]....
        /*0d7c*/ 	.word	0xffffffff


	//   ....[103]....
        /*0d80*/ 	.word	0xffffffff


	//   ....[104]....
        /*0d84*/ 	.word	0xffffffff


	//   ....[105]....
        /*0d88*/ 	.word	0xffffffff


	//   ....[106]....
        /*0d8c*/ 	.word	0xffffffff


	//   ....[107]....
        /*0d90*/ 	.word	0xffffffff


	//   ....[108]....
        /*0d94*/ 	.word	0xffffffff


	//   ....[109]....
        /*0d98*/ 	.word	0xffffffff


	//   ....[110]....
        /*0d9c*/ 	.word	0xffffffff


	//   ....[111]....
        /*0da0*/ 	.word	0xffffffff


	//   ....[112]....
        /*0da4*/ 	.word	0xffffffff


	//   ....[113]....
        /*0da8*/ 	.word	0xffffffff


	//   ....[114]....
        /*0dac*/ 	.word	0xffffffff


	//   ....[115]....
        /*0db0*/ 	.word	0xffffffff


	//   ....[116]....
        /*0db4*/ 	.word	0xffffffff


	//   ....[117]....
        /*0db8*/ 	.word	0xffffffff


	//----- nvinfo : EIATTR_COOP_GROUP_INSTR_OFFSETS
	.align		4
.L_370:
        /*0dbc*/ 	.byte	0x04, 0x28
        /*0dbe*/ 	.short	(.L_372 - .L_371)


	//   ....[0]....
.L_371:
        /*0dc0*/ 	.word	0x00000050


	//   ....[1]....
        /*0dc4*/ 	.word	0x00000200


	//   ....[2]....
        /*0dc8*/ 	.word	0x00000230


	//   ....[3]....
        /*0dcc*/ 	.word	0x00000260


	//   ....[4]....
        /*0dd0*/ 	.word	0x00000290


	//   ....[5]....
        /*0dd4*/ 	.word	0x000002c0


	//   ....[6]....
        /*0dd8*/ 	.word	0x000002f0


	//   ....[7]....
        /*0ddc*/ 	.word	0x00000450


	//   ....[8]....
        /*0de0*/ 	.word	0x00000490


	//   ....[9]....
        /*0de4*/ 	.word	0x000004c0


	//   ....[10]....
        /*0de8*/ 	.word	0x000004f0


	//   ....[11]....
        /*0dec*/ 	.word	0x00000520


	//   ....[12]....
        /*0df0*/ 	.word	0x00000550


	//   ....[13]....
        /*0df4*/ 	.word	0x000005e0


	//   ....[14]....
        /*0df8*/ 	.word	0x00000630


	//   ....[15]....
        /*0dfc*/ 	.word	0x00000650


	//   ....[16]....
        /*0e00*/ 	.word	0x000006b0


	//   ....[17]....
        /*0e04*/ 	.word	0x000027d0


	//   ....[18]....
        /*0e08*/ 	.word	0x000027f0


	//   ....[19]....
        /*0e0c*/ 	.word	0x00002930


	//   ....[20]....
        /*0e10*/ 	.word	0x00002940


	//   ....[21]....
        /*0e14*/ 	.word	0x00002a20


	//   ....[22]....
        /*0e18*/ 	.word	0x00002a40


	//   ....[23]....
        /*0e1c*/ 	.word	0x00002b20


	//   ....[24]....
        /*0e20*/ 	.word	0x00002b30


	//   ....[25]....
        /*0e24*/ 	.word	0x00002c10


	//   ....[26]....
        /*0e28*/ 	.word	0x00002c30


	//   ....[27]....
        /*0e2c*/ 	.word	0x00002d10


	//   ....[28]....
        /*0e30*/ 	.word	0x00002d20


	//   ....[29]....
        /*0e34*/ 	.word	0x00002e00


	//   ....[30]....
        /*0e38*/ 	.word	0x00002e20


	//   ....[31]....
        /*0e3c*/ 	.word	0x00002f00


	//   ....[32]....
        /*0e40*/ 	.word	0x00002f10


	//   ....[33]....
        /*0e44*/ 	.word	0x000033b0


	//   ....[34]....
        /*0e48*/ 	.word	0x000033c0


	//   ....[35]....
        /*0e4c*/ 	.word	0x000033d0


	//   ....[36]....
        /*0e50*/ 	.word	0x000033e0


	//   ....[37]....
        /*0e54*/ 	.word	0x00003400


	//   ....[38]....
        /*0e58*/ 	.word	0x00003410


	//   ....[39]....
        /*0e5c*/ 	.word	0x00003450


	//   ....[40]....
        /*0e60*/ 	.word	0x00003470


	//   ....[41]....
        /*0e64*/ 	.word	0x00003480


	//   ....[42]....
        /*0e68*/ 	.word	0x000034c0


	//   ....[43]....
        /*0e6c*/ 	.word	0x000036a0


	//   ....[44]....
        /*0e70*/ 	.word	0x000036b0


	//   ....[45]....
        /*0e74*/ 	.word	0x000036c0


	//   ....[46]....
        /*0e78*/ 	.word	0x000036f0


	//   ....[47]....
        /*0e7c*/ 	.word	0x00003700


	//   ....[48]....
        /*0e80*/ 	.word	0x00003710


	//   ....[49]....
        /*0e84*/ 	.word	0x00003720


	//   ....[50]....
        /*0e88*/ 	.word	0x00003730


	//   ....[51]....
        /*0e8c*/ 	.word	0x00003740


	//   ....[52]....
        /*0e90*/ 	.word	0x00003770


	//   ....[53]....
        /*0e94*/ 	.word	0x00004ba0


	//   ....[54]....
        /*0e98*/ 	.word	0x00004bc0


	//   ....[55]....
        /*0e9c*/ 	.word	0x00004be0


	//   ....[56]....
        /*0ea0*/ 	.word	0x00004bf0


	//   ....[57]....
        /*0ea4*/ 	.word	0x00004c00


	//   ....[58]....
        /*0ea8*/ 	.word	0x00004c10


	//   ....[59]....
        /*0eac*/ 	.word	0x00004c20


	//   ....[60]....
        /*0eb0*/ 	.word	0x00004c30


	//   ....[61]....
        /*0eb4*/ 	.word	0x00004c60


	//   ....[62]....
        /*0eb8*/ 	.word	0x00004c90


	//   ....[63]....
        /*0ebc*/ 	.word	0x00004e80


	//   ....[64]....
        /*0ec0*/ 	.word	0x00005140


	//   ....[65]....
        /*0ec4*/ 	.word	0x00005150


	//   ....[66]....
        /*0ec8*/ 	.word	0x00005160


	//   ....[67]....
        /*0ecc*/ 	.word	0x00005df0


	//   ....[68]....
        /*0ed0*/ 	.word	0x00005e10


	//   ....[69]....
        /*0ed4*/ 	.word	0x00005e30


	//   ....[70]....
        /*0ed8*/ 	.word	0x00005e40


	//   ....[71]....
        /*0edc*/ 	.word	0x00005e70


	//   ....[72]....
        /*0ee0*/ 	.word	0x00005e90


	//   ....[73]....
        /*0ee4*/ 	.word	0x00005eb0


	//   ....[74]....
        /*0ee8*/ 	.word	0x00005ec0


	//   ....[75]....
        /*0eec*/ 	.word	0x00007b20


	//   ....[76]....
        /*0ef0*/ 	.word	0x00007b40


	//   ....[77]....
        /*0ef4*/ 	.word	0x00007b60


	//   ....[78]....
        /*0ef8*/ 	.word	0x00007b70


	//   ....[79]....
        /*0efc*/ 	.word	0x00007b80


	//   ....[80]....
        /*0f00*/ 	.word	0x00007b90


	//   ....[81]....
        /*0f04*/ 	.word	0x00007ba0


	//   ....[82]....
        /*0f08*/ 	.word	0x00007bb0


	//   ....[83]....
        /*0f0c*/ 	.word	0x00007bc0


	//   ....[84]....
        /*0f10*/ 	.word	0x00007bd0


	//   ....[85]....
        /*0f14*/ 	.word	0x00008ff0


	//   ....[86]....
        /*0f18*/ 	.word	0x00009010


	//   ....[87]....
        /*0f1c*/ 	.word	0x00009030


	//   ....[88]....
        /*0f20*/ 	.word	0x00009040


	//   ....[89]....
        /*0f24*/ 	.word	0x00009050


	//   ....[90]....
        /*0f28*/ 	.word	0x00009060


	//   ....[91]....
        /*0f2c*/ 	.word	0x00009070


	//   ....[92]....
        /*0f30*/ 	.word	0x00009080


	//   ....[93]....
        /*0f34*/ 	.word	0x00009090


	//   ....[94]....
        /*0f38*/ 	.word	0x000090a0


	//   ....[95]....
        /*0f3c*/ 	.word	0x000092d0


	//   ....[96]....
        /*0f40*/ 	.word	0x00009580


	//   ....[97]....
        /*0f44*/ 	.word	0x00009590


	//   ....[98]....
        /*0f48*/ 	.word	0x000095a0


	//   ....[99]....
        /*0f4c*/ 	.word	0x0000a230


	//   ....[100]....
        /*0f50*/ 	.word	0x0000a270


	//   ....[101]....
        /*0f54*/ 	.word	0x0000a280


	//   ....[102]....
        /*0f58*/ 	.word	0x0000a290


	//   ....[103]....
        /*0f5c*/ 	.word	0x0000a2c0


	//   ....[104]....
        /*0f60*/ 	.word	0x0000a2e0


	//   ....[105]....
        /*0f64*/ 	.word	0x0000a300


	//   ....[106]....
        /*0f68*/ 	.word	0x0000a310


	//   ....[107]....
        /*0f6c*/ 	.word	0x0000c470


	//   ....[108]....
        /*0f70*/ 	.word	0x0000c490


	//   ....[109]....
        /*0f74*/ 	.word	0x0000c4e0


	//   ....[110]....
        /*0f78*/ 	.word	0x0000c500


	//   ....[111]....
        /*0f7c*/ 	.word	0x0000c520


	//   ....[112]....
        /*0f80*/ 	.word	0x0000c540


	//   ....[113]....
        /*0f84*/ 	.word	0x0000c560


	//   ....[114]....
        /*0f88*/ 	.word	0x0000c580


	//   ....[115]....
        /*0f8c*/ 	.word	0x0000c5a0


	//   ....[116]....
        /*0f90*/ 	.word	0x0000c6f0


	//   ....[117]....
        /*0f94*/ 	.word	0x0000d8e0


	//   ....[118]....
        /*0f98*/ 	.word	0x0000d900


	//   ....[119]....
        /*0f9c*/ 	.word	0x0000d930


	//   ....[120]....
        /*0fa0*/ 	.word	0x0000d950


	//   ....[121]....
        /*0fa4*/ 	.word	0x0000d960


	//   ....[122]....
        /*0fa8*/ 	.word	0x0000d970


	//   ....[123]....
        /*0fac*/ 	.word	0x0000d980


	//   ....[124]....
        /*0fb0*/ 	.word	0x0000d990


	//   ....[125]....
        /*0fb4*/ 	.word	0x0000d9a0


	//   ....[126]....
        /*0fb8*/ 	.word	0x0000d9b0


	//   ....[127]....
        /*0fbc*/ 	.word	0x0000e040


	//   ....[128]....
        /*0fc0*/ 	.word	0x0000e050


	//   ....[129]....
        /*0fc4*/ 	.word	0x0000e060


	//   ....[130]....
        /*0fc8*/ 	.word	0x0000e070


	//   ....[131]....
        /*0fcc*/ 	.word	0x0000e0b0


	//   ....[132]....
        /*0fd0*/ 	.word	0x0000e0d0


	//   ....[133]....
        /*0fd4*/ 	.word	0x0000e0e0


	//   ....[134]....
        /*0fd8*/ 	.word	0x0000e0f0


	//   ....[135]....
        /*0fdc*/ 	.word	0x0000ff20


	//   ....[136]....
        /*0fe0*/ 	.word	0x0000ff80


	//   ....[137]....
        /*0fe4*/ 	.word	0x0000ff90


	//   ....[138]....
        /*0fe8*/ 	.word	0x0000ffa0


	//   ....[139]....
        /*0fec*/ 	.word	0x0000ffd0


	//   ....[140]....
        /*0ff0*/ 	.word	0x0000fff0


	//   ....[141]....
        /*0ff4*/ 	.word	0x00010000


	//   ....[142]....
        /*0ff8*/ 	.word	0x00010010


	//   ....[143]....
        /*0ffc*/ 	.word	0x00011210


	//   ....[144]....
        /*1000*/ 	.word	0x00011230


	//   ....[145]....
        /*1004*/ 	.word	0x00011250


	//   ....[146]....
        /*1008*/ 	.word	0x00011260


	//   ....[147]....
        /*100c*/ 	.word	0x00011270


	//   ....[148]....
        /*1010*/ 	.word	0x00011280


	//   ....[149]....
        /*1014*/ 	.word	0x00011290


	//   ....[150]....
        /*1018*/ 	.word	0x000112a0


	//   ....[151]....
        /*101c*/ 	.word	0x00011660


	//   ....[152]....
        /*1020*/ 	.word	0x00011680


	//   ....[153]....
        /*1024*/ 	.word	0x00011750


	//   ....[154]....
        /*1028*/ 	.word	0x00011760


	//   ....[155]....
        /*102c*/ 	.word	0x000117e0


	//   ....[156]....
        /*1030*/ 	.word	0x00011800


	//   ....[157]....
        /*1034*/ 	.word	0x00011880


	//   ....[158]....
        /*1038*/ 	.word	0x00011890


	//   ....[159]....
        /*103c*/ 	.word	0x00011910


	//   ....[160]....
        /*1040*/ 	.word	0x00011930


	//   ....[161]....
        /*1044*/ 	.word	0x000119b0


	//   ....[162]....
        /*1048*/ 	.word	0x000119c0


	//   ....[163]....
        /*104c*/ 	.word	0x00011a40


	//   ....[164]....
        /*1050*/ 	.word	0x00011a60


	//   ....[165]....
        /*1054*/ 	.word	0x00011ae0


	//   ....[166]....
        /*1058*/ 	.word	0x00011af0


	//   ....[167]....
        /*105c*/ 	.word	0x00011d80


	//   ....[168]....
        /*1060*/ 	.word	0x00011da0


	//   ....[169]....
        /*1064*/ 	.word	0x000120f0


	//   ....[170]....
        /*1068*/ 	.word	0x00012100


	//   ....[171]....
        /*106c*/ 	.word	0x00012450


	//   ....[172]....
        /*1070*/ 	.word	0x00012470


	//   ....[173]....
        /*1074*/ 	.word	0x000127c0


	//   ....[174]....
        /*1078*/ 	.word	0x000127d0


	//   ....[175]....
        /*107c*/ 	.word	0x00013280


	//   ....[176]....
        /*1080*/ 	.word	0x000132a0


	//   ....[177]....
        /*1084*/ 	.word	0x00013380


	//   ....[178]....
        /*1088*/ 	.word	0x00013390


	//   ....[179]....
        /*108c*/ 	.word	0x00013410


	//   ....[180]....
        /*1090*/ 	.word	0x00013430


	//   ....[181]....
        /*1094*/ 	.word	0x000134b0


	//   ....[182]....
        /*1098*/ 	.word	0x000134c0


	//   ....[183]....
        /*109c*/ 	.word	0x00013540


	//   ....[184]....
        /*10a0*/ 	.word	0x00013560


	//   ....[185]....
        /*10a4*/ 	.word	0x000135e0


	//   ....[186]....
        /*10a8*/ 	.word	0x000135f0


	//   ....[187]....
        /*10ac*/ 	.word	0x00013670


	//   ....[188]....
        /*10b0*/ 	.word	0x00013690


	//   ....[189]....
        /*10b4*/ 	.word	0x00013710


	//   ....[190]....
        /*10b8*/ 	.word	0x00013720


	//   ....[191]....
        /*10bc*/ 	.word	0x00013880


	//   ....[192]....
        /*10c0*/ 	.word	0x000138a0


	//   ....[193]....
        /*10c4*/ 	.word	0x000139d0


	//   ....[194]....
        /*10c8*/ 	.word	0x00013a10


	//   ....[195]....
        /*10cc*/ 	.word	0x00013a40


	//   ....[196]....
        /*10d0*/ 	.word	0x00013a70


	//   ....[197]....
        /*10d4*/ 	.word	0x00013aa0


	//   ....[198]....
        /*10d8*/ 	.word	0x00013ad0


	//   ....[199]....
        /*10dc*/ 	.word	0x00013c30


	//   ....[200]....
        /*10e0*/ 	.word	0x00013c70


	//   ....[201]....
        /*10e4*/ 	.word	0x00013ca0


	//   ....[202]....
        /*10e8*/ 	.word	0x00013cd0


	//   ....[203]....
        /*10ec*/ 	.word	0x00013d00


	//   ....[204]....
        /*10f0*/ 	.word	0x00013d30


	//   ....[205]....
        /*10f4*/ 	.word	0x00013dc0


	//   ....[206]....
        /*10f8*/ 	.word	0x00013e20


	//   ....[207]....
        /*10fc*/ 	.word	0x00013e30


	//   ....[208]....
        /*1100*/ 	.word	0x00013e90


	//   ....[209]....
        /*1104*/ 	.word	0x000148f0


	//   ....[210]....
        /*1108*/ 	.word	0x00014950


	//   ....[211]....
        /*110c*/ 	.word	0x000149a0


	//   ....[212]....
        /*1110*/ 	.word	0x000149f0


	//   ....[213]....
        /*1114*/ 	.word	0x00014a40


	//   ....[214]....
        /*1118*/ 	.word	0x00014ab0


	//   ....[215]....
        /*111c*/ 	.word	0x00014b00


	//   ....[216]....
        /*1120*/ 	.word	0x00014b70


	//   ....[217]....
        /*1124*/ 	.word	0x00014be0


	//   ....[218]....
        /*1128*/ 	.word	0x00014c50


	//   ....[219]....
        /*112c*/ 	.word	0x00014cc0


	//   ....[220]....
        /*1130*/ 	.word	0x00014d30


	//   ....[221]....
        /*1134*/ 	.word	0x00014da0


	//   ....[222]....
        /*1138*/ 	.word	0x00014e00


	//   ....[223]....
        /*113c*/ 	.word	0x00014e70


	//   ....[224]....
        /*1140*/ 	.word	0x00014ee0


	//   ....[225]....
        /*1144*/ 	.word	0x00014f50


	//   ....[226]....
        /*1148*/ 	.word	0x00014fb0


	//   ....[227]....
        /*114c*/ 	.word	0x00015020


	//   ....[228]....
        /*1150*/ 	.word	0x00015090


	//   ....[229]....
        /*1154*/ 	.word	0x00015100


	//   ....[230]....
        /*1158*/ 	.word	0x00015160


	//   ....[231]....
        /*115c*/ 	.word	0x000151d0


	//   ....[232]....
        /*1160*/ 	.word	0x00015240


	//   ....[233]....
        /*1164*/ 	.word	0x000152b0


	//   ....[234]....
        /*1168*/ 	.word	0x00015310


	//   ....[235]....
        /*116c*/ 	.word	0x00015380


	//   ....[236]....
        /*1170*/ 	.word	0x000153f0


	//   ....[237]....
        /*1174*/ 	.word	0x000154c0


	//   ....[238]....
        /*1178*/ 	.word	0x00015520


	//   ....[239]....
        /*117c*/ 	.word	0x00015600


	//   ....[240]....
        /*1180*/ 	.word	0x00015660


	//   ....[241]....
        /*1184*/ 	.word	0x00015740


	//   ....[242]....
        /*1188*/ 	.word	0x000157a0


	//   ....[243]....
        /*118c*/ 	.word	0x00015880


	//   ....[244]....
        /*1190*/ 	.word	0x000158e0


	//   ....[245]....
        /*1194*/ 	.word	0x00015950


	//   ....[246]....
        /*1198*/ 	.word	0x000159c0


	//   ....[247]....
        /*119c*/ 	.word	0x00015cb0


	//   ....[248]....
        /*11a0*/ 	.word	0x00015fa0


	//   ....[249]....
        /*11a4*/ 	.word	0x00016740


	//   ....[250]....
        /*11a8*/ 	.word	0x00016790


	//   ....[251]....
        /*11ac*/ 	.word	0x000167e0


	//   ....[252]....
        /*11b0*/ 	.word	0x00016830


	//   ....[253]....
        /*11b4*/ 	.word	0x00016880


	//   ....[254]....
        /*11b8*/ 	.word	0x000168d0


	//   ....[255]....
        /*11bc*/ 	.word	0x00016920


	//   ....[0]....
        /*11c0*/ 	.word	0x00016970


	//   ....[1]....
        /*11c4*/ 	.word	0x000169e0


	//   ....[2]....
        /*11c8*/ 	.word	0x00016a50


	//   ....[3]....
        /*11cc*/ 	.word	0x00016b20


	//   ....[4]....
        /*11d0*/ 	.word	0x00016b80


	//   ....[5]....
        /*11d4*/ 	.word	0x00016c60


	//   ....[6]....
        /*11d8*/ 	.word	0x00016cc0


	//   ....[7]....
        /*11dc*/ 	.word	0x00016da0


	//   ....[8]....
        /*11e0*/ 	.word	0x00016e00


	//   ....[9]....
        /*11e4*/ 	.word	0x00016ee0


	//   ....[10]....
        /*11e8*/ 	.word	0x00016f40


	//   ....[11]....
        /*11ec*/ 	.word	0x00016fb0


	//   ....[12]....
        /*11f0*/ 	.word	0x00017020


	//   ....[13]....
        /*11f4*/ 	.word	0x000170f0


	//   ....[14]....
        /*11f8*/ 	.word	0x00017150


	//   ....[15]....
        /*11fc*/ 	.word	0x00017230


	//   ....[16]....
        /*1200*/ 	.word	0x00017290


	//   ....[17]....
        /*1204*/ 	.word	0x00017370


	//   ....[18]....
        /*1208*/ 	.word	0x000173d0


	//   ....[19]....
        /*120c*/ 	.word	0x000174b0


	//   ....[20]....
        /*1210*/ 	.word	0x00017510


	//   ....[21]....
        /*1214*/ 	.word	0x00017580


	//   ....[22]....
        /*1218*/ 	.word	0x000175f0


	//   ....[23]....
        /*121c*/ 	.word	0x000178d0


	//   ....[24]....
        /*1220*/ 	.word	0x00017bb0


	//   ....[25]....
        /*1224*/ 	.word	0x00018370


	//   ....[26]....
        /*1228*/ 	.word	0x000183b0


	//   ....[27]....
        /*122c*/ 	.word	0x00018400


	//   ....[28]....
        /*1230*/ 	.word	0x00018440


	//   ....[29]....
        /*1234*/ 	.word	0x00018490


	//   ....[30]....
        /*1238*/ 	.word	0x000184d0


	//   ....[31]....
        /*123c*/ 	.word	0x00018520


	//   ....[32]....
        /*1240*/ 	.word	0x00018560


	//   ....[33]....
        /*1244*/ 	.word	0x000185b0


	//   ....[34]....
        /*1248*/ 	.word	0x00018620


	//   ....[35]....
        /*124c*/ 	.word	0x00018690


	//   ....[36]....
        /*1250*/ 	.word	0x00018770


	//   ....[37]....
        /*1254*/ 	.word	0x000187d0


	//   ....[38]....
        /*1258*/ 	.word	0x000188b0


	//   ....[39]....
        /*125c*/ 	.word	0x00018910


	//   ....[40]....
        /*1260*/ 	.word	0x000189f0


	//   ....[41]....
        /*1264*/ 	.word	0x00018a50


	//   ....[42]....
        /*1268*/ 	.word	0x00018b30


	//   ....[43]....
        /*126c*/ 	.word	0x00018b90


	//   ....[44]....
        /*1270*/ 	.word	0x00018be0


	//   ....[45]....
        /*1274*/ 	.word	0x00018c20


	//   ....[46]....
        /*1278*/ 	.word	0x00018c70


	//   ....[47]....
        /*127c*/ 	.word	0x00018cb0


	//   ....[48]....
        /*1280*/ 	.word	0x00018d00


	//   ....[49]....
        /*1284*/ 	.word	0x00018d40


	//   ....[50]....
        /*1288*/ 	.word	0x00018d90


	//   ....[51]....
        /*128c*/ 	.word	0x00018dd0


	//   ....[52]....
        /*1290*/ 	.word	0x00018e20


	//   ....[53]....
        /*1294*/ 	.word	0x00018e70


	//   ....[54]....
        /*1298*/ 	.word	0x00018ec0


	//   ....[55]....
        /*129c*/ 	.word	0x00018f20


	//   ....[56]....
        /*12a0*/ 	.word	0x00018f70


	//   ....[57]....
        /*12a4*/ 	.word	0x00018fd0


	//   ....[58]....
        /*12a8*/ 	.word	0x00019020


	//   ....[59]....
        /*12ac*/ 	.word	0x00019070


	//   ....[60]....
        /*12b0*/ 	.word	0x000190e0


	//   ....[61]....
        /*12b4*/ 	.word	0x00019150


	//   ....[62]....
        /*12b8*/ 	.word	0x000191c0


	//   ....[63]....
        /*12bc*/ 	.word	0x00019220


	//   ....[64]....
        /*12c0*/ 	.word	0x00019290


	//   ....[65]....
        /*12c4*/ 	.word	0x00019300


	//   ....[66]....
        /*12c8*/ 	.word	0x00019370


	//   ....[67]....
        /*12cc*/ 	.word	0x000193d0


	//   ....[68]....
        /*12d0*/ 	.word	0x00019440


	//   ....[69]....
        /*12d4*/ 	.word	0x000194b0


	//   ....[70]....
        /*12d8*/ 	.word	0x00019520


	//   ....[71]....
        /*12dc*/ 	.word	0x00019580


	//   ....[72]....
        /*12e0*/ 	.word	0x000195f0


	//   ....[73]....
        /*12e4*/ 	.word	0x00019660


	//   ....[74]....
        /*12e8*/ 	.word	0x000196d0


	//   ....[75]....
        /*12ec*/ 	.word	0x00019730


	//   ....[76]....
        /*12f0*/ 	.word	0x000197a0


	//   ....[77]....
        /*12f4*/ 	.word	0x00019810


	//   ....[78]....
        /*12f8*/ 	.word	0x00019880


	//   ....[79]....
        /*12fc*/ 	.word	0x000198e0


	//   ....[80]....
        /*1300*/ 	.word	0x00019950


	//   ....[81]....
        /*1304*/ 	.word	0x000199c0


	//   ....[82]....
        /*1308*/ 	.word	0x00019a30


	//   ....[83]....
        /*130c*/ 	.word	0x00019a90


	//   ....[84]....
        /*1310*/ 	.word	0x00019b00


	//   ....[85]....
        /*1314*/ 	.word	0x00019b70


	//   ....[86]....
        /*1318*/ 	.word	0x00019be0


	//   ....[87]....
        /*131c*/ 	.word	0x00019c40


	//   ....[88]....
        /*1320*/ 	.word	0x00019cb0


	//   ....[89]....
        /*1324*/ 	.word	0x00019d20


	//   ....[90]....
        /*1328*/ 	.word	0x00019d90


	//   ....[91]....
        /*132c*/ 	.word	0x00019df0


	//   ....[92]....
        /*1330*/ 	.word	0x00019e60


	//   ....[93]....
        /*1334*/ 	.word	0x00019ed0


	//   ....[94]....
        /*1338*/ 	.word	0x00019f40


	//   ....[95]....
        /*133c*/ 	.word	0x00019fa0


	//   ....[96]....
        /*1340*/ 	.word	0x0001a010


	//   ....[97]....
        /*1344*/ 	.word	0x0001a080


	//   ....[98]....
        /*1348*/ 	.word	0x0001a0f0


	//   ....[99]....
        /*134c*/ 	.word	0x0001a150


	//   ....[100]....
        /*1350*/ 	.word	0x0001a1c0


	//   ....[101]....
        /*1354*/ 	.word	0x0001a230


	//   ....[102]....
        /*1358*/ 	.word	0x0001a280


	//   ....[103]....
        /*135c*/ 	.word	0x0001a2c0


	//   ....[104]....
        /*1360*/ 	.word	0x0001a310


	//   ....[105]....
        /*1364*/ 	.word	0x0001a360


	//   ....[106]....
        /*1368*/ 	.word	0x0001a3b0


	//   ....[107]....
        /*136c*/ 	.word	0x0001a420


	//   ....[108]....
        /*1370*/ 	.word	0x0001a470


	//   ....[109]....
        /*1374*/ 	.word	0x0001a4c0


	//   ....[110]....
        /*1378*/ 	.word	0x0001a510


	//   ....[111]....
        /*137c*/ 	.word	0x0001a560


	//   ....[112]....
        /*1380*/ 	.word	0x0001a5b0


	//   ....[113]....
        /*1384*/ 	.word	0x0001a620


	//   ....[114]....
        /*1388*/ 	.word	0x0001a670


	//   ....[115]....
        /*138c*/ 	.word	0x0001a6e0


	//   ....[116]....
        /*1390*/ 	.word	0x0001a740


	//   ....[117]....
        /*1394*/ 	.word	0x0001a7b0


	//----- nvinfo : EIATTR_EXIT_INSTR_OFFSETS
	.align		4
.L_372:
        /*1398*/ 	.byte	0x04, 0x1c
        /*139a*/ 	.short	(.L_374 - .L_373)


	//   ....[0]....
.L_373:
        /*139c*/ 	.word	0x000010d0


	//   ....[1]....
        /*13a0*/ 	.word	0x000148b0


	//----- nvinfo : EIATTR_MAX_THREADS
	.align		4
.L_374:
        /*13a4*/ 	.byte	0x04, 0x05
        /*13a6*/ 	.short	(.L_376 - .L_375)
.L_375:
        /*13a8*/ 	.word	0x00000080
        /*13ac*/ 	.word	0x00000001
        /*13b0*/ 	.word	0x00000001


	//----- nvinfo : EIATTR_CRS_STACK_SIZE
	.align		4
.L_376:
        /*13b4*/ 	.byte	0x04, 0x1e
        /*13b6*/ 	.short	(.L_378 - .L_377)
.L_377:
        /*13b8*/ 	.word	0x00000000
.L_378:


//--------------------- .nv.info._ZN7cutlass13device_kernelIN5flash19enable_sm80_to_sm89INS1_16FlashAttnFwdSm80INS1_25CollectiveMainloopFwdSm80ILi4ELi1ELb0EN4cute5tupleIJNS5_1CILi128EEENS7_ILi80EEENS7_ILi64EEEEEELi64ENS_10bfloat16_tEfNS_4arch4Sm80ELb1ELb0ELb1ELb1ELb1ELb1ELb1ELb1EEENS1_21CollectiveEpilogueFwdINS6_IJS8_SA_S9_EEENS6_IJNS7_ILi1EEESI_SI_EEESC_SE_Li128ELb1ELb1ELb1ELb0EEENS1_36VarlenDynamicPersistentTileSchedulerILi128ELi80ELi128ELi128ELb1ELb1ELb0ELb1ELb1ELb1EEEEEEEEEvNT_6ParamsE --------------------------
	.section	.nv.info._ZN7cutlass13device_kernelIN5flash19enable_sm80_to_sm89INS1_16FlashAttnFwdSm80INS1_25CollectiveMainloopFwdSm80ILi4ELi1ELb0EN4cute5tupleIJNS5_1CILi128EEENS7_ILi80EEENS7_ILi64EEEEEELi64ENS_10bfloat16_tEfNS_4arch4Sm80ELb1ELb0ELb1ELb1ELb1ELb1ELb1ELb1EEENS1_21CollectiveEpilogueFwdINS6_IJS8_SA_S9_EEENS6_IJNS7_ILi1EEESI_SI_EEESC_SE_Li128ELb1ELb1ELb1ELb0EEENS1_36VarlenDynamicPersistentTileSchedulerILi128ELi80ELi128ELi128ELb1ELb1ELb0ELb1ELb1ELb1EEEEEEEEEvNT_6ParamsE,"",@"SHT_CUDA_INFO"
	.sectionflags	@""
	.align	4


	//----- nvinfo : EIATTR_CUDA_API_VERSION
	.align		4
        /*0000*/ 	.byte	0x04, 0x37
        /*0002*/ 	.short	(.L_380 - .L_379)
.L_379:
        /*0004*/ 	.word	0x00000082


	//----- nvinfo : EIATTR_SW2861232_WAR
	.align		4
.L_380:
        /*0008*/ 	.byte	0x01, 0x35
	.zero		2


	//----- nvinfo : EIATTR_PARAM_CBANK
	.align		4
        /*000c*/ 	.byte	0x04, 0x0a
        /*000e*/ 	.short	(.L_382 - .L_381)
	.align		4
.L_381:
        /*0010*/ 	.word	index@(.nv.constant0._ZN7cutlass13device_kernelIN5flash19enable_sm80_to_sm89INS1_16FlashAttnFwdSm80INS1_25CollectiveMainloopFwdSm80ILi4ELi1ELb0EN4cute5tupleIJNS5_1CILi128EEENS7_ILi80EEENS7_ILi64EEEEEELi64ENS_10bfloat16_tEfNS_4arch4Sm80ELb1ELb0ELb1ELb1ELb1ELb1ELb1ELb1EEENS1_21CollectiveEpilogueFwdINS6_IJS8_SA_S9_EEENS6_IJNS7_ILi1EEESI_SI_EEESC_SE_Li128ELb1ELb1ELb1ELb0EEENS1_36VarlenDynamicPersistentTileSchedulerILi128ELi80ELi128ELi128ELb1ELb1ELb0ELb1ELb1ELb1EEEEEEEEEvNT_6ParamsE)
        /*0014*/ 	.short	0x0160
        /*0016*/ 	.short	0x0438


	//----- nvinfo : EIATTR_CBANK_PARAM_SIZE
	.align		4
.L_382:
        /*0018*/ 	.byte	0x03, 0x19
        /*001a*/ 	.short	0x0438


	//----- nvinfo : EIATTR_KPARAM_INFO
	.align		4
        /*001c*/ 	.byte	0x04, 0x17
        /*001e*/ 	.short	(.L_384 - .L_383)
.L_383:
        /*0020*/ 	.word	0x00000000
        /*0024*/ 	.short	0x0000
        /*0026*/ 	.short	0x0000
        /*0028*/ 	.byte	0x00, 0xf0, 0xe1, 0x10


	//----- nvinfo : EIATTR_MAXREG_COUNT
	.align		4
.L_384:
        /*002c*/ 	.byte	0x03, 0x1b
        /*002e*/ 	.short	0x00ff


	//----- nvinfo : EIATTR_NUM_BARRIERS
	.align		4
        /*0030*/ 	.byte	0x02, 0x4c
        /*0032*/ 	.byte	0x06
	.zero		1


	//----- nvinfo : EIATTR_ANNOTATIONS
	.align		4
        /*0034*/ 	.byte	0x04, 0x55
        /*0036*/ 	.short	(.L_386 - .L_385)


	//   ....[0]....
.L_385:
        /* <DEDUP_REMOVED lines=130> */


	//----- nvinfo : EIATTR_MERCURY_ISA_VERSION
	.align		4
.L_386:
        /*0840*/ 	.byte	0x03, 0x5f
        /*0842*/ 	.short	0x0000


	//----- nvinfo : EIATTR_INT_WARP_WIDE_INSTR_OFFSETS
	.align		4
        /*0844*/ 	.byte	0x04, 0x31
        /*0846*/ 	.short	(.L_388 - .L_387)


	//   ....[0]....
.L_387:
        /*0848*/ 	.word	0x0001b730


	//   ....[1]....
        /*084c*/ 	.word	0x0001b7b0


	//----- nvinfo : EIATTR_COOP_GROUP_MASK_REGIDS
	.align		4
.L_388:
        /*0850*/ 	.byte	0x04, 0x29
        /*0852*/ 	.short	(.L_390 - .L_389)


	//   ....[0]....
.L_389:
        /*0854*/ 	.word	0xffffffff


	//   ....[1]....
        /*0858*/ 	.word	0xffffffff


	//   ....[2]....
        /*085c*/ 	.word	0xffffffff


	//   ....[3]....
        /*0860*/ 	.word	0xffffffff


	//   ....[4]....
        /*0864*/ 	.word	0xffffffff


	//   ....[5]....
        /*0868*/ 	.word	0xffffffff


	//   ....[6]....
        /*086c*/ 	.word	0xffffffff


	//   ....[7]....
        /*0870*/ 	.word	0xffffffff


	//   ....[8]....
        /*0874*/ 	.word	0xffffffff


	//   ....[9]....
        /*0878*/ 	.word	0xffffffff


	//   ....[10]....
        /*087c*/ 	.word	0xffffffff


	//   ....[11]....
        /*0880*/ 	.word	0xffffffff


	//   ....[12]....
        /*0884*/ 	.word	0xffffffff


	//   ....[13]....
        /*0888*/ 	.word	0xffffffff


	//   ....[14]....
        /*088c*/ 	.word	0xffffffff


	//   ....[15]....
        /*0890*/ 	.word	0xffffffff


	//   ....[16]....
        /*0894*/ 	.word	0xffffffff


	//   ....[17]....
        /*0898*/ 	.word	0xffffffff


	//   ....[18]....
        /*089c*/ 	.word	0xffffffff


	//   ....[19]....
        /*08a0*/ 	.word	0xffffffff


	//   ....[20]....
        /*08a4*/ 	.word	0xffffffff


	//   ....[21]....
        /*08a8*/ 	.word	0xffffffff


	//   ....[22]....
        /*08ac*/ 	.word	0xffffffff


	//   ....[23]....
        /*08b0*/ 	.word	0xffffffff


	//   ....[24]....
        /*08b4*/ 	.word	0xffffffff


	//   ....[25]....
        /*08b8*/ 	.word	0xffffffff


	//   ....[26]....
        /*08bc*/ 	.word	0xffffffff


	//   ....[27]....
        /*08c0*/ 	.word	0xffffffff


	//   ....[28]....
        /*08c4*/ 	.word	0xffffffff


	//   ....[29]....
        /*08c8*/ 	.word	0xffffffff


	//   ....[30]....
        /*08cc*/ 	.word	0xffffffff


	//   ....[31]....
        /*08d0*/ 	.word	0xffffffff


	//   ....[32]....
        /*08d4*/ 	.word	0xffffffff


	//   ....[33]....
        /*08d8*/ 	.word	0xffffffff


	//   ....[34]....
        /*08dc*/ 	.word	0xffffffff


	//   ....[35]....
        /*08e0*/ 	.word	0xffffffff


	//   ....[36]....
        /*08e4*/ 	.word	0xffffffff


	//   ....[37]....
        /*08e8*/ 	.word	0xffffffff


	//   ....[38]....
        /*08ec*/ 	.word	0xffffffff


	//   ....[39]....
        /*08f0*/ 	.word	0xffffffff


	//   ....[40]....
        /*08f4*/ 	.word	0xffffffff


	//   ....[41]....
        /*08f8*/ 	.word	0xffffffff


	//   ....[42]....
        /*08fc*/ 	.word	0xffffffff


	//   ....[43]....
        /*0900*/ 	.word	0xffffffff


	//   ....[44]....
        /*0904*/ 	.word	0xffffffff


	//   ....[45]....
        /*0908*/ 	.word	0xffffffff


	//   ....[46]....
        /*090c*/ 	.word	0xffffffff


	//   ....[47]....
        /*0910*/ 	.word	0xffffffff


	//   ....[48]....
        /*0914*/ 	.word	0xffffffff


	//   ....[49]....
        /*0918*/ 	.word	0xffffffff


	//   ....[50]....
        /*091c*/ 	.word	0xffffffff


	//   ....[51]....
        /*0920*/ 	.word	0xffffffff


	//   ....[52]....
        /*0924*/ 	.word	0xffffffff


	//   ....[53]....
        /*0928*/ 	.word	0xffffffff


	//   ....[54]....
        /*092c*/ 	.word	0xffffffff


	//   ....[55]....
        /*0930*/ 	.word	0xffffffff


	//   ....[56]....
        /*0934*/ 	.word	0xffffffff


	//   ....[57]....
        /*0938*/ 	.word	0xffffffff


	//   ....[58]....
        /*093c*/ 	.word	0xffffffff


	//   ....[59]....
        /*0940*/ 	.word	0xffffffff


	//   ....[60]....
        /*0944*/ 	.word	0xffffffff


	//   ....[61]....
        /*0948*/ 	.word	0xffffffff


	//   ....[62]....
        /*094c*/ 	.word	0xffffffff


	//   ....[63]....
        /*0950*/ 	.word	0xffffffff


	//   ....[64]....
        /*0954*/ 	.word	0xffffffff


	//   ....[65]....
        /*0958*/ 	.word	0xffffffff


	//   ....[66]....
        /*095c*/ 	.word	0xffffffff


	//   ....[67]....
        /*0960*/ 	.word	0xffffffff


	//   ....[68]....
        /*0964*/ 	.word	0xffffffff


	//   ....[69]....
        /*0968*/ 	.word	0xffffffff


	//   ....[70]....
        /*096c*/ 	.word	0xffffffff


	//   ....[71]....
        /*0970*/ 	.word	0xffffffff


	//   ....[72]....
        /*0974*/ 	.word	0xffffffff


	//   ....[73]....
        /*0978*/ 	.word	0xffffffff


	//   ....[74]....
        /*097c*/ 	.word	0xffffffff


	//   ....[75]....
        /*0980*/ 	.word	0xffffffff


	//   ....[76]....
        /*0984*/ 	.word	0xffffffff


	//   ....[77]....
        /*0988*/ 	.word	0xffffffff


	//   ....[78]....
        /*098c*/ 	.word	0xffffffff


	//   ....[79]....
        /*0990*/ 	.word	0xffffffff


	//   ....[80]....
        /*0994*/ 	.word	0xffffffff


	//   ....[81]....
        /*0998*/ 	.word	0xffffffff


	//   ....[82]....
        /*099c*/ 	.word	0xffffffff


	//   ....[83]....
        /*09a0*/ 	.word	0xffffffff


	//   ....[84]....
        /*09a4*/ 	.word	0xffffffff


	//   ....[85]....
        /*09a8*/ 	.word	0xffffffff


	//   ....[86]....
        /*09ac*/ 	.word	0xffffffff


	//   ....[87]....
        /*09b0*/ 	.word	0xffffffff


	//   ....[88]....
        /*09b4*/ 	.word	0xffffffff


	//   ....[89]....
        /*09b8*/ 	.word	0xffffffff


	//   ....[90]....
        /*09bc*/ 	.word	0xffffffff


	//   ....[91]....
        /*09c0*/ 	.word	0xffffffff


	//   ....[92]....
        /*09c4*/ 	.word	0xffffffff


	//   ....[93]....
        /*09c8*/ 	.word	0xffffffff


	//   ....[94]....
        /*09cc*/ 	.word	0xffffffff


	//   ....[95]....
        /*09d0*/ 	.word	0xffffffff


	//   ....[96]....
        /*09d4*/ 	.word	0xffffffff


	//   ....[97]....
        /*09d8*/ 	.word	0xffffffff


	//   ....[98]....
        /*09dc*/ 	.word	0xffffffff


	//   ....[99]....
        /*09e0*/ 	.word	0xffffffff


	//   ....[100]....
        /*09e4*/ 	.word	0xffffffff


	//   ....[101]....
        /*09e8*/ 	.word	0xffffffff


	//   ....[102]....
        /*09ec*/ 	.word	0xffffffff


	//   ....[103]....
        /*09f0*/ 	.word	0xffffffff


	//   ....[104]....
        /*09f4*/ 	.word	0xffffffff


	//   ....[105]....
        /*09f8*/ 	.word	0xffffffff


	//   ....[106]....
        /*09fc*/ 	.word	0xffffffff


	//   ....[107]....
        /*0a00*/ 	.word	0xffffffff


	//   ....[108]....
        /*0a04*/ 	.word	0xffffffff


	//   ....[109]....
        /*0a08*/ 	.word	0xffffffff


	//   ....[110]....
        /*0a0c*/ 	.word	0xffffffff


	//   ....[111]....
        /*0a10*/ 	.word	0xffffffff


	//   ....[112]....
        /*0a14*/ 	.word	0xffffffff


	//   ....[113]....
        /*0a18*/ 	.word	0xffffffff


	//   ....[114]....
        /*0a1c*/ 	.word	0xffffffff


	//   ....[115]....
        /*0a20*/ 	.word	0xffffffff


	//   ....[116]....
        /*0a24*/ 	.word	0xffffffff


	//   ....[117]....
        /*0a28*/ 	.word	0xffffffff


	//   ....[118]....
        /*0a2c*/ 	.word	0xffffffff


	//   ....[119]....
        /*0a30*/ 	.word	0xffffffff


	//   ....[120]....
        /*0a34*/ 	.word	0xffffffff


	//   ....[121]....
        /*0a38*/ 	.word	0xffffffff


	//   ....[122]....
        /*0a3c*/ 	.word	0xffffffff


	//   ....[123]....
        /*0a40*/ 	.word	0xffffffff


	//   ....[124]....
        /*0a44*/ 	.word	0xffffffff


	//   ....[125]....
        /*0a48*/ 	.word	0xffffffff


	//   ....[126]....
        /*0a4c*/ 	.word	0xffffffff


	//   ....[127]....
        /*0a50*/ 	.word	0xffffffff


	//   ....[128]....
        /*0a54*/ 	.word	0xffffffff


	//   ....[129]....
        /*0a58*/ 	.word	0xffffffff


	//   ....[130]....
        /*0a5c*/ 	.word	0xffffffff


	//   ....[131]....
        /*0a60*/ 	.word	0xffffffff


	//   ....[132]....
        /*0a64*/ 	.word	0xffffffff


	//   ....[133]....
        /*0a68*/ 	.word	0xffffffff


	//   ....[134]....
        /*0a6c*/ 	.word	0xffffffff


	//   ....[135]....
        /*0a70*/ 	.word	0xffffffff


	//   ....[136]....
        /*0a74*/ 	.word	0xffffffff


	//   ....[137]....
        /*0a78*/ 	.word	0xffffffff


	//   ....[138]....
        /*0a7c*/ 	.word	0xffffffff


	//   ....[139]....
        /*0a80*/ 	.word	0xffffffff


	//   ....[140]....
        /*0a84*/ 	.word	0xffffffff


	//   ....[141]....
        /*0a88*/ 	.word	0xffffffff


	//   ....[142]....
        /*0a8c*/ 	.word	0xffffffff


	//   ....[143]....
        /*0a90*/ 	.word	0xffffffff


	//   ....[144]....
        /*0a94*/ 	.word	0xffffffff


	//   ....[145]....
        /*0a98*/ 	.word	0xffffffff


	//   ....[146]....
        /*0a9c*/ 	.word	0xffffffff


	//   ....[147]....
        /*0aa0*/ 	.word	0xffffffff


	//   ....[148]....
        /*0aa4*/ 	.word	0xffffffff


	//   ....[149]....
        /*0aa8*/ 	.word	0xffffffff


	//   ....[150]....
        /*0aac*/ 	.word	0xffffffff


	//   ....[151]....
        /*0ab0*/ 	.word	0xffffffff


	//   ....[152]....
        /*0ab4*/ 	.word	0xffffffff


	//   ....[153]....
        /*0ab8*/ 	.word	0xffffffff


	//   ....[154]....
        /*0abc*/ 	.word	0xffffffff


	//   ....[155]....
        /*0ac0*/ 	.word	0xffffffff


	//   ....[156]....
        /*0ac4*/ 	.word	0xffffffff


	//   ....[157]....
        /*0ac8*/ 	.word	0xffffffff


	//   ....[158]....
        /*0acc*/ 	.word	0xffffffff


	//   ....[159]....
        /*0ad0*/ 	.word	0xffffffff


	//   ....[160]....
        /*0ad4*/ 	.word	0xffffffff


	//   ....[161]....
        /*0ad8*/ 	.word	0xffffffff


	//   ....[162]....
        /*0adc*/ 	.word	0xffffffff


	//   ....[163]....
        /*0ae0*/ 	.word	0xffffffff


	//   ....[164]....
        /*0ae4*/ 	.word	0xffffffff


	//   ....[165]....
        /*0ae8*/ 	.word	0xffffffff


	//   ....[166]....
        /*0aec*/ 	.word	0xffffffff


	//   ....[167]....
        /*0af0*/ 	.word	0xffffffff


	//   ....[168]....
        /*0af4*/ 	.word	0xffffffff


	//   ....[169]....
        /*0af8*/ 	.word	0xffffffff


	//   ....[170]....
        /*0afc*/ 	.word	0xffffffff


	//   ....[171]....
        /*0b00*/ 	.word	0xffffffff


	//   ....[172]....
        /*0b04*/ 	.word	0xffffffff


	//   ....[173]....
        /*0b08*/ 	.word	0xffffffff


	//   ....[174]....
        /*0b0c*/ 	.word	0xffffffff


	//   ....[175]....
        /*0b10*/ 	.word	0xffffffff


	//   ....[176]....
        /*0b14*/ 	.word	0xffffffff


	//   ....[177]....
        /*0b18*/ 	.word	0xffffffff


	//   ....[178]....
        /*0b1c*/ 	.word	0xffffffff


	//   ....[179]....
        /*0b20*/ 	.word	0xffffffff


	//   ....[180]....
        /*0b24*/ 	.word	0xffffffff


	//   ....[181]....
        /*0b28*/ 	.word	0xffffffff


	//   ....[182]....
        /*0b2c*/ 	.word	0xffffffff


	//   ....[183]....
        /*0b30*/ 	.word	0xffffffff


	//   ....[184]....
        /*0b34*/ 	.word	0xffffffff


	//   ....[185]....
        /*0b38*/ 	.word	0xffffffff


	//   ....[186]....
        /*0b3c*/ 	.word	0xffffffff


	//   ....[187]....
        /*0b40*/ 	.word	0xffffffff


	//   ....[188]....
        /*0b44*/ 	.word	0xffffffff


	//   ....[189]....
        /*0b48*/ 	.word	0xffffffff


	//   ....[190]....
        /*0b4c*/ 	.word	0xffffffff


	//   ....[191]....
        /*0b50*/ 	.word	0xffffffff


	//   ....[192]....
        /*0b54*/ 	.word	0xffffffff


	//   ....[193]....
        /*0b58*/ 	.word	0xffffffff


	//   ....[194]....
        /*0b5c*/ 	.word	0xffffffff


	//   ....[195]....
        /*0b60*/ 	.word	0xffffffff


	//   ....[196]....
        /*0b64*/ 	.word	0xffffffff


	//   ....[197]....
        /*0b68*/ 	.word	0xffffffff


	//   ....[198]....
        /*0b6c*/ 	.word	0xffffffff


	//   ....[199]....
        /*0b70*/ 	.word	0xffffffff


	//   ....[200]....
        /*0b74*/ 	.word	0xffffffff


	//   ....[201]....
        /*0b78*/ 	.word	0xffffffff


	//   ....[202]....
        /*0b7c*/ 	.word	0xffffffff


	//   ....[203]....
        /*0b80*/ 	.word	0xffffffff


	//   ....[204]....
        /*0b84*/ 	.word	0xffffffff


	//   ....[205]....
        /*0b88*/ 	.word	0xffffffff


	//   ....[206]....
        /*0b8c*/ 	.word	0xffffffff


	//   ....[207]....
        /*0b90*/ 	.word	0xffffffff


	//   ....[208]....
        /*0b94*/ 	.word	0xffffffff


	//   ....[209]....
        /*0b98*/ 	.word	0xffffffff


	//   ....[210]....
        /*0b9c*/ 	.word	0xffffffff


	//   ....[211]....
        /*0ba0*/ 	.word	0xffffffff


	//   ....[212]....
        /*0ba4*/ 	.word	0xffffffff


	//   ....[213]....
        /*0ba8*/ 	.word	0xffffffff


	//   ....[214]....
        /*0bac*/ 	.word	0xffffffff


	//   ....[215]....
        /*0bb0*/ 	.word	0xffffffff


	//   ....[216]....
        /*0bb4*/ 	.word	0xffffffff


	//   ....[217]....
        /*0bb8*/ 	.word	0xffffffff


	//   ....[218]....
        /*0bbc*/ 	.word	0xffffffff


	//   ....[219]....
        /*0bc0*/ 	.word	0xffffffff


	//   ....[220]....
        /*0bc4*/ 	.word	0xffffffff


	//   ....[221]....
        /*0bc8*/ 	.word	0xffffffff


	//   ....[222]....
        /*0bcc*/ 	.word	0xffffffff


	//   ....[223]....
        /*0bd0*/ 	.word	0xffffffff


	//   ....[224]....
        /*0bd4*/ 	.word	0xffffffff


	//   ....[225]....
        /*0bd8*/ 	.word	0xffffffff


	//   ....[226]....
        /*0bdc*/ 	.word	0xffffffff


	//   ....[227]....
        /*0be0*/ 	.word	0xffffffff


	//   ....[228]....
        /*0be4*/ 	.word	0xffffffff


	//   ....[229]....
        /*0be8*/ 	.word	0xffffffff


	//   ....[230]....
        /*0bec*/ 	.word	0xffffffff


	//   ....[231]....
        /*0bf0*/ 	.word	0xffffffff


	//   ....[232]....
        /*0bf4*/ 	.word	0xffffffff


	//   ....[233]....
        /*0bf8*/ 	.word	0xffffffff


	//   ....[234]....
        /*0bfc*/ 	.word	0xffffffff


	//   ....[235]....
        /*0c00*/ 	.word	0xffffffff


	//   ....[236]....
        /*0c04*/ 	.word	0xffffffff


	//   ....[237]....
        /*0c08*/ 	.word	0xffffffff


	//   ....[238]....
        /*0c0c*/ 	.word	0xffffffff


	//   ....[239]....
        /*0c10*/ 	.word	0xffffffff


	//   ....[240]....
        /*0c14*/ 	.word	0xffffffff


	//   ....[241]....
        /*0c18*/ 	.word	0xffffffff


	//   ....[242]....
        /*0c1c*/ 	.word	0xffffffff


	//   ....[243]....
        /*0c20*/ 	.word	0xffffffff


	//   ....[244]....
        /*0c24*/ 	.word	0xffffffff


	//   ....[245]....
        /*0c28*/ 	.word	0xffffffff


	//   ....[246]....
        /*0c2c*/ 	.word	0xffffffff


	//   ....[247]....
        /*0c30*/ 	.word	0xffffffff


	//   ....[248]....
        /*0c34*/ 	.word	0xffffffff


	//   ....[249]....
        /*0c38*/ 	.word	0xffffffff


	//   ....[250]....
        /*0c3c*/ 	.word	0xffffffff


	//   ....[251]....
        /*0c40*/ 	.word	0xffffffff


	//   ....[252]....
        /*0c44*/ 	.word	0xffffffff


	//   ....[253]....
        /*0c48*/ 	.word	0xffffffff


	//   ....[254]....
        /*0c4c*/ 	.word	0xffffffff


	//   ....[255]....
        /*0c50*/ 	.word	0xffffffff


	//   ....[0]....
        /*0c54*/ 	.word	0xffffffff


	//   ....[1]....
        /*0c58*/ 	.word	0xffffffff


	//   ....[2]....
        /*0c5c*/ 	.word	0xffffffff


	//   ....[3]....
        /*0c60*/ 	.word	0xffffffff


	//   ....[4]....
        /*0c64*/ 	.word	0xffffffff


	//   ....[5]....
        /*0c68*/ 	.word	0xffffffff


	//   ....[6]....
        /*0c6c*/ 	.word	0xffffffff


	//   ....[7]....
        /*0c70*/ 	.word	0xffffffff


	//   ....[8]....
        /*0c74*/ 	.word	0xffffffff


	//   ....[9]....
        /*0c78*/ 	.word	0xffffffff


	//   ....[10]....
        /*0c7c*/ 	.word	0xffffffff


	//   ....[11]....
        /*0c80*/ 	.word	0xffffffff


	//   ....[12]....
        /*0c84*/ 	.word	0xffffffff


	//   ....[13]....
        /*0c88*/ 	.word	0xffffffff


	//   ....[14]....
        /*0c8c*/ 	.word	0xffffffff


	//   ....[15]....
        /*0c90*/ 	.word	0xffffffff


	//   ....[16]....
        /*0c94*/ 	.word	0xffffffff


	//   ....[17]....
        /*0c98*/ 	.word	0xffffffff


	//   ....[18]....
        /*0c9c*/ 	.word	0xffffffff


	//   ....[19]....
        /*0ca0*/ 	.word	0xffffffff


	//   ....[20]....
        /*0ca4*/ 	.word	0xffffffff


	//   ....[21]....
        /*0ca8*/ 	.word	0xffffffff


	//   ....[22]....
        /*0cac*/ 	.word	0xffffffff


	//   ....[23]....
        /*0cb0*/ 	.word	0xffffffff


	//   ....[24]....
        /*0cb4*/ 	.word	0xffffffff


	//   ....[25]....
        /*0cb8*/ 	.word	0xffffffff


	//   ....[26]....
        /*0cbc*/ 	.word	0xffffffff


	//   ....[27]....
        /*0cc0*/ 	.word	0xffffffff


	//   ....[28]....
        /*0cc4*/ 	.word	0xffffffff


	//   ....[29]....
        /*0cc8*/ 	.word	0xffffffff


	//   ....[30]....
        /*0ccc*/ 	.word	0xffffffff


	//   ....[31]....
        /*0cd0*/ 	.word	0xffffffff


	//   ....[32]....
        /*0cd4*/ 	.word	0xffffffff


	//   ....[33]....
        /*0cd8*/ 	.word	0xffffffff


	//   ....[34]....
        /*0cdc*/ 	.word	0xffffffff


	//   ....[35]....
        /*0ce0*/ 	.word	0xffffffff


	//   ....[36]....
        /*0ce4*/ 	.word	0xffffffff


	//   ....[37]....
        /*0ce8*/ 	.word	0xffffffff


	//   ....[38]....
        /*0cec*/ 	.word	0xffffffff


	//   ....[39]....
        /*0cf0*/ 	.word	0xffffffff


	//   ....[40]....
        /*0cf4*/ 	.word	0xffffffff


	//   ....[41]....
        /*0cf8*/ 	.word	0xffffffff


	//   ....[42]....
        /*0cfc*/ 	.word	0xffffffff


	//   ....[43]....
        /*0d00*/ 	.word	0xffffffff


	//   ....[44]....
        /*0d04*/ 	.word	0xffffffff


	//   ....[45]....
        /*0d08*/ 	.word	0xffffffff


	//   ....[46]....
        /*0d0c*/ 	.word	0xffffffff


	//   ....[47]....
        /*0d10*/ 	.word	0xffffffff


	//   ....[48]....
        /*0d14*/ 	.word	0xffffffff


	//   ....[49]....
        /*0d18*/ 	.word	0xffffffff


	//   ....[50]....
        /*0d1c*/ 	.word	0xffffffff


	//   ....[51]....
        /*0d20*/ 	.word	0xffffffff


	//   ....[52]....
        /*0d24*/ 	.word	0xffffffff


	//   ....[53]....
        /*0d28*/ 	.word	0xffffffff


	//   ....[54]....
        /*0d2c*/ 	.word	0xffffffff


	//   ....[55]....
        /*0d30*/ 	.word	0xffffffff


	//   ....[56]....
        /*0d34*/ 	.word	0xffffffff


	//   ....[57]....
        /*0d38*/ 	.word	0xffffffff


	//   ....[58]....
        /*0d3c*/ 	.word	0xffffffff


	//   ....[59]....
        /*0d40*/ 	.word	0xffffffff


	//   ....[60]....
        /*0d44*/ 	.word	0xffffffff


	//   ....[61]....
        /*0d48*/ 	.word	0xffffffff


	//   ....[62]....
        /*0d4c*/ 	.word	0xffffffff


	//   ....[63]....
        /*0d50*/ 	.word	0xffffffff


	//   ....[64]....
        /*0d54*/ 	.word	0xffffffff


	//   ....[65]....
        /*0d58*/ 	.word	0xffffffff


	//   ....[66]....
        /*0d5c*/ 	.word	0xffffffff


	//   ....[67]....
        /*0d60*/ 	.word	0xffffffff


	//   ....[68]....
        /*0d64*/ 	.word	0xffffffff


	//   ....[69]....
        /*0d68*/ 	.word	0xffffffff


	//   ....[70]....
        /*0d6c*/ 	.word	0xffffffff


	//   ....[71]....
        /*0d70*/ 	.word	0xffffffff


	//   ....[72]....
        /*0d74*/ 	.word	0xffffffff


	//   ....[73]....
        /*0d78*/ 	.word	0xffffffff


	//   ....[74]....
        /*0d7c*/ 	.word	0xffffffff


	//   ....[75]....
        /*0d80*/ 	.word	0xffffffff


	//   ....[76]....
        /*0d84*/ 	.word	0xffffffff


	//   ....[77]....
        /*0d88*/ 	.word	0xffffffff


	//   ....[78]....
        /*0d8c*/ 	.word	0xffffffff


	//   ....[79]....
        /*0d90*/ 	.word	0xffffffff


	//   ....[80]....
        /*0d94*/ 	.word	0xffffffff


	//   ....[81]....
        /*0d98*/ 	.word	0xffffffff


	//   ....[82]....
        /*0d9c*/ 	.word	0xffffffff


	//   ....[83]....
        /*0da0*/ 	.word	0xffffffff


	//   ....[84]....
        /*0da4*/ 	.word	0xffffffff


	//   ....[85]....
        /*0da8*/ 	.word	0xffffffff


	//   ....[86]....
        /*0dac*/ 	.word	0xffffffff


	//   ....[87]....
        /*0db0*/ 	.word	0xffffffff


	//   ....[88]....
        /*0db4*/ 	.word	0xffffffff


	//   ....[89]....
        /*0db8*/ 	.word	0xffffffff


	//   ....[90]....
        /*0dbc*/ 	.word	0xffffffff


	//   ....[91]....
        /*0dc0*/ 	.word	0xffffffff


	//   ....[92]....
        /*0dc4*/ 	.word	0xffffffff


	//   ....[93]....
        /*0dc8*/ 	.word	0xffffffff


	//   ....[94]....
        /*0dcc*/ 	.word	0xffffffff


	//   ....[95]....
        /*0dd0*/ 	.word	0xffffffff


	//   ....[96]....
        /*0dd4*/ 	.word	0xffffffff


	//   ....[97]....
        /*0dd8*/ 	.word	0xffffffff


	//   ....[98]....
        /*0ddc*/ 	.word	0xffffffff


	//   ....[99]....
        /*0de0*/ 	.word	0xffffffff


	//   ....[100]....
        /*0de4*/ 	.word	0xffffffff


	//   ....[101]....
        /*0de8*/ 	.word	0xffffffff


	//   ....[102]....
        /*0dec*/ 	.word	0xffffffff


	//   ....[103]....
        /*0df0*/ 	.word	0xffffffff


	//   ....[104]....
        /*0df4*/ 	.word	0xffffffff


	//   ....[105]....
        /*0df8*/ 	.word	0xffffffff


	//   ....[106]....
        /*0dfc*/ 	.word	0xffffffff


	//   ....[107]....
        /*0e00*/ 	.word	0xffffffff


	//   ....[108]....
        /*0e04*/ 	.word	0xffffffff


	//   ....[109]....
        /*0e08*/ 	.word	0xffffffff


	//   ....[110]....
        /*0e0c*/ 	.word	0xffffffff


	//   ....[111]....
        /*0e10*/ 	.word	0xffffffff


	//   ....[112]....
        /*0e14*/ 	.word	0xffffffff


	//   ....[113]....
        /*0e18*/ 	.word	0xffffffff


	//   ....[114]....
        /*0e1c*/ 	.word	0xffffffff


	//   ....[115]....
        /*0e20*/ 	.word	0xffffffff


	//   ....[116]....
        /*0e24*/ 	.word	0xffffffff


	//   ....[117]....
        /*0e28*/ 	.word	0xffffffff


	//   ....[118]....
        /*0e2c*/ 	.word	0xffffffff


	//   ....[119]....
        /*0e30*/ 	.word	0xffffffff


	//   ....[120]....
        /*0e34*/ 	.word	0xffffffff


	//   ....[121]....
        /*0e38*/ 	.word	0xffffffff


	//   ....[122]....
        /*0e3c*/ 	.word	0xffffffff


	//   ....[123]....
        /*0e40*/ 	.word	0xffffffff


	//   ....[124]....
        /*0e44*/ 	.word	0xffffffff


	//   ....[125]....
        /*0e48*/ 	.word	0xffffffff


	//   ....[126]....
        /*0e4c*/ 	.word	0xffffffff


	//   ....[127]....
        /*0e50*/ 	.word	0xffffffff


	//   ....[128]....
        /*0e54*/ 	.word	0xffffffff


	//   ....[129]....
        /*0e58*/ 	.word	0xffffffff


	//   ....[130]....
        /*0e5c*/ 	.word	0xffffffff


	//   ....[131]....
        /*0e60*/ 	.word	0xffffffff


	//   ....[132]....
        /*0e64*/ 	.word	0xffffffff


	//   ....[133]....
        /*0e68*/ 	.word	0xffffffff


	//   ....[134]....
        /*0e6c*/ 	.word	0xffffffff


	//   ....[135]....
        /*0e70*/ 	.word	0xffffffff


	//   ....[136]....
        /*0e74*/ 	.word	0xffffffff


	//   ....[137]....
        /*0e78*/ 	.word	0xffffffff


	//   ....[138]....
        /*0e7c*/ 	.word	0xffffffff


	//   ....[139]....
        /*0e80*/ 	.word	0xffffffff


	//   ....[140]....
        /*0e84*/ 	.word	0xffffffff


	//   ....[141]....
        /*0e88*/ 	.word	0xffffffff


	//   ....[142]....
        /*0e8c*/ 	.word	0xffffffff


	//   ....[143]....
        /*0e90*/ 	.word	0xffffffff


	//   ....[144]....
        /*0e94*/ 	.word	0xffffffff


	//   ....[145]....
        /*0e98*/ 	.word	0xffffffff


	//   ....[146]....
        /*0e9c*/ 	.word	0xffffffff


	//   ....[147]....
        /*0ea0*/ 	.word	0xffffffff


	//   ....[148]....
        /*0ea4*/ 	.word	0xffffffff


	//   ....[149]....
        /*0ea8*/ 	.word	0xffffffff


	//   ....[150]....
        /*0eac*/ 	.word	0xffffffff


	//   ....[151]....
        /*0eb0*/ 	.word	0xffffffff


	//   ....[152]....
        /*0eb4*/ 	.word	0xffffffff


	//   ....[153]....
        /*0eb8*/ 	.word	0xffffffff


	//   ....[154]....
        /*0ebc*/ 	.word	0xffffffff


	//   ....[155]....
        /*0ec0*/ 	.word	0xffffffff


	//   ....[156]....
        /*0ec4*/ 	.word	0xffffffff


	//   ....[157]....
        /*0ec8*/ 	.word	0xffffffff


	//   ....[158]....
        /*0ecc*/ 	.word	0xffffffff


	//   ....[159]....
        /*0ed0*/ 	.word	0xffffffff


	//   ....[160]....
        /*0ed4*/ 	.word	0xffffffff


	//   ....[161]....
        /*0ed8*/ 	.word	0xffffffff


	//   ....[162]....
        /*0edc*/ 	.word	0xffffffff


	//   ....[163]....
        /*0ee0*/ 	.word	0xffffffff


	//   ....[164]....
        /*0ee4*/ 	.word	0xffffffff


	//   ....[165]....
        /*0ee8*/ 	.word	0xffffffff


	//   ....[166]....
        /*0eec*/ 	.word	0xffffffff


	//   ....[167]....
        /*0ef0*/ 	.word	0xffffffff


	//   ....[168]....
        /*0ef4*/ 	.word	0xffffffff


	//   ....[169]....
        /*0ef8*/ 	.word	0xffffffff


	//   ....[170]....
        /*0efc*/ 	.word	0xffffffff


	//   ....[171]....
        /*0f00*/ 	.word	0xffffffff


	//   ....[172]....
        /*0f04*/ 	.word	0xffffffff


	//   ....[173]....
        /*0f08*/ 	.word	0xffffffff


	//----- nvinfo : EIATTR_COOP_GROUP_INSTR_OFFSETS
	.align		4
.L_390:
        /*0f0c*/ 	.byte	0x04, 0x28
        /*0f0e*/ 	.short	(.L_392 - .L_391)


	//   ....[0]....
.L_391:
        /*0f10*/ 	.word	0x00000050


	//   ....[1]....
        /*0f14*/ 	.word	0x00000200


	//   ....[2]....
        /*0f18*/ 	.word	0x00000230


	//   ....[3]....
        /*0f1c*/ 	.word	0x00000260


	//   ....[4]....
        /*0f20*/ 	.word	0x00000290


	//   ....[5]....
        /*0f24*/ 	.word	0x000002c0


	//   ....[6]....
        /*0f28*/ 	.word	0x000002f0


	//   ....[7]....
        /*0f2c*/ 	.word	0x00000450


	//   ....[8]....
        /*0f30*/ 	.word	0x00000490


	//   ....[9]....
        /*0f34*/ 	.word	0x000004c0


	//   ....[10]....
        /*0f38*/ 	.word	0x000004f0


	//   ....[11]....
        /*0f3c*/ 	.word	0x00000520


	//   ....[12]....
        /*0f40*/ 	.word	0x00000550


	//   ....[13]....
        /*0f44*/ 	.word	0x000005e0


	//   ....[14]....
        /*0f48*/ 	.word	0x00000630


	//   ....[15]....
        /*0f4c*/ 	.word	0x00000650


	//   ....[16]....
        /*0f50*/ 	.word	0x000006b0


	//   ....[17]....
        /*0f54*/ 	.word	0x00003fa0


	//   ....[18]....
        /*0f58*/ 	.word	0x00003ff0


	//   ....[19]....
        /*0f5c*/ 	.word	0x000047e0


	//   ....[20]....
        /*0f60*/ 	.word	0x00004800


	//   ....[21]....
        /*0f64*/ 	.word	0x00004f70


	//   ....[22]....
        /*0f68*/ 	.word	0x00004f80


	//   ....[23]....
        /*0f6c*/ 	.word	0x000057e0


	//   ....[24]....
        /*0f70*/ 	.word	0x00005810


	//   ....[25]....
        /*0f74*/ 	.word	0x00006450


	//   ....[26]....
        /*0f78*/ 	.word	0x00006480


	//   ....[27]....
        /*0f7c*/ 	.word	0x00006c40


	//   ....[28]....
        /*0f80*/ 	.word	0x00006c60


	//   ....[29]....
        /*0f84*/ 	.word	0x00007440


	//   ....[30]....
        /*0f88*/ 	.word	0x00007470


	//   ....[31]....
        /*0f8c*/ 	.word	0x000075a0


	//   ....[32]....
        /*0f90*/ 	.word	0x000075d0


	//   ....[33]....
        /*0f94*/ 	.word	0x000076c0


	//   ....[34]....
        /*0f98*/ 	.word	0x000076e0


	//   ....[35]....
        /*0f9c*/ 	.word	0x00007c90


	//   ....[36]....
        /*0fa0*/ 	.word	0x00007cc0


	//   ....[37]....
        /*0fa4*/ 	.word	0x00007e20


	//   ....[38]....
        /*0fa8*/ 	.word	0x00007e50


	//   ....[39]....
        /*0fac*/ 	.word	0x00007f40


	//   ....[40]....
        /*0fb0*/ 	.word	0x00007f70


	//   ....[41]....
        /*0fb4*/ 	.word	0x00008b10


	//   ....[42]....
        /*0fb8*/ 	.word	0x00008b30


	//   ....[43]....
        /*0fbc*/ 	.word	0x00008c10


	//   ....[44]....
        /*0fc0*/ 	.word	0x00008c20


	//   ....[45]....
        /*0fc4*/ 	.word	0x00008cf0


	//   ....[46]....
        /*0fc8*/ 	.word	0x00008d10


	//   ....[47]....
        /*0fcc*/ 	.word	0x00008de0


	//   ....[48]....
        /*0fd0*/ 	.word	0x00008df0


	//   ....[49]....
        /*0fd4*/ 	.word	0x00008ec0


	//   ....[50]....
        /*0fd8*/ 	.word	0x00008ee0


	//   ....[51]....
        /*0fdc*/ 	.word	0x00008fb0


	//   ....[52]....
        /*0fe0*/ 	.word	0x00008fc0


	//   ....[53]....
        /*0fe4*/ 	.word	0x00009090


	//   ....[54]....
        /*0fe8*/ 	.word	0x000090b0


	//   ....[55]....
        /*0fec*/ 	.word	0x00009180


	//   ....[56]....
        /*0ff0*/ 	.word	0x00009190


	//   ....[57]....
        /*0ff4*/ 	.word	0x000095a0


	//   ....[58]....
        /*0ff8*/ 	.word	0x000095c0


	//   ....[59]....
        /*0ffc*/ 	.word	0x000095d0


	//   ....[60]....
        /*1000*/ 	.word	0x000095e0


	//   ....[61]....
        /*1004*/ 	.word	0x000095f0


	//   ....[62]....
        /*1008*/ 	.word	0x00009600


	//   ....[63]....
        /*100c*/ 	.word	0x00009620


	//   ....[64]....
        /*1010*/ 	.word	0x00009640


	//   ....[65]....
        /*1014*/ 	.word	0x00009660


	//   ....[66]....
        /*1018*/ 	.word	0x00009700


	//   ....[67]....
        /*101c*/ 	.word	0x00009a70


	//   ....[68]....
        /*1020*/ 	.word	0x00009a90


	//   ....[69]....
        /*1024*/ 	.word	0x00009ab0


	//   ....[70]....
        /*1028*/ 	.word	0x00009ad0


	//   ....[71]....
        /*102c*/ 	.word	0x00009cb0


	//   ....[72]....
        /*1030*/ 	.word	0x00009cf0


	//   ....[73]....
        /*1034*/ 	.word	0x00009d40


	//   ....[74]....
        /*1038*/ 	.word	0x00009d80


	//   ....[75]....
        /*103c*/ 	.word	0x00009f90


	//   ....[76]....
        /*1040*/ 	.word	0x00009fd0


	//   ....[77]....
        /*1044*/ 	.word	0x0000a020


	//   ....[78]....
        /*1048*/ 	.word	0x0000a060


	//   ....[79]....
        /*104c*/ 	.word	0x0000a290


	//   ....[80]....
        /*1050*/ 	.word	0x0000a2d0


	//   ....[81]....
        /*1054*/ 	.word	0x0000a320


	//   ....[82]....
        /*1058*/ 	.word	0x0000a360


	//   ....[83]....
        /*105c*/ 	.word	0x0000c100


	//   ....[84]....
        /*1060*/ 	.word	0x0000c160


	//   ....[85]....
        /*1064*/ 	.word	0x0000c190


	//   ....[86]....
        /*1068*/ 	.word	0x0000c1a0


	//   ....[87]....
        /*106c*/ 	.word	0x0000c280


	//   ....[88]....
        /*1070*/ 	.word	0x0000c290


	//   ....[89]....
        /*1074*/ 	.word	0x0000c2a0


	//   ....[90]....
        /*1078*/ 	.word	0x0000c2b0


	//   ....[91]....
        /*107c*/ 	.word	0x0000c4e0


	//   ....[92]....
        /*1080*/ 	.word	0x0000c520


	//   ....[93]....
        /*1084*/ 	.word	0x0000c540


	//   ....[94]....
        /*1088*/ 	.word	0x0000c550


	//   ....[95]....
        /*108c*/ 	.word	0x0000c630


	//   ....[96]....
        /*1090*/ 	.word	0x0000c6e0


	//   ....[97]....
        /*1094*/ 	.word	0x0000c750


	//   ....[98]....
        /*1098*/ 	.word	0x0000c760


	//   ....[99]....
        /*109c*/ 	.word	0x0000e6f0


	//   ....[100]....
        /*10a0*/ 	.word	0x0000e710


	//   ....[101]....
        /*10a4*/ 	.word	0x0000e720


	//   ....[102]....
        /*10a8*/ 	.word	0x0000e730


	//   ....[103]....
        /*10ac*/ 	.word	0x0000e740


	//   ....[104]....
        /*10b0*/ 	.word	0x0000e760


	//   ....[105]....
        /*10b4*/ 	.word	0x0000e780


	//   ....[106]....
        /*10b8*/ 	.word	0x0000e7a0


	//   ....[107]....
        /*10bc*/ 	.word	0x0000e7c0


	//   ....[108]....
        /*10c0*/ 	.word	0x0000e7e0


	//   ....[109]....
        /*10c4*/ 	.word	0x0000fc90


	//   ....[110]....
        /*10c8*/ 	.word	0x0000fcb0


	//   ....[111]....
        /*10cc*/ 	.word	0x0000fcd0


	//   ....[112]....
        /*10d0*/ 	.word	0x0000fce0


	//   ....[113]....
        /*10d4*/ 	.word	0x0000fcf0


	//   ....[114]....
        /*10d8*/ 	.word	0x0000fd00


	//   ....[115]....
        /*10dc*/ 	.word	0x0000fd10


	//   ....[116]....
        /*10e0*/ 	.word	0x0000fd20


	//   ....[117]....
        /*10e4*/ 	.word	0x0000fd50


	//   ....[118]....
        /*10e8*/ 	.word	0x0000fd80


	//   ....[119]....
        /*10ec*/ 	.word	0x0000ffa0


	//   ....[120]....
        /*10f0*/ 	.word	0x00010260


	//   ....[121]....
        /*10f4*/ 	.word	0x00010270


	//   ....[122]....
        /*10f8*/ 	.word	0x00010280


	//   ....[123]....
        /*10fc*/ 	.word	0x00010f10


	//   ....[124]....
        /*1100*/ 	.word	0x00010f30


	//   ....[125]....
        /*1104*/ 	.word	0x00010f50


	//   ....[126]....
        /*1108*/ 	.word	0x00010f60


	//   ....[127]....
        /*110c*/ 	.word	0x00010f90


	//   ....[128]....
        /*1110*/ 	.word	0x00010fb0


	//   ....[129]....
        /*1114*/ 	.word	0x00010fd0


	//   ....[130]....
        /*1118*/ 	.word	0x00010fe0


	//   ....[131]....
        /*111c*/ 	.word	0x00012c40


	//   ....[132]....
        /*1120*/ 	.word	0x00012c60


	//   ....[133]....
        /*1124*/ 	.word	0x00012ce0


	//   ....[134]....
        /*1128*/ 	.word	0x00012cf0


	//   ....[135]....
        /*112c*/ 	.word	0x00012d30


	//   ....[136]....
        /*1130*/ 	.word	0x00012d40


	//   ....[137]....
        /*1134*/ 	.word	0x00012d80


	//   ....[138]....
        /*1138*/ 	.word	0x00012d90


	//   ....[139]....
        /*113c*/ 	.word	0x00012da0


	//   ....[140]....
        /*1140*/ 	.word	0x00012db0


	//   ....[141]....
        /*1144*/ 	.word	0x00014100


	//   ....[142]....
        /*1148*/ 	.word	0x00014120


	//   ....[143]....
        /*114c*/ 	.word	0x00014140


	//   ....[144]....
        /*1150*/ 	.word	0x000141a0


	//   ....[145]....
        /*1154*/ 	.word	0x000141b0


	//   ....[146]....
        /*1158*/ 	.word	0x000141f0


	//   ....[147]....
        /*115c*/ 	.word	0x00014200


	//   ....[148]....
        /*1160*/ 	.word	0x00014240


	//   ....[149]....
        /*1164*/ 	.word	0x00014250


	//   ....[150]....
        /*1168*/ 	.word	0x00014260


	//   ....[151]....
        /*116c*/ 	.word	0x00014430


	//   ....[152]....
        /*1170*/ 	.word	0x000146e0


	//   ....[153]....
        /*1174*/ 	.word	0x000146f0


	//   ....[154]....
        /*1178*/ 	.word	0x00014700


	//   ....[155]....
        /*117c*/ 	.word	0x00014fc0


	//   ....[156]....
        /*1180*/ 	.word	0x00015020


	//   ....[157]....
        /*1184*/ 	.word	0x00015180


	//   ....[158]....
        /*1188*/ 	.word	0x000151a0


	//   ....[159]....
        /*118c*/ 	.word	0x00015300


	//   ....[160]....
        /*1190*/ 	.word	0x00015320


	//   ....[161]....
        /*1194*/ 	.word	0x00015480


	//   ....[162]....
        /*1198*/ 	.word	0x000154a0


	//   ....[163]....
        /*119c*/ 	.word	0x00017560


	//   ....[164]....
        /*11a0*/ 	.word	0x00017580


	//   ....[165]....
        /*11a4*/ 	.word	0x000175d0


	//   ....[166]....
        /*11a8*/ 	.word	0x000175f0


	//   ....[167]....
        /*11ac*/ 	.word	0x00017610


	//   ....[168]....
        /*11b0*/ 	.word	0x00017630


	//   ....[169]....
        /*11b4*/ 	.word	0x00017650


	//   ....[170]....
        /*11b8*/ 	.word	0x00017670


	//   ....[171]....
        /*11bc*/ 	.word	0x00017690


	//   ....[172]....
        /*11c0*/ 	.word	0x000177d0


	//   ....[173]....
        /*11c4*/ 	.word	0x000189a0


	//   ....[174]....
        /*11c8*/ 	.word	0x000189c0


	//   ....[175]....
        /*11cc*/ 	.word	0x00018a10


	//   ....[176]....
        /*11d0*/ 	.word	0x00018a30


	//   ....[177]....
        /*11d4*/ 	.word	0x00018a60


	//   ....[178]....
        /*11d8*/ 	.word	0x00018a80


	//   ....[179]....
        /*11dc*/ 	.word	0x00018ab0


	//   ....[180]....
        /*11e0*/ 	.word	0x00018ad0


	//   ....[181]....
        /*11e4*/ 	.word	0x00018af0


	//   ....[182]....
        /*11e8*/ 	.word	0x00018b00


	//   ....[183]....
        /*11ec*/ 	.word	0x00019100


	//   ....[184]....
        /*11f0*/ 	.word	0x00019120


	//   ....[185]....
        /*11f4*/ 	.word	0x00019140


	//   ....[186]....
        /*11f8*/ 	.word	0x00019160


	//   ....[187]....
        /*11fc*/ 	.word	0x00019180


	//   ....[188]....
        /*1200*/ 	.word	0x000191a0


	//   ....[189]....
        /*1204*/ 	.word	0x000191c0


	//   ....[190]....
        /*1208*/ 	.word	0x000191e0


	//   ....[191]....
        /*120c*/ 	.word	0x0001af70


	//   ....[192]....
        /*1210*/ 	.word	0x0001afa0


	//   ....[193]....
        /*1214*/ 	.word	0x0001afb0


	//   ....[194]....
        /*1218*/ 	.word	0x0001afc0


	//   ....[195]....
        /*121c*/ 	.word	0x0001afd0


	//   ....[196]....
        /*1220*/ 	.word	0x0001b000


	//   ....[197]....
        /*1224*/ 	.word	0x0001b020


	//   ....[198]....
        /*1228*/ 	.word	0x0001b040


	//   ....[199]....
        /*122c*/ 	.word	0x0001c250


	//   ....[200]....
        /*1230*/ 	.word	0x0001c270


	//   ....[201]....
        /*1234*/ 	.word	0x0001c280


	//   ....[202]....
        /*1238*/ 	.word	0x0001c290


	//   ....[203]....
        /*123c*/ 	.word	0x0001c2a0


	//   ....[204]....
        /*1240*/ 	.word	0x0001c2b0


	//   ....[205]....
        /*1244*/ 	.word	0x0001c2d0


	//   ....[206]....
        /*1248*/ 	.word	0x0001c340


	//   ....[207]....
        /*124c*/ 	.word	0x0001c720


	//   ....[208]....
        /*1250*/ 	.word	0x0001c740


	//   ....[209]....
        /*1254*/ 	.word	0x0001c7a0


	//   ....[210]....
        /*1258*/ 	.word	0x0001c7b0


	//   ....[211]....
        /*125c*/ 	.word	0x0001c820


	//   ....[212]....
        /*1260*/ 	.word	0x0001c840


	//   ....[213]....
        /*1264*/ 	.word	0x0001c8b0


	//   ....[214]....
        /*1268*/ 	.word	0x0001c8c0


	//   ....[215]....
        /*126c*/ 	.word	0x0001c930


	//   ....[216]....
        /*1270*/ 	.word	0x0001c950


	//   ....[217]....
        /*1274*/ 	.word	0x0001c9c0


	//   ....[218]....
        /*1278*/ 	.word	0x0001c9d0


	//   ....[219]....
        /*127c*/ 	.word	0x0001ca40


	//   ....[220]....
        /*1280*/ 	.word	0x0001ca60


	//   ....[221]....
        /*1284*/ 	.word	0x0001cad0


	//   ....[222]....
        /*1288*/ 	.word	0x0001cae0


	//   ....[223]....
        /*128c*/ 	.word	0x0001cd60


	//   ....[224]....
        /*1290*/ 	.word	0x0001cd80


	//   ....[225]....
        /*1294*/ 	.word	0x0001d0d0


	//   ....[226]....
        /*1298*/ 	.word	0x0001d0e0


	//   ....[227]....
        /*129c*/ 	.word	0x0001d430


	//   ....[228]....
        /*12a0*/ 	.word	0x0001d450


	//   ....[229]....
        /*12a4*/ 	.word	0x0001d7c0


	//   ....[230]....
        /*12a8*/ 	.word	0x0001d7d0


	//   ....[231]....
        /*12ac*/ 	.word	0x0001e300


	//   ....[232]....
        /*12b0*/ 	.word	0x0001e320


	//   ....[233]....
        /*12b4*/ 	.word	0x0001e390


	//   ....[234]....
        /*12b8*/ 	.word	0x0001e3a0


	//   ....[235]....
        /*12bc*/ 	.word	0x0001e410


	//   ....[236]....
        /*12c0*/ 	.word	0x0001e430


	//   ....[237]....
        /*12c4*/ 	.word	0x0001e4a0


	//   ....[238]....
        /*12c8*/ 	.word	0x0001e4b0


	//   ....[239]....
        /*12cc*/ 	.word	0x0001e520


	//   ....[240]....
        /*12d0*/ 	.word	0x0001e540


	//   ....[241]....
        /*12d4*/ 	.word	0x0001e5b0


	//   ....[242]....
        /*12d8*/ 	.word	0x0001e5c0


	//   ....[243]....
        /*12dc*/ 	.word	0x0001e630


	//   ....[244]....
        /*12e0*/ 	.word	0x0001e650


	//   ....[245]....
        /*12e4*/ 	.word	0x0001e6c0


	//   ....[246]....
        /*12e8*/ 	.word	0x0001e6d0


	//   ....[247]....
        /*12ec*/ 	.word	0x0001e820


	//   ....[248]....
        /*12f0*/ 	.word	0x0001e840


	//   ....[249]....
        /*12f4*/ 	.word	0x0001e970


	//   ....[250]....
        /*12f8*/ 	.word	0x0001e9b0


	//   ....[251]....
        /*12fc*/ 	.word	0x0001e9e0


	//   ....[252]....
        /*1300*/ 	.word	0x0001ea10


	//   ....[253]....
        /*1304*/ 	.word	0x0001ea40


	//   ....[254]....
        /*1308*/ 	.word	0x0001ea70


	//   ....[255]....
        /*130c*/ 	.word	0x0001ebd0


	//   ....[0]....
        /*1310*/ 	.word	0x0001ec10


	//   ....[1]....
        /*1314*/ 	.word	0x0001ec40


	//   ....[2]....
        /*1318*/ 	.word	0x0001ec70


	//   ....[3]....
        /*131c*/ 	.word	0x0001eca0


	//   ....[4]....
        /*1320*/ 	.word	0x0001ecd0


	//   ....[5]....
        /*1324*/ 	.word	0x0001ed60


	//   ....[6]....
        /*1328*/ 	.word	0x0001edc0


	//   ....[7]....
        /*132c*/ 	.word	0x0001edd0


	//   ....[8]....
        /*1330*/ 	.word	0x0001ee30


	//   ....[9]....
        /*1334*/ 	.word	0x0001f890


	//   ....[10]....
        /*1338*/ 	.word	0x0001f8f0


	//   ....[11]....
        /*133c*/ 	.word	0x0001f940


	//   ....[12]....
        /*1340*/ 	.word	0x0001f990


	//   ....[13]....
        /*1344*/ 	.word	0x0001f9e0


	//   ....[14]....
        /*1348*/ 	.word	0x0001fa50


	//   ....[15]....
        /*134c*/ 	.word	0x0001faa0


	//   ....[16]....
        /*1350*/ 	.word	0x0001fb10


	//   ....[17]....
        /*1354*/ 	.word	0x0001fb80


	//   ....[18]....
        /*1358*/ 	.word	0x0001fbf0


	//   ....[19]....
        /*135c*/ 	.word	0x0001fc60


	//   ....[20]....
        /*1360*/ 	.word	0x0001fcd0


	//   ....[21]....
        /*1364*/ 	.word	0x0001fd40


	//   ....[22]....
        /*1368*/ 	.word	0x0001fda0


	//   ....[23]....
        /*136c*/ 	.word	0x0001fe10


	//   ....[24]....
        /*1370*/ 	.word	0x0001fe80


	//   ....[25]....
        /*1374*/ 	.word	0x0001fef0


	//   ....[26]....
        /*1378*/ 	.word	0x0001ff50


	//   ....[27]....
        /*137c*/ 	.word	0x0001ffc0


	//   ....[28]....
        /*1380*/ 	.word	0x00020030


	//   ....[29]....
        /*1384*/ 	.word	0x000200a0


	//   ....[30]....
        /*1388*/ 	.word	0x00020100


	//   ....[31]....
        /*138c*/ 	.word	0x00020170


	//   ....[32]....
        /*1390*/ 	.word	0x000201e0


	//   ....[33]....
        /*1394*/ 	.word	0x00020250


	//   ....[34]....
        /*1398*/ 	.word	0x000202b0


	//   ....[35]....
        /*139c*/ 	.word	0x00020320


	//   ....[36]....
        /*13a0*/ 	.word	0x00020390


	//   ....[37]....
        /*13a4*/ 	.word	0x00020460


	//   ....[38]....
        /*13a8*/ 	.word	0x000204c0


	//   ....[39]....
        /*13ac*/ 	.word	0x000205a0


	//   ....[40]....
        /*13b0*/ 	.word	0x00020600


	//   ....[41]....
        /*13b4*/ 	.word	0x000206e0


	//   ....[42]....
        /*13b8*/ 	.word	0x00020740


	//   ....[43]....
        /*13bc*/ 	.word	0x00020820


	//   ....[44]....
        /*13c0*/ 	.word	0x00020880


	//   ....[45]....
        /*13c4*/ 	.word	0x000208f0


	//   ....[46]....
        /*13c8*/ 	.word	0x00020960


	//   ....[47]....
        /*13cc*/ 	.word	0x00020c50


	//   ....[48]....
        /*13d0*/ 	.word	0x00020f40


	//   ....[49]....
        /*13d4*/ 	.word	0x000216e0


	//   ....[50]....
        /*13d8*/ 	.word	0x00021730


	//   ....[51]....
        /*13dc*/ 	.word	0x00021780


	//   ....[52]....
        /*13e0*/ 	.word	0x000217d0


	//   ....[53]....
        /*13e4*/ 	.word	0x00021820


	//   ....[54]....
        /*13e8*/ 	.word	0x00021870


	//   ....[55]....
        /*13ec*/ 	.word	0x000218c0


	//   ....[56]....
        /*13f0*/ 	.word	0x00021910


	//   ....[57]....
        /*13f4*/ 	.word	0x00021980


	//   ....[58]....
        /*13f8*/ 	.word	0x000219f0


	//   ....[59]....
        /*13fc*/ 	.word	0x00021ac0


	//   ....[60]....
        /*1400*/ 	.word	0x00021b20


	//   ....[61]....
        /*1404*/ 	.word	0x00021c00


	//   ....[62]....
        /*1408*/ 	.word	0x00021c60


	//   ....[63]....
        /*140c*/ 	.word	0x00021d40


	//   ....[64]....
        /*1410*/ 	.word	0x00021da0


	//   ....[65]....
        /*1414*/ 	.word	0x00021e80


	//   ....[66]....
        /*1418*/ 	.word	0x00021ee0


	//   ....[67]....
        /*141c*/ 	.word	0x00021f50


	//   ....[68]....
        /*1420*/ 	.word	0x00021fc0


	//   ....[69]....
        /*1424*/ 	.word	0x00022090


	//   ....[70]....
        /*1428*/ 	.word	0x000220f0


	//   ....[71]....
        /*142c*/ 	.word	0x000221d0


	//   ....[72]....
        /*1430*/ 	.word	0x00022230


	//   ....[73]....
        /*1434*/ 	.word	0x00022310


	//   ....[74]....
        /*1438*/ 	.word	0x00022370


	//   ....[75]....
        /*143c*/ 	.word	0x00022450


	//   ....[76]....
        /*1440*/ 	.word	0x000224b0


	//   ....[77]....
        /*1444*/ 	.word	0x00022520


	//   ....[78]....
        /*1448*/ 	.word	0x00022590


	//   ....[79]....
        /*144c*/ 	.word	0x00022870


	//   ....[80]....
        /*1450*/ 	.word	0x00022b50


	//   ....[81]....
        /*1454*/ 	.word	0x00023310


	//   ....[82]....
        /*1458*/ 	.word	0x00023350


	//   ....[83]....
        /*145c*/ 	.word	0x000233a0


	//   ....[84]....
        /*1460*/ 	.word	0x000233e0


	//   ....[85]....
        /*1464*/ 	.word	0x00023430


	//   ....[86]....
        /*1468*/ 	.word	0x00023470


	//   ....[87]....
        /*146c*/ 	.word	0x000234c0


	//   ....[88]....
        /*1470*/ 	.word	0x00023500


	//   ....[89]....
        /*1474*/ 	.word	0x00023550


	//   ....[90]....
        /*1478*/ 	.word	0x000235c0


	//   ....[91]....
        /*147c*/ 	.word	0x00023630


	//   ....[92]....
        /*1480*/ 	.word	0x00023710


	//   ....[93]....
        /*1484*/ 	.word	0x00023770


	//   ....[94]....
        /*1488*/ 	.word	0x00023850


	//   ....[95]....
        /*148c*/ 	.word	0x000238b0


	//   ....[96]....
        /*1490*/ 	.word	0x00023990


	//   ....[97]....
        /*1494*/ 	.word	0x000239f0


	//   ....[98]....
        /*1498*/ 	.word	0x00023ad0


	//   ....[99]....
        /*149c*/ 	.word	0x00023b30


	//   ....[100]....
        /*14a0*/ 	.word	0x00023b80


	//   ....[101]....
        /*14a4*/ 	.word	0x00023bc0


	//   ....[102]....
        /*14a8*/ 	.word	0x00023c10


	//   ....[103]....
        /*14ac*/ 	.word	0x00023c50


	//   ....[104]....
        /*14b0*/ 	.word	0x00023ca0


	//   ....[105]....
        /*14b4*/ 	.word	0x00023ce0


	//   ....[106]....
        /*14b8*/ 	.word	0x00023d30


	//   ....[107]....
        /*14bc*/ 	.word	0x00023d70


	//   ....[108]....
        /*14c0*/ 	.word	0x00023dc0


	//   ....[109]....
        /*14c4*/ 	.word	0x00023e10


	//   ....[110]....
        /*14c8*/ 	.word	0x00023e60


	//   ....[111]....
        /*14cc*/ 	.word	0x00023eb0


	//   ....[112]....
        /*14d0*/ 	.word	0x00023f00


	//   ....[113]....
        /*14d4*/ 	.word	0x00023f50


	//   ....[114]....
        /*14d8*/ 	.word	0x00023fa0


	//   ....[115]....
        /*14dc*/ 	.word	0x00023fe0


	//   ....[116]....
        /*14e0*/ 	.word	0x00024050


	//   ....[117]....
        /*14e4*/ 	.word	0x000240c0


	//   ....[118]....
        /*14e8*/ 	.word	0x00024130


	//   ....[119]....
        /*14ec*/ 	.word	0x00024190


	//   ....[120]....
        /*14f0*/ 	.word	0x00024200


	//   ....[121]....
        /*14f4*/ 	.word	0x00024270


	//   ....[122]....
        /*14f8*/ 	.word	0x000242e0


	//   ....[123]....
        /*14fc*/ 	.word	0x00024340


	//   ....[124]....
        /*1500*/ 	.word	0x000243b0


	//   ....[125]....
        /*1504*/ 	.word	0x00024420


	//   ....[126]....
        /*1508*/ 	.word	0x00024490


	//   ....[127]....
        /*150c*/ 	.word	0x000244f0


	//   ....[128]....
        /*1510*/ 	.word	0x00024560


	//   ....[129]....
        /*1514*/ 	.word	0x000245d0


	//   ....[130]....
        /*1518*/ 	.word	0x00024640


	//   ....[131]....
        /*151c*/ 	.word	0x000246a0


	//   ....[132]....
        /*1520*/ 	.word	0x00024710


	//   ....[133]....
        /*1524*/ 	.word	0x00024780


	//   ....[134]....
        /*1528*/ 	.word	0x000247f0


	//   ....[135]....
        /*152c*/ 	.word	0x00024850


	//   ....[136]....
        /*1530*/ 	.word	0x000248c0


	//   ....[137]....
        /*1534*/ 	.word	0x00024930


	//   ....[138]....
        /*1538*/ 	.word	0x000249a0


	//   ....[139]....
        /*153c*/ 	.word	0x00024a00


	//   ....[140]....
        /*1540*/ 	.word	0x00024a70


	//   ....[141]....
        /*1544*/ 	.word	0x00024ae0


	//   ....[142]....
        /*1548*/ 	.word	0x00024b50


	//   ....[143]....
        /*154c*/ 	.word	0x00024bb0


	//   ....[144]....
        /*1550*/ 	.word	0x00024c20


	//   ....[145]....
        /*1554*/ 	.word	0x00024c90


	//   ....[146]....
        /*1558*/ 	.word	0x00024d00


	//   ....[147]....
        /*155c*/ 	.word	0x00024d60


	//   ....[148]....
        /*1560*/ 	.word	0x00024dd0


	//   ....[149]....
        /*1564*/ 	.word	0x00024e40


	//   ....[150]....
        /*1568*/ 	.word	0x00024eb0


	//   ....[151]....
        /*156c*/ 	.word	0x00024f10


	//   ....[152]....
        /*1570*/ 	.word	0x00024f80


	//   ....[153]....
        /*1574*/ 	.word	0x00024ff0


	//   ....[154]....
        /*1578*/ 	.word	0x00025060


	//   ....[155]....
        /*157c*/ 	.word	0x000250c0


	//   ....[156]....
        /*1580*/ 	.word	0x00025130


	//   ....[157]....
        /*1584*/ 	.word	0x000251a0


	//   ....[158]....
        /*1588*/ 	.word	0x000251f0


	//   ....[159]....
        /*158c*/ 	.word	0x00025230


	//   ....[160]....
        /*1590*/ 	.word	0x00025280


	//   ....[161]....
        /*1594*/ 	.word	0x000252d0


	//   ....[162]....
        /*1598*/ 	.word	0x00025320


	//   ....[163]....
        /*159c*/ 	.word	0x00025390


	//   ....[164]....
        /*15a0*/ 	.word	0x000253e0


	//   ....[165]....
        /*15a4*/ 	.word	0x00025430


	//   ....[166]....
        /*15a8*/ 	.word	0x00025480


	//   ....[167]....
        /*15ac*/ 	.word	0x000254d0


	//   ....[168]....
        /*15b0*/ 	.word	0x00025520


	//   ....[169]....
        /*15b4*/ 	.word	0x00025590


	//   ....[170]....
        /*15b8*/ 	.word	0x000255e0


	//   ....[171]....
        /*15bc*/ 	.word	0x00025650


	//   ....[172]....
        /*15c0*/ 	.word	0x000256b0


	//   ....[173]....
        /*15c4*/ 	.word	0x00025720


	//----- nvinfo : EIATTR_EXIT_INSTR_OFFSETS
	.align		4
.L_392:
        /*15c8*/ 	.byte	0x04, 0x1c
        /*15ca*/ 	.short	(.L_394 - .L_393)


	//   ....[0]....
.L_393:
        /*15cc*/ 	.word	0x000010d0


	//   ....[1]....
        /*15d0*/ 	.word	0x0001f850


	//----- nvinfo : EIATTR_MAX_THREADS
	.align		4
.L_394:
        /*15d4*/ 	.byte	0x04, 0x05
        /*15d6*/ 	.short	(.L_396 - .L_395)
.L_395:
        /*15d8*/ 	.word	0x00000080
        /*15dc*/ 	.word	0x00000001
        /*15e0*/ 	.word	0x00000001


	//----- nvinfo : EIATTR_CRS_STACK_SIZE
	.align		4
.L_396:
        /*15e4*/ 	.byte	0x04, 0x1e
        /*15e6*/ 	.short	(.L_398 - .L_397)
.L_397:
        /*15e8*/ 	.word	0x00000000
.L_398:


//--------------------- .nv.info._ZN7cutlass13device_kernelIN5flash19enable_sm80_to_sm89INS1_16FlashAttnFwdSm80INS1_25CollectiveMainloopFwdSm80ILi4ELi1ELb0EN4cute5tupleIJNS5_1CILi128EEENS7_ILi112EEENS7_ILi64EEEEEELi64ENS_10bfloat16_tEfNS_4arch4Sm80ELb0ELb0ELb0ELb0ELb1ELb0ELb1ELb1EEENS1_21CollectiveEpilogueFwdINS6_IJS8_SA_S9_EEENS6_IJNS7_ILi1EEESI_SI_EEESC_SE_Li128ELb0ELb1ELb1ELb0EEENS1_19SingleTileSchedulerILb0ELb1ELb1ELi128EEEEEEEEEvNT_6ParamsE --------------------------
	.section	.nv.info._ZN7cutlass13device_kernelIN5flash19enable_sm80_to_sm89INS1_16FlashAttnFwdSm80INS1_25CollectiveMainloopFwdSm80ILi4ELi1ELb0EN4cute5tupleIJNS5_1CILi128EEENS7_ILi112EEENS7_ILi64EEEEEELi64ENS_10bfloat16_tEfNS_4arch4Sm80ELb0ELb0ELb0ELb0ELb1ELb0ELb1ELb1EEENS1_21CollectiveEpilogueFwdINS6_IJS8_SA_S9_EEENS6_IJNS7_ILi1EEESI_SI_EEESC_SE_Li128ELb0ELb1ELb1ELb0EEENS1_19SingleTileSchedulerILb0ELb1ELb1ELi128EEEEEEEEEvNT_6ParamsE,"",@"SHT_CUDA_INFO"
	.sectionflags	@""
	.align	4


	//----- nvinfo : EIATTR_CUDA_API_VERSION
	.align		4
        /*0000*/ 	.byte	0x04, 0x37
        /*0002*/ 	.short	(.L_400 - .L_399)
.L_399:
        /*0004*/ 	.word	0x00000082


	//----- nvinfo : EIATTR_SW2861232_WAR
	.align		4
.L_400:
        /*0008*/ 	.byte	0x01, 0x35
	.zero		2


	//----- nvinfo : EIATTR_PARAM_CBANK
	.align		4
        /*000c*/ 	.byte	0x04, 0x0a
        /*000e*/ 	.short	(.L_402 - .L_401)
	.align		4
.L_401:
        /*0010*/ 	.word	index@(.nv.constant0._ZN7cutlass13device_kernelIN5flash19enable_sm80_to_sm89INS1_16FlashAttnFwdSm80INS1_25CollectiveMainloopFwdSm80ILi4ELi1ELb0EN4cute5tupleIJNS5_1CILi128EEENS7_ILi112EEENS7_ILi64EEEEEELi64ENS_10bfloat16_tEfNS_4arch4Sm80ELb0ELb0ELb0ELb0ELb1ELb0ELb1ELb1EEENS1_21CollectiveEpilogueFwdINS6_IJS8_SA_S9_EEENS6_IJNS7_ILi1EEESI_SI_EEESC_SE_Li128ELb0ELb1ELb1ELb0EEENS1_19SingleTileSchedulerILb0ELb1ELb1ELi128EEEEEEEEEvNT_6ParamsE)
        /*0014*/ 	.short	0x0160
        /*0016*/ 	.short	0x0418


	//----- nvinfo : EIATTR_CBANK_PARAM_SIZE
	.align		4
.L_402:
        /*0018*/ 	.byte	0x03, 0x19
        /*001a*/ 	.short	0x0418


	//----- nvinfo : EIATTR_KPARAM_INFO
	.align		4
        /*001c*/ 	.byte	0x04, 0x17
        /*001e*/ 	.short	(.L_404 - .L_403)
.L_403:
        /*0020*/ 	.word	0x00000000
        /*0024*/ 	.short	0x0000
        /*0026*/ 	.short	0x0000
        /*0028*/ 	.byte	0x00, 0xf0, 0x61, 0x10


	//----- nvinfo : EIATTR_MAXREG_COUNT
	.align		4
.L_404:
        /*002c*/ 	.byte	0x03, 0x1b
        /*002e*/ 	.short	0x00ff


	//----- nvinfo : EIATTR_NUM_BARRIERS
	.align		4
        /*0030*/ 	.byte	0x02, 0x4c
        /*0032*/ 	.byte	0x02
	.zero		1


	//----- nvinfo : EIATTR_ANNOTATIONS
	.align		4
        /*0034*/ 	.byte	0x04, 0x55
        /*0036*/ 	.short	(.L_406 - .L_405)


	//   ....[0]....
.L_405:
        /* <DEDUP_REMOVED lines=11> */


	//----- nvinfo : EIATTR_MERCURY_ISA_VERSION
	.align		4
.L_406:
        /*00d8*/ 	.byte	0x03, 0x5f
        /*00da*/ 	.short	0x0000


	//----- nvinfo : EIATTR_COOP_GROUP_MASK_REGIDS
	.align		4
        /*00dc*/ 	.byte	0x04, 0x29
        /*00de*/ 	.short	(.L_408 - .L_407)


	//   ....[0]....
.L_407:
        /*00e0*/ 	.word	0xffffffff


	//   ....[1]....
        /*00e4*/ 	.word	0xffffffff


	//   ....[2]....
        /*00e8*/ 	.word	0xffffffff


	//   ....[3]....
        /*00ec*/ 	.word	0xffffffff


	//   ....[4]....
        /*00f0*/ 	.word	0xffffffff


	//   ....[5]....
        /*00f4*/ 	.word	0xffffffff


	//   ....[6]....
        /*00f8*/ 	.word	0xffffffff


	//   ....[7]....
        /*00fc*/ 	.word	0xffffffff


	//   ....[8]....
        /*0100*/ 	.word	0xffffffff


	//   ....[9]....
        /*0104*/ 	.word	0xffffffff


	//   ....[10]....
        /*0108*/ 	.word	0xffffffff


	//   ....[11]....
        /*010c*/ 	.word	0xffffffff


	//   ....[12]....
        /*0110*/ 	.word	0xffffffff


	//   ....[13]....
        /*0114*/ 	.word	0xffffffff


	//   ....[14]....
        /*0118*/ 	.word	0xffffffff


	//   ....[15]....
        /*011c*/ 	.word	0xffffffff


	//   ....[16]....
        /*0120*/ 	.word	0xffffffff


	//   ....[17]....
        /*0124*/ 	.word	0xffffffff


	//   ....[18]....
        /*0128*/ 	.word	0xffffffff


	//   ....[19]....
        /*012c*/ 	.word	0xffffffff


	//   ....[20]....
        /*0130*/ 	.word	0xffffffff


	//   ....[21]....
        /*0134*/ 	.word	0xffffffff


	//   ....[22]....
        /*0138*/ 	.word	0xffffffff


	//   ....[23]....
        /*013c*/ 	.word	0xffffffff


	//   ....[24]....
        /*0140*/ 	.word	0xffffffff


	//   ....[25]....
        /*0144*/ 	.word	0xffffffff


	//   ....[26]....
        /*0148*/ 	.word	0xffffffff


	//   ....[27]....
        /*014c*/ 	.word	0xffffffff


	//   ....[28]....
        /*0150*/ 	.word	0xffffffff


	//   ....[29]....
        /*0154*/ 	.word	0xffffffff


	//   ....[30]....
        /*0158*/ 	.word	0xffffffff


	//   ....[31]....
        /*015c*/ 	.word	0xffffffff


	//   ....[32]....
        /*0160*/ 	.word	0xffffffff


	//   ....[33]....
        /*0164*/ 	.word	0xffffffff


	//   ....[34]....
        /*0168*/ 	.word	0xffffffff


	//   ....[35]....
        /*016c*/ 	.word	0xffffffff


	//   ....[36]....
        /*0170*/ 	.word	0xffffffff


	//   ....[37]....
        /*0174*/ 	.word	0xffffffff


	//   ....[38]....
        /*0178*/ 	.word	0xffffffff


	//   ....[39]....
        /*017c*/ 	.word	0xffffffff


	//   ....[40]....
        /*0180*/ 	.word	0xffffffff


	//   ....[41]....
        /*0184*/ 	.word	0xffffffff


	//   ....[42]....
        /*0188*/ 	.word	0xffffffff


	//   ....[43]....
        /*018c*/ 	.word	0xffffffff


	//   ....[44]....
        /*0190*/ 	.word	0xffffffff


	//   ....[45]....
        /*0194*/ 	.word	0xffffffff


	//   ....[46]....
        /*0198*/ 	.word	0xffffffff


	//   ....[47]....
        /*019c*/ 	.word	0xffffffff


	//   ....[48]....
        /*01a0*/ 	.word	0xffffffff


	//   ....[49]....
        /*01a4*/ 	.word	0xffffffff


	//   ....[50]....
        /*01a8*/ 	.word	0xffffffff


	//   ....[51]....
        /*01ac*/ 	.word	0xffffffff


	//   ....[52]....
        /*01b0*/ 	.word	0xffffffff


	//   ....[53]....
        /*01b4*/ 	.word	0xffffffff


	//   ....[54]....
        /*01b8*/ 	.word	0xffffffff


	//   ....[55]....
        /*01bc*/ 	.word	0xffffffff


	//   ....[56]....
        /*01c0*/ 	.word	0xffffffff


	//   ....[57]....
        /*01c4*/ 	.word	0xffffffff


	//   ....[58]....
        /*01c8*/ 	.word	0xffffffff


	//   ....[59]....
        /*01cc*/ 	.word	0xffffffff


	//   ....[60]....
        /*01d0*/ 	.word	0xffffffff


	//   ....[61]....
        /*01d4*/ 	.word	0xffffffff


	//   ....[62]....
        /*01d8*/ 	.word	0xffffffff


	//   ....[63]....
        /*01dc*/ 	.word	0xffffffff


	//   ....[64]....
        /*01e0*/ 	.word	0xffffffff


	//   ....[65]....
        /*01e4*/ 	.word	0xffffffff


	//   ....[66]....
        /*01e8*/ 	.word	0xffffffff


	//   ....[67]....
        /*01ec*/ 	.word	0xffffffff


	//   ....[68]....
        /*01f0*/ 	.word	0xffffffff


	//   ....[69]....
        /*01f4*/ 	.word	0xffffffff


	//   ....[70]....
        /*01f8*/ 	.word	0xffffffff


	//   ....[71]....
        /*01fc*/ 	.word	0xffffffff


	//   ....[72]....
        /*0200*/ 	.word	0xffffffff


	//   ....[73]....
        /*0204*/ 	.word	0xffffffff


	//   ....[74]....
        /*0208*/ 	.word	0xffffffff


	//   ....[75]....
        /*020c*/ 	.word	0xffffffff


	//   ....[76]....
        /*0210*/ 	.word	0xffffffff


	//   ....[77]....
        /*0214*/ 	.word	0xffffffff


	//   ....[78]....
        /*0218*/ 	.word	0xffffffff


	//   ....[79]....
        /*021c*/ 	.word	0xffffffff


	//   ....[80]....
        /*0220*/ 	.word	0xffffffff


	//   ....[81]....
        /*0224*/ 	.word	0xffffffff


	//   ....[82]....
        /*0228*/ 	.word	0xffffffff


	//   ....[83]....
        /*022c*/ 	.word	0xffffffff


	//   ....[84]....
        /*0230*/ 	.word	0xffffffff


	//   ....[85]....
        /*0234*/ 	.word	0xffffffff


	//   ....[86]....
        /*0238*/ 	.word	0xffffffff


	//   ....[87]....
        /*023c*/ 	.word	0xffffffff


	//   ....[88]....
        /*0240*/ 	.word	0xffffffff


	//   ....[89]....
        /*0244*/ 	.word	0xffffffff


	//   ....[90]....
        /*0248*/ 	.word	0xffffffff


	//   ....[91]....
        /*024c*/ 	.word	0xffffffff


	//   ....[92]....
        /*0250*/ 	.word	0xffffffff


	//   ....[93]....
        /*0254*/ 	.word	0xffffffff


	//   ....[94]....
        /*0258*/ 	.word	0xffffffff


	//   ....[95]....
        /*025c*/ 	.word	0xffffffff


	//   ....[96]....
        /*0260*/ 	.word	0xffffffff


	//   ....[97]....
        /*0264*/ 	.word	0xffffffff


	//   ....[98]....
        /*0268*/ 	.word	0xffffffff


	//   ....[99]....
        /*026c*/ 	.word	0xffffffff


	//   ....[100]....
        /*0270*/ 	.word	0xffffffff


	//   ....[101]....
        /*0274*/ 	.word	0xffffffff


	//   ....[102]....
        /*0278*/ 	.word	0xffffffff


	//   ....[103]....
        /*027c*/ 	.word	0xffffffff


	//   ....[104]....
        /*0280*/ 	.word	0xffffffff


	//   ....[105]....
        /*0284*/ 	.word	0xffffffff


	//   ....[106]....
        /*0288*/ 	.word	0xffffffff


	//   ....[107]....
        /*028c*/ 	.word	0xffffffff


	//   ....[108]....
        /*0290*/ 	.word	0xffffffff


	//   ....[109]....
        /*0294*/ 	.word	0xffffffff


	//   ....[110]....
        /*0298*/ 	.word	0xffffffff


	//   ....[111]....
        /*029c*/ 	.word	0xffffffff


	//   ....[112]....
        /*02a0*/ 	.word	0xffffffff


	//   ....[113]....
        /*02a4*/ 	.word	0xffffffff


	//   ....[114]....
        /*02a8*/ 	.word	0xffffffff


	//   ....[115]....
        /*02ac*/ 	.word	0xffffffff


	//   ....[116]....
        /*02b0*/ 	.word	0xffffffff


	//   ....[117]....
        /*02b4*/ 	.word	0xffffffff


	//   ....[118]....
        /*02b8*/ 	.word	0xffffffff


	//   ....[119]....
        /*02bc*/ 	.word	0xffffffff


	//   ....[120]....
        /*02c0*/ 	.word	0xffffffff


	//   ....[121]....
        /*02c4*/ 	.word	0xffffffff


	//   ....[122]....
        /*02c8*/ 	.word	0xffffffff


	//   ....[123]....
        /*02cc*/ 	.word	0xffffffff


	//   ....[124]....
        /*02d0*/ 	.word	0xffffffff


	//   ....[125]....
        /*02d4*/ 	.word	0xffffffff


	//   ....[126]....
        /*02d8*/ 	.word	0xffffffff


	//----- nvinfo : EIATTR_COOP_GROUP_INSTR_OFFSETS
	.align		4
.L_408:
        /*02dc*/ 	.byte	0x04, 0x28
        /*02de*/ 	.short	(.L_410 - .L_409)


	//   ....[0]....
.L_409:
        /*02e0*/ 	.word	0x00000060


	//   ....[1]....
        /*02e4*/ 	.word	0x00000c60


	//   ....[2]....
        /*02e8*/ 	.word	0x00000d90


	//   ....[3]....
        /*02ec*/ 	.word	0x00000e20


	//   ....[4]....
        /*02f0*/ 	.word	0x00000e50


	//   ....[5]....
        /*02f4*/ 	.word	0x00000ee0


	//   ....[6]....
        /*02f8*/ 	.word	0x00000f10


	//   ....[7]....
        /*02fc*/ 	.word	0x00000fa0


	//   ....[8]....
        /*0300*/ 	.word	0x00000fd0


	//   ....[9]....
        /*0304*/ 	.word	0x00001060


	//   ....[10]....
        /*0308*/ 	.word	0x00001090


	//   ....[11]....
        /*030c*/ 	.word	0x00001120


	//   ....[12]....
        /*0310*/ 	.word	0x00001150


	//   ....[13]....
        /*0314*/ 	.word	0x000011e0


	//   ....[14]....
        /*0318*/ 	.word	0x00001210


	//   ....[15]....
        /*031c*/ 	.word	0x00001290


	//   ....[16]....
        /*0320*/ 	.word	0x000012d0


	//   ....[17]....
        /*0324*/ 	.word	0x00001720


	//   ....[18]....
        /*0328*/ 	.word	0x00001740


	//   ....[19]....
        /*032c*/ 	.word	0x00001760


	//   ....[20]....
        /*0330*/ 	.word	0x00001780


	//   ....[21]....
        /*0334*/ 	.word	0x00001790


	//   ....[22]....
        /*0338*/ 	.word	0x000017a0


	//   ....[23]....
        /*033c*/ 	.word	0x000017c0


	//   ....[24]....
        /*0340*/ 	.word	0x000017e0


	//   ....[25]....
        /*0344*/ 	.word	0x000017f0


	//   ....[26]....
        /*0348*/ 	.word	0x00001830


	//   ....[27]....
        /*034c*/ 	.word	0x00001840


	//   ....[28]....
        /*0350*/ 	.word	0x00001850


	//   ....[29]....
        /*0354*/ 	.word	0x00001860


	//   ....[30]....
        /*0358*/ 	.word	0x000018a0


	//   ....[31]....
        /*035c*/ 	.word	0x00001dd0


	//   ....[32]....
        /*0360*/ 	.word	0x00001de0


	//   ....[33]....
        /*0364*/ 	.word	0x00001e00


	//   ....[34]....
        /*0368*/ 	.word	0x00001f20


	//   ....[35]....
        /*036c*/ 	.word	0x00001f30


	//   ....[36]....
        /*0370*/ 	.word	0x00001f50


	//   ....[37]....
        /*0374*/ 	.word	0x00001f60


	//   ....[38]....
        /*0378*/ 	.word	0x00001fa0


	//   ....[39]....
        /*037c*/ 	.word	0x00001fc0


	//   ....[40]....
        /*0380*/ 	.word	0x00002000


	//   ....[41]....
        /*0384*/ 	.word	0x00002020


	//   ....[42]....
        /*0388*/ 	.word	0x00002040


	//   ....[43]....
        /*038c*/ 	.word	0x00002050


	//   ....[44]....
        /*0390*/ 	.word	0x00002100


	//   ....[45]....
        /*0394*/ 	.word	0x00002b90


	//   ....[46]....
        /*0398*/ 	.word	0x00002bb0


	//   ....[47]....
        /*039c*/ 	.word	0x00002bc0


	//   ....[48]....
        /*03a0*/ 	.word	0x00002bd0


	//   ....[49]....
        /*03a4*/ 	.word	0x00002be0


	//   ....[50]....
        /*03a8*/ 	.word	0x00002bf0


	//   ....[51]....
        /*03ac*/ 	.word	0x00002c00


	//   ....[52]....
        /*03b0*/ 	.word	0x00002c10


	//   ....[53]....
        /*03b4*/ 	.word	0x00002c30


	//   ....[54]....
        /*03b8*/ 	.word	0x00002c50


	//   ....[55]....
        /*03bc*/ 	.word	0x00002c70


	//   ....[56]....
        /*03c0*/ 	.word	0x00002ca0


	//   ....[57]....
        /*03c4*/ 	.word	0x00002cc0


	//   ....[58]....
        /*03c8*/ 	.word	0x00002ce0


	//   ....[59]....
        /*03cc*/ 	.word	0x00003c80


	//   ....[60]....
        /*03d0*/ 	.word	0x00003cb0


	//   ....[61]....
        /*03d4*/ 	.word	0x00003de0


	//   ....[62]....
        /*03d8*/ 	.word	0x00003e10


	//   ....[63]....
        /*03dc*/ 	.word	0x00003e40


	//   ....[64]....
        /*03e0*/ 	.word	0x00003f00


	//   ....[65]....
        /*03e4*/ 	.word	0x00003fe0


	//   ....[66]....
        /*03e8*/ 	.word	0x00004150


	//   ....[67]....
        /*03ec*/ 	.word	0x00006d50


	//   ....[68]....
        /*03f0*/ 	.word	0x00006d70


	//   ....[69]....
        /*03f4*/ 	.word	0x00006d80


	//   ....[70]....
        /*03f8*/ 	.word	0x00006d90


	//   ....[71]....
        /*03fc*/ 	.word	0x00006da0


	//   ....[72]....
        /*0400*/ 	.word	0x00006db0


	//   ....[73]....
        /*0404*/ 	.word	0x00006dc0


	//   ....[74]....
        /*0408*/ 	.word	0x00006de0


	//   ....[75]....
        /*040c*/ 	.word	0x00006df0


	//   ....[76]....
        /*0410*/ 	.word	0x00006e10


	//   ....[77]....
        /*0414*/ 	.word	0x00006e60


	//   ....[78]....
        /*0418*/ 	.word	0x00006ea0


	//   ....[79]....
        /*041c*/ 	.word	0x00006ec0


	//   ....[80]....
        /*0420*/ 	.word	0x00006ed0


	//   ....[81]....
        /*0424*/ 	.word	0x000072d0


	//   ....[82]....
        /*0428*/ 	.word	0x00007300


	//   ....[83]....
        /*042c*/ 	.word	0x00007310


	//   ....[84]....
        /*0430*/ 	.word	0x00007330


	//   ....[85]....
        /*0434*/ 	.word	0x00007350


	//   ....[86]....
        /*0438*/ 	.word	0x00007380


	//   ....[87]....
        /*043c*/ 	.word	0x000073a0


	//   ....[88]....
        /*0440*/ 	.word	0x000073c0


	//   ....[89]....
        /*0444*/ 	.word	0x000073f0


	//   ....[90]....
        /*0448*/ 	.word	0x00007410


	//   ....[91]....
        /*044c*/ 	.word	0x00007430


	//   ....[92]....
        /*0450*/ 	.word	0x00007470


	//   ....[93]....
        /*0454*/ 	.word	0x00007520


	//   ....[94]....
        /*0458*/ 	.word	0x00007540


	//   ....[95]....
        /*045c*/ 	.word	0x000081b0


	//   ....[96]....
        /*0460*/ 	.word	0x00008230


	//   ....[97]....
        /*0464*/ 	.word	0x00008330


	//   ....[98]....
        /*0468*/ 	.word	0x00008380


	//   ....[99]....
        /*046c*/ 	.word	0x000083b0


	//   ....[100]....
        /*0470*/ 	.word	0x000084b0


	//   ....[101]....
        /*0474*/ 	.word	0x00008740


	//   ....[102]....
        /*0478*/ 	.word	0x00008a70


	//   ....[103]....
        /*047c*/ 	.word	0x0000ae00


	//   ....[104]....
        /*0480*/ 	.word	0x0000ae30


	//   ....[105]....
        /*0484*/ 	.word	0x0000ae70


	//   ....[106]....
        /*0488*/ 	.word	0x0000ae80


	//   ....[107]....
        /*048c*/ 	.word	0x0000b170


	//   ....[108]....
        /*0490*/ 	.word	0x0000b180


	//   ....[109]....
        /*0494*/ 	.word	0x0000b1c0


	//   ....[110]....
        /*0498*/ 	.word	0x0000b1e0


	//   ....[111]....
        /*049c*/ 	.word	0x0000bb60


	//   ....[112]....
        /*04a0*/ 	.word	0x0000bb90


	//   ....[113]....
        /*04a4*/ 	.word	0x0000bbc0


	//   ....[114]....
        /*04a8*/ 	.word	0x0000bbf0


	//   ....[115]....
        /*04ac*/ 	.word	0x0000bc30


	//   ....[116]....
        /*04b0*/ 	.word	0x0000bc60


	//   ....[117]....
        /*04b4*/ 	.word	0x0000bc80


	//   ....[118]....
        /*04b8*/ 	.word	0x0000bc90


	//   ....[119]....
        /*04bc*/ 	.word	0x0000bcb0


	//   ....[120]....
        /*04c0*/ 	.word	0x0000bcc0


	//   ....[121]....
        /*04c4*/ 	.word	0x0000c070


	//   ....[122]....
        /*04c8*/ 	.word	0x0000c090


	//   ....[123]....
        /*04cc*/ 	.word	0x0000c390


	//   ....[124]....
        /*04d0*/ 	.word	0x0000c3b0


	//   ....[125]....
        /*04d4*/ 	.word	0x0000c6b0


	//   ....[126]....
        /*04d8*/ 	.word	0x0000c6c0


	//----- nvinfo : EIATTR_EXIT_INSTR_OFFSETS
	.align		4
.L_410:
        /*04dc*/ 	.byte	0x04, 0x1c
        /*04de*/ 	.short	(.L_412 - .L_411)


	//   ....[0]....
.L_411:
        /*04e0*/ 	.word	0x000001c0


	//   ....[1]....
        /*04e4*/ 	.word	0x0000c6d0


	//   ....[2]....
        /*04e8*/ 	.word	0x0000c970


	//   ....[3]....
        /*04ec*/ 	.word	0x0000c9c0


	//   ....[4]....
        /*04f0*/ 	.word	0x0000c9f0


	//   ....[5]....
        /*04f4*/ 	.word	0x0000ca50


	//   ....[6]....
        /*04f8*/ 	.word	0x0000cce0


	//----- nvinfo : EIATTR_CTAIDZ_USED
	.align		4
.L_412:
        /*04fc*/ 	.byte	0x01, 0x04
	.zero		2


	//----- nvinfo : EIATTR_MAX_THREADS
	.align		4
        /*0500*/ 	.byte	0x04, 0x05
        /*0502*/ 	.short	(.L_414 - .L_413)
.L_413:
        /*0504*/ 	.word	0x00000080
        /*0508*/ 	.word	0x00000001
        /*050c*/ 	.word	0x00000001


	//----- nvinfo : EIATTR_CRS_STACK_SIZE
	.align		4
.L_414:
        /*0510*/ 	.byte	0x04, 0x1e
        /*0512*/ 	.short	(.L_416 - .L_415)
.L_415:
        /*0514*/ 	.word	0x00000000
.L_416:


//--------------------- .nv.info._ZN7cutlass13device_kernelIN5flash19enable_sm80_to_sm89INS1_16FlashAttnFwdSm80INS1_25CollectiveMainloopFwdSm80ILi4ELi1ELb0EN4cute5tupleIJNS5_1CILi128EEENS7_ILi80EEENS7_ILi64EEEEEELi64ENS_10bfloat16_tEfNS_4arch4Sm80ELb0ELb0ELb0ELb1ELb1ELb0ELb1ELb1EEENS1_21CollectiveEpilogueFwdINS6_IJS8_SA_S9_EEENS6_IJNS7_ILi1EEESI_SI_EEESC_SE_Li128ELb1ELb1ELb1ELb0EEENS1_36VarlenDynamicPersistentTileSchedulerILi128ELi80ELi128ELi128ELb1ELb1ELb0ELb0ELb1ELb1EEEEEEEEEvNT_6ParamsE --------------------------
	.section	.nv.info._ZN7cutlass13device_kernelIN5flash19enable_sm80_to_sm89INS1_16FlashAttnFwdSm80INS1_25CollectiveMainloopFwdSm80ILi4ELi1ELb0EN4cute5tupleIJNS5_1CILi128EEENS7_ILi80EEENS7_ILi64EEEEEELi64ENS_10bfloat16_tEfNS_4arch4Sm80ELb0ELb0ELb0ELb1ELb1ELb0ELb1ELb1EEENS1_21CollectiveEpilogueFwdINS6_IJS8_SA_S9_EEENS6_IJNS7_ILi1EEESI_SI_EEESC_SE_Li128ELb1ELb1ELb1ELb0EEENS1_36VarlenDynamicPersistentTileSchedulerILi128ELi80ELi128ELi128ELb1ELb1ELb0ELb0ELb1ELb1EEEEEEEEEvNT_6ParamsE,"",@"SHT_CUDA_INFO"
	.sectionflags	@""
	.align	4


	//----- nvinfo : EIATTR_CUDA_API_VERSION
	.align		4
        /*0000*/ 	.byte	0x04, 0x37
        /*0002*/ 	.short	(.L_418 - .L_417)
.L_417:
        /*0004*/ 	.word	0x00000082


	//----- nvinfo : EIATTR_SW2861232_WAR
	.align		4
.L_418:
        /*0008*/ 	.byte	0x01, 0x35
	.zero		2


	//----- nvinfo : EIATTR_PARAM_CBANK
	.align		4
        /*000c*/ 	.byte	0x04, 0x0a
        /*000e*/ 	.short	(.L_420 - .L_419)
	.align		4
.L_419:
        /*0010*/ 	.word	index@(.nv.constant0._ZN7cutlass13device_kernelIN5flash19enable_sm80_to_sm89INS1_16FlashAttnFwdSm80INS1_25CollectiveMainloopFwdSm80ILi4ELi1ELb0EN4cute5tupleIJNS5_1CILi128EEENS7_ILi80EEENS7_ILi64EEEEEELi64ENS_10bfloat16_tEfNS_4arch4Sm80ELb0ELb0ELb0ELb1ELb1ELb0ELb1ELb1EEENS1_21CollectiveEpilogueFwdINS6_IJS8_SA_S9_EEENS6_IJNS7_ILi1EEESI_SI_EEESC_SE_Li128ELb1ELb1ELb1ELb0EEENS1_36VarlenDynamicPersistentTileSchedulerILi128ELi80ELi128ELi128ELb1ELb1ELb0ELb0ELb1ELb1EEEEEEEEEvNT_6ParamsE)
        /*0014*/ 	.short	0x0160
        /*0016*/ 	.short	0x0438


	//----- nvinfo : EIATTR_CBANK_PARAM_SIZE
	.align		4
.L_420:
        /*0018*/ 	.byte	0x03, 0x19
        /*001a*/ 	.short	0x0438


	//----- nvinfo : EIATTR_KPARAM_INFO
	.align		4
        /*001c*/ 	.byte	0x04, 0x17
        /*001e*/ 	.short	(.L_422 - .L_421)
.L_421:
        /*0020*/ 	.word	0x00000000
        /*0024*/ 	.short	0x0000
        /*0026*/ 	.short	0x0000
        /*0028*/ 	.byte	0x00, 0xf0, 0xe1, 0x10


	//----- nvinfo : EIATTR_MAXREG_COUNT
	.align		4
.L_422:
        /*002c*/ 	.byte	0x03, 0x1b
        /*002e*/ 	.short	0x00ff


	//----- nvinfo : EIATTR_NUM_BARRIERS
	.align		4
        /*0030*/ 	.byte	0x02, 0x4c
        /*0032*/ 	.byte	0x06
	.zero		1


	//----- nvinfo : EIATTR_ANNOTATIONS
	.align		4
        /*0034*/ 	.byte	0x04, 0x55
        /*0036*/ 	.short	(.L_424 - .L_423)


	//   ....[0]....
.L_423:
        /* <DEDUP_REMOVED lines=84> */


	//----- nvinfo : EIATTR_MERCURY_ISA_VERSION
	.align		4
.L_424:
        /*0568*/ 	.byte	0x03, 0x5f
        /*056a*/ 	.short	0x0000


	//----- nvinfo : EIATTR_INT_WARP_WIDE_INSTR_OFFSETS
	.align		4
        /*056c*/ 	.byte	0x04, 0x31
        /*056e*/ 	.short	(.L_426 - .L_425)


	//   ....[0]....
.L_425:
        /*0570*/ 	.word	0x00009c60


	//   ....[1]....
        /*0574*/ 	.word	0x00009ce0


	//----- nvinfo : EIATTR_COOP_GROUP_MASK_REGIDS
	.align		4
.L_426:
        /*0578*/ 	.byte	0x04, 0x29
        /*057a*/ 	.short	(.L_428 - .L_427)


	//   ....[0]....
.L_427:
        /*057c*/ 	.word	0xffffffff


	//   ....[1]....
        /*0580*/ 	.word	0xffffffff


	//   ....[2]....
        /*0584*/ 	.word	0xffffffff


	//   ....[3]....
        /*0588*/ 	.word	0xffffffff


	//   ....[4]....
        /*058c*/ 	.word	0xffffffff


	//   ....[5]....
        /*0590*/ 	.word	0xffffffff


	//   ....[6]....
        /*0594*/ 	.word	0xffffffff


	//   ....[7]....
        /*0598*/ 	.word	0xffffffff


	//   ....[8]....
        /*059c*/ 	.word	0xffffffff


	//   ....[9]....
        /*05a0*/ 	.word	0xffffffff


	//   ....[10]....
        /*05a4*/ 	.word	0xffffffff


	//   ....[11]....
        /*05a8*/ 	.word	0xffffffff


	//   ....[12]....
        /*05ac*/ 	.word	0xffffffff


	//   ....[13]....
        /*05b0*/ 	.word	0xffffffff


	//   ....[14]....
        /*05b4*/ 	.word	0xffffffff


	//   ....[15]....
        /*05b8*/ 	.word	0xffffffff


	//   ....[16]....
        /*05bc*/ 	.word	0xffffffff


	//   ....[17]....
        /*05c0*/ 	.word	0xffffffff


	//   ....[18]....
        /*05c4*/ 	.word	0xffffffff


	//   ....[19]....
        /*05c8*/ 	.word	0xffffffff


	//   ....[20]....
        /*05cc*/ 	.word	0xffffffff


	//   ....[21]....
        /*05d0*/ 	.word	0xffffffff


	//   ....[22]....
        /*05d4*/ 	.word	0xffffffff


	//   ....[23]....
        /*05d8*/ 	.word	0xffffffff


	//   ....[24]....
        /*05dc*/ 	.word	0xffffffff


	//   ....[25]....
        /*05e0*/ 	.word	0xffffffff


	//   ....[26]....
        /*05e4*/ 	.word	0xffffffff


	//   ....[27]....
        /*05e8*/ 	.word	0xffffffff


	//   ....[28]....
        /*05ec*/ 	.word	0xffffffff


	//   ....[29]....
        /*05f0*/ 	.word	0xffffffff


	//   ....[30]....
        /*05f4*/ 	.word	0xffffffff


	//   ....[31]....
        /*05f8*/ 	.word	0xffffffff


	//   ....[32]....
        /*05fc*/ 	.word	0xffffffff


	//   ....[33]....
        /*0600*/ 	.word	0xffffffff


	//   ....[34]....
        /*0604*/ 	.word	0xffffffff


	//   ....[35]....
        /*0608*/ 	.word	0xffffffff


	//   ....[36]....
        /*060c*/ 	.word	0xffffffff


	//   ....[37]....
        /*0610*/ 	.word	0xffffffff


	//   ....[38]....
        /*0614*/ 	.word	0xffffffff


	//   ....[39]....
        /*0618*/ 	.word	0xffffffff


	//   ....[40]....
        /*061c*/ 	.word	0xffffffff


	//   ....[41]....
        /*0620*/ 	.word	0xffffffff


	//   ....[42]....
        /*0624*/ 	.word	0xffffffff


	//   ....[43]....
        /*0628*/ 	.word	0xffffffff


	//   ....[44]....
        /*062c*/ 	.word	0xffffffff


	//   ....[45]....
        /*0630*/ 	.word	0xffffffff


	//   ....[46]....
        /*0634*/ 	.word	0xffffffff


	//   ....[47]....
        /*0638*/ 	.word	0xffffffff


	//   ....[48]....
        /*063c*/ 	.word	0xffffffff


	//   ....[49]....
        /*0640*/ 	.word	0xffffffff


	//   ....[50]....
        /*0644*/ 	.word	0xffffffff


	//   ....[51]....
        /*0648*/ 	.word	0xffffffff


	//   ....[52]....
        /*064c*/ 	.word	0xffffffff


	//   ....[53]....
        /*0650*/ 	.word	0xffffffff


	//   ....[54]....
        /*0654*/ 	.word	0xffffffff


	//   ....[55]....
        /*0658*/ 	.word	0xffffffff


	//   ....[56]....
        /*065c*/ 	.word	0xffffffff


	//   ....[57]....
        /*0660*/ 	.word	0xffffffff


	//   ....[58]....
        /*0664*/ 	.word	0xffffffff


	//   ....[59]....
        /*0668*/ 	.word	0xffffffff


	//   ....[60]....
        /*066c*/ 	.word	0xffffffff


	//   ....[61]....
        /*0670*/ 	.word	0xffffffff


	//   ....[62]....
        /*0674*/ 	.word	0xffffffff


	//   ....[63]....
        /*0678*/ 	.word	0xffffffff


	//   ....[64]....
        /*067c*/ 	.word	0xffffffff


	//   ....[65]....
        /*0680*/ 	.word	0xffffffff


	//   ....[66]....
        /*0684*/ 	.word	0xffffffff


	//   ....[67]....
        /*0688*/ 	.word	0xffffffff


	//   ....[68]....
        /*068c*/ 	.word	0xffffffff


	//   ....[69]....
        /*0690*/ 	.word	0xffffffff


	//   ....[70]....
        /*0694*/ 	.word	0xffffffff


	//   ....[71]....
        /*0698*/ 	.word	0xffffffff


	//   ....[72]....
        /*069c*/ 	.word	0xffffffff


	//   ....[73]....
        /*06a0*/ 	.word	0xffffffff


	//   ....[74]....
        /*06a4*/ 	.word	0xffffffff


	//   ....[75]....
        /*06a8*/ 	.word	0xffffffff


	//   ....[76]....
        /*06ac*/ 	.word	0xffffffff


	//   ....[77]....
        /*06b0*/ 	.word	0xffffffff


	//   ....[78]....
        /*06b4*/ 	.word	0xffffffff


	//   ....[79]....
        /*06b8*/ 	.word	0xffffffff


	//   ....[80]....
        /*06bc*/ 	.word	0xffffffff


	//   ....[81]....
        /*06c0*/ 	.word	0xffffffff


	//   ....[82]....
        /*06c4*/ 	.word	0xffffffff


	//   ....[83]....
        /*06c8*/ 	.word	0xffffffff


	//   ....[84]....
        /*06cc*/ 	.word	0xffffffff


	//   ....[85]....
        /*06d0*/ 	.word	0xffffffff


	//   ....[86]....
        /*06d4*/ 	.word	0xffffffff


	//   ....[87]....
        /*06d8*/ 	.word	0xffffffff


	//   ....[88]....
        /*06dc*/ 	.word	0xffffffff


	//   ....[89]....
        /*06e0*/ 	.word	0xffffffff


	//   ....[90]....
        /*06e4*/ 	.word	0xffffffff


	//   ....[91]....
        /*06e8*/ 	.word	0xffffffff


	//   ....[92]....
        /*06ec*/ 	.word	0xffffffff


	//   ....[93]....
        /*06f0*/ 	.word	0xffffffff


	//   ....[94]....
        /*06f4*/ 	.word	0xffffffff


	//   ....[95]....
        /*06f8*/ 	.word	0xffffffff


	//   ....[96]....
        /*06fc*/ 	.word	0xffffffff


	//   ....[97]....
        /*0700*/ 	.word	0xffffffff


	//   ....[98]....
        /*0704*/ 	.word	0xffffffff


	//   ....[99]....
        /*0708*/ 	.word	0xffffffff


	//   ....[100]....
        /*070c*/ 	.word	0xffffffff


	//   ....[101]....
        /*0710*/ 	.word	0xffffffff


	//   ....[102]....
        /*0714*/ 	.word	0xffffffff


	//   ....[103]....
        /*0718*/ 	.word	0xffffffff


	//   ....[104]....
        /*071c*/ 	.word	0xffffffff


	//   ....[105]....
        /*0720*/ 	.word	0xffffffff


	//   ....[106]....
        /*0724*/ 	.word	0xffffffff


	//   ....[107]....
        /*0728*/ 	.word	0xffffffff


	//   ....[108]....
        /*072c*/ 	.word	0xffffffff


	//   ....[109]....
        /*0730*/ 	.word	0xffffffff


	//   ....[110]....
        /*0734*/ 	.word	0xffffffff


	//   ....[111]....
        /*0738*/ 	.word	0xffffffff


	//   ....[112]....
        /*073c*/ 	.word	0xffffffff


	//   ....[113]....
        /*0740*/ 	.word	0xffffffff


	//   ....[114]....
        /*0744*/ 	.word	0xffffffff


	//   ....[115]....
        /*0748*/ 	.word	0xffffffff


	//   ....[116]....
        /*074c*/ 	.word	0xffffffff


	//   ....[117]....
        /*0750*/ 	.word	0xffffffff


	//   ....[118]....
        /*0754*/ 	.word	0xffffffff


	//   ....[119]....
        /*0758*/ 	.word	0xffffffff


	//   ....[120]....
        /*075c*/ 	.word	0xffffffff


	//   ....[121]....
        /*0760*/ 	.word	0xffffffff


	//   ....[122]....
        /*0764*/ 	.word	0xffffffff


	//   ....[123]....
        /*0768*/ 	.word	0xffffffff


	//   ....[124]....
        /*076c*/ 	.word	0xffffffff


	//   ....[125]....
        /*0770*/ 	.word	0xffffffff


	//   ....[126]....
        /*0774*/ 	.word	0xffffffff


	//   ....[127]....
        /*0778*/ 	.word	0xffffffff


	//   ....[128]....
        /*077c*/ 	.word	0xffffffff


	//   ....[129]....
        /*0780*/ 	.word	0xffffffff


	//   ....[130]....
        /*0784*/ 	.word	0xffffffff


	//   ....[131]....
        /*0788*/ 	.word	0xffffffff


	//   ....[132]....
        /*078c*/ 	.word	0xffffffff


	//   ....[133]....
        /*0790*/ 	.word	0xffffffff


	//   ....[134]....
        /*0794*/ 	.word	0xffffffff


	//   ....[135]....
        /*0798*/ 	.word	0xffffffff


	//   ....[136]....
        /*079c*/ 	.word	0xffffffff


	//   ....[137]....
        /*07a0*/ 	.word	0xffffffff


	//   ....[138]....
        /*07a4*/ 	.word	0xffffffff


	//   ....[139]....
        /*07a8*/ 	.word	0xffffffff


	//   ....[140]....
        /*07ac*/ 	.word	0xffffffff


	//   ....[141]....
        /*07b0*/ 	.word	0xffffffff


	//   ....[142]....
        /*07b4*/ 	.word	0xffffffff


	//   ....[143]....
        /*07b8*/ 	.word	0xffffffff


	//   ....[144]....
        /*07bc*/ 	.word	0xffffffff


	//   ....[145]....
        /*07c0*/ 	.word	0xffffffff


	//   ....[146]....
        /*07c4*/ 	.word	0xffffffff


	//   ....[147]....
        /*07c8*/ 	.word	0xffffffff


	//   ....[148]....
        /*07cc*/ 	.word	0xffffffff


	//   ....[149]....
        /*07d0*/ 	.word	0xffffffff


	//   ....[150]....
        /*07d4*/ 	.word	0xffffffff


	//   ....[151]....
        /*07d8*/ 	.word	0xffffffff


	//   ....[152]....
        /*07dc*/ 	.word	0xffffffff


	//   ....[153]....
        /*07e0*/ 	.word	0xffffffff


	//   ....[154]....
        /*07e4*/ 	.word	0xffffffff


	//   ....[155]....
        /*07e8*/ 	.word	0xffffffff


	//   ....[156]....
        /*07ec*/ 	.word	0xffffffff


	//   ....[157]....
        /*07f0*/ 	.word	0xffffffff


	//   ....[158]....
        /*07f4*/ 	.word	0xffffffff


	//   ....[159]....
        /*07f8*/ 	.word	0xffffffff


	//   ....[160]....
        /*07fc*/ 	.word	0xffffffff


	//   ....[161]....
        /*0800*/ 	.word	0xffffffff


	//   ....[162]....
        /*0804*/ 	.word	0xffffffff


	//   ....[163]....
        /*0808*/ 	.word	0xffffffff


	//   ....[164]....
        /*080c*/ 	.word	0xffffffff


	//   ....[165]....
        /*0810*/ 	.word	0xffffffff


	//   ....[166]....
        /*0814*/ 	.word	0xffffffff


	//   ....[167]....
        /*0818*/ 	.word	0xffffffff


	//   ....[168]....
        /*081c*/ 	.word	0xffffffff


	//   ....[169]....
        /*0820*/ 	.word	0xffffffff


	//   ....[170]....
        /*0824*/ 	.word	0xffffffff


	//   ....[171]....
        /*0828*/ 	.word	0xffffffff


	//   ....[172]....
        /*082c*/ 	.word	0xffffffff


	//   ....[173]....
        /*0830*/ 	.word	0xffffffff


	//   ....[174]....
        /*0834*/ 	.word	0xffffffff


	//   ....[175]....
        /*0838*/ 	.word	0xffffffff


	//   ....[176]....
        /*083c*/ 	.word	0xffffffff


	//   ....[177]....
        /*0840*/ 	.word	0xffffffff


	//   ....[178]....
        /*0844*/ 	.word	0xffffffff


	//   ....[179]....
        /*0848*/ 	.word	0xffffffff


	//   ....[180]....
        /*084c*/ 	.word	0xffffffff


	//   ....[181]....
        /*0850*/ 	.word	0xffffffff


	//   ....[182]....
        /*0854*/ 	.word	0xffffffff


	//   ....[183]....
        /*0858*/ 	.word	0xffffffff


	//   ....[184]....
        /*085c*/ 	.word	0xffffffff


	//   ....[185]....
        /*0860*/ 	.word	0xffffffff


	//   ....[186]....
        /*0864*/ 	.word	0xffffffff


	//   ....[187]....
        /*0868*/ 	.word	0xffffffff


	//   ....[188]....
        /*086c*/ 	.word	0xffffffff


	//   ....[189]....
        /*0870*/ 	.word	0xffffffff


	//   ....[190]....
        /*0874*/ 	.word	0xffffffff


	//   ....[191]....
        /*0878*/ 	.word	0xffffffff


	//   ....[192]....
        /*087c*/ 	.word	0xffffffff


	//   ....[193]....
        /*0880*/ 	.word	0xffffffff


	//   ....[194]....
        /*0884*/ 	.word	0xffffffff


	//   ....[195]....
        /*0888*/ 	.word	0xffffffff


	//   ....[196]....
        /*088c*/ 	.word	0xffffffff


	//   ....[197]....
        /*0890*/ 	.word	0xffffffff


	//   ....[198]....
        /*0894*/ 	.word	0xffffffff


	//   ....[199]....
        /*0898*/ 	.word	0xffffffff


	//   ....[200]....
        /*089c*/ 	.word	0xffffffff


	//   ....[201]....
        /*08a0*/ 	.word	0xffffffff


	//   ....[202]....
        /*08a4*/ 	.word	0xffffffff


	//   ....[203]....
        /*08a8*/ 	.word	0xffffffff


	//   ....[204]....
        /*08ac*/ 	.word	0xffffffff


	//   ....[205]....
        /*08b0*/ 	.word	0xffffffff


	//   ....[206]....
        /*08b4*/ 	.word	0xffffffff


	//   ....[207]....
        /*08b8*/ 	.word	0xffffffff


	//   ....[208]....
        /*08bc*/ 	.word	0xffffffff


	//   ....[209]....
        /*08c0*/ 	.word	0xffffffff


	//   ....[210]....
        /*08c4*/ 	.word	0xffffffff


	//   ....[211]....
        /*08c8*/ 	.word	0xffffffff


	//   ....[212]....
        /*08cc*/ 	.word	0xffffffff


	//   ....[213]....
        /*08d0*/ 	.word	0xffffffff


	//   ....[214]....
        /*08d4*/ 	.word	0xffffffff


	//   ....[215]....
        /*08d8*/ 	.word	0xffffffff


	//   ....[216]....
        /*08dc*/ 	.word	0xffffffff


	//   ....[217]....
        /*08e0*/ 	.word	0xffffffff


	//   ....[218]....
        /*08e4*/ 	.word	0xffffffff


	//   ....[219]....
        /*08e8*/ 	.word	0xffffffff


	//   ....[220]....
        /*08ec*/ 	.word	0xffffffff


	//   ....[221]....
        /*08f0*/ 	.word	0xffffffff


	//   ....[222]....
        /*08f4*/ 	.word	0xffffffff


	//   ....[223]....
        /*08f8*/ 	.word	0xffffffff


	//   ....[224]....
        /*08fc*/ 	.word	0xffffffff


	//   ....[225]....
        /*0900*/ 	.word	0xffffffff


	//   ....[226]....
        /*0904*/ 	.word	0xffffffff


	//   ....[227]....
        /*0908*/ 	.word	0xffffffff


	//   ....[228]....
        /*090c*/ 	.word	0xffffffff


	//   ....[229]....
        /*0910*/ 	.word	0xffffffff


	//   ....[230]....
        /*0914*/ 	.word	0xffffffff


	//   ....[231]....
        /*0918*/ 	.word	0xffffffff


	//   ....[232]....
        /*091c*/ 	.word	0xffffffff


	//   ....[233]....
        /*0920*/ 	.word	0xffffffff


	//   ....[234]....
        /*0924*/ 	.word	0xffffffff


	//   ....[235]....
        /*0928*/ 	.word	0xffffffff


	//   ....[236]....
        /*092c*/ 	.word	0xffffffff


	//   ....[237]....
        /*0930*/ 	.word	0xffffffff


	//   ....[238]....
        /*0934*/ 	.word	0xffffffff


	//   ....[239]....
        /*0938*/ 	.word	0xffffffff


	//   ....[240]....
        /*093c*/ 	.word	0xffffffff


	//   ....[241]....
        /*0940*/ 	.word	0xffffffff


	//   ....[242]....
        /*0944*/ 	.word	0xffffffff


	//   ....[243]....
        /*0948*/ 	.word	0xffffffff


	//   ....[244]....
        /*094c*/ 	.word	0xffffffff


	//   ....[245]....
        /*0950*/ 	.word	0xffffffff


	//   ....[246]....
        /*0954*/ 	.word	0xffffffff


	//   ....[247]....
        /*0958*/ 	.word	0xffffffff


	//   ....[248]....
        /*095c*/ 	.word	0xffffffff


	//   ....[249]....
        /*0960*/ 	.word	0xffffffff


	//   ....[250]....
        /*0964*/ 	.word	0xffffffff


	//   ....[251]....
        /*0968*/ 	.word	0xffffffff


	//   ....[252]....
        /*096c*/ 	.word	0xffffffff


	//   ....[253]....
        /*0970*/ 	.word	0xffffffff


	//   ....[254]....
        /*0974*/ 	.word	0xffffffff


	//   ....[255]....
        /*0978*/ 	.word	0xffffffff


	//   ....[0]....
        /*097c*/ 	.word	0xffffffff


	//   ....[1]....
        /*0980*/ 	.word	0xffffffff


	//   ....[2]....
        /*0984*/ 	.word	0xffffffff


	//   ....[3]....
        /*0988*/ 	.word	0xffffffff


	//   ....[4]....
        /*098c*/ 	.word	0xffffffff


	//   ....[5]....
        /*0990*/ 	.word	0xffffffff


	//   ....[6]....
        /*0994*/ 	.word	0xffffffff


	//   ....[7]....
        /*0998*/ 	.word	0xffffffff


	//   ....[8]....
        /*099c*/ 	.word	0xffffffff


	//   ....[9]....
        /*09a0*/ 	.word	0xffffffff


	//   ....[10]....
        /*09a4*/ 	.word	0xffffffff


	//   ....[11]....
        /*09a8*/ 	.word	0xffffffff


	//   ....[12]....
        /*09ac*/ 	.word	0xffffffff


	//   ....[13]....
        /*09b0*/ 	.word	0xffffffff


	//   ....[14]....
        /*09b4*/ 	.word	0xffffffff


	//   ....[15]....
        /*09b8*/ 	.word	0xffffffff


	//   ....[16]....
        /*09bc*/ 	.word	0xffffffff


	//   ....[17]....
        /*09c0*/ 	.word	0xffffffff


	//   ....[18]....
        /*09c4*/ 	.word	0xffffffff


	//   ....[19]....
        /*09c8*/ 	.word	0xffffffff


	//   ....[20]....
        /*09cc*/ 	.word	0xffffffff


	//   ....[21]....
        /*09d0*/ 	.word	0xffffffff


	//   ....[22]....
        /*09d4*/ 	.word	0xffffffff


	//   ....[23]....
        /*09d8*/ 	.word	0xffffffff


	//   ....[24]....
        /*09dc*/ 	.word	0xffffffff


	//   ....[25]....
        /*09e0*/ 	.word	0xffffffff


	//   ....[26]....
        /*09e4*/ 	.word	0xffffffff


	//   ....[27]....
        /*09e8*/ 	.word	0xffffffff


	//   ....[28]....
        /*09ec*/ 	.word	0xffffffff


	//   ....[29]....
        /*09f0*/ 	.word	0xffffffff


	//   ....[30]....
        /*09f4*/ 	.word	0xffffffff


	//   ....[31]....
        /*09f8*/ 	.word	0xffffffff


	//   ....[32]....
        /*09fc*/ 	.word	0xffffffff


	//   ....[33]....
        /*0a00*/ 	.word	0xffffffff


	//   ....[34]....
        /*0a04*/ 	.word	0xffffffff


	//   ....[35]....
        /*0a08*/ 	.word	0xffffffff


	//   ....[36]....
        /*0a0c*/ 	.word	0xffffffff


	//   ....[37]....
        /*0a10*/ 	.word	0xffffffff


	//   ....[38]....
        /*0a14*/ 	.word	0xffffffff


	//   ....[39]....
        /*0a18*/ 	.word	0xffffffff


	//   ....[40]....
        /*0a1c*/ 	.word	0xffffffff


	//   ....[41]....
        /*0a20*/ 	.word	0xffffffff


	//   ....[42]....
        /*0a24*/ 	.word	0xffffffff


	//   ....[43]....
        /*0a28*/ 	.word	0xffffffff


	//   ....[44]....
        /*0a2c*/ 	.word	0xffffffff


	//   ....[45]....
        /*0a30*/ 	.word	0xffffffff


	//----- nvinfo : EIATTR_COOP_GROUP_INSTR_OFFSETS
	.align		4
.L_428:
        /*0a34*/ 	.byte	0x04, 0x28
        /*0a36*/ 	.short	(.L_430 - .L_429)


	//   ....[0]....
.L_429:
        /*0a38*/ 	.word	0x00000050


	//   ....[1]....
        /*0a3c*/ 	.word	0x00000200


	//   ....[2]....
        /*0a40*/ 	.word	0x00000230


	//   ....[3]....
        /*0a44*/ 	.word	0x00000260


	//   ....[4]....
        /*0a48*/ 	.word	0x00000290


	//   ....[5]....
        /*0a4c*/ 	.word	0x000002c0


	//   ....[6]....
        /*0a50*/ 	.word	0x000002f0


	//   ....[7]....
        /*0a54*/ 	.word	0x00000460


	//   ....[8]....
        /*0a58*/ 	.word	0x000004a0


	//   ....[9]....
        /*0a5c*/ 	.word	0x000004d0


	//   ....[10]....
        /*0a60*/ 	.word	0x00000500


	//   ....[11]....
        /*0a64*/ 	.word	0x00000530


	//   ....[12]....
        /*0a68*/ 	.word	0x00000560


	//   ....[13]....
        /*0a6c*/ 	.word	0x000005f0


	//   ....[14]....
        /*0a70*/ 	.word	0x00000620


	//   ....[15]....
        /*0a74*/ 	.word	0x00000640


	//   ....[16]....
        /*0a78*/ 	.word	0x000006a0


	//   ....[17]....
        /*0a7c*/ 	.word	0x00002150


	//   ....[18]....
        /*0a80*/ 	.word	0x00002170


	//   ....[19]....
        /*0a84*/ 	.word	0x00002270


	//   ....[20]....
        /*0a88*/ 	.word	0x00002280


	//   ....[21]....
        /*0a8c*/ 	.word	0x00002360


	//   ....[22]....
        /*0a90*/ 	.word	0x00002380


	//   ....[23]....
        /*0a94*/ 	.word	0x00002460


	//   ....[24]....
        /*0a98*/ 	.word	0x00002470


	//   ....[25]....
        /*0a9c*/ 	.word	0x00002550


	//   ....[26]....
        /*0aa0*/ 	.word	0x00002570


	//   ....[27]....
        /*0aa4*/ 	.word	0x00002650


	//   ....[28]....
        /*0aa8*/ 	.word	0x00002660


	//   ....[29]....
        /*0aac*/ 	.word	0x00002740


	//   ....[30]....
        /*0ab0*/ 	.word	0x00002760


	//   ....[31]....
        /*0ab4*/ 	.word	0x00002840


	//   ....[32]....
        /*0ab8*/ 	.word	0x00002850


	//   ....[33]....
        /*0abc*/ 	.word	0x00002c30


	//   ....[34]....
        /*0ac0*/ 	.word	0x00002c50


	//   ....[35]....
        /*0ac4*/ 	.word	0x00002c60


	//   ....[36]....
        /*0ac8*/ 	.word	0x00002c70


	//   ....[37]....
        /*0acc*/ 	.word	0x00002c80


	//   ....[38]....
        /*0ad0*/ 	.word	0x00002c90


	//   ....[39]....
        /*0ad4*/ 	.word	0x00002ca0


	//   ....[40]....
        /*0ad8*/ 	.word	0x00002cc0


	//   ....[41]....
        /*0adc*/ 	.word	0x00002ce0


	//   ....[42]....
        /*0ae0*/ 	.word	0x00002d00


	//   ....[43]....
        /*0ae4*/ 	.word	0x000030f0


	//   ....[44]....
        /*0ae8*/ 	.word	0x00003110


	//   ....[45]....
        /*0aec*/ 	.word	0x00003130


	//   ....[46]....
        /*0af0*/ 	.word	0x00003140


	//   ....[47]....
        /*0af4*/ 	.word	0x00003180


	//   ....[48]....
        /*0af8*/ 	.word	0x000031b0


	//   ....[49]....
        /*0afc*/ 	.word	0x000031c0


	//   ....[50]....
        /*0b00*/ 	.word	0x000031f0


	//   ....[51]....
        /*0b04*/ 	.word	0x00003220


	//   ....[52]....
        /*0b08*/ 	.word	0x00003230


	//   ....[53]....
        /*0b0c*/ 	.word	0x00003aa0


	//   ....[54]....
        /*0b10*/ 	.word	0x00003ac0


	//   ....[55]....
        /*0b14*/ 	.word	0x00003ae0


	//   ....[56]....
        /*0b18*/ 	.word	0x00003af0


	//   ....[57]....
        /*0b1c*/ 	.word	0x00003b00


	//   ....[58]....
        /*0b20*/ 	.word	0x00003b10


	//   ....[59]....
        /*0b24*/ 	.word	0x00003b20


	//   ....[60]....
        /*0b28*/ 	.word	0x00003b30


	//   ....[61]....
        /*0b2c*/ 	.word	0x00003b60


	//   ....[62]....
        /*0b30*/ 	.word	0x00003b90


	//   ....[63]....
        /*0b34*/ 	.word	0x00004810


	//   ....[64]....
        /*0b38*/ 	.word	0x00004840


	//   ....[65]....
        /*0b3c*/ 	.word	0x00004850


	//   ....[66]....
        /*0b40*/ 	.word	0x00004860


	//   ....[67]....
        /*0b44*/ 	.word	0x00004870


	//   ....[68]....
        /*0b48*/ 	.word	0x000048a0


	//   ....[69]....
        /*0b4c*/ 	.word	0x000048c0


	//   ....[70]....
        /*0b50*/ 	.word	0x000048e0


	//   ....[71]....
        /*0b54*/ 	.word	0x000064a0


	//   ....[72]....
        /*0b58*/ 	.word	0x000064c0


	//   ....[73]....
        /*0b5c*/ 	.word	0x00006510


	//   ....[74]....
        /*0b60*/ 	.word	0x00006540


	//   ....[75]....
        /*0b64*/ 	.word	0x00006570


	//   ....[76]....
        /*0b68*/ 	.word	0x00006590


	//   ....[77]....
        /*0b6c*/ 	.word	0x000065b0


	//   ....[78]....
        /*0b70*/ 	.word	0x000065d0


	//   ....[79]....
        /*0b74*/ 	.word	0x000065f0


	//   ....[80]....
        /*0b78*/ 	.word	0x00006610


	//   ....[81]....
        /*0b7c*/ 	.word	0x00006ee0


	//   ....[82]....
        /*0b80*/ 	.word	0x00006f00


	//   ....[83]....
        /*0b84*/ 	.word	0x00006f30


	//   ....[84]....
        /*0b88*/ 	.word	0x00006f50


	//   ....[85]....
        /*0b8c*/ 	.word	0x00006f60


	//   ....[86]....
        /*0b90*/ 	.word	0x00006f70


	//   ....[87]....
        /*0b94*/ 	.word	0x00006f80


	//   ....[88]....
        /*0b98*/ 	.word	0x00006f90


	//   ....[89]....
        /*0b9c*/ 	.word	0x00006fa0


	//   ....[90]....
        /*0ba0*/ 	.word	0x00006fb0


	//   ....[91]....
        /*0ba4*/ 	.word	0x00007640


	//   ....[92]....
        /*0ba8*/ 	.word	0x00007650


	//   ....[93]....
        /*0bac*/ 	.word	0x00007660


	//   ....[94]....
        /*0bb0*/ 	.word	0x00007670


	//   ....[95]....
        /*0bb4*/ 	.word	0x000076a0


	//   ....[96]....
        /*0bb8*/ 	.word	0x000076c0


	//   ....[97]....
        /*0bbc*/ 	.word	0x000076e0


	//   ....[98]....
        /*0bc0*/ 	.word	0x000076f0


	//   ....[99]....
        /*0bc4*/ 	.word	0x000094b0


	//   ....[100]....
        /*0bc8*/ 	.word	0x000094c0


	//   ....[101]....
        /*0bcc*/ 	.word	0x000094d0


	//   ....[102]....
        /*0bd0*/ 	.word	0x000094e0


	//   ....[103]....
        /*0bd4*/ 	.word	0x00009510


	//   ....[104]....
        /*0bd8*/ 	.word	0x00009530


	//   ....[105]....
        /*0bdc*/ 	.word	0x00009550


	//   ....[106]....
        /*0be0*/ 	.word	0x00009560


	//   ....[107]....
        /*0be4*/ 	.word	0x0000a780


	//   ....[108]....
        /*0be8*/ 	.word	0x0000a790


	//   ....[109]....
        /*0bec*/ 	.word	0x0000a7a0


	//   ....[110]....
        /*0bf0*/ 	.word	0x0000a7b0


	//   ....[111]....
        /*0bf4*/ 	.word	0x0000a7c0


	//   ....[112]....
        /*0bf8*/ 	.word	0x0000a7d0


	//   ....[113]....
        /*0bfc*/ 	.word	0x0000a7e0


	//   ....[114]....
        /*0c00*/ 	.word	0x0000a7f0


	//   ....[115]....
        /*0c04*/ 	.word	0x0000abb0


	//   ....[116]....
        /*0c08*/ 	.word	0x0000abd0


	//   ....[117]....
        /*0c0c*/ 	.word	0x0000ac60


	//   ....[118]....
        /*0c10*/ 	.word	0x0000ac70


	//   ....[119]....
        /*0c14*/ 	.word	0x0000acf0


	//   ....[120]....
        /*0c18*/ 	.word	0x0000ad10


	//   ....[121]....
        /*0c1c*/ 	.word	0x0000ad90


	//   ....[122]....
        /*0c20*/ 	.word	0x0000ada0


	//   ....[123]....
        /*0c24*/ 	.word	0x0000ae20


	//   ....[124]....
        /*0c28*/ 	.word	0x0000ae40


	//   ....[125]....
        /*0c2c*/ 	.word	0x0000aec0


	//   ....[126]....
        /*0c30*/ 	.word	0x0000aed0


	//   ....[127]....
        /*0c34*/ 	.word	0x0000af50


	//   ....[128]....
        /*0c38*/ 	.word	0x0000af70


	//   ....[129]....
        /*0c3c*/ 	.word	0x0000aff0


	//   ....[130]....
        /*0c40*/ 	.word	0x0000b000


	//   ....[131]....
        /*0c44*/ 	.word	0x0000b2a0


	//   ....[132]....
        /*0c48*/ 	.word	0x0000b2c0


	//   ....[133]....
        /*0c4c*/ 	.word	0x0000b610


	//   ....[134]....
        /*0c50*/ 	.word	0x0000b620


	//   ....[135]....
        /*0c54*/ 	.word	0x0000b970


	//   ....[136]....
        /*0c58*/ 	.word	0x0000b990


	//   ....[137]....
        /*0c5c*/ 	.word	0x0000bce0


	//   ....[138]....
        /*0c60*/ 	.word	0x0000bcf0


	//   ....[139]....
        /*0c64*/ 	.word	0x0000c7a0


	//   ....[140]....
        /*0c68*/ 	.word	0x0000c7c0


	//   ....[141]....
        /*0c6c*/ 	.word	0x0000c860


	//   ....[142]....
        /*0c70*/ 	.word	0x0000c870


	//   ....[143]....
        /*0c74*/ 	.word	0x0000c8f0


	//   ....[144]....
        /*0c78*/ 	.word	0x0000c910


	//   ....[145]....
        /*0c7c*/ 	.word	0x0000c990


	//   ....[146]....
        /*0c80*/ 	.word	0x0000c9a0


	//   ....[147]....
        /*0c84*/ 	.word	0x0000ca20


	//   ....[148]....
        /*0c88*/ 	.word	0x0000ca40


	//   ....[149]....
        /*0c8c*/ 	.word	0x0000cac0


	//   ....[150]....
        /*0c90*/ 	.word	0x0000cad0


	//   ....[151]....
        /*0c94*/ 	.word	0x0000cb50


	//   ....[152]....
        /*0c98*/ 	.word	0x0000cb70


	//   ....[153]....
        /*0c9c*/ 	.word	0x0000cbf0


	//   ....[154]....
        /*0ca0*/ 	.word	0x0000cc00


	//   ....[155]....
        /*0ca4*/ 	.word	0x0000cd60


	//   ....[156]....
        /*0ca8*/ 	.word	0x0000cd80


	//   ....[157]....
        /*0cac*/ 	.word	0x0000ceb0


	//   ....[158]....
        /*0cb0*/ 	.word	0x0000cef0


	//   ....[159]....
        /*0cb4*/ 	.word	0x0000cf20


	//   ....[160]....
        /*0cb8*/ 	.word	0x0000cf50


	//   ....[161]....
        /*0cbc*/ 	.word	0x0000cf80


	//   ....[162]....
        /*0cc0*/ 	.word	0x0000cfb0


	//   ....[163]....
        /*0cc4*/ 	.word	0x0000d110


	//   ....[164]....
        /*0cc8*/ 	.word	0x0000d150


	//   ....[165]....
        /*0ccc*/ 	.word	0x0000d180


	//   ....[166]....
        /*0cd0*/ 	.word	0x0000d1b0


	//   ....[167]....
        /*0cd4*/ 	.word	0x0000d1e0


	//   ....[168]....
        /*0cd8*/ 	.word	0x0000d210


	//   ....[169]....
        /*0cdc*/ 	.word	0x0000d2a0


	//   ....[170]....
        /*0ce0*/ 	.word	0x0000d2d0


	//   ....[171]....
        /*0ce4*/ 	.word	0x0000d2e0


	//   ....[172]....
        /*0ce8*/ 	.word	0x0000d340


	//   ....[173]....
        /*0cec*/ 	.word	0x0000d920


	//   ....[174]....
        /*0cf0*/ 	.word	0x0000d980


	//   ....[175]....
        /*0cf4*/ 	.word	0x0000d9d0


	//   ....[176]....
        /*0cf8*/ 	.word	0x0000da20


	//   ....[177]....
        /*0cfc*/ 	.word	0x0000da70


	//   ....[178]....
        /*0d00*/ 	.word	0x0000dae0


	//   ....[179]....
        /*0d04*/ 	.word	0x0000db30


	//   ....[180]....
        /*0d08*/ 	.word	0x0000db90


	//   ....[181]....
        /*0d0c*/ 	.word	0x0000dc00


	//   ....[182]....
        /*0d10*/ 	.word	0x0000dc60


	//   ....[183]....
        /*0d14*/ 	.word	0x0000dcd0


	//   ....[184]....
        /*0d18*/ 	.word	0x0000dd40


	//   ....[185]....
        /*0d1c*/ 	.word	0x0000ddb0


	//   ....[186]....
        /*0d20*/ 	.word	0x0000de10


	//   ....[187]....
        /*0d24*/ 	.word	0x0000de80


	//   ....[188]....
        /*0d28*/ 	.word	0x0000def0


	//   ....[189]....
        /*0d2c*/ 	.word	0x0000df60


	//   ....[190]....
        /*0d30*/ 	.word	0x0000dfc0


	//   ....[191]....
        /*0d34*/ 	.word	0x0000e030


	//   ....[192]....
        /*0d38*/ 	.word	0x0000e0a0


	//   ....[193]....
        /*0d3c*/ 	.word	0x0000e110


	//   ....[194]....
        /*0d40*/ 	.word	0x0000e170


	//   ....[195]....
        /*0d44*/ 	.word	0x0000e1e0


	//   ....[196]....
        /*0d48*/ 	.word	0x0000e250


	//   ....[197]....
        /*0d4c*/ 	.word	0x0000e2c0


	//   ....[198]....
        /*0d50*/ 	.word	0x0000e320


	//   ....[199]....
        /*0d54*/ 	.word	0x0000e390


	//   ....[200]....
        /*0d58*/ 	.word	0x0000e400


	//   ....[201]....
        /*0d5c*/ 	.word	0x0000e4d0


	//   ....[202]....
        /*0d60*/ 	.word	0x0000e530


	//   ....[203]....
        /*0d64*/ 	.word	0x0000e610


	//   ....[204]....
        /*0d68*/ 	.word	0x0000e670


	//   ....[205]....
        /*0d6c*/ 	.word	0x0000e750


	//   ....[206]....
        /*0d70*/ 	.word	0x0000e7b0


	//   ....[207]....
        /*0d74*/ 	.word	0x0000e890


	//   ....[208]....
        /*0d78*/ 	.word	0x0000e8f0


	//   ....[209]....
        /*0d7c*/ 	.word	0x0000e950


	//   ....[210]....
        /*0d80*/ 	.word	0x0000e9b0


	//   ....[211]....
        /*0d84*/ 	.word	0x0000ea00


	//   ....[212]....
        /*0d88*/ 	.word	0x0000ea50


	//   ....[213]....
        /*0d8c*/ 	.word	0x0000eaa0


	//   ....[214]....
        /*0d90*/ 	.word	0x0000eaf0


	//   ....[215]....
        /*0d94*/ 	.word	0x0000eb40


	//   ....[216]....
        /*0d98*/ 	.word	0x0000eb90


	//   ....[217]....
        /*0d9c*/ 	.word	0x0000ec00


	//   ....[218]....
        /*0da0*/ 	.word	0x0000ec70


	//   ....[219]....
        /*0da4*/ 	.word	0x0000ece0


	//   ....[220]....
        /*0da8*/ 	.word	0x0000edc0


	//   ....[221]....
        /*0dac*/ 	.word	0x0000ee20


	//   ....[222]....
        /*0db0*/ 	.word	0x0000ef00


	//   ....[223]....
        /*0db4*/ 	.word	0x0000ef60


	//   ....[224]....
        /*0db8*/ 	.word	0x0000f040


	//   ....[225]....
        /*0dbc*/ 	.word	0x0000f0a0


	//   ....[226]....
        /*0dc0*/ 	.word	0x0000f180


	//   ....[227]....
        /*0dc4*/ 	.word	0x0000f1e0


	//   ....[228]....
        /*0dc8*/ 	.word	0x0000f230


	//   ....[229]....
        /*0dcc*/ 	.word	0x0000f270


	//   ....[230]....
        /*0dd0*/ 	.word	0x0000f2c0


	//   ....[231]....
        /*0dd4*/ 	.word	0x0000f300


	//   ....[232]....
        /*0dd8*/ 	.word	0x0000f350


	//   ....[233]....
        /*0ddc*/ 	.word	0x0000f390


	//   ....[234]....
        /*0de0*/ 	.word	0x0000f3e0


	//   ....[235]....
        /*0de4*/ 	.word	0x0000f420


	//   ....[236]....
        /*0de8*/ 	.word	0x0000f480


	//   ....[237]....
        /*0dec*/ 	.word	0x0000f4d0


	//   ....[238]....
        /*0df0*/ 	.word	0x0000f520


	//   ....[239]....
        /*0df4*/ 	.word	0x0000f570


	//   ....[240]....
        /*0df8*/ 	.word	0x0000f5c0


	//   ....[241]....
        /*0dfc*/ 	.word	0x0000f610


	//   ....[242]....
        /*0e00*/ 	.word	0x0000f660


	//   ....[243]....
        /*0e04*/ 	.word	0x0000f6b0


	//   ....[244]....
        /*0e08*/ 	.word	0x0000f720


	//   ....[245]....
        /*0e0c*/ 	.word	0x0000f790


	//   ....[246]....
        /*0e10*/ 	.word	0x0000f800


	//   ....[247]....
        /*0e14*/ 	.word	0x0000f860


	//   ....[248]....
        /*0e18*/ 	.word	0x0000f8d0


	//   ....[249]....
        /*0e1c*/ 	.word	0x0000f940


	//   ....[250]....
        /*0e20*/ 	.word	0x0000f9b0


	//   ....[251]....
        /*0e24*/ 	.word	0x0000fa10


	//   ....[252]....
        /*0e28*/ 	.word	0x0000fa80


	//   ....[253]....
        /*0e2c*/ 	.word	0x0000faf0


	//   ....[254]....
        /*0e30*/ 	.word	0x0000fb60


	//   ....[255]....
        /*0e34*/ 	.word	0x0000fbc0


	//   ....[0]....
        /*0e38*/ 	.word	0x0000fc30


	//   ....[1]....
        /*0e3c*/ 	.word	0x0000fca0


	//   ....[2]....
        /*0e40*/ 	.word	0x0000fd10


	//   ....[3]....
        /*0e44*/ 	.word	0x0000fd70


	//   ....[4]....
        /*0e48*/ 	.word	0x0000fde0


	//   ....[5]....
        /*0e4c*/ 	.word	0x0000fe50


	//   ....[6]....
        /*0e50*/ 	.word	0x0000fec0


	//   ....[7]....
        /*0e54*/ 	.word	0x0000ff20


	//   ....[8]....
        /*0e58*/ 	.word	0x0000ff90


	//   ....[9]....
        /*0e5c*/ 	.word	0x00010000


	//   ....[10]....
        /*0e60*/ 	.word	0x00010070


	//   ....[11]....
        /*0e64*/ 	.word	0x000100d0


	//   ....[12]....
        /*0e68*/ 	.word	0x00010140


	//   ....[13]....
        /*0e6c*/ 	.word	0x000101b0


	//   ....[14]....
        /*0e70*/ 	.word	0x00010220


	//   ....[15]....
        /*0e74*/ 	.word	0x00010280


	//   ....[16]....
        /*0e78*/ 	.word	0x000102f0


	//   ....[17]....
        /*0e7c*/ 	.word	0x00010360


	//   ....[18]....
        /*0e80*/ 	.word	0x000103d0


	//   ....[19]....
        /*0e84*/ 	.word	0x00010430


	//   ....[20]....
        /*0e88*/ 	.word	0x000104a0


	//   ....[21]....
        /*0e8c*/ 	.word	0x00010510


	//   ....[22]....
        /*0e90*/ 	.word	0x00010580


	//   ....[23]....
        /*0e94*/ 	.word	0x000105e0


	//   ....[24]....
        /*0e98*/ 	.word	0x00010650


	//   ....[25]....
        /*0e9c*/ 	.word	0x000106c0


	//   ....[26]....
        /*0ea0*/ 	.word	0x00010730


	//   ....[27]....
        /*0ea4*/ 	.word	0x00010790


	//   ....[28]....
        /*0ea8*/ 	.word	0x00010800


	//   ....[29]....
        /*0eac*/ 	.word	0x00010870


	//   ....[30]....
        /*0eb0*/ 	.word	0x000108c0


	//   ....[31]....
        /*0eb4*/ 	.word	0x00010900


	//   ....[32]....
        /*0eb8*/ 	.word	0x00010950


	//   ....[33]....
        /*0ebc*/ 	.word	0x000109a0


	//   ....[34]....
        /*0ec0*/ 	.word	0x000109f0


	//   ....[35]....
        /*0ec4*/ 	.word	0x00010a60


	//   ....[36]....
        /*0ec8*/ 	.word	0x00010ab0


	//   ....[37]....
        /*0ecc*/ 	.word	0x00010b00


	//   ....[38]....
        /*0ed0*/ 	.word	0x00010b50


	//   ....[39]....
        /*0ed4*/ 	.word	0x00010ba0


	//   ....[40]....
        /*0ed8*/ 	.word	0x00010bf0


	//   ....[41]....
        /*0edc*/ 	.word	0x00010c60


	//   ....[42]....
        /*0ee0*/ 	.word	0x00010cb0


	//   ....[43]....
        /*0ee4*/ 	.word	0x00010d10


	//   ....[44]....
        /*0ee8*/ 	.word	0x00010d70


	//   ....[45]....
        /*0eec*/ 	.word	0x00010de0


	//----- nvinfo : EIATTR_EXIT_INSTR_OFFSETS
	.align		4
.L_430:
        /*0ef0*/ 	.byte	0x04, 0x1c
        /*0ef2*/ 	.short	(.L_432 - .L_431)


	//   ....[0]....
.L_431:
        /*0ef4*/ 	.word	0x00000c10


	//   ....[1]....
        /*0ef8*/ 	.word	0x0000d8e0


	//----- nvinfo : EIATTR_MAX_THREADS
	.align		4
.L_432:
        /*0efc*/ 	.byte	0x04, 0x05
        /*0efe*/ 	.short	(.L_434 - .L_433)
.L_433:
        /*0f00*/ 	.word	0x00000080
        /*0f04*/ 	.word	0x00000001
        /*0f08*/ 	.word	0x00000001


	//----- nvinfo : EIATTR_CRS_STACK_SIZE
	.align		4
.L_434:
        /*0f0c*/ 	.byte	0x04, 0x1e
        /*0f0e*/ 	.short	(.L_436 - .L_435)
.L_435:
        /*0f10*/ 	.word	0x00000000
.L_436:


//--------------------- .nv.info._ZN7cutlass13device_kernelIN5flash19enable_sm80_to_sm89INS1_16FlashAttnFwdSm80INS1_25CollectiveMainloopFwdSm80ILi4ELi1ELb0EN4cute5tupleIJNS5_1CILi128EEENS7_ILi80EEENS7_ILi64EEEEEELi64ENS_10bfloat16_tEfNS_4arch4Sm80ELb0ELb0ELb0ELb1ELb1ELb1ELb1ELb1EEENS1_21CollectiveEpilogueFwdINS6_IJS8_SA_S9_EEENS6_IJNS7_ILi1EEESI_SI_EEESC_SE_Li128ELb1ELb1ELb1ELb0EEENS1_36VarlenDynamicPersistentTileSchedulerILi128ELi80ELi128ELi128ELb1ELb1ELb0ELb0ELb1ELb1EEEEEEEEEvNT_6ParamsE --------------------------
	.section	.nv.info._ZN7cutlass13device_kernelIN5flash19enable_sm80_to_sm89INS1_16FlashAttnFwdSm80INS1_25CollectiveMainloopFwdSm80ILi4ELi1ELb0EN4cute5tupleIJNS5_1CILi128EEENS7_ILi80EEENS7_ILi64EEEEEELi64ENS_10bfloat16_tEfNS_4arch4Sm80ELb0ELb0ELb0ELb1ELb1ELb1ELb1ELb1EEENS1_21CollectiveEpilogueFwdINS6_IJS8_SA_S9_EEENS6_IJNS7_ILi1EEESI_SI_EEESC_SE_Li128ELb1ELb1ELb1ELb0EEENS1_36VarlenDynamicPersistentTileSchedulerILi128ELi80ELi128ELi128ELb1ELb1ELb0ELb0ELb1ELb1EEEEEEEEEvNT_6ParamsE,"",@"SHT_CUDA_INFO"
	.sectionflags	@""
	.align	4


	//----- nvinfo : EIATTR_CUDA_API_VERSION
	.align		4
        /*0000*/ 	.byte	0x04, 0x37
        /*0002*/ 	.short	(.L_438 - .L_437)
.L_437:
        /*0004*/ 	.word	0x00000082


	//----- nvinfo : EIATTR_SW2861232_WAR
	.align		4
.L_438:
        /*0008*/ 	.byte	0x01, 0x35
	.zero		2


	//----- nvinfo : EIATTR_PARAM_CBANK
	.align		4
        /*000c*/ 	.byte	0x04, 0x0a
        /*000e*/ 	.short	(.L_440 - .L_439)
	.align		4
.L_439:
        /*0010*/ 	.word	index@(.nv.constant0._ZN7cutlass13device_kernelIN5flash19enable_sm80_to_sm89INS1_16FlashAttnFwdSm80INS1_25CollectiveMainloopFwdSm80ILi4ELi1ELb0EN4cute5tupleIJNS5_1CILi128EEENS7_ILi80EEENS7_ILi64EEEEEELi64ENS_10bfloat16_tEfNS_4arch4Sm80ELb0ELb0ELb0ELb1ELb1ELb1ELb1ELb1EEENS1_21CollectiveEpilogueFwdINS6_IJS8_SA_S9_EEENS6_IJNS7_ILi1EEESI_SI_EEESC_SE_Li128ELb1ELb1ELb1ELb0EEENS1_36VarlenDynamicPersistentTileSchedulerILi128ELi80ELi128ELi128ELb1ELb1ELb0ELb0ELb1ELb1EEEEEEEEEvNT_6ParamsE)
        /*0014*/ 	.short	0x0160
        /*0016*/ 	.short	0x0438


	//----- nvinfo : EIATTR_CBANK_PARAM_SIZE
	.align		4
.L_440:
        /*0018*/ 	.byte	0x03, 0x19
        /*001a*/ 	.short	0x0438


	//----- nvinfo : EIATTR_KPARAM_INFO
	.align		4
        /*001c*/ 	.byte	0x04, 0x17
        /*001e*/ 	.short	(.L_442 - .L_441)
.L_441:
        /*0020*/ 	.word	0x00000000
        /*0024*/ 	.short	0x0000
        /*0026*/ 	.short	0x0000
        /*0028*/ 	.byte	0x00, 0xf0, 0xe1, 0x10


	//----- nvinfo : EIATTR_MAXREG_COUNT
	.align		4
.L_442:
        /*002c*/ 	.byte	0x03, 0x1b
        /*002e*/ 	.short	0x00ff


	//----- nvinfo : EIATTR_NUM_BARRIERS
	.align		4
        /*0030*/ 	.byte	0x02, 0x4c
        /*0032*/ 	.byte	0x06
	.zero		1


	//----- nvinfo : EIATTR_ANNOTATIONS
	.align		4
        /*0034*/ 	.byte	0x04, 0x55
        /*0036*/ 	.short	(.L_444 - .L_443)


	//   ....[0]....
.L_443:
        /* <DEDUP_REMOVED lines=116> */


	//----- nvinfo : EIATTR_MERCURY_ISA_VERSION
	.align		4
.L_444:
        /*0768*/ 	.byte	0x03, 0x5f
        /*076a*/ 	.short	0x0000


	//----- nvinfo : EIATTR_INT_WARP_WIDE_INSTR_OFFSETS
	.align		4
        /*076c*/ 	.byte	0x04, 0x31
        /*076e*/ 	.short	(.L_446 - .L_445)


	//   ....[0]....
.L_445:
        /*0770*/ 	.word	0x000134c0


	//   ....[1]....
        /*0774*/ 	.word	0x00013540


	//----- nvinfo : EIATTR_COOP_GROUP_MASK_REGIDS
	.align		4
.L_446:
        /*0778*/ 	.byte	0x04, 0x29
        /*077a*/ 	.short	(.L_448 - .L_447)


	//   ....[0]....
.L_447:
        /*077c*/ 	.word	0xffffffff


	//   ....[1]....
        /*0780*/ 	.word	0xffffffff


	//   ....[2]....
        /*0784*/ 	.word	0xffffffff


	//   ....[3]....
        /*0788*/ 	.word	0xffffffff


	//   ....[4]....
        /*078c*/ 	.word	0xffffffff


	//   ....[5]....
        /*0790*/ 	.word	0xffffffff


	//   ....[6]....
        /*0794*/ 	.word	0xffffffff


	//   ....[7]....
        /*0798*/ 	.word	0xffffffff


	//   ....[8]....
        /*079c*/ 	.word	0xffffffff


	//   ....[9]....
        /*07a0*/ 	.word	0xffffffff


	//   ....[10]....
        /*07a4*/ 	.word	0xffffffff


	//   ....[11]....
        /*07a8*/ 	.word	0xffffffff


	//   ....[12]....
        /*07ac*/ 	.word	0xffffffff


	//   ....[13]....
        /*07b0*/ 	.word	0xffffffff


	//   ....[14]....
        /*07b4*/ 	.word	0xffffffff


	//   ....[15]....
        /*07b8*/ 	.word	0xffffffff


	//   ....[16]....
        /*07bc*/ 	.word	0xffffffff


	//   ....[17]....
        /*07c0*/ 	.word	0xffffffff


	//   ....[18]....
        /*07c4*/ 	.word	0xffffffff


	//   ....[19]....
        /*07c8*/ 	.word	0xffffffff


	//   ....[20]....
        /*07cc*/ 	.word	0xffffffff


	//   ....[21]....
        /*07d0*/ 	.word	0xffffffff


	//   ....[22]....
        /*07d4*/ 	.word	0xffffffff


	//   ....[23]....
        /*07d8*/ 	.word	0xffffffff


	//   ....[24]....
        /*07dc*/ 	.word	0xffffffff


	//   ....[25]....
        /*07e0*/ 	.word	0xffffffff


	//   ....[26]....
        /*07e4*/ 	.word	0xffffffff


	//   ....[27]....
        /*07e8*/ 	.word	0xffffffff


	//   ....[28]....
        /*07ec*/ 	.word	0xffffffff


	//   ....[29]....
        /*07f0*/ 	.word	0xffffffff


	//   ....[30]....
        /*07f4*/ 	.word	0xffffffff


	//   ....[31]....
        /*07f8*/ 	.word	0xffffffff


	//   ....[32]....
        /*07fc*/ 	.word	0xffffffff


	//   ....[33]....
        /*0800*/ 	.word	0xffffffff


	//   ....[34]....
        /*0804*/ 	.word	0xffffffff


	//   ....[35]....
        /*0808*/ 	.word	0xffffffff


	//   ....[36]....
        /*080c*/ 	.word	0xffffffff


	//   ....[37]....
        /*0810*/ 	.word	0xffffffff


	//   ....[38]....
        /*0814*/ 	.word	0xffffffff


	//   ....[39]....
        /*0818*/ 	.word	0xffffffff


	//   ....[40]....
        /*081c*/ 	.word	0xffffffff


	//   ....[41]....
        /*0820*/ 	.word	0xffffffff


	//   ....[42]....
        /*0824*/ 	.word	0xffffffff


	//   ....[43]....
        /*0828*/ 	.word	0xffffffff


	//   ....[44]....
        /*082c*/ 	.word	0xffffffff


	//   ....[45]....
        /*0830*/ 	.word	0xffffffff


	//   ....[46]....
        /*0834*/ 	.word	0xffffffff


	//   ....[47]....
        /*0838*/ 	.word	0xffffffff


	//   ....[48]....
        /*083c*/ 	.word	0xffffffff


	//   ....[49]....
        /*0840*/ 	.word	0xffffffff


	//   ....[50]....
        /*0844*/ 	.word	0xffffffff


	//   ....[51]....
        /*0848*/ 	.word	0xffffffff


	//   ....[52]....
        /*084c*/ 	.word	0xffffffff


	//   ....[53]....
        /*0850*/ 	.word	0xffffffff


	//   ....[54]....
        /*0854*/ 	.word	0xffffffff


	//   ....[55]....
        /*0858*/ 	.word	0xffffffff


	//   ....[56]....
        /*085c*/ 	.word	0xffffffff


	//   ....[57]....
        /*0860*/ 	.word	0xffffffff


	//   ....[58]....
        /*0864*/ 	.word	0xffffffff


	//   ....[59]....
        /*0868*/ 	.word	0xffffffff


	//   ....[60]....
        /*086c*/ 	.word	0xffffffff


	//   ....[61]....
        /*0870*/ 	.word	0xffffffff


	//   ....[62]....
        /*0874*/ 	.word	0xffffffff


	//   ....[63]....
        /*0878*/ 	.word	0xffffffff


	//   ....[64]....
        /*087c*/ 	.word	0xffffffff


	//   ....[65]....
        /*0880*/ 	.word	0xffffffff


	//   ....[66]....
        /*0884*/ 	.word	0xffffffff


	//   ....[67]....
        /*0888*/ 	.word	0xffffffff


	//   ....[68]....
        /*088c*/ 	.word	0xffffffff


	//   ....[69]....
        /*0890*/ 	.word	0xffffffff


	//   ....[70]....
        /*0894*/ 	.word	0xffffffff


	//   ....[71]....
        /*0898*/ 	.word	0xffffffff


	//   ....[72]....
        /*089c*/ 	.word	0xffffffff


	//   ....[73]....
        /*08a0*/ 	.word	0xffffffff


	//   ....[74]....
        /*08a4*/ 	.word	0xffffffff


	//   ....[75]....
        /*08a8*/ 	.word	0xffffffff


	//   ....[76]....
        /*08ac*/ 	.word	0xffffffff


	//   ....[77]....
        /*08b0*/ 	.word	0xffffffff


	//   ....[78]....
        /*08b4*/ 	.word	0xffffffff


	//   ....[79]....
        /*08b8*/ 	.word	0xffffffff


	//   ....[80]....
        /*08bc*/ 	.word	0xffffffff


	//   ....[81]....
        /*08c0*/ 	.word	0xffffffff


	//   ....[82]....
        /*08c4*/ 	.word	0xffffffff


	//   ....[83]....
        /*08c8*/ 	.word	0xffffffff


	//   ....[84]....
        /*08cc*/ 	.word	0xffffffff


	//   ....[85]....
        /*08d0*/ 	.word	0xffffffff


	//   ....[86]....
        /*08d4*/ 	.word	0xffffffff


	//   ....[87]....
        /*08d8*/ 	.word	0xffffffff


	//   ....[88]....
        /*08dc*/ 	.word	0xffffffff


	//   ....[89]....
        /*08e0*/ 	.word	0xffffffff


	//   ....[90]....
        /*08e4*/ 	.word	0xffffffff


	//   ....[91]....
        /*08e8*/ 	.word	0xffffffff


	//   ....[92]....
        /*08ec*/ 	.word	0xffffffff


	//   ....[93]....
        /*08f0*/ 	.word	0xffffffff


	//   ....[94]....
        /*08f4*/ 	.word	0xffffffff


	//   ....[95]....
        /*08f8*/ 	.word	0xffffffff


	//   ....[96]....
        /*08fc*/ 	.word	0xffffffff


	//   ....[97]....
        /*0900*/ 	.word	0xffffffff


	//   ....[98]....
        /*0904*/ 	.word	0xffffffff


	//   ....[99]....
        /*0908*/ 	.word	0xffffffff


	//   ....[100]....
        /*090c*/ 	.word	0xffffffff


	//   ....[101]....
        /*0910*/ 	.word	0xffffffff


	//   ....[102]....
        /*0914*/ 	.word	0xffffffff


	//   ....[103]....
        /*0918*/ 	.word	0xffffffff


	//   ....[104]....
        /*091c*/ 	.word	0xffffffff


	//   ....[105]....
        /*0920*/ 	.word	0xffffffff


	//   ....[106]....
        /*0924*/ 	.word	0xffffffff


	//   ....[107]....
        /*0928*/ 	.word	0xffffffff


	//   ....[108]....
        /*092c*/ 	.word	0xffffffff


	//   ....[109]....
        /*0930*/ 	.word	0xffffffff


	//   ....[110]....
        /*0934*/ 	.word	0xffffffff


	//   ....[111]....
        /*0938*/ 	.word	0xffffffff


	//   ....[112]....
        /*093c*/ 	.word	0xffffffff


	//   ....[113]....
        /*0940*/ 	.word	0xffffffff


	//   ....[114]....
        /*0944*/ 	.word	0xffffffff


	//   ....[115]....
        /*0948*/ 	.word	0xffffffff


	//   ....[116]....
        /*094c*/ 	.word	0xffffffff


	//   ....[117]....
        /*0950*/ 	.word	0xffffffff


	//   ....[118]....
        /*0954*/ 	.word	0xffffffff


	//   ....[119]....
        /*0958*/ 	.word	0xffffffff


	//   ....[120]....
        /*095c*/ 	.word	0xffffffff


	//   ....[121]....
        /*0960*/ 	.word	0xffffffff


	//   ....[122]....
        /*0964*/ 	.word	0xffffffff


	//   ....[123]....
        /*0968*/ 	.word	0xffffffff


	//   ....[124]....
        /*096c*/ 	.word	0xffffffff


	//   ....[125]....
        /*0970*/ 	.word	0xffffffff


	//   ....[126]....
        /*0974*/ 	.word	0xffffffff


	//   ....[127]....
        /*0978*/ 	.word	0xffffffff


	//   ....[128]....
        /*097c*/ 	.word	0xffffffff


	//   ....[129]....
        /*0980*/ 	.word	0xffffffff


	//   ....[130]....
        /*0984*/ 	.word	0xffffffff


	//   ....[131]....
        /*0988*/ 	.word	0xffffffff


	//   ....[132]....
        /*098c*/ 	.word	0xffffffff


	//   ....[133]....
        /*0990*/ 	.word	0xffffffff


	//   ....[134]....
        /*0994*/ 	.word	0xffffffff


	//   ....[135]....
        /*0998*/ 	.word	0xffffffff


	//   ....[136]....
        /*099c*/ 	.word	0xffffffff


	//   ....[137]....
        /*09a0*/ 	.word	0xffffffff


	//   ....[138]....
        /*09a4*/ 	.word	0xffffffff


	//   ....[139]....
        /*09a8*/ 	.word	0xffffffff


	//   ....[140]....
        /*09ac*/ 	.word	0xffffffff


	//   ....[141]....
        /*09b0*/ 	.word	0xffffffff


	//   ....[142]....
        /*09b4*/ 	.word	0xffffffff


	//   ....[143]....
        /*09b8*/ 	.word	0xffffffff


	//   ....[144]....
        /*09bc*/ 	.word	0xffffffff


	//   ....[145]....
        /*09c0*/ 	.word	0xffffffff


	//   ....[146]....
        /*09c4*/ 	.word	0xffffffff


	//   ....[147]....
        /*09c8*/ 	.word	0xffffffff


	//   ....[148]....
        /*09cc*/ 	.word	0xffffffff


	//   ....[149]....
        /*09d0*/ 	.word	0xffffffff


	//   ....[150]....
        /*09d4*/ 	.word	0xffffffff


	//   ....[151]....
        /*09d8*/ 	.word	0xffffffff


	//   ....[152]....
        /*09dc*/ 	.word	0xffffffff


	//   ....[153]....
        /*09e0*/ 	.word	0xffffffff


	//   ....[154]....
        /*09e4*/ 	.word	0xffffffff


	//   ....[155]....
        /*09e8*/ 	.word	0xffffffff


	//   ....[156]....
        /*09ec*/ 	.word	0xffffffff


	//   ....[157]....
        /*09f0*/ 	.word	0xffffffff


	//   ....[158]....
        /*09f4*/ 	.word	0xffffffff


	//   ....[159]....
        /*09f8*/ 	.word	0xffffffff


	//   ....[160]....
        /*09fc*/ 	.word	0xffffffff


	//   ....[161]....
        /*0a00*/ 	.word	0xffffffff


	//   ....[162]....
        /*0a04*/ 	.word	0xffffffff


	//   ....[163]....
        /*0a08*/ 	.word	0xffffffff


	//   ....[164]....
        /*0a0c*/ 	.word	0xffffffff


	//   ....[165]....
        /*0a10*/ 	.word	0xffffffff


	//   ....[166]....
        /*0a14*/ 	.word	0xffffffff


	//   ....[167]....
        /*0a18*/ 	.word	0xffffffff


	//   ....[168]....
        /*0a1c*/ 	.word	0xffffffff


	//   ....[169]....
        /*0a20*/ 	.word	0xffffffff


	//   ....[170]....
        /*0a24*/ 	.word	0xffffffff


	//   ....[171]....
        /*0a28*/ 	.word	0xffffffff


	//   ....[172]....
        /*0a2c*/ 	.word	0xffffffff


	//   ....[173]....
        /*0a30*/ 	.word	0xffffffff


	//   ....[174]....
        /*0a34*/ 	.word	0xffffffff


	//   ....[175]....
        /*0a38*/ 	.word	0xffffffff


	//   ....[176]....
        /*0a3c*/ 	.word	0xffffffff


	//   ....[177]....
        /*0a40*/ 	.word	0xffffffff


	//   ....[178]....
        /*0a44*/ 	.word	0xffffffff


	//   ....[179]....
        /*0a48*/ 	.word	0xffffffff


	//   ....[180]....
        /*0a4c*/ 	.word	0xffffffff


	//   ....[181]....
        /*0a50*/ 	.word	0xffffffff


	//   ....[182]....
        /*0a54*/ 	.word	0xffffffff


	//   ....[183]....
        /*0a58*/ 	.word	0xffffffff


	//   ....[184]....
        /*0a5c*/ 	.word	0xffffffff


	//   ....[185]....
        /*0a60*/ 	.word	0xffffffff


	//   ....[186]....
        /*0a64*/ 	.word	0xffffffff


	//   ....[187]....
        /*0a68*/ 	.word	0xffffffff


	//   ....[188]....
        /*0a6c*/ 	.word	0xffffffff


	//   ....[189]....
        /*0a70*/ 	.word	0xffffffff


	//   ....[190]....
        /*0a74*/ 	.word	0xffffffff


	//   ....[191]....
        /*0a78*/ 	.word	0xffffffff


	//   ....[192]....
        /*0a7c*/ 	.word	0xffffffff


	//   ....[193]....
        /*0a80*/ 	.word	0xffffffff


	//   ....[194]....
        /*0a84*/ 	.word	0xffffffff


	//   ....[195]....
        /*0a88*/ 	.word	0xffffffff


	//   ....[196]....
        /*0a8c*/ 	.word	0xffffffff


	//   ....[197]....
        /*0a90*/ 	.word	0xffffffff


	//   ....[198]....
        /*0a94*/ 	.word	0xffffffff


	//   ....[199]....
        /*0a98*/ 	.word	0xffffffff


	//   ....[200]....
        /*0a9c*/ 	.word	0xffffffff


	//   ....[201]....
        /*0aa0*/ 	.word	0xffffffff


	//   ....[202]....
        /*0aa4*/ 	.word	0xffffffff


	//   ....[203]....
        /*0aa8*/ 	.word	0xffffffff


	//   ....[204]....
        /*0aac*/ 	.word	0xffffffff


	//   ....[205]....
        /*0ab0*/ 	.word	0xffffffff


	//   ....[206]....
        /*0ab4*/ 	.word	0xffffffff


	//   ....[207]....
        /*0ab8*/ 	.word	0xffffffff


	//   ....[208]....
        /*0abc*/ 	.word	0xffffffff


	//   ....[209]....
        /*0ac0*/ 	.word	0xffffffff


	//   ....[210]....
        /*0ac4*/ 	.word	0xffffffff


	//   ....[211]....
        /*0ac8*/ 	.word	0xffffffff


	//   ....[212]....
        /*0acc*/ 	.word	0xffffffff


	//   ....[213]....
        /*0ad0*/ 	.word	0xffffffff


	//   ....[214]....
        /*0ad4*/ 	.word	0xffffffff


	//   ....[215]....
        /*0ad8*/ 	.word	0xffffffff


	//   ....[216]....
        /*0adc*/ 	.word	0xffffffff


	//   ....[217]....
        /*0ae0*/ 	.word	0xffffffff


	//   ....[218]....
        /*0ae4*/ 	.word	0xffffffff


	//   ....[219]....
        /*0ae8*/ 	.word	0xffffffff


	//   ....[220]....
        /*0aec*/ 	.word	0xffffffff


	//   ....[221]....
        /*0af0*/ 	.word	0xffffffff


	//   ....[222]....
        /*0af4*/ 	.word	0xffffffff


	//   ....[223]....
        /*0af8*/ 	.word	0xffffffff


	//   ....[224]....
        /*0afc*/ 	.word	0xffffffff


	//   ....[225]....
        /*0b00*/ 	.word	0xffffffff


	//   ....[226]....
        /*0b04*/ 	.word	0xffffffff


	//   ....[227]....
        /*0b08*/ 	.word	0xffffffff


	//   ....[228]....
        /*0b0c*/ 	.word	0xffffffff


	//   ....[229]....
        /*0b10*/ 	.word	0xffffffff


	//   ....[230]....
        /*0b14*/ 	.word	0xffffffff


	//   ....[231]....
        /*0b18*/ 	.word	0xffffffff


	//   ....[232]....
        /*0b1c*/ 	.word	0xffffffff


	//   ....[233]....
        /*0b20*/ 	.word	0xffffffff


	//   ....[234]....
        /*0b24*/ 	.word	0xffffffff


	//   ....[235]....
        /*0b28*/ 	.word	0xffffffff


	//   ....[236]....
        /*0b2c*/ 	.word	0xffffffff


	//   ....[237]....
        /*0b30*/ 	.word	0xffffffff


	//   ....[238]....
        /*0b34*/ 	.word	0xffffffff


	//   ....[239]....
        /*0b38*/ 	.word	0xffffffff


	//   ....[240]....
        /*0b3c*/ 	.word	0xffffffff


	//   ....[241]....
        /*0b40*/ 	.word	0xffffffff


	//   ....[242]....
        /*0b44*/ 	.word	0xffffffff


	//   ....[243]....
        /*0b48*/ 	.word	0xffffffff


	//   ....[244]....
        /*0b4c*/ 	.word	0xffffffff


	//   ....[245]....
        /*0b50*/ 	.word	0xffffffff


	//   ....[246]....
        /*0b54*/ 	.word	0xffffffff


	//   ....[247]....
        /*0b58*/ 	.word	0xffffffff


	//   ....[248]....
        /*0b5c*/ 	.word	0xffffffff


	//   ....[249]....
        /*0b60*/ 	.word	0xffffffff


	//   ....[250]....
        /*0b64*/ 	.word	0xffffffff


	//   ....[251]....
        /*0b68*/ 	.word	0xffffffff


	//   ....[252]....
        /*0b6c*/ 	.word	0xffffffff


	//   ....[253]....
        /*0b70*/ 	.word	0xffffffff


	//   ....[254]....
        /*0b74*/ 	.word	0xffffffff


	//   ....[255]....
        /*0b78*/ 	.word	0xffffffff


	//   ....[0]....
        /*0b7c*/ 	.word	0xffffffff


	//   ....[1]....
        /*0b80*/ 	.word	0xffffffff


	//   ....[2]....
        /*0b84*/ 	.word	0xffffffff


	//   ....[3]....
        /*0b88*/ 	.word	0xffffffff


	//   ....[4]....
        /*0b8c*/ 	.word	0xffffffff


	//   ....[5]....
        /*0b90*/ 	.word	0xffffffff


	//   ....[6]....
        /*0b94*/ 	.word	0xffffffff


	//   ....[7]....
        /*0b98*/ 	.word	0xffffffff


	//   ....[8]....
        /*0b9c*/ 	.word	0xffffffff


	//   ....[9]....
        /*0ba0*/ 	.word	0xffffffff


	//   ....[10]....
        /*0ba4*/ 	.word	0xffffffff


	//   ....[11]....
        /*0ba8*/ 	.word	0xffffffff


	//   ....[12]....
        /*0bac*/ 	.word	0xffffffff


	//   ....[13]....
        /*0bb0*/ 	.word	0xffffffff


	//   ....[14]....
        /*0bb4*/ 	.word	0xffffffff


	//   ....[15]....
        /*0bb8*/ 	.word	0xffffffff


	//   ....[16]....
        /*0bbc*/ 	.word	0xffffffff


	//   ....[17]....
        /*0bc0*/ 	.word	0xffffffff


	//   ....[18]....
        /*0bc4*/ 	.word	0xffffffff


	//   ....[19]....
        /*0bc8*/ 	.word	0xffffffff


	//   ....[20]....
        /*0bcc*/ 	.word	0xffffffff


	//   ....[21]....
        /*0bd0*/ 	.word	0xffffffff


	//   ....[22]....
        /*0bd4*/ 	.word	0xffffffff


	//   ....[23]....
        /*0bd8*/ 	.word	0xffffffff


	//   ....[24]....
        /*0bdc*/ 	.word	0xffffffff


	//   ....[25]....
        /*0be0*/ 	.word	0xffffffff


	//   ....[26]....
        /*0be4*/ 	.word	0xffffffff


	//   ....[27]....
        /*0be8*/ 	.word	0xffffffff


	//   ....[28]....
        /*0bec*/ 	.word	0xffffffff


	//   ....[29]....
        /*0bf0*/ 	.word	0xffffffff


	//   ....[30]....
        /*0bf4*/ 	.word	0xffffffff


	//   ....[31]....
        /*0bf8*/ 	.word	0xffffffff


	//   ....[32]....
        /*0bfc*/ 	.word	0xffffffff


	//   ....[33]....
        /*0c00*/ 	.word	0xffffffff


	//   ....[34]....
        /*0c04*/ 	.word	0xffffffff


	//   ....[35]....
        /*0c08*/ 	.word	0xffffffff


	//   ....[36]....
        /*0c0c*/ 	.word	0xffffffff


	//   ....[37]....
        /*0c10*/ 	.word	0xffffffff


	//   ....[38]....
        /*0c14*/ 	.word	0xffffffff


	//   ....[39]....
        /*0c18*/ 	.word	0xffffffff


	//   ....[40]....
        /*0c1c*/ 	.word	0xffffffff


	//   ....[41]....
        /*0c20*/ 	.word	0xffffffff


	//   ....[42]....
        /*0c24*/ 	.word	0xffffffff


	//   ....[43]....
        /*0c28*/ 	.word	0xffffffff


	//   ....[44]....
        /*0c2c*/ 	.word	0xffffffff


	//   ....[45]....
        /*0c30*/ 	.word	0xffffffff


	//   ....[46]....
        /*0c34*/ 	.word	0xffffffff


	//   ....[47]....
        /*0c38*/ 	.word	0xffffffff


	//   ....[48]....
        /*0c3c*/ 	.word	0xffffffff


	//   ....[49]....
        /*0c40*/ 	.word	0xffffffff


	//   ....[50]....
        /*0c44*/ 	.word	0xffffffff


	//   ....[51]....
        /*0c48*/ 	.word	0xffffffff


	//   ....[52]....
        /*0c4c*/ 	.word	0xffffffff


	//   ....[53]....
        /*0c50*/ 	.word	0xffffffff


	//   ....[54]....
        /*0c54*/ 	.word	0xffffffff


	//   ....[55]....
        /*0c58*/ 	.word	0xffffffff


	//   ....[56]....
        /*0c5c*/ 	.word	0xffffffff


	//   ....[57]....
        /*0c60*/ 	.word	0xffffffff


	//   ....[58]....
        /*0c64*/ 	.word	0xffffffff


	//   ....[59]....
        /*0c68*/ 	.word	0xffffffff


	//   ....[60]....
        /*0c6c*/ 	.word	0xffffffff


	//   ....[61]....
        /*0c70*/ 	.word	0xffffffff


	//   ....[62]....
        /*0c74*/ 	.word	0xffffffff


	//   ....[63]....
        /*0c78*/ 	.word	0xffffffff


	//   ....[64]....
        /*0c7c*/ 	.word	0xffffffff


	//   ....[65]....
        /*0c80*/ 	.word	0xffffffff


	//   ....[66]....
        /*0c84*/ 	.word	0xffffffff


	//   ....[67]....
        /*0c88*/ 	.word	0xffffffff


	//   ....[68]....
        /*0c8c*/ 	.word	0xffffffff


	//   ....[69]....
        /*0c90*/ 	.word	0xffffffff


	//   ....[70]....
        /*0c94*/ 	.word	0xffffffff


	//   ....[71]....
        /*0c98*/ 	.word	0xffffffff


	//   ....[72]....
        /*0c9c*/ 	.word	0xffffffff


	//   ....[73]....
        /*0ca0*/ 	.word	0xffffffff


	//   ....[74]....
        /*0ca4*/ 	.word	0xffffffff


	//   ....[75]....
        /*0ca8*/ 	.word	0xffffffff


	//   ....[76]....
        /*0cac*/ 	.word	0xffffffff


	//   ....[77]....
        /*0cb0*/ 	.word	0xffffffff


	//----- nvinfo : EIATTR_COOP_GROUP_INSTR_OFFSETS
	.align		4
.L_448:
        /*0cb4*/ 	.byte	0x04, 0x28
        /*0cb6*/ 	.short	(.L_450 - .L_449)


	//   ....[0]....
.L_449:
        /*0cb8*/ 	.word	0x00000050


	//   ....[1]....
        /*0cbc*/ 	.word	0x00000200


	//   ....[2]....
        /*0cc0*/ 	.word	0x00000230


	//   ....[3]....
        /*0cc4*/ 	.word	0x00000260


	//   ....[4]....
        /*0cc8*/ 	.word	0x00000290


	//   ....[5]....
        /*0ccc*/ 	.word	0x000002c0


	//   ....[6]....
        /*0cd0*/ 	.word	0x000002f0


	//   ....[7]....
        /*0cd4*/ 	.word	0x00000460


	//   ....[8]....
        /*0cd8*/ 	.word	0x000004a0


	//   ....[9]....
        /*0cdc*/ 	.word	0x000004d0


	//   ....[10]....
        /*0ce0*/ 	.word	0x00000500


	//   ....[11]....
        /*0ce4*/ 	.word	0x00000530


	//   ....[12]....
        /*0ce8*/ 	.word	0x00000560


	//   ....[13]....
        /*0cec*/ 	.word	0x000005f0


	//   ....[14]....
        /*0cf0*/ 	.word	0x00000620


	//   ....[15]....
        /*0cf4*/ 	.word	0x00000640


	//   ....[16]....
        /*0cf8*/ 	.word	0x000006a0


	//   ....[17]....
        /*0cfc*/ 	.word	0x00003960


	//   ....[18]....
        /*0d00*/ 	.word	0x000039b0


	//   ....[19]....
        /*0d04*/ 	.word	0x000041a0


	//   ....[20]....
        /*0d08*/ 	.word	0x000041c0


	//   ....[21]....
        /*0d0c*/ 	.word	0x00004930


	//   ....[22]....
        /*0d10*/ 	.word	0x00004940


	//   ....[23]....
        /*0d14*/ 	.word	0x000051a0


	//   ....[24]....
        /*0d18*/ 	.word	0x000051d0


	//   ....[25]....
        /*0d1c*/ 	.word	0x00005e10


	//   ....[26]....
        /*0d20*/ 	.word	0x00005e40


	//   ....[27]....
        /*0d24*/ 	.word	0x00006600


	//   ....[28]....
        /*0d28*/ 	.word	0x00006620


	//   ....[29]....
        /*0d2c*/ 	.word	0x00006e00


	//   ....[30]....
        /*0d30*/ 	.word	0x00006e30


	//   ....[31]....
        /*0d34*/ 	.word	0x00006f60


	//   ....[32]....
        /*0d38*/ 	.word	0x00006f90


	//   ....[33]....
        /*0d3c*/ 	.word	0x00007080


	//   ....[34]....
        /*0d40*/ 	.word	0x000070a0


	//   ....[35]....
        /*0d44*/ 	.word	0x00007680


	//   ....[36]....
        /*0d48*/ 	.word	0x000076c0


	//   ....[37]....
        /*0d4c*/ 	.word	0x000077f0


	//   ....[38]....
        /*0d50*/ 	.word	0x00007820


	//   ....[39]....
        /*0d54*/ 	.word	0x00007910


	//   ....[40]....
        /*0d58*/ 	.word	0x00007940


	//   ....[41]....
        /*0d5c*/ 	.word	0x00008460


	//   ....[42]....
        /*0d60*/ 	.word	0x00008480


	//   ....[43]....
        /*0d64*/ 	.word	0x00008550


	//   ....[44]....
        /*0d68*/ 	.word	0x00008560


	//   ....[45]....
        /*0d6c*/ 	.word	0x00008630


	//   ....[46]....
        /*0d70*/ 	.word	0x00008650


	//   ....[47]....
        /*0d74*/ 	.word	0x00008720


	//   ....[48]....
        /*0d78*/ 	.word	0x00008730


	//   ....[49]....
        /*0d7c*/ 	.word	0x00008800


	//   ....[50]....
        /*0d80*/ 	.word	0x00008820


	//   ....[51]....
        /*0d84*/ 	.word	0x000088f0


	//   ....[52]....
        /*0d88*/ 	.word	0x00008900


	//   ....[53]....
        /*0d8c*/ 	.word	0x000089d0


	//   ....[54]....
        /*0d90*/ 	.word	0x000089f0


	//   ....[55]....
        /*0d94*/ 	.word	0x00008ac0


	//   ....[56]....
        /*0d98*/ 	.word	0x00008ad0


	//   ....[57]....
        /*0d9c*/ 	.word	0x00008f00


	//   ....[58]....
        /*0da0*/ 	.word	0x00008f10


	//   ....[59]....
        /*0da4*/ 	.word	0x00008f20


	//   ....[60]....
        /*0da8*/ 	.word	0x00008f30


	//   ....[61]....
        /*0dac*/ 	.word	0x00008f50


	//   ....[62]....
        /*0db0*/ 	.word	0x00008f60


	//   ....[63]....
        /*0db4*/ 	.word	0x00008f80


	//   ....[64]....
        /*0db8*/ 	.word	0x00008fa0


	//   ....[65]....
        /*0dbc*/ 	.word	0x000090a0


	//   ....[66]....
        /*0dc0*/ 	.word	0x000090b0


	//   ....[67]....
        /*0dc4*/ 	.word	0x000092b0


	//   ....[68]....
        /*0dc8*/ 	.word	0x000092f0


	//   ....[69]....
        /*0dcc*/ 	.word	0x00009300


	//   ....[70]....
        /*0dd0*/ 	.word	0x00009310


	//   ....[71]....
        /*0dd4*/ 	.word	0x0000abd0


	//   ....[72]....
        /*0dd8*/ 	.word	0x0000ac10


	//   ....[73]....
        /*0ddc*/ 	.word	0x0000ac30


	//   ....[74]....
        /*0de0*/ 	.word	0x0000ac40


	//   ....[75]....
        /*0de4*/ 	.word	0x0000c920


	//   ....[76]....
        /*0de8*/ 	.word	0x0000c960


	//   ....[77]....
        /*0dec*/ 	.word	0x0000c970


	//   ....[78]....
        /*0df0*/ 	.word	0x0000c990


	//   ....[79]....
        /*0df4*/ 	.word	0x0000c9b0


	//   ....[80]....
        /*0df8*/ 	.word	0x0000ca30


	//   ....[81]....
        /*0dfc*/ 	.word	0x0000ca70


	//   ....[82]....
        /*0e00*/ 	.word	0x0000ca90


	//   ....[83]....
        /*0e04*/ 	.word	0x0000cab0


	//   ....[84]....
        /*0e08*/ 	.word	0x0000cad0


	//   ....[85]....
        /*0e0c*/ 	.word	0x0000d2f0


	//   ....[86]....
        /*0e10*/ 	.word	0x0000d310


	//   ....[87]....
        /*0e14*/ 	.word	0x0000d330


	//   ....[88]....
        /*0e18*/ 	.word	0x0000d340


	//   ....[89]....
        /*0e1c*/ 	.word	0x0000d350


	//   ....[90]....
        /*0e20*/ 	.word	0x0000d360


	//   ....[91]....
        /*0e24*/ 	.word	0x0000d370


	//   ....[92]....
        /*0e28*/ 	.word	0x0000d380


	//   ....[93]....
        /*0e2c*/ 	.word	0x0000d3b0


	//   ....[94]....
        /*0e30*/ 	.word	0x0000d3e0


	//   ....[95]....
        /*0e34*/ 	.word	0x0000e060


	//   ....[96]....
        /*0e38*/ 	.word	0x0000e070


	//   ....[97]....
        /*0e3c*/ 	.word	0x0000e080


	//   ....[98]....
        /*0e40*/ 	.word	0x0000e090


	//   ....[99]....
        /*0e44*/ 	.word	0x0000e0c0


	//   ....[100]....
        /*0e48*/ 	.word	0x0000e0e0


	//   ....[101]....
        /*0e4c*/ 	.word	0x0000e100


	//   ....[102]....
        /*0e50*/ 	.word	0x0000e110


	//   ....[103]....
        /*0e54*/ 	.word	0x0000fc80


	//   ....[104]....
        /*0e58*/ 	.word	0x0000fcd0


	//   ....[105]....
        /*0e5c*/ 	.word	0x0000fd00


	//   ....[106]....
        /*0e60*/ 	.word	0x0000fd20


	//   ....[107]....
        /*0e64*/ 	.word	0x0000fd40


	//   ....[108]....
        /*0e68*/ 	.word	0x0000fd60


	//   ....[109]....
        /*0e6c*/ 	.word	0x0000fd80


	//   ....[110]....
        /*0e70*/ 	.word	0x0000fda0


	//   ....[111]....
        /*0e74*/ 	.word	0x0000fdd0


	//   ....[112]....
        /*0e78*/ 	.word	0x0000ff00


	//   ....[113]....
        /*0e7c*/ 	.word	0x00010720


	//   ....[114]....
        /*0e80*/ 	.word	0x00010740


	//   ....[115]....
        /*0e84*/ 	.word	0x00010790


	//   ....[116]....
        /*0e88*/ 	.word	0x000107b0


	//   ....[117]....
        /*0e8c*/ 	.word	0x000107e0


	//   ....[118]....
        /*0e90*/ 	.word	0x00010800


	//   ....[119]....
        /*0e94*/ 	.word	0x00010830


	//   ....[120]....
        /*0e98*/ 	.word	0x00010850


	//   ....[121]....
        /*0e9c*/ 	.word	0x00010870


	//   ....[122]....
        /*0ea0*/ 	.word	0x000108b0


	//   ....[123]....
        /*0ea4*/ 	.word	0x00010e80


	//   ....[124]....
        /*0ea8*/ 	.word	0x00010ea0


	//   ....[125]....
        /*0eac*/ 	.word	0x00010ec0


	//   ....[126]....
        /*0eb0*/ 	.word	0x00010ee0


	//   ....[127]....
        /*0eb4*/ 	.word	0x00010f00


	//   ....[128]....
        /*0eb8*/ 	.word	0x00010f20


	//   ....[129]....
        /*0ebc*/ 	.word	0x00010f40


	//   ....[130]....
        /*0ec0*/ 	.word	0x00010f60


	//   ....[131]....
        /*0ec4*/ 	.word	0x00012d00


	//   ....[132]....
        /*0ec8*/ 	.word	0x00012d30


	//   ....[133]....
        /*0ecc*/ 	.word	0x00012d40


	//   ....[134]....
        /*0ed0*/ 	.word	0x00012d50


	//   ....[135]....
        /*0ed4*/ 	.word	0x00012d60


	//   ....[136]....
        /*0ed8*/ 	.word	0x00012d90


	//   ....[137]....
        /*0edc*/ 	.word	0x00012db0


	//   ....[138]....
        /*0ee0*/ 	.word	0x00012dd0


	//   ....[139]....
        /*0ee4*/ 	.word	0x00013fe0


	//   ....[140]....
        /*0ee8*/ 	.word	0x00014000


	//   ....[141]....
        /*0eec*/ 	.word	0x00014010


	//   ....[142]....
        /*0ef0*/ 	.word	0x00014020


	//   ....[143]....
        /*0ef4*/ 	.word	0x00014030


	//   ....[144]....
        /*0ef8*/ 	.word	0x00014040


	//   ....[145]....
        /*0efc*/ 	.word	0x00014060


	//   ....[146]....
        /*0f00*/ 	.word	0x000140d0


	//   ....[147]....
        /*0f04*/ 	.word	0x000144c0


	//   ....[148]....
        /*0f08*/ 	.word	0x000144e0


	//   ....[149]....
        /*0f0c*/ 	.word	0x00014540


	//   ....[150]....
        /*0f10*/ 	.word	0x00014550


	//   ....[151]....
        /*0f14*/ 	.word	0x000145c0


	//   ....[152]....
        /*0f18*/ 	.word	0x000145e0


	//   ....[153]....
        /*0f1c*/ 	.word	0x00014650


	//   ....[154]....
        /*0f20*/ 	.word	0x00014660


	//   ....[155]....
        /*0f24*/ 	.word	0x000146d0


	//   ....[156]....
        /*0f28*/ 	.word	0x000146f0


	//   ....[157]....
        /*0f2c*/ 	.word	0x00014760


	//   ....[158]....
        /*0f30*/ 	.word	0x00014770


	//   ....[159]....
        /*0f34*/ 	.word	0x000147e0


	//   ....[160]....
        /*0f38*/ 	.word	0x00014800


	//   ....[161]....
        /*0f3c*/ 	.word	0x00014870


	//   ....[162]....
        /*0f40*/ 	.word	0x00014880


	//   ....[163]....
        /*0f44*/ 	.word	0x00014b00


	//   ....[164]....
        /*0f48*/ 	.word	0x00014b20


	//   ....[165]....
        /*0f4c*/ 	.word	0x00014e70


	//   ....[166]....
        /*0f50*/ 	.word	0x00014e80


	//   ....[167]....
        /*0f54*/ 	.word	0x000151d0


	//   ....[168]....
        /*0f58*/ 	.word	0x000151f0


	//   ....[169]....
        /*0f5c*/ 	.word	0x00015560


	//   ....[170]....
        /*0f60*/ 	.word	0x00015570


	//   ....[171]....
        /*0f64*/ 	.word	0x000160c0


	//   ....[172]....
        /*0f68*/ 	.word	0x000160e0


	//   ....[173]....
        /*0f6c*/ 	.word	0x00016150


	//   ....[174]....
        /*0f70*/ 	.word	0x00016160


	//   ....[175]....
        /*0f74*/ 	.word	0x000161d0


	//   ....[176]....
        /*0f78*/ 	.word	0x000161f0


	//   ....[177]....
        /*0f7c*/ 	.word	0x00016260


	//   ....[178]....
        /*0f80*/ 	.word	0x00016270


	//   ....[179]....
        /*0f84*/ 	.word	0x000162e0


	//   ....[180]....
        /*0f88*/ 	.word	0x00016300


	//   ....[181]....
        /*0f8c*/ 	.word	0x00016370


	//   ....[182]....
        /*0f90*/ 	.word	0x00016380


	//   ....[183]....
        /*0f94*/ 	.word	0x000163f0


	//   ....[184]....
        /*0f98*/ 	.word	0x00016410


	//   ....[185]....
        /*0f9c*/ 	.word	0x00016480


	//   ....[186]....
        /*0fa0*/ 	.word	0x00016490


	//   ....[187]....
        /*0fa4*/ 	.word	0x000165e0


	//   ....[188]....
        /*0fa8*/ 	.word	0x00016600


	//   ....[189]....
        /*0fac*/ 	.word	0x00016730


	//   ....[190]....
        /*0fb0*/ 	.word	0x00016770


	//   ....[191]....
        /*0fb4*/ 	.word	0x000167a0


	//   ....[192]....
        /*0fb8*/ 	.word	0x000167d0


	//   ....[193]....
        /*0fbc*/ 	.word	0x00016800


	//   ....[194]....
        /*0fc0*/ 	.word	0x00016830


	//   ....[195]....
        /*0fc4*/ 	.word	0x00016990


	//   ....[196]....
        /*0fc8*/ 	.word	0x000169d0


	//   ....[197]....
        /*0fcc*/ 	.word	0x00016a00


	//   ....[198]....
        /*0fd0*/ 	.word	0x00016a30


	//   ....[199]....
        /*0fd4*/ 	.word	0x00016a60


	//   ....[200]....
        /*0fd8*/ 	.word	0x00016a90


	//   ....[201]....
        /*0fdc*/ 	.word	0x00016b20


	//   ....[202]....
        /*0fe0*/ 	.word	0x00016b50


	//   ....[203]....
        /*0fe4*/ 	.word	0x00016b60


	//   ....[204]....
        /*0fe8*/ 	.word	0x00016bc0


	//   ....[205]....
        /*0fec*/ 	.word	0x000171b0


	//   ....[206]....
        /*0ff0*/ 	.word	0x00017210


	//   ....[207]....
        /*0ff4*/ 	.word	0x00017260


	//   ....[208]....
        /*0ff8*/ 	.word	0x000172b0


	//   ....[209]....
        /*0ffc*/ 	.word	0x00017300


	//   ....[210]....
        /*1000*/ 	.word	0x00017370


	//   ....[211]....
        /*1004*/ 	.word	0x000173c0


	//   ....[212]....
        /*1008*/ 	.word	0x00017420


	//   ....[213]....
        /*100c*/ 	.word	0x00017490


	//   ....[214]....
        /*1010*/ 	.word	0x000174f0


	//   ....[215]....
        /*1014*/ 	.word	0x00017560


	//   ....[216]....
        /*1018*/ 	.word	0x000175d0


	//   ....[217]....
        /*101c*/ 	.word	0x00017640


	//   ....[218]....
        /*1020*/ 	.word	0x000176a0


	//   ....[219]....
        /*1024*/ 	.word	0x00017710


	//   ....[220]....
        /*1028*/ 	.word	0x00017780


	//   ....[221]....
        /*102c*/ 	.word	0x000177f0


	//   ....[222]....
        /*1030*/ 	.word	0x00017850


	//   ....[223]....
        /*1034*/ 	.word	0x000178c0


	//   ....[224]....
        /*1038*/ 	.word	0x00017930


	//   ....[225]....
        /*103c*/ 	.word	0x000179a0


	//   ....[226]....
        /*1040*/ 	.word	0x00017a00


	//   ....[227]....
        /*1044*/ 	.word	0x00017a70


	//   ....[228]....
        /*1048*/ 	.word	0x00017ae0


	//   ....[229]....
        /*104c*/ 	.word	0x00017b50


	//   ....[230]....
        /*1050*/ 	.word	0x00017bb0


	//   ....[231]....
        /*1054*/ 	.word	0x00017c20


	//   ....[232]....
        /*1058*/ 	.word	0x00017c90


	//   ....[233]....
        /*105c*/ 	.word	0x00017d60


	//   ....[234]....
        /*1060*/ 	.word	0x00017dc0


	//   ....[235]....
        /*1064*/ 	.word	0x00017ea0


	//   ....[236]....
        /*1068*/ 	.word	0x00017f00


	//   ....[237]....
        /*106c*/ 	.word	0x00017fe0


	//   ....[238]....
        /*1070*/ 	.word	0x00018040


	//   ....[239]....
        /*1074*/ 	.word	0x00018120


	//   ....[240]....
        /*1078*/ 	.word	0x00018180


	//   ....[241]....
        /*107c*/ 	.word	0x000181e0


	//   ....[242]....
        /*1080*/ 	.word	0x00018230


	//   ....[243]....
        /*1084*/ 	.word	0x00018280


	//   ....[244]....
        /*1088*/ 	.word	0x000182d0


	//   ....[245]....
        /*108c*/ 	.word	0x00018320


	//   ....[246]....
        /*1090*/ 	.word	0x00018370


	//   ....[247]....
        /*1094*/ 	.word	0x000183c0


	//   ....[248]....
        /*1098*/ 	.word	0x00018410


	//   ....[249]....
        /*109c*/ 	.word	0x00018480


	//   ....[250]....
        /*10a0*/ 	.word	0x000184f0


	//   ....[251]....
        /*10a4*/ 	.word	0x00018560


	//   ....[252]....
        /*10a8*/ 	.word	0x00018640


	//   ....[253]....
        /*10ac*/ 	.word	0x000186a0


	//   ....[254]....
        /*10b0*/ 	.word	0x00018780


	//   ....[255]....
        /*10b4*/ 	.word	0x000187e0


	//   ....[0]....
        /*10b8*/ 	.word	0x000188c0


	//   ....[1]....
        /*10bc*/ 	.word	0x00018920


	//   ....[2]....
        /*10c0*/ 	.word	0x00018a00


	//   ....[3]....
        /*10c4*/ 	.word	0x00018a60


	//   ....[4]....
        /*10c8*/ 	.word	0x00018ab0


	//   ....[5]....
        /*10cc*/ 	.word	0x00018af0


	//   ....[6]....
        /*10d0*/ 	.word	0x00018b40


	//   ....[7]....
        /*10d4*/ 	.word	0x00018b80


	//   ....[8]....
        /*10d8*/ 	.word	0x00018bd0


	//   ....[9]....
        /*10dc*/ 	.word	0x00018c10


	//   ....[10]....
        /*10e0*/ 	.word	0x00018c60


	//   ....[11]....
        /*10e4*/ 	.word	0x00018ca0


	//   ....[12]....
        /*10e8*/ 	.word	0x00018cf0


	//   ....[13]....
        /*10ec*/ 	.word	0x00018d40


	//   ....[14]....
        /*10f0*/ 	.word	0x00018d90


	//   ....[15]....
        /*10f4*/ 	.word	0x00018de0


	//   ....[16]....
        /*10f8*/ 	.word	0x00018e30


	//   ....[17]....
        /*10fc*/ 	.word	0x00018e80


	//   ....[18]....
        /*1100*/ 	.word	0x00018ed0


	//   ....[19]....
        /*1104*/ 	.word	0x00018f20


	//   ....[20]....
        /*1108*/ 	.word	0x00018f90


	//   ....[21]....
        /*110c*/ 	.word	0x00019000


	//   ....[22]....
        /*1110*/ 	.word	0x00019070


	//   ....[23]....
        /*1114*/ 	.word	0x000190d0


	//   ....[24]....
        /*1118*/ 	.word	0x00019140


	//   ....[25]....
        /*111c*/ 	.word	0x000191b0


	//   ....[26]....
        /*1120*/ 	.word	0x00019220


	//   ....[27]....
        /*1124*/ 	.word	0x00019280


	//   ....[28]....
        /*1128*/ 	.word	0x000192f0


	//   ....[29]....
        /*112c*/ 	.word	0x00019360


	//   ....[30]....
        /*1130*/ 	.word	0x000193d0


	//   ....[31]....
        /*1134*/ 	.word	0x00019430


	//   ....[32]....
        /*1138*/ 	.word	0x000194a0


	//   ....[33]....
        /*113c*/ 	.word	0x00019510


	//   ....[34]....
        /*1140*/ 	.word	0x00019580


	//   ....[35]....
        /*1144*/ 	.word	0x000195e0


	//   ....[36]....
        /*1148*/ 	.word	0x00019650


	//   ....[37]....
        /*114c*/ 	.word	0x000196c0


	//   ....[38]....
        /*1150*/ 	.word	0x00019730


	//   ....[39]....
        /*1154*/ 	.word	0x00019790


	//   ....[40]....
        /*1158*/ 	.word	0x00019800


	//   ....[41]....
        /*115c*/ 	.word	0x00019870


	//   ....[42]....
        /*1160*/ 	.word	0x000198e0


	//   ....[43]....
        /*1164*/ 	.word	0x00019940


	//   ....[44]....
        /*1168*/ 	.word	0x000199b0


	//   ....[45]....
        /*116c*/ 	.word	0x00019a20


	//   ....[46]....
        /*1170*/ 	.word	0x00019a90


	//   ....[47]....
        /*1174*/ 	.word	0x00019af0


	//   ....[48]....
        /*1178*/ 	.word	0x00019b60


	//   ....[49]....
        /*117c*/ 	.word	0x00019bd0


	//   ....[50]....
        /*1180*/ 	.word	0x00019c40


	//   ....[51]....
        /*1184*/ 	.word	0x00019ca0


	//   ....[52]....
        /*1188*/ 	.word	0x00019d10


	//   ....[53]....
        /*118c*/ 	.word	0x00019d80


	//   ....[54]....
        /*1190*/ 	.word	0x00019df0


	//   ....[55]....
        /*1194*/ 	.word	0x00019e50


	//   ....[56]....
        /*1198*/ 	.word	0x00019ec0


	//   ....[57]....
        /*119c*/ 	.word	0x00019f30


	//   ....[58]....
        /*11a0*/ 	.word	0x00019fa0


	//   ....[59]....
        /*11a4*/ 	.word	0x0001a000


	//   ....[60]....
        /*11a8*/ 	.word	0x0001a070


	//   ....[61]....
        /*11ac*/ 	.word	0x0001a0e0


	//   ....[62]....
        /*11b0*/ 	.word	0x0001a130


	//   ....[63]....
        /*11b4*/ 	.word	0x0001a170


	//   ....[64]....
        /*11b8*/ 	.word	0x0001a1c0


	//   ....[65]....
        /*11bc*/ 	.word	0x0001a210


	//   ....[66]....
        /*11c0*/ 	.word	0x0001a260


	//   ....[67]....
        /*11c4*/ 	.word	0x0001a2d0


	//   ....[68]....
        /*11c8*/ 	.word	0x0001a320


	//   ....[69]....
        /*11cc*/ 	.word	0x0001a370


	//   ....[70]....
        /*11d0*/ 	.word	0x0001a3c0


	//   ....[71]....
        /*11d4*/ 	.word	0x0001a410


	//   ....[72]....
        /*11d8*/ 	.word	0x0001a460


	//   ....[73]....
        /*11dc*/ 	.word	0x0001a4d0


	//   ....[74]....
        /*11e0*/ 	.word	0x0001a520


	//   ....[75]....
        /*11e4*/ 	.word	0x0001a580


	//   ....[76]....
        /*11e8*/ 	.word	0x0001a5e0


	//   ....[77]....
        /*11ec*/ 	.word	0x0001a650


	//----- nvinfo : EIATTR_EXIT_INSTR_OFFSETS
	.align		4
.L_450:
        /*11f0*/ 	.byte	0x04, 0x1c
        /*11f2*/ 	.short	(.L_452 - .L_451)


	//   ....[0]....
.L_451:
        /*11f4*/ 	.word	0x00000c10


	//   ....[1]....
        /*11f8*/ 	.word	0x00017170


	//----- nvinfo : EIATTR_MAX_THREADS
	.align		4
.L_452:
        /*11fc*/ 	.byte	0x04, 0x05
        /*11fe*/ 	.short	(.L_454 - .L_453)
.L_453:
        /*1200*/ 	.word	0x00000080
        /*1204*/ 	.word	0x00000001
        /*1208*/ 	.word	0x00000001


	//----- nvinfo : EIATTR_CRS_STACK_SIZE
	.align		4
.L_454:
        /*120c*/ 	.byte	0x04, 0x1e
        /*120e*/ 	.short	(.L_456 - .L_455)
.L_455:
        /*1210*/ 	.word	0x00000000
.L_456:


//--------------------- .nv.info._ZN7cutlass13device_kernelIN5flash19enable_sm80_to_sm89INS1_16FlashAttnFwdSm80INS1_25CollectiveMainloopFwdSm80ILi4ELi1ELb0EN4cute5tupleIJNS5_1CILi128EEENS7_ILi96EEENS7_ILi64EEEEEELi64ENS_10bfloat16_tEfNS_4arch4Sm80ELb0ELb1ELb0ELb0ELb1ELb0ELb1ELb1EEENS1_21CollectiveEpilogueFwdINS6_IJS8_SA_S9_EEENS6_IJNS7_ILi1EEESI_SI_EEESC_SE_Li128ELb0ELb1ELb1ELb0EEENS1_19SingleTileSchedulerILb0ELb1ELb1ELi128EEEEEEEEEvNT_6ParamsE --------------------------
	.section	.nv.info._ZN7cutlass13device_kernelIN5flash19enable_sm80_to_sm89INS1_16FlashAttnFwdSm80INS1_25CollectiveMainloopFwdSm80ILi4ELi1ELb0EN4cute5tupleIJNS5_1CILi128EEENS7_ILi96EEENS7_ILi64EEEEEELi64ENS_10bfloat16_tEfNS_4arch4Sm80ELb0ELb1ELb0ELb0ELb1ELb0ELb1ELb1EEENS1_21CollectiveEpilogueFwdINS6_IJS8_SA_S9_EEENS6_IJNS7_ILi1EEESI_SI_EEESC_SE_Li128ELb0ELb1ELb1ELb0EEENS1_19SingleTileSchedulerILb0ELb1ELb1ELi128EEEEEEEEEvNT_6ParamsE,"",@"SHT_CUDA_INFO"
	.sectionflags	@""
	.align	4


	//----- nvinfo : EIATTR_CUDA_API_VERSION
	.align		4
        /*0000*/ 	.byte	0x04, 0x37
        /*0002*/ 	.short	(.L_458 - .L_457)
.L_457:
        /*0004*/ 	.word	0x00000082


	//----- nvinfo : EIATTR_SW2861232_WAR
	.align		4
.L_458:
        /*0008*/ 	.byte	0x01, 0x35
	.zero		2


	//----- nvinfo : EIATTR_PARAM_CBANK
	.align		4
        /*000c*/ 	.byte	0x04, 0x0a
        /*000e*/ 	.short	(.L_460 - .L_459)
	.align		4
.L_459:
        /*0010*/ 	.word	index@(.nv.constant0._ZN7cutlass13device_kernelIN5flash19enable_sm80_to_sm89INS1_16FlashAttnFwdSm80INS1_25CollectiveMainloopFwdSm80ILi4ELi1ELb0EN4cute5tupleIJNS5_1CILi128EEENS7_ILi96EEENS7_ILi64EEEEEELi64ENS_10bfloat16_tEfNS_4arch4Sm80ELb0ELb1ELb0ELb0ELb1ELb0ELb1ELb1EEENS1_21CollectiveEpilogueFwdINS6_IJS8_SA_S9_EEENS6_IJNS7_ILi1EEESI_SI_EEESC_SE_Li128ELb0ELb1ELb1ELb0EEENS1_19SingleTileSchedulerILb0ELb1ELb1ELi128EEEEEEEEEvNT_6ParamsE)
        /*0014*/ 	.short	0x0160
        /*0016*/ 	.short	0x0418


	//----- nvinfo : EIATTR_CBANK_PARAM_SIZE
	.align		4
.L_460:
        /*0018*/ 	.byte	0x03, 0x19
        /*001a*/ 	.short	0x0418


	//----- nvinfo : EIATTR_KPARAM_INFO
	.align		4
        /*001c*/ 	.byte	0x04, 0x17
        /*001e*/ 	.short	(.L_462 - .L_461)
.L_461:
        /*0020*/ 	.word	0x00000000
        /*0024*/ 	.short	0x0000
        /*0026*/ 	.short	0x0000
        /*0028*/ 	.byte	0x00, 0xf0, 0x61, 0x10


	//----- nvinfo : EIATTR_MAXREG_COUNT
	.align		4
.L_462:
        /*002c*/ 	.byte	0x03, 0x1b
        /*002e*/ 	.short	0x00ff


	//----- nvinfo : EIATTR_NUM_BARRIERS
	.align		4
        /*0030*/ 	.byte	0x02, 0x4c
        /*0032*/ 	.byte	0x02
	.zero		1


	//----- nvinfo : EIATTR_ANNOTATIONS
	.align		4
        /*0034*/ 	.byte	0x04, 0x55
        /*0036*/ 	.short	(.L_464 - .L_463)


	//   ....[0]....
.L_463:
        /*0038*/ 	.word	0x00000001
        /*003c*/ 	.byte	0x30, 0x92, 0x00, 0x00, 0x01, 0x00, 0x00, 0x00, 0x90, 0x92, 0x00, 0x00, 0x01, 0x00, 0x00, 0x00
        /*004c*/ 	.byte	0xe0, 0xa1, 0x00, 0x00, 0x01, 0x00, 0x00, 0x00, 0x20, 0xa2, 0x00, 0x00, 0x01, 0x00, 0x00, 0x00
        /*005c*/ 	.byte	0x80, 0x26, 0x01, 0x00, 0x01, 0x00, 0x00, 0x00, 0x80, 0x27, 0x01, 0x00, 0x01, 0x00, 0x00, 0x00
        /*006c*/ 	.byte	0xe0, 0x27, 0x01, 0x00, 0x01, 0x00, 0x00, 0x00, 0xd0, 0x3b, 0x01, 0x00, 0x01, 0x00, 0x00, 0x00
        /*007c*/ 	.byte	0x00, 0x3c, 0x01, 0x00, 0x01, 0x00, 0x00, 0x00, 0x30, 0x3c, 0x01, 0x00


	//----- nvinfo : EIATTR_MERCURY_ISA_VERSION
	.align		4
.L_464:
        /*0088*/ 	.byte	0x03, 0x5f
        /*008a*/ 	.short	0x0000


	//----- nvinfo : EIATTR_COOP_GROUP_MASK_REGIDS
	.align		4
        /*008c*/ 	.byte	0x04, 0x29
        /*008e*/ 	.short	(.L_466 - .L_465)


	//   ....[0]....
.L_465:
        /*0090*/ 	.word	0xffffffff


	//   ....[1]....
        /*0094*/ 	.word	0xffffffff


	//   ....[2]....
        /*0098*/ 	.word	0xffffffff


	//   ....[3]....
        /*009c*/ 	.word	0xffffffff


	//   ....[4]....
        /*00a0*/ 	.word	0xffffffff


	//   ....[5]....
        /*00a4*/ 	.word	0xffffffff


	//   ....[6]....
        /*00a8*/ 	.word	0xffffffff


	//   ....[7]....
        /*00ac*/ 	.word	0xffffffff


	//   ....[8]....
        /*00b0*/ 	.word	0xffffffff


	//   ....[9]....
        /*00b4*/ 	.word	0xffffffff


	//   ....[10]....
        /*00b8*/ 	.word	0xffffffff


	//   ....[11]....
        /*00bc*/ 	.word	0xffffffff


	//   ....[12]....
        /*00c0*/ 	.word	0xffffffff


	//   ....[13]....
        /*00c4*/ 	.word	0xffffffff


	//   ....[14]....
        /*00c8*/ 	.word	0xffffffff


	//   ....[15]....
        /*00cc*/ 	.word	0xffffffff


	//   ....[16]....
        /*00d0*/ 	.word	0xffffffff


	//   ....[17]....
        /*00d4*/ 	.word	0xffffffff


	//   ....[18]....
        /*00d8*/ 	.word	0xffffffff


	//   ....[19]....
        /*00dc*/ 	.word	0xffffffff


	//   ....[20]....
        /*00e0*/ 	.word	0xffffffff


	//   ....[21]....
        /*00e4*/ 	.word	0xffffffff


	//   ....[22]....
        /*00e8*/ 	.word	0xffffffff


	//   ....[23]....
        /*00ec*/ 	.word	0xffffffff


	//   ....[24]....
        /*00f0*/ 	.word	0xffffffff


	//   ....[25]....
        /*00f4*/ 	.word	0xffffffff


	//   ....[26]....
        /*00f8*/ 	.word	0xffffffff


	//   ....[27]....
        /*00fc*/ 	.word	0xffffffff


	//   ....[28]....
        /*0100*/ 	.word	0xffffffff


	//   ....[29]....
        /*0104*/ 	.word	0xffffffff


	//   ....[30]....
        /*0108*/ 	.word	0xffffffff


	//   ....[31]....
        /*010c*/ 	.word	0xffffffff


	//   ....[32]....
        /*0110*/ 	.word	0xffffffff


	//   ....[33]....
        /*0114*/ 	.word	0xffffffff


	//   ....[34]....
        /*0118*/ 	.word	0xffffffff


	//   ....[35]....
        /*011c*/ 	.word	0xffffffff


	//   ....[36]....
        /*0120*/ 	.word	0xffffffff


	//   ....[37]....
        /*0124*/ 	.word	0xffffffff


	//   ....[38]....
        /*0128*/ 	.word	0xffffffff


	//   ....[39]....
        /*012c*/ 	.word	0xffffffff


	//   ....[40]....
        /*0130*/ 	.word	0xffffffff


	//   ....[41]....
        /*0134*/ 	.word	0xffffffff


	//   ....[42]....
        /*0138*/ 	.word	0xffffffff


	//   ....[43]....
        /*013c*/ 	.word	0xffffffff


	//   ....[44]....
        /*0140*/ 	.word	0xffffffff


	//   ....[45]....
        /*0144*/ 	.word	0xffffffff


	//   ....[46]....
        /*0148*/ 	.word	0xffffffff


	//   ....[47]....
        /*014c*/ 	.word	0xffffffff


	//   ....[48]....
        /*0150*/ 	.word	0xffffffff


	//   ....[49]....
        /*0154*/ 	.word	0xffffffff


	//   ....[50]....
        /*0158*/ 	.word	0xffffffff


	//   ....[51]....
        /*015c*/ 	.word	0xffffffff


	//   ....[52]....
        /*0160*/ 	.word	0xffffffff


	//   ....[53]....
        /*0164*/ 	.word	0xffffffff


	//   ....[54]....
        /*0168*/ 	.word	0xffffffff


	//   ....[55]....
        /*016c*/ 	.word	0xffffffff


	//   ....[56]....
        /*0170*/ 	.word	0xffffffff


	//   ....[57]....
        /*0174*/ 	.word	0xffffffff


	//   ....[58]....
        /*0178*/ 	.word	0xffffffff


	//   ....[59]....
        /*017c*/ 	.word	0xffffffff


	//   ....[60]....
        /*0180*/ 	.word	0xffffffff


	//   ....[61]....
        /*0184*/ 	.word	0xffffffff


	//   ....[62]....
        /*0188*/ 	.word	0xffffffff


	//   ....[63]....
        /*018c*/ 	.word	0xffffffff


	//   ....[64]....
        /*0190*/ 	.word	0xffffffff


	//   ....[65]....
        /*0194*/ 	.word	0xffffffff


	//   ....[66]....
        /*0198*/ 	.word	0xffffffff


	//   ....[67]....
        /*019c*/ 	.word	0xffffffff


	//   ....[68]....
        /*01a0*/ 	.word	0xffffffff


	//   ....[69]....
        /*01a4*/ 	.word	0xffffffff


	//   ....[70]....
        /*01a8*/ 	.word	0xffffffff


	//   ....[71]....
        /*01ac*/ 	.word	0xffffffff


	//   ....[72]....
        /*01b0*/ 	.word	0xffffffff


	//   ....[73]....
        /*01b4*/ 	.word	0xffffffff


	//   ....[74]....
        /*01b8*/ 	.word	0xffffffff


	//   ....[75]....
        /*01bc*/ 	.word	0xffffffff


	//   ....[76]....
        /*01c0*/ 	.word	0xffffffff


	//   ....[77]....
        /*01c4*/ 	.word	0xffffffff


	//   ....[78]....
        /*01c8*/ 	.word	0xffffffff


	//   ....[79]....
        /*01cc*/ 	.word	0xffffffff


	//   ....[80]....
        /*01d0*/ 	.word	0xffffffff


	//   ....[81]....
        /*01d4*/ 	.word	0xffffffff


	//   ....[82]....
        /*01d8*/ 	.word	0xffffffff


	//   ....[83]....
        /*01dc*/ 	.word	0xffffffff


	//   ....[84]....
        /*01e0*/ 	.word	0xffffffff


	//   ....[85]....
        /*01e4*/ 	.word	0xffffffff


	//   ....[86]....
        /*01e8*/ 	.word	0xffffffff


	//   ....[87]....
        /*01ec*/ 	.word	0xffffffff


	//   ....[88]....
        /*01f0*/ 	.word	0xffffffff


	//   ....[89]....
        /*01f4*/ 	.word	0xffffffff


	//   ....[90]....
        /*01f8*/ 	.word	0xffffffff


	//   ....[91]....
        /*01fc*/ 	.word	0xffffffff


	//   ....[92]....
        /*0200*/ 	.word	0xffffffff


	//   ....[93]....
        /*0204*/ 	.word	0xffffffff


	//   ....[94]....
        /*0208*/ 	.word	0xffffffff


	//   ....[95]....
        /*020c*/ 	.word	0xffffffff


	//   ....[96]....
        /*0210*/ 	.word	0xffffffff


	//   ....[97]....
        /*0214*/ 	.word	0xffffffff


	//   ....[98]....
        /*0218*/ 	.word	0xffffffff


	//   ....[99]....
        /*021c*/ 	.word	0xffffffff


	//   ....[100]....
        /*0220*/ 	.word	0xffffffff


	//   ....[101]....
        /*0224*/ 	.word	0xffffffff


	//   ....[102]....
        /*0228*/ 	.word	0xffffffff


	//   ....[103]....
        /*022c*/ 	.word	0xffffffff


	//   ....[104]....
        /*0230*/ 	.word	0xffffffff


	//   ....[105]....
        /*0234*/ 	.word	0xffffffff


	//   ....[106]....
        /*0238*/ 	.word	0xffffffff


	//   ....[107]....
        /*023c*/ 	.word	0xffffffff


	//   ....[108]....
        /*0240*/ 	.word	0xffffffff


	//   ....[109]....
        /*0244*/ 	.word	0xffffffff


	//   ....[110]....
        /*0248*/ 	.word	0xffffffff


	//   ....[111]....
        /*024c*/ 	.word	0xffffffff


	//   ....[112]....
        /*0250*/ 	.word	0xffffffff


	//   ....[113]....
        /*0254*/ 	.word	0xffffffff


	//   ....[114]....
        /*0258*/ 	.word	0xffffffff


	//   ....[115]....
        /*025c*/ 	.word	0xffffffff


	//   ....[116]....
        /*0260*/ 	.word	0xffffffff


	//   ....[117]....
        /*0264*/ 	.word	0xffffffff


	//   ....[118]....
        /*0268*/ 	.word	0xffffffff


	//   ....[119]....
        /*026c*/ 	.word	0xffffffff


	//   ....[120]....
        /*0270*/ 	.word	0xffffffff


	//   ....[121]....
        /*0274*/ 	.word	0xffffffff


	//   ....[122]....
        /*0278*/ 	.word	0xffffffff


	//   ....[123]....
        /*027c*/ 	.word	0xffffffff


	//   ....[124]....
        /*0280*/ 	.word	0xffffffff


	//   ....[125]....
        /*0284*/ 	.word	0xffffffff


	//   ....[126]....
        /*0288*/ 	.word	0xffffffff


	//   ....[127]....
        /*028c*/ 	.word	0xffffffff


	//   ....[128]....
        /*0290*/ 	.word	0xffffffff


	//   ....[129]....
        /*0294*/ 	.word	0xffffffff


	//   ....[130]....
        /*0298*/ 	.word	0xffffffff


	//   ....[131]....
        /*029c*/ 	.word	0xffffffff


	//   ....[132]....
        /*02a0*/ 	.word	0xffffffff


	//   ....[133]....
        /*02a4*/ 	.word	0xffffffff


	//   ....[134]....
        /*02a8*/ 	.word	0xffffffff


	//   ....[135]....
        /*02ac*/ 	.word	0xffffffff


	//   ....[136]....
        /*02b0*/ 	.word	0xffffffff


	//   ....[137]....
        /*02b4*/ 	.word	0xffffffff


	//   ....[138]....
        /*02b8*/ 	.word	0xffffffff


	//   ....[139]....
        /*02bc*/ 	.word	0xffffffff


	//   ....[140]....
        /*02c0*/ 	.word	0xffffffff


	//   ....[141]....
        /*02c4*/ 	.word	0xffffffff


	//   ....[142]....
        /*02c8*/ 	.word	0xffffffff


	//   ....[143]....
        /*02cc*/ 	.word	0xffffffff


	//   ....[144]....
        /*02d0*/ 	.word	0xffffffff


	//   ....[145]....
        /*02d4*/ 	.word	0xffffffff


	//   ....[146]....
        /*02d8*/ 	.word	0xffffffff


	//   ....[147]....
        /*02dc*/ 	.word	0xffffffff


	//   ....[148]....
        /*02e0*/ 	.word	0xffffffff


	//   ....[149]....
        /*02e4*/ 	.word	0xffffffff


	//   ....[150]....
        /*02e8*/ 	.word	0xffffffff


	//   ....[151]....
        /*02ec*/ 	.word	0xffffffff


	//   ....[152]....
        /*02f0*/ 	.word	0xffffffff


	//   ....[153]....
        /*02f4*/ 	.word	0xffffffff


	//   ....[154]....
        /*02f8*/ 	.word	0xffffffff


	//   ....[155]....
        /*02fc*/ 	.word	0xffffffff


	//   ....[156]....
        /*0300*/ 	.word	0xffffffff


	//   ....[157]....
        /*0304*/ 	.word	0xffffffff


	//   ....[158]....
        /*0308*/ 	.word	0xffffffff


	//   ....[159]....
        /*030c*/ 	.word	0xffffffff


	//   ....[160]....
        /*0310*/ 	.word	0xffffffff


	//   ....[161]....
        /*0314*/ 	.word	0xffffffff


	//   ....[162]....
        /*0318*/ 	.word	0xffffffff


	//   ....[163]....
        /*031c*/ 	.word	0xffffffff


	//   ....[164]....
        /*0320*/ 	.word	0xffffffff


	//   ....[165]....
        /*0324*/ 	.word	0xffffffff


	//   ....[166]....
        /*0328*/ 	.word	0xffffffff


	//   ....[167]....
        /*032c*/ 	.word	0xffffffff


	//   ....[168]....
        /*0330*/ 	.word	0xffffffff


	//   ....[169]....
        /*0334*/ 	.word	0xffffffff


	//   ....[170]....
        /*0338*/ 	.word	0xffffffff


	//   ....[171]....
        /*033c*/ 	.word	0xffffffff


	//   ....[172]....
        /*0340*/ 	.word	0xffffffff


	//   ....[173]....
        /*0344*/ 	.word	0xffffffff


	//   ....[174]....
        /*0348*/ 	.word	0xffffffff


	//   ....[175]....
        /*034c*/ 	.word	0xffffffff


	//   ....[176]....
        /*0350*/ 	.word	0xffffffff


	//   ....[177]....
        /*0354*/ 	.word	0xffffffff


	//   ....[178]....
        /*0358*/ 	.word	0xffffffff


	//   ....[179]....
        /*035c*/ 	.word	0xffffffff


	//   ....[180]....
        /*0360*/ 	.word	0xffffffff


	//   ....[181]....
        /*0364*/ 	.word	0xffffffff


	//   ....[182]....
        /*0368*/ 	.word	0xffffffff


	//   ....[183]....
        /*036c*/ 	.word	0xffffffff


	//   ....[184]....
        /*0370*/ 	.word	0xffffffff


	//   ....[185]....
        /*0374*/ 	.word	0xffffffff


	//   ....[186]....
        /*0378*/ 	.word	0xffffffff


	//   ....[187]....
        /*037c*/ 	.word	0xffffffff


	//   ....[188]....
        /*0380*/ 	.word	0xffffffff


	//   ....[189]....
        /*0384*/ 	.word	0xffffffff


	//   ....[190]....
        /*0388*/ 	.word	0xffffffff


	//   ....[191]....
        /*038c*/ 	.word	0xffffffff


	//   ....[192]....
        /*0390*/ 	.word	0xffffffff


	//----- nvinfo : EIATTR_COOP_GROUP_INSTR_OFFSETS
	.align		4
.L_466:
        /*0394*/ 	.byte	0x04, 0x28
        /*0396*/ 	.short	(.L_468 - .L_467)


	//   ....[0]....
.L_467:
        /*0398*/ 	.word	0x00000060


	//   ....[1]....
        /*039c*/ 	.word	0x00001180


	//   ....[2]....
        /*03a0*/ 	.word	0x000011b0


	//   ....[3]....
        /*03a4*/ 	.word	0x000012c0


	//   ....[4]....
        /*03a8*/ 	.word	0x000012f0


	//   ....[5]....
        /*03ac*/ 	.word	0x00001380


	//   ....[6]....
        /*03b0*/ 	.word	0x000013b0


	//   ....[7]....
        /*03b4*/ 	.word	0x00001440


	//   ....[8]....
        /*03b8*/ 	.word	0x00001470


	//   ....[9]....
        /*03bc*/ 	.word	0x00001500


	//   ....[10]....
        /*03c0*/ 	.word	0x00001530


	//   ....[11]....
        /*03c4*/ 	.word	0x000015c0


	//   ....[12]....
        /*03c8*/ 	.word	0x000015f0


	//   ....[13]....
        /*03cc*/ 	.word	0x00001680


	//   ....[14]....
        /*03d0*/ 	.word	0x000016b0


	//   ....[15]....
        /*03d4*/ 	.word	0x00001730


	//   ....[16]....
        /*03d8*/ 	.word	0x00001770


	//   ....[17]....
        /*03dc*/ 	.word	0x00001c40


	//   ....[18]....
        /*03e0*/ 	.word	0x00001c70


	//   ....[19]....
        /*03e4*/ 	.word	0x00001c90


	//   ....[20]....
        /*03e8*/ 	.word	0x00001cc0


	//   ....[21]....
        /*03ec*/ 	.word	0x00001cf0


	//   ....[22]....
        /*03f0*/ 	.word	0x00001d00


	//   ....[23]....
        /*03f4*/ 	.word	0x00001d20


	//   ....[24]....
        /*03f8*/ 	.word	0x00001d40


	//   ....[25]....
        /*03fc*/ 	.word	0x00001d60


	//   ....[26]....
        /*0400*/ 	.word	0x00001d70


	//   ....[27]....
        /*0404*/ 	.word	0x00001d80


	//   ....[28]....
        /*0408*/ 	.word	0x00001d90


	//   ....[29]....
        /*040c*/ 	.word	0x00002020


	//   ....[30]....
        /*0410*/ 	.word	0x00002060


	//   ....[31]....
        /*0414*/ 	.word	0x00002100


	//   ....[32]....
        /*0418*/ 	.word	0x00002140


	//   ....[33]....
        /*041c*/ 	.word	0x00002170


	//   ....[34]....
        /*0420*/ 	.word	0x000021a0


	//   ....[35]....
        /*0424*/ 	.word	0x000021c0


	//   ....[36]....
        /*0428*/ 	.word	0x00002300


	//   ....[37]....
        /*042c*/ 	.word	0x00002330


	//   ....[38]....
        /*0430*/ 	.word	0x000024f0


	//   ....[39]....
        /*0434*/ 	.word	0x00002500


	//   ....[40]....
        /*0438*/ 	.word	0x00002560


	//   ....[41]....
        /*043c*/ 	.word	0x00002e10


	//   ....[42]....
        /*0440*/ 	.word	0x00002e20


	//   ....[43]....
        /*0444*/ 	.word	0x00002e30


	//   ....[44]....
        /*0448*/ 	.word	0x00002e40


	//   ....[45]....
        /*044c*/ 	.word	0x00002e50


	//   ....[46]....
        /*0450*/ 	.word	0x00002e60


	//   ....[47]....
        /*0454*/ 	.word	0x00002e70


	//   ....[48]....
        /*0458*/ 	.word	0x00002e90


	//   ....[49]....
        /*045c*/ 	.word	0x00002eb0


	//   ....[50]....
        /*0460*/ 	.word	0x00002ed0


	//   ....[51]....
        /*0464*/ 	.word	0x00002ee0


	//   ....[52]....
        /*0468*/ 	.word	0x00002f00


	//   ....[53]....
        /*046c*/ 	.word	0x000031d0


	//   ....[54]....
        /*0470*/ 	.word	0x00003420


	//   ....[55]....
        /*0474*/ 	.word	0x00003cb0


	//   ....[56]....
        /*0478*/ 	.word	0x00004a50


	//   ....[57]....
        /*047c*/ 	.word	0x00005400


	//   ....[58]....
        /*0480*/ 	.word	0x00005500


	//   ....[59]....
        /*0484*/ 	.word	0x00005600


	//   ....[60]....
        /*0488*/ 	.word	0x00005770


	//   ....[61]....
        /*048c*/ 	.word	0x00005c00


	//   ....[62]....
        /*0490*/ 	.word	0x00005de0


	//   ....[63]....
        /*0494*/ 	.word	0x00005e60


	//   ....[64]....
        /*0498*/ 	.word	0x00005f70


	//   ....[65]....
        /*049c*/ 	.word	0x00007aa0


	//   ....[66]....
        /*04a0*/ 	.word	0x00007ab0


	//   ....[67]....
        /*04a4*/ 	.word	0x00007ac0


	//   ....[68]....
        /*04a8*/ 	.word	0x00007ad0


	//   ....[69]....
        /*04ac*/ 	.word	0x00007ae0


	//   ....[70]....
        /*04b0*/ 	.word	0x00007af0


	//   ....[71]....
        /*04b4*/ 	.word	0x00007b00


	//   ....[72]....
        /*04b8*/ 	.word	0x00007b10


	//   ....[73]....
        /*04bc*/ 	.word	0x00007b20


	//   ....[74]....
        /*04c0*/ 	.word	0x00007b30


	//   ....[75]....
        /*04c4*/ 	.word	0x00007b40


	//   ....[76]....
        /*04c8*/ 	.word	0x00007b50


	//   ....[77]....
        /*04cc*/ 	.word	0x00008590


	//   ....[78]....
        /*04d0*/ 	.word	0x000085a0


	//   ....[79]....
        /*04d4*/ 	.word	0x000085b0


	//   ....[80]....
        /*04d8*/ 	.word	0x000085c0


	//   ....[81]....
        /*04dc*/ 	.word	0x000085d0


	//   ....[82]....
        /*04e0*/ 	.word	0x000085e0


	//   ....[83]....
        /*04e4*/ 	.word	0x000085f0


	//   ....[84]....
        /*04e8*/ 	.word	0x00008610


	//   ....[85]....
        /*04ec*/ 	.word	0x00008630


	//   ....[86]....
        /*04f0*/ 	.word	0x00008660


	//   ....[87]....
        /*04f4*/ 	.word	0x00008680


	//   ....[88]....
        /*04f8*/ 	.word	0x000086a0


	//   ....[89]....
        /*04fc*/ 	.word	0x00008810


	//   ....[90]....
        /*0500*/ 	.word	0x00008a40


	//   ....[91]....
        /*0504*/ 	.word	0x00008c30


	//   ....[92]....
        /*0508*/ 	.word	0x00009bb0


	//   ....[93]....
        /*050c*/ 	.word	0x0000ade0


	//   ....[94]....
        /*0510*/ 	.word	0x0000ae00


	//   ....[95]....
        /*0514*/ 	.word	0x0000ae20


	//   ....[96]....
        /*0518*/ 	.word	0x0000ae50


	//   ....[97]....
        /*051c*/ 	.word	0x0000aec0


	//   ....[98]....
        /*0520*/ 	.word	0x0000b060


	//   ....[99]....
        /*0524*/ 	.word	0x0000b260


	//   ....[100]....
        /*0528*/ 	.word	0x0000b3b0


	//   ....[101]....
        /*052c*/ 	.word	0x0000da70


	//   ....[102]....
        /*0530*/ 	.word	0x0000da80


	//   ....[103]....
        /*0534*/ 	.word	0x0000da90


	//   ....[104]....
        /*0538*/ 	.word	0x0000daa0


	//   ....[105]....
        /*053c*/ 	.word	0x0000dab0


	//   ....[106]....
        /*0540*/ 	.word	0x0000dac0


	//   ....[107]....
        /*0544*/ 	.word	0x0000dad0


	//   ....[108]....
        /*0548*/ 	.word	0x0000dae0


	//   ....[109]....
        /*054c*/ 	.word	0x0000daf0


	//   ....[110]....
        /*0550*/ 	.word	0x0000db00


	//   ....[111]....
        /*0554*/ 	.word	0x0000db10


	//   ....[112]....
        /*0558*/ 	.word	0x0000db20


	//   ....[113]....
        /*055c*/ 	.word	0x0000e560


	//   ....[114]....
        /*0560*/ 	.word	0x0000e570


	//   ....[115]....
        /*0564*/ 	.word	0x0000e580


	//   ....[116]....
        /*0568*/ 	.word	0x0000e590


	//   ....[117]....
        /*056c*/ 	.word	0x0000e5a0


	//   ....[118]....
        /*0570*/ 	.word	0x0000e5b0


	//   ....[119]....
        /*0574*/ 	.word	0x0000e5c0


	//   ....[120]....
        /*0578*/ 	.word	0x0000e5e0


	//   ....[121]....
        /*057c*/ 	.word	0x0000e600


	//   ....[122]....
        /*0580*/ 	.word	0x0000e630


	//   ....[123]....
        /*0584*/ 	.word	0x0000e650


	//   ....[124]....
        /*0588*/ 	.word	0x0000e670


	//   ....[125]....
        /*058c*/ 	.word	0x0000eb90


	//   ....[126]....
        /*0590*/ 	.word	0x0000ec90


	//   ....[127]....
        /*0594*/ 	.word	0x0000ece0


	//   ....[128]....
        /*0598*/ 	.word	0x0000ed60


	//   ....[129]....
        /*059c*/ 	.word	0x0000ede0


	//   ....[130]....
        /*05a0*/ 	.word	0x0000ef20


	//   ....[131]....
        /*05a4*/ 	.word	0x0000efc0


	//   ....[132]....
        /*05a8*/ 	.word	0x0000f130


	//   ....[133]....
        /*05ac*/ 	.word	0x00011340


	//   ....[134]....
        /*05b0*/ 	.word	0x00011360


	//   ....[135]....
        /*05b4*/ 	.word	0x00011370


	//   ....[136]....
        /*05b8*/ 	.word	0x00011390


	//   ....[137]....
        /*05bc*/ 	.word	0x000113b0


	//   ....[138]....
        /*05c0*/ 	.word	0x000113e0


	//   ....[139]....
        /*05c4*/ 	.word	0x00011420


	//   ....[140]....
        /*05c8*/ 	.word	0x00011440


	//   ....[141]....
        /*05cc*/ 	.word	0x00011480


	//   ....[142]....
        /*05d0*/ 	.word	0x000114a0


	//   ....[143]....
        /*05d4*/ 	.word	0x000114b0


	//   ....[144]....
        /*05d8*/ 	.word	0x000114d0


	//   ....[145]....
        /*05dc*/ 	.word	0x00011e60


	//   ....[146]....
        /*05e0*/ 	.word	0x00011e70


	//   ....[147]....
        /*05e4*/ 	.word	0x00011e80


	//   ....[148]....
        /*05e8*/ 	.word	0x00011e90


	//   ....[149]....
        /*05ec*/ 	.word	0x00011ea0


	//   ....[150]....
        /*05f0*/ 	.word	0x00011eb0


	//   ....[151]....
        /*05f4*/ 	.word	0x00011ec0


	//   ....[152]....
        /*05f8*/ 	.word	0x00011ee0


	//   ....[153]....
        /*05fc*/ 	.word	0x00011f00


	//   ....[154]....
        /*0600*/ 	.word	0x00011f30


	//   ....[155]....
        /*0604*/ 	.word	0x00011f50


	//   ....[156]....
        /*0608*/ 	.word	0x00011f70


	//   ....[157]....
        /*060c*/ 	.word	0x000120f0


	//   ....[158]....
        /*0610*/ 	.word	0x00012300


	//   ....[159]....
        /*0614*/ 	.word	0x00012810


	//   ....[160]....
        /*0618*/ 	.word	0x00012f90


	//   ....[161]....
        /*061c*/ 	.word	0x00014030


	//   ....[162]....
        /*0620*/ 	.word	0x000146d0


	//   ....[163]....
        /*0624*/ 	.word	0x00014790


	//   ....[164]....
        /*0628*/ 	.word	0x000147b0


	//   ....[165]....
        /*062c*/ 	.word	0x000147d0


	//   ....[166]....
        /*0630*/ 	.word	0x00014980


	//   ....[167]....
        /*0634*/ 	.word	0x00014b40


	//   ....[168]....
        /*0638*/ 	.word	0x00014ca0


	//   ....[169]....
        /*063c*/ 	.word	0x00016bd0


	//   ....[170]....
        /*0640*/ 	.word	0x00016c00


	//   ....[171]....
        /*0644*/ 	.word	0x00016c10


	//   ....[172]....
        /*0648*/ 	.word	0x00016c20


	//   ....[173]....
        /*064c*/ 	.word	0x00016c50


	//   ....[174]....
        /*0650*/ 	.word	0x00016c70


	//   ....[175]....
        /*0654*/ 	.word	0x00016c90


	//   ....[176]....
        /*0658*/ 	.word	0x00016ca0


	//   ....[177]....
        /*065c*/ 	.word	0x00017990


	//   ....[178]....
        /*0660*/ 	.word	0x000179c0


	//   ....[179]....
        /*0664*/ 	.word	0x000179f0


	//   ....[180]....
        /*0668*/ 	.word	0x00017a20


	//   ....[181]....
        /*066c*/ 	.word	0x00017a60


	//   ....[182]....
        /*0670*/ 	.word	0x00017a90


	//   ....[183]....
        /*0674*/ 	.word	0x00017ab0


	//   ....[184]....
        /*0678*/ 	.word	0x00017ac0


	//   ....[185]....
        /*067c*/ 	.word	0x00017b40


	//   ....[186]....
        /*0680*/ 	.word	0x00017b60


	//   ....[187]....
        /*0684*/ 	.word	0x00017e60


	//   ....[188]....
        /*0688*/ 	.word	0x00017e80


	//   ....[189]....
        /*068c*/ 	.word	0x00018180


	//   ....[190]....
        /*0690*/ 	.word	0x000181a0


	//   ....[191]....
        /*0694*/ 	.word	0x000184a0


	//   ....[192]....
        /*0698*/ 	.word	0x000184b0


	//----- nvinfo : EIATTR_EXIT_INSTR_OFFSETS
	.align		4
.L_468:
        /*069c*/ 	.byte	0x04, 0x1c
        /*069e*/ 	.short	(.L_470 - .L_469)


	//   ....[0]....
.L_469:
        /*06a0*/ 	.word	0x000001c0


	//   ....[1]....
        /*06a4*/ 	.word	0x000184c0


	//   ....[2]....
        /*06a8*/ 	.word	0x00018760


	//   ....[3]....
        /*06ac*/ 	.word	0x000187b0


	//   ....[4]....
        /*06b0*/ 	.word	0x000187e0


	//   ....[5]....
        /*06b4*/ 	.word	0x00018840


	//   ....[6]....
        /*06b8*/ 	.word	0x00018ad0


	//----- nvinfo : EIATTR_CTAIDZ_USED
	.align		4
.L_470:
        /*06bc*/ 	.byte	0x01, 0x04
	.zero		2


	//----- nvinfo : EIATTR_MAX_THREADS
	.align		4
        /*06c0*/ 	.byte	0x04, 0x05
        /*06c2*/ 	.short	(.L_472 - .L_471)
.L_471:
        /*06c4*/ 	.word	0x00000080
        /*06c8*/ 	.word	0x00000001
        /*06cc*/ 	.word	0x00000001


	//----- nvinfo : EIATTR_CRS_STACK_SIZE
	.align		4
.L_472:
        /*06d0*/ 	.byte	0x04, 0x1e
        /*06d2*/ 	.short	(.L_474 - .L_473)
.L_473:
        /*06d4*/ 	.word	0x00000000
.L_474:


//--------------------- .nv.info._ZN7cutlass13device_kernelIN5flash19enable_sm80_to_sm89INS1_16FlashAttnFwdSm80INS1_25CollectiveMainloopFwdSm80ILi4ELi1ELb0EN4cute5tupleIJNS5_1CILi128EEENS7_ILi80EEENS7_ILi64EEEEEELi64ENS_10bfloat16_tEfNS_4arch4Sm80ELb0ELb1ELb0ELb1ELb1ELb0ELb1ELb1EEENS1_21CollectiveEpilogueFwdINS6_IJS8_SA_S9_EEENS6_IJNS7_ILi1EEESI_SI_EEESC_SE_Li128ELb1ELb1ELb1ELb0EEENS1_36VarlenDynamicPersistentTileSchedulerILi128ELi80ELi128ELi128ELb1ELb1ELb0ELb1ELb0ELb1EEEEEEEEEvNT_6ParamsE --------------------------
	.section	.nv.info._ZN7cutlass13device_kernelIN5flash19enable_sm80_to_sm89INS1_16FlashAttnFwdSm80INS1_25CollectiveMainloopFwdSm80ILi4ELi1ELb0EN4cute5tupleIJNS5_1CILi128EEENS7_ILi80EEENS7_ILi64EEEEEELi64ENS_10bfloat16_tEfNS_4arch4Sm80ELb0ELb1ELb0ELb1ELb1ELb0ELb1ELb1EEENS1_21CollectiveEpilogueFwdINS6_IJS8_SA_S9_EEENS6_IJNS7_ILi1EEESI_SI_EEESC_SE_Li128ELb1ELb1ELb1ELb0EEENS1_36VarlenDynamicPersistentTileSchedulerILi128ELi80ELi128ELi128ELb1ELb1ELb0ELb1ELb0ELb1EEEEEEEEEvNT_6ParamsE,"",@"SHT_CUDA_INFO"
	.sectionflags	@""
	.align	4


	//----- nvinfo : EIATTR_CUDA_API_VERSION
	.align		4
        /*0000*/ 	.byte	0x04, 0x37
        /*0002*/ 	.short	(.L_476 - .L_475)
.L_475:
        /*0004*/ 	.word	0x00000082


	//----- nvinfo : EIATTR_SW2861232_WAR
	.align		4
.L_476:
        /*0008*/ 	.byte	0x01, 0x35
	.zero		2


	//----- nvinfo : EIATTR_PARAM_CBANK
	.align		4
        /*000c*/ 	.byte	0x04, 0x0a
        /*000e*/ 	.short	(.L_478 - .L_477)
	.align		4
.L_477:
        /*0010*/ 	.word	index@(.nv.constant0._ZN7cutlass13device_kernelIN5flash19enable_sm80_to_sm89INS1_16FlashAttnFwdSm80INS1_25CollectiveMainloopFwdSm80ILi4ELi1ELb0EN4cute5tupleIJNS5_1CILi128EEENS7_ILi80EEENS7_ILi64EEEEEELi64ENS_10bfloat16_tEfNS_4arch4Sm80ELb0ELb1ELb0ELb1ELb1ELb0ELb1ELb1EEENS1_21CollectiveEpilogueFwdINS6_IJS8_SA_S9_EEENS6_IJNS7_ILi1EEESI_SI_EEESC_SE_Li128ELb1ELb1ELb1ELb0EEENS1_36VarlenDynamicPersistentTileSchedulerILi128ELi80ELi128ELi128ELb1ELb1ELb0ELb1ELb0ELb1EEEEEEEEEvNT_6ParamsE)
        /*0014*/ 	.short	0x0160
        /*0016*/ 	.short	0x0438


	//----- nvinfo : EIATTR_CBANK_PARAM_SIZE
	.align		4
.L_478:
        /*0018*/ 	.byte	0x03, 0x19
        /*001a*/ 	.short	0x0438


	//----- nvinfo : EIATTR_KPARAM_INFO
	.align		4
        /*001c*/ 	.byte	0x04, 0x17
        /*001e*/ 	.short	(.L_480 - .L_479)
.L_479:
        /*0020*/ 	.word	0x00000000
        /*0024*/ 	.short	0x0000
        /*0026*/ 	.short	0x0000
        /*0028*/ 	.byte	0x00, 0xf0, 0xe1, 0x10


	//----- nvinfo : EIATTR_MAXREG_COUNT
	.align		4
.L_480:
        /*002c*/ 	.byte	0x03, 0x1b
        /*002e*/ 	.short	0x00ff


	//----- nvinfo : EIATTR_NUM_BARRIERS
	.align		4
        /*0030*/ 	.byte	0x02, 0x4c
        /*0032*/ 	.byte	0x06
	.zero		1


	//----- nvinfo : EIATTR_ANNOTATIONS
	.align		4
        /*0034*/ 	.byte	0x04, 0x55
        /*0036*/ 	.short	(.L_482 - .L_481)


	//   ....[0]....
.L_481:
        /* <DEDUP_REMOVED lines=78> */


	//----- nvinfo : EIATTR_MERCURY_ISA_VERSION
	.align		4
.L_482:
        /*0500*/ 	.byte	0x03, 0x5f
        /*0502*/ 	.short	0x0000


	//----- nvinfo : EIATTR_INT_WARP_WIDE_INSTR_OFFSETS
	.align		4
        /*0504*/ 	.byte	0x04, 0x31
        /*0506*/ 	.short	(.L_484 - .L_483)


	//   ....[0]....
.L_483:
        /*0508*/ 	.word	0x00016190


	//   ....[1]....
        /*050c*/ 	.word	0x00016210


	//----- nvinfo : EIATTR_COOP_GROUP_MASK_REGIDS
	.align		4
.L_484:
        /*0510*/ 	.byte	0x04, 0x29
        /*0512*/ 	.short	(.L_486 - .L_485)


	//   ....[0]....
.L_485:
        /*0514*/ 	.word	0xffffffff


	//   ....[1]....
        /*0518*/ 	.word	0xffffffff


	//   ....[2]....
        /*051c*/ 	.word	0xffffffff


	//   ....[3]....
        /*0520*/ 	.word	0xffffffff


	//   ....[4]....
        /*0524*/ 	.word	0xffffffff


	//   ....[5]....
        /*0528*/ 	.word	0xffffffff


	//   ....[6]....
        /*052c*/ 	.word	0xffffffff


	//   ....[7]....
        /*0530*/ 	.word	0xffffffff


	//   ....[8]....
        /*0534*/ 	.word	0xffffffff


	//   ....[9]....
        /*0538*/ 	.word	0xffffffff


	//   ....[10]....
        /*053c*/ 	.word	0xffffffff


	//   ....[11]....
        /*0540*/ 	.word	0xffffffff


	//   ....[12]....
        /*0544*/ 	.word	0xffffffff


	//   ....[13]....
        /*0548*/ 	.word	0xffffffff


	//   ....[14]....
        /*054c*/ 	.word	0xffffffff


	//   ....[15]....
        /*0550*/ 	.word	0xffffffff


	//   ....[16]....
        /*0554*/ 	.word	0xffffffff


	//   ....[17]....
        /*0558*/ 	.word	0xffffffff


	//   ....[18]....
        /*055c*/ 	.word	0xffffffff


	//   ....[19]....
        /*0560*/ 	.word	0xffffffff


	//   ....[20]....
        /*0564*/ 	.word	0xffffffff


	//   ....[21]....
        /*0568*/ 	.word	0xffffffff


	//   ....[22]....
        /*056c*/ 	.word	0xffffffff


	//   ....[23]....
        /*0570*/ 	.word	0xffffffff


	//   ....[24]....
        /*0574*/ 	.word	0xffffffff


	//   ....[25]....
        /*0578*/ 	.word	0xffffffff


	//   ....[26]....
        /*057c*/ 	.word	0xffffffff


	//   ....[27]....
        /*0580*/ 	.word	0xffffffff


	//   ....[28]....
        /*0584*/ 	.word	0xffffffff


	//   ....[29]....
        /*0588*/ 	.word	0xffffffff


	//   ....[30]....
        /*058c*/ 	.word	0xffffffff


	//   ....[31]....
        /*0590*/ 	.word	0xffffffff


	//   ....[32]....
        /*0594*/ 	.word	0xffffffff


	//   ....[33]....
        /*0598*/ 	.word	0xffffffff


	//   ....[34]....
        /*059c*/ 	.word	0xffffffff


	//   ....[35]....
        /*05a0*/ 	.word	0xffffffff


	//   ....[36]....
        /*05a4*/ 	.word	0xffffffff


	//   ....[37]....
        /*05a8*/ 	.word	0xffffffff


	//   ....[38]....
        /*05ac*/ 	.word	0xffffffff


	//   ....[39]....
        /*05b0*/ 	.word	0xffffffff


	//   ....[40]....
        /*05b4*/ 	.word	0xffffffff


	//   ....[41]....
        /*05b8*/ 	.word	0xffffffff


	//   ....[42]....
        /*05bc*/ 	.word	0xffffffff


	//   ....[43]....
        /*05c0*/ 	.word	0xffffffff


	//   ....[44]....
        /*05c4*/ 	.word	0xffffffff


	//   ....[45]....
        /*05c8*/ 	.word	0xffffffff


	//   ....[46]....
        /*05cc*/ 	.word	0xffffffff


	//   ....[47]....
        /*05d0*/ 	.word	0xffffffff


	//   ....[48]....
        /*05d4*/ 	.word	0xffffffff


	//   ....[49]....
        /*05d8*/ 	.word	0xffffffff


	//   ....[50]....
        /*05dc*/ 	.word	0xffffffff


	//   ....[51]....
        /*05e0*/ 	.word	0xffffffff


	//   ....[52]....
        /*05e4*/ 	.word	0xffffffff


	//   ....[53]....
        /*05e8*/ 	.word	0xffffffff


	//   ....[54]....
        /*05ec*/ 	.word	0xffffffff


	//   ....[55]....
        /*05f0*/ 	.word	0xffffffff


	//   ....[56]....
        /*05f4*/ 	.word	0xffffffff


	//   ....[57]....
        /*05f8*/ 	.word	0xffffffff


	//   ....[58]....
        /*05fc*/ 	.word	0xffffffff


	//   ....[59]....
        /*0600*/ 	.word	0xffffffff


	//   ....[60]....
        /*0604*/ 	.word	0xffffffff


	//   ....[61]....
        /*0608*/ 	.word	0xffffffff


	//   ....[62]....
        /*060c*/ 	.word	0xffffffff


	//   ....[63]....
        /*0610*/ 	.word	0xffffffff


	//   ....[64]....
        /*0614*/ 	.word	0xffffffff


	//   ....[65]....
        /*0618*/ 	.word	0xffffffff


	//   ....[66]....
        /*061c*/ 	.word	0xffffffff


	//   ....[67]....
        /*0620*/ 	.word	0xffffffff


	//   ....[68]....
        /*0624*/ 	.word	0xffffffff


	//   ....[69]....
        /*0628*/ 	.word	0xffffffff


	//   ....[70]....
        /*062c*/ 	.word	0xffffffff


	//   ....[71]....
        /*0630*/ 	.word	0xffffffff


	//   ....[72]....
        /*0634*/ 	.word	0xffffffff


	//   ....[73]....
        /*0638*/ 	.word	0xffffffff


	//   ....[74]....
        /*063c*/ 	.word	0xffffffff


	//   ....[75]....
        /*0640*/ 	.word	0xffffffff


	//   ....[76]....
        /*0644*/ 	.word	0xffffffff


	//   ....[77]....
        /*0648*/ 	.word	0xffffffff


	//   ....[78]....
        /*064c*/ 	.word	0xffffffff


	//   ....[79]....
        /*0650*/ 	.word	0xffffffff


	//   ....[80]....
        /*0654*/ 	.word	0xffffffff


	//   ....[81]....
        /*0658*/ 	.word	0xffffffff


	//   ....[82]....
        /*065c*/ 	.word	0xffffffff


	//   ....[83]....
        /*0660*/ 	.word	0xffffffff


	//   ....[84]....
        /*0664*/ 	.word	0xffffffff


	//   ....[85]....
        /*0668*/ 	.word	0xffffffff


	//   ....[86]....
        /*066c*/ 	.word	0xffffffff


	//   ....[87]....
        /*0670*/ 	.word	0xffffffff


	//   ....[88]....
        /*0674*/ 	.word	0xffffffff


	//   ....[89]....
        /*0678*/ 	.word	0xffffffff


	//   ....[90]....
        /*067c*/ 	.word	0xffffffff


	//   ....[91]....
        /*0680*/ 	.word	0xffffffff


	//   ....[92]....
        /*0684*/ 	.word	0xffffffff


	//   ....[93]....
        /*0688*/ 	.word	0xffffffff


	//   ....[94]....
        /*068c*/ 	.word	0xffffffff


	//   ....[95]....
        /*0690*/ 	.word	0xffffffff


	//   ....[96]....
        /*0694*/ 	.word	0xffffffff


	//   ....[97]....
        /*0698*/ 	.word	0xffffffff


	//   ....[98]....
        /*069c*/ 	.word	0xffffffff


	//   ....[99]....
        /*06a0*/ 	.word	0xffffffff


	//   ....[100]....
        /*06a4*/ 	.word	0xffffffff


	//   ....[101]....
        /*06a8*/ 	.word	0xffffffff


	//   ....[102]....
        /*06ac*/ 	.word	0xffffffff


	//   ....[103]....
        /*06b0*/ 	.word	0xffffffff


	//   ....[104]....
        /*06b4*/ 	.word	0xffffffff


	//   ....[105]....
        /*06b8*/ 	.word	0xffffffff


	//   ....[106]....
        /*06bc*/ 	.word	0xffffffff


	//   ....[107]....
        /*06c0*/ 	.word	0xffffffff


	//   ....[108]....
        /*06c4*/ 	.word	0xffffffff


	//   ....[109]....
        /*06c8*/ 	.word	0xffffffff


	//   ....[110]....
        /*06cc*/ 	.word	0xffffffff


	//   ....[111]....
        /*06d0*/ 	.word	0xffffffff


	//   ....[112]....
        /*06d4*/ 	.word	0xffffffff


	//   ....[113]....
        /*06d8*/ 	.word	0xffffffff


	//   ....[114]....
        /*06dc*/ 	.word	0xffffffff


	//   ....[115]....
        /*06e0*/ 	.word	0xffffffff


	//   ....[116]....
        /*06e4*/ 	.word	0xffffffff


	//   ....[117]....
        /*06e8*/ 	.word	0xffffffff


	//   ....[118]....
        /*06ec*/ 	.word	0xffffffff


	//   ....[119]....
        /*06f0*/ 	.word	0xffffffff


	//   ....[120]....
        /*06f4*/ 	.word	0xffffffff


	//   ....[121]....
        /*06f8*/ 	.word	0xffffffff


	//   ....[122]....
        /*06fc*/ 	.word	0xffffffff


	//   ....[123]....
        /*0700*/ 	.word	0xffffffff


	//   ....[124]....
        /*0704*/ 	.word	0xffffffff


	//   ....[125]....
        /*0708*/ 	.word	0xffffffff


	//   ....[126]....
        /*070c*/ 	.word	0xffffffff


	//   ....[127]....
        /*0710*/ 	.word	0xffffffff


	//   ....[128]....
        /*0714*/ 	.word	0xffffffff


	//   ....[129]....
        /*0718*/ 	.word	0xffffffff


	//   ....[130]....
        /*071c*/ 	.word	0xffffffff


	//   ....[131]....
        /*0720*/ 	.word	0xffffffff


	//   ....[132]....
        /*0724*/ 	.word	0xffffffff


	//   ....[133]....
        /*0728*/ 	.word	0xffffffff


	//   ....[134]....
        /*072c*/ 	.word	0xffffffff


	//   ....[135]....
        /*0730*/ 	.word	0xffffffff


	//   ....[136]....
        /*0734*/ 	.word	0xffffffff


	//   ....[137]....
        /*0738*/ 	.word	0xffffffff


	//   ....[138]....
        /*073c*/ 	.word	0xffffffff


	//   ....[139]....
        /*0740*/ 	.word	0xffffffff


	//   ....[140]....
        /*0744*/ 	.word	0xffffffff


	//   ....[141]....
        /*0748*/ 	.word	0xffffffff


	//   ....[142]....
        /*074c*/ 	.word	0xffffffff


	//   ....[143]....
        /*0750*/ 	.word	0xffffffff


	//   ....[144]....
        /*0754*/ 	.word	0xffffffff


	//   ....[145]....
        /*0758*/ 	.word	0xffffffff


	//   ....[146]....
        /*075c*/ 	.word	0xffffffff


	//   ....[147]....
        /*0760*/ 	.word	0xffffffff


	//   ....[148]....
        /*0764*/ 	.word	0xffffffff


	//   ....[149]....
        /*0768*/ 	.word	0xffffffff


	//   ....[150]....
        /*076c*/ 	.word	0xffffffff


	//   ....[151]....
        /*0770*/ 	.word	0xffffffff


	//   ....[152]....
        /*0774*/ 	.word	0xffffffff


	//   ....[153]....
        /*0778*/ 	.word	0xffffffff


	//   ....[154]....
        /*077c*/ 	.word	0xffffffff


	//   ....[155]....
        /*0780*/ 	.word	0xffffffff


	//   ....[156]....
        /*0784*/ 	.word	0xffffffff


	//   ....[157]....
        /*0788*/ 	.word	0xffffffff


	//   ....[158]....
        /*078c*/ 	.word	0xffffffff


	//   ....[159]....
        /*0790*/ 	.word	0xffffffff


	//   ....[160]....
        /*0794*/ 	.word	0xffffffff


	//   ....[161]....
        /*0798*/ 	.word	0xffffffff


	//   ....[162]....
        /*079c*/ 	.word	0xffffffff


	//   ....[163]....
        /*07a0*/ 	.word	0xffffffff


	//   ....[164]....
        /*07a4*/ 	.word	0xffffffff


	//   ....[165]....
        /*07a8*/ 	.word	0xffffffff


	//   ....[166]....
        /*07ac*/ 	.word	0xffffffff


	//   ....[167]....
        /*07b0*/ 	.word	0xffffffff


	//   ....[168]....
        /*07b4*/ 	.word	0xffffffff


	//   ....[169]....
        /*07b8*/ 	.word	0xffffffff


	//   ....[170]....
        /*07bc*/ 	.word	0xffffffff


	//   ....[171]....
        /*07c0*/ 	.word	0xffffffff


	//   ....[172]....
        /*07c4*/ 	.word	0xffffffff


	//   ....[173]....
        /*07c8*/ 	.word	0xffffffff


	//   ....[174]....
        /*07cc*/ 	.word	0xffffffff


	//   ....[175]....
        /*07d0*/ 	.word	0xffffffff


	//   ....[176]....
        /*07d4*/ 	.word	0xffffffff


	//   ....[177]....
        /*07d8*/ 	.word	0xffffffff


	//   ....[178]....
        /*07dc*/ 	.word	0xffffffff


	//   ....[179]....
        /*07e0*/ 	.word	0xffffffff


	//   ....[180]....
        /*07e4*/ 	.word	0xffffffff


	//   ....[181]....
        /*07e8*/ 	.word	0xffffffff


	//   ....[182]....
        /*07ec*/ 	.word	0xffffffff


	//   ....[183]....
        /*07f0*/ 	.word	0xffffffff


	//   ....[184]....
        /*07f4*/ 	.word	0xffffffff


	//   ....[185]....
        /*07f8*/ 	.word	0xffffffff


	//   ....[186]....
        /*07fc*/ 	.word	0xffffffff


	//   ....[187]....
        /*0800*/ 	.word	0xffffffff


	//   ....[188]....
        /*0804*/ 	.word	0xffffffff


	//   ....[189]....
        /*0808*/ 	.word	0xffffffff


	//   ....[190]....
        /*080c*/ 	.word	0xffffffff


	//   ....[191]....
        /*0810*/ 	.word	0xffffffff


	//   ....[192]....
        /*0814*/ 	.word	0xffffffff


	//   ....[193]....
        /*0818*/ 	.word	0xffffffff


	//   ....[194]....
        /*081c*/ 	.word	0xffffffff


	//   ....[195]....
        /*0820*/ 	.word	0xffffffff


	//   ....[196]....
        /*0824*/ 	.word	0xffffffff


	//   ....[197]....
        /*0828*/ 	.word	0xffffffff


	//   ....[198]....
        /*082c*/ 	.word	0xffffffff


	//   ....[199]....
        /*0830*/ 	.word	0xffffffff


	//   ....[200]....
        /*0834*/ 	.word	0xffffffff


	//   ....[201]....
        /*0838*/ 	.word	0xffffffff


	//   ....[202]....
        /*083c*/ 	.word	0xffffffff


	//   ....[203]....
        /*0840*/ 	.word	0xffffffff


	//   ....[204]....
        /*0844*/ 	.word	0xffffffff


	//   ....[205]....
        /*0848*/ 	.word	0xffffffff


	//   ....[206]....
        /*084c*/ 	.word	0xffffffff


	//   ....[207]....
        /*0850*/ 	.word	0xffffffff


	//   ....[208]....
        /*0854*/ 	.word	0xffffffff


	//   ....[209]....
        /*0858*/ 	.word	0xffffffff


	//   ....[210]....
        /*085c*/ 	.word	0xffffffff


	//   ....[211]....
        /*0860*/ 	.word	0xffffffff


	//   ....[212]....
        /*0864*/ 	.word	0xffffffff


	//   ....[213]....
        /*0868*/ 	.word	0xffffffff


	//   ....[214]....
        /*086c*/ 	.word	0xffffffff


	//   ....[215]....
        /*0870*/ 	.word	0xffffffff


	//   ....[216]....
        /*0874*/ 	.word	0xffffffff


	//   ....[217]....
        /*0878*/ 	.word	0xffffffff


	//   ....[218]....
        /*087c*/ 	.word	0xffffffff


	//   ....[219]....
        /*0880*/ 	.word	0xffffffff


	//   ....[220]....
        /*0884*/ 	.word	0xffffffff


	//   ....[221]....
        /*0888*/ 	.word	0xffffffff


	//   ....[222]....
        /*088c*/ 	.word	0xffffffff


	//   ....[223]....
        /*0890*/ 	.word	0xffffffff


	//   ....[224]....
        /*0894*/ 	.word	0xffffffff


	//   ....[225]....
        /*0898*/ 	.word	0xffffffff


	//   ....[226]....
        /*089c*/ 	.word	0xffffffff


	//   ....[227]....
        /*08a0*/ 	.word	0xffffffff


	//   ....[228]....
        /*08a4*/ 	.word	0xffffffff


	//   ....[229]....
        /*08a8*/ 	.word	0xffffffff


	//   ....[230]....
        /*08ac*/ 	.word	0xffffffff


	//   ....[231]....
        /*08b0*/ 	.word	0xffffffff


	//   ....[232]....
        /*08b4*/ 	.word	0xffffffff


	//   ....[233]....
        /*08b8*/ 	.word	0xffffffff


	//   ....[234]....
        /*08bc*/ 	.word	0xffffffff


	//   ....[235]....
        /*08c0*/ 	.word	0xffffffff


	//   ....[236]....
        /*08c4*/ 	.word	0xffffffff


	//   ....[237]....
        /*08c8*/ 	.word	0xffffffff


	//   ....[238]....
        /*08cc*/ 	.word	0xffffffff


	//   ....[239]....
        /*08d0*/ 	.word	0xffffffff


	//   ....[240]....
        /*08d4*/ 	.word	0xffffffff


	//   ....[241]....
        /*08d8*/ 	.word	0xffffffff


	//   ....[242]....
        /*08dc*/ 	.word	0xffffffff


	//   ....[243]....
        /*08e0*/ 	.word	0xffffffff


	//   ....[244]....
        /*08e4*/ 	.word	0xffffffff


	//   ....[245]....
        /*08e8*/ 	.word	0xffffffff


	//   ....[246]....
        /*08ec*/ 	.word	0xffffffff


	//   ....[247]....
        /*08f0*/ 	.word	0xffffffff


	//   ....[248]....
        /*08f4*/ 	.word	0xffffffff


	//   ....[249]....
        /*08f8*/ 	.word	0xffffffff


	//   ....[250]....
        /*08fc*/ 	.word	0xffffffff


	//   ....[251]....
        /*0900*/ 	.word	0xffffffff


	//   ....[252]....
        /*0904*/ 	.word	0xffffffff


	//   ....[253]....
        /*0908*/ 	.word	0xffffffff


	//   ....[254]....
        /*090c*/ 	.word	0xffffffff


	//   ....[255]....
        /*0910*/ 	.word	0xffffffff


	//   ....[0]....
        /*0914*/ 	.word	0xffffffff


	//   ....[1]....
        /*0918*/ 	.word	0xffffffff


	//   ....[2]....
        /*091c*/ 	.word	0xffffffff


	//   ....[3]....
        /*0920*/ 	.word	0xffffffff


	//   ....[4]....
        /*0924*/ 	.word	0xffffffff


	//   ....[5]....
        /*0928*/ 	.word	0xffffffff


	//   ....[6]....
        /*092c*/ 	.word	0xffffffff


	//   ....[7]....
        /*0930*/ 	.word	0xffffffff


	//   ....[8]....
        /*0934*/ 	.word	0xffffffff


	//   ....[9]....
        /*0938*/ 	.word	0xffffffff


	//   ....[10]....
        /*093c*/ 	.word	0xffffffff


	//   ....[11]....
        /*0940*/ 	.word	0xffffffff


	//   ....[12]....
        /*0944*/ 	.word	0xffffffff


	//   ....[13]....
        /*0948*/ 	.word	0xffffffff


	//   ....[14]....
        /*094c*/ 	.word	0xffffffff


	//   ....[15]....
        /*0950*/ 	.word	0xffffffff


	//   ....[16]....
        /*0954*/ 	.word	0xffffffff


	//   ....[17]....
        /*0958*/ 	.word	0xffffffff


	//   ....[18]....
        /*095c*/ 	.word	0xffffffff


	//   ....[19]....
        /*0960*/ 	.word	0xffffffff


	//   ....[20]....
        /*0964*/ 	.word	0xffffffff


	//   ....[21]....
        /*0968*/ 	.word	0xffffffff


	//   ....[22]....
        /*096c*/ 	.word	0xffffffff


	//   ....[23]....
        /*0970*/ 	.word	0xffffffff


	//   ....[24]....
        /*0974*/ 	.word	0xffffffff


	//   ....[25]....
        /*0978*/ 	.word	0xffffffff


	//   ....[26]....
        /*097c*/ 	.word	0xffffffff


	//   ....[27]....
        /*0980*/ 	.word	0xffffffff


	//   ....[28]....
        /*0984*/ 	.word	0xffffffff


	//   ....[29]....
        /*0988*/ 	.word	0xffffffff


	//   ....[30]....
        /*098c*/ 	.word	0xffffffff


	//   ....[31]....
        /*0990*/ 	.word	0xffffffff


	//   ....[32]....
        /*0994*/ 	.word	0xffffffff


	//   ....[33]....
        /*0998*/ 	.word	0xffffffff


	//   ....[34]....
        /*099c*/ 	.word	0xffffffff


	//   ....[35]....
        /*09a0*/ 	.word	0xffffffff


	//   ....[36]....
        /*09a4*/ 	.word	0xffffffff


	//   ....[37]....
        /*09a8*/ 	.word	0xffffffff


	//   ....[38]....
        /*09ac*/ 	.word	0xffffffff


	//   ....[39]....
        /*09b0*/ 	.word	0xffffffff


	//   ....[40]....
        /*09b4*/ 	.word	0xffffffff


	//   ....[41]....
        /*09b8*/ 	.word	0xffffffff


	//   ....[42]....
        /*09bc*/ 	.word	0xffffffff


	//   ....[43]....
        /*09c0*/ 	.word	0xffffffff


	//   ....[44]....
        /*09c4*/ 	.word	0xffffffff


	//   ....[45]....
        /*09c8*/ 	.word	0xffffffff


	//   ....[46]....
        /*09cc*/ 	.word	0xffffffff


	//   ....[47]....
        /*09d0*/ 	.word	0xffffffff


	//   ....[48]....
        /*09d4*/ 	.word	0xffffffff


	//   ....[49]....
        /*09d8*/ 	.word	0xffffffff


	//   ....[50]....
        /*09dc*/ 	.word	0xffffffff


	//   ....[51]....
        /*09e0*/ 	.word	0xffffffff


	//   ....[52]....
        /*09e4*/ 	.word	0xffffffff


	//   ....[53]....
        /*09e8*/ 	.word	0xffffffff


	//   ....[54]....
        /*09ec*/ 	.word	0xffffffff


	//   ....[55]....
        /*09f0*/ 	.word	0xffffffff


	//   ....[56]....
        /*09f4*/ 	.word	0xffffffff


	//   ....[57]....
        /*09f8*/ 	.word	0xffffffff


	//   ....[58]....
        /*09fc*/ 	.word	0xffffffff


	//   ....[59]....
        /*0a00*/ 	.word	0xffffffff


	//   ....[60]....
        /*0a04*/ 	.word	0xffffffff


	//   ....[61]....
        /*0a08*/ 	.word	0xffffffff


	//   ....[62]....
        /*0a0c*/ 	.word	0xffffffff


	//   ....[63]....
        /*0a10*/ 	.word	0xffffffff


	//   ....[64]....
        /*0a14*/ 	.word	0xffffffff


	//   ....[65]....
        /*0a18*/ 	.word	0xffffffff


	//   ....[66]....
        /*0a1c*/ 	.word	0xffffffff


	//   ....[67]....
        /*0a20*/ 	.word	0xffffffff


	//   ....[68]....
        /*0a24*/ 	.word	0xffffffff


	//   ....[69]....
        /*0a28*/ 	.word	0xffffffff


	//   ....[70]....
        /*0a2c*/ 	.word	0xffffffff


	//   ....[71]....
        /*0a30*/ 	.word	0xffffffff


	//   ....[72]....
        /*0a34*/ 	.word	0xffffffff


	//   ....[73]....
        /*0a38*/ 	.word	0xffffffff


	//   ....[74]....
        /*0a3c*/ 	.word	0xffffffff


	//   ....[75]....
        /*0a40*/ 	.word	0xffffffff


	//   ....[76]....
        /*0a44*/ 	.word	0xffffffff


	//   ....[77]....
        /*0a48*/ 	.word	0xffffffff


	//   ....[78]....
        /*0a4c*/ 	.word	0xffffffff


	//   ....[79]....
        /*0a50*/ 	.word	0xffffffff


	//   ....[80]....
        /*0a54*/ 	.word	0xffffffff


	//   ....[81]....
        /*0a58*/ 	.word	0xffffffff


	//   ....[82]....
        /*0a5c*/ 	.word	0xffffffff


	//   ....[83]....
        /*0a60*/ 	.word	0xffffffff


	//   ....[84]....
        /*0a64*/ 	.word	0xffffffff


	//   ....[85]....
        /*0a68*/ 	.word	0xffffffff


	//   ....[86]....
        /*0a6c*/ 	.word	0xffffffff


	//   ....[87]....
        /*0a70*/ 	.word	0xffffffff


	//   ....[88]....
        /*0a74*/ 	.word	0xffffffff


	//   ....[89]....
        /*0a78*/ 	.word	0xffffffff


	//   ....[90]....
        /*0a7c*/ 	.word	0xffffffff


	//   ....[91]....
        /*0a80*/ 	.word	0xffffffff


	//   ....[92]....
        /*0a84*/ 	.word	0xffffffff


	//   ....[93]....
        /*0a88*/ 	.word	0xffffffff


	//   ....[94]....
        /*0a8c*/ 	.word	0xffffffff


	//   ....[95]....
        /*0a90*/ 	.word	0xffffffff


	//   ....[96]....
        /*0a94*/ 	.word	0xffffffff


	//   ....[97]....
        /*0a98*/ 	.word	0xffffffff


	//   ....[98]....
        /*0a9c*/ 	.word	0xffffffff


	//   ....[99]....
        /*0aa0*/ 	.word	0xffffffff


	//   ....[100]....
        /*0aa4*/ 	.word	0xffffffff


	//   ....[101]....
        /*0aa8*/ 	.word	0xffffffff


	//   ....[102]....
        /*0aac*/ 	.word	0xffffffff


	//   ....[103]....
        /*0ab0*/ 	.word	0xffffffff


	//   ....[104]....
        /*0ab4*/ 	.word	0xffffffff


	//   ....[105]....
        /*0ab8*/ 	.word	0xffffffff


	//   ....[106]....
        /*0abc*/ 	.word	0xffffffff


	//   ....[107]....
        /*0ac0*/ 	.word	0xffffffff


	//   ....[108]....
        /*0ac4*/ 	.word	0xffffffff


	//   ....[109]....
        /*0ac8*/ 	.word	0xffffffff


	//   ....[110]....
        /*0acc*/ 	.word	0xffffffff


	//   ....[111]....
        /*0ad0*/ 	.word	0xffffffff


	//   ....[112]....
        /*0ad4*/ 	.word	0xffffffff


	//   ....[113]....
        /*0ad8*/ 	.word	0xffffffff


	//   ....[114]....
        /*0adc*/ 	.word	0xffffffff


	//   ....[115]....
        /*0ae0*/ 	.word	0xffffffff


	//   ....[116]....
        /*0ae4*/ 	.word	0xffffffff


	//   ....[117]....
        /*0ae8*/ 	.word	0xffffffff


	//   ....[118]....
        /*0aec*/ 	.word	0xffffffff


	//   ....[119]....
        /*0af0*/ 	.word	0xffffffff


	//   ....[120]....
        /*0af4*/ 	.word	0xffffffff


	//   ....[121]....
        /*0af8*/ 	.word	0xffffffff


	//   ....[122]....
        /*0afc*/ 	.word	0xffffffff


	//   ....[123]....
        /*0b00*/ 	.word	0xffffffff


	//   ....[124]....
        /*0b04*/ 	.word	0xffffffff


	//   ....[125]....
        /*0b08*/ 	.word	0xffffffff


	//   ....[126]....
        /*0b0c*/ 	.word	0xffffffff


	//   ....[127]....
        /*0b10*/ 	.word	0xffffffff


	//   ....[128]....
        /*0b14*/ 	.word	0xffffffff


	//   ....[129]....
        /*0b18*/ 	.word	0xffffffff


	//   ....[130]....
        /*0b1c*/ 	.word	0xffffffff


	//   ....[131]....
        /*0b20*/ 	.word	0xffffffff


	//   ....[132]....
        /*0b24*/ 	.word	0xffffffff


	//   ....[133]....
        /*0b28*/ 	.word	0xffffffff


	//   ....[134]....
        /*0b2c*/ 	.word	0xffffffff


	//   ....[135]....
        /*0b30*/ 	.word	0xffffffff


	//   ....[136]....
        /*0b34*/ 	.word	0xffffffff


	//   ....[137]....
        /*0b38*/ 	.word	0xffffffff


	//   ....[138]....
        /*0b3c*/ 	.word	0xffffffff


	//   ....[139]....
        /*0b40*/ 	.word	0xffffffff


	//   ....[140]....
        /*0b44*/ 	.word	0xffffffff


	//   ....[141]....
        /*0b48*/ 	.word	0xffffffff


	//   ....[142]....
        /*0b4c*/ 	.word	0xffffffff


	//   ....[143]....
        /*0b50*/ 	.word	0xffffffff


	//   ....[144]....
        /*0b54*/ 	.word	0xffffffff


	//   ....[145]....
        /*0b58*/ 	.word	0xffffffff


	//   ....[146]....
        /*0b5c*/ 	.word	0xffffffff


	//   ....[147]....
        /*0b60*/ 	.word	0xffffffff


	//   ....[148]....
        /*0b64*/ 	.word	0xffffffff


	//   ....[149]....
        /*0b68*/ 	.word	0xffffffff


	//   ....[150]....
        /*0b6c*/ 	.word	0xffffffff


	//   ....[151]....
        /*0b70*/ 	.word	0xffffffff


	//   ....[152]....
        /*0b74*/ 	.word	0xffffffff


	//   ....[153]....
        /*0b78*/ 	.word	0xffffffff


	//   ....[154]....
        /*0b7c*/ 	.word	0xffffffff


	//   ....[155]....
        /*0b80*/ 	.word	0xffffffff


	//   ....[156]....
        /*0b84*/ 	.word	0xffffffff


	//   ....[157]....
        /*0b88*/ 	.word	0xffffffff


	//   ....[158]....
        /*0b8c*/ 	.word	0xffffffff


	//   ....[159]....
        /*0b90*/ 	.word	0xffffffff


	//   ....[160]....
        /*0b94*/ 	.word	0xffffffff


	//   ....[161]....
        /*0b98*/ 	.word	0xffffffff


	//   ....[162]....
        /*0b9c*/ 	.word	0xffffffff


	//   ....[163]....
        /*0ba0*/ 	.word	0xffffffff


	//   ....[164]....
        /*0ba4*/ 	.word	0xffffffff


	//   ....[165]....
        /*0ba8*/ 	.word	0xffffffff


	//   ....[166]....
        /*0bac*/ 	.word	0xffffffff


	//   ....[167]....
        /*0bb0*/ 	.word	0xffffffff


	//   ....[168]....
        /*0bb4*/ 	.word	0xffffffff


	//   ....[169]....
        /*0bb8*/ 	.word	0xffffffff


	//   ....[170]....
        /*0bbc*/ 	.word	0xffffffff


	//   ....[171]....
        /*0bc0*/ 	.word	0xffffffff


	//   ....[172]....
        /*0bc4*/ 	.word	0xffffffff


	//   ....[173]....
        /*0bc8*/ 	.word	0xffffffff


	//   ....[174]....
        /*0bcc*/ 	.word	0xffffffff


	//   ....[175]....
        /*0bd0*/ 	.word	0xffffffff


	//   ....[176]....
        /*0bd4*/ 	.word	0xffffffff


	//   ....[177]....
        /*0bd8*/ 	.word	0xffffffff


	//   ....[178]....
        /*0bdc*/ 	.word	0xffffffff


	//   ....[179]....
        /*0be0*/ 	.word	0xffffffff


	//   ....[180]....
        /*0be4*/ 	.word	0xffffffff


	//   ....[181]....
        /*0be8*/ 	.word	0xffffffff


	//----- nvinfo : EIATTR_COOP_GROUP_INSTR_OFFSETS
	.align		4
.L_486:
        /*0bec*/ 	.byte	0x04, 0x28
        /*0bee*/ 	.short	(.L_488 - .L_487)


	//   ....[0]....
.L_487:
        /*0bf0*/ 	.word	0x00000050


	//   ....[1]....
        /*0bf4*/ 	.word	0x00000200


	//   ....[2]....
        /*0bf8*/ 	.word	0x00000230


	//   ....[3]....
        /*0bfc*/ 	.word	0x00000260


	//   ....[4]....
        /*0c00*/ 	.word	0x00000290


	//   ....[5]....
        /*0c04*/ 	.word	0x000002c0


	//   ....[6]....
        /*0c08*/ 	.word	0x000002f0


	//   ....[7]....
        /*0c0c*/ 	.word	0x00000450


	//   ....[8]....
        /*0c10*/ 	.word	0x00000490


	//   ....[9]....
        /*0c14*/ 	.word	0x000004c0


	//   ....[10]....
        /*0c18*/ 	.word	0x000004f0


	//   ....[11]....
        /*0c1c*/ 	.word	0x00000520


	//   ....[12]....
        /*0c20*/ 	.word	0x00000550


	//   ....[13]....
        /*0c24*/ 	.word	0x000005e0


	//   ....[14]....
        /*0c28*/ 	.word	0x00000630


	//   ....[15]....
        /*0c2c*/ 	.word	0x00000650


	//   ....[16]....
        /*0c30*/ 	.word	0x000006b0


	//   ....[17]....
        /*0c34*/ 	.word	0x00002940


	//   ....[18]....
        /*0c38*/ 	.word	0x00002960


	//   ....[19]....
        /*0c3c*/ 	.word	0x00002aa0


	//   ....[20]....
        /*0c40*/ 	.word	0x00002ab0


	//   ....[21]....
        /*0c44*/ 	.word	0x00002b90


	//   ....[22]....
        /*0c48*/ 	.word	0x00002bb0


	//   ....[23]....
        /*0c4c*/ 	.word	0x00002c90


	//   ....[24]....
        /*0c50*/ 	.word	0x00002ca0


	//   ....[25]....
        /*0c54*/ 	.word	0x00002d80


	//   ....[26]....
        /*0c58*/ 	.word	0x00002da0


	//   ....[27]....
        /*0c5c*/ 	.word	0x00002e80


	//   ....[28]....
        /*0c60*/ 	.word	0x00002e90


	//   ....[29]....
        /*0c64*/ 	.word	0x00002f70


	//   ....[30]....
        /*0c68*/ 	.word	0x00002f90


	//   ....[31]....
        /*0c6c*/ 	.word	0x00003070


	//   ....[32]....
        /*0c70*/ 	.word	0x00003080


	//   ....[33]....
        /*0c74*/ 	.word	0x00003520


	//   ....[34]....
        /*0c78*/ 	.word	0x00003530


	//   ....[35]....
        /*0c7c*/ 	.word	0x00003550


	//   ....[36]....
        /*0c80*/ 	.word	0x00003560


	//   ....[37]....
        /*0c84*/ 	.word	0x00003570


	//   ....[38]....
        /*0c88*/ 	.word	0x000035a0


	//   ....[39]....
        /*0c8c*/ 	.word	0x000035f0


	//   ....[40]....
        /*0c90*/ 	.word	0x00003600


	//   ....[41]....
        /*0c94*/ 	.word	0x00003640


	//   ....[42]....
        /*0c98*/ 	.word	0x00003680


	//   ....[43]....
        /*0c9c*/ 	.word	0x00003880


	//   ....[44]....
        /*0ca0*/ 	.word	0x000038a0


	//   ....[45]....
        /*0ca4*/ 	.word	0x000038c0


	//   ....[46]....
        /*0ca8*/ 	.word	0x000038d0


	//   ....[47]....
        /*0cac*/ 	.word	0x000038f0


	//   ....[48]....
        /*0cb0*/ 	.word	0x00003910


	//   ....[49]....
        /*0cb4*/ 	.word	0x00003920


	//   ....[50]....
        /*0cb8*/ 	.word	0x00003950


	//   ....[51]....
        /*0cbc*/ 	.word	0x00003960


	//   ....[52]....
        /*0cc0*/ 	.word	0x00003970


	//   ....[53]....
        /*0cc4*/ 	.word	0x00004350


	//   ....[54]....
        /*0cc8*/ 	.word	0x00004370


	//   ....[55]....
        /*0ccc*/ 	.word	0x00004390


	//   ....[56]....
        /*0cd0*/ 	.word	0x000043a0


	//   ....[57]....
        /*0cd4*/ 	.word	0x000043b0


	//   ....[58]....
        /*0cd8*/ 	.word	0x000043c0


	//   ....[59]....
        /*0cdc*/ 	.word	0x000043d0


	//   ....[60]....
        /*0ce0*/ 	.word	0x000043e0


	//   ....[61]....
        /*0ce4*/ 	.word	0x00004410


	//   ....[62]....
        /*0ce8*/ 	.word	0x00004440


	//   ....[63]....
        /*0cec*/ 	.word	0x00004670


	//   ....[64]....
        /*0cf0*/ 	.word	0x00004830


	//   ....[65]....
        /*0cf4*/ 	.word	0x000050b0


	//   ....[66]....
        /*0cf8*/ 	.word	0x00005bc0


	//   ....[67]....
        /*0cfc*/ 	.word	0x000066e0


	//   ....[68]....
        /*0d00*/ 	.word	0x00006710


	//   ....[69]....
        /*0d04*/ 	.word	0x00006720


	//   ....[70]....
        /*0d08*/ 	.word	0x00006730


	//   ....[71]....
        /*0d0c*/ 	.word	0x00006740


	//   ....[72]....
        /*0d10*/ 	.word	0x00006770


	//   ....[73]....
        /*0d14*/ 	.word	0x00006790


	//   ....[74]....
        /*0d18*/ 	.word	0x000067b0


	//   ....[75]....
        /*0d1c*/ 	.word	0x00008590


	//   ....[76]....
        /*0d20*/ 	.word	0x000085b0


	//   ....[77]....
        /*0d24*/ 	.word	0x000085d0


	//   ....[78]....
        /*0d28*/ 	.word	0x000085e0


	//   ....[79]....
        /*0d2c*/ 	.word	0x000085f0


	//   ....[80]....
        /*0d30*/ 	.word	0x00008600


	//   ....[81]....
        /*0d34*/ 	.word	0x00008610


	//   ....[82]....
        /*0d38*/ 	.word	0x00008620


	//   ....[83]....
        /*0d3c*/ 	.word	0x00008630


	//   ....[84]....
        /*0d40*/ 	.word	0x00008640


	//   ....[85]....
        /*0d44*/ 	.word	0x00009070


	//   ....[86]....
        /*0d48*/ 	.word	0x00009090


	//   ....[87]....
        /*0d4c*/ 	.word	0x000090b0


	//   ....[88]....
        /*0d50*/ 	.word	0x000090c0


	//   ....[89]....
        /*0d54*/ 	.word	0x000090d0


	//   ....[90]....
        /*0d58*/ 	.word	0x000090e0


	//   ....[91]....
        /*0d5c*/ 	.word	0x000090f0


	//   ....[92]....
        /*0d60*/ 	.word	0x00009100


	//   ....[93]....
        /*0d64*/ 	.word	0x00009110


	//   ....[94]....
        /*0d68*/ 	.word	0x00009120


	//   ....[95]....
        /*0d6c*/ 	.word	0x00009350


	//   ....[96]....
        /*0d70*/ 	.word	0x00009550


	//   ....[97]....
        /*0d74*/ 	.word	0x00009750


	//   ....[98]....
        /*0d78*/ 	.word	0x0000a890


	//   ....[99]....
        /*0d7c*/ 	.word	0x0000b430


	//   ....[100]....
        /*0d80*/ 	.word	0x0000b460


	//   ....[101]....
        /*0d84*/ 	.word	0x0000b470


	//   ....[102]....
        /*0d88*/ 	.word	0x0000b480


	//   ....[103]....
        /*0d8c*/ 	.word	0x0000b4c0


	//   ....[104]....
        /*0d90*/ 	.word	0x0000b4d0


	//   ....[105]....
        /*0d94*/ 	.word	0x0000b4e0


	//   ....[106]....
        /*0d98*/ 	.word	0x0000b4f0


	//   ....[107]....
        /*0d9c*/ 	.word	0x0000d8c0


	//   ....[108]....
        /*0da0*/ 	.word	0x0000d8e0


	//   ....[109]....
        /*0da4*/ 	.word	0x0000d900


	//   ....[110]....
        /*0da8*/ 	.word	0x0000d910


	//   ....[111]....
        /*0dac*/ 	.word	0x0000d920


	//   ....[112]....
        /*0db0*/ 	.word	0x0000d930


	//   ....[113]....
        /*0db4*/ 	.word	0x0000d940


	//   ....[114]....
        /*0db8*/ 	.word	0x0000d950


	//   ....[115]....
        /*0dbc*/ 	.word	0x0000d960


	//   ....[116]....
        /*0dc0*/ 	.word	0x0000d970


	//   ....[117]....
        /*0dc4*/ 	.word	0x0000e3a0


	//   ....[118]....
        /*0dc8*/ 	.word	0x0000e3c0


	//   ....[119]....
        /*0dcc*/ 	.word	0x0000e3e0


	//   ....[120]....
        /*0dd0*/ 	.word	0x0000e3f0


	//   ....[121]....
        /*0dd4*/ 	.word	0x0000e400


	//   ....[122]....
        /*0dd8*/ 	.word	0x0000e410


	//   ....[123]....
        /*0ddc*/ 	.word	0x0000e420


	//   ....[124]....
        /*0de0*/ 	.word	0x0000e430


	//   ....[125]....
        /*0de4*/ 	.word	0x0000e440


	//   ....[126]....
        /*0de8*/ 	.word	0x0000e450


	//   ....[127]....
        /*0dec*/ 	.word	0x0000eac0


	//   ....[128]....
        /*0df0*/ 	.word	0x0000eaf0


	//   ....[129]....
        /*0df4*/ 	.word	0x0000eb00


	//   ....[130]....
        /*0df8*/ 	.word	0x0000eb10


	//   ....[131]....
        /*0dfc*/ 	.word	0x0000eb40


	//   ....[132]....
        /*0e00*/ 	.word	0x0000eb60


	//   ....[133]....
        /*0e04*/ 	.word	0x0000eb70


	//   ....[134]....
        /*0e08*/ 	.word	0x0000eb80


	//   ....[135]....
        /*0e0c*/ 	.word	0x00010bf0


	//   ....[136]....
        /*0e10*/ 	.word	0x00010c40


	//   ....[137]....
        /*0e14*/ 	.word	0x00010c60


	//   ....[138]....
        /*0e18*/ 	.word	0x00010c80


	//   ....[139]....
        /*0e1c*/ 	.word	0x00010ca0


	//   ....[140]....
        /*0e20*/ 	.word	0x00010cc0


	//   ....[141]....
        /*0e24*/ 	.word	0x00010ce0


	//   ....[142]....
        /*0e28*/ 	.word	0x00010d00


	//   ....[143]....
        /*0e2c*/ 	.word	0x00010d20


	//   ....[144]....
        /*0e30*/ 	.word	0x00010d40


	//   ....[145]....
        /*0e34*/ 	.word	0x00011660


	//   ....[146]....
        /*0e38*/ 	.word	0x00011680


	//   ....[147]....
        /*0e3c*/ 	.word	0x000116a0


	//   ....[148]....
        /*0e40*/ 	.word	0x000116b0


	//   ....[149]....
        /*0e44*/ 	.word	0x000116c0


	//   ....[150]....
        /*0e48*/ 	.word	0x000116d0


	//   ....[151]....
        /*0e4c*/ 	.word	0x000116e0


	//   ....[152]....
        /*0e50*/ 	.word	0x000116f0


	//   ....[153]....
        /*0e54*/ 	.word	0x00011700


	//   ....[154]....
        /*0e58*/ 	.word	0x00011710


	//   ....[155]....
        /*0e5c*/ 	.word	0x00011960


	//   ....[156]....
        /*0e60*/ 	.word	0x00011b60


	//   ....[157]....
        /*0e64*/ 	.word	0x00011d60


	//   ....[158]....
        /*0e68*/ 	.word	0x00012ea0


	//   ....[159]....
        /*0e6c*/ 	.word	0x00013a40


	//   ....[160]....
        /*0e70*/ 	.word	0x00013a70


	//   ....[161]....
        /*0e74*/ 	.word	0x00013a80


	//   ....[162]....
        /*0e78*/ 	.word	0x00013a90


	//   ....[163]....
        /*0e7c*/ 	.word	0x00013ad0


	//   ....[164]....
        /*0e80*/ 	.word	0x00013ae0


	//   ....[165]....
        /*0e84*/ 	.word	0x00013af0


	//   ....[166]....
        /*0e88*/ 	.word	0x00013b00


	//   ....[167]....
        /*0e8c*/ 	.word	0x000159c0


	//   ....[168]....
        /*0e90*/ 	.word	0x00015a00


	//   ....[169]....
        /*0e94*/ 	.word	0x00015a10


	//   ....[170]....
        /*0e98*/ 	.word	0x00015a20


	//   ....[171]....
        /*0e9c*/ 	.word	0x00015a50


	//   ....[172]....
        /*0ea0*/ 	.word	0x00015a70


	//   ....[173]....
        /*0ea4*/ 	.word	0x00015aa0


	//   ....[174]....
        /*0ea8*/ 	.word	0x00015ac0


	//   ....[175]....
        /*0eac*/ 	.word	0x00016c90


	//   ....[176]....
        /*0eb0*/ 	.word	0x00016cb0


	//   ....[177]....
        /*0eb4*/ 	.word	0x00016cc0


	//   ....[178]....
        /*0eb8*/ 	.word	0x00016cd0


	//   ....[179]....
        /*0ebc*/ 	.word	0x00016ce0


	//   ....[180]....
        /*0ec0*/ 	.word	0x00016cf0


	//   ....[181]....
        /*0ec4*/ 	.word	0x00016d10


	//   ....[182]....
        /*0ec8*/ 	.word	0x00016d20


	//   ....[183]....
        /*0ecc*/ 	.word	0x000170f0


	//   ....[184]....
        /*0ed0*/ 	.word	0x00017110


	//   ....[185]....
        /*0ed4*/ 	.word	0x000171e0


	//   ....[186]....
        /*0ed8*/ 	.word	0x000171f0


	//   ....[187]....
        /*0edc*/ 	.word	0x00017270


	//   ....[188]....
        /*0ee0*/ 	.word	0x00017290


	//   ....[189]....
        /*0ee4*/ 	.word	0x00017310


	//   ....[190]....
        /*0ee8*/ 	.word	0x00017320


	//   ....[191]....
        /*0eec*/ 	.word	0x000173a0


	//   ....[192]....
        /*0ef0*/ 	.word	0x000173c0


	//   ....[193]....
        /*0ef4*/ 	.word	0x00017440


	//   ....[194]....
        /*0ef8*/ 	.word	0x00017450


	//   ....[195]....
        /*0efc*/ 	.word	0x000174d0


	//   ....[196]....
        /*0f00*/ 	.word	0x000174f0


	//   ....[197]....
        /*0f04*/ 	.word	0x00017570


	//   ....[198]....
        /*0f08*/ 	.word	0x00017580


	//   ....[199]....
        /*0f0c*/ 	.word	0x00017810


	//   ....[200]....
        /*0f10*/ 	.word	0x00017830


	//   ....[201]....
        /*0f14*/ 	.word	0x00017be0


	//   ....[202]....
        /*0f18*/ 	.word	0x00017bf0


	//   ....[203]....
        /*0f1c*/ 	.word	0x00017fa0


	//   ....[204]....
        /*0f20*/ 	.word	0x00017fc0


	//   ....[205]....
        /*0f24*/ 	.word	0x00018380


	//   ....[206]....
        /*0f28*/ 	.word	0x00018390


	//   ....[207]....
        /*0f2c*/ 	.word	0x00018ea0


	//   ....[208]....
        /*0f30*/ 	.word	0x00018ec0


	//   ....[209]....
        /*0f34*/ 	.word	0x00018fa0


	//   ....[210]....
        /*0f38*/ 	.word	0x00018fb0


	//   ....[211]....
        /*0f3c*/ 	.word	0x00019030


	//   ....[212]....
        /*0f40*/ 	.word	0x00019050


	//   ....[213]....
        /*0f44*/ 	.word	0x000190d0


	//   ....[214]....
        /*0f48*/ 	.word	0x000190e0


	//   ....[215]....
        /*0f4c*/ 	.word	0x00019160


	//   ....[216]....
        /*0f50*/ 	.word	0x00019180


	//   ....[217]....
        /*0f54*/ 	.word	0x00019200


	//   ....[218]....
        /*0f58*/ 	.word	0x00019210


	//   ....[219]....
        /*0f5c*/ 	.word	0x00019290


	//   ....[220]....
        /*0f60*/ 	.word	0x000192b0


	//   ....[221]....
        /*0f64*/ 	.word	0x00019330


	//   ....[222]....
        /*0f68*/ 	.word	0x00019340


	//   ....[223]....
        /*0f6c*/ 	.word	0x000194a0


	//   ....[224]....
        /*0f70*/ 	.word	0x000194c0


	//   ....[225]....
        /*0f74*/ 	.word	0x000195f0


	//   ....[226]....
        /*0f78*/ 	.word	0x00019630


	//   ....[227]....
        /*0f7c*/ 	.word	0x00019660


	//   ....[228]....
        /*0f80*/ 	.word	0x00019690


	//   ....[229]....
        /*0f84*/ 	.word	0x000196c0


	//   ....[230]....
        /*0f88*/ 	.word	0x000196f0


	//   ....[231]....
        /*0f8c*/ 	.word	0x00019850


	//   ....[232]....
        /*0f90*/ 	.word	0x00019890


	//   ....[233]....
        /*0f94*/ 	.word	0x000198c0


	//   ....[234]....
        /*0f98*/ 	.word	0x000198f0


	//   ....[235]....
        /*0f9c*/ 	.word	0x00019920


	//   ....[236]....
        /*0fa0*/ 	.word	0x00019950


	//   ....[237]....
        /*0fa4*/ 	.word	0x000199e0


	//   ....[238]....
        /*0fa8*/ 	.word	0x00019a40


	//   ....[239]....
        /*0fac*/ 	.word	0x00019a50


	//   ....[240]....
        /*0fb0*/ 	.word	0x00019ab0


	//   ....[241]....
        /*0fb4*/ 	.word	0x0001a510


	//   ....[242]....
        /*0fb8*/ 	.word	0x0001a570


	//   ....[243]....
        /*0fbc*/ 	.word	0x0001a5c0


	//   ....[244]....
        /*0fc0*/ 	.word	0x0001a610


	//   ....[245]....
        /*0fc4*/ 	.word	0x0001a660


	//   ....[246]....
        /*0fc8*/ 	.word	0x0001a6d0


	//   ....[247]....
        /*0fcc*/ 	.word	0x0001a720


	//   ....[248]....
        /*0fd0*/ 	.word	0x0001a790


	//   ....[249]....
        /*0fd4*/ 	.word	0x0001a800


	//   ....[250]....
        /*0fd8*/ 	.word	0x0001a870


	//   ....[251]....
        /*0fdc*/ 	.word	0x0001a8e0


	//   ....[252]....
        /*0fe0*/ 	.word	0x0001a950


	//   ....[253]....
        /*0fe4*/ 	.word	0x0001a9c0


	//   ....[254]....
        /*0fe8*/ 	.word	0x0001aa20


	//   ....[255]....
        /*0fec*/ 	.word	0x0001aa90


	//   ....[0]....
        /*0ff0*/ 	.word	0x0001ab00


	//   ....[1]....
        /*0ff4*/ 	.word	0x0001ab70


	//   ....[2]....
        /*0ff8*/ 	.word	0x0001abd0


	//   ....[3]....
        /*0ffc*/ 	.word	0x0001ac40


	//   ....[4]....
        /*1000*/ 	.word	0x0001acb0


	//   ....[5]....
        /*1004*/ 	.word	0x0001ad20


	//   ....[6]....
        /*1008*/ 	.word	0x0001ad80


	//   ....[7]....
        /*100c*/ 	.word	0x0001adf0


	//   ....[8]....
        /*1010*/ 	.word	0x0001ae60


	//   ....[9]....
        /*1014*/ 	.word	0x0001aed0


	//   ....[10]....
        /*1018*/ 	.word	0x0001af30


	//   ....[11]....
        /*101c*/ 	.word	0x0001afa0


	//   ....[12]....
        /*1020*/ 	.word	0x0001b010


	//   ....[13]....
        /*1024*/ 	.word	0x0001b0d0


	//   ....[14]....
        /*1028*/ 	.word	0x0001b130


	//   ....[15]....
        /*102c*/ 	.word	0x0001b1f0


	//   ....[16]....
        /*1030*/ 	.word	0x0001b250


	//   ....[17]....
        /*1034*/ 	.word	0x0001b310


	//   ....[18]....
        /*1038*/ 	.word	0x0001b370


	//   ....[19]....
        /*103c*/ 	.word	0x0001b430


	//   ....[20]....
        /*1040*/ 	.word	0x0001b490


	//   ....[21]....
        /*1044*/ 	.word	0x0001b500


	//   ....[22]....
        /*1048*/ 	.word	0x0001b570


	//   ....[23]....
        /*104c*/ 	.word	0x0001b5e0


	//   ....[24]....
        /*1050*/ 	.word	0x0001b650


	//   ....[25]....
        /*1054*/ 	.word	0x0001b6b0


	//   ....[26]....
        /*1058*/ 	.word	0x0001b710


	//   ....[27]....
        /*105c*/ 	.word	0x0001b760


	//   ....[28]....
        /*1060*/ 	.word	0x0001b7b0


	//   ....[29]....
        /*1064*/ 	.word	0x0001b800


	//   ....[30]....
        /*1068*/ 	.word	0x0001b850


	//   ....[31]....
        /*106c*/ 	.word	0x0001b8a0


	//   ....[32]....
        /*1070*/ 	.word	0x0001b8f0


	//   ....[33]....
        /*1074*/ 	.word	0x0001b960


	//   ....[34]....
        /*1078*/ 	.word	0x0001b9d0


	//   ....[35]....
        /*107c*/ 	.word	0x0001ba90


	//   ....[36]....
        /*1080*/ 	.word	0x0001baf0


	//   ....[37]....
        /*1084*/ 	.word	0x0001bbb0


	//   ....[38]....
        /*1088*/ 	.word	0x0001bc10


	//   ....[39]....
        /*108c*/ 	.word	0x0001bcd0


	//   ....[40]....
        /*1090*/ 	.word	0x0001bd30


	//   ....[41]....
        /*1094*/ 	.word	0x0001bdf0


	//   ....[42]....
        /*1098*/ 	.word	0x0001be50


	//   ....[43]....
        /*109c*/ 	.word	0x0001bec0


	//   ....[44]....
        /*10a0*/ 	.word	0x0001bf30


	//   ....[45]....
        /*10a4*/ 	.word	0x0001bff0


	//   ....[46]....
        /*10a8*/ 	.word	0x0001c050


	//   ....[47]....
        /*10ac*/ 	.word	0x0001c110


	//   ....[48]....
        /*10b0*/ 	.word	0x0001c170


	//   ....[49]....
        /*10b4*/ 	.word	0x0001c230


	//   ....[50]....
        /*10b8*/ 	.word	0x0001c290


	//   ....[51]....
        /*10bc*/ 	.word	0x0001c350


	//   ....[52]....
        /*10c0*/ 	.word	0x0001c3b0


	//   ....[53]....
        /*10c4*/ 	.word	0x0001c420


	//   ....[54]....
        /*10c8*/ 	.word	0x0001c490


	//   ....[55]....
        /*10cc*/ 	.word	0x0001c500


	//   ....[56]....
        /*10d0*/ 	.word	0x0001c570


	//   ....[57]....
        /*10d4*/ 	.word	0x0001c5c0


	//   ....[58]....
        /*10d8*/ 	.word	0x0001c620


	//   ....[59]....
        /*10dc*/ 	.word	0x0001c670


	//   ....[60]....
        /*10e0*/ 	.word	0x0001c6b0


	//   ....[61]....
        /*10e4*/ 	.word	0x0001c700


	//   ....[62]....
        /*10e8*/ 	.word	0x0001c740


	//   ....[63]....
        /*10ec*/ 	.word	0x0001c790


	//   ....[64]....
        /*10f0*/ 	.word	0x0001c7d0


	//   ....[65]....
        /*10f4*/ 	.word	0x0001c840


	//   ....[66]....
        /*10f8*/ 	.word	0x0001c8b0


	//   ....[67]....
        /*10fc*/ 	.word	0x0001c970


	//   ....[68]....
        /*1100*/ 	.word	0x0001c9d0


	//   ....[69]....
        /*1104*/ 	.word	0x0001ca90


	//   ....[70]....
        /*1108*/ 	.word	0x0001caf0


	//   ....[71]....
        /*110c*/ 	.word	0x0001cbb0


	//   ....[72]....
        /*1110*/ 	.word	0x0001cc10


	//   ....[73]....
        /*1114*/ 	.word	0x0001ccd0


	//   ....[74]....
        /*1118*/ 	.word	0x0001cd30


	//   ....[75]....
        /*111c*/ 	.word	0x0001cda0


	//   ....[76]....
        /*1120*/ 	.word	0x0001ce10


	//   ....[77]....
        /*1124*/ 	.word	0x0001ced0


	//   ....[78]....
        /*1128*/ 	.word	0x0001cf30


	//   ....[79]....
        /*112c*/ 	.word	0x0001cff0


	//   ....[80]....
        /*1130*/ 	.word	0x0001d050


	//   ....[81]....
        /*1134*/ 	.word	0x0001d110


	//   ....[82]....
        /*1138*/ 	.word	0x0001d170


	//   ....[83]....
        /*113c*/ 	.word	0x0001d230


	//   ....[84]....
        /*1140*/ 	.word	0x0001d290


	//   ....[85]....
        /*1144*/ 	.word	0x0001d2e0


	//   ....[86]....
        /*1148*/ 	.word	0x0001d340


	//   ....[87]....
        /*114c*/ 	.word	0x0001d390


	//   ....[88]....
        /*1150*/ 	.word	0x0001d3d0


	//   ....[89]....
        /*1154*/ 	.word	0x0001d420


	//   ....[90]....
        /*1158*/ 	.word	0x0001d460


	//   ....[91]....
        /*115c*/ 	.word	0x0001d4b0


	//   ....[92]....
        /*1160*/ 	.word	0x0001d4f0


	//   ....[93]....
        /*1164*/ 	.word	0x0001d560


	//   ....[94]....
        /*1168*/ 	.word	0x0001d5d0


	//   ....[95]....
        /*116c*/ 	.word	0x0001d640


	//   ....[96]....
        /*1170*/ 	.word	0x0001d700


	//   ....[97]....
        /*1174*/ 	.word	0x0001d760


	//   ....[98]....
        /*1178*/ 	.word	0x0001d820


	//   ....[99]....
        /*117c*/ 	.word	0x0001d880


	//   ....[100]....
        /*1180*/ 	.word	0x0001d940


	//   ....[101]....
        /*1184*/ 	.word	0x0001d9a0


	//   ....[102]....
        /*1188*/ 	.word	0x0001da60


	//   ....[103]....
        /*118c*/ 	.word	0x0001dac0


	//   ....[104]....
        /*1190*/ 	.word	0x0001db30


	//   ....[105]....
        /*1194*/ 	.word	0x0001dba0


	//   ....[106]....
        /*1198*/ 	.word	0x0001dc10


	//   ....[107]....
        /*119c*/ 	.word	0x0001dc80


	//   ....[108]....
        /*11a0*/ 	.word	0x0001dcd0


	//   ....[109]....
        /*11a4*/ 	.word	0x0001dd30


	//   ....[110]....
        /*11a8*/ 	.word	0x0001dd80


	//   ....[111]....
        /*11ac*/ 	.word	0x0001ddc0


	//   ....[112]....
        /*11b0*/ 	.word	0x0001de10


	//   ....[113]....
        /*11b4*/ 	.word	0x0001de50


	//   ....[114]....
        /*11b8*/ 	.word	0x0001dea0


	//   ....[115]....
        /*11bc*/ 	.word	0x0001dee0


	//   ....[116]....
        /*11c0*/ 	.word	0x0001df40


	//   ....[117]....
        /*11c4*/ 	.word	0x0001dfa0


	//   ....[118]....
        /*11c8*/ 	.word	0x0001dff0


	//   ....[119]....
        /*11cc*/ 	.word	0x0001e040


	//   ....[120]....
        /*11d0*/ 	.word	0x0001e090


	//   ....[121]....
        /*11d4*/ 	.word	0x0001e0e0


	//   ....[122]....
        /*11d8*/ 	.word	0x0001e130


	//   ....[123]....
        /*11dc*/ 	.word	0x0001e190


	//   ....[124]....
        /*11e0*/ 	.word	0x0001e200


	//   ....[125]....
        /*11e4*/ 	.word	0x0001e270


	//   ....[126]....
        /*11e8*/ 	.word	0x0001e2e0


	//   ....[127]....
        /*11ec*/ 	.word	0x0001e340


	//   ....[128]....
        /*11f0*/ 	.word	0x0001e3b0


	//   ....[129]....
        /*11f4*/ 	.word	0x0001e420


	//   ....[130]....
        /*11f8*/ 	.word	0x0001e490


	//   ....[131]....
        /*11fc*/ 	.word	0x0001e4f0


	//   ....[132]....
        /*1200*/ 	.word	0x0001e560


	//   ....[133]....
        /*1204*/ 	.word	0x0001e5d0


	//   ....[134]....
        /*1208*/ 	.word	0x0001e640


	//   ....[135]....
        /*120c*/ 	.word	0x0001e6a0


	//   ....[136]....
        /*1210*/ 	.word	0x0001e710


	//   ....[137]....
        /*1214*/ 	.word	0x0001e780


	//   ....[138]....
        /*1218*/ 	.word	0x0001e7f0


	//   ....[139]....
        /*121c*/ 	.word	0x0001e850


	//   ....[140]....
        /*1220*/ 	.word	0x0001e8c0


	//   ....[141]....
        /*1224*/ 	.word	0x0001e930


	//   ....[142]....
        /*1228*/ 	.word	0x0001e9a0


	//   ....[143]....
        /*122c*/ 	.word	0x0001ea00


	//   ....[144]....
        /*1230*/ 	.word	0x0001ea70


	//   ....[145]....
        /*1234*/ 	.word	0x0001eae0


	//   ....[146]....
        /*1238*/ 	.word	0x0001eb50


	//   ....[147]....
        /*123c*/ 	.word	0x0001ebb0


	//   ....[148]....
        /*1240*/ 	.word	0x0001ec20


	//   ....[149]....
        /*1244*/ 	.word	0x0001ec90


	//   ....[150]....
        /*1248*/ 	.word	0x0001ed00


	//   ....[151]....
        /*124c*/ 	.word	0x0001ed60


	//   ....[152]....
        /*1250*/ 	.word	0x0001edd0


	//   ....[153]....
        /*1254*/ 	.word	0x0001ee40


	//   ....[154]....
        /*1258*/ 	.word	0x0001eeb0


	//   ....[155]....
        /*125c*/ 	.word	0x0001ef10


	//   ....[156]....
        /*1260*/ 	.word	0x0001ef80


	//   ....[157]....
        /*1264*/ 	.word	0x0001eff0


	//   ....[158]....
        /*1268*/ 	.word	0x0001f060


	//   ....[159]....
        /*126c*/ 	.word	0x0001f0c0


	//   ....[160]....
        /*1270*/ 	.word	0x0001f130


	//   ....[161]....
        /*1274*/ 	.word	0x0001f1a0


	//   ....[162]....
        /*1278*/ 	.word	0x0001f210


	//   ....[163]....
        /*127c*/ 	.word	0x0001f270


	//   ....[164]....
        /*1280*/ 	.word	0x0001f2e0


	//   ....[165]....
        /*1284*/ 	.word	0x0001f350


	//   ....[166]....
        /*1288*/ 	.word	0x0001f3a0


	//   ....[167]....
        /*128c*/ 	.word	0x0001f3e0


	//   ....[168]....
        /*1290*/ 	.word	0x0001f430


	//   ....[169]....
        /*1294*/ 	.word	0x0001f480


	//   ....[170]....
        /*1298*/ 	.word	0x0001f4d0


	//   ....[171]....
        /*129c*/ 	.word	0x0001f540


	//   ....[172]....
        /*12a0*/ 	.word	0x0001f590


	//   ....[173]....
        /*12a4*/ 	.word	0x0001f5e0


	//   ....[174]....
        /*12a8*/ 	.word	0x0001f630


	//   ....[175]....
        /*12ac*/ 	.word	0x0001f680


	//   ....[176]....
        /*12b0*/ 	.word	0x0001f6d0


	//   ....[177]....
        /*12b4*/ 	.word	0x0001f740


	//   ....[178]....
        /*12b8*/ 	.word	0x0001f790


	//   ....[179]....
        /*12bc*/ 	.word	0x0001f800


	//   ....[180]....
        /*12c0*/ 	.word	0x0001f860


	//   ....[181]....
        /*12c4*/ 	.word	0x0001f8d0


	//----- nvinfo : EIATTR_EXIT_INSTR_OFFSETS
	.align		4
.L_488:
        /*12c8*/ 	.byte	0x04, 0x1c
        /*12ca*/ 	.short	(.L_490 - .L_489)


	//   ....[0]....
.L_489:
        /*12cc*/ 	.word	0x000010d0


	//   ....[1]....
        /*12d0*/ 	.word	0x0001a4d0


	//----- nvinfo : EIATTR_MAX_THREADS
	.align		4
.L_490:
        /*12d4*/ 	.byte	0x04, 0x05
        /*12d6*/ 	.short	(.L_492 - .L_491)
.L_491:
        /*12d8*/ 	.word	0x00000080
        /*12dc*/ 	.word	0x00000001
        /*12e0*/ 	.word	0x00000001


	//----- nvinfo : EIATTR_CRS_STACK_SIZE
	.align		4
.L_492:
        /*12e4*/ 	.byte	0x04, 0x1e
        /*12e6*/ 	.short	(.L_494 - .L_493)
.L_493:
        /*12e8*/ 	.word	0x00000000
.L_494:


//--------------------- .nv.info._ZN7cutlass13device_kernelIN5flash19enable_sm80_to_sm89INS1_16FlashAttnFwdSm80INS1_25CollectiveMainloopFwdSm80ILi4ELi1ELb0EN4cute5tupleIJNS5_1CILi128EEENS7_ILi80EEENS7_ILi64EEEEEELi64ENS_10bfloat16_tEfNS_4arch4Sm80ELb0ELb1ELb0ELb1ELb1ELb1ELb1ELb1EEENS1_21CollectiveEpilogueFwdINS6_IJS8_SA_S9_EEENS6_IJNS7_ILi1EEESI_SI_EEESC_SE_Li128ELb1ELb1ELb1ELb0EEENS1_36VarlenDynamicPersistentTileSchedulerILi128ELi80ELi128ELi128ELb1ELb1ELb0ELb1ELb0ELb1EEEEEEEEEvNT_6ParamsE --------------------------
	.section	.nv.info._ZN7cutlass13device_kernelIN5flash19enable_sm80_to_sm89INS1_16FlashAttnFwdSm80INS1_25CollectiveMainloopFwdSm80ILi4ELi1ELb0EN4cute5tupleIJNS5_1CILi128EEENS7_ILi80EEENS7_ILi64EEEEEELi64ENS_10bfloat16_tEfNS_4arch4Sm80ELb0ELb1ELb0ELb1ELb1ELb1ELb1ELb1EEENS1_21CollectiveEpilogueFwdINS6_IJS8_SA_S9_EEENS6_IJNS7_ILi1EEESI_SI_EEESC_SE_Li128ELb1ELb1ELb1ELb0EEENS1_36VarlenDynamicPersistentTileSchedulerILi128ELi80ELi128ELi128ELb1ELb1ELb0ELb1ELb0ELb1EEEEEEEEEvNT_6ParamsE,"",@"SHT_CUDA_INFO"
	.sectionflags	@""
	.align	4


	//----- nvinfo : EIATTR_CUDA_API_VERSION
	.align		4
        /*0000*/ 	.byte	0x04, 0x37
        /*0002*/ 	.short	(.L_496 - .L_495)
.L_495:
        /*0004*/ 	.word	0x00000082


	//----- nvinfo : EIATTR_SW2861232_WAR
	.align		4
.L_496:
        /*0008*/ 	.byte	0x01, 0x35
	.zero		2


	//----- nvinfo : EIATTR_PARAM_CBANK
	.align		4
        /*000c*/ 	.byte	0x04, 0x0a
        /*000e*/ 	.short	(.L_498 - .L_497)
	.align		4
.L_497:
        /*0010*/ 	.word	index@(.nv.constant0._ZN7cutlass13device_kernelIN5flash19enable_sm80_to_sm89INS1_16FlashAttnFwdSm80INS1_25CollectiveMainloopFwdSm80ILi4ELi1ELb0EN4cute5tupleIJNS5_1CILi128EEENS7_ILi80EEENS7_ILi64EEEEEELi64ENS_10bfloat16_tEfNS_4arch4Sm80ELb0ELb1ELb0ELb1ELb1ELb1ELb1ELb1EEENS1_21CollectiveEpilogueFwdINS6_IJS8_SA_S9_EEENS6_IJNS7_ILi1EEESI_SI_EEESC_SE_Li128ELb1ELb1ELb1ELb0EEENS1_36VarlenDynamicPersistentTileSchedulerILi128ELi80ELi128ELi128ELb1ELb1ELb0ELb1ELb0ELb1EEEEEEEEEvNT_6ParamsE)
        /*0014*/ 	.short	0x0160
        /*0016*/ 	.short	0x0438


	//----- nvinfo : EIATTR_CBANK_PARAM_SIZE
	.align		4
.L_498:
        /*0018*/ 	.byte	0x03, 0x19
        /*001a*/ 	.short	0x0438


	//----- nvinfo : EIATTR_KPARAM_INFO
	.align		4
        /*001c*/ 	.byte	0x04, 0x17
        /*001e*/ 	.short	(.L_500 - .L_499)
.L_499:
        /*0020*/ 	.word	0x00000000
        /*0024*/ 	.short	0x0000
        /*0026*/ 	.short	0x0000
        /*0028*/ 	.byte	0x00, 0xf0, 0xe1, 0x10


	//----- nvinfo : EIATTR_MAXREG_COUNT
	.align		4
.L_500:
        /*002c*/ 	.byte	0x03, 0x1b
        /*002e*/ 	.short	0x00ff


	//----- nvinfo : EIATTR_NUM_BARRIERS
	.align		4
        /*0030*/ 	.byte	0x02, 0x4c
        /*0032*/ 	.byte	0x06
	.zero		1


	//----- nvinfo : EIATTR_ANNOTATIONS
	.align		4
        /*0034*/ 	.byte	0x04, 0x55
        /*0036*/ 	.short	(.L_502 - .L_501)


	//   ....[0]....
.L_501:
        /* <DEDUP_REMOVED lines=149> */


	//----- nvinfo : EIATTR_MERCURY_ISA_VERSION
	.align		4
.L_502:
        /*0978*/ 	.byte	0x03, 0x5f
        /*097a*/ 	.short	0x0000


	//----- nvinfo : EIATTR_INT_WARP_WIDE_INSTR_OFFSETS
	.align		4
        /*097c*/ 	.byte	0x04, 0x31
        /*097e*/ 	.short	(.L_504 - .L_503)


	//   ....[0]....
.L_503:
        /*0980*/ 	.word	0x00022270


	//   ....[1]....
        /*0984*/ 	.word	0x000222f0


	//----- nvinfo : EIATTR_COOP_GROUP_MASK_REGIDS
	.align		4
.L_504:
        /*0988*/ 	.byte	0x04, 0x29
        /*098a*/ 	.short	(.L_506 - .L_505)


	//   ....[0]....
.L_505:
        /*098c*/ 	.word	0xffffffff


	//   ....[1]....
        /*0990*/ 	.word	0xffffffff


	//   ....[2]....
        /*0994*/ 	.word	0xffffffff


	//   ....[3]....
        /*0998*/ 	.word	0xffffffff


	//   ....[4]....
        /*099c*/ 	.word	0xffffffff


	//   ....[5]....
        /*09a0*/ 	.word	0xffffffff


	//   ....[6]....
        /*09a4*/ 	.word	0xffffffff


	//   ....[7]....
        /*09a8*/ 	.word	0xffffffff


	//   ....[8]....
        /*09ac*/ 	.word	0xffffffff


	//   ....[9]....
        /*09b0*/ 	.word	0xffffffff


	//   ....[10]....
        /*09b4*/ 	.word	0xffffffff


	//   ....[11]....
        /*09b8*/ 	.word	0xffffffff


	//   ....[12]....
        /*09bc*/ 	.word	0xffffffff


	//   ....[13]....
        /*09c0*/ 	.word	0xffffffff


	//   ....[14]....
        /*09c4*/ 	.word	0xffffffff


	//   ....[15]....
        /*09c8*/ 	.word	0xffffffff


	//   ....[16]....
        /*09cc*/ 	.word	0xffffffff


	//   ....[17]....
        /*09d0*/ 	.word	0xffffffff


	//   ....[18]....
        /*09d4*/ 	.word	0xffffffff


	//   ....[19]....
        /*09d8*/ 	.word	0xffffffff


	//   ....[20]....
        /*09dc*/ 	.word	0xffffffff


	//   ....[21]....
        /*09e0*/ 	.word	0xffffffff


	//   ....[22]....
        /*09e4*/ 	.word	0xffffffff


	//   ....[23]....
        /*09e8*/ 	.word	0xffffffff


	//   ....[24]....
        /*09ec*/ 	.word	0xffffffff


	//   ....[25]....
        /*09f0*/ 	.word	0xffffffff


	//   ....[26]....
        /*09f4*/ 	.word	0xffffffff


	//   ....[27]....
        /*09f8*/ 	.word	0xffffffff


	//   ....[28]....
        /*09fc*/ 	.word	0xffffffff


	//   ....[29]....
        /*0a00*/ 	.word	0xffffffff


	//   ....[30]....
        /*0a04*/ 	.word	0xffffffff


	//   ....[31]....
        /*0a08*/ 	.word	0xffffffff


	//   ....[32]....
        /*0a0c*/ 	.word	0xffffffff


	//   ....[33]....
        /*0a10*/ 	.word	0xffffffff


	//   ....[34]....
        /*0a14*/ 	.word	0xffffffff


	//   ....[35]....
        /*0a18*/ 	.word	0xffffffff


	//   ....[36]....
        /*0a1c*/ 	.word	0xffffffff


	//   ....[37]....
        /*0a20*/ 	.word	0xffffffff


	//   ....[38]....
        /*0a24*/ 	.word	0xffffffff


	//   ....[39]....
        /*0a28*/ 	.word	0xffffffff


	//   ....[40]....
        /*0a2c*/ 	.word	0xffffffff


	//   ....[41]....
        /*0a30*/ 	.word	0xffffffff


	//   ....[42]....
        /*0a34*/ 	.word	0xffffffff


	//   ....[43]....
        /*0a38*/ 	.word	0xffffffff


	//   ....[44]....
        /*0a3c*/ 	.word	0xffffffff


	//   ....[45]....
        /*0a40*/ 	.word	0xffffffff


	//   ....[46]....
        /*0a44*/ 	.word	0xffffffff


	//   ....[47]....
        /*0a48*/ 	.word	0xffffffff


	//   ....[48]....
        /*0a4c*/ 	.word	0xffffffff


	//   ....[49]....
        /*0a50*/ 	.word	0xffffffff


	//   ....[50]....
        /*0a54*/ 	.word	0xffffffff


	//   ....[51]....
        /*0a58*/ 	.word	0xffffffff


	//   ....[52]....
        /*0a5c*/ 	.word	0xffffffff


	//   ....[53]....
        /*0a60*/ 	.word	0xffffffff


	//   ....[54]....
        /*0a64*/ 	.word	0xffffffff


	//   ....[55]....
        /*0a68*/ 	.word	0xffffffff


	//   ....[56]....
        /*0a6c*/ 	.word	0xffffffff


	//   ....[57]....
        /*0a70*/ 	.word	0xffffffff


	//   ....[58]....
        /*0a74*/ 	.word	0xffffffff


	//   ....[59]....
        /*0a78*/ 	.word	0xffffffff


	//   ....[60]....
        /*0a7c*/ 	.word	0xffffffff


	//   ....[61]....
        /*0a80*/ 	.word	0xffffffff


	//   ....[62]....
        /*0a84*/ 	.word	0xffffffff


	//   ....[63]....
        /*0a88*/ 	.word	0xffffffff


	//   ....[64]....
        /*0a8c*/ 	.word	0xffffffff


	//   ....[65]....
        /*0a90*/ 	.word	0xffffffff


	//   ....[66]....
        /*0a94*/ 	.word	0xffffffff


	//   ....[67]....
        /*0a98*/ 	.word	0xffffffff


	//   ....[68]....
        /*0a9c*/ 	.word	0xffffffff


	//   ....[69]....
        /*0aa0*/ 	.word	0xffffffff


	//   ....[70]....
        /*0aa4*/ 	.word	0xffffffff


	//   ....[71]....
        /*0aa8*/ 	.word	0xffffffff


	//   ....[72]....
        /*0aac*/ 	.word	0xffffffff


	//   ....[73]....
        /*0ab0*/ 	.word	0xffffffff


	//   ....[74]....
        /*0ab4*/ 	.word	0xffffffff


	//   ....[75]....
        /*0ab8*/ 	.word	0xffffffff


	//   ....[76]....
        /*0abc*/ 	.word	0xffffffff


	//   ....[77]....
        /*0ac0*/ 	.word	0xffffffff


	//   ....[78]....
        /*0ac4*/ 	.word	0xffffffff


	//   ....[79]....
        /*0ac8*/ 	.word	0xffffffff


	//   ....[80]....
        /*0acc*/ 	.word	0xffffffff


	//   ....[81]....
        /*0ad0*/ 	.word	0xffffffff


	//   ....[82]....
        /*0ad4*/ 	.word	0xffffffff


	//   ....[83]....
        /*0ad8*/ 	.word	0xffffffff


	//   ....[84]....
        /*0adc*/ 	.word	0xffffffff


	//   ....[85]....
        /*0ae0*/ 	.word	0xffffffff


	//   ....[86]....
        /*0ae4*/ 	.word	0xffffffff


	//   ....[87]....
        /*0ae8*/ 	.word	0xffffffff


	//   ....[88]....
        /*0aec*/ 	.word	0xffffffff


	//   ....[89]....
        /*0af0*/ 	.word	0xffffffff


	//   ....[90]....
        /*0af4*/ 	.word	0xffffffff


	//   ....[91]....
        /*0af8*/ 	.word	0xffffffff


	//   ....[92]....
        /*0afc*/ 	.word	0xffffffff


	//   ....[93]....
        /*0b00*/ 	.word	0xffffffff


	//   ....[94]....
        /*0b04*/ 	.word	0xffffffff


	//   ....[95]....
        /*0b08*/ 	.word	0xffffffff


	//   ....[96]....
        /*0b0c*/ 	.word	0xffffffff


	//   ....[97]....
        /*0b10*/ 	.word	0xffffffff


	//   ....[98]....
        /*0b14*/ 	.word	0xffffffff


	//   ....[99]....
        /*0b18*/ 	.word	0xffffffff


	//   ....[100]....
        /*0b1c*/ 	.word	0xffffffff


	//   ....[101]....
        /*0b20*/ 	.word	0xffffffff


	//   ....[102]....
        /*0b24*/ 	.word	0xffffffff


	//   ....[103]....
        /*0b28*/ 	.word	0xffffffff


	//   ....[104]....
        /*0b2c*/ 	.word	0xffffffff


	//   ....[105]....
        /*0b30*/ 	.word	0xffffffff


	//   ....[106]....
        /*0b34*/ 	.word	0xffffffff


	//   ....[107]....
        /*0b38*/ 	.word	0xffffffff


	//   ....[108]....
        /*0b3c*/ 	.word	0xffffffff


	//   ....[109]....
        /*0b40*/ 	.word	0xffffffff


	//   ....[110]....
        /*0b44*/ 	.word	0xffffffff


	//   ....[111]....
        /*0b48*/ 	.word	0xffffffff


	//   ....[112]....
        /*0b4c*/ 	.word	0xffffffff


	//   ....[113]....
        /*0b50*/ 	.word	0xffffffff


	//   ....[114]....
        /*0b54*/ 	.word	0xffffffff


	//   ....[115]....
        /*0b58*/ 	.word	0xffffffff


	//   ....[116]....
        /*0b5c*/ 	.word	0xffffffff


	//   ....[117]....
        /*0b60*/ 	.word	0xffffffff


	//   ....[118]....
        /*0b64*/ 	.word	0xffffffff


	//   ....[119]....
        /*0b68*/ 	.word	0xffffffff


	//   ....[120]....
        /*0b6c*/ 	.word	0xffffffff


	//   ....[121]....
        /*0b70*/ 	.word	0xffffffff


	//   ....[122]....
        /*0b74*/ 	.word	0xffffffff


	//   ....[123]....
        /*0b78*/ 	.word	0xffffffff


	//   ....[124]....
        /*0b7c*/ 	.word	0xffffffff


	//   ....[125]....
        /*0b80*/ 	.word	0xffffffff


	//   ....[126]....
        /*0b84*/ 	.word	0xffffffff


	//   ....[127]....
        /*0b88*/ 	.word	0xffffffff


	//   ....[128]....
        /*0b8c*/ 	.word	0xffffffff


	//   ....[129]....
        /*0b90*/ 	.word	0xffffffff


	//   ....[130]....
        /*0b94*/ 	.word	0xffffffff


	//   ....[131]....
        /*0b98*/ 	.word	0xffffffff


	//   ....[132]....
        /*0b9c*/ 	.word	0xffffffff


	//   ....[133]....
        /*0ba0*/ 	.word	0xffffffff


	//   ....[134]....
        /*0ba4*/ 	.word	0xffffffff


	//   ....[135]....
        /*0ba8*/ 	.word	0xffffffff


	//   ....[136]....
        /*0bac*/ 	.word	0xffffffff


	//   ....[137]....
        /*0bb0*/ 	.word	0xffffffff


	//   ....[138]....
        /*0bb4*/ 	.word	0xffffffff


	//   ....[139]....
        /*0bb8*/ 	.word	0xffffffff


	//   ....[140]....
        /*0bbc*/ 	.word	0xffffffff


	//   ....[141]....
        /*0bc0*/ 	.word	0xffffffff


	//   ....[142]....
        /*0bc4*/ 	.word	0xffffffff


	//   ....[143]....
        /*0bc8*/ 	.word	0xffffffff


	//   ....[144]....
        /*0bcc*/ 	.word	0xffffffff


	//   ....[145]....
        /*0bd0*/ 	.word	0xffffffff


	//   ....[146]....
        /*0bd4*/ 	.word	0xffffffff


	//   ....[147]....
        /*0bd8*/ 	.word	0xffffffff


	//   ....[148]....
        /*0bdc*/ 	.word	0xffffffff


	//   ....[149]....
        /*0be0*/ 	.word	0xffffffff


	//   ....[150]....
        /*0be4*/ 	.word	0xffffffff


	//   ....[151]....
        /*0be8*/ 	.word	0xffffffff


	//   ....[152]....
        /*0bec*/ 	.word	0xffffffff


	//   ....[153]....
        /*0bf0*/ 	.word	0xffffffff


	//   ....[154]....
        /*0bf4*/ 	.word	0xffffffff


	//   ....[155]....
        /*0bf8*/ 	.word	0xffffffff


	//   ....[156]....
        /*0bfc*/ 	.word	0xffffffff


	//   ....[157]....
        /*0c00*/ 	.word	0xffffffff


	//   ....[158]....
        /*0c04*/ 	.word	0xffffffff


	//   ....[159]....
        /*0c08*/ 	.word	0xffffffff


	//   ....[160]....
        /*0c0c*/ 	.word	0xffffffff


	//   ....[161]....
        /*0c10*/ 	.word	0xffffffff


	//   ....[162]....
        /*0c14*/ 	.word	0xffffffff


	//   ....[163]....
        /*0c18*/ 	.word	0xffffffff


	//   ....[164]....
        /*0c1c*/ 	.word	0xffffffff


	//   ....[165]....
        /*0c20*/ 	.word	0xffffffff


	//   ....[166]....
        /*0c24*/ 	.word	0xffffffff


	//   ....[167]....
        /*0c28*/ 	.word	0xffffffff


	//   ....[168]....
        /*0c2c*/ 	.word	0xffffffff


	//   ....[169]....
        /*0c30*/ 	.word	0xffffffff


	//   ....[170]....
        /*0c34*/ 	.word	0xffffffff


	//   ....[171]....
        /*0c38*/ 	.word	0xffffffff


	//   ....[172]....
        /*0c3c*/ 	.word	0xffffffff


	//   ....[173]....
        /*0c40*/ 	.word	0xffffffff


	//   ....[174]....
        /*0c44*/ 	.word	0xffffffff


	//   ....[175]....
        /*0c48*/ 	.word	0xffffffff


	//   ....[176]....
        /*0c4c*/ 	.word	0xffffffff


	//   ....[177]....
        /*0c50*/ 	.word	0xffffffff


	//   ....[178]....
        /*0c54*/ 	.word	0xffffffff


	//   ....[179]....
        /*0c58*/ 	.word	0xffffffff


	//   ....[180]....
        /*0c5c*/ 	.word	0xffffffff


	//   ....[181]....
        /*0c60*/ 	.word	0xffffffff


	//   ....[182]....
        /*0c64*/ 	.word	0xffffffff


	//   ....[183]....
        /*0c68*/ 	.word	0xffffffff


	//   ....[184]....
        /*0c6c*/ 	.word	0xffffffff


	//   ....[185]....
        /*0c70*/ 	.word	0xffffffff


	//   ....[186]....
        /*0c74*/ 	.word	0xffffffff


	//   ....[187]....
        /*0c78*/ 	.word	0xffffffff


	//   ....[188]....
        /*0c7c*/ 	.word	0xffffffff


	//   ....[189]....
        /*0c80*/ 	.word	0xffffffff


	//   ....[190]....
        /*0c84*/ 	.word	0xffffffff


	//   ....[191]....
        /*0c88*/ 	.word	0xffffffff


	//   ....[192]....
        /*0c8c*/ 	.word	0xffffffff


	//   ....[193]....
        /*0c90*/ 	.word	0xffffffff


	//   ....[194]....
        /*0c94*/ 	.word	0xffffffff


	//   ....[195]....
        /*0c98*/ 	.word	0xffffffff


	//   ....[196]....
        /*0c9c*/ 	.word	0xffffffff


	//   ....[197]....
        /*0ca0*/ 	.word	0xffffffff


	//   ....[198]....
        /*0ca4*/ 	.word	0xffffffff


	//   ....[199]....
        /*0ca8*/ 	.word	0xffffffff


	//   ....[200]....
        /*0cac*/ 	.word	0xffffffff


	//   ....[201]....
        /*0cb0*/ 	.word	0xffffffff


	//   ....[202]....
        /*0cb4*/ 	.word	0xffffffff


	//   ....[203]....
        /*0cb8*/ 	.word	0xffffffff


	//   ....[204]....
        /*0cbc*/ 	.word	0xffffffff


	//   ....[205]....
        /*0cc0*/ 	.word	0xffffffff


	//   ....[206]....
        /*0cc4*/ 	.word	0xffffffff


	//   ....[207]....
        /*0cc8*/ 	.word	0xffffffff


	//   ....[208]....
        /*0ccc*/ 	.word	0xffffffff


	//   ....[209]....
        /*0cd0*/ 	.word	0xffffffff


	//   ....[210]....
        /*0cd4*/ 	.word	0xffffffff


	//   ....[211]....
        /*0cd8*/ 	.word	0xffffffff


	//   ....[212]....
        /*0cdc*/ 	.word	0xffffffff


	//   ....[213]....
        /*0ce0*/ 	.word	0xffffffff


	//   ....[214]....
        /*0ce4*/ 	.word	0xffffffff


	//   ....[215]....
        /*0ce8*/ 	.word	0xffffffff


	//   ....[216]....
        /*0cec*/ 	.word	0xffffffff


	//   ....[217]....
        /*0cf0*/ 	.word	0xffffffff


	//   ....[218]....
        /*0cf4*/ 	.word	0xffffffff


	//   ....[219]....
        /*0cf8*/ 	.word	0xffffffff


	//   ....[220]....
        /*0cfc*/ 	.word	0xffffffff


	//   ....[221]....
        /*0d00*/ 	.word	0xffffffff


	//   ....[222]....
        /*0d04*/ 	.word	0xffffffff


	//   ....[223]....
        /*0d08*/ 	.word	0xffffffff


	//   ....[224]....
        /*0d0c*/ 	.word	0xffffffff


	//   ....[225]....
        /*0d10*/ 	.word	0xffffffff


	//   ....[226]....
        /*0d14*/ 	.word	0xffffffff


	//   ....[227]....
        /*0d18*/ 	.word	0xffffffff


	//   ....[228]....
        /*0d1c*/ 	.word	0xffffffff


	//   ....[229]....
        /*0d20*/ 	.word	0xffffffff


	//   ....[230]....
        /*0d24*/ 	.word	0xffffffff


	//   ....[231]....
        /*0d28*/ 	.word	0xffffffff


	//   ....[232]....
        /*0d2c*/ 	.word	0xffffffff


	//   ....[233]....
        /*0d30*/ 	.word	0xffffffff


	//   ....[234]....
        /*0d34*/ 	.word	0xffffffff


	//   ....[235]....
        /*0d38*/ 	.word	0xffffffff


	//   ....[236]....
        /*0d3c*/ 	.word	0xffffffff


	//   ....[237]....
        /*0d40*/ 	.word	0xffffffff


	//   ....[238]....
        /*0d44*/ 	.word	0xffffffff


	//   ....[239]....
        /*0d48*/ 	.word	0xffffffff


	//   ....[240]....
        /*0d4c*/ 	.word	0xffffffff


	//   ....[241]....
        /*0d50*/ 	.word	0xffffffff


	//   ....[242]....
        /*0d54*/ 	.word	0xffffffff


	//   ....[243]....
        /*0d58*/ 	.word	0xffffffff


	//   ....[244]....
        /*0d5c*/ 	.word	0xffffffff


	//   ....[245]....
        /*0d60*/ 	.word	0xffffffff


	//   ....[246]....
        /*0d64*/ 	.word	0xffffffff


	//   ....[247]....
        /*0d68*/ 	.word	0xffffffff


	//   ....[248]....
        /*0d6c*/ 	.word	0xffffffff


	//   ....[249]....
        /*0d70*/ 	.word	0xffffffff


	//   ....[250]....
        /*0d74*/ 	.word	0xffffffff


	//   ....[251]....
        /*0d78*/ 	.word	0xffffffff


	//   ....[252]....
        /*0d7c*/ 	.word	0xffffffff


	//   ....[253]....
        /*0d80*/ 	.word	0xffffffff


	//   ....[254]....
        /*0d84*/ 	.word	0xffffffff


	//   ....[255]....
        /*0d88*/ 	.word	0xffffffff


	//   ....[0]....
        /*0d8c*/ 	.word	0xffffffff


	//   ....[1]....
        /*0d90*/ 	.word	0xffffffff


	//   ....[2]....
        /*0d94*/ 	.word	0xffffffff


	//   ....[3]....
        /*0d98*/ 	.word	0xffffffff


	//   ....[4]....
        /*0d9c*/ 	.word	0xffffffff


	//   ....[5]....
        /*0da0*/ 	.word	0xffffffff


	//   ....[6]....
        /*0da4*/ 	.word	0xffffffff


	//   ....[7]....
        /*0da8*/ 	.word	0xffffffff


	//   ....[8]....
        /*0dac*/ 	.word	0xffffffff


	//   ....[9]....
        /*0db0*/ 	.word	0xffffffff


	//   ....[10]....
        /*0db4*/ 	.word	0xffffffff


	//   ....[11]....
        /*0db8*/ 	.word	0xffffffff


	//   ....[12]....
        /*0dbc*/ 	.word	0xffffffff


	//   ....[13]....
        /*0dc0*/ 	.word	0xffffffff


	//   ....[14]....
        /*0dc4*/ 	.word	0xffffffff


	//   ....[15]....
        /*0dc8*/ 	.word	0xffffffff


	//   ....[16]....
        /*0dcc*/ 	.word	0xffffffff


	//   ....[17]....
        /*0dd0*/ 	.word	0xffffffff


	//   ....[18]....
        /*0dd4*/ 	.word	0xffffffff


	//   ....[19]....
        /*0dd8*/ 	.word	0xffffffff


	//   ....[20]....
        /*0ddc*/ 	.word	0xffffffff


	//   ....[21]....
        /*0de0*/ 	.word	0xffffffff


	//   ....[22]....
        /*0de4*/ 	.word	0xffffffff


	//   ....[23]....
        /*0de8*/ 	.word	0xffffffff


	//   ....[24]....
        /*0dec*/ 	.word	0xffffffff


	//   ....[25]....
        /*0df0*/ 	.word	0xffffffff


	//   ....[26]....
        /*0df4*/ 	.word	0xffffffff


	//   ....[27]....
        /*0df8*/ 	.word	0xffffffff


	//   ....[28]....
        /*0dfc*/ 	.word	0xffffffff


	//   ....[29]....
        /*0e00*/ 	.word	0xffffffff


	//   ....[30]....
        /*0e04*/ 	.word	0xffffffff


	//   ....[31]....
        /*0e08*/ 	.word	0xffffffff


	//   ....[32]....
        /*0e0c*/ 	.word	0xffffffff


	//   ....[33]....
        /*0e10*/ 	.word	0xffffffff


	//   ....[34]....
        /*0e14*/ 	.word	0xffffffff


	//   ....[35]....
        /*0e18*/ 	.word	0xffffffff


	//   ....[36]....
        /*0e1c*/ 	.word	0xffffffff


	//   ....[37]....
        /*0e20*/ 	.word	0xffffffff


	//   ....[38]....
        /*0e24*/ 	.word	0xffffffff


	//   ....[39]....
        /*0e28*/ 	.word	0xffffffff


	//   ....[40]....
        /*0e2c*/ 	.word	0xffffffff


	//   ....[41]....
        /*0e30*/ 	.word	0xffffffff


	//   ....[42]....
        /*0e34*/ 	.word	0xffffffff


	//   ....[43]....
        /*0e38*/ 	.word	0xffffffff


	//   ....[44]....
        /*0e3c*/ 	.word	0xffffffff


	//   ....[45]....
        /*0e40*/ 	.word	0xffffffff


	//   ....[46]....
        /*0e44*/ 	.word	0xffffffff


	//   ....[47]....
        /*0e48*/ 	.word	0xffffffff


	//   ....[48]....
        /*0e4c*/ 	.word	0xffffffff


	//   ....[49]....
        /*0e50*/ 	.word	0xffffffff


	//   ....[50]....
        /*0e54*/ 	.word	0xffffffff


	//   ....[51]....
        /*0e58*/ 	.word	0xffffffff


	//   ....[52]....
        /*0e5c*/ 	.word	0xffffffff


	//   ....[53]....
        /*0e60*/ 	.word	0xffffffff


	//   ....[54]....
        /*0e64*/ 	.word	0xffffffff


	//   ....[55]....
        /*0e68*/ 	.word	0xffffffff


	//   ....[56]....
        /*0e6c*/ 	.word	0xffffffff


	//   ....[57]....
        /*0e70*/ 	.word	0xffffffff


	//   ....[58]....
        /*0e74*/ 	.word	0xffffffff


	//   ....[59]....
        /*0e78*/ 	.word	0xffffffff


	//   ....[60]....
        /*0e7c*/ 	.word	0xffffffff


	//   ....[61]....
        /*0e80*/ 	.word	0xffffffff


	//   ....[62]....
        /*0e84*/ 	.word	0xffffffff


	//   ....[63]....
        /*0e88*/ 	.word	0xffffffff


	//   ....[64]....
        /*0e8c*/ 	.word	0xffffffff


	//   ....[65]....
        /*0e90*/ 	.word	0xffffffff


	//   ....[66]....
        /*0e94*/ 	.word	0xffffffff


	//   ....[67]....
        /*0e98*/ 	.word	0xffffffff


	//   ....[68]....
        /*0e9c*/ 	.word	0xffffffff


	//   ....[69]....
        /*0ea0*/ 	.word	0xffffffff


	//   ....[70]....
        /*0ea4*/ 	.word	0xffffffff


	//   ....[71]....
        /*0ea8*/ 	.word	0xffffffff


	//   ....[72]....
        /*0eac*/ 	.word	0xffffffff


	//   ....[73]....
        /*0eb0*/ 	.word	0xffffffff


	//   ....[74]....
        /*0eb4*/ 	.word	0xffffffff


	//   ....[75]....
        /*0eb8*/ 	.word	0xffffffff


	//   ....[76]....
        /*0ebc*/ 	.word	0xffffffff


	//   ....[77]....
        /*0ec0*/ 	.word	0xffffffff


	//   ....[78]....
        /*0ec4*/ 	.word	0xffffffff


	//   ....[79]....
        /*0ec8*/ 	.word	0xffffffff


	//   ....[80]....
        /*0ecc*/ 	.word	0xffffffff


	//   ....[81]....
        /*0ed0*/ 	.word	0xffffffff


	//   ....[82]....
        /*0ed4*/ 	.word	0xffffffff


	//   ....[83]....
        /*0ed8*/ 	.word	0xffffffff


	//   ....[84]....
        /*0edc*/ 	.word	0xffffffff


	//   ....[85]....
        /*0ee0*/ 	.word	0xffffffff


	//   ....[86]....
        /*0ee4*/ 	.word	0xffffffff


	//   ....[87]....
        /*0ee8*/ 	.word	0xffffffff


	//   ....[88]....
        /*0eec*/ 	.word	0xffffffff


	//   ....[89]....
        /*0ef0*/ 	.word	0xffffffff


	//   ....[90]....
        /*0ef4*/ 	.word	0xffffffff


	//   ....[91]....
        /*0ef8*/ 	.word	0xffffffff


	//   ....[92]....
        /*0efc*/ 	.word	0xffffffff


	//   ....[93]....
        /*0f00*/ 	.word	0xffffffff


	//   ....[94]....
        /*0f04*/ 	.word	0xffffffff


	//   ....[95]....
        /*0f08*/ 	.word	0xffffffff


	//   ....[96]....
        /*0f0c*/ 	.word	0xffffffff


	//   ....[97]....
        /*0f10*/ 	.word	0xffffffff


	//   ....[98]....
        /*0f14*/ 	.word	0xffffffff


	//   ....[99]....
        /*0f18*/ 	.word	0xffffffff


	//   ....[100]....
        /*0f1c*/ 	.word	0xffffffff


	//   ....[101]....
        /*0f20*/ 	.word	0xffffffff


	//   ....[102]....
        /*0f24*/ 	.word	0xffffffff


	//   ....[103]....
        /*0f28*/ 	.word	0xffffffff


	//   ....[104]....
        /*0f2c*/ 	.word	0xffffffff


	//   ....[105]....
        /*0f30*/ 	.word	0xffffffff


	//   ....[106]....
        /*0f34*/ 	.word	0xffffffff


	//   ....[107]....
        /*0f38*/ 	.word	0xffffffff


	//   ....[108]....
        /*0f3c*/ 	.word	0xffffffff


	//   ....[109]....
        /*0f40*/ 	.word	0xffffffff


	//   ....[110]....
        /*0f44*/ 	.word	0xffffffff


	//   ....[111]....
        /*0f48*/ 	.word	0xffffffff


	//   ....[112]....
        /*0f4c*/ 	.word	0xffffffff


	//   ....[113]....
        /*0f50*/ 	.word	0xffffffff


	//   ....[114]....
        /*0f54*/ 	.word	0xffffffff


	//   ....[115]....
        /*0f58*/ 	.word	0xffffffff


	//   ....[116]....
        /*0f5c*/ 	.word	0xffffffff


	//   ....[117]....
        /*0f60*/ 	.word	0xffffffff


	//   ....[118]....
        /*0f64*/ 	.word	0xffffffff


	//   ....[119]....
        /*0f68*/ 	.word	0xffffffff


	//   ....[120]....
        /*0f6c*/ 	.word	0xffffffff


	//   ....[121]....
        /*0f70*/ 	.word	0xffffffff


	//   ....[122]....
        /*0f74*/ 	.word	0xffffffff


	//   ....[123]....
        /*0f78*/ 	.word	0xffffffff


	//   ....[124]....
        /*0f7c*/ 	.word	0xffffffff


	//   ....[125]....
        /*0f80*/ 	.word	0xffffffff


	//   ....[126]....
        /*0f84*/ 	.word	0xffffffff


	//   ....[127]....
        /*0f88*/ 	.word	0xffffffff


	//   ....[128]....
        /*0f8c*/ 	.word	0xffffffff


	//   ....[129]....
        /*0f90*/ 	.word	0xffffffff


	//   ....[130]....
        /*0f94*/ 	.word	0xffffffff


	//   ....[131]....
        /*0f98*/ 	.word	0xffffffff


	//   ....[132]....
        /*0f9c*/ 	.word	0xffffffff


	//   ....[133]....
        /*0fa0*/ 	.word	0xffffffff


	//   ....[134]....
        /*0fa4*/ 	.word	0xffffffff


	//   ....[135]....
        /*0fa8*/ 	.word	0xffffffff


	//   ....[136]....
        /*0fac*/ 	.word	0xffffffff


	//   ....[137]....
        /*0fb0*/ 	.word	0xffffffff


	//   ....[138]....
        /*0fb4*/ 	.word	0xffffffff


	//   ....[139]....
        /*0fb8*/ 	.word	0xffffffff


	//   ....[140]....
        /*0fbc*/ 	.word	0xffffffff


	//   ....[141]....
        /*0fc0*/ 	.word	0xffffffff


	//   ....[142]....
        /*0fc4*/ 	.word	0xffffffff


	//   ....[143]....
        /*0fc8*/ 	.word	0xffffffff


	//   ....[144]....
        /*0fcc*/ 	.word	0xffffffff


	//   ....[145]....
        /*0fd0*/ 	.word	0xffffffff


	//   ....[146]....
        /*0fd4*/ 	.word	0xffffffff


	//   ....[147]....
        /*0fd8*/ 	.word	0xffffffff


	//   ....[148]....
        /*0fdc*/ 	.word	0xffffffff


	//   ....[149]....
        /*0fe0*/ 	.word	0xffffffff


	//   ....[150]....
        /*0fe4*/ 	.word	0xffffffff


	//   ....[151]....
        /*0fe8*/ 	.word	0xffffffff


	//   ....[152]....
        /*0fec*/ 	.word	0xffffffff


	//   ....[153]....
        /*0ff0*/ 	.word	0xffffffff


	//   ....[154]....
        /*0ff4*/ 	.word	0xffffffff


	//   ....[155]....
        /*0ff8*/ 	.word	0xffffffff


	//   ....[156]....
        /*0ffc*/ 	.word	0xffffffff


	//   ....[157]....
        /*1000*/ 	.word	0xffffffff


	//   ....[158]....
        /*1004*/ 	.word	0xffffffff


	//   ....[159]....
        /*1008*/ 	.word	0xffffffff


	//   ....[160]....
        /*100c*/ 	.word	0xffffffff


	//   ....[161]....
        /*1010*/ 	.word	0xffffffff


	//   ....[162]....
        /*1014*/ 	.word	0xffffffff


	//   ....[163]....
        /*1018*/ 	.word	0xffffffff


	//   ....[164]....
        /*101c*/ 	.word	0xffffffff


	//   ....[165]....
        /*1020*/ 	.word	0xffffffff


	//   ....[166]....
        /*1024*/ 	.word	0xffffffff


	//   ....[167]....
        /*1028*/ 	.word	0xffffffff


	//   ....[168]....
        /*102c*/ 	.word	0xffffffff


	//   ....[169]....
        /*1030*/ 	.word	0xffffffff


	//   ....[170]....
        /*1034*/ 	.word	0xffffffff


	//   ....[171]....
        /*1038*/ 	.word	0xffffffff


	//   ....[172]....
        /*103c*/ 	.word	0xffffffff


	//   ....[173]....
        /*1040*/ 	.word	0xffffffff


	//   ....[174]....
        /*1044*/ 	.word	0xffffffff


	//   ....[175]....
        /*1048*/ 	.word	0xffffffff


	//   ....[176]....
        /*104c*/ 	.word	0xffffffff


	//   ....[177]....
        /*1050*/ 	.word	0xffffffff


	//   ....[178]....
        /*1054*/ 	.word	0xffffffff


	//   ....[179]....
        /*1058*/ 	.word	0xffffffff


	//   ....[180]....
        /*105c*/ 	.word	0xffffffff


	//   ....[181]....
        /*1060*/ 	.word	0xffffffff


	//   ....[182]....
        /*1064*/ 	.word	0xffffffff


	//   ....[183]....
        /*1068*/ 	.word	0xffffffff


	//   ....[184]....
        /*106c*/ 	.word	0xffffffff


	//   ....[185]....
        /*1070*/ 	.word	0xffffffff


	//   ....[186]....
        /*1074*/ 	.word	0xffffffff


	//   ....[187]....
        /*1078*/ 	.word	0xffffffff


	//   ....[188]....
        /*107c*/ 	.word	0xffffffff


	//   ....[189]....
        /*1080*/ 	.word	0xffffffff


	//   ....[190]....
        /*1084*/ 	.word	0xffffffff


	//   ....[191]....
        /*1088*/ 	.word	0xffffffff


	//   ....[192]....
        /*108c*/ 	.word	0xffffffff


	//   ....[193]....
        /*1090*/ 	.word	0xffffffff


	//   ....[194]....
        /*1094*/ 	.word	0xffffffff


	//   ....[195]....
        /*1098*/ 	.word	0xffffffff


	//   ....[196]....
        /*109c*/ 	.word	0xffffffff


	//   ....[197]....
        /*10a0*/ 	.word	0xffffffff


	//   ....[198]....
        /*10a4*/ 	.word	0xffffffff


	//   ....[199]....
        /*10a8*/ 	.word	0xffffffff


	//   ....[200]....
        /*10ac*/ 	.word	0xffffffff


	//   ....[201]....
        /*10b0*/ 	.word	0xffffffff


	//   ....[202]....
        /*10b4*/ 	.word	0xffffffff


	//   ....[203]....
        /*10b8*/ 	.word	0xffffffff


	//   ....[204]....
        /*10bc*/ 	.word	0xffffffff


	//   ....[205]....
        /*10c0*/ 	.word	0xffffffff


	//   ....[206]....
        /*10c4*/ 	.word	0xffffffff


	//   ....[207]....
        /*10c8*/ 	.word	0xffffffff


	//   ....[208]....
        /*10cc*/ 	.word	0xffffffff


	//   ....[209]....
        /*10d0*/ 	.word	0xffffffff


	//   ....[210]....
        /*10d4*/ 	.word	0xffffffff


	//   ....[211]....
        /*10d8*/ 	.word	0xffffffff


	//   ....[212]....
        /*10dc*/ 	.word	0xffffffff


	//   ....[213]....
        /*10e0*/ 	.word	0xffffffff


	//   ....[214]....
        /*10e4*/ 	.word	0xffffffff


	//   ....[215]....
        /*10e8*/ 	.word	0xffffffff


	//   ....[216]....
        /*10ec*/ 	.word	0xffffffff


	//   ....[217]....
        /*10f0*/ 	.word	0xffffffff


	//   ....[218]....
        /*10f4*/ 	.word	0xffffffff


	//   ....[219]....
        /*10f8*/ 	.word	0xffffffff


	//   ....[220]....
        /*10fc*/ 	.word	0xffffffff


	//   ....[221]....
        /*1100*/ 	.word	0xffffffff


	//   ....[222]....
        /*1104*/ 	.word	0xffffffff


	//   ....[223]....
        /*1108*/ 	.word	0xffffffff


	//   ....[224]....
        /*110c*/ 	.word	0xffffffff


	//   ....[225]....
        /*1110*/ 	.word	0xffffffff


	//   ....[226]....
        /*1114*/ 	.word	0xffffffff


	//   ....[227]....
        /*1118*/ 	.word	0xffffffff


	//   ....[228]....
        /*111c*/ 	.word	0xffffffff


	//   ....[229]....
        /*1120*/ 	.word	0xffffffff


	//   ....[230]....
        /*1124*/ 	.word	0xffffffff


	//   ....[231]....
        /*1128*/ 	.word	0xffffffff


	//   ....[232]....
        /*112c*/ 	.word	0xffffffff


	//   ....[233]....
        /*1130*/ 	.word	0xffffffff


	//   ....[234]....
        /*1134*/ 	.word	0xffffffff


	//   ....[235]....
        /*1138*/ 	.word	0xffffffff


	//   ....[236]....
        /*113c*/ 	.word	0xffffffff


	//   ....[237]....
        /*1140*/ 	.word	0xffffffff


	//----- nvinfo : EIATTR_COOP_GROUP_INSTR_OFFSETS
	.align		4
.L_506:
        /*1144*/ 	.byte	0x04, 0x28
        /*1146*/ 	.short	(.L_508 - .L_507)


	//   ....[0]....
.L_507:
        /*1148*/ 	.word	0x00000050


	//   ....[1]....
        /*114c*/ 	.word	0x00000200


	//   ....[2]....
        /*1150*/ 	.word	0x00000230


	//   ....[3]....
        /*1154*/ 	.word	0x00000260


	//   ....[4]....
        /*1158*/ 	.word	0x00000290


	//   ....[5]....
        /*115c*/ 	.word	0x000002c0


	//   ....[6]....
        /*1160*/ 	.word	0x000002f0


	//   ....[7]....
        /*1164*/ 	.word	0x00000450


	//   ....[8]....
        /*1168*/ 	.word	0x00000490


	//   ....[9]....
        /*116c*/ 	.word	0x000004c0


	//   ....[10]....
        /*1170*/ 	.word	0x000004f0


	//   ....[11]....
        /*1174*/ 	.word	0x00000520


	//   ....[12]....
        /*1178*/ 	.word	0x00000550


	//   ....[13]....
        /*117c*/ 	.word	0x000005e0


	//   ....[14]....
        /*1180*/ 	.word	0x00000630


	//   ....[15]....
        /*1184*/ 	.word	0x00000650


	//   ....[16]....
        /*1188*/ 	.word	0x000006b0


	//   ....[17]....
        /*118c*/ 	.word	0x000041b0


	//   ....[18]....
        /*1190*/ 	.word	0x00004200


	//   ....[19]....
        /*1194*/ 	.word	0x000049f0


	//   ....[20]....
        /*1198*/ 	.word	0x00004a10


	//   ....[21]....
        /*119c*/ 	.word	0x00005180


	//   ....[22]....
        /*11a0*/ 	.word	0x00005190


	//   ....[23]....
        /*11a4*/ 	.word	0x000059f0


	//   ....[24]....
        /*11a8*/ 	.word	0x00005a20


	//   ....[25]....
        /*11ac*/ 	.word	0x00006660


	//   ....[26]....
        /*11b0*/ 	.word	0x00006690


	//   ....[27]....
        /*11b4*/ 	.word	0x00006e50


	//   ....[28]....
        /*11b8*/ 	.word	0x00006e70


	//   ....[29]....
        /*11bc*/ 	.word	0x00007650


	//   ....[30]....
        /*11c0*/ 	.word	0x00007680


	//   ....[31]....
        /*11c4*/ 	.word	0x000077b0


	//   ....[32]....
        /*11c8*/ 	.word	0x000077e0


	//   ....[33]....
        /*11cc*/ 	.word	0x000078d0


	//   ....[34]....
        /*11d0*/ 	.word	0x000078f0


	//   ....[35]....
        /*11d4*/ 	.word	0x00007ea0


	//   ....[36]....
        /*11d8*/ 	.word	0x00007ed0


	//   ....[37]....
        /*11dc*/ 	.word	0x00008030


	//   ....[38]....
        /*11e0*/ 	.word	0x00008060


	//   ....[39]....
        /*11e4*/ 	.word	0x00008150


	//   ....[40]....
        /*11e8*/ 	.word	0x00008180


	//   ....[41]....
        /*11ec*/ 	.word	0x00009060


	//   ....[42]....
        /*11f0*/ 	.word	0x00009080


	//   ....[43]....
        /*11f4*/ 	.word	0x00009150


	//   ....[44]....
        /*11f8*/ 	.word	0x00009160


	//   ....[45]....
        /*11fc*/ 	.word	0x00009230


	//   ....[46]....
        /*1200*/ 	.word	0x00009250


	//   ....[47]....
        /*1204*/ 	.word	0x00009320


	//   ....[48]....
        /*1208*/ 	.word	0x00009330


	//   ....[49]....
        /*120c*/ 	.word	0x00009400


	//   ....[50]....
        /*1210*/ 	.word	0x00009420


	//   ....[51]....
        /*1214*/ 	.word	0x000094f0


	//   ....[52]....
        /*1218*/ 	.word	0x00009500


	//   ....[53]....
        /*121c*/ 	.word	0x000095d0


	//   ....[54]....
        /*1220*/ 	.word	0x000095f0


	//   ....[55]....
        /*1224*/ 	.word	0x000096c0


	//   ....[56]....
        /*1228*/ 	.word	0x000096d0


	//   ....[57]....
        /*122c*/ 	.word	0x00009b60


	//   ....[58]....
        /*1230*/ 	.word	0x00009b70


	//   ....[59]....
        /*1234*/ 	.word	0x00009b90


	//   ....[60]....
        /*1238*/ 	.word	0x00009ba0


	//   ....[61]....
        /*123c*/ 	.word	0x00009bb0


	//   ....[62]....
        /*1240*/ 	.word	0x00009bc0


	//   ....[63]....
        /*1244*/ 	.word	0x00009be0


	//   ....[64]....
        /*1248*/ 	.word	0x00009c30


	//   ....[65]....
        /*124c*/ 	.word	0x00009c70


	//   ....[66]....
        /*1250*/ 	.word	0x00009ca0


	//   ....[67]....
        /*1254*/ 	.word	0x00009ff0


	//   ....[68]....
        /*1258*/ 	.word	0x0000a010


	//   ....[69]....
        /*125c*/ 	.word	0x0000a030


	//   ....[70]....
        /*1260*/ 	.word	0x0000a050


	//   ....[71]....
        /*1264*/ 	.word	0x0000a230


	//   ....[72]....
        /*1268*/ 	.word	0x0000a270


	//   ....[73]....
        /*126c*/ 	.word	0x0000a2c0


	//   ....[74]....
        /*1270*/ 	.word	0x0000a300


	//   ....[75]....
        /*1274*/ 	.word	0x0000a510


	//   ....[76]....
        /*1278*/ 	.word	0x0000a550


	//   ....[77]....
        /*127c*/ 	.word	0x0000a5a0


	//   ....[78]....
        /*1280*/ 	.word	0x0000a5e0


	//   ....[79]....
        /*1284*/ 	.word	0x0000a800


	//   ....[80]....
        /*1288*/ 	.word	0x0000a850


	//   ....[81]....
        /*128c*/ 	.word	0x0000a8b0


	//   ....[82]....
        /*1290*/ 	.word	0x0000a8d0


	//   ....[83]....
        /*1294*/ 	.word	0x0000c700


	//   ....[84]....
        /*1298*/ 	.word	0x0000c760


	//   ....[85]....
        /*129c*/ 	.word	0x0000c790


	//   ....[86]....
        /*12a0*/ 	.word	0x0000c7d0


	//   ....[87]....
        /*12a4*/ 	.word	0x0000c870


	//   ....[88]....
        /*12a8*/ 	.word	0x0000c890


	//   ....[89]....
        /*12ac*/ 	.word	0x0000c8b0


	//   ....[90]....
        /*12b0*/ 	.word	0x0000c8d0


	//   ....[91]....
        /*12b4*/ 	.word	0x0000cad0


	//   ....[92]....
        /*12b8*/ 	.word	0x0000cb10


	//   ....[93]....
        /*12bc*/ 	.word	0x0000cb30


	//   ....[94]....
        /*12c0*/ 	.word	0x0000cb80


	//   ....[95]....
        /*12c4*/ 	.word	0x0000ccc0


	//   ....[96]....
        /*12c8*/ 	.word	0x0000cce0


	//   ....[97]....
        /*12cc*/ 	.word	0x0000ccf0


	//   ....[98]....
        /*12d0*/ 	.word	0x0000cd00


	//   ....[99]....
        /*12d4*/ 	.word	0x0000ed20


	//   ....[100]....
        /*12d8*/ 	.word	0x0000eda0


	//   ....[101]....
        /*12dc*/ 	.word	0x0000edb0


	//   ....[102]....
        /*12e0*/ 	.word	0x0000ede0


	//   ....[103]....
        /*12e4*/ 	.word	0x0000edf0


	//   ....[104]....
        /*12e8*/ 	.word	0x0000ee20


	//   ....[105]....
        /*12ec*/ 	.word	0x0000ee30


	//   ....[106]....
        /*12f0*/ 	.word	0x0000ee50


	//   ....[107]....
        /*12f4*/ 	.word	0x0000ee70


	//   ....[108]....
        /*12f8*/ 	.word	0x0000ee80


	//   ....[109]....
        /*12fc*/ 	.word	0x0000f7e0


	//   ....[110]....
        /*1300*/ 	.word	0x0000f800


	//   ....[111]....
        /*1304*/ 	.word	0x0000f820


	//   ....[112]....
        /*1308*/ 	.word	0x0000f830


	//   ....[113]....
        /*130c*/ 	.word	0x0000f840


	//   ....[114]....
        /*1310*/ 	.word	0x0000f850


	//   ....[115]....
        /*1314*/ 	.word	0x0000f860


	//   ....[116]....
        /*1318*/ 	.word	0x0000f870


	//   ....[117]....
        /*131c*/ 	.word	0x0000f8a0


	//   ....[118]....
        /*1320*/ 	.word	0x0000f8d0


	//   ....[119]....
        /*1324*/ 	.word	0x0000fb10


	//   ....[120]....
        /*1328*/ 	.word	0x0000fce0


	//   ....[121]....
        /*132c*/ 	.word	0x00010570


	//   ....[122]....
        /*1330*/ 	.word	0x00011090


	//   ....[123]....
        /*1334*/ 	.word	0x00011bc0


	//   ....[124]....
        /*1338*/ 	.word	0x00011bf0


	//   ....[125]....
        /*133c*/ 	.word	0x00011c00


	//   ....[126]....
        /*1340*/ 	.word	0x00011c10


	//   ....[127]....
        /*1344*/ 	.word	0x00011c20


	//   ....[128]....
        /*1348*/ 	.word	0x00011c50


	//   ....[129]....
        /*134c*/ 	.word	0x00011c70


	//   ....[130]....
        /*1350*/ 	.word	0x00011c90


	//   ....[131]....
        /*1354*/ 	.word	0x00013a50


	//   ....[132]....
        /*1358*/ 	.word	0x00013a70


	//   ....[133]....
        /*135c*/ 	.word	0x00013a90


	//   ....[134]....
        /*1360*/ 	.word	0x00013aa0


	//   ....[135]....
        /*1364*/ 	.word	0x00013ab0


	//   ....[136]....
        /*1368*/ 	.word	0x00013ac0


	//   ....[137]....
        /*136c*/ 	.word	0x00013b00


	//   ....[138]....
        /*1370*/ 	.word	0x00013b30


	//   ....[139]....
        /*1374*/ 	.word	0x00013b60


	//   ....[140]....
        /*1378*/ 	.word	0x00013b90


	//   ....[141]....
        /*137c*/ 	.word	0x00014520


	//   ....[142]....
        /*1380*/ 	.word	0x00014540


	//   ....[143]....
        /*1384*/ 	.word	0x000145b0


	//   ....[144]....
        /*1388*/ 	.word	0x000145c0


	//   ....[145]....
        /*138c*/ 	.word	0x00014600


	//   ....[146]....
        /*1390*/ 	.word	0x00014610


	//   ....[147]....
        /*1394*/ 	.word	0x00014650


	//   ....[148]....
        /*1398*/ 	.word	0x00014660


	//   ....[149]....
        /*139c*/ 	.word	0x00014670


	//   ....[150]....
        /*13a0*/ 	.word	0x00014680


	//   ....[151]....
        /*13a4*/ 	.word	0x00014840


	//   ....[152]....
        /*13a8*/ 	.word	0x00014a60


	//   ....[153]....
        /*13ac*/ 	.word	0x00014c80


	//   ....[154]....
        /*13b0*/ 	.word	0x00016340


	//   ....[155]....
        /*13b4*/ 	.word	0x00016f50


	//   ....[156]....
        /*13b8*/ 	.word	0x00016f80


	//   ....[157]....
        /*13bc*/ 	.word	0x00016fa0


	//   ....[158]....
        /*13c0*/ 	.word	0x00016fc0


	//   ....[159]....
        /*13c4*/ 	.word	0x00016fe0


	//   ....[160]....
        /*13c8*/ 	.word	0x00017000


	//   ....[161]....
        /*13cc*/ 	.word	0x00017020


	//   ....[162]....
        /*13d0*/ 	.word	0x00017040


	//   ....[163]....
        /*13d4*/ 	.word	0x00019390


	//   ....[164]....
        /*13d8*/ 	.word	0x000193b0


	//   ....[165]....
        /*13dc*/ 	.word	0x000193d0


	//   ....[166]....
        /*13e0*/ 	.word	0x000193e0


	//   ....[167]....
        /*13e4*/ 	.word	0x000193f0


	//   ....[168]....
        /*13e8*/ 	.word	0x00019400


	//   ....[169]....
        /*13ec*/ 	.word	0x00019440


	//   ....[170]....
        /*13f0*/ 	.word	0x00019470


	//   ....[171]....
        /*13f4*/ 	.word	0x000194a0


	//   ....[172]....
        /*13f8*/ 	.word	0x000194d0


	//   ....[173]....
        /*13fc*/ 	.word	0x00019e60


	//   ....[174]....
        /*1400*/ 	.word	0x00019e80


	//   ....[175]....
        /*1404*/ 	.word	0x00019ef0


	//   ....[176]....
        /*1408*/ 	.word	0x00019f00


	//   ....[177]....
        /*140c*/ 	.word	0x00019f40


	//   ....[178]....
        /*1410*/ 	.word	0x00019f50


	//   ....[179]....
        /*1414*/ 	.word	0x00019f90


	//   ....[180]....
        /*1418*/ 	.word	0x00019fa0


	//   ....[181]....
        /*141c*/ 	.word	0x00019fb0


	//   ....[182]....
        /*1420*/ 	.word	0x00019fc0


	//   ....[183]....
        /*1424*/ 	.word	0x0001a5a0


	//   ....[184]....
        /*1428*/ 	.word	0x0001a5d0


	//   ....[185]....
        /*142c*/ 	.word	0x0001a5f0


	//   ....[186]....
        /*1430*/ 	.word	0x0001a610


	//   ....[187]....
        /*1434*/ 	.word	0x0001a630


	//   ....[188]....
        /*1438*/ 	.word	0x0001a650


	//   ....[189]....
        /*143c*/ 	.word	0x0001a670


	//   ....[190]....
        /*1440*/ 	.word	0x0001a690


	//   ....[191]....
        /*1444*/ 	.word	0x0001c6b0


	//   ....[192]....
        /*1448*/ 	.word	0x0001c700


	//   ....[193]....
        /*144c*/ 	.word	0x0001c720


	//   ....[194]....
        /*1450*/ 	.word	0x0001c740


	//   ....[195]....
        /*1454*/ 	.word	0x0001c760


	//   ....[196]....
        /*1458*/ 	.word	0x0001c780


	//   ....[197]....
        /*145c*/ 	.word	0x0001c7a0


	//   ....[198]....
        /*1460*/ 	.word	0x0001c7c0


	//   ....[199]....
        /*1464*/ 	.word	0x0001c7e0


	//   ....[200]....
        /*1468*/ 	.word	0x0001c800


	//   ....[201]....
        /*146c*/ 	.word	0x0001d110


	//   ....[202]....
        /*1470*/ 	.word	0x0001d130


	//   ....[203]....
        /*1474*/ 	.word	0x0001d1a0


	//   ....[204]....
        /*1478*/ 	.word	0x0001d1b0


	//   ....[205]....
        /*147c*/ 	.word	0x0001d1f0


	//   ....[206]....
        /*1480*/ 	.word	0x0001d200


	//   ....[207]....
        /*1484*/ 	.word	0x0001d240


	//   ....[208]....
        /*1488*/ 	.word	0x0001d250


	//   ....[209]....
        /*148c*/ 	.word	0x0001d260


	//   ....[210]....
        /*1490*/ 	.word	0x0001d270


	//   ....[211]....
        /*1494*/ 	.word	0x0001d450


	//   ....[212]....
        /*1498*/ 	.word	0x0001d670


	//   ....[213]....
        /*149c*/ 	.word	0x0001d890


	//   ....[214]....
        /*14a0*/ 	.word	0x0001ef50


	//   ....[215]....
        /*14a4*/ 	.word	0x0001fb60


	//   ....[216]....
        /*14a8*/ 	.word	0x0001fb90


	//   ....[217]....
        /*14ac*/ 	.word	0x0001fbb0


	//   ....[218]....
        /*14b0*/ 	.word	0x0001fbd0


	//   ....[219]....
        /*14b4*/ 	.word	0x0001fbf0


	//   ....[220]....
        /*14b8*/ 	.word	0x0001fc10


	//   ....[221]....
        /*14bc*/ 	.word	0x0001fc30


	//   ....[222]....
        /*14c0*/ 	.word	0x0001fc50


	//   ....[223]....
        /*14c4*/ 	.word	0x00021ab0


	//   ....[224]....
        /*14c8*/ 	.word	0x00021ae0


	//   ....[225]....
        /*14cc*/ 	.word	0x00021af0


	//   ....[226]....
        /*14d0*/ 	.word	0x00021b00


	//   ....[227]....
        /*14d4*/ 	.word	0x00021b10


	//   ....[228]....
        /*14d8*/ 	.word	0x00021b40


	//   ....[229]....
        /*14dc*/ 	.word	0x00021b60


	//   ....[230]....
        /*14e0*/ 	.word	0x00021b80


	//   ....[231]....
        /*14e4*/ 	.word	0x00022d70


	//   ....[232]....
        /*14e8*/ 	.word	0x00022d90


	//   ....[233]....
        /*14ec*/ 	.word	0x00022da0


	//   ....[234]....
        /*14f0*/ 	.word	0x00022db0


	//   ....[235]....
        /*14f4*/ 	.word	0x00022dc0


	//   ....[236]....
        /*14f8*/ 	.word	0x00022dd0


	//   ....[237]....
        /*14fc*/ 	.word	0x00022df0


	//   ....[238]....
        /*1500*/ 	.word	0x00022e00


	//   ....[239]....
        /*1504*/ 	.word	0x00023220


	//   ....[240]....
        /*1508*/ 	.word	0x00023240


	//   ....[241]....
        /*150c*/ 	.word	0x000232a0


	//   ....[242]....
        /*1510*/ 	.word	0x000232b0


	//   ....[243]....
        /*1514*/ 	.word	0x00023320


	//   ....[244]....
        /*1518*/ 	.word	0x00023340


	//   ....[245]....
        /*151c*/ 	.word	0x000233b0


	//   ....[246]....
        /*1520*/ 	.word	0x000233c0


	//   ....[247]....
        /*1524*/ 	.word	0x00023430


	//   ....[248]....
        /*1528*/ 	.word	0x00023450


	//   ....[249]....
        /*152c*/ 	.word	0x000234c0


	//   ....[250]....
        /*1530*/ 	.word	0x000234d0


	//   ....[251]....
        /*1534*/ 	.word	0x00023540


	//   ....[252]....
        /*1538*/ 	.word	0x00023560


	//   ....[253]....
        /*153c*/ 	.word	0x000235d0


	//   ....[254]....
        /*1540*/ 	.word	0x000235e0


	//   ....[255]....
        /*1544*/ 	.word	0x00023860


	//   ....[0]....
        /*1548*/ 	.word	0x00023880


	//   ....[1]....
        /*154c*/ 	.word	0x00023bd0


	//   ....[2]....
        /*1550*/ 	.word	0x00023be0


	//   ....[3]....
        /*1554*/ 	.word	0x00023f30


	//   ....[4]....
        /*1558*/ 	.word	0x00023f50


	//   ....[5]....
        /*155c*/ 	.word	0x000242b0


	//   ....[6]....
        /*1560*/ 	.word	0x000242c0


	//   ....[7]....
        /*1564*/ 	.word	0x00024dd0


	//   ....[8]....
        /*1568*/ 	.word	0x00024df0


	//   ....[9]....
        /*156c*/ 	.word	0x00024e60


	//   ....[10]....
        /*1570*/ 	.word	0x00024e70


	//   ....[11]....
        /*1574*/ 	.word	0x00024ee0


	//   ....[12]....
        /*1578*/ 	.word	0x00024f00


	//   ....[13]....
        /*157c*/ 	.word	0x00024f70


	//   ....[14]....
        /*1580*/ 	.word	0x00024f80


	//   ....[15]....
        /*1584*/ 	.word	0x00024ff0


	//   ....[16]....
        /*1588*/ 	.word	0x00025010


	//   ....[17]....
        /*158c*/ 	.word	0x00025080


	//   ....[18]....
        /*1590*/ 	.word	0x00025090


	//   ....[19]....
        /*1594*/ 	.word	0x00025100


	//   ....[20]....
        /*1598*/ 	.word	0x00025120


	//   ....[21]....
        /*159c*/ 	.word	0x00025190


	//   ....[22]....
        /*15a0*/ 	.word	0x000251a0


	//   ....[23]....
        /*15a4*/ 	.word	0x000252f0


	//   ....[24]....
        /*15a8*/ 	.word	0x00025310


	//   ....[25]....
        /*15ac*/ 	.word	0x00025440


	//   ....[26]....
        /*15b0*/ 	.word	0x00025480


	//   ....[27]....
        /*15b4*/ 	.word	0x000254b0


	//   ....[28]....
        /*15b8*/ 	.word	0x000254e0


	//   ....[29]....
        /*15bc*/ 	.word	0x00025510


	//   ....[30]....
        /*15c0*/ 	.word	0x00025540


	//   ....[31]....
        /*15c4*/ 	.word	0x000256a0


	//   ....[32]....
        /*15c8*/ 	.word	0x000256e0


	//   ....[33]....
        /*15cc*/ 	.word	0x00025710


	//   ....[34]....
        /*15d0*/ 	.word	0x00025740


	//   ....[35]....
        /*15d4*/ 	.word	0x00025770


	//   ....[36]....
        /*15d8*/ 	.word	0x000257a0


	//   ....[37]....
        /*15dc*/ 	.word	0x00025830


	//   ....[38]....
        /*15e0*/ 	.word	0x00025890


	//   ....[39]....
        /*15e4*/ 	.word	0x000258a0


	//   ....[40]....
        /*15e8*/ 	.word	0x00025900


	//   ....[41]....
        /*15ec*/ 	.word	0x00026360


	//   ....[42]....
        /*15f0*/ 	.word	0x000263c0


	//   ....[43]....
        /*15f4*/ 	.word	0x00026410


	//   ....[44]....
        /*15f8*/ 	.word	0x00026460


	//   ....[45]....
        /*15fc*/ 	.word	0x000264b0


	//   ....[46]....
        /*1600*/ 	.word	0x00026520


	//   ....[47]....
        /*1604*/ 	.word	0x00026570


	//   ....[48]....
        /*1608*/ 	.word	0x000265e0


	//   ....[49]....
        /*160c*/ 	.word	0x00026650


	//   ....[50]....
        /*1610*/ 	.word	0x000266c0


	//   ....[51]....
        /*1614*/ 	.word	0x00026730


	//   ....[52]....
        /*1618*/ 	.word	0x000267a0


	//   ....[53]....
        /*161c*/ 	.word	0x00026810


	//   ....[54]....
        /*1620*/ 	.word	0x00026870


	//   ....[55]....
        /*1624*/ 	.word	0x000268e0


	//   ....[56]....
        /*1628*/ 	.word	0x00026950


	//   ....[57]....
        /*162c*/ 	.word	0x000269c0


	//   ....[58]....
        /*1630*/ 	.word	0x00026a20


	//   ....[59]....
        /*1634*/ 	.word	0x00026a90


	//   ....[60]....
        /*1638*/ 	.word	0x00026b00


	//   ....[61]....
        /*163c*/ 	.word	0x00026b70


	//   ....[62]....
        /*1640*/ 	.word	0x00026bd0


	//   ....[63]....
        /*1644*/ 	.word	0x00026c40


	//   ....[64]....
        /*1648*/ 	.word	0x00026cb0


	//   ....[65]....
        /*164c*/ 	.word	0x00026d20


	//   ....[66]....
        /*1650*/ 	.word	0x00026d80


	//   ....[67]....
        /*1654*/ 	.word	0x00026df0


	//   ....[68]....
        /*1658*/ 	.word	0x00026e60


	//   ....[69]....
        /*165c*/ 	.word	0x00026f20


	//   ....[70]....
        /*1660*/ 	.word	0x00026f80


	//   ....[71]....
        /*1664*/ 	.word	0x00027040


	//   ....[72]....
        /*1668*/ 	.word	0x000270a0


	//   ....[73]....
        /*166c*/ 	.word	0x00027160


	//   ....[74]....
        /*1670*/ 	.word	0x000271c0


	//   ....[75]....
        /*1674*/ 	.word	0x00027280


	//   ....[76]....
        /*1678*/ 	.word	0x000272e0


	//   ....[77]....
        /*167c*/ 	.word	0x00027350


	//   ....[78]....
        /*1680*/ 	.word	0x000273c0


	//   ....[79]....
        /*1684*/ 	.word	0x00027430


	//   ....[80]....
        /*1688*/ 	.word	0x000274a0


	//   ....[81]....
        /*168c*/ 	.word	0x00027500


	//   ....[82]....
        /*1690*/ 	.word	0x00027550


	//   ....[83]....
        /*1694*/ 	.word	0x000275a0


	//   ....[84]....
        /*1698*/ 	.word	0x000275f0


	//   ....[85]....
        /*169c*/ 	.word	0x00027640


	//   ....[86]....
        /*16a0*/ 	.word	0x00027690


	//   ....[87]....
        /*16a4*/ 	.word	0x000276e0


	//   ....[88]....
        /*16a8*/ 	.word	0x00027730


	//   ....[89]....
        /*16ac*/ 	.word	0x000277a0


	//   ....[90]....
        /*16b0*/ 	.word	0x00027810


	//   ....[91]....
        /*16b4*/ 	.word	0x000278d0


	//   ....[92]....
        /*16b8*/ 	.word	0x00027930


	//   ....[93]....
        /*16bc*/ 	.word	0x000279f0


	//   ....[94]....
        /*16c0*/ 	.word	0x00027a50


	//   ....[95]....
        /*16c4*/ 	.word	0x00027b10


	//   ....[96]....
        /*16c8*/ 	.word	0x00027b70


	//   ....[97]....
        /*16cc*/ 	.word	0x00027c30


	//   ....[98]....
        /*16d0*/ 	.word	0x00027c90


	//   ....[99]....
        /*16d4*/ 	.word	0x00027d00


	//   ....[100]....
        /*16d8*/ 	.word	0x00027d70


	//   ....[101]....
        /*16dc*/ 	.word	0x00027e30


	//   ....[102]....
        /*16e0*/ 	.word	0x00027e90


	//   ....[103]....
        /*16e4*/ 	.word	0x00027f50


	//   ....[104]....
        /*16e8*/ 	.word	0x00027fb0


	//   ....[105]....
        /*16ec*/ 	.word	0x00028070


	//   ....[106]....
        /*16f0*/ 	.word	0x000280d0


	//   ....[107]....
        /*16f4*/ 	.word	0x00028190


	//   ....[108]....
        /*16f8*/ 	.word	0x000281f0


	//   ....[109]....
        /*16fc*/ 	.word	0x00028260


	//   ....[110]....
        /*1700*/ 	.word	0x000282d0


	//   ....[111]....
        /*1704*/ 	.word	0x00028340


	//   ....[112]....
        /*1708*/ 	.word	0x000283b0


	//   ....[113]....
        /*170c*/ 	.word	0x00028400


	//   ....[114]....
        /*1710*/ 	.word	0x00028440


	//   ....[115]....
        /*1714*/ 	.word	0x00028490


	//   ....[116]....
        /*1718*/ 	.word	0x000284d0


	//   ....[117]....
        /*171c*/ 	.word	0x00028520


	//   ....[118]....
        /*1720*/ 	.word	0x00028560


	//   ....[119]....
        /*1724*/ 	.word	0x000285b0


	//   ....[120]....
        /*1728*/ 	.word	0x000285f0


	//   ....[121]....
        /*172c*/ 	.word	0x00028650


	//   ....[122]....
        /*1730*/ 	.word	0x000286c0


	//   ....[123]....
        /*1734*/ 	.word	0x00028780


	//   ....[124]....
        /*1738*/ 	.word	0x000287e0


	//   ....[125]....
        /*173c*/ 	.word	0x000288a0


	//   ....[126]....
        /*1740*/ 	.word	0x00028900


	//   ....[127]....
        /*1744*/ 	.word	0x000289c0


	//   ....[128]....
        /*1748*/ 	.word	0x00028a20


	//   ....[129]....
        /*174c*/ 	.word	0x00028ae0


	//   ....[130]....
        /*1750*/ 	.word	0x00028b40


	//   ....[131]....
        /*1754*/ 	.word	0x00028bb0


	//   ....[132]....
        /*1758*/ 	.word	0x00028c20


	//   ....[133]....
        /*175c*/ 	.word	0x00028ce0


	//   ....[134]....
        /*1760*/ 	.word	0x00028d40


	//   ....[135]....
        /*1764*/ 	.word	0x00028e00


	//   ....[136]....
        /*1768*/ 	.word	0x00028e60


	//   ....[137]....
        /*176c*/ 	.word	0x00028f20


	//   ....[138]....
        /*1770*/ 	.word	0x00028f80


	//   ....[139]....
        /*1774*/ 	.word	0x00029040


	//   ....[140]....
        /*1778*/ 	.word	0x000290a0


	//   ....[141]....
        /*177c*/ 	.word	0x000290f0


	//   ....[142]....
        /*1780*/ 	.word	0x00029130


	//   ....[143]....
        /*1784*/ 	.word	0x00029180


	//   ....[144]....
        /*1788*/ 	.word	0x000291c0


	//   ....[145]....
        /*178c*/ 	.word	0x00029210


	//   ....[146]....
        /*1790*/ 	.word	0x00029250


	//   ....[147]....
        /*1794*/ 	.word	0x000292a0


	//   ....[148]....
        /*1798*/ 	.word	0x000292e0


	//   ....[149]....
        /*179c*/ 	.word	0x00029340


	//   ....[150]....
        /*17a0*/ 	.word	0x000293b0


	//   ....[151]....
        /*17a4*/ 	.word	0x00029420


	//   ....[152]....
        /*17a8*/ 	.word	0x000294e0


	//   ....[153]....
        /*17ac*/ 	.word	0x00029540


	//   ....[154]....
        /*17b0*/ 	.word	0x00029600


	//   ....[155]....
        /*17b4*/ 	.word	0x00029660


	//   ....[156]....
        /*17b8*/ 	.word	0x00029720


	//   ....[157]....
        /*17bc*/ 	.word	0x00029780


	//   ....[158]....
        /*17c0*/ 	.word	0x00029840


	//   ....[159]....
        /*17c4*/ 	.word	0x000298a0


	//   ....[160]....
        /*17c8*/ 	.word	0x00029910


	//   ....[161]....
        /*17cc*/ 	.word	0x00029980


	//   ....[162]....
        /*17d0*/ 	.word	0x000299f0


	//   ....[163]....
        /*17d4*/ 	.word	0x00029a60


	//   ....[164]....
        /*17d8*/ 	.word	0x00029ab0


	//   ....[165]....
        /*17dc*/ 	.word	0x00029af0


	//   ....[166]....
        /*17e0*/ 	.word	0x00029b40


	//   ....[167]....
        /*17e4*/ 	.word	0x00029b80


	//   ....[168]....
        /*17e8*/ 	.word	0x00029bd0


	//   ....[169]....
        /*17ec*/ 	.word	0x00029c10


	//   ....[170]....
        /*17f0*/ 	.word	0x00029c60


	//   ....[171]....
        /*17f4*/ 	.word	0x00029cb0


	//   ....[172]....
        /*17f8*/ 	.word	0x00029d00


	//   ....[173]....
        /*17fc*/ 	.word	0x00029d50


	//   ....[174]....
        /*1800*/ 	.word	0x00029da0


	//   ....[175]....
        /*1804*/ 	.word	0x00029df0


	//   ....[176]....
        /*1808*/ 	.word	0x00029e40


	//   ....[177]....
        /*180c*/ 	.word	0x00029e90


	//   ....[178]....
        /*1810*/ 	.word	0x00029ee0


	//   ....[179]....
        /*1814*/ 	.word	0x00029f30


	//   ....[180]....
        /*1818*/ 	.word	0x00029fa0


	//   ....[181]....
        /*181c*/ 	.word	0x0002a010


	//   ....[182]....
        /*1820*/ 	.word	0x0002a080


	//   ....[183]....
        /*1824*/ 	.word	0x0002a0e0


	//   ....[184]....
        /*1828*/ 	.word	0x0002a150


	//   ....[185]....
        /*182c*/ 	.word	0x0002a1c0


	//   ....[186]....
        /*1830*/ 	.word	0x0002a230


	//   ....[187]....
        /*1834*/ 	.word	0x0002a290


	//   ....[188]....
        /*1838*/ 	.word	0x0002a300


	//   ....[189]....
        /*183c*/ 	.word	0x0002a370


	//   ....[190]....
        /*1840*/ 	.word	0x0002a3e0


	//   ....[191]....
        /*1844*/ 	.word	0x0002a440


	//   ....[192]....
        /*1848*/ 	.word	0x0002a4b0


	//   ....[193]....
        /*184c*/ 	.word	0x0002a520


	//   ....[194]....
        /*1850*/ 	.word	0x0002a590


	//   ....[195]....
        /*1854*/ 	.word	0x0002a5f0


	//   ....[196]....
        /*1858*/ 	.word	0x0002a660


	//   ....[197]....
        /*185c*/ 	.word	0x0002a6d0


	//   ....[198]....
        /*1860*/ 	.word	0x0002a740


	//   ....[199]....
        /*1864*/ 	.word	0x0002a7a0


	//   ....[200]....
        /*1868*/ 	.word	0x0002a810


	//   ....[201]....
        /*186c*/ 	.word	0x0002a880


	//   ....[202]....
        /*1870*/ 	.word	0x0002a8f0


	//   ....[203]....
        /*1874*/ 	.word	0x0002a950


	//   ....[204]....
        /*1878*/ 	.word	0x0002a9c0


	//   ....[205]....
        /*187c*/ 	.word	0x0002aa30


	//   ....[206]....
        /*1880*/ 	.word	0x0002aaa0


	//   ....[207]....
        /*1884*/ 	.word	0x0002ab00


	//   ....[208]....
        /*1888*/ 	.word	0x0002ab70


	//   ....[209]....
        /*188c*/ 	.word	0x0002abe0


	//   ....[210]....
        /*1890*/ 	.word	0x0002ac50


	//   ....[211]....
        /*1894*/ 	.word	0x0002acb0


	//   ....[212]....
        /*1898*/ 	.word	0x0002ad20


	//   ....[213]....
        /*189c*/ 	.word	0x0002ad90


	//   ....[214]....
        /*18a0*/ 	.word	0x0002ae00


	//   ....[215]....
        /*18a4*/ 	.word	0x0002ae60


	//   ....[216]....
        /*18a8*/ 	.word	0x0002aed0


	//   ....[217]....
        /*18ac*/ 	.word	0x0002af40


	//   ....[218]....
        /*18b0*/ 	.word	0x0002afb0


	//   ....[219]....
        /*18b4*/ 	.word	0x0002b010


	//   ....[220]....
        /*18b8*/ 	.word	0x0002b080


	//   ....[221]....
        /*18bc*/ 	.word	0x0002b0f0


	//   ....[222]....
        /*18c0*/ 	.word	0x0002b140


	//   ....[223]....
        /*18c4*/ 	.word	0x0002b180


	//   ....[224]....
        /*18c8*/ 	.word	0x0002b1d0


	//   ....[225]....
        /*18cc*/ 	.word	0x0002b220


	//   ....[226]....
        /*18d0*/ 	.word	0x0002b270


	//   ....[227]....
        /*18d4*/ 	.word	0x0002b2e0


	//   ....[228]....
        /*18d8*/ 	.word	0x0002b330


	//   ....[229]....
        /*18dc*/ 	.word	0x0002b380


	//   ....[230]....
        /*18e0*/ 	.word	0x0002b3d0


	//   ....[231]....
        /*18e4*/ 	.word	0x0002b420


	//   ....[232]....
        /*18e8*/ 	.word	0x0002b470


	//   ....[233]....
        /*18ec*/ 	.word	0x0002b4e0


	//   ....[234]....
        /*18f0*/ 	.word	0x0002b530


	//   ....[235]....
        /*18f4*/ 	.word	0x0002b5a0


	//   ....[236]....
        /*18f8*/ 	.word	0x0002b600


	//   ....[237]....
        /*18fc*/ 	.word	0x0002b670


	//----- nvinfo : EIATTR_EXIT_INSTR_OFFSETS
	.align		4
.L_508:
        /*1900*/ 	.byte	0x04, 0x1c
        /*1902*/ 	.short	(.L_510 - .L_509)


	//   ....[0]....
.L_509:
        /*1904*/ 	.word	0x000010d0


	//   ....[1]....
        /*1908*/ 	.word	0x00026320


	//----- nvinfo : EIATTR_MAX_THREADS
	.align		4
.L_510:
        /*190c*/ 	.byte	0x04, 0x05
        /*190e*/ 	.short	(.L_512 - .L_511)
.L_511:
        /*1910*/ 	.word	0x00000080
        /*1914*/ 	.word	0x00000001
        /*1918*/ 	.word	0x00000001


	//----- nvinfo : EIATTR_CRS_STACK_SIZE
	.align		4
.L_512:
        /*191c*/ 	.byte	0x04, 0x1e
        /*191e*/ 	.short	(.L_514 - .L_513)
.L_513:
        /*1920*/ 	.word	0x00000000
.L_514:


//--------------------- .nv.info._ZN7cutlass13device_kernelIN5flash19enable_sm80_to_sm89INS1_16FlashAttnFwdSm80INS1_25CollectiveMainloopFwdSm80ILi4ELi1ELb0EN4cute5tupleIJNS5_1CILi128EEENS7_ILi112EEENS7_ILi64EEEEEELi64ENS_10bfloat16_tEfNS_4arch4Sm80ELb1ELb0ELb0ELb0ELb1ELb0ELb1ELb1EEENS1_21CollectiveEpilogueFwdINS6_IJS8_SA_S9_EEENS6_IJNS7_ILi1EEESI_SI_EEESC_SE_Li128ELb0ELb1ELb1ELb0EEENS1_30DynamicPersistentTileSchedulerILi128ELi128ELb1ELb1ELb0EEEEEEEEEvNT_6ParamsE --------------------------
	.section	.nv.info._ZN7cutlass13device_kernelIN5flash19enable_sm80_to_sm89INS1_16FlashAttnFwdSm80INS1_25CollectiveMainloopFwdSm80ILi4ELi1ELb0EN4cute5tupleIJNS5_1CILi128EEENS7_ILi112EEENS7_ILi64EEEEEELi64ENS_10bfloat16_tEfNS_4arch4Sm80ELb1ELb0ELb0ELb0ELb1ELb0ELb1ELb1EEENS1_21CollectiveEpilogueFwdINS6_IJS8_SA_S9_EEENS6_IJNS7_ILi1EEESI_SI_EEESC_SE_Li128ELb0ELb1ELb1ELb0EEENS1_30DynamicPersistentTileSchedulerILi128ELi128ELb1ELb1ELb0EEEEEEEEEvNT_6ParamsE,"",@"SHT_CUDA_INFO"
	.sectionflags	@""
	.align	4


	//----- nvinfo : EIATTR_CUDA_API_VERSION
	.align		4
        /*0000*/ 	.byte	0x04, 0x37
        /*0002*/ 	.short	(.L_516 - .L_515)
.L_515:
        /*0004*/ 	.word	0x00000082


	//----- nvinfo : EIATTR_SW2861232_WAR
	.align		4
.L_516:
        /*0008*/ 	.byte	0x01, 0x35
	.zero		2


	//----- nvinfo : EIATTR_PARAM_CBANK
	.align		4
        /*000c*/ 	.byte	0x04, 0x0a
        /*000e*/ 	.short	(.L_518 - .L_517)
	.align		4
.L_517:
        /*0010*/ 	.word	index@(.nv.constant0._ZN7cutlass13device_kernelIN5flash19enable_sm80_to_sm89INS1_16FlashAttnFwdSm80INS1_25CollectiveMainloopFwdSm80ILi4ELi1ELb0EN4cute5tupleIJNS5_1CILi128EEENS7_ILi112EEENS7_ILi64EEEEEELi64ENS_10bfloat16_tEfNS_4arch4Sm80ELb1ELb0ELb0ELb0ELb1ELb0ELb1ELb1EEENS1_21CollectiveEpilogueFwdINS6_IJS8_SA_S9_EEENS6_IJNS7_ILi1EEESI_SI_EEESC_SE_Li128ELb0ELb1ELb1ELb0EEENS1_30DynamicPersistentTileSchedulerILi128ELi128ELb1ELb1ELb0EEEEEEEEEvNT_6ParamsE)
        /*0014*/ 	.short	0x0160
        /*0016*/ 	.short	0x0428


	//----- nvinfo : EIATTR_CBANK_PARAM_SIZE
	.align		4
.L_518:
        /*0018*/ 	.byte	0x03, 0x19
        /*001a*/ 	.short	0x0428


	//----- nvinfo : EIATTR_KPARAM_INFO
	.align		4
        /*001c*/ 	.byte	0x04, 0x17
        /*001e*/ 	.short	(.L_520 - .L_519)
.L_519:
        /*0020*/ 	.word	0x00000000
        /*0024*/ 	.short	0x0000
        /*0026*/ 	.short	0x0000
        /*0028*/ 	.byte	0x00, 0xf0, 0xa1, 0x10


	//----- nvinfo : EIATTR_MAXREG_COUNT
	.align		4
.L_520:
        /*002c*/ 	.byte	0x03, 0x1b
        /*002e*/ 	.short	0x00ff


	//----- nvinfo : EIATTR_NUM_BARRIERS
	.align		4
        /*0030*/ 	.byte	0x02, 0x4c
        /*0032*/ 	.byte	0x06
	.zero		1


	//----- nvinfo : EIATTR_ANNOTATIONS
	.align		4
        /*0034*/ 	.byte	0x04, 0x55
        /*0036*/ 	.short	(.L_522 - .L_521)


	//   ....[0]....
.L_521:
        /* <DEDUP_REMOVED lines=65> */


	//----- nvinfo : EIATTR_MERCURY_ISA_VERSION
	.align		4
.L_522:
        /*0438*/ 	.byte	0x03, 0x5f
        /*043a*/ 	.short	0x0000


	//----- nvinfo : EIATTR_INT_WARP_WIDE_INSTR_OFFSETS
	.align		4
        /*043c*/ 	.byte	0x04, 0x31
        /*043e*/ 	.short	(.L_524 - .L_523)


	//   ....[0]....
.L_523:
        /*0440*/ 	.word	0x00011970


	//   ....[1]....
        /*0444*/ 	.word	0x000119f0


	//----- nvinfo : EIATTR_COOP_GROUP_MASK_REGIDS
	.align		4
.L_524:
        /*0448*/ 	.byte	0x04, 0x29
        /*044a*/ 	.short	(.L_526 - .L_525)


	//   ....[0]....
.L_525:
        /*044c*/ 	.word	0xffffffff


	//   ....[1]....
        /*0450*/ 	.word	0xffffffff


	//   ....[2]....
        /*0454*/ 	.word	0xffffffff


	//   ....[3]....
        /*0458*/ 	.word	0xffffffff


	//   ....[4]....
        /*045c*/ 	.word	0xffffffff


	//   ....[5]....
        /*0460*/ 	.word	0xffffffff


	//   ....[6]....
        /*0464*/ 	.word	0xffffffff


	//   ....[7]....
        /*0468*/ 	.word	0xffffffff


	//   ....[8]....
        /*046c*/ 	.word	0xffffffff


	//   ....[9]....
        /*0470*/ 	.word	0xffffffff


	//   ....[10]....
        /*0474*/ 	.word	0xffffffff


	//   ....[11]....
        /*0478*/ 	.word	0xffffffff


	//   ....[12]....
        /*047c*/ 	.word	0xffffffff


	//   ....[13]....
        /*0480*/ 	.word	0xffffffff


	//   ....[14]....
        /*0484*/ 	.word	0xffffffff


	//   ....[15]....
        /*0488*/ 	.word	0xffffffff


	//   ....[16]....
        /*048c*/ 	.word	0xffffffff


	//   ....[17]....
        /*0490*/ 	.word	0xffffffff


	//   ....[18]....
        /*0494*/ 	.word	0xffffffff


	//   ....[19]....
        /*0498*/ 	.word	0xffffffff


	//   ....[20]....
        /*049c*/ 	.word	0xffffffff


	//   ....[21]....
        /*04a0*/ 	.word	0xffffffff


	//   ....[22]....
        /*04a4*/ 	.word	0xffffffff


	//   ....[23]....
        /*04a8*/ 	.word	0xffffffff


	//   ....[24]....
        /*04ac*/ 	.word	0xffffffff


	//   ....[25]....
        /*04b0*/ 	.word	0xffffffff


	//   ....[26]....
        /*04b4*/ 	.word	0xffffffff


	//   ....[27]....
        /*04b8*/ 	.word	0xffffffff


	//   ....[28]....
        /*04bc*/ 	.word	0xffffffff


	//   ....[29]....
        /*04c0*/ 	.word	0xffffffff


	//   ....[30]....
        /*04c4*/ 	.word	0xffffffff


	//   ....[31]....
        /*04c8*/ 	.word	0xffffffff


	//   ....[32]....
        /*04cc*/ 	.word	0xffffffff


	//   ....[33]....
        /*04d0*/ 	.word	0xffffffff


	//   ....[34]....
        /*04d4*/ 	.word	0xffffffff


	//   ....[35]....
        /*04d8*/ 	.word	0xffffffff


	//   ....[36]....
        /*04dc*/ 	.word	0xffffffff


	//   ....[37]....
        /*04e0*/ 	.word	0xffffffff


	//   ....[38]....
        /*04e4*/ 	.word	0xffffffff


	//   ....[39]....
        /*04e8*/ 	.word	0xffffffff


	//   ....[40]....
        /*04ec*/ 	.word	0xffffffff


	//   ....[41]....
        /*04f0*/ 	.word	0xffffffff


	//   ....[42]....
        /*04f4*/ 	.word	0xffffffff


	//   ....[43]....
        /*04f8*/ 	.word	0xffffffff


	//   ....[44]....
        /*04fc*/ 	.word	0xffffffff


	//   ....[45]....
        /*0500*/ 	.word	0xffffffff


	//   ....[46]....
        /*0504*/ 	.word	0xffffffff


	//   ....[47]....
        /*0508*/ 	.word	0xffffffff


	//   ....[48]....
        /*050c*/ 	.word	0xffffffff


	//   ....[49]....
        /*0510*/ 	.word	0xffffffff


	//   ....[50]....
        /*0514*/ 	.word	0xffffffff


	//   ....[51]....
        /*0518*/ 	.word	0xffffffff


	//   ....[52]....
        /*051c*/ 	.word	0xffffffff


	//   ....[53]....
        /*0520*/ 	.word	0xffffffff


	//   ....[54]....
        /*0524*/ 	.word	0xffffffff


	//   ....[55]....
        /*0528*/ 	.word	0xffffffff


	//   ....[56]....
        /*052c*/ 	.word	0xffffffff


	//   ....[57]....
        /*0530*/ 	.word	0xffffffff


	//   ....[58]....
        /*0534*/ 	.word	0xffffffff


	//   ....[59]....
        /*0538*/ 	.word	0xffffffff


	//   ....[60]....
        /*053c*/ 	.word	0xffffffff


	//   ....[61]....
        /*0540*/ 	.word	0xffffffff


	//   ....[62]....
        /*0544*/ 	.word	0xffffffff


	//   ....[63]....
        /*0548*/ 	.word	0xffffffff


	//   ....[64]....
        /*054c*/ 	.word	0xffffffff


	//   ....[65]....
        /*0550*/ 	.word	0xffffffff


	//   ....[66]....
        /*0554*/ 	.word	0xffffffff


	//   ....[67]....
        /*0558*/ 	.word	0xffffffff


	//   ....[68]....
        /*055c*/ 	.word	0xffffffff


	//   ....[69]....
        /*0560*/ 	.word	0xffffffff


	//   ....[70]....
        /*0564*/ 	.word	0xffffffff


	//   ....[71]....
        /*0568*/ 	.word	0xffffffff


	//   ....[72]....
        /*056c*/ 	.word	0xffffffff


	//   ....[73]....
        /*0570*/ 	.word	0xffffffff


	//   ....[74]....
        /*0574*/ 	.word	0xffffffff


	//   ....[75]....
        /*0578*/ 	.word	0xffffffff


	//   ....[76]....
        /*057c*/ 	.word	0xffffffff


	//   ....[77]....
        /*0580*/ 	.word	0xffffffff


	//   ....[78]....
        /*0584*/ 	.word	0xffffffff


	//   ....[79]....
        /*0588*/ 	.word	0xffffffff


	//   ....[80]....
        /*058c*/ 	.word	0xffffffff


	//   ....[81]....
        /*0590*/ 	.word	0xffffffff


	//   ....[82]....
        /*0594*/ 	.word	0xffffffff


	//   ....[83]....
        /*0598*/ 	.word	0xffffffff


	//   ....[84]....
        /*059c*/ 	.word	0xffffffff


	//   ....[85]....
        /*05a0*/ 	.word	0xffffffff


	//   ....[86]....
        /*05a4*/ 	.word	0xffffffff


	//   ....[87]....
        /*05a8*/ 	.word	0xffffffff


	//   ....[88]....
        /*05ac*/ 	.word	0xffffffff


	//   ....[89]....
        /*05b0*/ 	.word	0xffffffff


	//   ....[90]....
        /*05b4*/ 	.word	0xffffffff


	//   ....[91]....
        /*05b8*/ 	.word	0xffffffff


	//   ....[92]....
        /*05bc*/ 	.word	0xffffffff


	//   ....[93]....
        /*05c0*/ 	.word	0xffffffff


	//   ....[94]....
        /*05c4*/ 	.word	0xffffffff


	//   ....[95]....
        /*05c8*/ 	.word	0xffffffff


	//   ....[96]....
        /*05cc*/ 	.word	0xffffffff


	//   ....[97]....
        /*05d0*/ 	.word	0xffffffff


	//   ....[98]....
        /*05d4*/ 	.word	0xffffffff


	//   ....[99]....
        /*05d8*/ 	.word	0xffffffff


	//   ....[100]....
        /*05dc*/ 	.word	0xffffffff


	//   ....[101]....
        /*05e0*/ 	.word	0xffffffff


	//   ....[102]....
        /*05e4*/ 	.word	0xffffffff


	//   ....[103]....
        /*05e8*/ 	.word	0xffffffff


	//   ....[104]....
        /*05ec*/ 	.word	0xffffffff


	//   ....[105]....
        /*05f0*/ 	.word	0xffffffff


	//   ....[106]....
        /*05f4*/ 	.word	0xffffffff


	//   ....[107]....
        /*05f8*/ 	.word	0xffffffff


	//   ....[108]....
        /*05fc*/ 	.word	0xffffffff


	//   ....[109]....
        /*0600*/ 	.word	0xffffffff


	//   ....[110]....
        /*0604*/ 	.word	0xffffffff


	//   ....[111]....
        /*0608*/ 	.word	0xffffffff


	//   ....[112]....
        /*060c*/ 	.word	0xffffffff


	//   ....[113]....
        /*0610*/ 	.word	0xffffffff


	//   ....[114]....
        /*0614*/ 	.word	0xffffffff


	//   ....[115]....
        /*0618*/ 	.word	0xffffffff


	//   ....[116]....
        /*061c*/ 	.word	0xffffffff


	//   ....[117]....
        /*0620*/ 	.word	0xffffffff


	//   ....[118]....
        /*0624*/ 	.word	0xffffffff


	//   ....[119]....
        /*0628*/ 	.word	0xffffffff


	//   ....[120]....
        /*062c*/ 	.word	0xffffffff


	//   ....[121]....
        /*0630*/ 	.word	0xffffffff


	//   ....[122]....
        /*0634*/ 	.word	0xffffffff


	//   ....[123]....
        /*0638*/ 	.word	0xffffffff


	//   ....[124]....
        /*063c*/ 	.word	0xffffffff


	//   ....[125]....
        /*0640*/ 	.word	0xffffffff


	//   ....[126]....
        /*0644*/ 	.word	0xffffffff


	//   ....[127]....
        /*0648*/ 	.word	0xffffffff


	//   ....[128]....
        /*064c*/ 	.word	0xffffffff


	//   ....[129]....
        /*0650*/ 	.word	0xffffffff


	//   ....[130]....
        /*0654*/ 	.word	0xffffffff


	//   ....[131]....
        /*0658*/ 	.word	0xffffffff


	//   ....[132]....
        /*065c*/ 	.word	0xffffffff


	//   ....[133]....
        /*0660*/ 	.word	0xffffffff


	//   ....[134]....
        /*0664*/ 	.word	0xffffffff


	//   ....[135]....
        /*0668*/ 	.word	0xffffffff


	//   ....[136]....
        /*066c*/ 	.word	0xffffffff


	//   ....[137]....
        /*0670*/ 	.word	0xffffffff


	//   ....[138]....
        /*0674*/ 	.word	0xffffffff


	//   ....[139]....
        /*0678*/ 	.word	0xffffffff


	//   ....[140]....
        /*067c*/ 	.word	0xffffffff


	//   ....[141]....
        /*0680*/ 	.word	0xffffffff


	//   ....[142]....
        /*0684*/ 	.word	0xffffffff


	//   ....[143]....
        /*0688*/ 	.word	0xffffffff


	//   ....[144]....
        /*068c*/ 	.word	0xffffffff


	//   ....[145]....
        /*0690*/ 	.word	0xffffffff


	//   ....[146]....
        /*0694*/ 	.word	0xffffffff


	//   ....[147]....
        /*0698*/ 	.word	0xffffffff


	//   ....[148]....
        /*069c*/ 	.word	0xffffffff


	//   ....[149]....
        /*06a0*/ 	.word	0xffffffff


	//   ....[150]....
        /*06a4*/ 	.word	0xffffffff


	//   ....[151]....
        /*06a8*/ 	.word	0xffffffff


	//   ....[152]....
        /*06ac*/ 	.word	0xffffffff


	//   ....[153]....
        /*06b0*/ 	.word	0xffffffff


	//   ....[154]....
        /*06b4*/ 	.word	0xffffffff


	//   ....[155]....
        /*06b8*/ 	.word	0xffffffff


	//   ....[156]....
        /*06bc*/ 	.word	0xffffffff


	//   ....[157]....
        /*06c0*/ 	.word	0xffffffff


	//   ....[158]....
        /*06c4*/ 	.word	0xffffffff


	//   ....[159]....
        /*06c8*/ 	.word	0xffffffff


	//   ....[160]....
        /*06cc*/ 	.word	0xffffffff


	//   ....[161]....
        /*06d0*/ 	.word	0xffffffff


	//   ....[162]....
        /*06d4*/ 	.word	0xffffffff


	//   ....[163]....
        /*06d8*/ 	.word	0xffffffff


	//   ....[164]....
        /*06dc*/ 	.word	0xffffffff


	//   ....[165]....
        /*06e0*/ 	.word	0xffffffff


	//   ....[166]....
        /*06e4*/ 	.word	0xffffffff


	//   ....[167]....
        /*06e8*/ 	.word	0xffffffff


	//   ....[168]....
        /*06ec*/ 	.word	0xffffffff


	//   ....[169]....
        /*06f0*/ 	.word	0xffffffff


	//   ....[170]....
        /*06f4*/ 	.word	0xffffffff


	//   ....[171]....
        /*06f8*/ 	.word	0xffffffff


	//   ....[172]....
        /*06fc*/ 	.word	0xffffffff


	//   ....[173]....
        /*0700*/ 	.word	0xffffffff


	//   ....[174]....
        /*0704*/ 	.word	0xffffffff


	//   ....[175]....
        /*0708*/ 	.word	0xffffffff


	//   ....[176]....
        /*070c*/ 	.word	0xffffffff


	//   ....[177]....
        /*0710*/ 	.word	0xffffffff


	//   ....[178]....
        /*0714*/ 	.word	0xffffffff


	//   ....[179]....
        /*0718*/ 	.word	0xffffffff


	//   ....[180]....
        /*071c*/ 	.word	0xffffffff


	//   ....[181]....
        /*0720*/ 	.word	0xffffffff


	//   ....[182]....
        /*0724*/ 	.word	0xffffffff


	//   ....[183]....
        /*0728*/ 	.word	0xffffffff


	//   ....[184]....
        /*072c*/ 	.word	0xffffffff


	//   ....[185]....
        /*0730*/ 	.word	0xffffffff


	//   ....[186]....
        /*0734*/ 	.word	0xffffffff


	//   ....[187]....
        /*0738*/ 	.word	0xffffffff


	//   ....[188]....
        /*073c*/ 	.word	0xffffffff


	//   ....[189]....
        /*0740*/ 	.word	0xffffffff


	//   ....[190]....
        /*0744*/ 	.word	0xffffffff


	//   ....[191]....
        /*0748*/ 	.word	0xffffffff


	//   ....[192]....
        /*074c*/ 	.word	0xffffffff


	//   ....[193]....
        /*0750*/ 	.word	0xffffffff


	//   ....[194]....
        /*0754*/ 	.word	0xffffffff


	//   ....[195]....
        /*0758*/ 	.word	0xffffffff


	//   ....[196]....
        /*075c*/ 	.word	0xffffffff


	//   ....[197]....
        /*0760*/ 	.word	0xffffffff


	//   ....[198]....
        /*0764*/ 	.word	0xffffffff


	//   ....[199]....
        /*0768*/ 	.word	0xffffffff


	//   ....[200]....
        /*076c*/ 	.word	0xffffffff


	//   ....[201]....
        /*0770*/ 	.word	0xffffffff


	//   ....[202]....
        /*0774*/ 	.word	0xffffffff


	//   ....[203]....
        /*0778*/ 	.word	0xffffffff


	//   ....[204]....
        /*077c*/ 	.word	0xffffffff


	//   ....[205]....
        /*0780*/ 	.word	0xffffffff


	//   ....[206]....
        /*0784*/ 	.word	0xffffffff


	//   ....[207]....
        /*0788*/ 	.word	0xffffffff


	//   ....[208]....
        /*078c*/ 	.word	0xffffffff


	//   ....[209]....
        /*0790*/ 	.word	0xffffffff


	//   ....[210]....
        /*0794*/ 	.word	0xffffffff


	//   ....[211]....
        /*0798*/ 	.word	0xffffffff


	//   ....[212]....
        /*079c*/ 	.word	0xffffffff


	//   ....[213]....
        /*07a0*/ 	.word	0xffffffff


	//   ....[214]....
        /*07a4*/ 	.word	0xffffffff


	//   ....[215]....
        /*07a8*/ 	.word	0xffffffff


	//   ....[216]....
        /*07ac*/ 	.word	0xffffffff


	//   ....[217]....
        /*07b0*/ 	.word	0xffffffff


	//   ....[218]....
        /*07b4*/ 	.word	0xffffffff


	//   ....[219]....
        /*07b8*/ 	.word	0xffffffff


	//   ....[220]....
        /*07bc*/ 	.word	0xffffffff


	//   ....[221]....
        /*07c0*/ 	.word	0xffffffff


	//   ....[222]....
        /*07c4*/ 	.word	0xffffffff


	//   ....[223]....
        /*07c8*/ 	.word	0xffffffff


	//   ....[224]....
        /*07cc*/ 	.word	0xffffffff


	//   ....[225]....
        /*07d0*/ 	.word	0xffffffff


	//   ....[226]....
        /*07d4*/ 	.word	0xffffffff


	//   ....[227]....
        /*07d8*/ 	.word	0xffffffff


	//   ....[228]....
        /*07dc*/ 	.word	0xffffffff


	//   ....[229]....
        /*07e0*/ 	.word	0xffffffff


	//   ....[230]....
        /*07e4*/ 	.word	0xffffffff


	//   ....[231]....
        /*07e8*/ 	.word	0xffffffff


	//   ....[232]....
        /*07ec*/ 	.word	0xffffffff


	//   ....[233]....
        /*07f0*/ 	.word	0xffffffff


	//   ....[234]....
        /*07f4*/ 	.word	0xffffffff


	//   ....[235]....
        /*07f8*/ 	.word	0xffffffff


	//   ....[236]....
        /*07fc*/ 	.word	0xffffffff


	//   ....[237]....
        /*0800*/ 	.word	0xffffffff


	//   ....[238]....
        /*0804*/ 	.word	0xffffffff


	//   ....[239]....
        /*0808*/ 	.word	0xffffffff


	//   ....[240]....
        /*080c*/ 	.word	0xffffffff


	//   ....[241]....
        /*0810*/ 	.word	0xffffffff


	//   ....[242]....
        /*0814*/ 	.word	0xffffffff


	//   ....[243]....
        /*0818*/ 	.word	0xffffffff


	//   ....[244]....
        /*081c*/ 	.word	0xffffffff


	//   ....[245]....
        /*0820*/ 	.word	0xffffffff


	//   ....[246]....
        /*0824*/ 	.word	0xffffffff


	//   ....[247]....
        /*0828*/ 	.word	0xffffffff


	//   ....[248]....
        /*082c*/ 	.word	0xffffffff


	//   ....[249]....
        /*0830*/ 	.word	0xffffffff


	//   ....[250]....
        /*0834*/ 	.word	0xffffffff


	//   ....[251]....
        /*0838*/ 	.word	0xffffffff


	//   ....[252]....
        /*083c*/ 	.word	0xffffffff


	//   ....[253]....
        /*0840*/ 	.word	0xffffffff


	//   ....[254]....
        /*0844*/ 	.word	0xffffffff


	//   ....[255]....
        /*0848*/ 	.word	0xffffffff


	//   ....[0]....
        /*084c*/ 	.word	0xffffffff


	//   ....[1]....
        /*0850*/ 	.word	0xffffffff


	//   ....[2]....
        /*0854*/ 	.word	0xffffffff


	//   ....[3]....
        /*0858*/ 	.word	0xffffffff


	//   ....[4]....
        /*085c*/ 	.word	0xffffffff


	//   ....[5]....
        /*0860*/ 	.word	0xffffffff


	//   ....[6]....
        /*0864*/ 	.word	0xffffffff


	//   ....[7]....
        /*0868*/ 	.word	0xffffffff


	//   ....[8]....
        /*086c*/ 	.word	0xffffffff


	//   ....[9]....
        /*0870*/ 	.word	0xffffffff


	//   ....[10]....
        /*0874*/ 	.word	0xffffffff


	//   ....[11]....
        /*0878*/ 	.word	0xffffffff


	//   ....[12]....
        /*087c*/ 	.word	0xffffffff


	//   ....[13]....
        /*0880*/ 	.word	0xffffffff


	//   ....[14]....
        /*0884*/ 	.word	0xffffffff


	//   ....[15]....
        /*0888*/ 	.word	0xffffffff


	//   ....[16]....
        /*088c*/ 	.word	0xffffffff


	//   ....[17]....
        /*0890*/ 	.word	0xffffffff


	//   ....[18]....
        /*0894*/ 	.word	0xffffffff


	//   ....[19]....
        /*0898*/ 	.word	0xffffffff


	//   ....[20]....
        /*089c*/ 	.word	0xffffffff


	//   ....[21]....
        /*08a0*/ 	.word	0xffffffff


	//   ....[22]....
        /*08a4*/ 	.word	0xffffffff


	//   ....[23]....
        /*08a8*/ 	.word	0xffffffff


	//   ....[24]....
        /*08ac*/ 	.word	0xffffffff


	//   ....[25]....
        /*08b0*/ 	.word	0xffffffff


	//   ....[26]....
        /*08b4*/ 	.word	0xffffffff


	//   ....[27]....
        /*08b8*/ 	.word	0xffffffff


	//   ....[28]....
        /*08bc*/ 	.word	0xffffffff


	//   ....[29]....
        /*08c0*/ 	.word	0xffffffff


	//   ....[30]....
        /*08c4*/ 	.word	0xffffffff


	//   ....[31]....
        /*08c8*/ 	.word	0xffffffff


	//----- nvinfo : EIATTR_COOP_GROUP_INSTR_OFFSETS
	.align		4
.L_526:
        /*08cc*/ 	.byte	0x04, 0x28
        /*08ce*/ 	.short	(.L_528 - .L_527)


	//   ....[0]....
.L_527:
        /*08d0*/ 	.word	0x00000050


	//   ....[1]....
        /*08d4*/ 	.word	0x00000060


	//   ....[2]....
        /*08d8*/ 	.word	0x00001550


	//   ....[3]....
        /*08dc*/ 	.word	0x00001570


	//   ....[4]....
        /*08e0*/ 	.word	0x000016c0


	//   ....[5]....
        /*08e4*/ 	.word	0x000016d0


	//   ....[6]....
        /*08e8*/ 	.word	0x000017b0


	//   ....[7]....
        /*08ec*/ 	.word	0x000017d0


	//   ....[8]....
        /*08f0*/ 	.word	0x000018b0


	//   ....[9]....
        /*08f4*/ 	.word	0x000018c0


	//   ....[10]....
        /*08f8*/ 	.word	0x000019a0


	//   ....[11]....
        /*08fc*/ 	.word	0x000019c0


	//   ....[12]....
        /*0900*/ 	.word	0x00001aa0


	//   ....[13]....
        /*0904*/ 	.word	0x00001ab0


	//   ....[14]....
        /*0908*/ 	.word	0x00001b90


	//   ....[15]....
        /*090c*/ 	.word	0x00001bb0


	//   ....[16]....
        /*0910*/ 	.word	0x00001c90


	//   ....[17]....
        /*0914*/ 	.word	0x00001ca0


	//   ....[18]....
        /*0918*/ 	.word	0x00002120


	//   ....[19]....
        /*091c*/ 	.word	0x00002140


	//   ....[20]....
        /*0920*/ 	.word	0x00002150


	//   ....[21]....
        /*0924*/ 	.word	0x00002170


	//   ....[22]....
        /*0928*/ 	.word	0x00002180


	//   ....[23]....
        /*092c*/ 	.word	0x000021a0


	//   ....[24]....
        /*0930*/ 	.word	0x000021c0


	//   ....[25]....
        /*0934*/ 	.word	0x000021e0


	//   ....[26]....
        /*0938*/ 	.word	0x00002200


	//   ....[27]....
        /*093c*/ 	.word	0x00002220


	//   ....[28]....
        /*0940*/ 	.word	0x00002240


	//   ....[29]....
        /*0944*/ 	.word	0x00002260


	//   ....[30]....
        /*0948*/ 	.word	0x00002270


	//   ....[31]....
        /*094c*/ 	.word	0x00002280


	//   ....[32]....
        /*0950*/ 	.word	0x00002700


	//   ....[33]....
        /*0954*/ 	.word	0x00002740


	//   ....[34]....
        /*0958*/ 	.word	0x00002760


	//   ....[35]....
        /*095c*/ 	.word	0x00002770


	//   ....[36]....
        /*0960*/ 	.word	0x00002850


	//   ....[37]....
        /*0964*/ 	.word	0x00002860


	//   ....[38]....
        /*0968*/ 	.word	0x00002870


	//   ....[39]....
        /*096c*/ 	.word	0x000028a0


	//   ....[40]....
        /*0970*/ 	.word	0x000028d0


	//   ....[41]....
        /*0974*/ 	.word	0x00002910


	//   ....[42]....
        /*0978*/ 	.word	0x00002930


	//   ....[43]....
        /*097c*/ 	.word	0x00002960


	//   ....[44]....
        /*0980*/ 	.word	0x00002990


	//   ....[45]....
        /*0984*/ 	.word	0x00002be0


	//   ....[46]....
        /*0988*/ 	.word	0x000035a0


	//   ....[47]....
        /*098c*/ 	.word	0x000035c0


	//   ....[48]....
        /*0990*/ 	.word	0x000035d0


	//   ....[49]....
        /*0994*/ 	.word	0x000035e0


	//   ....[50]....
        /*0998*/ 	.word	0x000035f0


	//   ....[51]....
        /*099c*/ 	.word	0x00003600


	//   ....[52]....
        /*09a0*/ 	.word	0x00003610


	//   ....[53]....
        /*09a4*/ 	.word	0x00003620


	//   ....[54]....
        /*09a8*/ 	.word	0x00003640


	//   ....[55]....
        /*09ac*/ 	.word	0x00003670


	//   ....[56]....
        /*09b0*/ 	.word	0x00003690


	//   ....[57]....
        /*09b4*/ 	.word	0x000036b0


	//   ....[58]....
        /*09b8*/ 	.word	0x00003720


	//   ....[59]....
        /*09bc*/ 	.word	0x00003740


	//   ....[60]....
        /*09c0*/ 	.word	0x000038f0


	//   ....[61]....
        /*09c4*/ 	.word	0x00003cb0


	//   ....[62]....
        /*09c8*/ 	.word	0x00003cc0


	//   ....[63]....
        /*09cc*/ 	.word	0x00003cd0


	//   ....[64]....
        /*09d0*/ 	.word	0x00004e50


	//   ....[65]....
        /*09d4*/ 	.word	0x00004e80


	//   ....[66]....
        /*09d8*/ 	.word	0x00004ea0


	//   ....[67]....
        /*09dc*/ 	.word	0x00004eb0


	//   ....[68]....
        /*09e0*/ 	.word	0x00004ee0


	//   ....[69]....
        /*09e4*/ 	.word	0x00004f00


	//   ....[70]....
        /*09e8*/ 	.word	0x00004f20


	//   ....[71]....
        /*09ec*/ 	.word	0x00004f30


	//   ....[72]....
        /*09f0*/ 	.word	0x00007c70


	//   ....[73]....
        /*09f4*/ 	.word	0x00007c90


	//   ....[74]....
        /*09f8*/ 	.word	0x00007ca0


	//   ....[75]....
        /*09fc*/ 	.word	0x00007cb0


	//   ....[76]....
        /*0a00*/ 	.word	0x00007cc0


	//   ....[77]....
        /*0a04*/ 	.word	0x00007cd0


	//   ....[78]....
        /*0a08*/ 	.word	0x00007ce0


	//   ....[79]....
        /*0a0c*/ 	.word	0x00007cf0


	//   ....[80]....
        /*0a10*/ 	.word	0x00007d00


	//   ....[81]....
        /*0a14*/ 	.word	0x00007d10


	//   ....[82]....
        /*0a18*/ 	.word	0x00007d20


	//   ....[83]....
        /*0a1c*/ 	.word	0x00007d30


	//   ....[84]....
        /*0a20*/ 	.word	0x00007d40


	//   ....[85]....
        /*0a24*/ 	.word	0x00007d50


	//   ....[86]....
        /*0a28*/ 	.word	0x00008a00


	//   ....[87]....
        /*0a2c*/ 	.word	0x00008a20


	//   ....[88]....
        /*0a30*/ 	.word	0x00008a80


	//   ....[89]....
        /*0a34*/ 	.word	0x00008a90


	//   ....[90]....
        /*0a38*/ 	.word	0x00008ad0


	//   ....[91]....
        /*0a3c*/ 	.word	0x00008ae0


	//   ....[92]....
        /*0a40*/ 	.word	0x00008b20


	//   ....[93]....
        /*0a44*/ 	.word	0x00008b30


	//   ....[94]....
        /*0a48*/ 	.word	0x00008b70


	//   ....[95]....
        /*0a4c*/ 	.word	0x00008b80


	//   ....[96]....
        /*0a50*/ 	.word	0x00008bc0


	//   ....[97]....
        /*0a54*/ 	.word	0x00008bd0


	//   ....[98]....
        /*0a58*/ 	.word	0x00008be0


	//   ....[99]....
        /*0a5c*/ 	.word	0x00008bf0


	//   ....[100]....
        /*0a60*/ 	.word	0x00008d60


	//   ....[101]....
        /*0a64*/ 	.word	0x00009120


	//   ....[102]....
        /*0a68*/ 	.word	0x00009150


	//   ....[103]....
        /*0a6c*/ 	.word	0x00009180


	//   ....[104]....
        /*0a70*/ 	.word	0x00009e70


	//   ....[105]....
        /*0a74*/ 	.word	0x00009f70


	//   ....[106]....
        /*0a78*/ 	.word	0x0000a060


	//   ....[107]....
        /*0a7c*/ 	.word	0x0000a130


	//   ....[108]....
        /*0a80*/ 	.word	0x0000a1b0


	//   ....[109]....
        /*0a84*/ 	.word	0x0000a1d0


	//   ....[110]....
        /*0a88*/ 	.word	0x0000a3b0


	//   ....[111]....
        /*0a8c*/ 	.word	0x0000a3d0


	//   ....[112]....
        /*0a90*/ 	.word	0x0000d050


	//   ....[113]....
        /*0a94*/ 	.word	0x0000d090


	//   ....[114]....
        /*0a98*/ 	.word	0x0000d0b0


	//   ....[115]....
        /*0a9c*/ 	.word	0x0000d0d0


	//   ....[116]....
        /*0aa0*/ 	.word	0x0000d0f0


	//   ....[117]....
        /*0aa4*/ 	.word	0x0000d110


	//   ....[118]....
        /*0aa8*/ 	.word	0x0000d130


	//   ....[119]....
        /*0aac*/ 	.word	0x0000d150


	//   ....[120]....
        /*0ab0*/ 	.word	0x0000d170


	//   ....[121]....
        /*0ab4*/ 	.word	0x0000d190


	//   ....[122]....
        /*0ab8*/ 	.word	0x0000d1b0


	//   ....[123]....
        /*0abc*/ 	.word	0x0000d1d0


	//   ....[124]....
        /*0ac0*/ 	.word	0x0000d1f0


	//   ....[125]....
        /*0ac4*/ 	.word	0x0000d3a0


	//   ....[126]....
        /*0ac8*/ 	.word	0x0000dd80


	//   ....[127]....
        /*0acc*/ 	.word	0x0000dda0


	//   ....[128]....
        /*0ad0*/ 	.word	0x0000de00


	//   ....[129]....
        /*0ad4*/ 	.word	0x0000de10


	//   ....[130]....
        /*0ad8*/ 	.word	0x0000de50


	//   ....[131]....
        /*0adc*/ 	.word	0x0000de60


	//   ....[132]....
        /*0ae0*/ 	.word	0x0000dea0


	//   ....[133]....
        /*0ae4*/ 	.word	0x0000deb0


	//   ....[134]....
        /*0ae8*/ 	.word	0x0000def0


	//   ....[135]....
        /*0aec*/ 	.word	0x0000df00


	//   ....[136]....
        /*0af0*/ 	.word	0x0000df40


	//   ....[137]....
        /*0af4*/ 	.word	0x0000df50


	//   ....[138]....
        /*0af8*/ 	.word	0x0000df60


	//   ....[139]....
        /*0afc*/ 	.word	0x0000df70


	//   ....[140]....
        /*0b00*/ 	.word	0x0000e740


	//   ....[141]....
        /*0b04*/ 	.word	0x0000e760


	//   ....[142]....
        /*0b08*/ 	.word	0x0000e770


	//   ....[143]....
        /*0b0c*/ 	.word	0x0000e7a0


	//   ....[144]....
        /*0b10*/ 	.word	0x0000e7b0


	//   ....[145]....
        /*0b14*/ 	.word	0x0000e7d0


	//   ....[146]....
        /*0b18*/ 	.word	0x0000e800


	//   ....[147]....
        /*0b1c*/ 	.word	0x0000e820


	//   ....[148]....
        /*0b20*/ 	.word	0x00011180


	//   ....[149]....
        /*0b24*/ 	.word	0x000111e0


	//   ....[150]....
        /*0b28*/ 	.word	0x00011200


	//   ....[151]....
        /*0b2c*/ 	.word	0x00011220


	//   ....[152]....
        /*0b30*/ 	.word	0x00011230


	//   ....[153]....
        /*0b34*/ 	.word	0x00011250


	//   ....[154]....
        /*0b38*/ 	.word	0x00011270


	//   ....[155]....
        /*0b3c*/ 	.word	0x00011280


	//   ....[156]....
        /*0b40*/ 	.word	0x00011b40


	//   ....[157]....
        /*0b44*/ 	.word	0x00012070


	//   ....[158]....
        /*0b48*/ 	.word	0x00012080


	//   ....[159]....
        /*0b4c*/ 	.word	0x00012090


	//   ....[160]....
        /*0b50*/ 	.word	0x000120c0


	//   ....[161]....
        /*0b54*/ 	.word	0x00012120


	//   ....[162]....
        /*0b58*/ 	.word	0x00012150


	//   ....[163]....
        /*0b5c*/ 	.word	0x00012170


	//   ....[164]....
        /*0b60*/ 	.word	0x00012180


	//   ....[165]....
        /*0b64*/ 	.word	0x00012270


	//   ....[166]....
        /*0b68*/ 	.word	0x000122a0


	//   ....[167]....
        /*0b6c*/ 	.word	0x00012500


	//   ....[168]....
        /*0b70*/ 	.word	0x00012520


	//   ....[169]....
        /*0b74*/ 	.word	0x00012750


	//   ....[170]....
        /*0b78*/ 	.word	0x00012770


	//   ....[171]....
        /*0b7c*/ 	.word	0x000129a0


	//   ....[172]....
        /*0b80*/ 	.word	0x000129b0


	//   ....[173]....
        /*0b84*/ 	.word	0x00012f40


	//   ....[174]....
        /*0b88*/ 	.word	0x00013050


	//   ....[175]....
        /*0b8c*/ 	.word	0x000130c0


	//   ....[176]....
        /*0b90*/ 	.word	0x00013130


	//   ....[177]....
        /*0b94*/ 	.word	0x00013190


	//   ....[178]....
        /*0b98*/ 	.word	0x00013200


	//   ....[179]....
        /*0b9c*/ 	.word	0x00013270


	//   ....[180]....
        /*0ba0*/ 	.word	0x000132e0


	//   ....[181]....
        /*0ba4*/ 	.word	0x00013340


	//   ....[182]....
        /*0ba8*/ 	.word	0x000133b0


	//   ....[183]....
        /*0bac*/ 	.word	0x00013420


	//   ....[184]....
        /*0bb0*/ 	.word	0x00013490


	//   ....[185]....
        /*0bb4*/ 	.word	0x000134f0


	//   ....[186]....
        /*0bb8*/ 	.word	0x00013560


	//   ....[187]....
        /*0bbc*/ 	.word	0x000135d0


	//   ....[188]....
        /*0bc0*/ 	.word	0x00013640


	//   ....[189]....
        /*0bc4*/ 	.word	0x000136a0


	//   ....[190]....
        /*0bc8*/ 	.word	0x00013710


	//   ....[191]....
        /*0bcc*/ 	.word	0x00013780


	//   ....[192]....
        /*0bd0*/ 	.word	0x00013830


	//   ....[193]....
        /*0bd4*/ 	.word	0x00013890


	//   ....[194]....
        /*0bd8*/ 	.word	0x00013940


	//   ....[195]....
        /*0bdc*/ 	.word	0x000139a0


	//   ....[196]....
        /*0be0*/ 	.word	0x00013a50


	//   ....[197]....
        /*0be4*/ 	.word	0x00013ab0


	//   ....[198]....
        /*0be8*/ 	.word	0x00013b60


	//   ....[199]....
        /*0bec*/ 	.word	0x00013bc0


	//   ....[200]....
        /*0bf0*/ 	.word	0x00013c70


	//   ....[201]....
        /*0bf4*/ 	.word	0x00013cd0


	//   ....[202]....
        /*0bf8*/ 	.word	0x00013d80


	//   ....[203]....
        /*0bfc*/ 	.word	0x00013de0


	//   ....[204]....
        /*0c00*/ 	.word	0x00013e50


	//   ....[205]....
        /*0c04*/ 	.word	0x00013ec0


	//   ....[206]....
        /*0c08*/ 	.word	0x000142b0


	//   ....[207]....
        /*0c0c*/ 	.word	0x000146a0


	//   ....[208]....
        /*0c10*/ 	.word	0x00015140


	//   ....[209]....
        /*0c14*/ 	.word	0x00015190


	//   ....[210]....
        /*0c18*/ 	.word	0x000151e0


	//   ....[211]....
        /*0c1c*/ 	.word	0x00015230


	//   ....[212]....
        /*0c20*/ 	.word	0x00015280


	//   ....[213]....
        /*0c24*/ 	.word	0x000152d0


	//   ....[214]....
        /*0c28*/ 	.word	0x00015320


	//   ....[215]....
        /*0c2c*/ 	.word	0x00015370


	//   ....[216]....
        /*0c30*/ 	.word	0x000153e0


	//   ....[217]....
        /*0c34*/ 	.word	0x00015450


	//   ....[218]....
        /*0c38*/ 	.word	0x00015500


	//   ....[219]....
        /*0c3c*/ 	.word	0x00015560


	//   ....[220]....
        /*0c40*/ 	.word	0x00015610


	//   ....[221]....
        /*0c44*/ 	.word	0x00015670


	//   ....[222]....
        /*0c48*/ 	.word	0x00015720


	//   ....[223]....
        /*0c4c*/ 	.word	0x00015780


	//   ....[224]....
        /*0c50*/ 	.word	0x00015830


	//   ....[225]....
        /*0c54*/ 	.word	0x00015890


	//   ....[226]....
        /*0c58*/ 	.word	0x00015940


	//   ....[227]....
        /*0c5c*/ 	.word	0x000159a0


	//   ....[228]....
        /*0c60*/ 	.word	0x00015a50


	//   ....[229]....
        /*0c64*/ 	.word	0x00015ab0


	//   ....[230]....
        /*0c68*/ 	.word	0x00015b20


	//   ....[231]....
        /*0c6c*/ 	.word	0x00015b90


	//   ....[232]....
        /*0c70*/ 	.word	0x00015c40


	//   ....[233]....
        /*0c74*/ 	.word	0x00015ca0


	//   ....[234]....
        /*0c78*/ 	.word	0x00015d50


	//   ....[235]....
        /*0c7c*/ 	.word	0x00015db0


	//   ....[236]....
        /*0c80*/ 	.word	0x00015e60


	//   ....[237]....
        /*0c84*/ 	.word	0x00015ec0


	//   ....[238]....
        /*0c88*/ 	.word	0x00015f70


	//   ....[239]....
        /*0c8c*/ 	.word	0x00015fd0


	//   ....[240]....
        /*0c90*/ 	.word	0x00016080


	//   ....[241]....
        /*0c94*/ 	.word	0x000160e0


	//   ....[242]....
        /*0c98*/ 	.word	0x00016190


	//   ....[243]....
        /*0c9c*/ 	.word	0x000161f0


	//   ....[244]....
        /*0ca0*/ 	.word	0x00016260


	//   ....[245]....
        /*0ca4*/ 	.word	0x000162d0


	//   ....[246]....
        /*0ca8*/ 	.word	0x000166b0


	//   ....[247]....
        /*0cac*/ 	.word	0x00016a90


	//   ....[248]....
        /*0cb0*/ 	.word	0x00017550


	//   ....[249]....
        /*0cb4*/ 	.word	0x00017590


	//   ....[250]....
        /*0cb8*/ 	.word	0x000175e0


	//   ....[251]....
        /*0cbc*/ 	.word	0x00017620


	//   ....[252]....
        /*0cc0*/ 	.word	0x00017670


	//   ....[253]....
        /*0cc4*/ 	.word	0x000176b0


	//   ....[254]....
        /*0cc8*/ 	.word	0x00017700


	//   ....[255]....
        /*0ccc*/ 	.word	0x00017740


	//   ....[0]....
        /*0cd0*/ 	.word	0x000177a0


	//   ....[1]....
        /*0cd4*/ 	.word	0x00017810


	//   ....[2]....
        /*0cd8*/ 	.word	0x00017880


	//   ....[3]....
        /*0cdc*/ 	.word	0x00017930


	//   ....[4]....
        /*0ce0*/ 	.word	0x00017990


	//   ....[5]....
        /*0ce4*/ 	.word	0x00017a40


	//   ....[6]....
        /*0ce8*/ 	.word	0x00017aa0


	//   ....[7]....
        /*0cec*/ 	.word	0x00017b50


	//   ....[8]....
        /*0cf0*/ 	.word	0x00017bb0


	//   ....[9]....
        /*0cf4*/ 	.word	0x00017c60


	//   ....[10]....
        /*0cf8*/ 	.word	0x00017cc0


	//   ....[11]....
        /*0cfc*/ 	.word	0x00017d70


	//   ....[12]....
        /*0d00*/ 	.word	0x00017dd0


	//   ....[13]....
        /*0d04*/ 	.word	0x00017e80


	//   ....[14]....
        /*0d08*/ 	.word	0x00017ee0


	//   ....[15]....
        /*0d0c*/ 	.word	0x00017f30


	//   ....[16]....
        /*0d10*/ 	.word	0x00017f70


	//   ....[17]....
        /*0d14*/ 	.word	0x00017fc0


	//   ....[18]....
        /*0d18*/ 	.word	0x00018000


	//   ....[19]....
        /*0d1c*/ 	.word	0x00018050


	//   ....[20]....
        /*0d20*/ 	.word	0x00018090


	//   ....[21]....
        /*0d24*/ 	.word	0x000180e0


	//   ....[22]....
        /*0d28*/ 	.word	0x00018120


	//   ....[23]....
        /*0d2c*/ 	.word	0x00018170


	//   ....[24]....
        /*0d30*/ 	.word	0x000181d0


	//   ....[25]....
        /*0d34*/ 	.word	0x00018220


	//   ....[26]....
        /*0d38*/ 	.word	0x00018270


	//   ....[27]....
        /*0d3c*/ 	.word	0x000182c0


	//   ....[28]....
        /*0d40*/ 	.word	0x00018320


	//   ....[29]....
        /*0d44*/ 	.word	0x00018370


	//   ....[30]....
        /*0d48*/ 	.word	0x000183d0


	//   ....[31]....
        /*0d4c*/ 	.word	0x00018440


	//----- nvinfo : EIATTR_EXIT_INSTR_OFFSETS
	.align		4
.L_528:
        /*0d50*/ 	.byte	0x04, 0x1c
        /*0d52*/ 	.short	(.L_530 - .L_529)


	//   ....[0]....
.L_529:
        /*0d54*/ 	.word	0x000000b0


	//   ....[1]....
        /*0d58*/ 	.word	0x00013000


	//----- nvinfo : EIATTR_MAX_THREADS
	.align		4
.L_530:
        /*0d5c*/ 	.byte	0x04, 0x05
        /*0d5e*/ 	.short	(.L_532 - .L_531)
.L_531:
        /*0d60*/ 	.word	0x00000080
        /*0d64*/ 	.word	0x00000001
        /*0d68*/ 	.word	0x00000001


	//----- nvinfo : EIATTR_CRS_STACK_SIZE
	.align		4
.L_532:
        /*0d6c*/ 	.byte	0x04, 0x1e
        /*0d6e*/ 	.short	(.L_534 - .L_533)
.L_533:
        /*0d70*/ 	.word	0x00000000
.L_534:


//--------------------- .nv.info._ZN7cutlass13device_kernelIN5flash19enable_sm80_to_sm89INS1_16FlashAttnFwdSm80INS1_25CollectiveMainloopFwdSm80ILi4ELi1ELb0EN4cute5tupleIJNS5_1CILi128EEENS7_ILi80EEENS7_ILi64EEEEEELi64ENS_10bfloat16_tEfNS_4arch4Sm80ELb1ELb0ELb0ELb1ELb1ELb0ELb1ELb1EEENS1_21CollectiveEpilogueFwdINS6_IJS8_SA_S9_EEENS6_IJNS7_ILi1EEESI_SI_EEESC_SE_Li128ELb1ELb1ELb1ELb0EEENS1_36VarlenDynamicPersistentTileSchedulerILi128ELi80ELi128ELi128ELb1ELb1ELb0ELb1ELb1ELb1EEEEEEEEEvNT_6ParamsE --------------------------
	.section	.nv.info._ZN7cutlass13device_kernelIN5flash19enable_sm80_to_sm89INS1_16FlashAttnFwdSm80INS1_25CollectiveMainloopFwdSm80ILi4ELi1ELb0EN4cute5tupleIJNS5_1CILi128EEENS7_ILi80EEENS7_ILi64EEEEEELi64ENS_10bfloat16_tEfNS_4arch4Sm80ELb1ELb0ELb0ELb1ELb1ELb0ELb1ELb1EEENS1_21CollectiveEpilogueFwdINS6_IJS8_SA_S9_EEENS6_IJNS7_ILi1EEESI_SI_EEESC_SE_Li128ELb1ELb1ELb1ELb0EEENS1_36VarlenDynamicPersistentTileSchedulerILi128ELi80ELi128ELi128ELb1ELb1ELb0ELb1ELb1ELb1EEEEEEEEEvNT_6ParamsE,"",@"SHT_CUDA_INFO"
	.sectionflags	@""
	.align	4


	//----- nvinfo : EIATTR_CUDA_API_VERSION
	.align		4
        /*0000*/ 	.byte	0x04, 0x37
        /*0002*/ 	.short	(.L_536 - .L_535)
.L_535:
        /*0004*/ 	.word	0x00000082


	//----- nvinfo : EIATTR_SW2861232_WAR
	.align		4
.L_536:
        /*0008*/ 	.byte	0x01, 0x35
	.zero		2


	//----- nvinfo : EIATTR_PARAM_CBANK
	.align		4
        /*000c*/ 	.byte	0x04, 0x0a
        /*000e*/ 	.short	(.L_538 - .L_537)
	.align		4
.L_537:
        /*0010*/ 	.word	index@(.nv.constant0._ZN7cutlass13device_kernelIN5flash19enable_sm80_to_sm89INS1_16FlashAttnFwdSm80INS1_25CollectiveMainloopFwdSm80ILi4ELi1ELb0EN4cute5tupleIJNS5_1CILi128EEENS7_ILi80EEENS7_ILi64EEEEEELi64ENS_10bfloat16_tEfNS_4arch4Sm80ELb1ELb0ELb0ELb1ELb1ELb0ELb1ELb1EEENS1_21CollectiveEpilogueFwdINS6_IJS8_SA_S9_EEENS6_IJNS7_ILi1EEESI_SI_EEESC_SE_Li128ELb1ELb1ELb1ELb0EEENS1_36VarlenDynamicPersistentTileSchedulerILi128ELi80ELi128ELi128ELb1ELb1ELb0ELb1ELb1ELb1EEEEEEEEEvNT_6ParamsE)
        /*0014*/ 	.short	0x0160
        /*0016*/ 	.short	0x0438


	//----- nvinfo : EIATTR_CBANK_PARAM_SIZE
	.align		4
.L_538:
        /*0018*/ 	.byte	0x03, 0x19
        /*001a*/ 	.short	0x0438


	//----- nvinfo : EIATTR_KPARAM_INFO
	.align		4
        /*001c*/ 	.byte	0x04, 0x17
        /*001e*/ 	.short	(.L_540 - .L_539)
.L_539:
        /*0020*/ 	.word	0x00000000
        /*0024*/ 	.short	0x0000
        /*0026*/ 	.short	0x0000
        /*0028*/ 	.byte	0x00, 0xf0, 0xe1, 0x10


	//----- nvinfo : EIATTR_MAXREG_COUNT
	.align		4
.L_540:
        /*002c*/ 	.byte	0x03, 0x1b
        /*002e*/ 	.short	0x00ff


	//----- nvinfo : EIATTR_NUM_BARRIERS
	.align		4
        /*0030*/ 	.byte	0x02, 0x4c
        /*0032*/ 	.byte	0x06
	.zero		1


	//----- nvinfo : EIATTR_ANNOTATIONS
	.align		4
        /*0034*/ 	.byte	0x04, 0x55
        /*0036*/ 	.short	(.L_542 - .L_541)


	//   ....[0]....
.L_541:
        /* <DEDUP_REMOVED lines=106> */


	//----- nvinfo : EIATTR_MERCURY_ISA_VERSION
	.align		4
.L_542:
        /*06c0*/ 	.byte	0x03, 0x5f
        /*06c2*/ 	.short	0x0000


	//----- nvinfo : EIATTR_INT_WARP_WIDE_INSTR_OFFSETS
	.align		4
        /*06c4*/ 	.byte	0x04, 0x31
        /*06c6*/ 	.short	(.L_544 - .L_543)


	//   ....[0]....
.L_543:
        /*06c8*/ 	.word	0x0000e7d0


	//   ....[1]....
        /*06cc*/ 	.word	0x0000e850


	//----- nvinfo : EIATTR_COOP_GROUP_MASK_REGIDS
	.align		4
.L_544:
        /*06d0*/ 	.byte	0x04, 0x29
        /*06d2*/ 	.short	(.L_546 - .L_545)


	//   ....[0]....
.L_545:
        /*06d4*/ 	.word	0xffffffff


	//   ....[1]....
        /*06d8*/ 	.word	0xffffffff


	//   ....[2]....
        /*06dc*/ 	.word	0xffffffff


	//   ....[3]....
        /*06e0*/ 	.word	0xffffffff


	//   ....[4]....
        /*06e4*/ 	.word	0xffffffff


	//   ....[5]....
        /*06e8*/ 	.word	0xffffffff


	//   ....[6]....
        /*06ec*/ 	.word	0xffffffff


	//   ....[7]....
        /*06f0*/ 	.word	0xffffffff


	//   ....[8]....
        /*06f4*/ 	.word	0xffffffff


	//   ....[9]....
        /*06f8*/ 	.word	0xffffffff


	//   ....[10]....
        /*06fc*/ 	.word	0xffffffff


	//   ....[11]....
        /*0700*/ 	.word	0xffffffff


	//   ....[12]....
        /*0704*/ 	.word	0xffffffff


	//   ....[13]....
        /*0708*/ 	.word	0xffffffff


	//   ....[14]....
        /*070c*/ 	.word	0xffffffff


	//   ....[15]....
        /*0710*/ 	.word	0xffffffff


	//   ....[16]....
        /*0714*/ 	.word	0xffffffff


	//   ....[17]....
        /*0718*/ 	.word	0xffffffff


	//   ....[18]....
        /*071c*/ 	.word	0xffffffff


	//   ....[19]....
        /*0720*/ 	.word	0xffffffff


	//   ....[20]....
        /*0724*/ 	.word	0xffffffff


	//   ....[21]....
        /*0728*/ 	.word	0xffffffff


	//   ....[22]....
        /*072c*/ 	.word	0xffffffff


	//   ....[23]....
        /*0730*/ 	.word	0xffffffff


	//   ....[24]....
        /*0734*/ 	.word	0xffffffff


	//   ....[25]....
        /*0738*/ 	.word	0xffffffff


	//   ....[26]....
        /*073c*/ 	.word	0xffffffff


	//   ....[27]....
        /*0740*/ 	.word	0xffffffff


	//   ....[28]....
        /*0744*/ 	.word	0xffffffff


	//   ....[29]....
        /*0748*/ 	.word	0xffffffff


	//   ....[30]....
        /*074c*/ 	.word	0xffffffff


	//   ....[31]....
        /*0750*/ 	.word	0xffffffff


	//   ....[32]....
        /*0754*/ 	.word	0xffffffff


	//   ....[33]....
        /*0758*/ 	.word	0xffffffff


	//   ....[34]....
        /*075c*/ 	.word	0xffffffff


	//   ....[35]....
        /*0760*/ 	.word	0xffffffff


	//   ....[36]....
        /*0764*/ 	.word	0xffffffff


	//   ....[37]....
        /*0768*/ 	.word	0xffffffff


	//   ....[38]....
        /*076c*/ 	.word	0xffffffff


	//   ....[39]....
        /*0770*/ 	.word	0xffffffff


	//   ....[40]....
        /*0774*/ 	.word	0xffffffff


	//   ....[41]....
        /*0778*/ 	.word	0xffffffff


	//   ....[42]....
        /*077c*/ 	.word	0xffffffff


	//   ....[43]....
        /*0780*/ 	.word	0xffffffff


	//   ....[44]....
        /*0784*/ 	.word	0xffffffff


	//   ....[45]....
        /*0788*/ 	.word	0xffffffff


	//   ....[46]....
        /*078c*/ 	.word	0xffffffff


	//   ....[47]....
        /*0790*/ 	.word	0xffffffff


	//   ....[48]....
        /*0794*/ 	.word	0xffffffff


	//   ....[49]....
        /*0798*/ 	.word	0xffffffff


	//   ....[50]....
        /*079c*/ 	.word	0xffffffff


	//   ....[51]....
        /*07a0*/ 	.word	0xffffffff


	//   ....[52]....
        /*07a4*/ 	.word	0xffffffff


	//   ....[53]....
        /*07a8*/ 	.word	0xffffffff


	//   ....[54]....
        /*07ac*/ 	.word	0xffffffff


	//   ....[55]....
        /*07b0*/ 	.word	0xffffffff


	//   ....[56]....
        /*07b4*/ 	.word	0xffffffff


	//   ....[57]....
        /*07b8*/ 	.word	0xffffffff


	//   ....[58]....
        /*07bc*/ 	.word	0xffffffff


	//   ....[59]....
        /*07c0*/ 	.word	0xffffffff


	//   ....[60]....
        /*07c4*/ 	.word	0xffffffff


	//   ....[61]....
        /*07c8*/ 	.word	0xffffffff


	//   ....[62]....
        /*07cc*/ 	.word	0xffffffff


	//   ....[63]....
        /*07d0*/ 	.word	0xffffffff


	//   ....[64]....
        /*07d4*/ 	.word	0xffffffff


	//   ....[65]....
        /*07d8*/ 	.word	0xffffffff


	//   ....[66]....
        /*07dc*/ 	.word	0xffffffff


	//   ....[67]....
        /*07e0*/ 	.word	0xffffffff


	//   ....[68]....
        /*07e4*/ 	.word	0xffffffff


	//   ....[69]....
        /*07e8*/ 	.word	0xffffffff


	//   ....[70]....
        /*07ec*/ 	.word	0xffffffff


	//   ....[71]....
        /*07f0*/ 	.word	0xffffffff


	//   ....[72]....
        /*07f4*/ 	.word	0xffffffff


	//   ....[73]....
        /*07f8*/ 	.word	0xffffffff


	//   ....[74]....
        /*07fc*/ 	.word	0xffffffff


	//   ....[75]....
        /*0800*/ 	.word	0xffffffff


	//   ....[76]....
        /*0804*/ 	.word	0xffffffff


	//   ....[77]....
        /*0808*/ 	.word	0xffffffff


	//   ....[78]....
        /*080c*/ 	.word	0xffffffff


	//   ....[79]....
        /*0810*/ 	.word	0xffffffff


	//   ....[80]....
        /*0814*/ 	.word	0xffffffff


	//   ....[81]....
        /*0818*/ 	.word	0xffffffff


	//   ....[82]....
        /*081c*/ 	.word	0xffffffff


	//   ....[83]....
        /*0820*/ 	.word	0xffffffff


	//   ....[84]....
        /*0824*/ 	.word	0xffffffff


	//   ....[85]....
        /*0828*/ 	.word	0xffffffff


	//   ....[86]....
        /*082c*/ 	.word	0xffffffff


	//   ....[87]....
        /*0830*/ 	.word	0xffffffff


	//   ....[88]....
        /*0834*/ 	.word	0xffffffff


	//   ....[89]....
        /*0838*/ 	.word	0xffffffff


	//   ....[90]....
        /*083c*/ 	.word	0xffffffff


	//   ....[91]....
        /*0840*/ 	.word	0xffffffff


	//   ....[92]....
        /*0844*/ 	.word	0xffffffff


	//   ....[93]....
        /*0848*/ 	.word	0xffffffff


	//   ....[94]....
        /*084c*/ 	.word	0xffffffff


	//   ....[95]....
        /*0850*/ 	.word	0xffffffff


	//   ....[96]....
        /*0854*/ 	.word	0xffffffff


	//   ....[97]....
        /*0858*/ 	.word	0xffffffff


	//   ....[98]....
        /*085c*/ 	.word	0xffffffff


	//   ....[99]....
        /*0860*/ 	.word	0xffffffff


	//   ....[100]....
        /*0864*/ 	.word	0xffffffff


	//   ....[101]....
        /*0868*/ 	.word	0xffffffff


	//   ....[102]....
        /*086c*/ 	.word	0xffffffff


	//   ....[103]....
        /*0870*/ 	.word	0xffffffff


	//   ....[104]....
        /*0874*/ 	.word	0xffffffff


	//   ....[105]....
        /*0878*/ 	.word	0xffffffff


	//   ....[106]....
        /*087c*/ 	.word	0xffffffff


	//   ....[107]....
        /*0880*/ 	.word	0xffffffff


	//   ....[108]....
        /*0884*/ 	.word	0xffffffff


	//   ....[109]....
        /*0888*/ 	.word	0xffffffff


	//   ....[110]....
        /*088c*/ 	.word	0xffffffff


	//   ....[111]....
        /*0890*/ 	.word	0xffffffff


	//   ....[112]....
        /*0894*/ 	.word	0xffffffff


	//   ....[113]....
        /*0898*/ 	.word	0xffffffff


	//   ....[114]....
        /*089c*/ 	.word	0xffffffff


	//   ....[115]....
        /*08a0*/ 	.word	0xffffffff


	//   ....[116]....
        /*08a4*/ 	.word	0xffffffff


	//   ....[117]....
        /*08a8*/ 	.word	0xffffffff


	//   ....[118]....
        /*08ac*/ 	.word	0xffffffff


	//   ....[119]....
        /*08b0*/ 	.word	0xffffffff


	//   ....[120]....
        /*08b4*/ 	.word	0xffffffff


	//   ....[121]....
        /*08b8*/ 	.word	0xffffffff


	//   ....[122]....
        /*08bc*/ 	.word	0xffffffff


	//   ....[123]....
        /*08c0*/ 	.word	0xffffffff


	//   ....[124]....
        /*08c4*/ 	.word	0xffffffff


	//   ....[125]....
        /*08c8*/ 	.word	0xffffffff


	//   ....[126]....
        /*08cc*/ 	.word	0xffffffff


	//   ....[127]....
        /*08d0*/ 	.word	0xffffffff


	//   ....[128]....
        /*08d4*/ 	.word	0xffffffff


	//   ....[129]....
        /*08d8*/ 	.word	0xffffffff


	//   ....[130]....
        /*08dc*/ 	.word	0xffffffff


	//   ....[131]....
        /*08e0*/ 	.word	0xffffffff


	//   ....[132]....
        /*08e4*/ 	.word	0xffffffff


	//   ....[133]....
        /*08e8*/ 	.word	0xffffffff


	//   ....[134]....
        /*08ec*/ 	.word	0xffffffff


	//   ....[135]....
        /*08f0*/ 	.word	0xffffffff


	//   ....[136]....
        /*08f4*/ 	.word	0xffffffff


	//   ....[137]....
        /*08f8*/ 	.word	0xffffffff


	//   ....[138]....
        /*08fc*/ 	.word	0xffffffff


	//   ....[139]....
        /*0900*/ 	.word	0xffffffff


	//   ....[140]....
        /*0904*/ 	.word	0xffffffff


	//   ....[141]....
        /*0908*/ 	.word	0xffffffff


	//   ....[142]....
        /*090c*/ 	.word	0xffffffff


	//   ....[143]....
        /*0910*/ 	.word	0xffffffff


	//   ....[144]....
        /*0914*/ 	.word	0xffffffff


	//   ....[145]....
        /*0918*/ 	.word	0xffffffff


	//   ....[146]....
        /*091c*/ 	.word	0xffffffff


	//   ....[147]....
        /*0920*/ 	.word	0xffffffff


	//   ....[148]....
        /*0924*/ 	.word	0xffffffff


	//   ....[149]....
        /*0928*/ 	.word	0xffffffff


	//   ....[150]....
        /*092c*/ 	.word	0xffffffff


	//   ....[151]....
        /*0930*/ 	.word	0xffffffff


	//   ....[152]....
        /*0934*/ 	.word	0xffffffff


	//   ....[153]....
        /*0938*/ 	.word	0xffffffff


	//   ....[154]....
        /*093c*/ 	.word	0xffffffff


	//   ....[155]....
        /*0940*/ 	.word	0xffffffff


	//   ....[156]....
        /*0944*/ 	.word	0xffffffff


	//   ....[157]....
        /*0948*/ 	.word	0xffffffff


	//   ....[158]....
        /*094c*/ 	.word	0xffffffff


	//   ....[159]....
        /*0950*/ 	.word	0xffffffff


	//   ....[160]....
        /*0954*/ 	.word	0xffffffff


	//   ....[161]....
        /*0958*/ 	.word	0xffffffff


	//   ....[162]....
        /*095c*/ 	.word	0xffffffff


	//   ....[163]....
        /*0960*/ 	.word	0xffffffff


	//   ....[164]....
        /*0964*/ 	.word	0xffffffff


	//   ....[165]....
        /*0968*/ 	.word	0xffffffff


	//   ....[166]....
        /*096c*/ 	.word	0xffffffff


	//   ....[167]....
        /*0970*/ 	.word	0xffffffff


	//   ....[168]....
        /*0974*/ 	.word	0xffffffff


	//   ....[169]....
        /*0978*/ 	.word	0xffffffff


	//   ....[170]....
        /*097c*/ 	.word	0xffffffff


	//   ....[171]....
        /*0980*/ 	.word	0xffffffff


	//   ....[172]....
        /*0984*/ 	.word	0xffffffff


	//   ....[173]....
        /*0988*/ 	.word	0xffffffff


	//   ....[174]....
        /*098c*/ 	.word	0xffffffff


	//   ....[175]....
        /*0990*/ 	.word	0xffffffff


	//   ....[176]....
        /*0994*/ 	.word	0xffffffff


	//   ....[177]....
        /*0998*/ 	.word	0xffffffff


	//   ....[178]....
        /*099c*/ 	.word	0xffffffff


	//   ....[179]....
        /*09a0*/ 	.word	0xffffffff


	//   ....[180]....
        /*09a4*/ 	.word	0xffffffff


	//   ....[181]....
        /*09a8*/ 	.word	0xffffffff


	//   ....[182]....
        /*09ac*/ 	.word	0xffffffff


	//   ....[183]....
        /*09b0*/ 	.word	0xffffffff


	//   ....[184]....
        /*09b4*/ 	.word	0xffffffff


	//   ....[185]....
        /*09b8*/ 	.word	0xffffffff


	//   ....[186]....
        /*09bc*/ 	.word	0xffffffff


	//   ....[187]....
        /*09c0*/ 	.word	0xffffffff


	//   ....[188]....
        /*09c4*/ 	.word	0xffffffff


	//   ....[189]....
        /*09c8*/ 	.word	0xffffffff


	//   ....[190]....
        /*09cc*/ 	.word	0xffffffff


	//   ....[191]....
        /*09d0*/ 	.word	0xffffffff


	//   ....[192]....
        /*09d4*/ 	.word	0xffffffff


	//   ....[193]....
        /*09d8*/ 	.word	0xffffffff


	//   ....[194]....
        /*09dc*/ 	.word	0xffffffff


	//   ....[195]....
        /*09e0*/ 	.word	0xffffffff


	//   ....[196]....
        /*09e4*/ 	.word	0xffffffff


	//   ....[197]....
        /*09e8*/ 	.word	0xffffffff


	//   ....[198]....
        /*09ec*/ 	.word	0xffffffff


	//   ....[199]....
        /*09f0*/ 	.word	0xffffffff


	//   ....[200]....
        /*09f4*/ 	.word	0xffffffff


	//   ....[201]....
        /*09f8*/ 	.word	0xffffffff


	//   ....[202]....
        /*09fc*/ 	.word	0xffffffff


	//   ....[203]....
        /*0a00*/ 	.word	0xffffffff


	//   ....[204]....
        /*0a04*/ 	.word	0xffffffff


	//   ....[205]....
        /*0a08*/ 	.word	0xffffffff


	//   ....[206]....
        /*0a0c*/ 	.word	0xffffffff


	//   ....[207]....
        /*0a10*/ 	.word	0xffffffff


	//   ....[208]....
        /*0a14*/ 	.word	0xffffffff


	//   ....[209]....
        /*0a18*/ 	.word	0xffffffff


	//   ....[210]....
        /*0a1c*/ 	.word	0xffffffff


	//   ....[211]....
        /*0a20*/ 	.word	0xffffffff


	//   ....[212]....
        /*0a24*/ 	.word	0xffffffff


	//   ....[213]....
        /*0a28*/ 	.word	0xffffffff


	//   ....[214]....
        /*0a2c*/ 	.word	0xffffffff


	//   ....[215]....
        /*0a30*/ 	.word	0xffffffff


	//   ....[216]....
        /*0a34*/ 	.word	0xffffffff


	//   ....[217]....
        /*0a38*/ 	.word	0xffffffff


	//   ....[218]....
        /*0a3c*/ 	.word	0xffffffff


	//   ....[219]....
        /*0a40*/ 	.word	0xffffffff


	//   ....[220]....
        /*0a44*/ 	.word	0xffffffff


	//   ....[221]....
        /*0a48*/ 	.word	0xffffffff


	//   ....[222]....
        /*0a4c*/ 	.word	0xffffffff


	//   ....[223]....
        /*0a50*/ 	.word	0xffffffff


	//   ....[224]....
        /*0a54*/ 	.word	0xffffffff


	//   ....[225]....
        /*0a58*/ 	.word	0xffffffff


	//   ....[226]....
        /*0a5c*/ 	.word	0xffffffff


	//   ....[227]....
        /*0a60*/ 	.word	0xffffffff


	//   ....[228]....
        /*0a64*/ 	.word	0xffffffff


	//   ....[229]....
        /*0a68*/ 	.word	0xffffffff


	//   ....[230]....
        /*0a6c*/ 	.word	0xffffffff


	//   ....[231]....
        /*0a70*/ 	.word	0xffffffff


	//   ....[232]....
        /*0a74*/ 	.word	0xffffffff


	//   ....[233]....
        /*0a78*/ 	.word	0xffffffff


	//   ....[234]....
        /*0a7c*/ 	.word	0xffffffff


	//   ....[235]....
        /*0a80*/ 	.word	0xffffffff


	//   ....[236]....
        /*0a84*/ 	.word	0xffffffff


	//   ....[237]....
        /*0a88*/ 	.word	0xffffffff


	//   ....[238]....
        /*0a8c*/ 	.word	0xffffffff


	//   ....[239]....
        /*0a90*/ 	.word	0xffffffff


	//   ....[240]....
        /*0a94*/ 	.word	0xffffffff


	//   ....[241]....
        /*0a98*/ 	.word	0xffffffff


	//   ....[242]....
        /*0a9c*/ 	.word	0xffffffff


	//   ....[243]....
        /*0aa0*/ 	.word	0xffffffff


	//   ....[244]....
        /*0aa4*/ 	.word	0xffffffff


	//   ....[245]....
        /*0aa8*/ 	.word	0xffffffff


	//   ....[246]....
        /*0aac*/ 	.word	0xffffffff


	//   ....[247]....
        /*0ab0*/ 	.word	0xffffffff


	//   ....[248]....
        /*0ab4*/ 	.word	0xffffffff


	//   ....[249]....
        /*0ab8*/ 	.word	0xffffffff


	//   ....[250]....
        /*0abc*/ 	.word	0xffffffff


	//   ....[251]....
        /*0ac0*/ 	.word	0xffffffff


	//   ....[252]....
        /*0ac4*/ 	.word	0xffffffff


	//   ....[253]....
        /*0ac8*/ 	.word	0xffffffff


	//   ....[254]....
        /*0acc*/ 	.word	0xffffffff


	//   ....[255]....
        /*0ad0*/ 	.word	0xffffffff


	//   ....[0]....
        /*0ad4*/ 	.word	0xffffffff


	//   ....[1]....
        /*0ad8*/ 	.word	0xffffffff


	//   ....[2]....
        /*0adc*/ 	.word	0xffffffff


	//   ....[3]....
        /*0ae0*/ 	.word	0xffffffff


	//   ....[4]....
        /*0ae4*/ 	.word	0xffffffff


	//   ....[5]....
        /*0ae8*/ 	.word	0xffffffff


	//   ....[6]....
        /*0aec*/ 	.word	0xffffffff


	//   ....[7]....
        /*0af0*/ 	.word	0xffffffff


	//   ....[8]....
        /*0af4*/ 	.word	0xffffffff


	//   ....[9]....
        /*0af8*/ 	.word	0xffffffff


	//   ....[10]....
        /*0afc*/ 	.word	0xffffffff


	//   ....[11]....
        /*0b00*/ 	.word	0xffffffff


	//   ....[12]....
        /*0b04*/ 	.word	0xffffffff


	//   ....[13]....
        /*0b08*/ 	.word	0xffffffff


	//   ....[14]....
        /*0b0c*/ 	.word	0xffffffff


	//   ....[15]....
        /*0b10*/ 	.word	0xffffffff


	//   ....[16]....
        /*0b14*/ 	.word	0xffffffff


	//   ....[17]....
        /*0b18*/ 	.word	0xffffffff


	//   ....[18]....
        /*0b1c*/ 	.word	0xffffffff


	//   ....[19]....
        /*0b20*/ 	.word	0xffffffff


	//   ....[20]....
        /*0b24*/ 	.word	0xffffffff


	//   ....[21]....
        /*0b28*/ 	.word	0xffffffff


	//   ....[22]....
        /*0b2c*/ 	.word	0xffffffff


	//   ....[23]....
        /*0b30*/ 	.word	0xffffffff


	//   ....[24]....
        /*0b34*/ 	.word	0xffffffff


	//   ....[25]....
        /*0b38*/ 	.word	0xffffffff


	//   ....[26]....
        /*0b3c*/ 	.word	0xffffffff


	//   ....[27]....
        /*0b40*/ 	.word	0xffffffff


	//   ....[28]....
        /*0b44*/ 	.word	0xffffffff


	//   ....[29]....
        /*0b48*/ 	.word	0xffffffff


	//   ....[30]....
        /*0b4c*/ 	.word	0xffffffff


	//   ....[31]....
        /*0b50*/ 	.word	0xffffffff


	//   ....[32]....
        /*0b54*/ 	.word	0xffffffff


	//   ....[33]....
        /*0b58*/ 	.word	0xffffffff


	//   ....[34]....
        /*0b5c*/ 	.word	0xffffffff


	//   ....[35]....
        /*0b60*/ 	.word	0xffffffff


	//   ....[36]....
        /*0b64*/ 	.word	0xffffffff


	//   ....[37]....
        /*0b68*/ 	.word	0xffffffff


	//   ....[38]....
        /*0b6c*/ 	.word	0xffffffff


	//   ....[39]....
        /*0b70*/ 	.word	0xffffffff


	//   ....[40]....
        /*0b74*/ 	.word	0xffffffff


	//   ....[41]....
        /*0b78*/ 	.word	0xffffffff


	//   ....[42]....
        /*0b7c*/ 	.word	0xffffffff


	//   ....[43]....
        /*0b80*/ 	.word	0xffffffff


	//   ....[44]....
        /*0b84*/ 	.word	0xffffffff


	//   ....[45]....
        /*0b88*/ 	.word	0xffffffff


	//   ....[46]....
        /*0b8c*/ 	.word	0xffffffff


	//   ....[47]....
        /*0b90*/ 	.word	0xffffffff


	//   ....[48]....
        /*0b94*/ 	.word	0xffffffff


	//   ....[49]....
        /*0b98*/ 	.word	0xffffffff


	//   ....[50]....
        /*0b9c*/ 	.word	0xffffffff


	//   ....[51]....
        /*0ba0*/ 	.word	0xffffffff


	//   ....[52]....
        /*0ba4*/ 	.word	0xffffffff


	//   ....[53]....
        /*0ba8*/ 	.word	0xffffffff


	//   ....[54]....
        /*0bac*/ 	.word	0xffffffff


	//   ....[55]....
        /*0bb0*/ 	.word	0xffffffff


	//   ....[56]....
        /*0bb4*/ 	.word	0xffffffff


	//   ....[57]....
        /*0bb8*/ 	.word	0xffffffff


	//   ....[58]....
        /*0bbc*/ 	.word	0xffffffff


	//   ....[59]....
        /*0bc0*/ 	.word	0xffffffff


	//   ....[60]....
        /*0bc4*/ 	.word	0xffffffff


	//   ....[61]....
        /*0bc8*/ 	.word	0xffffffff


	//   ....[62]....
        /*0bcc*/ 	.word	0xffffffff


	//   ....[63]....
        /*0bd0*/ 	.word	0xffffffff


	//   ....[64]....
        /*0bd4*/ 	.word	0xffffffff


	//   ....[65]....
        /*0bd8*/ 	.word	0xffffffff


	//   ....[66]....
        /*0bdc*/ 	.word	0xffffffff


	//   ....[67]....
        /*0be0*/ 	.word	0xffffffff


	//   ....[68]....
        /*0be4*/ 	.word	0xffffffff


	//   ....[69]....
        /*0be8*/ 	.word	0xffffffff


	//   ....[70]....
        /*0bec*/ 	.word	0xffffffff


	//   ....[71]....
        /*0bf0*/ 	.word	0xffffffff


	//   ....[72]....
        /*0bf4*/ 	.word	0xffffffff


	//   ....[73]....
        /*0bf8*/ 	.word	0xffffffff


	//   ....[74]....
        /*0bfc*/ 	.word	0xffffffff


	//   ....[75]....
        /*0c00*/ 	.word	0xffffffff


	//   ....[76]....
        /*0c04*/ 	.word	0xffffffff


	//   ....[77]....
        /*0c08*/ 	.word	0xffffffff


	//   ....[78]....
        /*0c0c*/ 	.word	0xffffffff


	//   ....[79]....
        /*0c10*/ 	.word	0xffffffff


	//   ....[80]....
        /*0c14*/ 	.word	0xffffffff


	//   ....[81]....
        /*0c18*/ 	.word	0xffffffff


	//   ....[82]....
        /*0c1c*/ 	.word	0xffffffff


	//   ....[83]....
        /*0c20*/ 	.word	0xffffffff


	//   ....[84]....
        /*0c24*/ 	.word	0xffffffff


	//   ....[85]....
        /*0c28*/ 	.word	0xffffffff


	//   ....[86]....
        /*0c2c*/ 	.word	0xffffffff


	//   ....[87]....
        /*0c30*/ 	.word	0xffffffff


	//   ....[88]....
        /*0c34*/ 	.word	0xffffffff


	//   ....[89]....
        /*0c38*/ 	.word	0xffffffff


	//   ....[90]....
        /*0c3c*/ 	.word	0xffffffff


	//   ....[91]....
        /*0c40*/ 	.word	0xffffffff


	//   ....[92]....
        /*0c44*/ 	.word	0xffffffff


	//   ....[93]....
        /*0c48*/ 	.word	0xffffffff


	//   ....[94]....
        /*0c4c*/ 	.word	0xffffffff


	//   ....[95]....
        /*0c50*/ 	.word	0xffffffff


	//   ....[96]....
        /*0c54*/ 	.word	0xffffffff


	//   ....[97]....
        /*0c58*/ 	.word	0xffffffff


	//   ....[98]....
        /*0c5c*/ 	.word	0xffffffff


	//   ....[99]....
        /*0c60*/ 	.word	0xffffffff


	//   ....[100]....
        /*0c64*/ 	.word	0xffffffff


	//   ....[101]....
        /*0c68*/ 	.word	0xffffffff


	//   ....[102]....
        /*0c6c*/ 	.word	0xffffffff


	//   ....[103]....
        /*0c70*/ 	.word	0xffffffff


	//   ....[104]....
        /*0c74*/ 	.word	0xffffffff


	//   ....[105]....
        /*0c78*/ 	.word	0xffffffff


	//   ....[106]....
        /*0c7c*/ 	.word	0xffffffff


	//   ....[107]....
        /*0c80*/ 	.word	0xffffffff


	//   ....[108]....
        /*0c84*/ 	.word	0xffffffff


	//   ....[109]....
        /*0c88*/ 	.word	0xffffffff


	//   ....[110]....
        /*0c8c*/ 	.word	0xffffffff


	//   ....[111]....
        /*0c90*/ 	.word	0xffffffff


	//   ....[112]....
        /*0c94*/ 	.word	0xffffffff


	//   ....[113]....
        /*0c98*/ 	.word	0xffffffff


	//   ....[114]....
        /*0c9c*/ 	.word	0xffffffff


	//   ....[115]....
        /*0ca0*/ 	.word	0xffffffff


	//   ....[116]....
        /*0ca4*/ 	.word	0xffffffff


	//   ....[117]....
        /*0ca8*/ 	.word	0xffffffff


	//----- nvinfo : EIATTR_COOP_GROUP_INSTR_OFFSETS
	.align		4
.L_546:
        /*0cac*/ 	.byte	0x04, 0x28
        /*0cae*/ 	.short	(.L_548 - .L_547)


	//   ....[0]....
.L_547:
        /*0cb0*/ 	.word	0x00000050


	//   ....[1]....
        /*0cb4*/ 	.word	0x00000200


	//   ....[2]....
        /*0cb8*/ 	.word	0x00000230


	//   ....[3]....
        /*0cbc*/ 	.word	0x00000260


	//   ....[4]....
        /*0cc0*/ 	.word	0x00000290


	//   ....[5]....
        /*0cc4*/ 	.word	0x000002c0


	//   ....[6]....
        /*0cc8*/ 	.word	0x000002f0


	//   ....[7]....
        /*0ccc*/ 	.word	0x00000450


	//   ....[8]....
        /*0cd0*/ 	.word	0x00000490


	//   ....[9]....
        /*0cd4*/ 	.word	0x000004c0


	//   ....[10]....
        /*0cd8*/ 	.word	0x000004f0


	//   ....[11]....
        /*0cdc*/ 	.word	0x00000520


	//   ....[12]....
        /*0ce0*/ 	.word	0x00000550


	//   ....[13]....
        /*0ce4*/ 	.word	0x000005e0


	//   ....[14]....
        /*0ce8*/ 	.word	0x00000630


	//   ....[15]....
        /*0cec*/ 	.word	0x00000650


	//   ....[16]....
        /*0cf0*/ 	.word	0x000006b0


	//   ....[17]....
        /*0cf4*/ 	.word	0x000027f0


	//   ....[18]....
        /*0cf8*/ 	.word	0x00002810


	//   ....[19]....
        /*0cfc*/ 	.word	0x00002960


	//   ....[20]....
        /*0d00*/ 	.word	0x00002970


	//   ....[21]....
        /*0d04*/ 	.word	0x00002a50


	//   ....[22]....
        /*0d08*/ 	.word	0x00002a70


	//   ....[23]....
        /*0d0c*/ 	.word	0x00002b50


	//   ....[24]....
        /*0d10*/ 	.word	0x00002b60


	//   ....[25]....
        /*0d14*/ 	.word	0x00002c40


	//   ....[26]....
        /*0d18*/ 	.word	0x00002c60


	//   ....[27]....
        /*0d1c*/ 	.word	0x00002d40


	//   ....[28]....
        /*0d20*/ 	.word	0x00002d50


	//   ....[29]....
        /*0d24*/ 	.word	0x00002e30


	//   ....[30]....
        /*0d28*/ 	.word	0x00002e50


	//   ....[31]....
        /*0d2c*/ 	.word	0x00002f30


	//   ....[32]....
        /*0d30*/ 	.word	0x00002f40


	//   ....[33]....
        /*0d34*/ 	.word	0x000033a0


	//   ....[34]....
        /*0d38*/ 	.word	0x000033c0


	//   ....[35]....
        /*0d3c*/ 	.word	0x000033d0


	//   ....[36]....
        /*0d40*/ 	.word	0x000033e0


	//   ....[37]....
        /*0d44*/ 	.word	0x000033f0


	//   ....[38]....
        /*0d48*/ 	.word	0x00003400


	//   ....[39]....
        /*0d4c*/ 	.word	0x00003410


	//   ....[40]....
        /*0d50*/ 	.word	0x00003430


	//   ....[41]....
        /*0d54*/ 	.word	0x000034b0


	//   ....[42]....
        /*0d58*/ 	.word	0x000034c0


	//   ....[43]....
        /*0d5c*/ 	.word	0x000036d0


	//   ....[44]....
        /*0d60*/ 	.word	0x000037b0


	//   ....[45]....
        /*0d64*/ 	.word	0x000037c0


	//   ....[46]....
        /*0d68*/ 	.word	0x00003860


	//   ....[47]....
        /*0d6c*/ 	.word	0x00003870


	//   ....[48]....
        /*0d70*/ 	.word	0x00003890


	//   ....[49]....
        /*0d74*/ 	.word	0x000038a0


	//   ....[50]....
        /*0d78*/ 	.word	0x000038d0


	//   ....[51]....
        /*0d7c*/ 	.word	0x00003920


	//   ....[52]....
        /*0d80*/ 	.word	0x00003940


	//   ....[53]....
        /*0d84*/ 	.word	0x000041b0


	//   ....[54]....
        /*0d88*/ 	.word	0x000041d0


	//   ....[55]....
        /*0d8c*/ 	.word	0x000041f0


	//   ....[56]....
        /*0d90*/ 	.word	0x00004200


	//   ....[57]....
        /*0d94*/ 	.word	0x00004210


	//   ....[58]....
        /*0d98*/ 	.word	0x00004220


	//   ....[59]....
        /*0d9c*/ 	.word	0x00004230


	//   ....[60]....
        /*0da0*/ 	.word	0x00004240


	//   ....[61]....
        /*0da4*/ 	.word	0x00004270


	//   ....[62]....
        /*0da8*/ 	.word	0x000042a0


	//   ....[63]....
        /*0dac*/ 	.word	0x000044a0


	//   ....[64]....
        /*0db0*/ 	.word	0x00004760


	//   ....[65]....
        /*0db4*/ 	.word	0x00004770


	//   ....[66]....
        /*0db8*/ 	.word	0x00004780


	//   ....[67]....
        /*0dbc*/ 	.word	0x00005410


	//   ....[68]....
        /*0dc0*/ 	.word	0x00005430


	//   ....[69]....
        /*0dc4*/ 	.word	0x00005450


	//   ....[70]....
        /*0dc8*/ 	.word	0x00005460


	//   ....[71]....
        /*0dcc*/ 	.word	0x00005490


	//   ....[72]....
        /*0dd0*/ 	.word	0x000054b0


	//   ....[73]....
        /*0dd4*/ 	.word	0x000054d0


	//   ....[74]....
        /*0dd8*/ 	.word	0x000054e0


	//   ....[75]....
        /*0ddc*/ 	.word	0x00007120


	//   ....[76]....
        /*0de0*/ 	.word	0x00007140


	//   ....[77]....
        /*0de4*/ 	.word	0x00007160


	//   ....[78]....
        /*0de8*/ 	.word	0x00007170


	//   ....[79]....
        /*0dec*/ 	.word	0x00007180


	//   ....[80]....
        /*0df0*/ 	.word	0x00007190


	//   ....[81]....
        /*0df4*/ 	.word	0x000071a0


	//   ....[82]....
        /*0df8*/ 	.word	0x000071b0


	//   ....[83]....
        /*0dfc*/ 	.word	0x000071c0


	//   ....[84]....
        /*0e00*/ 	.word	0x000071d0


	//   ....[85]....
        /*0e04*/ 	.word	0x00007bc0


	//   ....[86]....
        /*0e08*/ 	.word	0x00007be0


	//   ....[87]....
        /*0e0c*/ 	.word	0x00007c00


	//   ....[88]....
        /*0e10*/ 	.word	0x00007c10


	//   ....[89]....
        /*0e14*/ 	.word	0x00007c20


	//   ....[90]....
        /*0e18*/ 	.word	0x00007c30


	//   ....[91]....
        /*0e1c*/ 	.word	0x00007c40


	//   ....[92]....
        /*0e20*/ 	.word	0x00007c50


	//   ....[93]....
        /*0e24*/ 	.word	0x00007c60


	//   ....[94]....
        /*0e28*/ 	.word	0x00007c70


	//   ....[95]....
        /*0e2c*/ 	.word	0x00007ec0


	//   ....[96]....
        /*0e30*/ 	.word	0x00008180


	//   ....[97]....
        /*0e34*/ 	.word	0x00008190


	//   ....[98]....
        /*0e38*/ 	.word	0x000081a0


	//   ....[99]....
        /*0e3c*/ 	.word	0x00008e20


	//   ....[100]....
        /*0e40*/ 	.word	0x00008e60


	//   ....[101]....
        /*0e44*/ 	.word	0x00008e70


	//   ....[102]....
        /*0e48*/ 	.word	0x00008e80


	//   ....[103]....
        /*0e4c*/ 	.word	0x00008eb0


	//   ....[104]....
        /*0e50*/ 	.word	0x00008ed0


	//   ....[105]....
        /*0e54*/ 	.word	0x00008ef0


	//   ....[106]....
        /*0e58*/ 	.word	0x00008f00


	//   ....[107]....
        /*0e5c*/ 	.word	0x0000b000


	//   ....[108]....
        /*0e60*/ 	.word	0x0000b020


	//   ....[109]....
        /*0e64*/ 	.word	0x0000b070


	//   ....[110]....
        /*0e68*/ 	.word	0x0000b090


	//   ....[111]....
        /*0e6c*/ 	.word	0x0000b0b0


	//   ....[112]....
        /*0e70*/ 	.word	0x0000b0d0


	//   ....[113]....
        /*0e74*/ 	.word	0x0000b0f0


	//   ....[114]....
        /*0e78*/ 	.word	0x0000b110


	//   ....[115]....
        /*0e7c*/ 	.word	0x0000b130


	//   ....[116]....
        /*0e80*/ 	.word	0x0000b270


	//   ....[117]....
        /*0e84*/ 	.word	0x0000ba40


	//   ....[118]....
        /*0e88*/ 	.word	0x0000ba60


	//   ....[119]....
        /*0e8c*/ 	.word	0x0000ba90


	//   ....[120]....
        /*0e90*/ 	.word	0x0000bab0


	//   ....[121]....
        /*0e94*/ 	.word	0x0000bac0


	//   ....[122]....
        /*0e98*/ 	.word	0x0000bad0


	//   ....[123]....
        /*0e9c*/ 	.word	0x0000bae0


	//   ....[124]....
        /*0ea0*/ 	.word	0x0000baf0


	//   ....[125]....
        /*0ea4*/ 	.word	0x0000bb00


	//   ....[126]....
        /*0ea8*/ 	.word	0x0000bb10


	//   ....[127]....
        /*0eac*/ 	.word	0x0000c1a0


	//   ....[128]....
        /*0eb0*/ 	.word	0x0000c1b0


	//   ....[129]....
        /*0eb4*/ 	.word	0x0000c1c0


	//   ....[130]....
        /*0eb8*/ 	.word	0x0000c1d0


	//   ....[131]....
        /*0ebc*/ 	.word	0x0000c200


	//   ....[132]....
        /*0ec0*/ 	.word	0x0000c220


	//   ....[133]....
        /*0ec4*/ 	.word	0x0000c240


	//   ....[134]....
        /*0ec8*/ 	.word	0x0000c250


	//   ....[135]....
        /*0ecc*/ 	.word	0x0000e010


	//   ....[136]....
        /*0ed0*/ 	.word	0x0000e040


	//   ....[137]....
        /*0ed4*/ 	.word	0x0000e050


	//   ....[138]....
        /*0ed8*/ 	.word	0x0000e060


	//   ....[139]....
        /*0edc*/ 	.word	0x0000e070


	//   ....[140]....
        /*0ee0*/ 	.word	0x0000e0a0


	//   ....[141]....
        /*0ee4*/ 	.word	0x0000e0c0


	//   ....[142]....
        /*0ee8*/ 	.word	0x0000e0e0


	//   ....[143]....
        /*0eec*/ 	.word	0x0000f2d0


	//   ....[144]....
        /*0ef0*/ 	.word	0x0000f2f0


	//   ....[145]....
        /*0ef4*/ 	.word	0x0000f310


	//   ....[146]....
        /*0ef8*/ 	.word	0x0000f320


	//   ....[147]....
        /*0efc*/ 	.word	0x0000f330


	//   ....[148]....
        /*0f00*/ 	.word	0x0000f340


	//   ....[149]....
        /*0f04*/ 	.word	0x0000f350


	//   ....[150]....
        /*0f08*/ 	.word	0x0000f360


	//   ....[151]....
        /*0f0c*/ 	.word	0x0000f710


	//   ....[152]....
        /*0f10*/ 	.word	0x0000f730


	//   ....[153]....
        /*0f14*/ 	.word	0x0000f800


	//   ....[154]....
        /*0f18*/ 	.word	0x0000f810


	//   ....[155]....
        /*0f1c*/ 	.word	0x0000f890


	//   ....[156]....
        /*0f20*/ 	.word	0x0000f8b0


	//   ....[157]....
        /*0f24*/ 	.word	0x0000f930


	//   ....[158]....
        /*0f28*/ 	.word	0x0000f940


	//   ....[159]....
        /*0f2c*/ 	.word	0x0000f9c0


	//   ....[160]....
        /*0f30*/ 	.word	0x0000f9e0


	//   ....[161]....
        /*0f34*/ 	.word	0x0000fa60


	//   ....[162]....
        /*0f38*/ 	.word	0x0000fa70


	//   ....[163]....
        /*0f3c*/ 	.word	0x0000faf0


	//   ....[164]....
        /*0f40*/ 	.word	0x0000fb10


	//   ....[165]....
        /*0f44*/ 	.word	0x0000fb90


	//   ....[166]....
        /*0f48*/ 	.word	0x0000fba0


	//   ....[167]....
        /*0f4c*/ 	.word	0x0000fe30


	//   ....[168]....
        /*0f50*/ 	.word	0x0000fe50


	//   ....[169]....
        /*0f54*/ 	.word	0x000101a0


	//   ....[170]....
        /*0f58*/ 	.word	0x000101b0


	//   ....[171]....
        /*0f5c*/ 	.word	0x00010500


	//   ....[172]....
        /*0f60*/ 	.word	0x00010520


	//   ....[173]....
        /*0f64*/ 	.word	0x00010870


	//   ....[174]....
        /*0f68*/ 	.word	0x00010880


	//   ....[175]....
        /*0f6c*/ 	.word	0x00011320


	//   ....[176]....
        /*0f70*/ 	.word	0x00011340


	//   ....[177]....
        /*0f74*/ 	.word	0x00011420


	//   ....[178]....
        /*0f78*/ 	.word	0x00011430


	//   ....[179]....
        /*0f7c*/ 	.word	0x000114b0


	//   ....[180]....
        /*0f80*/ 	.word	0x000114d0


	//   ....[181]....
        /*0f84*/ 	.word	0x00011550


	//   ....[182]....
        /*0f88*/ 	.word	0x00011560


	//   ....[183]....
        /*0f8c*/ 	.word	0x000115e0


	//   ....[184]....
        /*0f90*/ 	.word	0x00011600


	//   ....[185]....
        /*0f94*/ 	.word	0x00011680


	//   ....[186]....
        /*0f98*/ 	.word	0x00011690


	//   ....[187]....
        /*0f9c*/ 	.word	0x00011710


	//   ....[188]....
        /*0fa0*/ 	.word	0x00011730


	//   ....[189]....
        /*0fa4*/ 	.word	0x000117b0


	//   ....[190]....
        /*0fa8*/ 	.word	0x000117c0


	//   ....[191]....
        /*0fac*/ 	.word	0x00011920


	//   ....[192]....
        /*0fb0*/ 	.word	0x00011940


	//   ....[193]....
        /*0fb4*/ 	.word	0x00011a70


	//   ....[194]....
        /*0fb8*/ 	.word	0x00011ab0


	//   ....[195]....
        /*0fbc*/ 	.word	0x00011ae0


	//   ....[196]....
        /*0fc0*/ 	.word	0x00011b10


	//   ....[197]....
        /*0fc4*/ 	.word	0x00011b40


	//   ....[198]....
        /*0fc8*/ 	.word	0x00011b70


	//   ....[199]....
        /*0fcc*/ 	.word	0x00011cd0


	//   ....[200]....
        /*0fd0*/ 	.word	0x00011d10


	//   ....[201]....
        /*0fd4*/ 	.word	0x00011d40


	//   ....[202]....
        /*0fd8*/ 	.word	0x00011d70


	//   ....[203]....
        /*0fdc*/ 	.word	0x00011da0


	//   ....[204]....
        /*0fe0*/ 	.word	0x00011dd0


	//   ....[205]....
        /*0fe4*/ 	.word	0x00011e60


	//   ....[206]....
        /*0fe8*/ 	.word	0x00011ec0


	//   ....[207]....
        /*0fec*/ 	.word	0x00011ed0


	//   ....[208]....
        /*0ff0*/ 	.word	0x00011f30


	//   ....[209]....
        /*0ff4*/ 	.word	0x00012990


	//   ....[210]....
        /*0ff8*/ 	.word	0x000129f0


	//   ....[211]....
        /*0ffc*/ 	.word	0x00012a40


	//   ....[212]....
        /*1000*/ 	.word	0x00012a90


	//   ....[213]....
        /*1004*/ 	.word	0x00012ae0


	//   ....[214]....
        /*1008*/ 	.word	0x00012b50


	//   ....[215]....
        /*100c*/ 	.word	0x00012ba0


	//   ....[216]....
        /*1010*/ 	.word	0x00012c10


	//   ....[217]....
        /*1014*/ 	.word	0x00012c80


	//   ....[218]....
        /*1018*/ 	.word	0x00012cf0


	//   ....[219]....
        /*101c*/ 	.word	0x00012d60


	//   ....[220]....
        /*1020*/ 	.word	0x00012dd0


	//   ....[221]....
        /*1024*/ 	.word	0x00012e40


	//   ....[222]....
        /*1028*/ 	.word	0x00012ea0


	//   ....[223]....
        /*102c*/ 	.word	0x00012f10


	//   ....[224]....
        /*1030*/ 	.word	0x00012f80


	//   ....[225]....
        /*1034*/ 	.word	0x00012ff0


	//   ....[226]....
        /*1038*/ 	.word	0x00013050


	//   ....[227]....
        /*103c*/ 	.word	0x000130c0


	//   ....[228]....
        /*1040*/ 	.word	0x00013130


	//   ....[229]....
        /*1044*/ 	.word	0x000131a0


	//   ....[230]....
        /*1048*/ 	.word	0x00013200


	//   ....[231]....
        /*104c*/ 	.word	0x00013270


	//   ....[232]....
        /*1050*/ 	.word	0x000132e0


	//   ....[233]....
        /*1054*/ 	.word	0x00013350


	//   ....[234]....
        /*1058*/ 	.word	0x000133b0


	//   ....[235]....
        /*105c*/ 	.word	0x00013420


	//   ....[236]....
        /*1060*/ 	.word	0x00013490


	//   ....[237]....
        /*1064*/ 	.word	0x00013560


	//   ....[238]....
        /*1068*/ 	.word	0x000135c0


	//   ....[239]....
        /*106c*/ 	.word	0x000136a0


	//   ....[240]....
        /*1070*/ 	.word	0x00013700


	//   ....[241]....
        /*1074*/ 	.word	0x000137e0


	//   ....[242]....
        /*1078*/ 	.word	0x00013840


	//   ....[243]....
        /*107c*/ 	.word	0x00013920


	//   ....[244]....
        /*1080*/ 	.word	0x00013980


	//   ....[245]....
        /*1084*/ 	.word	0x000139f0


	//   ....[246]....
        /*1088*/ 	.word	0x00013a60


	//   ....[247]....
        /*108c*/ 	.word	0x00013d50


	//   ....[248]....
        /*1090*/ 	.word	0x00014040


	//   ....[249]....
        /*1094*/ 	.word	0x000147e0


	//   ....[250]....
        /*1098*/ 	.word	0x00014830


	//   ....[251]....
        /*109c*/ 	.word	0x00014880


	//   ....[252]....
        /*10a0*/ 	.word	0x000148d0


	//   ....[253]....
        /*10a4*/ 	.word	0x00014920


	//   ....[254]....
        /*10a8*/ 	.word	0x00014970


	//   ....[255]....
        /*10ac*/ 	.word	0x000149c0


	//   ....[0]....
        /*10b0*/ 	.word	0x00014a10


	//   ....[1]....
        /*10b4*/ 	.word	0x00014a80


	//   ....[2]....
        /*10b8*/ 	.word	0x00014af0


	//   ....[3]....
        /*10bc*/ 	.word	0x00014bc0


	//   ....[4]....
        /*10c0*/ 	.word	0x00014c20


	//   ....[5]....
        /*10c4*/ 	.word	0x00014d00


	//   ....[6]....
        /*10c8*/ 	.word	0x00014d60


	//   ....[7]....
        /*10cc*/ 	.word	0x00014e40


	//   ....[8]....
        /*10d0*/ 	.word	0x00014ea0


	//   ....[9]....
        /*10d4*/ 	.word	0x00014f80


	//   ....[10]....
        /*10d8*/ 	.word	0x00014fe0


	//   ....[11]....
        /*10dc*/ 	.word	0x00015050


	//   ....[12]....
        /*10e0*/ 	.word	0x000150c0


	//   ....[13]....
        /*10e4*/ 	.word	0x00015190


	//   ....[14]....
        /*10e8*/ 	.word	0x000151f0


	//   ....[15]....
        /*10ec*/ 	.word	0x000152d0


	//   ....[16]....
        /*10f0*/ 	.word	0x00015330


	//   ....[17]....
        /*10f4*/ 	.word	0x00015410


	//   ....[18]....
        /*10f8*/ 	.word	0x00015470


	//   ....[19]....
        /*10fc*/ 	.word	0x00015550


	//   ....[20]....
        /*1100*/ 	.word	0x000155b0


	//   ....[21]....
        /*1104*/ 	.word	0x00015620


	//   ....[22]....
        /*1108*/ 	.word	0x00015690


	//   ....[23]....
        /*110c*/ 	.word	0x00015970


	//   ....[24]....
        /*1110*/ 	.word	0x00015c50


	//   ....[25]....
        /*1114*/ 	.word	0x00016410


	//   ....[26]....
        /*1118*/ 	.word	0x00016450


	//   ....[27]....
        /*111c*/ 	.word	0x000164a0


	//   ....[28]....
        /*1120*/ 	.word	0x000164e0


	//   ....[29]....
        /*1124*/ 	.word	0x00016530


	//   ....[30]....
        /*1128*/ 	.word	0x00016570


	//   ....[31]....
        /*112c*/ 	.word	0x000165c0


	//   ....[32]....
        /*1130*/ 	.word	0x00016610


	//   ....[33]....
        /*1134*/ 	.word	0x00016670


	//   ....[34]....
        /*1138*/ 	.word	0x000166e0


	//   ....[35]....
        /*113c*/ 	.word	0x00016750


	//   ....[36]....
        /*1140*/ 	.word	0x00016830


	//   ....[37]....
        /*1144*/ 	.word	0x00016890


	//   ....[38]....
        /*1148*/ 	.word	0x00016970


	//   ....[39]....
        /*114c*/ 	.word	0x000169d0


	//   ....[40]....
        /*1150*/ 	.word	0x00016ab0


	//   ....[41]....
        /*1154*/ 	.word	0x00016b10


	//   ....[42]....
        /*1158*/ 	.word	0x00016bf0


	//   ....[43]....
        /*115c*/ 	.word	0x00016c50


	//   ....[44]....
        /*1160*/ 	.word	0x00016ca0


	//   ....[45]....
        /*1164*/ 	.word	0x00016ce0


	//   ....[46]....
        /*1168*/ 	.word	0x00016d30


	//   ....[47]....
        /*116c*/ 	.word	0x00016d70


	//   ....[48]....
        /*1170*/ 	.word	0x00016dc0


	//   ....[49]....
        /*1174*/ 	.word	0x00016e00


	//   ....[50]....
        /*1178*/ 	.word	0x00016e50


	//   ....[51]....
        /*117c*/ 	.word	0x00016e90


	//   ....[52]....
        /*1180*/ 	.word	0x00016ee0


	//   ....[53]....
        /*1184*/ 	.word	0x00016f30


	//   ....[54]....
        /*1188*/ 	.word	0x00016f80


	//   ....[55]....
        /*118c*/ 	.word	0x00016fd0


	//   ....[56]....
        /*1190*/ 	.word	0x00017020


	//   ....[57]....
        /*1194*/ 	.word	0x00017070


	//   ....[58]....
        /*1198*/ 	.word	0x000170c0


	//   ....[59]....
        /*119c*/ 	.word	0x00017110


	//   ....[60]....
        /*11a0*/ 	.word	0x00017180


	//   ....[61]....
        /*11a4*/ 	.word	0x000171f0


	//   ....[62]....
        /*11a8*/ 	.word	0x00017260


	//   ....[63]....
        /*11ac*/ 	.word	0x000172c0


	//   ....[64]....
        /*11b0*/ 	.word	0x00017330


	//   ....[65]....
        /*11b4*/ 	.word	0x000173a0


	//   ....[66]....
        /*11b8*/ 	.word	0x00017410


	//   ....[67]....
        /*11bc*/ 	.word	0x00017470


	//   ....[68]....
        /*11c0*/ 	.word	0x000174e0


	//   ....[69]....
        /*11c4*/ 	.word	0x00017550


	//   ....[70]....
        /*11c8*/ 	.word	0x000175c0


	//   ....[71]....
        /*11cc*/ 	.word	0x00017620


	//   ....[72]....
        /*11d0*/ 	.word	0x00017690


	//   ....[73]....
        /*11d4*/ 	.word	0x00017700


	//   ....[74]....
        /*11d8*/ 	.word	0x00017770


	//   ....[75]....
        /*11dc*/ 	.word	0x000177d0


	//   ....[76]....
        /*11e0*/ 	.word	0x00017840


	//   ....[77]....
        /*11e4*/ 	.word	0x000178b0


	//   ....[78]....
        /*11e8*/ 	.word	0x00017920


	//   ....[79]....
        /*11ec*/ 	.word	0x00017980


	//   ....[80]....
        /*11f0*/ 	.word	0x000179f0


	//   ....[81]....
        /*11f4*/ 	.word	0x00017a60


	//   ....[82]....
        /*11f8*/ 	.word	0x00017ad0


	//   ....[83]....
        /*11fc*/ 	.word	0x00017b30


	//   ....[84]....
        /*1200*/ 	.word	0x00017ba0


	//   ....[85]....
        /*1204*/ 	.word	0x00017c10


	//   ....[86]....
        /*1208*/ 	.word	0x00017c80


	//   ....[87]....
        /*120c*/ 	.word	0x00017ce0


	//   ....[88]....
        /*1210*/ 	.word	0x00017d50


	//   ....[89]....
        /*1214*/ 	.word	0x00017dc0


	//   ....[90]....
        /*1218*/ 	.word	0x00017e30


	//   ....[91]....
        /*121c*/ 	.word	0x00017e90


	//   ....[92]....
        /*1220*/ 	.word	0x00017f00


	//   ....[93]....
        /*1224*/ 	.word	0x00017f70


	//   ....[94]....
        /*1228*/ 	.word	0x00017fe0


	//   ....[95]....
        /*122c*/ 	.word	0x00018040


	//   ....[96]....
        /*1230*/ 	.word	0x000180b0


	//   ....[97]....
        /*1234*/ 	.word	0x00018120


	//   ....[98]....
        /*1238*/ 	.word	0x00018190


	//   ....[99]....
        /*123c*/ 	.word	0x000181f0


	//   ....[100]....
        /*1240*/ 	.word	0x00018260


	//   ....[101]....
        /*1244*/ 	.word	0x000182d0


	//   ....[102]....
        /*1248*/ 	.word	0x00018320


	//   ....[103]....
        /*124c*/ 	.word	0x00018360


	//   ....[104]....
        /*1250*/ 	.word	0x000183b0


	//   ....[105]....
        /*1254*/ 	.word	0x00018400


	//   ....[106]....
        /*1258*/ 	.word	0x00018450


	//   ....[107]....
        /*125c*/ 	.word	0x000184c0


	//   ....[108]....
        /*1260*/ 	.word	0x00018510


	//   ....[109]....
        /*1264*/ 	.word	0x00018560


	//   ....[110]....
        /*1268*/ 	.word	0x000185b0


	//   ....[111]....
        /*126c*/ 	.word	0x00018600


	//   ....[112]....
        /*1270*/ 	.word	0x00018650


	//   ....[113]....
        /*1274*/ 	.word	0x000186c0


	//   ....[114]....
        /*1278*/ 	.word	0x00018710


	//   ....[115]....
        /*127c*/ 	.word	0x00018780


	//   ....[116]....
        /*1280*/ 	.word	0x000187e0


	//   ....[117]....
        /*1284*/ 	.word	0x00018850


	//----- nvinfo : EIATTR_EXIT_INSTR_OFFSETS
	.align		4
.L_548:
        /*1288*/ 	.byte	0x04, 0x1c
        /*128a*/ 	.short	(.L_550 - .L_549)


	//   ....[0]....
.L_549:
        /*128c*/ 	.word	0x000010d0


	//   ....[1]....
        /*1290*/ 	.word	0x00012950


	//----- nvinfo : EIATTR_MAX_THREADS
	.align		4
.L_550:
        /*1294*/ 	.byte	0x04, 0x05
        /*1296*/ 	.short	(.L_552 - .L_551)
.L_551:
        /*1298*/ 	.word	0x00000080
        /*129c*/ 	.word	0x00000001
        /*12a0*/ 	.word	0x00000001


	//----- nvinfo : EIATTR_CRS_STACK_SIZE
	.align		4
.L_552:
        /*12a4*/ 	.byte	0x04, 0x1e
        /*12a6*/ 	.short	(.L_554 - .L_553)
.L_553:
        /*12a8*/ 	.word	0x00000000
.L_554:


//--------------------- .nv.info._ZN7cutlass13device_kernelIN5flash19enable_sm80_to_sm89INS1_16FlashAttnFwdSm80INS1_25CollectiveMainloopFwdSm80ILi4ELi1ELb0EN4cute5tupleIJNS5_1CILi128EEENS7_ILi80EEENS7_ILi64EEEEEELi64ENS_10bfloat16_tEfNS_4arch4Sm80ELb1ELb0ELb0ELb1ELb1ELb1ELb1ELb1EEENS1_21CollectiveEpilogueFwdINS6_IJS8_SA_S9_EEENS6_IJNS7_ILi1EEESI_SI_EEESC_SE_Li128ELb1ELb1ELb1ELb0EEENS1_36VarlenDynamicPersistentTileSchedulerILi128ELi80ELi128ELi128ELb1ELb1ELb0ELb1ELb1ELb1EEEEEEEEEvNT_6ParamsE --------------------------
	.section	.nv.info._ZN7cutlass13device_kernelIN5flash19enable_sm80_to_sm89INS1_16FlashAttnFwdSm80INS1_25CollectiveMainloopFwdSm80ILi4ELi1ELb0EN4cute5tupleIJNS5_1CILi128EEENS7_ILi80EEENS7_ILi64EEEEEELi64ENS_10bfloat16_tEfNS_4arch4Sm80ELb1ELb0ELb0ELb1ELb1ELb1ELb1ELb1EEENS1_21CollectiveEpilogueFwdINS6_IJS8_SA_S9_EEENS6_IJNS7_ILi1EEESI_SI_EEESC_SE_Li128ELb1ELb1ELb1ELb0EEENS1_36VarlenDynamicPersistentTileSchedulerILi128ELi80ELi128ELi128ELb1ELb1ELb0ELb1ELb1ELb1EEEEEEEEEvNT_6ParamsE,"",@"SHT_CUDA_INFO"
	.sectionflags	@""
	.align	4


	//----- nvinfo : EIATTR_CUDA_API_VERSION
	.align		4
        /*0000*/ 	.byte	0x04, 0x37
        /*0002*/ 	.short	(.L_556 - .L_555)
.L_555:
        /*0004*/ 	.word	0x00000082


	//----- nvinfo : EIATTR_SW2861232_WAR
	.align		4
.L_556:
        /*0008*/ 	.byte	0x01, 0x35
	.zero		2


	//----- nvinfo : EIATTR_PARAM_CBANK
	.align		4
        /*000c*/ 	.byte	0x04, 0x0a
        /*000e*/ 	.short	(.L_558 - .L_557)
	.align		4
.L_557:
        /*0010*/ 	.word	index@(.nv.constant0._ZN7cutlass13device_kernelIN5flash19enable_sm80_to_sm89INS1_16FlashAttnFwdSm80INS1_25CollectiveMainloopFwdSm80ILi4ELi1ELb0EN4cute5tupleIJNS5_1CILi128EEENS7_ILi80EEENS7_ILi64EEEEEELi64ENS_10bfloat16_tEfNS_4arch4Sm80ELb1ELb0ELb0ELb1ELb1ELb1ELb1ELb1EEENS1_21CollectiveEpilogueFwdINS6_IJS8_SA_S9_EEENS6_IJNS7_ILi1EEESI_SI_EEESC_SE_Li128ELb1ELb1ELb1ELb0EEENS1_36VarlenDynamicPersistentTileSchedulerILi128ELi80ELi128ELi128ELb1ELb1ELb0ELb1ELb1ELb1EEEEEEEEEvNT_6ParamsE)
        /*0014*/ 	.short	0x0160
        /*0016*/ 	.short	0x0438


	//----- nvinfo : EIATTR_CBANK_PARAM_SIZE
	.align		4
.L_558:
        /*0018*/ 	.byte	0x03, 0x19
        /*001a*/ 	.short	0x0438


	//----- nvinfo : EIATTR_KPARAM_INFO
	.align		4
        /*001c*/ 	.byte	0x04, 0x17
        /*001e*/ 	.short	(.L_560 - .L_559)
.L_559:
        /*0020*/ 	.word	0x00000000
        /*0024*/ 	.short	0x0000
        /*0026*/ 	.short	0x0000
        /*0028*/ 	.byte	0x00, 0xf0, 0xe1, 0x10


	//----- nvinfo : EIATTR_MAXREG_COUNT
	.align		4
.L_560:
        /*002c*/ 	.byte	0x03, 0x1b
        /*002e*/ 	.short	0x00ff


	//----- nvinfo : EIATTR_NUM_BARRIERS
	.align		4
        /*0030*/ 	.byte	0x02, 0x4c
        /*0032*/ 	.byte	0x06
	.zero		1


	//----- nvinfo : EIATTR_ANNOTATIONS
	.align		4
        /*0034*/ 	.byte	0x04, 0x55
        /*0036*/ 	.short	(.L_562 - .L_561)


	//   ....[0]....
.L_561:
        /* <DEDUP_REMOVED lines=133> */


	//----- nvinfo : EIATTR_MERCURY_ISA_VERSION
	.align		4
.L_562:
        /*0878*/ 	.byte	0x03, 0x5f
        /*087a*/ 	.short	0x0000


	//----- nvinfo : EIATTR_INT_WARP_WIDE_INSTR_OFFSETS
	.align		4
        /*087c*/ 	.byte	0x04, 0x31
        /*087e*/ 	.short	(.L_564 - .L_563)


	//   ....[0]....
.L_563:
        /*0880*/ 	.word	0x00019970


	//   ....[1]....
        /*0884*/ 	.word	0x000199f0


	//----- nvinfo : EIATTR_COOP_GROUP_MASK_REGIDS
	.align		4
.L_564:
        /*0888*/ 	.byte	0x04, 0x29
        /*088a*/ 	.short	(.L_566 - .L_565)


	//   ....[0]....
.L_565:
        /*088c*/ 	.word	0xffffffff


	//   ....[1]....
        /*0890*/ 	.word	0xffffffff


	//   ....[2]....
        /*0894*/ 	.word	0xffffffff


	//   ....[3]....
        /*0898*/ 	.word	0xffffffff


	//   ....[4]....
        /*089c*/ 	.word	0xffffffff


	//   ....[5]....
        /*08a0*/ 	.word	0xffffffff


	//   ....[6]....
        /*08a4*/ 	.word	0xffffffff


	//   ....[7]....
        /*08a8*/ 	.word	0xffffffff


	//   ....[8]....
        /*08ac*/ 	.word	0xffffffff


	//   ....[9]....
        /*08b0*/ 	.word	0xffffffff


	//   ....[10]....
        /*08b4*/ 	.word	0xffffffff


	//   ....[11]....
        /*08b8*/ 	.word	0xffffffff


	//   ....[12]....
        /*08bc*/ 	.word	0xffffffff


	//   ....[13]....
        /*08c0*/ 	.word	0xffffffff


	//   ....[14]....
        /*08c4*/ 	.word	0xffffffff


	//   ....[15]....
        /*08c8*/ 	.word	0xffffffff


	//   ....[16]....
        /*08cc*/ 	.word	0xffffffff


	//   ....[17]....
        /*08d0*/ 	.word	0xffffffff


	//   ....[18]....
        /*08d4*/ 	.word	0xffffffff


	//   ....[19]....
        /*08d8*/ 	.word	0xffffffff


	//   ....[20]....
        /*08dc*/ 	.word	0xffffffff


	//   ....[21]....
        /*08e0*/ 	.word	0xffffffff


	//   ....[22]....
        /*08e4*/ 	.word	0xffffffff


	//   ....[23]....
        /*08e8*/ 	.word	0xffffffff


	//   ....[24]....
        /*08ec*/ 	.word	0xffffffff


	//   ....[25]....
        /*08f0*/ 	.word	0xffffffff


	//   ....[26]....
        /*08f4*/ 	.word	0xffffffff


	//   ....[27]....
        /*08f8*/ 	.word	0xffffffff


	//   ....[28]....
        /*08fc*/ 	.word	0xffffffff


	//   ....[29]....
        /*0900*/ 	.word	0xffffffff


	//   ....[30]....
        /*0904*/ 	.word	0xffffffff


	//   ....[31]....
        /*0908*/ 	.word	0xffffffff


	//   ....[32]....
        /*090c*/ 	.word	0xffffffff


	//   ....[33]....
        /*0910*/ 	.word	0xffffffff


	//   ....[34]....
        /*0914*/ 	.word	0xffffffff


	//   ....[35]....
        /*0918*/ 	.word	0xffffffff


	//   ....[36]....
        /*091c*/ 	.word	0xffffffff


	//   ....[37]....
        /*0920*/ 	.word	0xffffffff


	//   ....[38]....
        /*0924*/ 	.word	0xffffffff


	//   ....[39]....
        /*0928*/ 	.word	0xffffffff


	//   ....[40]....
        /*092c*/ 	.word	0xffffffff


	//   ....[41]....
        /*0930*/ 	.word	0xffffffff


	//   ....[42]....
        /*0934*/ 	.word	0xffffffff


	//   ....[43]....
        /*0938*/ 	.word	0xffffffff


	//   ....[44]....
        /*093c*/ 	.word	0xffffffff


	//   ....[45]....
        /*0940*/ 	.word	0xffffffff


	//   ....[46]....
        /*0944*/ 	.word	0xffffffff


	//   ....[47]....
        /*0948*/ 	.word	0xffffffff


	//   ....[48]....
        /*094c*/ 	.word	0xffffffff


	//   ....[49]....
        /*0950*/ 	.word	0xffffffff


	//   ....[50]....
        /*0954*/ 	.word	0xffffffff


	//   ....[51]....
        /*0958*/ 	.word	0xffffffff


	//   ....[52]....
        /*095c*/ 	.word	0xffffffff


	//   ....[53]....
        /*0960*/ 	.word	0xffffffff


	//   ....[54]....
        /*0964*/ 	.word	0xffffffff


	//   ....[55]....
        /*0968*/ 	.word	0xffffffff


	//   ....[56]....
        /*096c*/ 	.word	0xffffffff


	//   ....[57]....
        /*0970*/ 	.word	0xffffffff


	//   ....[58]....
        /*0974*/ 	.word	0xffffffff


	//   ....[59]....
        /*0978*/ 	.word	0xffffffff


	//   ....[60]....
        /*097c*/ 	.word	0xffffffff


	//   ....[61]....
        /*0980*/ 	.word	0xffffffff


	//   ....[62]....
        /*0984*/ 	.word	0xffffffff


	//   ....[63]....
        /*0988*/ 	.word	0xffffffff


	//   ....[64]....
        /*098c*/ 	.word	0xffffffff


	//   ....[65]....
        /*0990*/ 	.word	0xffffffff


	//   ....[66]....
        /*0994*/ 	.word	0xffffffff


	//   ....[67]....
        /*0998*/ 	.word	0xffffffff


	//   ....[68]....
        /*099c*/ 	.word	0xffffffff


	//   ....[69]....
        /*09a0*/ 	.word	0xffffffff


	//   ....[70]....
        /*09a4*/ 	.word	0xffffffff


	//   ....[71]....
        /*09a8*/ 	.word	0xffffffff


	//   ....[72]....
        /*09ac*/ 	.word	0xffffffff


	//   ....[73]....
        /*09b0*/ 	.word	0xffffffff


	//   ....[74]....
        /*09b4*/ 	.word	0xffffffff


	//   ....[75]....
        /*09b8*/ 	.word	0xffffffff


	//   ....[76]....
        /*09bc*/ 	.word	0xffffffff


	//   ....[77]....
        /*09c0*/ 	.word	0xffffffff


	//   ....[78]....
        /*09c4*/ 	.word	0xffffffff


	//   ....[79]....
        /*09c8*/ 	.word	0xffffffff


	//   ....[80]....
        /*09cc*/ 	.word	0xffffffff


	//   ....[81]....
        /*09d0*/ 	.word	0xffffffff


	//   ....[82]....
        /*09d4*/ 	.word	0xffffffff


	//   ....[83]....
        /*09d8*/ 	.word	0xffffffff


	//   ....[84]....
        /*09dc*/ 	.word	0xffffffff


	//   ....[85]....
        /*09e0*/ 	.word	0xffffffff


	//   ....[86]....
        /*09e4*/ 	.word	0xffffffff


	//   ....[87]....
        /*09e8*/ 	.word	0xffffffff


	//   ....[88]....
        /*09ec*/ 	.word	0xffffffff


	//   ....[89]....
        /*09f0*/ 	.word	0xffffffff


	//   ....[90]....
        /*09f4*/ 	.word	0xffffffff


	//   ....[91]....
        /*09f8*/ 	.word	0xffffffff


	//   ....[92]....
        /*09fc*/ 	.word	0xffffffff


	//   ....[93]....
        /*0a00*/ 	.word	0xffffffff


	//   ....[94]....
        /*0a04*/ 	.word	0xffffffff


	//   ....[95]....
        /*0a08*/ 	.word	0xffffffff


	//   ....[96]....
        /*0a0c*/ 	.word	0xffffffff


	//   ....[97]....
        /*0a10*/ 	.word	0xffffffff


	//   ....[98]....
        /*0a14*/ 	.word	0xffffffff


	//   ....[99]....
        /*0a18*/ 	.word	0xffffffff


	//   ....[100]....
        /*0a1c*/ 	.word	0xffffffff


	//   ....[101]....
        /*0a20*/ 	.word	0xffffffff


	//   ....[102]....
        /*0a24*/ 	.word	0xffffffff


	//   ....[103]....
        /*0a28*/ 	.word	0xffffffff


	//   ....[104]....
        /*0a2c*/ 	.word	0xffffffff


	//   ....[105]....
        /*0a30*/ 	.word	0xffffffff


	//   ....[106]....
        /*0a34*/ 	.word	0xffffffff


	//   ....[107]....
        /*0a38*/ 	.word	0xffffffff


	//   ....[108]....
        /*0a3c*/ 	.word	0xffffffff


	//   ....[109]....
        /*0a40*/ 	.word	0xffffffff


	//   ....[110]....
        /*0a44*/ 	.word	0xffffffff


	//   ....[111]....
        /*0a48*/ 	.word	0xffffffff


	//   ....[112]....
        /*0a4c*/ 	.word	0xffffffff


	//   ....[113]....
        /*0a50*/ 	.word	0xffffffff


	//   ....[114]....
        /*0a54*/ 	.word	0xffffffff


	//   ....[115]....
        /*0a58*/ 	.word	0xffffffff


	//   ....[116]....
        /*0a5c*/ 	.word	0xffffffff


	//   ....[117]....
        /*0a60*/ 	.word	0xffffffff


	//   ....[118]....
        /*0a64*/ 	.word	0xffffffff


	//   ....[119]....
        /*0a68*/ 	.word	0xffffffff


	//   ....[120]....
        /*0a6c*/ 	.word	0xffffffff


	//   ....[121]....
        /*0a70*/ 	.word	0xffffffff


	//   ....[122]....
        /*0a74*/ 	.word	0xffffffff


	//   ....[123]....
        /*0a78*/ 	.word	0xffffffff


	//   ....[124]....
        /*0a7c*/ 	.word	0xffffffff


	//   ....[125]....
        /*0a80*/ 	.word	0xffffffff


	//   ....[126]....
        /*0a84*/ 	.word	0xffffffff


	//   ....[127]....
        /*0a88*/ 	.word	0xffffffff


	//   ....[128]....
        /*0a8c*/ 	.word	0xffffffff


	//   ....[129]....
        /*0a90*/ 	.word	0xffffffff


	//   ....[130]....
        /*0a94*/ 	.word	0xffffffff


	//   ....[131]....
        /*0a98*/ 	.word	0xffffffff


	//   ....[132]....
        /*0a9c*/ 	.word	0xffffffff


	//   ....[133]....
        /*0aa0*/ 	.word	0xffffffff


	//   ....[134]....
        /*0aa4*/ 	.word	0xffffffff


	//   ....[135]....
        /*0aa8*/ 	.word	0xffffffff


	//   ....[136]....
        /*0aac*/ 	.word	0xffffffff


	//   ....[137]....
        /*0ab0*/ 	.word	0xffffffff


	//   ....[138]....
        /*0ab4*/ 	.word	0xffffffff


	//   ....[139]....
        /*0ab8*/ 	.word	0xffffffff


	//   ....[140]....
        /*0abc*/ 	.word	0xffffffff


	//   ....[141]....
        /*0ac0*/ 	.word	0xffffffff


	//   ....[142]....
        /*0ac4*/ 	.word	0xffffffff


	//   ....[143]....
        /*0ac8*/ 	.word	0xffffffff


	//   ....[144]....
        /*0acc*/ 	.word	0xffffffff


	//   ....[145]....
        /*0ad0*/ 	.word	0xffffffff


	//   ....[146]....
        /*0ad4*/ 	.word	0xffffffff


	//   ....[147]....
        /*0ad8*/ 	.word	0xffffffff


	//   ....[148]....
        /*0adc*/ 	.word	0xffffffff


	//   ....[149]....
        /*0ae0*/ 	.word	0xffffffff


	//   ....[150]....
        /*0ae4*/ 	.word	0xffffffff


	//   ....[151]....
        /*0ae8*/ 	.word	0xffffffff


	//   ....[152]....
        /*0aec*/ 	.word	0xffffffff


	//   ....[153]....
        /*0af0*/ 	.word	0xffffffff


	//   ....[154]....
        /*0af4*/ 	.word	0xffffffff


	//   ....[155]....
        /*0af8*/ 	.word	0xffffffff


	//   ....[156]....
        /*0afc*/ 	.word	0xffffffff


	//   ....[157]....
        /*0b00*/ 	.word	0xffffffff


	//   ....[158]....
        /*0b04*/ 	.word	0xffffffff


	//   ....[159]....
        /*0b08*/ 	.word	0xffffffff


	//   ....[160]....
        /*0b0c*/ 	.word	0xffffffff


	//   ....[161]....
        /*0b10*/ 	.word	0xffffffff


	//   ....[162]....
        /*0b14*/ 	.word	0xffffffff


	//   ....[163]....
        /*0b18*/ 	.word	0xffffffff


	//   ....[164]....
        /*0b1c*/ 	.word	0xffffffff


	//   ....[165]....
        /*0b20*/ 	.word	0xffffffff


	//   ....[166]....
        /*0b24*/ 	.word	0xffffffff


	//   ....[167]....
        /*0b28*/ 	.word	0xffffffff


	//   ....[168]....
        /*0b2c*/ 	.word	0xffffffff


	//   ....[169]....
        /*0b30*/ 	.word	0xffffffff


	//   ....[170]....
        /*0b34*/ 	.word	0xffffffff


	//   ....[171]....
        /*0b38*/ 	.word	0xffffffff


	//   ....[172]....
        /*0b3c*/ 	.word	0xffffffff


	//   ....[173]....
        /*0b40*/ 	.word	0xffffffff


	//   ....[174]....
        /*0b44*/ 	.word	0xffffffff


	//   ....[175]....
        /*0b48*/ 	.word	0xffffffff


	//   ....[176]....
        /*0b4c*/ 	.word	0xffffffff


	//   ....[177]....
        /*0b50*/ 	.word	0xffffffff


	//   ....[178]....
        /*0b54*/ 	.word	0xffffffff


	//   ....[179]....
        /*0b58*/ 	.word	0xffffffff


	//   ....[180]....
        /*0b5c*/ 	.word	0xffffffff


	//   ....[181]....
        /*0b60*/ 	.word	0xffffffff


	//   ....[182]....
        /*0b64*/ 	.word	0xffffffff


	//   ....[183]....
        /*0b68*/ 	.word	0xffffffff


	//   ....[184]....
        /*0b6c*/ 	.word	0xffffffff


	//   ....[185]....
        /*0b70*/ 	.word	0xffffffff


	//   ....[186]....
        /*0b74*/ 	.word	0xffffffff


	//   ....[187]....
        /*0b78*/ 	.word	0xffffffff


	//   ....[188]....
        /*0b7c*/ 	.word	0xffffffff


	//   ....[189]....
        /*0b80*/ 	.word	0xffffffff


	//   ....[190]....
        /*0b84*/ 	.word	0xffffffff


	//   ....[191]....
        /*0b88*/ 	.word	0xffffffff


	//   ....[192]....
        /*0b8c*/ 	.word	0xffffffff


	//   ....[193]....
        /*0b90*/ 	.word	0xffffffff


	//   ....[194]....
        /*0b94*/ 	.word	0xffffffff


	//   ....[195]....
        /*0b98*/ 	.word	0xffffffff


	//   ....[196]....
        /*0b9c*/ 	.word	0xffffffff


	//   ....[197]....
        /*0ba0*/ 	.word	0xffffffff


	//   ....[198]....
        /*0ba4*/ 	.word	0xffffffff


	//   ....[199]....
        /*0ba8*/ 	.word	0xffffffff


	//   ....[200]....
        /*0bac*/ 	.word	0xffffffff


	//   ....[201]....
        /*0bb0*/ 	.word	0xffffffff


	//   ....[202]....
        /*0bb4*/ 	.word	0xffffffff


	//   ....[203]....
        /*0bb8*/ 	.word	0xffffffff


	//   ....[204]....
        /*0bbc*/ 	.word	0xffffffff


	//   ....[205]....
        /*0bc0*/ 	.word	0xffffffff


	//   ....[206]....
        /*0bc4*/ 	.word	0xffffffff


	//   ....[207]....
        /*0bc8*/ 	.word	0xffffffff


	//   ....[208]....
        /*0bcc*/ 	.word	0xffffffff


	//   ....[209]....
        /*0bd0*/ 	.word	0xffffffff


	//   ....[210]....
        /*0bd4*/ 	.word	0xffffffff


	//   ....[211]....
        /*0bd8*/ 	.word	0xffffffff


	//   ....[212]....
        /*0bdc*/ 	.word	0xffffffff


	//   ....[213]....
        /*0be0*/ 	.word	0xffffffff


	//   ....[214]....
        /*0be4*/ 	.word	0xffffffff


	//   ....[215]....
        /*0be8*/ 	.word	0xffffffff


	//   ....[216]....
        /*0bec*/ 	.word	0xffffffff


	//   ....[217]....
        /*0bf0*/ 	.word	0xffffffff


	//   ....[218]....
        /*0bf4*/ 	.word	0xffffffff


	//   ....[219]....
        /*0bf8*/ 	.word	0xffffffff


	//   ....[220]....
        /*0bfc*/ 	.word	0xffffffff


	//   ....[221]....
        /*0c00*/ 	.word	0xffffffff


	//   ....[222]....
        /*0c04*/ 	.word	0xffffffff


	//   ....[223]....
        /*0c08*/ 	.word	0xffffffff


	//   ....[224]....
        /*0c0c*/ 	.word	0xffffffff


	//   ....[225]....
        /*0c10*/ 	.word	0xffffffff


	//   ....[226]....
        /*0c14*/ 	.word	0xffffffff


	//   ....[227]....
        /*0c18*/ 	.word	0xffffffff


	//   ....[228]....
        /*0c1c*/ 	.word	0xffffffff


	//   ....[229]....
        /*0c20*/ 	.word	0xffffffff


	//   ....[230]....
        /*0c24*/ 	.word	0xffffffff


	//   ....[231]....
        /*0c28*/ 	.word	0xffffffff


	//   ....[232]....
        /*0c2c*/ 	.word	0xffffffff


	//   ....[233]....
        /*0c30*/ 	.word	0xffffffff


	//   ....[234]....
        /*0c34*/ 	.word	0xffffffff


	//   ....[235]....
        /*0c38*/ 	.word	0xffffffff


	//   ....[236]....
        /*0c3c*/ 	.word	0xffffffff


	//   ....[237]....
        /*0c40*/ 	.word	0xffffffff


	//   ....[238]....
        /*0c44*/ 	.word	0xffffffff


	//   ....[239]....
        /*0c48*/ 	.word	0xffffffff


	//   ....[240]....
        /*0c4c*/ 	.word	0xffffffff


	//   ....[241]....
        /*0c50*/ 	.word	0xffffffff


	//   ....[242]....
        /*0c54*/ 	.word	0xffffffff


	//   ....[243]....
        /*0c58*/ 	.word	0xffffffff


	//   ....[244]....
        /*0c5c*/ 	.word	0xffffffff


	//   ....[245]....
        /*0c60*/ 	.word	0xffffffff


	//   ....[246]....
        /*0c64*/ 	.word	0xffffffff


	//   ....[247]....
        /*0c68*/ 	.word	0xffffffff


	//   ....[248]....
        /*0c6c*/ 	.word	0xffffffff


	//   ....[249]....
        /*0c70*/ 	.word	0xffffffff


	//   ....[250]....
        /*0c74*/ 	.word	0xffffffff


	//   ....[251]....
        /*0c78*/ 	.word	0xffffffff


	//   ....[252]....
        /*0c7c*/ 	.word	0xffffffff


	//   ....[253]....
        /*0c80*/ 	.word	0xffffffff


	//   ....[254]....
        /*0c84*/ 	.word	0xffffffff


	//   ....[255]....
        /*0c88*/ 	.word	0xffffffff


	//   ....[0]....
        /*0c8c*/ 	.word	0xffffffff


	//   ....[1]....
        /*0c90*/ 	.word	0xffffffff


	//   ....[2]....
        /*0c94*/ 	.word	0xffffffff


	//   ....[3]....
        /*0c98*/ 	.word	0xffffffff


	//   ....[4]....
        /*0c9c*/ 	.word	0xffffffff


	//   ....[5]....
        /*0ca0*/ 	.word	0xffffffff


	//   ....[6]....
        /*0ca4*/ 	.word	0xffffffff


	//   ....[7]....
        /*0ca8*/ 	.word	0xffffffff


	//   ....[8]....
        /*0cac*/ 	.word	0xffffffff


	//   ....[9]....
        /*0cb0*/ 	.word	0xffffffff


	//   ....[10]....
        /*0cb4*/ 	.word	0xffffffff


	//   ....[11]....
        /*0cb8*/ 	.word	0xffffffff


	//   ....[12]....
        /*0cbc*/ 	.word	0xffffffff


	//   ....[13]....
        /*0cc0*/ 	.word	0xffffffff


	//   ....[14]....
        /*0cc4*/ 	.word	0xffffffff


	//   ....[15]....
        /*0cc8*/ 	.word	0xffffffff


	//   ....[16]....
        /*0ccc*/ 	.word	0xffffffff


	//   ....[17]....
        /*0cd0*/ 	.word	0xffffffff


	//   ....[18]....
        /*0cd4*/ 	.word	0xffffffff


	//   ....[19]....
        /*0cd8*/ 	.word	0xffffffff


	//   ....[20]....
        /*0cdc*/ 	.word	0xffffffff


	//   ....[21]....
        /*0ce0*/ 	.word	0xffffffff


	//   ....[22]....
        /*0ce4*/ 	.word	0xffffffff


	//   ....[23]....
        /*0ce8*/ 	.word	0xffffffff


	//   ....[24]....
        /*0cec*/ 	.word	0xffffffff


	//   ....[25]....
        /*0cf0*/ 	.word	0xffffffff


	//   ....[26]....
        /*0cf4*/ 	.word	0xffffffff


	//   ....[27]....
        /*0cf8*/ 	.word	0xffffffff


	//   ....[28]....
        /*0cfc*/ 	.word	0xffffffff


	//   ....[29]....
        /*0d00*/ 	.word	0xffffffff


	//   ....[30]....
        /*0d04*/ 	.word	0xffffffff


	//   ....[31]....
        /*0d08*/ 	.word	0xffffffff


	//   ....[32]....
        /*0d0c*/ 	.word	0xffffffff


	//   ....[33]....
        /*0d10*/ 	.word	0xffffffff


	//   ....[34]....
        /*0d14*/ 	.word	0xffffffff


	//   ....[35]....
        /*0d18*/ 	.word	0xffffffff


	//   ....[36]....
        /*0d1c*/ 	.word	0xffffffff


	//   ....[37]....
        /*0d20*/ 	.word	0xffffffff


	//   ....[38]....
        /*0d24*/ 	.word	0xffffffff


	//   ....[39]....
        /*0d28*/ 	.word	0xffffffff


	//   ....[40]....
        /*0d2c*/ 	.word	0xffffffff


	//   ....[41]....
        /*0d30*/ 	.word	0xffffffff


	//   ....[42]....
        /*0d34*/ 	.word	0xffffffff


	//   ....[43]....
        /*0d38*/ 	.word	0xffffffff


	//   ....[44]....
        /*0d3c*/ 	.word	0xffffffff


	//   ....[45]....
        /*0d40*/ 	.word	0xffffffff


	//   ....[46]....
        /*0d44*/ 	.word	0xffffffff


	//   ....[47]....
        /*0d48*/ 	.word	0xffffffff


	//   ....[48]....
        /*0d4c*/ 	.word	0xffffffff


	//   ....[49]....
        /*0d50*/ 	.word	0xffffffff


	//   ....[50]....
        /*0d54*/ 	.word	0xffffffff


	//   ....[51]....
        /*0d58*/ 	.word	0xffffffff


	//   ....[52]....
        /*0d5c*/ 	.word	0xffffffff


	//   ....[53]....
        /*0d60*/ 	.word	0xffffffff


	//   ....[54]....
        /*0d64*/ 	.word	0xffffffff


	//   ....[55]....
        /*0d68*/ 	.word	0xffffffff


	//   ....[56]....
        /*0d6c*/ 	.word	0xffffffff


	//   ....[57]....
        /*0d70*/ 	.word	0xffffffff


	//   ....[58]....
        /*0d74*/ 	.word	0xffffffff


	//   ....[59]....
        /*0d78*/ 	.word	0xffffffff


	//   ....[60]....
        /*0d7c*/ 	.word	0xffffffff


	//   ....[61]....
        /*0d80*/ 	.word	0xffffffff


	//   ....[62]....
        /*0d84*/ 	.word	0xffffffff


	//   ....[63]....
        /*0d88*/ 	.word	0xffffffff


	//   ....[64]....
        /*0d8c*/ 	.word	0xffffffff


	//   ....[65]....
        /*0d90*/ 	.word	0xffffffff


	//   ....[66]....
        /*0d94*/ 	.word	0xffffffff


	//   ....[67]....
        /*0d98*/ 	.word	0xffffffff


	//   ....[68]....
        /*0d9c*/ 	.word	0xffffffff


	//   ....[69]....
        /*0da0*/ 	.word	0xffffffff


	//   ....[70]....
        /*0da4*/ 	.word	0xffffffff


	//   ....[71]....
        /*0da8*/ 	.word	0xffffffff


	//   ....[72]....
        /*0dac*/ 	.word	0xffffffff


	//   ....[73]....
        /*0db0*/ 	.word	0xffffffff


	//   ....[74]....
        /*0db4*/ 	.word	0xffffffff


	//   ....[75]....
        /*0db8*/ 	.word	0xffffffff


	//   ....[76]....
        /*0dbc*/ 	.word	0xffffffff


	//   ....[77]....
        /*0dc0*/ 	.word	0xffffffff


	//   ....[78]....
        /*0dc4*/ 	.word	0xffffffff


	//   ....[79]....
        /*0dc8*/ 	.word	0xffffffff


	//   ....[80]....
        /*0dcc*/ 	.word	0xffffffff


	//   ....[81]....
        /*0dd0*/ 	.word	0xffffffff


	//   ....[82]....
        /*0dd4*/ 	.word	0xffffffff


	//   ....[83]....
        /*0dd8*/ 	.word	0xffffffff


	//   ....[84]....
        /*0ddc*/ 	.word	0xffffffff


	//   ....[85]....
        /*0de0*/ 	.word	0xffffffff


	//   ....[86]....
        /*0de4*/ 	.word	0xffffffff


	//   ....[87]....
        /*0de8*/ 	.word	0xffffffff


	//   ....[88]....
        /*0dec*/ 	.word	0xffffffff


	//   ....[89]....
        /*0df0*/ 	.word	0xffffffff


	//   ....[90]....
        /*0df4*/ 	.word	0xffffffff


	//   ....[91]....
        /*0df8*/ 	.word	0xffffffff


	//   ....[92]....
        /*0dfc*/ 	.word	0xffffffff


	//   ....[93]....
        /*0e00*/ 	.word	0xffffffff


	//   ....[94]....
        /*0e04*/ 	.word	0xffffffff


	//   ....[95]....
        /*0e08*/ 	.word	0xffffffff


	//   ....[96]....
        /*0e0c*/ 	.word	0xffffffff


	//   ....[97]....
        /*0e10*/ 	.word	0xffffffff


	//   ....[98]....
        /*0e14*/ 	.word	0xffffffff


	//   ....[99]....
        /*0e18*/ 	.word	0xffffffff


	//   ....[100]....
        /*0e1c*/ 	.word	0xffffffff


	//   ....[101]....
        /*0e20*/ 	.word	0xffffffff


	//   ....[102]....
        /*0e24*/ 	.word	0xffffffff


	//   ....[103]....
        /*0e28*/ 	.word	0xffffffff


	//   ....[104]....
        /*0e2c*/ 	.word	0xffffffff


	//   ....[105]....
        /*0e30*/ 	.word	0xffffffff


	//   ....[106]....
        /*0e34*/ 	.word	0xffffffff


	//   ....[107]....
        /*0e38*/ 	.word	0xffffffff


	//   ....[108]....
        /*0e3c*/ 	.word	0xffffffff


	//   ....[109]....
        /*0e40*/ 	.word	0xffffffff


	//   ....[110]....
        /*0e44*/ 	.word	0xffffffff


	//   ....[111]....
        /*0e48*/ 	.word	0xffffffff


	//   ....[112]....
        /*0e4c*/ 	.word	0xffffffff


	//   ....[113]....
        /*0e50*/ 	.word	0xffffffff


	//   ....[114]....
        /*0e54*/ 	.word	0xffffffff


	//   ....[115]....
        /*0e58*/ 	.word	0xffffffff


	//   ....[116]....
        /*0e5c*/ 	.word	0xffffffff


	//   ....[117]....
        /*0e60*/ 	.word	0xffffffff


	//   ....[118]....
        /*0e64*/ 	.word	0xffffffff


	//   ....[119]....
        /*0e68*/ 	.word	0xffffffff


	//   ....[120]....
        /*0e6c*/ 	.word	0xffffffff


	//   ....[121]....
        /*0e70*/ 	.word	0xffffffff


	//   ....[122]....
        /*0e74*/ 	.word	0xffffffff


	//   ....[123]....
        /*0e78*/ 	.word	0xffffffff


	//   ....[124]....
        /*0e7c*/ 	.word	0xffffffff


	//   ....[125]....
        /*0e80*/ 	.word	0xffffffff


	//   ....[126]....
        /*0e84*/ 	.word	0xffffffff


	//   ....[127]....
        /*0e88*/ 	.word	0xffffffff


	//   ....[128]....
        /*0e8c*/ 	.word	0xffffffff


	//   ....[129]....
        /*0e90*/ 	.word	0xffffffff


	//   ....[130]....
        /*0e94*/ 	.word	0xffffffff


	//   ....[131]....
        /*0e98*/ 	.word	0xffffffff


	//   ....[132]....
        /*0e9c*/ 	.word	0xffffffff


	//   ....[133]....
        /*0ea0*/ 	.word	0xffffffff


	//   ....[134]....
        /*0ea4*/ 	.word	0xffffffff


	//   ....[135]....
        /*0ea8*/ 	.word	0xffffffff


	//   ....[136]....
        /*0eac*/ 	.word	0xffffffff


	//   ....[137]....
        /*0eb0*/ 	.word	0xffffffff


	//   ....[138]....
        /*0eb4*/ 	.word	0xffffffff


	//   ....[139]....
        /*0eb8*/ 	.word	0xffffffff


	//   ....[140]....
        /*0ebc*/ 	.word	0xffffffff


	//   ....[141]....
        /*0ec0*/ 	.word	0xffffffff


	//   ....[142]....
        /*0ec4*/ 	.word	0xffffffff


	//   ....[143]....
        /*0ec8*/ 	.word	0xffffffff


	//   ....[144]....
        /*0ecc*/ 	.word	0xffffffff


	//   ....[145]....
        /*0ed0*/ 	.word	0xffffffff


	//   ....[146]....
        /*0ed4*/ 	.word	0xffffffff


	//   ....[147]....
        /*0ed8*/ 	.word	0xffffffff


	//   ....[148]....
        /*0edc*/ 	.word	0xffffffff


	//   ....[149]....
        /*0ee0*/ 	.word	0xffffffff


	//   ....[150]....
        /*0ee4*/ 	.word	0xffffffff


	//   ....[151]....
        /*0ee8*/ 	.word	0xffffffff


	//   ....[152]....
        /*0eec*/ 	.word	0xffffffff


	//   ....[153]....
        /*0ef0*/ 	.word	0xffffffff


	//   ....[154]....
        /*0ef4*/ 	.word	0xffffffff


	//   ....[155]....
        /*0ef8*/ 	.word	0xffffffff


	//   ....[156]....
        /*0efc*/ 	.word	0xffffffff


	//   ....[157]....
        /*0f00*/ 	.word	0xffffffff


	//   ....[158]....
        /*0f04*/ 	.word	0xffffffff


	//   ....[159]....
        /*0f08*/ 	.word	0xffffffff


	//   ....[160]....
        /*0f0c*/ 	.word	0xffffffff


	//   ....[161]....
        /*0f10*/ 	.word	0xffffffff


	//   ....[162]....
        /*0f14*/ 	.word	0xffffffff


	//   ....[163]....
        /*0f18*/ 	.word	0xffffffff


	//   ....[164]....
        /*0f1c*/ 	.word	0xffffffff


	//   ....[165]....
        /*0f20*/ 	.word	0xffffffff


	//   ....[166]....
        /*0f24*/ 	.word	0xffffffff


	//   ....[167]....
        /*0f28*/ 	.word	0xffffffff


	//   ....[168]....
        /*0f2c*/ 	.word	0xffffffff


	//   ....[169]....
        /*0f30*/ 	.word	0xffffffff


	//   ....[170]....
        /*0f34*/ 	.word	0xffffffff


	//   ....[171]....
        /*0f38*/ 	.word	0xffffffff


	//   ....[172]....
        /*0f3c*/ 	.word	0xffffffff


	//   ....[173]....
        /*0f40*/ 	.word	0xffffffff


	//----- nvinfo : EIATTR_COOP_GROUP_INSTR_OFFSETS
	.align		4
.L_566:
        /*0f44*/ 	.byte	0x04, 0x28
        /*0f46*/ 	.short	(.L_568 - .L_567)


	//   ....[0]....
.L_567:
        /*0f48*/ 	.word	0x00000050


	//   ....[1]....
        /*0f4c*/ 	.word	0x00000200


	//   ....[2]....
        /*0f50*/ 	.word	0x00000230


	//   ....[3]....
        /*0f54*/ 	.word	0x00000260


	//   ....[4]....
        /*0f58*/ 	.word	0x00000290


	//   ....[5]....
        /*0f5c*/ 	.word	0x000002c0


	//   ....[6]....
        /*0f60*/ 	.word	0x000002f0


	//   ....[7]....
        /*0f64*/ 	.word	0x00000450


	//   ....[8]....
        /*0f68*/ 	.word	0x00000490


	//   ....[9]....
        /*0f6c*/ 	.word	0x000004c0


	//   ....[10]....
        /*0f70*/ 	.word	0x000004f0


	//   ....[11]....
        /*0f74*/ 	.word	0x00000520


	//   ....[12]....
        /*0f78*/ 	.word	0x00000550


	//   ....[13]....
        /*0f7c*/ 	.word	0x000005e0


	//   ....[14]....
        /*0f80*/ 	.word	0x00000630


	//   ....[15]....
        /*0f84*/ 	.word	0x00000650


	//   ....[16]....
        /*0f88*/ 	.word	0x000006b0


	//   ....[17]....
        /*0f8c*/ 	.word	0x00003f60


	//   ....[18]....
        /*0f90*/ 	.word	0x00003fb0


	//   ....[19]....
        /*0f94*/ 	.word	0x000047a0


	//   ....[20]....
        /*0f98*/ 	.word	0x000047c0


	//   ....[21]....
        /*0f9c*/ 	.word	0x00004f30


	//   ....[22]....
        /*0fa0*/ 	.word	0x00004f40


	//   ....[23]....
        /*0fa4*/ 	.word	0x000057a0


	//   ....[24]....
        /*0fa8*/ 	.word	0x000057d0


	//   ....[25]....
        /*0fac*/ 	.word	0x00006410


	//   ....[26]....
        /*0fb0*/ 	.word	0x00006440


	//   ....[27]....
        /*0fb4*/ 	.word	0x00006c00


	//   ....[28]....
        /*0fb8*/ 	.word	0x00006c20


	//   ....[29]....
        /*0fbc*/ 	.word	0x00007400


	//   ....[30]....
        /*0fc0*/ 	.word	0x00007430


	//   ....[31]....
        /*0fc4*/ 	.word	0x00007560


	//   ....[32]....
        /*0fc8*/ 	.word	0x00007590


	//   ....[33]....
        /*0fcc*/ 	.word	0x00007680


	//   ....[34]....
        /*0fd0*/ 	.word	0x000076a0


	//   ....[35]....
        /*0fd4*/ 	.word	0x00007c50


	//   ....[36]....
        /*0fd8*/ 	.word	0x00007c80


	//   ....[37]....
        /*0fdc*/ 	.word	0x00007de0


	//   ....[38]....
        /*0fe0*/ 	.word	0x00007e10


	//   ....[39]....
        /*0fe4*/ 	.word	0x00007f00


	//   ....[40]....
        /*0fe8*/ 	.word	0x00007f30


	//   ....[41]....
        /*0fec*/ 	.word	0x00008af0


	//   ....[42]....
        /*0ff0*/ 	.word	0x00008b10


	//   ....[43]....
        /*0ff4*/ 	.word	0x00008be0


	//   ....[44]....
        /*0ff8*/ 	.word	0x00008bf0


	//   ....[45]....
        /*0ffc*/ 	.word	0x00008cc0


	//   ....[46]....
        /*1000*/ 	.word	0x00008ce0


	//   ....[47]....
        /*1004*/ 	.word	0x00008db0


	//   ....[48]....
        /*1008*/ 	.word	0x00008dc0


	//   ....[49]....
        /*100c*/ 	.word	0x00008e90


	//   ....[50]....
        /*1010*/ 	.word	0x00008eb0


	//   ....[51]....
        /*1014*/ 	.word	0x00008f80


	//   ....[52]....
        /*1018*/ 	.word	0x00008f90


	//   ....[53]....
        /*101c*/ 	.word	0x00009060


	//   ....[54]....
        /*1020*/ 	.word	0x00009080


	//   ....[55]....
        /*1024*/ 	.word	0x00009150


	//   ....[56]....
        /*1028*/ 	.word	0x00009160


	//   ....[57]....
        /*102c*/ 	.word	0x000095d0


	//   ....[58]....
        /*1030*/ 	.word	0x000095e0


	//   ....[59]....
        /*1034*/ 	.word	0x000095f0


	//   ....[60]....
        /*1038*/ 	.word	0x00009600


	//   ....[61]....
        /*103c*/ 	.word	0x00009620


	//   ....[62]....
        /*1040*/ 	.word	0x00009630


	//   ....[63]....
        /*1044*/ 	.word	0x00009680


	//   ....[64]....
        /*1048*/ 	.word	0x000096b0


	//   ....[65]....
        /*104c*/ 	.word	0x000096c0


	//   ....[66]....
        /*1050*/ 	.word	0x00009730


	//   ....[67]....
        /*1054*/ 	.word	0x00009a90


	//   ....[68]....
        /*1058*/ 	.word	0x00009ab0


	//   ....[69]....
        /*105c*/ 	.word	0x00009ad0


	//   ....[70]....
        /*1060*/ 	.word	0x00009af0


	//   ....[71]....
        /*1064*/ 	.word	0x00009cd0


	//   ....[72]....
        /*1068*/ 	.word	0x00009d10


	//   ....[73]....
        /*106c*/ 	.word	0x00009d60


	//   ....[74]....
        /*1070*/ 	.word	0x00009da0


	//   ....[75]....
        /*1074*/ 	.word	0x00009fb0


	//   ....[76]....
        /*1078*/ 	.word	0x00009ff0


	//   ....[77]....
        /*107c*/ 	.word	0x0000a040


	//   ....[78]....
        /*1080*/ 	.word	0x0000a080


	//   ....[79]....
        /*1084*/ 	.word	0x0000a2b0


	//   ....[80]....
        /*1088*/ 	.word	0x0000a2f0


	//   ....[81]....
        /*108c*/ 	.word	0x0000a340


	//   ....[82]....
        /*1090*/ 	.word	0x0000a380


	//   ....[83]....
        /*1094*/ 	.word	0x0000c120


	//   ....[84]....
        /*1098*/ 	.word	0x0000c180


	//   ....[85]....
        /*109c*/ 	.word	0x0000c1b0


	//   ....[86]....
        /*10a0*/ 	.word	0x0000c1c0


	//   ....[87]....
        /*10a4*/ 	.word	0x0000c2a0


	//   ....[88]....
        /*10a8*/ 	.word	0x0000c2b0


	//   ....[89]....
        /*10ac*/ 	.word	0x0000c2c0


	//   ....[90]....
        /*10b0*/ 	.word	0x0000c2d0


	//   ....[91]....
        /*10b4*/ 	.word	0x0000c500


	//   ....[92]....
        /*10b8*/ 	.word	0x0000c540


	//   ....[93]....
        /*10bc*/ 	.word	0x0000c560


	//   ....[94]....
        /*10c0*/ 	.word	0x0000c570


	//   ....[95]....
        /*10c4*/ 	.word	0x0000c650


	//   ....[96]....
        /*10c8*/ 	.word	0x0000c700


	//   ....[97]....
        /*10cc*/ 	.word	0x0000c770


	//   ....[98]....
        /*10d0*/ 	.word	0x0000c780


	//   ....[99]....
        /*10d4*/ 	.word	0x0000e850


	//   ....[100]....
        /*10d8*/ 	.word	0x0000e870


	//   ....[101]....
        /*10dc*/ 	.word	0x0000e880


	//   ....[102]....
        /*10e0*/ 	.word	0x0000e8a0


	//   ....[103]....
        /*10e4*/ 	.word	0x0000e8b0


	//   ....[104]....
        /*10e8*/ 	.word	0x0000e960


	//   ....[105]....
        /*10ec*/ 	.word	0x0000e9c0


	//   ....[106]....
        /*10f0*/ 	.word	0x0000e9e0


	//   ....[107]....
        /*10f4*/ 	.word	0x0000e9f0


	//   ....[108]....
        /*10f8*/ 	.word	0x0000ea10


	//   ....[109]....
        /*10fc*/ 	.word	0x0000f210


	//   ....[110]....
        /*1100*/ 	.word	0x0000f230


	//   ....[111]....
        /*1104*/ 	.word	0x0000f250


	//   ....[112]....
        /*1108*/ 	.word	0x0000f260


	//   ....[113]....
        /*110c*/ 	.word	0x0000f270


	//   ....[114]....
        /*1110*/ 	.word	0x0000f280


	//   ....[115]....
        /*1114*/ 	.word	0x0000f290


	//   ....[116]....
        /*1118*/ 	.word	0x0000f2a0


	//   ....[117]....
        /*111c*/ 	.word	0x0000f2d0


	//   ....[118]....
        /*1120*/ 	.word	0x0000f300


	//   ....[119]....
        /*1124*/ 	.word	0x0000f510


	//   ....[120]....
        /*1128*/ 	.word	0x0000f7d0


	//   ....[121]....
        /*112c*/ 	.word	0x0000f7e0


	//   ....[122]....
        /*1130*/ 	.word	0x0000f7f0


	//   ....[123]....
        /*1134*/ 	.word	0x00010480


	//   ....[124]....
        /*1138*/ 	.word	0x000104a0


	//   ....[125]....
        /*113c*/ 	.word	0x000104c0


	//   ....[126]....
        /*1140*/ 	.word	0x000104d0


	//   ....[127]....
        /*1144*/ 	.word	0x00010500


	//   ....[128]....
        /*1148*/ 	.word	0x00010520


	//   ....[129]....
        /*114c*/ 	.word	0x00010540


	//   ....[130]....
        /*1150*/ 	.word	0x00010550


	//   ....[131]....
        /*1154*/ 	.word	0x000121d0


	//   ....[132]....
        /*1158*/ 	.word	0x000121f0


	//   ....[133]....
        /*115c*/ 	.word	0x00012270


	//   ....[134]....
        /*1160*/ 	.word	0x00012280


	//   ....[135]....
        /*1164*/ 	.word	0x000122c0


	//   ....[136]....
        /*1168*/ 	.word	0x000122d0


	//   ....[137]....
        /*116c*/ 	.word	0x00012310


	//   ....[138]....
        /*1170*/ 	.word	0x00012320


	//   ....[139]....
        /*1174*/ 	.word	0x00012330


	//   ....[140]....
        /*1178*/ 	.word	0x00012340


	//   ....[141]....
        /*117c*/ 	.word	0x00012ce0


	//   ....[142]....
        /*1180*/ 	.word	0x00012d00


	//   ....[143]....
        /*1184*/ 	.word	0x00012d20


	//   ....[144]....
        /*1188*/ 	.word	0x00012d80


	//   ....[145]....
        /*118c*/ 	.word	0x00012d90


	//   ....[146]....
        /*1190*/ 	.word	0x00012dd0


	//   ....[147]....
        /*1194*/ 	.word	0x00012de0


	//   ....[148]....
        /*1198*/ 	.word	0x00012e20


	//   ....[149]....
        /*119c*/ 	.word	0x00012e30


	//   ....[150]....
        /*11a0*/ 	.word	0x00012e40


	//   ....[151]....
        /*11a4*/ 	.word	0x00013000


	//   ....[152]....
        /*11a8*/ 	.word	0x000132b0


	//   ....[153]....
        /*11ac*/ 	.word	0x000132c0


	//   ....[154]....
        /*11b0*/ 	.word	0x000132d0


	//   ....[155]....
        /*11b4*/ 	.word	0x00013bd0


	//   ....[156]....
        /*11b8*/ 	.word	0x00013bf0


	//   ....[157]....
        /*11bc*/ 	.word	0x00013d50


	//   ....[158]....
        /*11c0*/ 	.word	0x00013d70


	//   ....[159]....
        /*11c4*/ 	.word	0x00013ed0


	//   ....[160]....
        /*11c8*/ 	.word	0x00013ef0


	//   ....[161]....
        /*11cc*/ 	.word	0x00014050


	//   ....[162]....
        /*11d0*/ 	.word	0x00014070


	//   ....[163]....
        /*11d4*/ 	.word	0x00016130


	//   ....[164]....
        /*11d8*/ 	.word	0x00016180


	//   ....[165]....
        /*11dc*/ 	.word	0x000161b0


	//   ....[166]....
        /*11e0*/ 	.word	0x000161d0


	//   ....[167]....
        /*11e4*/ 	.word	0x000161f0


	//   ....[168]....
        /*11e8*/ 	.word	0x00016210


	//   ....[169]....
        /*11ec*/ 	.word	0x00016230


	//   ....[170]....
        /*11f0*/ 	.word	0x00016250


	//   ....[171]....
        /*11f4*/ 	.word	0x00016280


	//   ....[172]....
        /*11f8*/ 	.word	0x000163b0


	//   ....[173]....
        /*11fc*/ 	.word	0x00016bc0


	//   ....[174]....
        /*1200*/ 	.word	0x00016be0


	//   ....[175]....
        /*1204*/ 	.word	0x00016c30


	//   ....[176]....
        /*1208*/ 	.word	0x00016c50


	//   ....[177]....
        /*120c*/ 	.word	0x00016c80


	//   ....[178]....
        /*1210*/ 	.word	0x00016ca0


	//   ....[179]....
        /*1214*/ 	.word	0x00016cd0


	//   ....[180]....
        /*1218*/ 	.word	0x00016cf0


	//   ....[181]....
        /*121c*/ 	.word	0x00016d10


	//   ....[182]....
        /*1220*/ 	.word	0x00016d50


	//   ....[183]....
        /*1224*/ 	.word	0x00017320


	//   ....[184]....
        /*1228*/ 	.word	0x00017340


	//   ....[185]....
        /*122c*/ 	.word	0x00017360


	//   ....[186]....
        /*1230*/ 	.word	0x00017380


	//   ....[187]....
        /*1234*/ 	.word	0x000173a0


	//   ....[188]....
        /*1238*/ 	.word	0x000173c0


	//   ....[189]....
        /*123c*/ 	.word	0x000173e0


	//   ....[190]....
        /*1240*/ 	.word	0x00017400


	//   ....[191]....
        /*1244*/ 	.word	0x000191b0


	//   ....[192]....
        /*1248*/ 	.word	0x000191e0


	//   ....[193]....
        /*124c*/ 	.word	0x000191f0


	//   ....[194]....
        /*1250*/ 	.word	0x00019200


	//   ....[195]....
        /*1254*/ 	.word	0x00019210


	//   ....[196]....
        /*1258*/ 	.word	0x00019240


	//   ....[197]....
        /*125c*/ 	.word	0x00019260


	//   ....[198]....
        /*1260*/ 	.word	0x00019280


	//   ....[199]....
        /*1264*/ 	.word	0x0001a490


	//   ....[200]....
        /*1268*/ 	.word	0x0001a4b0


	//   ....[201]....
        /*126c*/ 	.word	0x0001a4c0


	//   ....[202]....
        /*1270*/ 	.word	0x0001a4d0


	//   ....[203]....
        /*1274*/ 	.word	0x0001a4e0


	//   ....[204]....
        /*1278*/ 	.word	0x0001a4f0


	//   ....[205]....
        /*127c*/ 	.word	0x0001a510


	//   ....[206]....
        /*1280*/ 	.word	0x0001a580


	//   ....[207]....
        /*1284*/ 	.word	0x0001a970


	//   ....[208]....
        /*1288*/ 	.word	0x0001a990


	//   ....[209]....
        /*128c*/ 	.word	0x0001a9f0


	//   ....[210]....
        /*1290*/ 	.word	0x0001aa00


	//   ....[211]....
        /*1294*/ 	.word	0x0001aa70


	//   ....[212]....
        /*1298*/ 	.word	0x0001aa90


	//   ....[213]....
        /*129c*/ 	.word	0x0001ab00


	//   ....[214]....
        /*12a0*/ 	.word	0x0001ab10


	//   ....[215]....
        /*12a4*/ 	.word	0x0001ab80


	//   ....[216]....
        /*12a8*/ 	.word	0x0001aba0


	//   ....[217]....
        /*12ac*/ 	.word	0x0001ac10


	//   ....[218]....
        /*12b0*/ 	.word	0x0001ac20


	//   ....[219]....
        /*12b4*/ 	.word	0x0001ac90


	//   ....[220]....
        /*12b8*/ 	.word	0x0001acb0


	//   ....[221]....
        /*12bc*/ 	.word	0x0001ad20


	//   ....[222]....
        /*12c0*/ 	.word	0x0001ad30


	//   ....[223]....
        /*12c4*/ 	.word	0x0001afb0


	//   ....[224]....
        /*12c8*/ 	.word	0x0001afd0


	//   ....[225]....
        /*12cc*/ 	.word	0x0001b320


	//   ....[226]....
        /*12d0*/ 	.word	0x0001b330


	//   ....[227]....
        /*12d4*/ 	.word	0x0001b680


	//   ....[228]....
        /*12d8*/ 	.word	0x0001b6a0


	//   ....[229]....
        /*12dc*/ 	.word	0x0001ba10


	//   ....[230]....
        /*12e0*/ 	.word	0x0001ba20


	//   ....[231]....
        /*12e4*/ 	.word	0x0001c570


	//   ....[232]....
        /*12e8*/ 	.word	0x0001c590


	//   ....[233]....
        /*12ec*/ 	.word	0x0001c600


	//   ....[234]....
        /*12f0*/ 	.word	0x0001c610


	//   ....[235]....
        /*12f4*/ 	.word	0x0001c680


	//   ....[236]....
        /*12f8*/ 	.word	0x0001c6a0


	//   ....[237]....
        /*12fc*/ 	.word	0x0001c710


	//   ....[238]....
        /*1300*/ 	.word	0x0001c720


	//   ....[239]....
        /*1304*/ 	.word	0x0001c790


	//   ....[240]....
        /*1308*/ 	.word	0x0001c7b0


	//   ....[241]....
        /*130c*/ 	.word	0x0001c820


	//   ....[242]....
        /*1310*/ 	.word	0x0001c830


	//   ....[243]....
        /*1314*/ 	.word	0x0001c8a0


	//   ....[244]....
        /*1318*/ 	.word	0x0001c8c0


	//   ....[245]....
        /*131c*/ 	.word	0x0001c930


	//   ....[246]....
        /*1320*/ 	.word	0x0001c940


	//   ....[247]....
        /*1324*/ 	.word	0x0001ca90


	//   ....[248]....
        /*1328*/ 	.word	0x0001cab0


	//   ....[249]....
        /*132c*/ 	.word	0x0001cbe0


	//   ....[250]....
        /*1330*/ 	.word	0x0001cc20


	//   ....[251]....
        /*1334*/ 	.word	0x0001cc50


	//   ....[252]....
        /*1338*/ 	.word	0x0001cc80


	//   ....[253]....
        /*133c*/ 	.word	0x0001ccb0


	//   ....[254]....
        /*1340*/ 	.word	0x0001cce0


	//   ....[255]....
        /*1344*/ 	.word	0x0001ce40


	//   ....[0]....
        /*1348*/ 	.word	0x0001ce80


	//   ....[1]....
        /*134c*/ 	.word	0x0001ceb0


	//   ....[2]....
        /*1350*/ 	.word	0x0001cee0


	//   ....[3]....
        /*1354*/ 	.word	0x0001cf10


	//   ....[4]....
        /*1358*/ 	.word	0x0001cf40


	//   ....[5]....
        /*135c*/ 	.word	0x0001cfd0


	//   ....[6]....
        /*1360*/ 	.word	0x0001d030


	//   ....[7]....
        /*1364*/ 	.word	0x0001d040


	//   ....[8]....
        /*1368*/ 	.word	0x0001d0a0


	//   ....[9]....
        /*136c*/ 	.word	0x0001db00


	//   ....[10]....
        /*1370*/ 	.word	0x0001db60


	//   ....[11]....
        /*1374*/ 	.word	0x0001dbb0


	//   ....[12]....
        /*1378*/ 	.word	0x0001dc00


	//   ....[13]....
        /*137c*/ 	.word	0x0001dc50


	//   ....[14]....
        /*1380*/ 	.word	0x0001dcc0


	//   ....[15]....
        /*1384*/ 	.word	0x0001dd10


	//   ....[16]....
        /*1388*/ 	.word	0x0001dd80


	//   ....[17]....
        /*138c*/ 	.word	0x0001ddf0


	//   ....[18]....
        /*1390*/ 	.word	0x0001de60


	//   ....[19]....
        /*1394*/ 	.word	0x0001ded0


	//   ....[20]....
        /*1398*/ 	.word	0x0001df40


	//   ....[21]....
        /*139c*/ 	.word	0x0001dfb0


	//   ....[22]....
        /*13a0*/ 	.word	0x0001e010


	//   ....[23]....
        /*13a4*/ 	.word	0x0001e080


	//   ....[24]....
        /*13a8*/ 	.word	0x0001e0f0


	//   ....[25]....
        /*13ac*/ 	.word	0x0001e160


	//   ....[26]....
        /*13b0*/ 	.word	0x0001e1c0


	//   ....[27]....
        /*13b4*/ 	.word	0x0001e230


	//   ....[28]....
        /*13b8*/ 	.word	0x0001e2a0


	//   ....[29]....
        /*13bc*/ 	.word	0x0001e310


	//   ....[30]....
        /*13c0*/ 	.word	0x0001e370


	//   ....[31]....
        /*13c4*/ 	.word	0x0001e3e0


	//   ....[32]....
        /*13c8*/ 	.word	0x0001e450


	//   ....[33]....
        /*13cc*/ 	.word	0x0001e4c0


	//   ....[34]....
        /*13d0*/ 	.word	0x0001e520


	//   ....[35]....
        /*13d4*/ 	.word	0x0001e590


	//   ....[36]....
        /*13d8*/ 	.word	0x0001e600


	//   ....[37]....
        /*13dc*/ 	.word	0x0001e6d0


	//   ....[38]....
        /*13e0*/ 	.word	0x0001e730


	//   ....[39]....
        /*13e4*/ 	.word	0x0001e810


	//   ....[40]....
        /*13e8*/ 	.word	0x0001e870


	//   ....[41]....
        /*13ec*/ 	.word	0x0001e950


	//   ....[42]....
        /*13f0*/ 	.word	0x0001e9b0


	//   ....[43]....
        /*13f4*/ 	.word	0x0001ea90


	//   ....[44]....
        /*13f8*/ 	.word	0x0001eaf0


	//   ....[45]....
        /*13fc*/ 	.word	0x0001eb60


	//   ....[46]....
        /*1400*/ 	.word	0x0001ebd0


	//   ....[47]....
        /*1404*/ 	.word	0x0001eec0


	//   ....[48]....
        /*1408*/ 	.word	0x0001f1b0


	//   ....[49]....
        /*140c*/ 	.word	0x0001f950


	//   ....[50]....
        /*1410*/ 	.word	0x0001f9a0


	//   ....[51]....
        /*1414*/ 	.word	0x0001f9f0


	//   ....[52]....
        /*1418*/ 	.word	0x0001fa40


	//   ....[53]....
        /*141c*/ 	.word	0x0001fa90


	//   ....[54]....
        /*1420*/ 	.word	0x0001fae0


	//   ....[55]....
        /*1424*/ 	.word	0x0001fb30


	//   ....[56]....
        /*1428*/ 	.word	0x0001fb80


	//   ....[57]....
        /*142c*/ 	.word	0x0001fbf0


	//   ....[58]....
        /*1430*/ 	.word	0x0001fc60


	//   ....[59]....
        /*1434*/ 	.word	0x0001fd30


	//   ....[60]....
        /*1438*/ 	.word	0x0001fd90


	//   ....[61]....
        /*143c*/ 	.word	0x0001fe70


	//   ....[62]....
        /*1440*/ 	.word	0x0001fed0


	//   ....[63]....
        /*1444*/ 	.word	0x0001ffb0


	//   ....[64]....
        /*1448*/ 	.word	0x00020010


	//   ....[65]....
        /*144c*/ 	.word	0x000200f0


	//   ....[66]....
        /*1450*/ 	.word	0x00020150


	//   ....[67]....
        /*1454*/ 	.word	0x000201c0


	//   ....[68]....
        /*1458*/ 	.word	0x00020230


	//   ....[69]....
        /*145c*/ 	.word	0x00020300


	//   ....[70]....
        /*1460*/ 	.word	0x00020360


	//   ....[71]....
        /*1464*/ 	.word	0x00020440


	//   ....[72]....
        /*1468*/ 	.word	0x000204a0


	//   ....[73]....
        /*146c*/ 	.word	0x00020580


	//   ....[74]....
        /*1470*/ 	.word	0x000205e0


	//   ....[75]....
        /*1474*/ 	.word	0x000206c0


	//   ....[76]....
        /*1478*/ 	.word	0x00020720


	//   ....[77]....
        /*147c*/ 	.word	0x00020790


	//   ....[78]....
        /*1480*/ 	.word	0x00020800


	//   ....[79]....
        /*1484*/ 	.word	0x00020ae0


	//   ....[80]....
        /*1488*/ 	.word	0x00020dc0


	//   ....[81]....
        /*148c*/ 	.word	0x00021580


	//   ....[82]....
        /*1490*/ 	.word	0x000215c0


	//   ....[83]....
        /*1494*/ 	.word	0x00021610


	//   ....[84]....
        /*1498*/ 	.word	0x00021650


	//   ....[85]....
        /*149c*/ 	.word	0x000216a0


	//   ....[86]....
        /*14a0*/ 	.word	0x000216e0


	//   ....[87]....
        /*14a4*/ 	.word	0x00021730


	//   ....[88]....
        /*14a8*/ 	.word	0x00021770


	//   ....[89]....
        /*14ac*/ 	.word	0x000217d0


	//   ....[90]....
        /*14b0*/ 	.word	0x00021840


	//   ....[91]....
        /*14b4*/ 	.word	0x000218b0


	//   ....[92]....
        /*14b8*/ 	.word	0x00021990


	//   ....[93]....
        /*14bc*/ 	.word	0x000219f0


	//   ....[94]....
        /*14c0*/ 	.word	0x00021ad0


	//   ....[95]....
        /*14c4*/ 	.word	0x00021b30


	//   ....[96]....
        /*14c8*/ 	.word	0x00021c10


	//   ....[97]....
        /*14cc*/ 	.word	0x00021c70


	//   ....[98]....
        /*14d0*/ 	.word	0x00021d50


	//   ....[99]....
        /*14d4*/ 	.word	0x00021db0


	//   ....[100]....
        /*14d8*/ 	.word	0x00021e00


	//   ....[101]....
        /*14dc*/ 	.word	0x00021e40


	//   ....[102]....
        /*14e0*/ 	.word	0x00021e90


	//   ....[103]....
        /*14e4*/ 	.word	0x00021ed0


	//   ....[104]....
        /*14e8*/ 	.word	0x00021f20


	//   ....[105]....
        /*14ec*/ 	.word	0x00021f60


	//   ....[106]....
        /*14f0*/ 	.word	0x00021fb0


	//   ....[107]....
        /*14f4*/ 	.word	0x00021ff0


	//   ....[108]....
        /*14f8*/ 	.word	0x00022040


	//   ....[109]....
        /*14fc*/ 	.word	0x00022090


	//   ....[110]....
        /*1500*/ 	.word	0x000220e0


	//   ....[111]....
        /*1504*/ 	.word	0x00022130


	//   ....[112]....
        /*1508*/ 	.word	0x00022180


	//   ....[113]....
        /*150c*/ 	.word	0x000221d0


	//   ....[114]....
        /*1510*/ 	.word	0x00022220


	//   ....[115]....
        /*1514*/ 	.word	0x00022270


	//   ....[116]....
        /*1518*/ 	.word	0x000222e0


	//   ....[117]....
        /*151c*/ 	.word	0x00022350


	//   ....[118]....
        /*1520*/ 	.word	0x000223c0


	//   ....[119]....
        /*1524*/ 	.word	0x00022420


	//   ....[120]....
        /*1528*/ 	.word	0x00022490


	//   ....[121]....
        /*152c*/ 	.word	0x00022500


	//   ....[122]....
        /*1530*/ 	.word	0x00022570


	//   ....[123]....
        /*1534*/ 	.word	0x000225d0


	//   ....[124]....
        /*1538*/ 	.word	0x00022640


	//   ....[125]....
        /*153c*/ 	.word	0x000226b0


	//   ....[126]....
        /*1540*/ 	.word	0x00022720


	//   ....[127]....
        /*1544*/ 	.word	0x00022780


	//   ....[128]....
        /*1548*/ 	.word	0x000227f0


	//   ....[129]....
        /*154c*/ 	.word	0x00022860


	//   ....[130]....
        /*1550*/ 	.word	0x000228d0


	//   ....[131]....
        /*1554*/ 	.word	0x00022930


	//   ....[132]....
        /*1558*/ 	.word	0x000229a0


	//   ....[133]....
        /*155c*/ 	.word	0x00022a10


	//   ....[134]....
        /*1560*/ 	.word	0x00022a80


	//   ....[135]....
        /*1564*/ 	.word	0x00022ae0


	//   ....[136]....
        /*1568*/ 	.word	0x00022b50


	//   ....[137]....
        /*156c*/ 	.word	0x00022bc0


	//   ....[138]....
        /*1570*/ 	.word	0x00022c30


	//   ....[139]....
        /*1574*/ 	.word	0x00022c90


	//   ....[140]....
        /*1578*/ 	.word	0x00022d00


	//   ....[141]....
        /*157c*/ 	.word	0x00022d70


	//   ....[142]....
        /*1580*/ 	.word	0x00022de0


	//   ....[143]....
        /*1584*/ 	.word	0x00022e40


	//   ....[144]....
        /*1588*/ 	.word	0x00022eb0


	//   ....[145]....
        /*158c*/ 	.word	0x00022f20


	//   ....[146]....
        /*1590*/ 	.word	0x00022f90


	//   ....[147]....
        /*1594*/ 	.word	0x00022ff0


	//   ....[148]....
        /*1598*/ 	.word	0x00023060


	//   ....[149]....
        /*159c*/ 	.word	0x000230d0


	//   ....[150]....
        /*15a0*/ 	.word	0x00023140


	//   ....[151]....
        /*15a4*/ 	.word	0x000231a0


	//   ....[152]....
        /*15a8*/ 	.word	0x00023210


	//   ....[153]....
        /*15ac*/ 	.word	0x00023280


	//   ....[154]....
        /*15b0*/ 	.word	0x000232f0


	//   ....[155]....
        /*15b4*/ 	.word	0x00023350


	//   ....[156]....
        /*15b8*/ 	.word	0x000233c0


	//   ....[157]....
        /*15bc*/ 	.word	0x00023430


	//   ....[158]....
        /*15c0*/ 	.word	0x00023480


	//   ....[159]....
        /*15c4*/ 	.word	0x000234c0


	//   ....[160]....
        /*15c8*/ 	.word	0x00023510


	//   ....[161]....
        /*15cc*/ 	.word	0x00023560


	//   ....[162]....
        /*15d0*/ 	.word	0x000235b0


	//   ....[163]....
        /*15d4*/ 	.word	0x00023620


	//   ....[164]....
        /*15d8*/ 	.word	0x00023670


	//   ....[165]....
        /*15dc*/ 	.word	0x000236c0


	//   ....[166]....
        /*15e0*/ 	.word	0x00023710


	//   ....[167]....
        /*15e4*/ 	.word	0x00023760


	//   ....[168]....
        /*15e8*/ 	.word	0x000237b0


	//   ....[169]....
        /*15ec*/ 	.word	0x00023820


	//   ....[170]....
        /*15f0*/ 	.word	0x00023870


	//   ....[171]....
        /*15f4*/ 	.word	0x000238e0


	//   ....[172]....
        /*15f8*/ 	.word	0x00023940


	//   ....[173]....
        /*15fc*/ 	.word	0x000239b0


	//----- nvinfo : EIATTR_EXIT_INSTR_OFFSETS
	.align		4
.L_568:
        /*1600*/ 	.byte	0x04, 0x1c
        /*1602*/ 	.short	(.L_570 - .L_569)


	//   ....[0]....
.L_569:
        /*1604*/ 	.word	0x000010d0


	//   ....[1]....
        /*1608*/ 	.word	0x0001dac0


	//----- nvinfo : EIATTR_MAX_THREADS
	.align		4
.L_570:
        /*160c*/ 	.byte	0x04, 0x05
        /*160e*/ 	.short	(.L_572 - .L_571)
.L_571:
        /*1610*/ 	.word	0x00000080
        /*1614*/ 	.word	0x00000001
        /*1618*/ 	.word	0x00000001


	//----- nvinfo : EIATTR_CRS_STACK_SIZE
	.align		4
.L_572:
        /*161c*/ 	.byte	0x04, 0x1e
        /*161e*/ 	.short	(.L_574 - .L_573)
.L_573:
        /*1620*/ 	.word	0x00000000
.L_574:


//--------------------- .nv.callgraph             --------------------------
	.section	.nv.callgraph,"",@"SHT_CUDA_CALLGRAPH"
	.align	4
	.sectionentsize	8
	.align		4
        /*0000*/ 	.word	0x00000000
	.align		4
        /*0004*/ 	.word	0xffffffff
	.align		4
        /*0008*/ 	.word	0x00000000
	.align		4
        /*000c*/ 	.word	0xfffffffe
	.align		4
        /*0010*/ 	.word	0x00000000
	.align		4
        /*0014*/ 	.word	0xfffffffd
	.align		4
        /*0018*/ 	.word	0x00000000
	.align		4
        /*001c*/ 	.word	0xfffffffc


//--------------------- .nv.rel.action            --------------------------
	.section	.nv.rel.action,"",@"SHT_CUDA_RELOCINFO"
	.align	8
	.sectionentsize	8
        /*0000*/ 	.byte	0x73, 0x00, 0x00, 0x00, 0x00, 0x00, 0x00, 0x00, 0x00, 0x00, 0x00, 0x11, 0x25, 0x00, 0x05, 0x36


//--------------------- .nv.constant4             --------------------------
	.section	.nv.constant4,"a",@progbits
	.align	8
	.align		8
.nv.constant4:
        /*0000*/ 	.dword	_ZN88_INTERNAL_5db2b04c_52_flash_fwd_hdim64_bf16_paged_split_softcapall_sm80_cu_c784774a_36174cuda3std3__45__cpo5beginE
	.align		8
        /*0008*/ 	.dword	_ZN88_INTERNAL_5db2b04c_52_flash_fwd_hdim64_bf16_paged_split_softcapall_sm80_cu_c784774a_36174cuda3std3__45__cpo3endE
	.align		8
        /*0010*/ 	.dword	_ZN88_INTERNAL_5db2b04c_52_flash_fwd_hdim64_bf16_paged_split_softcapall_sm80_cu_c784774a_36174cuda3std3__45__cpo6cbeginE
	.align		8
        /*0018*/ 	.dword	_ZN88_INTERNAL_5db2b04c_52_flash_fwd_hdim64_bf16_paged_split_softcapall_sm80_cu_c784774a_36174cuda3std3__45__cpo4cendE
	.align		8
        /*0020*/ 	.dword	_ZN88_INTERNAL_5db2b04c_52_flash_fwd_hdim64_bf16_paged_split_softcapall_sm80_cu_c784774a_36174cuda3std3__490_GLOBAL__N__5db2b04c_52_flash_fwd_hdim64_bf16_paged_split_softcapall_sm80_cu_c784774a_36176ignoreE
	.align		8
        /*0028*/ 	.dword	_ZN88_INTERNAL_5db2b04c_52_flash_fwd_hdim64_bf16_paged_split_softcapall_sm80_cu_c784774a_36174cuda3std3__419piecewise_constructE
	.align		8
        /*0030*/ 	.dword	_ZN88_INTERNAL_5db2b04c_52_flash_fwd_hdim64_bf16_paged_split_softcapall_sm80_cu_c784774a_36174cuda3std3__48in_placeE
	.align		8
        /*0038*/ 	.dword	_ZN88_INTERNAL_5db2b04c_52_flash_fwd_hdim64_bf16_paged_split_softcapall_sm80_cu_c784774a_36174cuda3std6ranges3__45__cpo4swapE
	.align		8
        /*0040*/ 	.dword	_ZN88_INTERNAL_5db2b04c_52_flash_fwd_hdim64_bf16_paged_split_softcapall_sm80_cu_c784774a_36174cuda3std6ranges3__45__cpo9iter_moveE
	.align		8
        /*0048*/ 	.dword	_ZN88_INTERNAL_5db2b04c_52_flash_fwd_hdim64_bf16_paged_split_softcapall_sm80_cu_c784774a_36174cute7productE
	.align		8
        /*0050*/ 	.dword	_ZN88_INTERNAL_5db2b04c_52_flash_fwd_hdim64_bf16_paged_split_softcapall_sm80_cu_c784774a_36174cute1_E


//--------------------- .nv.constant0._ZN7cutlass13device_kernelIN5flash19enable_sm80_to_sm89INS1_16FlashAttnFwdSm80INS1_25CollectiveMainloopFwdSm80ILi4ELi1ELb0EN4cute5tupleIJNS5_1CILi128EEENS7_ILi112EEENS7_ILi64EEEEEELi64ENS_10bfloat16_tEfNS_4arch4Sm80ELb0ELb0ELb1ELb0ELb1ELb0ELb1ELb1EEENS1_21CollectiveEpilogueFwdINS6_IJS8_SA_S9_EEENS6_IJNS7_ILi1EEESI_SI_EEESC_SE_Li128ELb0ELb1ELb1ELb0EEENS1_19SingleTileSchedulerILb0ELb1ELb1ELi128EEEEEEEEEvNT_6ParamsE --------------------------
	.section	.nv.constant0._ZN7cutlass13device_kernelIN5flash19enable_sm80_to_sm89INS1_16FlashAttnFwdSm80INS1_25CollectiveMainloopFwdSm80ILi4ELi1ELb0EN4cute5tupleIJNS5_1CILi128EEENS7_ILi112EEENS7_ILi64EEEEEELi64ENS_10bfloat16_tEfNS_4arch4Sm80ELb0ELb0ELb1ELb0ELb1ELb0ELb1ELb1EEENS1_21CollectiveEpilogueFwdINS6_IJS8_SA_S9_EEENS6_IJNS7_ILi1EEESI_SI_EEESC_SE_Li128ELb0ELb1ELb1ELb0EEENS1_19SingleTileSchedulerILb0ELb1ELb1ELi128EEEEEEEEEvNT_6ParamsE,"a",@progbits
	.sectionflags	@""
	.align	4
.nv.constant0._ZN7cutlass13device_kernelIN5flash19enable_sm80_to_sm89INS1_16FlashAttnFwdSm80INS1_25CollectiveMainloopFwdSm80ILi4ELi1ELb0EN4cute5tupleIJNS5_1CILi128EEENS7_ILi112EEENS7_ILi64EEEEEELi64ENS_10bfloat16_tEfNS_4arch4Sm80ELb0ELb0ELb1ELb0ELb1ELb0ELb1ELb1EEENS1_21CollectiveEpilogueFwdINS6_IJS8_SA_S9_EEENS6_IJNS7_ILi1EEESI_SI_EEESC_SE_Li128ELb0ELb1ELb1ELb0EEENS1_19SingleTileSchedulerILb0ELb1ELb1ELi128EEEEEEEEEvNT_6ParamsE:
	.zero		1400


//--------------------- .nv.constant0._ZN7cutlass13device_kernelIN5flash19enable_sm80_to_sm89INS1_16FlashAttnFwdSm80INS1_25CollectiveMainloopFwdSm80ILi4ELi1ELb0EN4cute5tupleIJNS5_1CILi128EEENS7_ILi80EEENS7_ILi64EEEEEELi64ENS_10bfloat16_tEfNS_4arch4Sm80ELb0ELb0ELb1ELb1ELb1ELb0ELb1ELb1EEENS1_21CollectiveEpilogueFwdINS6_IJS8_SA_S9_EEENS6_IJNS7_ILi1EEESI_SI_EEESC_SE_Li128ELb1ELb1ELb1ELb0EEENS1_36VarlenDynamicPersistentTileSchedulerILi128ELi80ELi128ELi128ELb1ELb1ELb0ELb0ELb1ELb1EEEEEEEEEvNT_6ParamsE --------------------------
	.section	.nv.constant0._ZN7cutlass13device_kernelIN5flash19enable_sm80_to_sm89INS1_16FlashAttnFwdSm80INS1_25CollectiveMainloopFwdSm80ILi4ELi1ELb0EN4cute5tupleIJNS5_1CILi128EEENS7_ILi80EEENS7_ILi64EEEEEELi64ENS_10bfloat16_tEfNS_4arch4Sm80ELb0ELb0ELb1ELb1ELb1ELb0ELb1ELb1EEENS1_21CollectiveEpilogueFwdINS6_IJS8_SA_S9_EEENS6_IJNS7_ILi1EEESI_SI_EEESC_SE_Li128ELb1ELb1ELb1ELb0EEENS1_36VarlenDynamicPersistentTileSchedulerILi128ELi80ELi128ELi128ELb1ELb1ELb0ELb0ELb1ELb1EEEEEEEEEvNT_6ParamsE,"a",@progbits
	.sectionflags	@""
	.align	4
.nv.constant0._ZN7cutlass13device_kernelIN5flash19enable_sm80_to_sm89INS1_16FlashAttnFwdSm80INS1_25CollectiveMainloopFwdSm80ILi4ELi1ELb0EN4cute5tupleIJNS5_1CILi128EEENS7_ILi80EEENS7_ILi64EEEEEELi64ENS_10bfloat16_tEfNS_4arch4Sm80ELb0ELb0ELb1ELb1ELb1ELb0ELb1ELb1EEENS1_21CollectiveEpilogueFwdINS6_IJS8_SA_S9_EEENS6_IJNS7_ILi1EEESI_SI_EEESC_SE_Li128ELb1ELb1ELb1ELb0EEENS1_36VarlenDynamicPersistentTileSchedulerILi128ELi80ELi128ELi128ELb1ELb1ELb0ELb0ELb1ELb1EEEEEEEEEvNT_6ParamsE:
	.zero		1432


//--------------------- .nv.constant0._ZN7cutlass13device_kernelIN5flash19enable_sm80_to_sm89INS1_16FlashAttnFwdSm80INS1_25CollectiveMainloopFwdSm80ILi4ELi1ELb0EN4cute5tupleIJNS5_1CILi128EEENS7_ILi80EEENS7_ILi64EEEEEELi64ENS_10bfloat16_tEfNS_4arch4Sm80ELb0ELb0ELb1ELb1ELb1ELb1ELb1ELb1EEENS1_21CollectiveEpilogueFwdINS6_IJS8_SA_S9_EEENS6_IJNS7_ILi1EEESI_SI_EEESC_SE_Li128ELb1ELb1ELb1ELb0EEENS1_36VarlenDynamicPersistentTileSchedulerILi128ELi80ELi128ELi128ELb1ELb1ELb0ELb0ELb1ELb1EEEEEEEEEvNT_6ParamsE --------------------------
	.section	.nv.constant0._ZN7cutlass13device_kernelIN5flash19enable_sm80_to_sm89INS1_16FlashAttnFwdSm80INS1_25CollectiveMainloopFwdSm80ILi4ELi1ELb0EN4cute5tupleIJNS5_1CILi128EEENS7_ILi80EEENS7_ILi64EEEEEELi64ENS_10bfloat16_tEfNS_4arch4Sm80ELb0ELb0ELb1ELb1ELb1ELb1ELb1ELb1EEENS1_21CollectiveEpilogueFwdINS6_IJS8_SA_S9_EEENS6_IJNS7_ILi1EEESI_SI_EEESC_SE_Li128ELb1ELb1ELb1ELb0EEENS1_36VarlenDynamicPersistentTileSchedulerILi128ELi80ELi128ELi128ELb1ELb1ELb0ELb0ELb1ELb1EEEEEEEEEvNT_6ParamsE,"a",@progbits
	.sectionflags	@""
	.align	4
.nv.constant0._ZN7cutlass13device_kernelIN5flash19enable_sm80_to_sm89INS1_16FlashAttnFwdSm80INS1_25CollectiveMainloopFwdSm80ILi4ELi1ELb0EN4cute5tupleIJNS5_1CILi128EEENS7_ILi80EEENS7_ILi64EEEEEELi64ENS_10bfloat16_tEfNS_4arch4Sm80ELb0ELb0ELb1ELb1ELb1ELb1ELb1ELb1EEENS1_21CollectiveEpilogueFwdINS6_IJS8_SA_S9_EEENS6_IJNS7_ILi1EEESI_SI_EEESC_SE_Li128ELb1ELb1ELb1ELb0EEENS1_36VarlenDynamicPersistentTileSchedulerILi128ELi80ELi128ELi128ELb1ELb1ELb0ELb0ELb1ELb1EEEEEEEEEvNT_6ParamsE:
	.zero		1432


//--------------------- .nv.constant0._ZN7cutlass13device_kernelIN5flash19enable_sm80_to_sm89INS1_16FlashAttnFwdSm80INS1_25CollectiveMainloopFwdSm80ILi4ELi1ELb0EN4cute5tupleIJNS5_1CILi128EEENS7_ILi96EEENS7_ILi64EEEEEELi64ENS_10bfloat16_tEfNS_4arch4Sm80ELb0ELb1ELb1ELb0ELb1ELb0ELb1ELb1EEENS1_21CollectiveEpilogueFwdINS6_IJS8_SA_S9_EEENS6_IJNS7_ILi1EEESI_SI_EEESC_SE_Li128ELb0ELb1ELb1ELb0EEENS1_19SingleTileSchedulerILb0ELb1ELb1ELi128EEEEEEEEEvNT_6ParamsE --------------------------
	.section	.nv.constant0._ZN7cutlass13device_kernelIN5flash19enable_sm80_to_sm89INS1_16FlashAttnFwdSm80INS1_25CollectiveMainloopFwdSm80ILi4ELi1ELb0EN4cute5tupleIJNS5_1CILi128EEENS7_ILi96EEENS7_ILi64EEEEEELi64ENS_10bfloat16_tEfNS_4arch4Sm80ELb0ELb1ELb1ELb0ELb1ELb0ELb1ELb1EEENS1_21CollectiveEpilogueFwdINS6_IJS8_SA_S9_EEENS6_IJNS7_ILi1EEESI_SI_EEESC_SE_Li128ELb0ELb1ELb1ELb0EEENS1_19SingleTileSchedulerILb0ELb1ELb1ELi128EEEEEEEEEvNT_6ParamsE,"a",@progbits
	.sectionflags	@""
	.align	4
.nv.constant0._ZN7cutlass13device_kernelIN5flash19enable_sm80_to_sm89INS1_16FlashAttnFwdSm80INS1_25CollectiveMainloopFwdSm80ILi4ELi1ELb0EN4cute5tupleIJNS5_1CILi128EEENS7_ILi96EEENS7_ILi64EEEEEELi64ENS_10bfloat16_tEfNS_4arch4Sm80ELb0ELb1ELb1ELb0ELb1ELb0ELb1ELb1EEENS1_21CollectiveEpilogueFwdINS6_IJS8_SA_S9_EEENS6_IJNS7_ILi1EEESI_SI_EEESC_SE_Li128ELb0ELb1ELb1ELb0EEENS1_19SingleTileSchedulerILb0ELb1ELb1ELi128EEEEEEEEEvNT_6ParamsE:
	.zero		1400


//--------------------- .nv.constant0._ZN7cutlass13device_kernelIN5flash19enable_sm80_to_sm89INS1_16FlashAttnFwdSm80INS1_25CollectiveMainloopFwdSm80ILi4ELi1ELb0EN4cute5tupleIJNS5_1CILi128EEENS7_ILi80EEENS7_ILi64EEEEEELi64ENS_10bfloat16_tEfNS_4arch4Sm80ELb0ELb1ELb1ELb1ELb1ELb0ELb1ELb1EEENS1_21CollectiveEpilogueFwdINS6_IJS8_SA_S9_EEENS6_IJNS7_ILi1EEESI_SI_EEESC_SE_Li128ELb1ELb1ELb1ELb0EEENS1_36VarlenDynamicPersistentTileSchedulerILi128ELi80ELi128ELi128ELb1ELb1ELb0ELb1ELb0ELb1EEEEEEEEEvNT_6ParamsE --------------------------
	.section	.nv.constant0._ZN7cutlass13device_kernelIN5flash19enable_sm80_to_sm89INS1_16FlashAttnFwdSm80INS1_25CollectiveMainloopFwdSm80ILi4ELi1ELb0EN4cute5tupleIJNS5_1CILi128EEENS7_ILi80EEENS7_ILi64EEEEEELi64ENS_10bfloat16_tEfNS_4arch4Sm80ELb0ELb1ELb1ELb1ELb1ELb0ELb1ELb1EEENS1_21CollectiveEpilogueFwdINS6_IJS8_SA_S9_EEENS6_IJNS7_ILi1EEESI_SI_EEESC_SE_Li128ELb1ELb1ELb1ELb0EEENS1_36VarlenDynamicPersistentTileSchedulerILi128ELi80ELi128ELi128ELb1ELb1ELb0ELb1ELb0ELb1EEEEEEEEEvNT_6ParamsE,"a",@progbits
	.sectionflags	@""
	.align	4
.nv.constant0._ZN7cutlass13device_kernelIN5flash19enable_sm80_to_sm89INS1_16FlashAttnFwdSm80INS1_25CollectiveMainloopFwdSm80ILi4ELi1ELb0EN4cute5tupleIJNS5_1CILi128EEENS7_ILi80EEENS7_ILi64EEEEEELi64ENS_10bfloat16_tEfNS_4arch4Sm80ELb0ELb1ELb1ELb1ELb1ELb0ELb1ELb1EEENS1_21CollectiveEpilogueFwdINS6_IJS8_SA_S9_EEENS6_IJNS7_ILi1EEESI_SI_EEESC_SE_Li128ELb1ELb1ELb1ELb0EEENS1_36VarlenDynamicPersistentTileSchedulerILi128ELi80ELi128ELi128ELb1ELb1ELb0ELb1ELb0ELb1EEEEEEEEEvNT_6ParamsE:
	.zero		1432


//--------------------- .nv.constant0._ZN7cutlass13device_kernelIN5flash19enable_sm80_to_sm89INS1_16FlashAttnFwdSm80INS1_25CollectiveMainloopFwdSm80ILi4ELi1ELb0EN4cute5tupleIJNS5_1CILi128EEENS7_ILi80EEENS7_ILi64EEEEEELi64ENS_10bfloat16_tEfNS_4arch4Sm80ELb0ELb1ELb1ELb1ELb1ELb1ELb1ELb1EEENS1_21CollectiveEpilogueFwdINS6_IJS8_SA_S9_EEENS6_IJNS7_ILi1EEESI_SI_EEESC_SE_Li128ELb1ELb1ELb1ELb0EEENS1_36VarlenDynamicPersistentTileSchedulerILi128ELi80ELi128ELi128ELb1ELb1ELb0ELb1ELb0ELb1EEEEEEEEEvNT_6ParamsE --------------------------
	.section	.nv.constant0._ZN7cutlass13device_kernelIN5flash19enable_sm80_to_sm89INS1_16FlashAttnFwdSm80INS1_25CollectiveMainloopFwdSm80ILi4ELi1ELb0EN4cute5tupleIJNS5_1CILi128EEENS7_ILi80EEENS7_ILi64EEEEEELi64ENS_10bfloat16_tEfNS_4arch4Sm80ELb0ELb1ELb1ELb1ELb1ELb1ELb1ELb1EEENS1_21CollectiveEpilogueFwdINS6_IJS8_SA_S9_EEENS6_IJNS7_ILi1EEESI_SI_EEESC_SE_Li128ELb1ELb1ELb1ELb0EEENS1_36VarlenDynamicPersistentTileSchedulerILi128ELi80ELi128ELi128ELb1ELb1ELb0ELb1ELb0ELb1EEEEEEEEEvNT_6ParamsE,"a",@progbits
	.sectionflags	@""
	.align	4
.nv.constant0._ZN7cutlass13device_kernelIN5flash19enable_sm80_to_sm89INS1_16FlashAttnFwdSm80INS1_25CollectiveMainloopFwdSm80ILi4ELi1ELb0EN4cute5tupleIJNS5_1CILi128EEENS7_ILi80EEENS7_ILi64EEEEEELi64ENS_10bfloat16_tEfNS_4arch4Sm80ELb0ELb1ELb1ELb1ELb1ELb1ELb1ELb1EEENS1_21CollectiveEpilogueFwdINS6_IJS8_SA_S9_EEENS6_IJNS7_ILi1EEESI_SI_EEESC_SE_Li128ELb1ELb1ELb1ELb0EEENS1_36VarlenDynamicPersistentTileSchedulerILi128ELi80ELi128ELi128ELb1ELb1ELb0ELb1ELb0ELb1EEEEEEEEEvNT_6ParamsE:
	.zero		1432


//--------------------- .nv.constant0._ZN7cutlass13device_kernelIN5flash19enable_sm80_to_sm89INS1_16FlashAttnFwdSm80INS1_25CollectiveMainloopFwdSm80ILi4ELi1ELb0EN4cute5tupleIJNS5_1CILi128EEENS7_ILi112EEENS7_ILi64EEEEEELi64ENS_10bfloat16_tEfNS_4arch4Sm80ELb1ELb0ELb1ELb0ELb1ELb0ELb1ELb1EEENS1_21CollectiveEpilogueFwdINS6_IJS8_SA_S9_EEENS6_IJNS7_ILi1EEESI_SI_EEESC_SE_Li128ELb0ELb1ELb1ELb0EEENS1_30DynamicPersistentTileSchedulerILi128ELi128ELb1ELb1ELb0EEEEEEEEEvNT_6ParamsE --------------------------
	.section	.nv.constant0._ZN7cutlass13device_kernelIN5flash19enable_sm80_to_sm89INS1_16FlashAttnFwdSm80INS1_25CollectiveMainloopFwdSm80ILi4ELi1ELb0EN4cute5tupleIJNS5_1CILi128EEENS7_ILi112EEENS7_ILi64EEEEEELi64ENS_10bfloat16_tEfNS_4arch4Sm80ELb1ELb0ELb1ELb0ELb1ELb0ELb1ELb1EEENS1_21CollectiveEpilogueFwdINS6_IJS8_SA_S9_EEENS6_IJNS7_ILi1EEESI_SI_EEESC_SE_Li128ELb0ELb1ELb1ELb0EEENS1_30DynamicPersistentTileSchedulerILi128ELi128ELb1ELb1ELb0EEEEEEEEEvNT_6ParamsE,"a",@progbits
	.sectionflags	@""
	.align	4
.nv.constant0._ZN7cutlass13device_kernelIN5flash19enable_sm80_to_sm89INS1_16FlashAttnFwdSm80INS1_25CollectiveMainloopFwdSm80ILi4ELi1ELb0EN4cute5tupleIJNS5_1CILi128EEENS7_ILi112EEENS7_ILi64EEEEEELi64ENS_10bfloat16_tEfNS_4arch4Sm80ELb1ELb0ELb1ELb0ELb1ELb0ELb1ELb1EEENS1_21CollectiveEpilogueFwdINS6_IJS8_SA_S9_EEENS6_IJNS7_ILi1EEESI_SI_EEESC_SE_Li128ELb0ELb1ELb1ELb0EEENS1_30DynamicPersistentTileSchedulerILi128ELi128ELb1ELb1ELb0EEEEEEEEEvNT_6ParamsE:
	.zero		1416


//--------------------- .nv.constant0._ZN7cutlass13device_kernelIN5flash19enable_sm80_to_sm89INS1_16FlashAttnFwdSm80INS1_25CollectiveMainloopFwdSm80ILi4ELi1ELb0EN4cute5tupleIJNS5_1CILi128EEENS7_ILi80EEENS7_ILi64EEEEEELi64ENS_10bfloat16_tEfNS_4arch4Sm80ELb1ELb0ELb1ELb1ELb1ELb0ELb1ELb1EEENS1_21CollectiveEpilogueFwdINS6_IJS8_SA_S9_EEENS6_IJNS7_ILi1EEESI_SI_EEESC_SE_Li128ELb1ELb1ELb1ELb0EEENS1_36VarlenDynamicPersistentTileSchedulerILi128ELi80ELi128ELi128ELb1ELb1ELb0ELb1ELb1ELb1EEEEEEEEEvNT_6ParamsE --------------------------
	.section	.nv.constant0._ZN7cutlass13device_kernelIN5flash19enable_sm80_to_sm89INS1_16FlashAttnFwdSm80INS1_25CollectiveMainloopFwdSm80ILi4ELi1ELb0EN4cute5tupleIJNS5_1CILi128EEENS7_ILi80EEENS7_ILi64EEEEEELi64ENS_10bfloat16_tEfNS_4arch4Sm80ELb1ELb0ELb1ELb1ELb1ELb0ELb1ELb1EEENS1_21CollectiveEpilogueFwdINS6_IJS8_SA_S9_EEENS6_IJNS7_ILi1EEESI_SI_EEESC_SE_Li128ELb1ELb1ELb1ELb0EEENS1_36VarlenDynamicPersistentTileSchedulerILi128ELi80ELi128ELi128ELb1ELb1ELb0ELb1ELb1ELb1EEEEEEEEEvNT_6ParamsE,"a",@progbits
	.sectionflags	@""
	.align	4
.nv.constant0._ZN7cutlass13device_kernelIN5flash19enable_sm80_to_sm89INS1_16FlashAttnFwdSm80INS1_25CollectiveMainloopFwdSm80ILi4ELi1ELb0EN4cute5tupleIJNS5_1CILi128EEENS7_ILi80EEENS7_ILi64EEEEEELi64ENS_10bfloat16_tEfNS_4arch4Sm80ELb1ELb0ELb1ELb1ELb1ELb0ELb1ELb1EEENS1_21CollectiveEpilogueFwdINS6_IJS8_SA_S9_EEENS6_IJNS7_ILi1EEESI_SI_EEESC_SE_Li128ELb1ELb1ELb1ELb0EEENS1_36VarlenDynamicPersistentTileSchedulerILi128ELi80ELi128ELi128ELb1ELb1ELb0ELb1ELb1ELb1EEEEEEEEEvNT_6ParamsE:
	.zero		1432


//--------------------- .nv.constant0._ZN7cutlass13device_kernelIN5flash19enable_sm80_to_sm89INS1_16FlashAttnFwdSm80INS1_25CollectiveMainloopFwdSm80ILi4ELi1ELb0EN4cute5tupleIJNS5_1CILi128EEENS7_ILi80EEENS7_ILi64EEEEEELi64ENS_10bfloat16_tEfNS_4arch4Sm80ELb1ELb0ELb1ELb1ELb1ELb1ELb1ELb1EEENS1_21CollectiveEpilogueFwdINS6_IJS8_SA_S9_EEENS6_IJNS7_ILi1EEESI_SI_EEESC_SE_Li128ELb1ELb1ELb1ELb0EEENS1_36VarlenDynamicPersistentTileSchedulerILi128ELi80ELi128ELi128ELb1ELb1ELb0ELb1ELb1ELb1EEEEEEEEEvNT_6ParamsE --------------------------
	.section	.nv.constant0._ZN7cutlass13device_kernelIN5flash19enable_sm80_to_sm89INS1_16FlashAttnFwdSm80INS1_25CollectiveMainloopFwdSm80ILi4ELi1ELb0EN4cute5tupleIJNS5_1CILi128EEENS7_ILi80EEENS7_ILi64EEEEEELi64ENS_10bfloat16_tEfNS_4arch4Sm80ELb1ELb0ELb1ELb1ELb1ELb1ELb1ELb1EEENS1_21CollectiveEpilogueFwdINS6_IJS8_SA_S9_EEENS6_IJNS7_ILi1EEESI_SI_EEESC_SE_Li128ELb1ELb1ELb1ELb0EEENS1_36VarlenDynamicPersistentTileSchedulerILi128ELi80ELi128ELi128ELb1ELb1ELb0ELb1ELb1ELb1EEEEEEEEEvNT_6ParamsE,"a",@progbits
	.sectionflags	@""
	.align	4
.nv.constant0._ZN7cutlass13device_kernelIN5flash19enable_sm80_to_sm89INS1_16FlashAttnFwdSm80INS1_25CollectiveMainloopFwdSm80ILi4ELi1ELb0EN4cute5tupleIJNS5_1CILi128EEENS7_ILi80EEENS7_ILi64EEEEEELi64ENS_10bfloat16_tEfNS_4arch4Sm80ELb1ELb0ELb1ELb1ELb1ELb1ELb1ELb1EEENS1_21CollectiveEpilogueFwdINS6_IJS8_SA_S9_EEENS6_IJNS7_ILi1EEESI_SI_EEESC_SE_Li128ELb1ELb1ELb1ELb0EEENS1_36VarlenDynamicPersistentTileSchedulerILi128ELi80ELi128ELi128ELb1ELb1ELb0ELb1ELb1ELb1EEEEEEEEEvNT_6ParamsE:
	.zero		1432


//--------------------- .nv.constant0._ZN7cutlass13device_kernelIN5flash19enable_sm80_to_sm89INS1_16FlashAttnFwdSm80INS1_25CollectiveMainloopFwdSm80ILi4ELi1ELb0EN4cute5tupleIJNS5_1CILi128EEENS7_ILi112EEENS7_ILi64EEEEEELi64ENS_10bfloat16_tEfNS_4arch4Sm80ELb0ELb0ELb0ELb0ELb1ELb0ELb1ELb1EEENS1_21CollectiveEpilogueFwdINS6_IJS8_SA_S9_EEENS6_IJNS7_ILi1EEESI_SI_EEESC_SE_Li128ELb0ELb1ELb1ELb0EEENS1_19SingleTileSchedulerILb0ELb1ELb1ELi128EEEEEEEEEvNT_6ParamsE --------------------------
	.section	.nv.constant0._ZN7cutlass13device_kernelIN5flash19enable_sm80_to_sm89INS1_16FlashAttnFwdSm80INS1_25CollectiveMainloopFwdSm80ILi4ELi1ELb0EN4cute5tupleIJNS5_1CILi128EEENS7_ILi112EEENS7_ILi64EEEEEELi64ENS_10bfloat16_tEfNS_4arch4Sm80ELb0ELb0ELb0ELb0ELb1ELb0ELb1ELb1EEENS1_21CollectiveEpilogueFwdINS6_IJS8_SA_S9_EEENS6_IJNS7_ILi1EEESI_SI_EEESC_SE_Li128ELb0ELb1ELb1ELb0EEENS1_19SingleTileSchedulerILb0ELb1ELb1ELi128EEEEEEEEEvNT_6ParamsE,"a",@progbits
	.sectionflags	@""
	.align	4
.nv.constant0._ZN7cutlass13device_kernelIN5flash19enable_sm80_to_sm89INS1_16FlashAttnFwdSm80INS1_25CollectiveMainloopFwdSm80ILi4ELi1ELb0EN4cute5tupleIJNS5_1CILi128EEENS7_ILi112EEENS7_ILi64EEEEEELi64ENS_10bfloat16_tEfNS_4arch4Sm80ELb0ELb0ELb0ELb0ELb1ELb0ELb1ELb1EEENS1_21CollectiveEpilogueFwdINS6_IJS8_SA_S9_EEENS6_IJNS7_ILi1EEESI_SI_EEESC_SE_Li128ELb0ELb1ELb1ELb0EEENS1_19SingleTileSchedulerILb0ELb1ELb1ELi128EEEEEEEEEvNT_6ParamsE:
	.zero		1400


//--------------------- .nv.constant0._ZN7cutlass13device_kernelIN5flash19enable_sm80_to_sm89INS1_16FlashAttnFwdSm80INS1_25CollectiveMainloopFwdSm80ILi4ELi1ELb0EN4cute5tupleIJNS5_1CILi128EEENS7_ILi80EEENS7_ILi64EEEEEELi64ENS_10bfloat16_tEfNS_4arch4Sm80ELb0ELb0ELb0ELb1ELb1ELb0ELb1ELb1EEENS1_21CollectiveEpilogueFwdINS6_IJS8_SA_S9_EEENS6_IJNS7_ILi1EEESI_SI_EEESC_SE_Li128ELb1ELb1ELb1ELb0EEENS1_36VarlenDynamicPersistentTileSchedulerILi128ELi80ELi128ELi128ELb1ELb1ELb0ELb0ELb1ELb1EEEEEEEEEvNT_6ParamsE --------------------------
	.section	.nv.constant0._ZN7cutlass13device_kernelIN5flash19enable_sm80_to_sm89INS1_16FlashAttnFwdSm80INS1_25CollectiveMainloopFwdSm80ILi4ELi1ELb0EN4cute5tupleIJNS5_1CILi128EEENS7_ILi80EEENS7_ILi64EEEEEELi64ENS_10bfloat16_tEfNS_4arch4Sm80ELb0ELb0ELb0ELb1ELb1ELb0ELb1ELb1EEENS1_21CollectiveEpilogueFwdINS6_IJS8_SA_S9_EEENS6_IJNS7_ILi1EEESI_SI_EEESC_SE_Li128ELb1ELb1ELb1ELb0EEENS1_36VarlenDynamicPersistentTileSchedulerILi128ELi80ELi128ELi128ELb1ELb1ELb0ELb0ELb1ELb1EEEEEEEEEvNT_6ParamsE,"a",@progbits
	.sectionflags	@""
	.align	4
.nv.constant0._ZN7cutlass13device_kernelIN5flash19enable_sm80_to_sm89INS1_16FlashAttnFwdSm80INS1_25CollectiveMainloopFwdSm80ILi4ELi1ELb0EN4cute5tupleIJNS5_1CILi128EEENS7_ILi80EEENS7_ILi64EEEEEELi64ENS_10bfloat16_tEfNS_4arch4Sm80ELb0ELb0ELb0ELb1ELb1ELb0ELb1ELb1EEENS1_21CollectiveEpilogueFwdINS6_IJS8_SA_S9_EEENS6_IJNS7_ILi1EEESI_SI_EEESC_SE_Li128ELb1ELb1ELb1ELb0EEENS1_36VarlenDynamicPersistentTileSchedulerILi128ELi80ELi128ELi128ELb1ELb1ELb0ELb0ELb1ELb1EEEEEEEEEvNT_6ParamsE:
	.zero		1432


//--------------------- .nv.constant0._ZN7cutlass13device_kernelIN5flash19enable_sm80_to_sm89INS1_16FlashAttnFwdSm80INS1_25CollectiveMainloopFwdSm80ILi4ELi1ELb0EN4cute5tupleIJNS5_1CILi128EEENS7_ILi80EEENS7_ILi64EEEEEELi64ENS_10bfloat16_tEfNS_4arch4Sm80ELb0ELb0ELb0ELb1ELb1ELb1ELb1ELb1EEENS1_21CollectiveEpilogueFwdINS6_IJS8_SA_S9_EEENS6_IJNS7_ILi1EEESI_SI_EEESC_SE_Li128ELb1ELb1ELb1ELb0EEENS1_36VarlenDynamicPersistentTileSchedulerILi128ELi80ELi128ELi128ELb1ELb1ELb0ELb0ELb1ELb1EEEEEEEEEvNT_6ParamsE --------------------------
	.section	.nv.constant0._ZN7cutlass13device_kernelIN5flash19enable_sm80_to_sm89INS1_16FlashAttnFwdSm80INS1_25CollectiveMainloopFwdSm80ILi4ELi1ELb0EN4cute5tupleIJNS5_1CILi128EEENS7_ILi80EEENS7_ILi64EEEEEELi64ENS_10bfloat16_tEfNS_4arch4Sm80ELb0ELb0ELb0ELb1ELb1ELb1ELb1ELb1EEENS1_21CollectiveEpilogueFwdINS6_IJS8_SA_S9_EEENS6_IJNS7_ILi1EEESI_SI_EEESC_SE_Li128ELb1ELb1ELb1ELb0EEENS1_36VarlenDynamicPersistentTileSchedulerILi128ELi80ELi128ELi128ELb1ELb1ELb0ELb0ELb1ELb1EEEEEEEEEvNT_6ParamsE,"a",@progbits
	.sectionflags	@""
	.align	4
.nv.constant0._ZN7cutlass13device_kernelIN5flash19enable_sm80_to_sm89INS1_16FlashAttnFwdSm80INS1_25CollectiveMainloopFwdSm80ILi4ELi1ELb0EN4cute5tupleIJNS5_1CILi128EEENS7_ILi80EEENS7_ILi64EEEEEELi64ENS_10bfloat16_tEfNS_4arch4Sm80ELb0ELb0ELb0ELb1ELb1ELb1ELb1ELb1EEENS1_21CollectiveEpilogueFwdINS6_IJS8_SA_S9_EEENS6_IJNS7_ILi1EEESI_SI_EEESC_SE_Li128ELb1ELb1ELb1ELb0EEENS1_36VarlenDynamicPersistentTileSchedulerILi128ELi80ELi128ELi128ELb1ELb1ELb0ELb0ELb1ELb1EEEEEEEEEvNT_6ParamsE:
	.zero		1432


//--------------------- .nv.constant0._ZN7cutlass13device_kernelIN5flash19enable_sm80_to_sm89INS1_16FlashAttnFwdSm80INS1_25CollectiveMainloopFwdSm80ILi4ELi1ELb0EN4cute5tupleIJNS5_1CILi128EEENS7_ILi96EEENS7_ILi64EEEEEELi64ENS_10bfloat16_tEfNS_4arch4Sm80ELb0ELb1ELb0ELb0ELb1ELb0ELb1ELb1EEENS1_21CollectiveEpilogueFwdINS6_IJS8_SA_S9_EEENS6_IJNS7_ILi1EEESI_SI_EEESC_SE_Li128ELb0ELb1ELb1ELb0EEENS1_19SingleTileSchedulerILb0ELb1ELb1ELi128EEEEEEEEEvNT_6ParamsE --------------------------
	.section	.nv.constant0._ZN7cutlass13device_kernelIN5flash19enable_sm80_to_sm89INS1_16FlashAttnFwdSm80INS1_25CollectiveMainloopFwdSm80ILi4ELi1ELb0EN4cute5tupleIJNS5_1CILi128EEENS7_ILi96EEENS7_ILi64EEEEEELi64ENS_10bfloat16_tEfNS_4arch4Sm80ELb0ELb1ELb0ELb0ELb1ELb0ELb1ELb1EEENS1_21CollectiveEpilogueFwdINS6_IJS8_SA_S9_EEENS6_IJNS7_ILi1EEESI_SI_EEESC_SE_Li128ELb0ELb1ELb1ELb0EEENS1_19SingleTileSchedulerILb0ELb1ELb1ELi128EEEEEEEEEvNT_6ParamsE,"a",@progbits
	.sectionflags	@""
	.align	4
.nv.constant0._ZN7cutlass13device_kernelIN5flash19enable_sm80_to_sm89INS1_16FlashAttnFwdSm80INS1_25CollectiveMainloopFwdSm80ILi4ELi1ELb0EN4cute5tupleIJNS5_1CILi128EEENS7_ILi96EEENS7_ILi64EEEEEELi64ENS_10bfloat16_tEfNS_4arch4Sm80ELb0ELb1ELb0ELb0ELb1ELb0ELb1ELb1EEENS1_21CollectiveEpilogueFwdINS6_IJS8_SA_S9_EEENS6_IJNS7_ILi1EEESI_SI_EEESC_SE_Li128ELb0ELb1ELb1ELb0EEENS1_19SingleTileSchedulerILb0ELb1ELb1ELi128EEEEEEEEEvNT_6ParamsE:
	.zero		1400


//--------------------- .nv.constant0._ZN7cutlass13device_kernelIN5flash19enable_sm80_to_sm89INS1_16FlashAttnFwdSm80INS1_25CollectiveMainloopFwdSm80ILi4ELi1ELb0EN4cute5tupleIJNS5_1CILi128EEENS7_ILi80EEENS7_ILi64EEEEEELi64ENS_10bfloat16_tEfNS_4arch4Sm80ELb0ELb1ELb0ELb1ELb1ELb0ELb1ELb1EEENS1_21CollectiveEpilogueFwdINS6_IJS8_SA_S9_EEENS6_IJNS7_ILi1EEESI_SI_EEESC_SE_Li128ELb1ELb1ELb1ELb0EEENS1_36VarlenDynamicPersistentTileSchedulerILi128ELi80ELi128ELi128ELb1ELb1ELb0ELb1ELb0ELb1EEEEEEEEEvNT_6ParamsE --------------------------
	.section	.nv.constant0._ZN7cutlass13device_kernelIN5flash19enable_sm80_to_sm89INS1_16FlashAttnFwdSm80INS1_25CollectiveMainloopFwdSm80ILi4ELi1ELb0EN4cute5tupleIJNS5_1CILi128EEENS7_ILi80EEENS7_ILi64EEEEEELi64ENS_10bfloat16_tEfNS_4arch4Sm80ELb0ELb1ELb0ELb1ELb1ELb0ELb1ELb1EEENS1_21CollectiveEpilogueFwdINS6_IJS8_SA_S9_EEENS6_IJNS7_ILi1EEESI_SI_EEESC_SE_Li128ELb1ELb1ELb1ELb0EEENS1_36VarlenDynamicPersistentTileSchedulerILi128ELi80ELi128ELi128ELb1ELb1ELb0ELb1ELb0ELb1EEEEEEEEEvNT_6ParamsE,"a",@progbits
	.sectionflags	@""
	.align	4
.nv.constant0._ZN7cutlass13device_kernelIN5flash19enable_sm80_to_sm89INS1_16FlashAttnFwdSm80INS1_25CollectiveMainloopFwdSm80ILi4ELi1ELb0EN4cute5tupleIJNS5_1CILi128EEENS7_ILi80EEENS7_ILi64EEEEEELi64ENS_10bfloat16_tEfNS_4arch4Sm80ELb0ELb1ELb0ELb1ELb1ELb0ELb1ELb1EEENS1_21CollectiveEpilogueFwdINS6_IJS8_SA_S9_EEENS6_IJNS7_ILi1EEESI_SI_EEESC_SE_Li128ELb1ELb1ELb1ELb0EEENS1_36VarlenDynamicPersistentTileSchedulerILi128ELi80ELi128ELi128ELb1ELb1ELb0ELb1ELb0ELb1EEEEEEEEEvNT_6ParamsE:
	.zero		1432


//--------------------- .nv.constant0._ZN7cutlass13device_kernelIN5flash19enable_sm80_to_sm89INS1_16FlashAttnFwdSm80INS1_25CollectiveMainloopFwdSm80ILi4ELi1ELb0EN4cute5tupleIJNS5_1CILi128EEENS7_ILi80EEENS7_ILi64EEEEEELi64ENS_10bfloat16_tEfNS_4arch4Sm80ELb0ELb1ELb0ELb1ELb1ELb1ELb1ELb1EEENS1_21CollectiveEpilogueFwdINS6_IJS8_SA_S9_EEENS6_IJNS7_ILi1EEESI_SI_EEESC_SE_Li128ELb1ELb1ELb1ELb0EEENS1_36VarlenDynamicPersistentTileSchedulerILi128ELi80ELi128ELi128ELb1ELb1ELb0ELb1ELb0ELb1EEEEEEEEEvNT_6ParamsE --------------------------
	.section	.nv.constant0._ZN7cutlass13device_kernelIN5flash19enable_sm80_to_sm89INS1_16FlashAttnFwdSm80INS1_25CollectiveMainloopFwdSm80ILi4ELi1ELb0EN4cute5tupleIJNS5_1CILi128EEENS7_ILi80EEENS7_ILi64EEEEEELi64ENS_10bfloat16_tEfNS_4arch4Sm80ELb0ELb1ELb0ELb1ELb1ELb1ELb1ELb1EEENS1_21CollectiveEpilogueFwdINS6_IJS8_SA_S9_EEENS6_IJNS7_ILi1EEESI_SI_EEESC_SE_Li128ELb1ELb1ELb1ELb0EEENS1_36VarlenDynamicPersistentTileSchedulerILi128ELi80ELi128ELi128ELb1ELb1ELb0ELb1ELb0ELb1EEEEEEEEEvNT_6ParamsE,"a",@progbits
	.sectionflags	@""
	.align	4
.nv.constant0._ZN7cutlass13device_kernelIN5flash19enable_sm80_to_sm89INS1_16FlashAttnFwdSm80INS1_25CollectiveMainloopFwdSm80ILi4ELi1ELb0EN4cute5tupleIJNS5_1CILi128EEENS7_ILi80EEENS7_ILi64EEEEEELi64ENS_10bfloat16_tEfNS_4arch4Sm80ELb0ELb1ELb0ELb1ELb1ELb1ELb1ELb1EEENS1_21CollectiveEpilogueFwdINS6_IJS8_SA_S9_EEENS6_IJNS7_ILi1EEESI_SI_EEESC_SE_Li128ELb1ELb1ELb1ELb0EEENS1_36VarlenDynamicPersistentTileSchedulerILi128ELi80ELi128ELi128ELb1ELb1ELb0ELb1ELb0ELb1EEEEEEEEEvNT_6ParamsE:
	.zero		1432


//--------------------- .nv.constant0._ZN7cutlass13device_kernelIN5flash19enable_sm80_to_sm89INS1_16FlashAttnFwdSm80INS1_25CollectiveMainloopFwdSm80ILi4ELi1ELb0EN4cute5tupleIJNS5_1CILi128EEENS7_ILi112EEENS7_ILi64EEEEEELi64ENS_10bfloat16_tEfNS_4arch4Sm80ELb1ELb0ELb0ELb0ELb1ELb0ELb1ELb1EEENS1_21CollectiveEpilogueFwdINS6_IJS8_SA_S9_EEENS6_IJNS7_ILi1EEESI_SI_EEESC_SE_Li128ELb0ELb1ELb1ELb0EEENS1_30DynamicPersistentTileSchedulerILi128ELi128ELb1ELb1ELb0EEEEEEEEEvNT_6ParamsE --------------------------
	.section	.nv.constant0._ZN7cutlass13device_kernelIN5flash19enable_sm80_to_sm89INS1_16FlashAttnFwdSm80INS1_25CollectiveMainloopFwdSm80ILi4ELi1ELb0EN4cute5tupleIJNS5_1CILi128EEENS7_ILi112EEENS7_ILi64EEEEEELi64ENS_10bfloat16_tEfNS_4arch4Sm80ELb1ELb0ELb0ELb0ELb1ELb0ELb1ELb1EEENS1_21CollectiveEpilogueFwdINS6_IJS8_SA_S9_EEENS6_IJNS7_ILi1EEESI_SI_EEESC_SE_Li128ELb0ELb1ELb1ELb0EEENS1_30DynamicPersistentTileSchedulerILi128ELi128ELb1ELb1ELb0EEEEEEEEEvNT_6ParamsE,"a",@progbits
	.sectionflags	@""
	.align	4
.nv.constant0._ZN7cutlass13device_kernelIN5flash19enable_sm80_to_sm89INS1_16FlashAttnFwdSm80INS1_25CollectiveMainloopFwdSm80ILi4ELi1ELb0EN4cute5tupleIJNS5_1CILi128EEENS7_ILi112EEENS7_ILi64EEEEEELi64ENS_10bfloat16_tEfNS_4arch4Sm80ELb1ELb0ELb0ELb0ELb1ELb0ELb1ELb1EEENS1_21CollectiveEpilogueFwdINS6_IJS8_SA_S9_EEENS6_IJNS7_ILi1EEESI_SI_EEESC_SE_Li128ELb0ELb1ELb1ELb0EEENS1_30DynamicPersistentTileSchedulerILi128ELi128ELb1ELb1ELb0EEEEEEEEEvNT_6ParamsE:
	.zero		1416


//--------------------- .nv.constant0._ZN7cutlass13device_kernelIN5flash19enable_sm80_to_sm89INS1_16FlashAttnFwdSm80INS1_25CollectiveMainloopFwdSm80ILi4ELi1ELb0EN4cute5tupleIJNS5_1CILi128EEENS7_ILi80EEENS7_ILi64EEEEEELi64ENS_10bfloat16_tEfNS_4arch4Sm80ELb1ELb0ELb0ELb1ELb1ELb0ELb1ELb1EEENS1_21CollectiveEpilogueFwdINS6_IJS8_SA_S9_EEENS6_IJNS7_ILi1EEESI_SI_EEESC_SE_Li128ELb1ELb1ELb1ELb0EEENS1_36VarlenDynamicPersistentTileSchedulerILi128ELi80ELi128ELi128ELb1ELb1ELb0ELb1ELb1ELb1EEEEEEEEEvNT_6ParamsE --------------------------
	.section	.nv.constant0._ZN7cutlass13device_kernelIN5flash19enable_sm80_to_sm89INS1_16FlashAttnFwdSm80INS1_25CollectiveMainloopFwdSm80ILi4ELi1ELb0EN4cute5tupleIJNS5_1CILi128EEENS7_ILi80EEENS7_ILi64EEEEEELi64ENS_10bfloat16_tEfNS_4arch4Sm80ELb1ELb0ELb0ELb1ELb1ELb0ELb1ELb1EEENS1_21CollectiveEpilogueFwdINS6_IJS8_SA_S9_EEENS6_IJNS7_ILi1EEESI_SI_EEESC_SE_Li128ELb1ELb1ELb1ELb0EEENS1_36VarlenDynamicPersistentTileSchedulerILi128ELi80ELi128ELi128ELb1ELb1ELb0ELb1ELb1ELb1EEEEEEEEEvNT_6ParamsE,"a",@progbits
	.sectionflags	@""
	.align	4
.nv.constant0._ZN7cutlass13device_kernelIN5flash19enable_sm80_to_sm89INS1_16FlashAttnFwdSm80INS1_25CollectiveMainloopFwdSm80ILi4ELi1ELb0EN4cute5tupleIJNS5_1CILi128EEENS7_ILi80EEENS7_ILi64EEEEEELi64ENS_10bfloat16_tEfNS_4arch4Sm80ELb1ELb0ELb0ELb1ELb1ELb0ELb1ELb1EEENS1_21CollectiveEpilogueFwdINS6_IJS8_SA_S9_EEENS6_IJNS7_ILi1EEESI_SI_EEESC_SE_Li128ELb1ELb1ELb1ELb0EEENS1_36VarlenDynamicPersistentTileSchedulerILi128ELi80ELi128ELi128ELb1ELb1ELb0ELb1ELb1ELb1EEEEEEEEEvNT_6ParamsE:
	.zero		1432


//--------------------- .nv.constant0._ZN7cutlass13device_kernelIN5flash19enable_sm80_to_sm89INS1_16FlashAttnFwdSm80INS1_25CollectiveMainloopFwdSm80ILi4ELi1ELb0EN4cute5tupleIJNS5_1CILi128EEENS7_ILi80EEENS7_ILi64EEEEEELi64ENS_10bfloat16_tEfNS_4arch4Sm80ELb1ELb0ELb0ELb1ELb1ELb1ELb1ELb1EEENS1_21CollectiveEpilogueFwdINS6_IJS8_SA_S9_EEENS6_IJNS7_ILi1EEESI_SI_EEESC_SE_Li128ELb1ELb1ELb1ELb0EEENS1_36VarlenDynamicPersistentTileSchedulerILi128ELi80ELi128ELi128ELb1ELb1ELb0ELb1ELb1ELb1EEEEEEEEEvNT_6ParamsE --------------------------
	.section	.nv.constant0._ZN7cutlass13device_kernelIN5flash19enable_sm80_to_sm89INS1_16FlashAttnFwdSm80INS1_25CollectiveMainloopFwdSm80ILi4ELi1ELb0EN4cute5tupleIJNS5_1CILi128EEENS7_ILi80EEENS7_ILi64EEEEEELi64ENS_10bfloat16_tEfNS_4arch4Sm80ELb1ELb0ELb0ELb1ELb1ELb1ELb1ELb1EEENS1_21CollectiveEpilogueFwdINS6_IJS8_SA_S9_EEENS6_IJNS7_ILi1EEESI_SI_EEESC_SE_Li128ELb1ELb1ELb1ELb0EEENS1_36VarlenDynamicPersistentTileSchedulerILi128ELi80ELi128ELi128ELb1ELb1ELb0ELb1ELb1ELb1EEEEEEEEEvNT_6ParamsE,"a",@progbits
	.sectionflags	@""
	.align	4
.nv.constant0._ZN7cutlass13device_kernelIN5flash19enable_sm80_to_sm89INS1_16FlashAttnFwdSm80INS1_25CollectiveMainloopFwdSm80ILi4ELi1ELb0EN4cute5tupleIJNS5_1CILi128EEENS7_ILi80EEENS7_ILi64EEEEEELi64ENS_10bfloat16_tEfNS_4arch4Sm80ELb1ELb0ELb0ELb1ELb1ELb1ELb1ELb1EEENS1_21CollectiveEpilogueFwdINS6_IJS8_SA_S9_EEENS6_IJNS7_ILi1EEESI_SI_EEESC_SE_Li128ELb1ELb1ELb1ELb0EEENS1_36VarlenDynamicPersistentTileSchedulerILi128ELi80ELi128ELi128ELb1ELb1ELb0ELb1ELb1ELb1EEEEEEEEEvNT_6ParamsE:
	.zero		1432


//--------------------- .text._ZN7cutlass13device_kernelIN5flash19enable_sm80_to_sm89INS1_16FlashAttnFwdSm80INS1_25CollectiveMainloopFwdSm80ILi4ELi1ELb0EN4cute5tupleIJNS5_1CILi128EEENS7_ILi112EEENS7_ILi64EEEEEELi64ENS_10bfloat16_tEfNS_4arch4Sm80ELb0ELb0ELb1ELb0ELb1ELb0ELb1ELb1EEENS1_21CollectiveEpilogueFwdINS6_IJS8_SA_S9_EEENS6_IJNS7_ILi1EEESI_SI_EEESC_SE_Li128ELb0ELb1ELb1ELb0EEENS1_19SingleTileSchedulerILb0ELb1ELb1ELi128EEEEEEEEEvNT_6ParamsE --------------------------
	.section	.text._ZN7cutlass13device_kernelIN5flash19enable_sm80_to_sm89INS1_16FlashAttnFwdSm80INS1_25CollectiveMainloopFwdSm80ILi4ELi1ELb0EN4cute5tupleIJNS5_1CILi128EEENS7_ILi112EEENS7_ILi64EEEEEELi64ENS_10bfloat16_tEfNS_4arch4Sm80ELb0ELb0ELb1ELb0ELb1ELb0ELb1ELb1EEENS1_21CollectiveEpilogueFwdINS6_IJS8_SA_S9_EEENS6_IJNS7_ILi1EEESI_SI_EEESC_SE_Li128ELb0ELb1ELb1ELb0EEENS1_19SingleTileSchedulerILb0ELb1ELb1ELi128EEEEEEEEEvNT_6ParamsE,"ax",@progbits
	.sectioninfo	@"SHI_REGISTERS=255"
	.align	128
.text._ZN7cutlass13device_kernelIN5flash19enable_sm80_to_sm89INS1_16FlashAttnFwdSm80INS1_25CollectiveMainloopFwdSm80ILi4ELi1ELb0EN4cute5tupleIJNS5_1CILi128EEENS7_ILi112EEENS7_ILi64EEEEEELi64ENS_10bfloat16_tEfNS_4arch4Sm80ELb0ELb0ELb1ELb0ELb1ELb0ELb1ELb1EEENS1_21CollectiveEpilogueFwdINS6_IJS8_SA_S9_EEENS6_IJNS7_ILi1EEESI_SI_EEESC_SE_Li128ELb0ELb1ELb1ELb0EEENS1_19SingleTileSchedulerILb0ELb1ELb1ELi128EEEEEEEEEvNT_6ParamsE:
        .type           _ZN7cutlass13device_kernelIN5flash19enable_sm80_to_sm89INS1_16FlashAttnFwdSm80INS1_25CollectiveMainloopFwdSm80ILi4ELi1ELb0EN4cute5tupleIJNS5_1CILi128EEENS7_ILi112EEENS7_ILi64EEEEEELi64ENS_10bfloat16_tEfNS_4arch4Sm80ELb0ELb0ELb1ELb0ELb1ELb0ELb1ELb1EEENS1_21CollectiveEpilogueFwdINS6_IJS8_SA_S9_EEENS6_IJNS7_ILi1EEESI_SI_EEESC_SE_Li128ELb0ELb1ELb1ELb0EEENS1_19SingleTileSchedulerILb0ELb1ELb1ELi128EEEEEEEEEvNT_6ParamsE,@function
        .size           _ZN7cutlass13device_kernelIN5flash19enable_sm80_to_sm89INS1_16FlashAttnFwdSm80INS1_25CollectiveMainloopFwdSm80ILi4ELi1ELb0EN4cute5tupleIJNS5_1CILi128EEENS7_ILi112EEENS7_ILi64EEEEEELi64ENS_10bfloat16_tEfNS_4arch4Sm80ELb0ELb0ELb1ELb0ELb1ELb0ELb1ELb1EEENS1_21CollectiveEpilogueFwdINS6_IJS8_SA_S9_EEENS6_IJNS7_ILi1EEESI_SI_EEESC_SE_Li128ELb0ELb1ELb1ELb0EEENS1_19SingleTileSchedulerILb0ELb1ELb1ELi128EEEEEEEEEvNT_6ParamsE,(.L_x_3818 - _ZN7cutlass13device_kernelIN5flash19enable_sm80_to_sm89INS1_16FlashAttnFwdSm80INS1_25CollectiveMainloopFwdSm80ILi4ELi1ELb0EN4cute5tupleIJNS5_1CILi128EEENS7_ILi112EEENS7_ILi64EEEEEELi64ENS_10bfloat16_tEfNS_4arch4Sm80ELb0ELb0ELb1ELb0ELb1ELb0ELb1ELb1EEENS1_21CollectiveEpilogueFwdINS6_IJS8_SA_S9_EEENS6_IJNS7_ILi1EEESI_SI_EEESC_SE_Li128ELb0ELb1ELb1ELb0EEENS1_19SingleTileSchedulerILb0ELb1ELb1ELi128EEEEEEEEEvNT_6ParamsE)
        .other          _ZN7cutlass13device_kernelIN5flash19enable_sm80_to_sm89INS1_16FlashAttnFwdSm80INS1_25CollectiveMainloopFwdSm80ILi4ELi1ELb0EN4cute5tupleIJNS5_1CILi128EEENS7_ILi112EEENS7_ILi64EEEEEELi64ENS_10bfloat16_tEfNS_4arch4Sm80ELb0ELb0ELb1ELb0ELb1ELb0ELb1ELb1EEENS1_21CollectiveEpilogueFwdINS6_IJS8_SA_S9_EEENS6_IJNS7_ILi1EEESI_SI_EEESC_SE_Li128ELb0ELb1ELb1ELb0EEENS1_19SingleTileSchedulerILb0ELb1ELb1ELi128EEEEEEEEEvNT_6ParamsE,@"STO_CUDA_ENTRY STV_DEFAULT"
_ZN7cutlass13device_kernelIN5flash19enable_sm80_to_sm89INS1_16FlashAttnFwdSm80INS1_25CollectiveMainloopFwdSm80ILi4ELi1ELb0EN4cute5tupleIJNS5_1CILi128EEENS7_ILi112EEENS7_ILi64EEEEEELi64ENS_10bfloat16_tEfNS_4arch4Sm80ELb0ELb0ELb1ELb0ELb1ELb0ELb1ELb1EEENS1_21CollectiveEpilogueFwdINS6_IJS8_SA_S9_EEENS6_IJNS7_ILi1EEESI_SI_EEESC_SE_Li128ELb0ELb1ELb1ELb0EEENS1_19SingleTileSchedulerILb0ELb1ELb1ELi128EEEEEEEEEvNT_6ParamsE:
[----:B------:R-:W-:Y:S02]  /*0000*/  MOV R1, c[0x0][0x28] ;  /* 0x00000a0000017a02 */ /* 0x000fe40000000f00 */
[----:B------:R-:W1:Y:S01]  /*0010*/  S2R R196, SR_TID.X ;  /* 0x0000000000c47919 */ /* 0x000e620000002100 */
[----:B------:R-:W2:Y:S01]  /*0020*/  S2UR UR7, SR_CTAID.Y ;  /* 0x00000000000779c3 */ /* 0x000ea20000002600 */
[----:B------:R-:W-:-:S07]  /*0030*/  IADD3 R1, R1, -0x48, RZ ;  /* 0xffffffb801017810 */ /* 0x000fce0007ffe0ff */
[----:B------:R-:W3:Y:S01]  /*0040*/  S2UR UR6, SR_CTAID.Z ;  /* 0x00000000000679c3 */ /* 0x000ee20000002700 */
[----:B-1----:R-:W-:-:S06]  /*0050*/  SHF.R.U32.HI R0, RZ, 0x5, R196 ;  /* 0x00000005ff007819 */ /* 0x002fcc00000116c4 */
[----:B------:R-:W1:Y:S02]  /*0060*/  SHFL.IDX PT, R0, R0, RZ, 0x1f ;  /* 0x00001fff00007589 */ /* 0x000e6400000e0000 */
[----:B-1----:R-:W-:-:S13]  /*0070*/  ISETP.NE.AND P0, PT, R0, RZ, PT ;  /* 0x000000ff0000720c */ /* 0x002fda0003f05270 */
[----:B--23--:R-:W-:Y:S05]  /*0080*/  @!P0 BRA `(.L_x_0) ;  /* 0x0000009000008947 */ /* 0x00cfea0003800000 */
[----:B------:R-:W-:Y:S01]  /*0090*/  MOV R0, c[0x0][0x550] ;  /* 0x0001540000007a02 */ /* 0x000fe20000000f00 */
[----:B------:R-:W-:-:S03]  /*00a0*/  UMOV UR10, UR7 ;  /* 0x00000007000a7c82 */ /* 0x000fc60008000000 */
[----:B------:R-:W-:-:S13]  /*00b0*/  ISETP.NE.AND P0, PT, R0, 0x1, PT ;  /* 0x000000010000780c */ /* 0x000fda0003f05270 */
[----:B------:R-:W-:Y:S05]  /*00c0*/  @!P0 BRA `(.L_x_1) ;  /* 0x000000b000008947 */ /* 0x000fea0003800000 */
[----:B------:R-:W-:Y:S02]  /*00d0*/  ULDC UR4, c[0x0][0x554] ;  /* 0x0001550000047ab9 */ /* 0x000fe40000000800 */
[----:B------:R-:W-:Y:S02]  /*00e0*/  UIMAD.WIDE.U32 UR4, UR7, UR4, URZ ;  /* 0x00000004070472a5 */ /* 0x000fe4000f8e003f */
[----:B------:R-:W-:Y:S02]  /*00f0*/  ULDC UR10, c[0x0][0x558] ;  /* 0x00015600000a7ab9 */ /* 0x000fe40000000800 */
[----:B------:R-:W-:Y:S01]  /*0100*/  USHF.R.U32.HI UR10, URZ, UR10, UR5 ;  /* 0x0000000a3f0a7299 */ /* 0x000fe20008011605 */
[----:B------:R-:W-:Y:S05]  /*0110*/  BRA `(.L_x_1) ;  /* 0x0000006000007947 */ /* 0x000fea0003800000 */
.L_x_0:
[----:B------:R-:W-:Y:S02]  /*0120*/  ULDC.64 UR4, c[0x0][0x550] ;  /* 0x0001540000047ab9 */ /* 0x000fe40000000a00 */
[----:B------:R-:W-:Y:S02]  /*0130*/  UISETP.NE.AND UP0, UPT, UR4, 0x1, UPT ;  /* 0x000000010400788c */ /* 0x000fe4000bf05270 */
[----:B------:R-:W-:-:S02]  /*0140*/  UIMAD.WIDE.U32 UR8, UR7, UR5, URZ ;  /* 0x00000005070872a5 */ /* 0x000fc4000f8e003f */
[----:B------:R-:W-:Y:S02]  /*0150*/  ULDC UR4, c[0x0][0x558] ;  /* 0x0001560000047ab9 */ /* 0x000fe40000000800 */
[----:B------:R-:W-:-:S05]  /*0160*/  UMOV UR10, UR7 ;  /* 0x00000007000a7c82 */ /* 0x000fca0008000000 */
[----:B------:R-:W-:-:S03]  /*0170*/  @UP0 USHF.R.U32.HI UR10, URZ, UR4, UR9 ;  /* 0x000000043f0a0299 */ /* 0x000fc60008011609 */
.L_x_1:
[----:B------:R-:W-:Y:S01]  /*0180*/  ISETP.LE.AND P0, PT, RZ, UR6, PT ;  /* 0x00000006ff007c0c */ /* 0x000fe2000bf03270 */
[----:B------:R-:W-:Y:S02]  /*0190*/  UIADD3 UR4, -UR10, URZ, URZ ;  /* 0x0000003f0a047290 */ /* 0x000fe4000fffe13f */
[----:B------:R-:W-:Y:S02]  /*01a0*/  ULDC UR8, c[0x0][0x550] ;  /* 0x0001540000087ab9 */ /* 0x000fe40000000800 */
[----:B------:R-:W-:-:S08]  /*01b0*/  UIMAD UR8, UR4, UR8, UR7 ;  /* 0x00000008040872a4 */ /* 0x000fd0000f8e0207 */
[----:B------:R-:W-:Y:S05]  /*01c0*/  @!P0 EXIT ;  /* 0x000000000000894d */ /* 0x000fea0003800000 */
[----:B------:R-:W-:Y:S02]  /*01d0*/  ULDC.64 UR4, c[0x0][0x370] ;  /* 0x0000dc0000047ab9 */ /* 0x000fe40000000a00 */
[----:B------:R-:W-:Y:S02]  /*01e0*/  UISETP.NE.U32.AND UP0, UPT, URZ, UR4, UPT ;  /* 0x000000043f00728c */ /* 0x000fe4000bf05070 */
[----:B------:R-:W-:Y:S02]  /*01f0*/  ULDC.64 UR12, c[0x0][0x370] ;  /* 0x0000dc00000c7ab9 */ /* 0x000fe40000000a00 */
[----:B------:R-:W-:Y:S02]  /*0200*/  UISETP.NE.AND.EX UP0, UPT, URZ, UR5, UPT, UP0 ;  /* 0x000000053f00728c */ /* 0x000fe4000bf05300 */
[----:B------:R-:W-:-:S04]  /*0210*/  ULDC.64 UR16, c[0x0][0x118] ;  /* 0x0000460000107ab9 */ /* 0x000fc80000000a00 */
[----:B------:R-:W-:-:S05]  /*0220*/  PLOP3.LUT P0, PT, PT, PT, UP0, 0x80, 0x0 ;  /* 0x000000000000781c */ /* 0x000fca0003f0f008 */
[----:B------:R-:W-:Y:S02]  /*0230*/  @UP0 UMOV UR4, 0x4 ;  /* 0x0000000400040882 */ /* 0x000fe40000000000 */
[----:B------:R-:W-:-:S06]  /*0240*/  @UP0 UIMAD.WIDE UR4, UR6, UR4, UR12 ;  /* 0x00000004060402a5 */ /* 0x000fcc000f8e020c */
[----:B------:R-:W-:Y:S02]  /*0250*/  IMAD.U32 R2, RZ, RZ, UR4 ;  /* 0x00000004ff027e24 */ /* 0x000fe4000f8e00ff */
[----:B------:R-:W-:-:S05]  /*0260*/  IMAD.U32 R3, RZ, RZ, UR5 ;  /* 0x00000005ff037e24 */ /* 0x000fca000f8e00ff */
[----:B------:R-:W2:Y:S01]  /*0270*/  @P0 LDG.E R2, [R2.64] ;  /* 0x0000001002020981 */ /* 0x000ea2000c1e1900 */
[----:B------:R-:W-:Y:S02]  /*0280*/  ULDC UR4, c[0x0][0x2ac] ;  /* 0x0000ab0000047ab9 */ /* 0x000fe40000000800 */
[----:B------:R-:W-:Y:S02]  /*0290*/  ULDC UR15, c[0x0][0x1d0] ;  /* 0x00007400000f7ab9 */ /* 0x000fe40000000800 */
[----:B------:R-:W-:Y:S02]  /*02a0*/  UIMAD UR15, UR4, UR15, URZ ;  /* 0x0000000f040f72a4 */ /* 0x000fe4000f8e023f */
[----:B------:R-:W-:Y:S02]  /*02b0*/  UMOV UR9, URZ ;  /* 0x0000003f00097c82 */ /* 0x000fe40008000000 */
[----:B------:R-:W-:Y:S02]  /*02c0*/  UISETP.GE.AND UP0, UPT, UR15, 0x1, UPT ;  /* 0x000000010f00788c */ /* 0x000fe4000bf06270 */
[----:B------:R-:W-:-:S02]  /*02d0*/  UIADD3 UR5, UR15, 0x6f, URZ ;  /* 0x0000006f0f057890 */ /* 0x000fc4000fffe03f */
[----:B------:R-:W-:Y:S02]  /*02e0*/  UMOV UR4, URZ ;  /* 0x0000003f00047c82 */ /* 0x000fe40008000000 */
[----:B------:R-:W-:Y:S02]  /*02f0*/  UIMAD.WIDE UR4, UR5, -0x6db6db6d, UR4 ;  /* 0x92492493050478a5 */ /* 0x000fe4000f8e0204 */
[----:B------:R-:W-:Y:S02]  /*0300*/  UMOV UR19, URZ ;  /* 0x0000003f00137c82 */ /* 0x000fe40008000000 */
[----:B------:R-:W-:-:S04]  /*0310*/  USHF.R.U32.HI UR7, URZ, 0x1f, UR5 ;  /* 0x0000001f3f077899 */ /* 0x000fc80008011605 */
[----:B------:R-:W-:Y:S01]  /*0320*/  ULEA.HI.SX32 UR7, UR5, UR7, 0x1a ;  /* 0x0000000705077291 */ /* 0x000fe2000f8fd23f */
[----:B--2---:R1:W2:Y:S01]  /*0330*/  @P0 R2UR UR9, R2 ;  /* 0x00000000020903c2 */ /* 0x0042a200000e0000 */
[----:B------:R-:W-:-:S13]  /*0340*/  PLOP3.LUT P0, PT, PT, PT, UP0, 0x80, 0x0 ;  /* 0x000000000000781c */ /* 0x000fda0003f0f008 */
[----:B------:R-:W-:Y:S05]  /*0350*/  @!P0 BRA `(.L_x_2) ;  /* 0x0000023000008947 */ /* 0x000fea0003800000 */
[----:B------:R-:W-:Y:S02]  /*0360*/  USHF.R.U32.HI UR4, URZ, 0x10, UR8 ;  /* 0x000000103f047899 */ /* 0x000fe40008011608 */
[----:B------:R-:W-:Y:S02]  /*0370*/  ULDC UR5, c[0x0][0x338] ;  /* 0x0000ce0000057ab9 */ /* 0x000fe40000000800 */
[----:B------:R-:W-:Y:S02]  /*0380*/  UISETP.NE.AND UP0, UPT, UR4, URZ, UPT ;  /* 0x0000003f0400728c */ /* 0x000fe4000bf05270 */
[----:B------:R-:W-:Y:S02]  /*0390*/  UMOV UR18, URZ ;  /* 0x0000003f00127c82 */ /* 0x000fe40008000000 */
[----:B------:R-:W-:-:S04]  /*03a0*/  USEL UR5, UR4, UR5, UP0 ;  /* 0x0000000504057287 */ /* 0x000fc80008000000 */
[----:B------:R-:W-:Y:S02]  /*03b0*/  UIADD3 UR14, UR7, -0x1, UR5 ;  /* 0xffffffff070e7890 */ /* 0x000fe4000fffe005 */
[----:B------:R-:W-:-:S05]  /*03c0*/  IMAD.U32 R3, RZ, RZ, UR5 ;  /* 0x00000005ff037e24 */ /* 0x000fca000f8e00ff */
[----:B------:R-:W-:-:S04]  /*03d0*/  IABS R0, R3 ;  /* 0x0000000300007213 */ /* 0x000fc80000000000 */
[----:B------:R-:W3:Y:S02]  /*03e0*/  R2UR UR13, R0 ;  /* 0x00000000000d73c2 */ /* 0x000ee400000e0000 */
[----:B---3--:R-:W3:Y:S08]  /*03f0*/  I2F.RP R0, UR13 ;  /* 0x0000000d00007d06 */ /* 0x008ef00008209400 */
[----:B---3--:R-:W3:Y:S02]  /*0400*/  MUFU.RCP R0, R0 ;  /* 0x0000000000007308 */ /* 0x008ee40000001000 */
[----:B---3--:R-:W-:-:S06]  /*0410*/  IADD3 R0, R0, 0xffffffe, RZ ;  /* 0x0ffffffe00007810 */ /* 0x008fcc0007ffe0ff */
[----:B------:R-:W3:Y:S02]  /*0420*/  F2I.FTZ.U32.TRUNC.NTZ R0, R0 ;  /* 0x0000000000007305 */ /* 0x000ee4000021f000 */
[----:B---3--:R3:W4:Y:S02]  /*0430*/  R2UR UR19, R0 ;  /* 0x00000000001373c2 */ /* 0x00872400000e0000 */
[----:B---3--:R-:W-:Y:S01]  /*0440*/  IMAD.U32 R0, RZ, RZ, UR14 ;  /* 0x0000000eff007e24 */ /* 0x008fe2000f8e00ff */
[----:B----4-:R-:W-:Y:S02]  /*0450*/  UIADD3 UR4, URZ, -UR19, URZ ;  /* 0x800000133f047290 */ /* 0x010fe4000fffe03f */
[----:B------:R-:W-:Y:S02]  /*0460*/  ULOP3.LUT UR14, UR14, UR5, URZ, 0x3c, !UPT ;  /* 0x000000050e0e7292 */ /* 0x000fe4000f8e3c3f */
[----:B-1----:R-:W-:Y:S01]  /*0470*/  IABS R2, R0 ;  /* 0x0000000000027213 */ /* 0x002fe20000000000 */
[----:B------:R-:W-:Y:S01]  /*0480*/  UIMAD UR4, UR4, UR13, URZ ;  /* 0x0000000d040472a4 */ /* 0x000fe2000f8e023f */
[----:B------:R-:W-:-:S02]  /*0490*/  IABS R0, R3 ;  /* 0x0000000300007213 */ /* 0x000fc40000000000 */
[----:B------:R-:W1:Y:S01]  /*04a0*/  R2UR UR12, R2 ;  /* 0x00000000020c73c2 */ /* 0x000e6200000e0000 */
[----:B------:R-:W-:Y:S02]  /*04b0*/  UIMAD.WIDE.U32 UR18, UR19, UR4, UR18 ;  /* 0x00000004131272a5 */ /* 0x000fe4000f8e0012 */
[----:B------:R-:W-:-:S05]  /*04c0*/  IMAD.MOV R0, RZ, RZ, -R0 ;  /* 0x000000ffff007224 */ /* 0x000fca00078e0a00 */
[----:B------:R-:W3:Y:S01]  /*04d0*/  R2UR UR11, R0 ;  /* 0x00000000000b73c2 */ /* 0x000ee200000e0000 */
[----:B-1----:R-:W-:-:S04]  /*04e0*/  UIMAD.WIDE.U32 UR18, UR19, UR12, URZ ;  /* 0x0000000c131272a5 */ /* 0x002fc8000f8e003f */
[----:B---3--:R-:W-:-:S04]  /*04f0*/  UIMAD UR11, UR19, UR11, UR12 ;  /* 0x0000000b130b72a4 */ /* 0x008fc8000f8e020c */
[----:B------:R-:W-:-:S11]  /*0500*/  UISETP.GT.U32.AND UP0, UPT, UR13, UR11, UPT ;  /* 0x0000000b0d00728c */ /* 0x000fd6000bf04070 */
[----:B------:R-:W-:Y:S02]  /*0510*/  @!UP0 UIADD3 UR11, UR11, -UR13, URZ ;  /* 0x8000000d0b0b8290 */ /* 0x000fe4000fffe03f */
[----:B------:R-:W-:Y:S02]  /*0520*/  @!UP0 UIADD3 UR19, UR19, 0x1, URZ ;  /* 0x0000000113138890 */ /* 0x000fe4000fffe03f */
[----:B------:R-:W-:Y:S02]  /*0530*/  UISETP.GE.U32.AND UP1, UPT, UR11, UR13, UPT ;  /* 0x0000000d0b00728c */ /* 0x000fe4000bf26070 */
[----:B------:R-:W-:-:S09]  /*0540*/  UISETP.GE.AND UP0, UPT, UR14, URZ, UPT ;  /* 0x0000003f0e00728c */ /* 0x000fd2000bf06270 */
[----:B------:R-:W-:Y:S02]  /*0550*/  @UP1 UIADD3 UR19, UR19, 0x1, URZ ;  /* 0x0000000113131890 */ /* 0x000fe4000fffe03f */
[----:B------:R-:W-:Y:S02]  /*0560*/  UISETP.NE.AND UP1, UPT, UR5, URZ, UPT ;  /* 0x0000003f0500728c */ /* 0x000fe4000bf25270 */
[----:B------:R-:W-:-:S09]  /*0570*/  @!UP0 UIADD3 UR19, -UR19, URZ, URZ ;  /* 0x0000003f13138290 */ /* 0x000fd2000fffe13f */
[----:B------:R-:W-:Y:S02]  /*0580*/  @!UP1 ULOP3.LUT UR19, URZ, UR5, URZ, 0x33, !UPT ;  /* 0x000000053f139292 */ /* 0x000fe4000f8e333f */
.L_x_2:
[----:B------:R-:W-:Y:S01]  /*0590*/  ULOP3.LUT UR8, UR8, 0xffff, URZ, 0xc0, !UPT ;  /* 0x0000ffff08087892 */ /* 0x000fe2000f8ec03f */
[----:B------:R-:W-:Y:S01]  /*05a0*/  PLOP3.LUT P4, PT, PT, PT, PT, 0x80, 0x0 ;  /* 0x000000000000781c */ /* 0x000fe20003f8f070 */
[----:B------:R-:W-:Y:S01]  /*05b0*/  CS2R R22, SRZ ;  /* 0x0000000000167805 */ /* 0x000fe2000001ff00 */
[----:B------:R-:W-:Y:S01]  /*05c0*/  CS2R R20, SRZ ;  /* 0x0000000000147805 */ /* 0x000fe2000001ff00 */
[----:B------:R-:W-:Y:S01]  /*05d0*/  UIMAD UR8, UR8, UR19, URZ ;  /* 0x00000013080872a4 */ /* 0x000fe2000f8e023f */
[----:B------:R-:W-:Y:S01]  /*05e0*/  CS2R R178, SRZ ;  /* 0x0000000000b27805 */ /* 0x000fe2000001ff00 */
[----:B------:R-:W-:Y:S01]  /*05f0*/  CS2R R176, SRZ ;  /* 0x0000000000b07805 */ /* 0x000fe2000001ff00 */
[----:B------:R-:W-:Y:S01]  /*0600*/  CS2R R182, SRZ ;  /* 0x0000000000b67805 */ /* 0x000fe2000001ff00 */
[----:B------:R-:W-:Y:S01]  /*0610*/  UIADD3 UR19, UR8, UR19, URZ ;  /* 0x0000001308137290 */ /* 0x000fe2000fffe03f */
[----:B------:R-:W-:Y:S01]  /*0620*/  CS2R R180, SRZ ;  /* 0x0000000000b47805 */ /* 0x000fe2000001ff00 */
[----:B------:R-:W-:Y:S01]  /*0630*/  CS2R R174, SRZ ;  /* 0x0000000000ae7805 */ /* 0x000fe2000001ff00 */
[----:B------:R-:W-:Y:S01]  /*0640*/  CS2R R172, SRZ ;  /* 0x0000000000ac7805 */ /* 0x000fe2000001ff00 */
[----:B------:R-:W-:Y:S01]  /*0650*/  UISETP.LT.AND UP0, UPT, UR7, UR19, UPT ;  /* 0x000000130700728c */ /* 0x000fe2000bf01270 */
[----:B------:R-:W-:Y:S01]  /*0660*/  CS2R R170, SRZ ;  /* 0x0000000000aa7805 */ /* 0x000fe2000001ff00 */
[----:B------:R-:W-:Y:S01]  /*0670*/  CS2R R168, SRZ ;  /* 0x0000000000a87805 */ /* 0x000fe2000001ff00 */
[----:B------:R-:W-:Y:S01]  /*0680*/  CS2R R162, SRZ ;  /* 0x0000000000a27805 */ /* 0x000fe2000001ff00 */
[----:B------:R-:W-:Y:S01]  /*0690*/  USEL UR7, UR7, UR19, UP0 ;  /* 0x0000001307077287 */ /* 0x000fe20008000000 */
[----:B------:R-:W-:Y:S01]  /*06a0*/  CS2R R160, SRZ ;  /* 0x0000000000a07805 */ /* 0x000fe2000001ff00 */
[----:B------:R-:W-:Y:S01]  /*06b0*/  CS2R R166, SRZ ;  /* 0x0000000000a67805 */ /* 0x000fe2000001ff00 */
[----:B------:R-:W-:Y:S01]  /*06c0*/  CS2R R164, SRZ ;  /* 0x0000000000a47805 */ /* 0x000fe2000001ff00 */
[----:B------:R-:W-:Y:S01]  /*06d0*/  UISETP.GT.AND UP0, UPT, UR7, UR8, UPT ;  /* 0x000000080700728c */ /* 0x000fe2000bf04270 */
[----:B------:R-:W-:Y:S01]  /*06e0*/  CS2R R158, SRZ ;  /* 0x00000000009e7805 */ /* 0x000fe2000001ff00 */
[----:B------:R-:W-:Y:S01]  /*06f0*/  CS2R R156, SRZ ;  /* 0x00000000009c7805 */ /* 0x000fe2000001ff00 */
[----:B------:R-:W-:Y:S01]  /*0700*/  CS2R R154, SRZ ;  /* 0x00000000009a7805 */ /* 0x000fe2000001ff00 */
[----:B------:R-:W-:Y:S01]  /*0710*/  CS2R R152, SRZ ;  /* 0x0000000000987805 */ /* 0x000fe2000001ff00 */
[----:B------:R-:W-:Y:S01]  /*0720*/  CS2R R146, SRZ ;  /* 0x0000000000927805 */ /* 0x000fe2000001ff00 */
[----:B------:R-:W-:Y:S01]  /*0730*/  PLOP3.LUT P0, PT, PT, PT, UP0, 0x80, 0x0 ;  /* 0x000000000000781c */ /* 0x000fe20003f0f008 */
[----:B------:R-:W-:Y:S01]  /*0740*/  CS2R R144, SRZ ;  /* 0x0000000000907805 */ /* 0x000fe2000001ff00 */
        /* <DEDUP_REMOVED lines=14> */
[----:B------:R-:W-:Y:S05]  /*0830*/  @!P0 BRA `(.L_x_3) ;  /* 0x0000ce0000008947 */ /* 0x000fea0003800000 */
[----:B------:R-:W-:Y:S02]  /*0840*/  ULDC.64 UR4, c[0x0][0x340] ;  /* 0x0000d00000047ab9 */ /* 0x000fe40000000a00 */
[----:B------:R-:W-:-:S02]  /*0850*/  UISETP.NE.U32.AND UP0, UPT, URZ, UR4, UPT ;  /* 0x000000043f00728c */ /* 0x000fc4000bf05070 */
[----:B------:R-:W-:Y:S02]  /*0860*/  ULDC.64 UR12, c[0x0][0x340] ;  /* 0x0000d000000c7ab9 */ /* 0x000fe40000000a00 */
[----:B------:R-:W-:-:S06]  /*0870*/  UISETP.NE.AND.EX UP0, UPT, URZ, UR5, UPT, UP0 ;  /* 0x000000053f00728c */ /* 0x000fcc000bf05300 */
[----:B------:R-:W-:-:S05]  /*0880*/  PLOP3.LUT P0, PT, PT, PT, UP0, 0x80, 0x0 ;  /* 0x000000000000781c */ /* 0x000fca0003f0f008 */
[----:B------:R-:W-:Y:S02]  /*0890*/  @UP0 UMOV UR4, 0x4 ;  /* 0x0000000400040882 */ /* 0x000fe40000000000 */
[----:B------:R-:W-:-:S06]  /*08a0*/  @UP0 UIMAD.WIDE UR4, UR6, UR4, UR12 ;  /* 0x00000004060402a5 */ /* 0x000fcc000f8e020c */
[----:B-1----:R-:W-:Y:S02]  /*08b0*/  IMAD.U32 R2, RZ, RZ, UR4 ;  /* 0x00000004ff027e24 */ /* 0x002fe4000f8e00ff */
[----:B------:R-:W-:Y:S01]  /*08c0*/  IMAD.U32 R3, RZ, RZ, UR5 ;  /* 0x00000005ff037e24 */ /* 0x000fe2000f8e00ff */
[----:B------:R-:W1:Y:S01]  /*08d0*/  S2R R12, SR_CTAID.X ;  /* 0x00000000000c7919 */ /* 0x000e620000002500 */
[----:B------:R-:W-:Y:S01]  /*08e0*/  SHF.R.S32.HI R27, RZ, 0x1f, R196 ;  /* 0x0000001fff1b7819 */ /* 0x000fe200000114c4 */
[----:B------:R-:W-:Y:S02]  /*08f0*/  USHF.R.S32.HI UR11, URZ, 0x1f, UR10 ;  /* 0x0000001f3f0b7899 */ /* 0x000fe4000801140a */
[----:B------:R3:W4:Y:S01]  /*0900*/  @P0 LDG.E R7, [R2.64] ;  /* 0x0000001002070981 */ /* 0x000722000c1e1900 */
[----:B------:R-:W-:Y:S01]  /*0910*/  ULDC.64 UR4, c[0x0][0x1b8] ;  /* 0x00006e0000047ab9 */ /* 0x000fe20000000a00 */
[CC--:B------:R-:W-:Y:S01]  /*0920*/  LEA.HI R13, R27.reuse, R196.reuse, RZ, 0x4 ;  /* 0x000000c41b0d7211 */ /* 0x0c0fe200078f20ff */
[----:B------:R-:W-:Y:S01]  /*0930*/  UIMAD UR11, UR11, UR4, URZ ;  /* 0x000000040b0b72a4 */ /* 0x000fe2000f8e023f */
[----:B------:R-:W-:Y:S01]  /*0940*/  LEA.HI R9, R27, R196, RZ, 0x6 ;  /* 0x000000c41b097211 */ /* 0x000fe200078f30ff */
[----:B------:R-:W-:Y:S01]  /*0950*/  UIMAD.WIDE.U32 UR18, UR10, UR4, URZ ;  /* 0x000000040a1272a5 */ /* 0x000fe2000f8e003f */
[----:B------:R-:W-:Y:S01]  /*0960*/  BSSY B0, `(.L_x_4) ;  /* 0x000004a000007945 */ /* 0x000fe20003800000 */
[----:B------:R-:W-:-:S02]  /*0970*/  UIMAD UR11, UR10, UR5, UR11 ;  /* 0x000000050a0b72a4 */ /* 0x000fc4000f8e020b */
[----:B------:R-:W-:Y:S02]  /*0980*/  USHF.R.S32.HI UR12, URZ, 0x1f, UR6 ;  /* 0x0000001f3f0c7899 */ /* 0x000fe40008011406 */
[----:B------:R-:W-:Y:S02]  /*0990*/  ULDC.64 UR4, c[0x0][0x1c0] ;  /* 0x0000700000047ab9 */ /* 0x000fe40000000a00 */
[----:B------:R-:W-:Y:S02]  /*09a0*/  UIADD3 UR19, UR19, UR11, URZ ;  /* 0x0000000b13137290 */ /* 0x000fe4000fffe03f */
[----:B------:R-:W-:Y:S02]  /*09b0*/  UIMAD UR12, UR12, UR4, URZ ;  /* 0x000000040c0c72a4 */ /* 0x000fe4000f8e023f */
[----:B------:R-:W-:Y:S02]  /*09c0*/  UIMAD.WIDE.U32 UR18, UR6, UR4, UR18 ;  /* 0x00000004061272a5 */ /* 0x000fe4000f8e0012 */
[----:B------:R-:W-:-:S02]  /*09d0*/  UIMAD UR5, UR6, UR5, UR12 ;  /* 0x00000005060572a4 */ /* 0x000fc4000f8e020c */
[----:B------:R-:W-:Y:S02]  /*09e0*/  ULDC UR4, c[0x0][0x2c4] ;  /* 0x0000b10000047ab9 */ /* 0x000fe40000000800 */
[----:B------:R-:W-:Y:S01]  /*09f0*/  UIADD3 UR5, UR19, UR5, URZ ;  /* 0x0000000513057290 */ /* 0x000fe2000fffe03f */
[----:B---3--:R-:W-:Y:S01]  /*0a00*/  LEA.HI R2, R27, R196, RZ, 0x3 ;  /* 0x000000c41b027211 */ /* 0x008fe200078f18ff */
[----:B------:R-:W-:Y:S01]  /*0a10*/  IMAD.MOV.U32 R3, RZ, RZ, c[0x0][0x2c4] ;  /* 0x0000b100ff037624 */ /* 0x000fe200078e00ff */
[----:B------:R-:W-:Y:S02]  /*0a20*/  ULDC UR11, c[0x0][0x168] ;  /* 0x00005a00000b7ab9 */ /* 0x000fe40000000800 */
[----:B------:R-:W-:Y:S01]  /*0a30*/  LOP3.LUT R0, R2, 0xfffffff8, RZ, 0xc0, !PT ;  /* 0xfffffff802007812 */ /* 0x000fe200078ec0ff */
[----:B------:R-:W-:Y:S01]  /*0a40*/  UIMAD UR11, UR4, UR11, URZ ;  /* 0x0000000b040b72a4 */ /* 0x000fe2000f8e023f */
[----:B------:R-:W-:Y:S01]  /*0a50*/  ISETP.NE.AND P1, PT, R3, 0x1, PT ;  /* 0x000000010300780c */ /* 0x000fe20003f25270 */
[----:B------:R-:W-:Y:S01]  /*0a60*/  IMAD.U32 R3, RZ, RZ, UR19 ;  /* 0x00000013ff037e24 */ /* 0x000fe2000f8e00ff */
[----:B------:R-:W-:Y:S01]  /*0a70*/  SHF.R.S32.HI R11, RZ, 0x3, R2 ;  /* 0x00000003ff0b7819 */ /* 0x000fe20000011402 */
[----:B------:R-:W-:Y:S01]  /*0a80*/  IMAD.IADD R15, R196, 0x1, -R0 ;  /* 0x00000001c40f7824 */ /* 0x000fe200078e0a00 */
[----:B------:R-:W-:Y:S01]  /*0a90*/  MOV R3, UR5 ;  /* 0x0000000500037c02 */ /* 0x000fe20008000f00 */
[----:B------:R-:W-:-:S02]  /*0aa0*/  IMAD.U32 R2, RZ, RZ, UR18 ;  /* 0x00000012ff027e24 */ /* 0x000fc4000f8e00ff */
[C---:B------:R-:W-:Y:S02]  /*0ab0*/  IMAD R198, R15.reuse, 0x10, R11 ;  /* 0x000000100fc67824 */ /* 0x040fe400078e020b */
[----:B------:R-:W-:Y:S02]  /*0ac0*/  IMAD.SHL.U32 R14, R15, 0x8, RZ ;  /* 0x000000080f0e7824 */ /* 0x000fe400078e00ff */
[C---:B-1----:R-:W-:Y:S01]  /*0ad0*/  IMAD R5, R12.reuse, 0x80, R198 ;  /* 0x000000800c057824 */ /* 0x042fe200078e02c6 */
[----:B------:R1:W-:Y:S01]  /*0ae0*/  STL [R1+0x24], R198 ;  /* 0x000024c601007387 */ /* 0x0003e20000100800 */
[----:B------:R-:W-:Y:S02]  /*0af0*/  LEA R12, R12, R11, 0x7 ;  /* 0x0000000b0c0c7211 */ /* 0x000fe400078e38ff */
[----:B------:R-:W-:Y:S01]  /*0b00*/  @P1 IMAD.HI.U32 R0, R5, c[0x0][0x2c8], RZ ;  /* 0x0000b20005001a27 */ /* 0x000fe200078e00ff */
[----:B------:R-:W-:Y:S02]  /*0b10*/  SHF.R.S32.HI R241, RZ, 0x1f, R14 ;  /* 0x0000001ffff17819 */ /* 0x000fe4000001140e */
[----:B------:R-:W-:Y:S01]  /*0b20*/  ISETP.GE.AND P3, PT, R12, UR11, PT ;  /* 0x0000000b0c007c0c */ /* 0x000fe2000bf66270 */
[----:B------:R-:W-:Y:S01]  /*0b30*/  IMAD.MOV.U32 R4, RZ, RZ, R5 ;  /* 0x000000ffff047224 */ /* 0x000fe200078e0005 */
[----:B------:R-:W-:-:S04]  /*0b40*/  @P1 SHF.R.U32.HI R4, RZ, c[0x0][0x2cc], R0 ;  /* 0x0000b300ff041a19 */ /* 0x000fc80000011600 */
[--C-:B------:R-:W-:Y:S01]  /*0b50*/  SHF.R.S32.HI R6, RZ, 0x1f, R4.reuse ;  /* 0x0000001fff067819 */ /* 0x100fe20000011404 */
[----:B------:R-:W-:Y:S02]  /*0b60*/  IMAD.MOV R0, RZ, RZ, -R4 ;  /* 0x000000ffff007224 */ /* 0x000fe400078e0a04 */
[----:B------:R-:W-:-:S04]  /*0b70*/  IMAD.WIDE.U32 R2, R4, c[0x0][0x1b0], R2 ;  /* 0x00006c0004027a25 */ /* 0x000fc800078e0002 */
[----:B------:R-:W-:Y:S02]  /*0b80*/  IMAD R5, R0, c[0x0][0x2c4], R5 ;  /* 0x0000b10000057a24 */ /* 0x000fe400078e0205 */
[----:B------:R-:W-:-:S03]  /*0b90*/  IMAD R6, R6, c[0x0][0x1b0], RZ ;  /* 0x00006c0006067a24 */ /* 0x000fc600078e02ff */
[----:B------:R-:W-:Y:S01]  /*0ba0*/  SHF.R.S32.HI R0, RZ, 0x1f, R5 ;  /* 0x0000001fff007819 */ /* 0x000fe20000011405 */
[----:B------:R-:W-:-:S04]  /*0bb0*/  IMAD R4, R4, c[0x0][0x1b4], R6 ;  /* 0x00006d0004047a24 */ /* 0x000fc800078e0206 */
[----:B------:R-:W-:Y:S02]  /*0bc0*/  IMAD R0, R0, c[0x0][0x1a8], RZ ;  /* 0x00006a0000007a24 */ /* 0x000fe400078e02ff */
[----:B------:R-:W-:Y:S02]  /*0bd0*/  IMAD.IADD R3, R3, 0x1, R4 ;  /* 0x0000000103037824 */ /* 0x000fe400078e0204 */
[----:B------:R-:W-:Y:S01]  /*0be0*/  IMAD R4, R5, c[0x0][0x1ac], R0 ;  /* 0x00006b0005047a24 */ /* 0x000fe200078e0200 */
[----:B------:R-:W-:Y:S01]  /*0bf0*/  LOP3.LUT R0, R13, 0xfffffff0, RZ, 0xc0, !PT ;  /* 0xfffffff00d007812 */ /* 0x000fe200078ec0ff */
[----:B------:R-:W-:-:S04]  /*0c00*/  IMAD.WIDE.U32 R2, R5, c[0x0][0x1a8], R2 ;  /* 0x00006a0005027a25 */ /* 0x000fc800078e0002 */
[----:B------:R-:W-:Y:S01]  /*0c10*/  IMAD.IADD R4, R3, 0x1, R4 ;  /* 0x0000000103047824 */ /* 0x000fe200078e0204 */
[----:B------:R-:W-:Y:S01]  /*0c20*/  LEA R8, P1, R2, c[0x0][0x160], 0x1 ;  /* 0x0000580002087a11 */ /* 0x000fe200078208ff */
[----:B------:R-:W-:Y:S02]  /*0c30*/  IMAD.IADD R3, R196, 0x1, -R0 ;  /* 0x00000001c4037824 */ /* 0x000fe400078e0a00 */
[----:B------:R-:W-:Y:S01]  /*0c40*/  IMAD.SHL.U32 R0, R11, 0x40, RZ ;  /* 0x000000400b007824 */ /* 0x000fe200078e00ff */
[----:B------:R-:W-:Y:S01]  /*0c50*/  LEA.HI.X R5, R2, c[0x0][0x164], R4, 0x1, P1 ;  /* 0x0000590002057a11 */ /* 0x000fe200008f0c04 */
[----:B------:R1:W3:Y:S01]  /*0c60*/  SHFL.IDX PT, R6, R8, RZ, 0x181f ;  /* 0x00181fff08067589 */ /* 0x0002e200000e0000 */
[----:B------:R-:W-:Y:S02]  /*0c70*/  SHF.R.S32.HI R2, RZ, 0x1f, R3 ;  /* 0x0000001fff027819 */ /* 0x000fe40000011403 */
[----:B------:R-:W-:Y:S02]  /*0c80*/  LOP3.LUT R0, R0, 0x1c0, RZ, 0xc0, !PT ;  /* 0x000001c000007812 */ /* 0x000fe400078ec0ff */
[----:B------:R-:W-:-:S02]  /*0c90*/  LEA.HI R26, R2, R3, RZ, 0x3 ;  /* 0x00000003021a7211 */ /* 0x000fc400078f18ff */
[----:B------:R-:W-:Y:S02]  /*0ca0*/  LOP3.LUT R2, R0, 0x38, R14, 0xf8, !PT ;  /* 0x0000003800027812 */ /* 0x000fe400078ef80e */
[----:B------:R-:W-:Y:S02]  /*0cb0*/  LOP3.LUT R4, R26, 0xfffffff8, RZ, 0xc0, !PT ;  /* 0xfffffff81a047812 */ /* 0x000fe400078ec0ff */
[----:B------:R-:W-:-:S03]  /*0cc0*/  SHF.R.U32.HI R0, RZ, 0x3, R0 ;  /* 0x00000003ff007819 */ /* 0x000fc60000011600 */
[----:B------:R-:W-:Y:S01]  /*0cd0*/  IMAD.IADD R25, R3, 0x1, -R4 ;  /* 0x0000000103197824 */ /* 0x000fe200078e0a04 */
[----:B------:R-:W-:Y:S01]  /*0ce0*/  LOP3.LUT R2, R2, R0, RZ, 0x3c, !PT ;  /* 0x0000000002027212 */ /* 0x000fe200078e3cff */
[----:B------:R-:W-:Y:S02]  /*0cf0*/  IMAD.SHL.U32 R0, R9, 0x8, RZ ;  /* 0x0000000809007824 */ /* 0x000fe400078e00ff */
[----:B------:R-:W-:Y:S02]  /*0d00*/  IMAD.MOV.U32 R3, RZ, RZ, 0x10 ;  /* 0x00000010ff037424 */ /* 0x000fe400078e00ff */
[----:B------:R-:W-:Y:S01]  /*0d10*/  IMAD.MOV.U32 R4, RZ, RZ, 0x20 ;  /* 0x00000020ff047424 */ /* 0x000fe200078e00ff */
[----:B------:R-:W-:Y:S01]  /*0d20*/  LOP3.LUT R10, R2, 0xfffffe00, R0, 0xf8, !PT ;  /* 0xfffffe00020a7812 */ /* 0x000fe200078ef800 */
[----:B----4-:R4:W5:Y:S01]  /*0d30*/  @P0 R2UR UR14, R7 ;  /* 0x00000000070e03c2 */ /* 0x01096200000e0000 */
[----:B------:R-:W-:Y:S01]  /*0d40*/  ISETP.GE.AND P0, PT, R14, c[0x0][0x198], PT ;  /* 0x000066000e007a0c */ /* 0x000fe20003f06270 */
[----:B-----5:R-:W-:-:S03]  /*0d50*/  @!UP0 UMOV UR14, UR6 ;  /* 0x00000006000e8c82 */ /* 0x020fc60008000000 */
[----:B------:R-:W-:-:S05]  /*0d60*/  R2P PR, R25, 0x6 ;  /* 0x0000000619007804 */ /* 0x000fca0000000000 */
[----:B------:R-:W-:Y:S02]  /*0d70*/  SEL R3, R3, 0xfffffff0, !P1 ;  /* 0xfffffff003037807 */ /* 0x000fe40004800000 */
[----:B------:R-:W-:Y:S01]  /*0d80*/  SEL R4, R4, 0xffffffe0, !P2 ;  /* 0xffffffe004047807 */ /* 0x000fe20005000000 */
[----:B----4-:R1:W4:Y:S01]  /*0d90*/  SHFL.IDX PT, R7, R5, RZ, 0x181f ;  /* 0x00181fff05077589 */ /* 0x01032200000e0000 */
[----:B------:R-:W-:Y:S05]  /*0da0*/  @P3 BRA `(.L_x_5) ;  /* 0x0000005000003947 */ /* 0x000fea0003800000 */
[----:B---3--:R-:W-:Y:S01]  /*0db0*/  LEA R6, P1, R14, R6, 0x1 ;  /* 0x000000060e067211 */ /* 0x008fe200078208ff */
[----:B------:R-:W-:-:S03]  /*0dc0*/  IMAD.SHL.U32 R0, R10, 0x2, RZ ;  /* 0x000000020a007824 */ /* 0x000fc600078e00ff */
[----:B----4-:R-:W-:-:S05]  /*0dd0*/  LEA.HI.X R7, R14, R7, R241, 0x1, P1 ;  /* 0x000000070e077211 */ /* 0x010fca00008f0cf1 */
[----:B------:R-:W-:Y:S01]  /*0de0*/  @!PT LDS RZ, [RZ] ;  /* 0x00000000fffff984 */ /* 0x000fe20000000800 */
[----:B------:R3:W-:Y:S04]  /*0df0*/  LDGSTS.E.BYPASS.LTC128B.128 [R0+0x7100], [R6.64], !P0 ;  /* 0x0710000006007fae */ /* 0x0007e8000c101d50 */
.L_x_5:
[----:B---3--:R-:W-:Y:S05]  /*0e00*/  BSYNC B0 ;  /* 0x0000000000007941 */ /* 0x008fea0003800000 */
.L_x_4:
[----:B------:R-:W-:Y:S01]  /*0e10*/  IADD3 R2, R12, 0x10, RZ ;  /* 0x000000100c027810 */ /* 0x000fe20007ffe0ff */
[----:B------:R3:W1:Y:S01]  /*0e20*/  SHFL.IDX PT, R0, R5, 0x1, 0x181f ;  /* 0x00381f0005007f89 */ /* 0x00066200000e0000 */
[----:B------:R-:W-:Y:S02]  /*0e30*/  BSSY B0, `(.L_x_6) ;  /* 0x0000009000007945 */ /* 0x000fe40003800000 */
[----:B------:R-:W-:Y:S01]  /*0e40*/  ISETP.GE.AND P1, PT, R2, UR11, PT ;  /* 0x0000000b02007c0c */ /* 0x000fe2000bf26270 */
[----:B------:R3:W4:-:S12]  /*0e50*/  SHFL.IDX PT, R6, R8, 0x1, 0x181f ;  /* 0x00381f0008067f89 */ /* 0x00071800000e0000 */
[----:B------:R-:W-:Y:S05]  /*0e60*/  @P1 BRA `(.L_x_7) ;  /* 0x0000005000001947 */ /* 0x000fea0003800000 */
[----:B----4-:R-:W-:-:S04]  /*0e70*/  LEA R6, P1, R14, R6, 0x1 ;  /* 0x000000060e067211 */ /* 0x010fc800078208ff */
[----:B-1----:R-:W-:Y:S01]  /*0e80*/  LEA.HI.X R7, R14, R0, R241, 0x1, P1 ;  /* 0x000000000e077211 */ /* 0x002fe200008f0cf1 */
[----:B------:R-:W-:-:S05]  /*0e90*/  IMAD.SHL.U32 R0, R10, 0x2, RZ ;  /* 0x000000020a007824 */ /* 0x000fca00078e00ff */
[----:B------:R-:W-:Y:S01]  /*0ea0*/  @!PT LDS RZ, [RZ] ;  /* 0x00000000fffff984 */ /* 0x000fe20000000800 */
[----:B------:R1:W-:Y:S03]  /*0eb0*/  LDGSTS.E.BYPASS.LTC128B.128 [R0+0x7900], [R6.64], !P0 ;  /* 0x0790000006007fae */ /* 0x0003e6000c101d50 */
.L_x_7:
[----:B------:R-:W-:Y:S05]  /*0ec0*/  BSYNC B0 ;  /* 0x0000000000007941 */ /* 0x000fea0003800000 */
.L_x_6:
[----:B------:R-:W-:Y:S01]  /*0ed0*/  IADD3 R2, R12, 0x20, RZ ;  /* 0x000000200c027810 */ /* 0x000fe20007ffe0ff */
[----:B-1----:R1:W3:Y:S01]  /*0ee0*/  SHFL.IDX PT, R0, R5, 0x2, 0x181f ;  /* 0x00581f0005007f89 */ /* 0x0022e200000e0000 */
[----:B------:R-:W-:Y:S02]  /*0ef0*/  BSSY B0, `(.L_x_8) ;  /* 0x0000009000007945 */ /* 0x000fe40003800000 */
[----:B------:R-:W-:Y:S01]  /*0f00*/  ISETP.GE.AND P1, PT, R2, UR11, PT ;  /* 0x0000000b02007c0c */ /* 0x000fe2000bf26270 */
[----:B----4-:R1:W4:-:S12]  /*0f10*/  SHFL.IDX PT, R6, R8, 0x2, 0x181f ;  /* 0x00581f0008067f89 */ /* 0x01031800000e0000 */
[----:B------:R-:W-:Y:S05]  /*0f20*/  @P1 BRA `(.L_x_9) ;  /* 0x0000005000001947 */ /* 0x000fea0003800000 */
[----:B----4-:R-:W-:-:S04]  /*0f30*/  LEA R6, P1, R14, R6, 0x1 ;  /* 0x000000060e067211 */ /* 0x010fc800078208ff */
[----:B---3--:R-:W-:Y:S01]  /*0f40*/  LEA.HI.X R7, R14, R0, R241, 0x1, P1 ;  /* 0x000000000e077211 */ /* 0x008fe200008f0cf1 */
[----:B------:R-:W-:-:S05]  /*0f50*/  IMAD.SHL.U32 R0, R10, 0x2, RZ ;  /* 0x000000020a007824 */ /* 0x000fca00078e00ff */
[----:B------:R-:W-:Y:S01]  /*0f60*/  @!PT LDS RZ, [RZ] ;  /* 0x00000000fffff984 */ /* 0x000fe20000000800 */
[----:B------:R3:W-:Y:S03]  /*0f70*/  LDGSTS.E.BYPASS.LTC128B.128 [R0+0x8100], [R6.64], !P0 ;  /* 0x0810000006007fae */ /* 0x0007e6000c101d50 */
.L_x_9:
[----:B------:R-:W-:Y:S05]  /*0f80*/  BSYNC B0 ;  /* 0x0000000000007941 */ /* 0x000fea0003800000 */
.L_x_8:
[----:B------:R-:W-:Y:S01]  /*0f90*/  IADD3 R2, R12, 0x30, RZ ;  /* 0x000000300c027810 */ /* 0x000fe20007ffe0ff */
[----:B---3--:R3:W1:Y:S01]  /*0fa0*/  SHFL.IDX PT, R0, R5, 0x3, 0x181f ;  /* 0x00781f0005007f89 */ /* 0x00866200000e0000 */
[----:B------:R-:W-:Y:S02]  /*0fb0*/  BSSY B0, `(.L_x_10) ;  /* 0x0000009000007945 */ /* 0x000fe40003800000 */
[----:B------:R-:W-:Y:S01]  /*0fc0*/  ISETP.GE.AND P1, PT, R2, UR11, PT ;  /* 0x0000000b02007c0c */ /* 0x000fe2000bf26270 */
[----:B----4-:R3:W4:-:S12]  /*0fd0*/  SHFL.IDX PT, R6, R8, 0x3, 0x181f ;  /* 0x00781f0008067f89 */ /* 0x01071800000e0000 */
[----:B------:R-:W-:Y:S05]  /*0fe0*/  @P1 BRA `(.L_x_11) ;  /* 0x0000005000001947 */ /* 0x000fea0003800000 */
[----:B----4-:R-:W-:-:S04]  /*0ff0*/  LEA R6, P1, R14, R6, 0x1 ;  /* 0x000000060e067211 */ /* 0x010fc800078208ff */
[----:B-1----:R-:W-:Y:S01]  /*1000*/  LEA.HI.X R7, R14, R0, R241, 0x1, P1 ;  /* 0x000000000e077211 */ /* 0x002fe200008f0cf1 */
[----:B------:R-:W-:-:S05]  /*1010*/  IMAD.SHL.U32 R0, R10, 0x2, RZ ;  /* 0x000000020a007824 */ /* 0x000fca00078e00ff */
[----:B------:R-:W-:Y:S01]  /*1020*/  @!PT LDS RZ, [RZ] ;  /* 0x00000000fffff984 */ /* 0x000fe20000000800 */
[----:B------:R1:W-:Y:S03]  /*1030*/  LDGSTS.E.BYPASS.LTC128B.128 [R0+0x8900], [R6.64], !P0 ;  /* 0x0890000006007fae */ /* 0x0003e6000c101d50 */
.L_x_11:
[----:B------:R-:W-:Y:S05]  /*1040*/  BSYNC B0 ;  /* 0x0000000000007941 */ /* 0x000fea0003800000 */
.L_x_10:
        /* <DEDUP_REMOVED lines=11> */
.L_x_13:
[----:B------:R-:W-:Y:S05]  /*1100*/  BSYNC B0 ;  /* 0x0000000000007941 */ /* 0x000fea0003800000 */
.L_x_12:
        /* <DEDUP_REMOVED lines=11> */
.L_x_15:
[----:B------:R-:W-:Y:S05]  /*11c0*/  BSYNC B0 ;  /* 0x0000000000007941 */ /* 0x000fea0003800000 */
.L_x_14:
        /* <DEDUP_REMOVED lines=11> */
.L_x_17:
[----:B------:R-:W-:Y:S05]  /*1280*/  BSYNC B0 ;  /* 0x0000000000007941 */ /* 0x000fea0003800000 */
.L_x_16:
[----:B-1-3--:R-:W1:Y:S01]  /*1290*/  SHFL.IDX PT, R8, R8, 0x7, 0x181f ;  /* 0x00f81f0008087f89 */ /* 0x00ae6200000e0000 */
[----:B------:R-:W-:Y:S01]  /*12a0*/  UMOV UR6, 0x70 ;  /* 0x0000007000067882 */ /* 0x000fe20000000000 */
[----:B------:R-:W-:Y:S01]  /*12b0*/  MOV R0, c[0x0][0x2b8] ;  /* 0x0000ae0000007a02 */ /* 0x000fe20000000f00 */
[----:B------:R-:W-:Y:S01]  /*12c0*/  UIMAD UR6, UR7, UR6, -0x70 ;  /* 0xffffff90070674a4 */ /* 0x000fe2000f8e0206 */
[----:B------:R3:W5:Y:S01]  /*12d0*/  SHFL.IDX PT, R9, R5, 0x7, 0x181f ;  /* 0x00f81f0005097f89 */ /* 0x00076200000e0000 */
[----:B------:R-:W-:Y:S01]  /*12e0*/  SHF.L.U32 R197, R10, 0x1, RZ ;  /* 0x000000010ac57819 */ /* 0x000fe200000006ff */
[----:B------:R-:W-:Y:S01]  /*12f0*/  USHF.R.S32.HI UR18, URZ, 0x1f, UR14 ;  /* 0x0000001f3f127899 */ /* 0x000fe2000801140e */
[----:B------:R-:W-:Y:S01]  /*1300*/  ISETP.NE.AND P5, PT, R0, 0x1, PT ;  /* 0x000000010000780c */ /* 0x000fe20003fa5270 */
[----:B------:R-:W-:Y:S01]  /*1310*/  ULDC.64 UR4, c[0x0][0x2b0] ;  /* 0x0000ac0000047ab9 */ /* 0x000fe20000000a00 */
[----:B------:R-:W-:Y:S01]  /*1320*/  IADD3 R0, R198, UR6, RZ ;  /* 0x00000006c6007c10 */ /* 0x000fe2000fffe0ff */
[----:B------:R-:W-:Y:S01]  /*1330*/  UIMAD UR18, UR18, UR4, URZ ;  /* 0x00000004121272a4 */ /* 0x000fe2000f8e023f */
[----:B------:R-:W-:Y:S01]  /*1340*/  MOV R243, RZ ;  /* 0x000000ff00f37202 */ /* 0x000fe20000000f00 */
[----:B------:R-:W-:Y:S01]  /*1350*/  UIMAD.WIDE.U32 UR12, UR14, UR4, URZ ;  /* 0x000000040e0c72a5 */ /* 0x000fe2000f8e003f */
[C---:B------:R-:W-:Y:S01]  /*1360*/  ISETP.GE.AND P4, PT, R0.reuse, UR15, PT ;  /* 0x0000000f00007c0c */ /* 0x040fe2000bf86270 */
[----:B------:R-:W-:Y:S01]  /*1370*/  UIMAD UR14, UR14, UR5, UR18 ;  /* 0x000000050e0e72a4 */ /* 0x000fe2000f8e0212 */
[----:B--2---:R-:W-:Y:S01]  /*1380*/  IADD3 R2, R0, UR9, RZ ;  /* 0x0000000900027c10 */ /* 0x004fe2000fffe0ff */
[----:B------:R-:W-:Y:S01]  /*1390*/  UIADD3 UR19, UR7, -0x1, URZ ;  /* 0xffffffff07137890 */ /* 0x000fe2000fffe03f */
[----:B------:R-:W-:Y:S01]  /*13a0*/  ISETP.GT.OR P4, PT, R198, 0x6f, P4 ;  /* 0x0000006fc600780c */ /* 0x000fe20002784670 */
[----:B------:R-:W-:Y:S01]  /*13b0*/  UIADD3 UR14, UR13, UR14, URZ ;  /* 0x0000000e0d0e7290 */ /* 0x000fe2000fffe03f */
[----:B------:R-:W-:Y:S01]  /*13c0*/  MOV R0, R2 ;  /* 0x0000000200007202 */ /* 0x000fe20000000f00 */
[----:B------:R-:W-:Y:S01]  /*13d0*/  ULDC.64 UR4, c[0x0][0x1e8] ;  /* 0x00007a0000047ab9 */ /* 0x000fe20000000a00 */
[----:B------:R-:W-:-:S02]  /*13e0*/  SHF.R.S32.HI R22, RZ, 0x4, R13 ;  /* 0x00000004ff167819 */ /* 0x000fc4000001140d */
[----:B---3--:R-:W-:Y:S01]  /*13f0*/  IADD3 R5, R12, 0x70, RZ ;  /* 0x000000700c057810 */ /* 0x008fe20007ffe0ff */
[----:B------:R-:W-:Y:S03]  /*1400*/  STL [R1], R197 ;  /* 0x000000c501007387 */ /* 0x000fe60000100800 */
[----:B------:R-:W-:Y:S01]  /*1410*/  ISETP.GE.AND P3, PT, R5, UR11, PT ;  /* 0x0000000b05007c0c */ /* 0x000fe2000bf66270 */
[----:B------:R-:W-:-:S05]  /*1420*/  @P5 IMAD.HI.U32 R5, R2, c[0x0][0x2bc], RZ ;  /* 0x0000af0002055a27 */ /* 0x000fca00078e00ff */
[----:B------:R-:W-:-:S04]  /*1430*/  @P5 SHF.R.U32.HI R0, RZ, c[0x0][0x2c0], R5 ;  /* 0x0000b000ff005a19 */ /* 0x000fc80000011605 */
[----:B------:R-:W-:-:S03]  /*1440*/  @!P4 IADD3 R5, P1, R0, UR12, RZ ;  /* 0x0000000c0005cc10 */ /* 0x000fc6000ff3e0ff */
[----:B-1----:R-:W-:Y:S02]  /*1450*/  @!P3 LEA R8, P2, R14, R8, 0x1 ;  /* 0x000000080e08b211 */ /* 0x002fe400078408ff */
[----:B------:R-:W-:Y:S02]  /*1460*/  @!P4 LEA.HI.X.SX32 R7, R0, UR14, 0x1, P1 ;  /* 0x0000000e0007cc11 */ /* 0x000fe400088f0eff */
[----:B-----5:R-:W-:Y:S02]  /*1470*/  @!P3 LEA.HI.X R9, R14, R9, R241, 0x1, P2 ;  /* 0x000000090e09b211 */ /* 0x020fe400010f0cf1 */
[----:B----4-:R-:W-:-:S03]  /*1480*/  @!P4 LEA R6, P1, R5, c[0x0][0x2a0], 0x2 ;  /* 0x0000a8000506ca11 */ /* 0x010fc600078210ff */
[----:B------:R-:W-:Y:S01]  /*1490*/  @!PT LDS RZ, [RZ] ;  /* 0x00000000fffff984 */ /* 0x000fe20000000800 */
[----:B------:R1:W-:Y:S01]  /*14a0*/  @!P3 LDGSTS.E.BYPASS.LTC128B.128 [R197+0xa900], [R8.64], !P0 ;  /* 0x0a90000008c5bfae */ /* 0x0003e2000c101d50 */
[----:B------:R-:W-:-:S03]  /*14b0*/  @!P4 LEA.HI.X R7, R5, c[0x0][0x2a4], R7, 0x2, P1 ;  /* 0x0000a9000507ca11 */ /* 0x000fc600008f1407 */
[----:B------:R-:W0:Y:S04]  /*14c0*/  LDGDEPBAR ;  /* 0x00000000000079af */ /* 0x000e280000000000 */
[----:B------:R-:W-:Y:S06]  /*14d0*/  BAR.SYNC.DEFER_BLOCKING 0x0 ;  /* 0x0000000000007b1d */ /* 0x000fec0000010000 */
[----:B------:R2:W3:Y:S01]  /*14e0*/  @!P4 LDG.E R243, [R6.64] ;  /* 0x0000001006f3c981 */ /* 0x0004e2000c1e1900 */
[----:B------:R-:W-:Y:S01]  /*14f0*/  IADD3 R0, -R0, RZ, RZ ;  /* 0x000000ff00007210 */ /* 0x000fe20007ffe1ff */
[----:B------:R-:W-:Y:S01]  /*1500*/  USHF.R.S32.HI UR11, URZ, 0x1f, UR10 ;  /* 0x0000001f3f0b7899 */ /* 0x000fe2000801140a */
[----:B-1----:R-:W-:Y:S01]  /*1510*/  SHF.L.U32 R9, R11, 0x3, RZ ;  /* 0x000000030b097819 */ /* 0x002fe200000006ff */
[----:B------:R-:W-:Y:S01]  /*1520*/  UIMAD.WIDE.U32 UR20, UR10, UR4, URZ ;  /* 0x000000040a1472a5 */ /* 0x000fe2000f8e003f */
[----:B------:R-:W-:Y:S01]  /*1530*/  LEA.HI R10, R13, R22, RZ, 0x1 ;  /* 0x000000160d0a7211 */ /* 0x000fe200078f08ff */
[----:B------:R-:W-:Y:S01]  /*1540*/  IMAD R16, R0, c[0x0][0x2b8], R2 ;  /* 0x0000ae0000107a24 */ /* 0x000fe200078e0202 */
[----:B------:R-:W-:Y:S01]  /*1550*/  UIMAD UR18, UR11, UR4, URZ ;  /* 0x000000040b1272a4 */ /* 0x000fe2000f8e023f */
[----:B------:R-:W-:Y:S01]  /*1560*/  SHF.L.U32 R5, R15, 0x6, RZ ;  /* 0x000000060f057819 */ /* 0x000fe200000006ff */
[----:B------:R-:W-:Y:S01]  /*1570*/  UIMAD UR15, UR19, -0x70, UR15 ;  /* 0xffffff90130f78a4 */ /* 0x000fe2000f8e020f */
[----:B------:R-:W-:Y:S01]  /*1580*/  LOP3.LUT R10, R10, 0xfffffffe, RZ, 0xc0, !PT ;  /* 0xfffffffe0a0a7812 */ /* 0x000fe200078ec0ff */
[----:B------:R-:W-:Y:S01]  /*1590*/  UIMAD UR18, UR10, UR5, UR18 ;  /* 0x000000050a1272a4 */ /* 0x000fe2000f8e0212 */
[----:B------:R-:W-:Y:S01]  /*15a0*/  SHF.R.S32.HI R8, RZ, 0x1f, R16 ;  /* 0x0000001fff087819 */ /* 0x000fe20000011410 */
[----:B------:R-:W-:Y:S01]  /*15b0*/  STL [R1+0x4], R16 ;  /* 0x0000041001007387 */ /* 0x000fe20000100800 */
[----:B------:R-:W-:Y:S01]  /*15c0*/  LOP3.LUT R5, R5, 0x1c0, RZ, 0xc0, !PT ;  /* 0x000001c005057812 */ /* 0x000fe200078ec0ff */
[----:B------:R-:W-:Y:S01]  /*15d0*/  UIADD3 UR18, UR21, UR18, URZ ;  /* 0x0000001215127290 */ /* 0x000fe2000fffe03f */
[----:B------:R-:W-:Y:S01]  /*15e0*/  IADD3 R18, -R11, UR15, RZ ;  /* 0x0000000f0b127c10 */ /* 0x000fe2000fffe1ff */
[C---:B------:R-:W-:Y:S01]  /*15f0*/  IMAD R0, R8.reuse, c[0x0][0x1e0], RZ ;  /* 0x0000780008007a24 */ /* 0x040fe200078e02ff */
[----:B------:R-:W-:Y:S01]  /*1600*/  LOP3.LUT R9, R5, 0x8, R9, 0xf8, !PT ;  /* 0x0000000805097812 */ /* 0x000fe200078ef809 */
[----:B------:R-:W-:Y:S01]  /*1610*/  IMAD R8, R8, c[0x0][0x208], RZ ;  /* 0x0000820008087a24 */ /* 0x000fe200078e02ff */
[----:B------:R-:W-:Y:S01]  /*1620*/  ISETP.GE.AND P4, PT, R18, 0x1, PT ;  /* 0x000000011200780c */ /* 0x000fe20003f86270 */
[----:B------:R-:W-:Y:S01]  /*1630*/  IMAD R0, R16, c[0x0][0x1e4], R0 ;  /* 0x0000790010007a24 */ /* 0x000fe200078e0200 */
[----:B------:R-:W-:Y:S01]  /*1640*/  ISETP.GE.AND P3, PT, R18, 0x11, PT ;  /* 0x000000111200780c */ /* 0x000fe20003f66270 */
[C---:B------:R-:W-:Y:S01]  /*1650*/  IMAD R8, R16.reuse, c[0x0][0x20c], R8 ;  /* 0x0000830010087a24 */ /* 0x040fe200078e0208 */
[----:B------:R-:W-:Y:S01]  /*1660*/  SHF.R.U32.HI R5, RZ, 0x3, R5 ;  /* 0x00000003ff057819 */ /* 0x000fe20000011605 */
[----:B--2---:R-:W-:Y:S01]  /*1670*/  IMAD.WIDE.U32 R6, R16, c[0x0][0x1e0], RZ ;  /* 0x0000780010067a25 */ /* 0x004fe200078e00ff */
[----:B------:R-:W-:Y:S01]  /*1680*/  ISETP.GE.AND P6, PT, R14, c[0x0][0x1d4], PT ;  /* 0x000075000e007a0c */ /* 0x000fe20003fc6270 */
[----:B------:R-:W-:Y:S01]  /*1690*/  ULDC.64 UR4, c[0x0][0x210] ;  /* 0x0000840000047ab9 */ /* 0x000fe20000000a00 */
[----:B------:R-:W-:Y:S01]  /*16a0*/  LOP3.LUT R24, R9, R5, RZ, 0x3c, !PT ;  /* 0x0000000509187212 */ /* 0x000fe200078e3cff */
[----:B------:R-:W-:Y:S01]  /*16b0*/  IMAD R5, R16, c[0x0][0x1e0], RZ ;  /* 0x0000780010057a24 */ /* 0x000fe200078e02ff */
[----:B------:R-:W-:Y:S01]  /*16c0*/  IADD3 R7, R7, R0, RZ ;  /* 0x0000000007077210 */ /* 0x000fe20007ffe0ff */
[----:B------:R-:W-:Y:S01]  /*16d0*/  UIMAD.WIDE.U32 UR22, UR10, UR4, URZ ;  /* 0x000000040a1672a5 */ /* 0x000fe2000f8e003f */
[----:B------:R-:W-:Y:S01]  /*16e0*/  ISETP.GE.AND P2, PT, R18, 0x21, PT ;  /* 0x000000211200780c */ /* 0x000fe20003f46270 */
[----:B------:R-:W-:Y:S01]  /*16f0*/  UIMAD UR4, UR11, UR4, URZ ;  /* 0x000000040b0472a4 */ /* 0x000fe2000f8e023f */
[----:B------:R-:W-:Y:S01]  /*1700*/  IADD3 R22, R22, -R10, RZ ;  /* 0x8000000a16167210 */ /* 0x000fe20007ffe0ff */
[----:B------:R-:W-:Y:S01]  /*1710*/  UISETP.GT.AND UP0, UPT, UR19, UR8, UPT ;  /* 0x000000081300728c */ /* 0x000fe2000bf04270 */
[----:B------:R-:W-:Y:S01]  /*1720*/  MOV R9, UR10 ;  /* 0x0000000a00097c02 */ /* 0x000fe20008000f00 */
[----:B------:R-:W-:Y:S01]  /*1730*/  UIMAD UR4, UR10, UR5, UR4 ;  /* 0x000000050a0472a4 */ /* 0x000fe2000f8e0204 */
[----:B------:R-:W-:-:S02]  /*1740*/  LEA.HI R195, R27, R196, RZ, 0x5 ;  /* 0x000000c41bc37211 */ /* 0x000fc400078f28ff */
[----:B------:R-:W-:Y:S01]  /*1750*/  SHF.L.U32 R242, R14, 0x1, RZ ;  /* 0x000000010ef27819 */ /* 0x000fe200000006ff */
[----:B------:R-:W-:Y:S01]  /*1760*/  UIADD3 UR4, UR23, UR4, URZ ;  /* 0x0000000417047290 */ /* 0x000fe2000fffe03f */
[----:B---3--:R-:W-:Y:S01]  /*1770*/  SHF.R.S32.HI R23, RZ, 0x1f, R243 ;  /* 0x0000001fff177819 */ /* 0x008fe200000114f3 */
[----:B------:R-:W-:-:S04]  /*1780*/  IMAD.WIDE.U32 R6, R243, c[0x0][0x1f0], R6 ;  /* 0x00007c00f3067a25 */ /* 0x000fc800078e0006 */
[----:B------:R-:W-:Y:S01]  /*1790*/  IMAD R2, R23, c[0x0][0x1f0], RZ ;  /* 0x00007c0017027a24 */ /* 0x000fe200078e02ff */
[----:B------:R-:W-:Y:S01]  /*17a0*/  IADD3 R0, P0, R6, UR20, RZ ;  /* 0x0000001406007c10 */ /* 0x000fe2000ff1e0ff */
[C---:B------:R-:W-:Y:S02]  /*17b0*/  IMAD R5, R243.reuse, c[0x0][0x1f0], R5 ;  /* 0x00007c00f3057a24 */ /* 0x040fe400078e0205 */
[----:B------:R-:W-:Y:S02]  /*17c0*/  IMAD R2, R243, c[0x0][0x1f4], R2 ;  /* 0x00007d00f3027a24 */ /* 0x000fe400078e0202 */
[----:B------:R-:W-:-:S03]  /*17d0*/  IMAD R5, R9, c[0x0][0x1e8], R5 ;  /* 0x00007a0009057a24 */ /* 0x000fc600078e0205 */
[----:B------:R-:W-:Y:S02]  /*17e0*/  IADD3.X R6, R7, UR18, R2, P0, !PT ;  /* 0x0000001207067c10 */ /* 0x000fe400087fe402 */
[C---:B------:R-:W-:Y:S02]  /*17f0*/  LEA R2, P0, R0.reuse, c[0x0][0x1c8], 0x1 ;  /* 0x0000720000027a11 */ /* 0x040fe400078008ff */
[----:B------:R-:W-:Y:S02]  /*1800*/  LEA R5, R5, c[0x0][0x1c8], 0x1 ;  /* 0x0000720005057a11 */ /* 0x000fe400078e08ff */
[----:B------:R-:W-:Y:S01]  /*1810*/  LEA.HI.X R0, R0, c[0x0][0x1cc], R6, 0x1, P0 ;  /* 0x0000730000007a11 */ /* 0x000fe200000f0c06 */
[----:B------:R-:W1:Y:S01]  /*1820*/  SHFL.IDX PT, R12, R2, RZ, 0x181f ;  /* 0x00181fff020c7589 */ /* 0x000e6200000e0000 */
[----:B------:R-:W-:-:S03]  /*1830*/  IMAD.WIDE.U32 R6, R16, c[0x0][0x208], RZ ;  /* 0x0000820010067a25 */ /* 0x000fc600078e00ff */
[----:B------:R-:W2:Y:S02]  /*1840*/  SHFL.IDX PT, R11, R2, 0x1, 0x181f ;  /* 0x00381f00020b7f89 */ /* 0x000ea400000e0000 */
[----:B------:R-:W-:Y:S02]  /*1850*/  IADD3 R7, R7, R8, RZ ;  /* 0x0000000807077210 */ /* 0x000fe40007ffe0ff */
[----:B------:R-:W3:Y:S03]  /*1860*/  SHFL.IDX PT, R13, R0, RZ, 0x181f ;  /* 0x00181fff000d7589 */ /* 0x000ee600000e0000 */
[----:B------:R-:W-:Y:S01]  /*1870*/  IMAD.WIDE.U32 R6, R243, c[0x0][0x218], R6 ;  /* 0x00008600f3067a25 */ /* 0x000fe200078e0006 */
[----:B------:R-:W4:Y:S04]  /*1880*/  SHFL.IDX PT, R21, R0, 0x1, 0x181f ;  /* 0x00381f0000157f89 */ /* 0x000f2800000e0000 */
[----:B------:R-:W5:Y:S04]  /*1890*/  SHFL.IDX PT, R19, R2, 0x2, 0x181f ;  /* 0x00581f0002137f89 */ /* 0x000f6800000e0000 */
[----:B------:R-:W5:Y:S04]  /*18a0*/  SHFL.IDX PT, R20, R0, 0x2, 0x181f ;  /* 0x00581f0000147f89 */ /* 0x000f6800000e0000 */
[----:B------:R-:W5:Y:S01]  /*18b0*/  SHFL.IDX PT, R16, R2, 0x3, 0x181f ;  /* 0x00781f0002107f89 */ /* 0x000f6200000e0000 */
[----:B-1----:R-:W-:-:S03]  /*18c0*/  @P4 LEA R12, P1, R14, R12, 0x1 ;  /* 0x0000000c0e0c4211 */ /* 0x002fc600078208ff */
[----:B------:R-:W1:Y:S01]  /*18d0*/  SHFL.IDX PT, R17, R0, 0x3, 0x181f ;  /* 0x00781f0000117f89 */ /* 0x000e6200000e0000 */
[C---:B--2---:R-:W-:Y:S02]  /*18e0*/  @P3 LEA R10, P0, R14.reuse, R11, 0x1 ;  /* 0x0000000b0e0a3211 */ /* 0x044fe400078008ff */
[C-C-:B---3--:R-:W-:Y:S02]  /*18f0*/  @P4 LEA.HI.X R13, R14.reuse, R13, R241.reuse, 0x1, P1 ;  /* 0x0000000d0e0d4211 */ /* 0x148fe400008f0cf1 */
[----:B----4-:R-:W-:-:S03]  /*1900*/  @P3 LEA.HI.X R11, R14, R21, R241, 0x1, P0 ;  /* 0x000000150e0b3211 */ /* 0x010fc600000f0cf1 */
[----:B------:R2:W-:Y:S01]  /*1910*/  @P4 LDGSTS.E.BYPASS.LTC128B.128 [R197+0x3900], [R12.64], !P6 ;  /* 0x039000000cc54fae */ /* 0x0005e2000f101d50 */
[----:B------:R-:W-:Y:S02]  /*1920*/  ISETP.GE.AND P0, PT, R18, 0x31, PT ;  /* 0x000000311200780c */ /* 0x000fe40003f06270 */
[----:B-----5:R-:W-:Y:S01]  /*1930*/  @P2 LEA R8, P1, R14, R19, 0x1 ;  /* 0x000000130e082211 */ /* 0x020fe200078208ff */
[----:B------:R3:W-:Y:S01]  /*1940*/  @P3 LDGSTS.E.BYPASS.LTC128B.128 [R197+0x4100], [R10.64], !P6 ;  /* 0x041000000ac53fae */ /* 0x0007e2000f101d50 */
[----:B------:R-:W-:Y:S02]  /*1950*/  ISETP.GE.AND P4, PT, R18, 0x41, PT ;  /* 0x000000411200780c */ /* 0x000fe40003f86270 */
[----:B------:R-:W-:Y:S01]  /*1960*/  @P2 LEA.HI.X R9, R14, R20, R241, 0x1, P1 ;  /* 0x000000140e092211 */ /* 0x000fe200008f0cf1 */
[----:B------:R-:W-:Y:S01]  /*1970*/  SHFL.IDX PT, R19, R0, 0x5, 0x181f ;  /* 0x00b81f0000137f89 */ /* 0x000fe200000e0000 */
[----:B------:R-:W-:-:S03]  /*1980*/  ISETP.GE.AND P3, PT, R18, 0x51, PT ;  /* 0x000000511200780c */ /* 0x000fc60003f66270 */
[----:B------:R4:W-:Y:S01]  /*1990*/  @P2 LDGSTS.E.BYPASS.LTC128B.128 [R197+0x4900], [R8.64], !P6 ;  /* 0x0490000008c52fae */ /* 0x0009e2000f101d50 */
[----:B------:R-:W-:-:S03]  /*19a0*/  ISETP.GE.AND P2, PT, R18, 0x61, PT ;  /* 0x000000611200780c */ /* 0x000fc60003f46270 */
[----:B--2---:R-:W-:Y:S04]  /*19b0*/  SHFL.IDX PT, R12, R2, 0x5, 0x181f ;  /* 0x00b81f00020c7f89 */ /* 0x004fe800000e0000 */
[----:B---3--:R2:W3:Y:S04]  /*19c0*/  SHFL.IDX PT, R10, R2, 0x4, 0x181f ;  /* 0x00981f00020a7f89 */ /* 0x0084e800000e0000 */
[----:B------:R-:W5:Y:S01]  /*19d0*/  SHFL.IDX PT, R11, R0, 0x4, 0x181f ;  /* 0x00981f00000b7f89 */ /* 0x000f6200000e0000 */
[----:B----4-:R-:W-:-:S03]  /*19e0*/  @P0 LEA R8, P1, R14, R16, 0x1 ;  /* 0x000000100e080211 */ /* 0x010fc600078208ff */
[----:B------:R-:W4:Y:S01]  /*19f0*/  SHFL.IDX PT, R16, R5, 0x6, 0x181f ;  /* 0x00d81f0005107f89 */ /* 0x000f2200000e0000 */
[----:B-1----:R-:W-:-:S03]  /*1a00*/  @P0 LEA.HI.X R9, R14, R17, R241, 0x1, P1 ;  /* 0x000000110e090211 */ /* 0x002fc600008f0cf1 */
[----:B------:R1:W4:Y:S04]  /*1a10*/  SHFL.IDX PT, R17, R0, 0x6, 0x181f ;  /* 0x00d81f0000117f89 */ /* 0x00032800000e0000 */
[----:B------:R4:W-:Y:S01]  /*1a20*/  @P0 LDGSTS.E.BYPASS.LTC128B.128 [R197+0x5100], [R8.64], !P6 ;  /* 0x0510000008c50fae */ /* 0x0009e2000f101d50 */
[----:B--2---:R-:W-:Y:S02]  /*1a30*/  SHF.L.U32 R2, R25, 0x6, RZ ;  /* 0x0000000619027819 */ /* 0x004fe400000006ff */
[----:B---3--:R-:W-:-:S04]  /*1a40*/  @P4 LEA R10, P1, R14, R10, 0x1 ;  /* 0x0000000a0e0a4211 */ /* 0x008fc800078208ff */
[----:B-----5:R-:W-:-:S05]  /*1a50*/  @P4 LEA.HI.X R11, R14, R11, R241, 0x1, P1 ;  /* 0x0000000b0e0b4211 */ /* 0x020fca00008f0cf1 */
[----:B------:R2:W-:Y:S01]  /*1a60*/  @P4 LDGSTS.E.BYPASS.LTC128B.128 [R197+0x5900], [R10.64], !P6 ;  /* 0x059000000ac54fae */ /* 0x0005e2000f101d50 */
[----:B-1----:R-:W-:Y:S01]  /*1a70*/  LOP3.LUT R0, R2, 0x1c0, RZ, 0xc0, !PT ;  /* 0x000001c002007812 */ /* 0x002fe200078ec0ff */
[----:B------:R-:W-:-:S04]  /*1a80*/  IMAD R2, R23, c[0x0][0x218], RZ ;  /* 0x0000860017027a24 */ /* 0x000fc800078e02ff */
[----:B------:R-:W-:Y:S01]  /*1a90*/  IMAD R5, R243, c[0x0][0x21c], R2 ;  /* 0x00008700f3057a24 */ /* 0x000fe200078e0202 */
[----:B------:R-:W-:Y:S02]  /*1aa0*/  IADD3 R2, P0, R6, UR22, RZ ;  /* 0x0000001606027c10 */ /* 0x000fe4000ff1e0ff */
[----:B------:R-:W-:Y:S02]  /*1ab0*/  SHF.L.U32 R6, R22, 0x3, RZ ;  /* 0x0000000316067819 */ /* 0x000fe400000006ff */
[----:B----4-:R-:W-:Y:S02]  /*1ac0*/  @P3 LEA R8, P1, R14, R12, 0x1 ;  /* 0x0000000c0e083211 */ /* 0x010fe400078208ff */
[----:B------:R-:W-:Y:S02]  /*1ad0*/  IADD3.X R13, R7, UR4, R5, P0, !PT ;  /* 0x00000004070d7c10 */ /* 0x000fe400087fe405 */
[----:B------:R-:W-:Y:S02]  /*1ae0*/  LOP3.LUT R12, R0, 0x8, R6, 0xf8, !PT ;  /* 0x00000008000c7812 */ /* 0x000fe400078ef806 */
[----:B------:R-:W-:-:S02]  /*1af0*/  SHF.R.U32.HI R7, RZ, 0x3, R0 ;  /* 0x00000003ff077819 */ /* 0x000fc40000011600 */
[C-C-:B------:R-:W-:Y:S02]  /*1b00*/  @P3 LEA.HI.X R9, R14.reuse, R19, R241.reuse, 0x1, P1 ;  /* 0x000000130e093211 */ /* 0x140fe400008f0cf1 */
[----:B------:R-:W-:Y:S02]  /*1b10*/  @P2 LEA R6, P1, R14, R16, 0x1 ;  /* 0x000000100e062211 */ /* 0x000fe400078208ff */
[----:B------:R-:W-:Y:S01]  /*1b20*/  LOP3.LUT R117, R12, R7, RZ, 0x3c, !PT ;  /* 0x000000070c757212 */ /* 0x000fe200078e3cff */
[----:B------:R1:W-:Y:S01]  /*1b30*/  @P3 LDGSTS.E.BYPASS.LTC128B.128 [R197+0x6100], [R8.64], !P6 ;  /* 0x0610000008c53fae */ /* 0x0003e2000f101d50 */
[----:B------:R-:W-:Y:S02]  /*1b40*/  @P2 LEA.HI.X R7, R14, R17, R241, 0x1, P1 ;  /* 0x000000110e072211 */ /* 0x000fe400008f0cf1 */
[----:B------:R-:W-:Y:S02]  /*1b50*/  LEA R5, P0, R2, c[0x0][0x1f8], 0x1 ;  /* 0x00007e0002057a11 */ /* 0x000fe400078008ff */
[----:B------:R-:W-:Y:S01]  /*1b60*/  LEA R0, R22, R24, 0x9 ;  /* 0x0000001816007211 */ /* 0x000fe200078e48ff */
[----:B------:R3:W-:Y:S01]  /*1b70*/  @P2 LDGSTS.E.BYPASS.LTC128B.128 [R197+0x6900], [R6.64], !P6 ;  /* 0x0690000006c52fae */ /* 0x0007e2000f101d50 */
[----:B------:R-:W-:-:S02]  /*1b80*/  LEA.HI.X R2, R2, c[0x0][0x1fc], R13, 0x1, P0 ;  /* 0x00007f0002027a11 */ /* 0x000fc400000f0c0d */
[----:B------:R-:W-:Y:S01]  /*1b90*/  LOP3.LUT P0, RZ, R15, 0x2, RZ, 0xc0, !PT ;  /* 0x000000020fff7812 */ /* 0x000fe2000780c0ff */
[----:B------:R-:W0:Y:S01]  /*1ba0*/  LDGDEPBAR ;  /* 0x00000000000079af */ /* 0x000e220000000000 */
[----:B------:R-:W-:Y:S02]  /*1bb0*/  SHF.L.U32 R119, R0, 0x1, RZ ;  /* 0x0000000100777819 */ /* 0x000fe400000006ff */
[C---:B------:R-:W-:Y:S01]  /*1bc0*/  SHF.L.U64.HI R241, R14.reuse, 0x1, R241 ;  /* 0x000000010ef17819 */ /* 0x040fe200000102f1 */
[----:B--2---:R-:W2:Y:S01]  /*1bd0*/  SHFL.IDX PT, R10, R5, RZ, 0x181f ;  /* 0x00181fff050a7589 */ /* 0x004ea200000e0000 */
[C---:B------:R-:W-:Y:S02]  /*1be0*/  IADD3 R0, R119.reuse, 0x3900, RZ ;  /* 0x0000390077007810 */ /* 0x040fe40007ffe0ff */
[----:B------:R-:W-:Y:S01]  /*1bf0*/  IADD3 R234, R119, 0x3920, RZ ;  /* 0x0000392077ea7810 */ /* 0x000fe20007ffe0ff */
[----:B------:R-:W-:Y:S01]  /*1c00*/  SHFL.IDX PT, R11, R2, RZ, 0x181f ;  /* 0x00181fff020b7589 */ /* 0x000fe200000e0000 */
[----:B------:R-:W-:-:S03]  /*1c10*/  ISETP.GE.AND P3, PT, R14, c[0x0][0x1d4], PT ;  /* 0x000075000e007a0c */ /* 0x000fc60003f66270 */
[----:B------:R-:W-:Y:S01]  /*1c20*/  @P0 IADD3 R234, R0, -0x20, RZ ;  /* 0xffffffe000ea0810 */ /* 0x000fe20007ffe0ff */
[----:B------:R-:W-:Y:S01]  /*1c30*/  SHFL.IDX PT, R13, R2, 0x1, 0x181f ;  /* 0x00381f00020d7f89 */ /* 0x000fe200000e0000 */
[C---:B------:R-:W-:Y:S02]  /*1c40*/  ISETP.LT.OR P0, PT, R18.reuse, 0x1, P3 ;  /* 0x000000011200780c */ /* 0x040fe40001f01670 */
[----:B------:R-:W-:Y:S01]  /*1c50*/  ISETP.LT.OR P2, PT, R18, 0x11, P3 ;  /* 0x000000111200780c */ /* 0x000fe20001f41670 */
[----:B-1----:R-:W1:Y:S01]  /*1c60*/  SHFL.IDX PT, R9, R5, 0x1, 0x181f ;  /* 0x00381f0005097f89 */ /* 0x002e6200000e0000 */
[C---:B------:R-:W-:Y:S02]  /*1c70*/  IADD3 R240, R234.reuse, 0x800, RZ ;  /* 0x00000800eaf07810 */ /* 0x040fe40007ffe0ff */
[C---:B------:R-:W-:Y:S01]  /*1c80*/  IADD3 R239, R234.reuse, 0x1000, RZ ;  /* 0x00001000eaef7810 */ /* 0x040fe20007ffe0ff */
[----:B------:R-:W4:Y:S01]  /*1c90*/  SHFL.IDX PT, R8, R5, 0x2, 0x181f ;  /* 0x00581f0005087f89 */ /* 0x000f2200000e0000 */
[----:B------:R-:W-:Y:S01]  /*1ca0*/  IADD3 R238, R234, 0x1800, RZ ;  /* 0x00001800eaee7810 */ /* 0x000fe20007ffe0ff */
[----:B------:R-:W-:-:S04]  /*1cb0*/  DEPBAR.LE SB0, 0x1 ;  /* 0x000080400000791a */ /* 0x000fc80000000000 */
[----:B------:R-:W-:-:S04]  /*1cc0*/  DEPBAR.LE SB0, 0x0 ;  /* 0x000080000000791a */ /* 0x000fc80000000000 */
[----:B------:R-:W-:Y:S01]  /*1cd0*/  BAR.SYNC.DEFER_BLOCKING 0x0 ;  /* 0x0000000000007b1d */ /* 0x000fe20000010000 */
[----:B---3--:R-:W-:Y:S02]  /*1ce0*/  SHF.L.U32 R7, R26, 0x6, RZ ;  /* 0x000000061a077819 */ /* 0x008fe400000006ff */
[----:B------:R-:W-:Y:S02]  /*1cf0*/  SHF.L.U32 R6, R195, 0x5, RZ ;  /* 0x00000005c3067819 */ /* 0x000fe400000006ff */
[----:B------:R-:W-:Y:S01]  /*1d00*/  LOP3.LUT R116, R7, 0xfffffe00, RZ, 0xc0, !PT ;  /* 0xfffffe0007747812 */ /* 0x000fe200078ec0ff */
[----:B------:R-:W3:Y:S01]  /*1d10*/  SHFL.IDX PT, R19, R5, 0x3, 0x181f ;  /* 0x00781f0005137f89 */ /* 0x000ee200000e0000 */
[----:B------:R-:W-:Y:S02]  /*1d20*/  LOP3.LUT R0, R6, 0x7ffffc00, RZ, 0xc0, !PT ;  /* 0x7ffffc0006007812 */ /* 0x000fe400078ec0ff */
[----:B--2---:R-:W-:Y:S01]  /*1d30*/  IADD3 R16, P1, R10, R242, RZ ;  /* 0x000000f20a107210 */ /* 0x004fe20007f3e0ff */
[----:B------:R-:W2:Y:S01]  /*1d40*/  SHFL.IDX PT, R21, R2, 0x2, 0x181f ;  /* 0x00581f0002157f89 */ /* 0x000ea200000e0000 */
[----:B------:R-:W-:-:S02]  /*1d50*/  IADD3 R0, R117, R116, R0 ;  /* 0x0000007475007210 */ /* 0x000fc40007ffe000 */
[-C--:B-1----:R-:W-:Y:S01]  /*1d60*/  IADD3 R12, P4, R9, R242.reuse, RZ ;  /* 0x000000f2090c7210 */ /* 0x082fe20007f9e0ff */
[----:B------:R-:W1:Y:S01]  /*1d70*/  SHFL.IDX PT, R20, R5, 0x4, 0x181f ;  /* 0x00981f0005147f89 */ /* 0x000e6200000e0000 */
[----:B------:R-:W-:Y:S02]  /*1d80*/  SHF.L.U32 R230, R0, 0x1, RZ ;  /* 0x0000000100e67819 */ /* 0x000fe400000006ff */
[-C--:B------:R-:W-:Y:S01]  /*1d90*/  IADD3.X R17, R11, R241.reuse, RZ, P1, !PT ;  /* 0x000000f10b117210 */ /* 0x080fe20000ffe4ff */
[----:B------:R-:W5:Y:S01]  /*1da0*/  SHFL.IDX PT, R23, R2, 0x3, 0x181f ;  /* 0x00781f0002177f89 */ /* 0x000f6200000e0000 */
[----:B----4-:R-:W-:Y:S02]  /*1db0*/  IADD3 R8, P1, R8, R242, RZ ;  /* 0x000000f208087210 */ /* 0x010fe40007f3e0ff */
[----:B------:R-:W-:Y:S01]  /*1dc0*/  IADD3.X R13, R13, R241, RZ, P4, !PT ;  /* 0x000000f10d0d7210 */ /* 0x000fe200027fe4ff */
[----:B------:R-:W4:Y:S01]  /*1dd0*/  SHFL.IDX PT, R22, R2, 0x4, 0x181f ;  /* 0x00981f0002167f89 */ /* 0x000f2200000e0000 */
[----:B------:R-:W-:-:S02]  /*1de0*/  LEA R233, R3, R230, 0x1 ;  /* 0x000000e603e97211 */ /* 0x000fc400078e08ff */
[----:B------:R-:W-:Y:S01]  /*1df0*/  LEA R231, R4, R230, 0x1 ;  /* 0x000000e604e77211 */ /* 0x000fe200078e08ff */
[----:B------:R-:W-:Y:S01]  /*1e00*/  LDSM.16.M88.4 R36, [R230+0x7100] ;  /* 0x00710000e624783b */ /* 0x000fe20000000200 */
[C---:B------:R-:W-:Y:S02]  /*1e10*/  IADD3 R237, R234.reuse, 0x2000, RZ ;  /* 0x00002000eaed7810 */ /* 0x040fe40007ffe0ff */
[----:B------:R-:W-:Y:S01]  /*1e20*/  LEA R232, R3, R231, 0x1 ;  /* 0x000000e703e87211 */ /* 0x000fe200078e08ff */
[----:B------:R-:W4:Y:S01]  /*1e30*/  LDSM.16.M88.4 R48, [R119+0x3900] ;  /* 0x003900007730783b */ /* 0x000f220000000200 */
[----:B---3--:R-:W-:Y:S02]  /*1e40*/  IADD3 R6, P4, R19, R242, RZ ;  /* 0x000000f213067210 */ /* 0x008fe40007f9e0ff */
[----:B------:R-:W-:Y:S01]  /*1e50*/  IADD3 R236, R234, 0x2800, RZ ;  /* 0x00002800eaec7810 */ /* 0x000fe20007ffe0ff */
[----:B------:R-:W-:Y:S01]  /*1e60*/  SHFL.IDX PT, R0, R5, 0x5, 0x181f ;  /* 0x00b81f0005007f89 */ /* 0x000fe200000e0000 */
[----:B--2---:R-:W-:-:S02]  /*1e70*/  IADD3.X R9, R21, R241, RZ, P1, !PT ;  /* 0x000000f115097210 */ /* 0x004fc40000ffe4ff */
[----:B------:R-:W-:Y:S01]  /*1e80*/  IADD3 R235, R234, 0x3000, RZ ;  /* 0x00003000eaeb7810 */ /* 0x000fe20007ffe0ff */
[----:B------:R-:W-:Y:S01]  /*1e90*/  SHFL.IDX PT, R5, R5, 0x6, 0x181f ;  /* 0x00d81f0005057f89 */ /* 0x000fe200000e0000 */
[----:B-1----:R-:W-:-:S03]  /*1ea0*/  IADD3 R10, P1, R20, R242, RZ ;  /* 0x000000f2140a7210 */ /* 0x002fc60007f3e0ff */
[----:B------:R-:W-:Y:S01]  /*1eb0*/  SHFL.IDX PT, R14, R2, 0x5, 0x181f ;  /* 0x00b81f00020e7f89 */ /* 0x000fe200000e0000 */
[-C--:B-----5:R-:W-:Y:S02]  /*1ec0*/  IADD3.X R7, R23, R241.reuse, RZ, P4, !PT ;  /* 0x000000f117077210 */ /* 0x0a0fe400027fe4ff */
[----:B------:R-:W-:Y:S01]  /*1ed0*/  ISETP.LT.OR P4, PT, R18, 0x21, P3 ;  /* 0x000000211200780c */ /* 0x000fe20001f81670 */
[----:B------:R-:W1:Y:S01]  /*1ee0*/  LDSM.16.M88.4 R32, [R230+0x9100] ;  /* 0x00910000e620783b */ /* 0x000e620000000200 */
[----:B----4-:R-:W-:Y:S02]  /*1ef0*/  IADD3.X R11, R22, R241, RZ, P1, !PT ;  /* 0x000000f1160b7210 */ /* 0x010fe40000ffe4ff */
[C---:B------:R-:W-:Y:S01]  /*1f00*/  ISETP.LT.OR P1, PT, R18.reuse, 0x31, P3 ;  /* 0x000000311200780c */ /* 0x040fe20001f21670 */
[----:B------:R-:W-:Y:S04]  /*1f10*/  SHFL.IDX PT, R2, R2, 0x6, 0x181f ;  /* 0x00d81f0002027f89 */ /* 0x000fe800000e0000 */
[----:B------:R-:W-:Y:S04]  /*1f20*/  LDSM.16.M88.4 R80, [R119+0x4100] ;  /* 0x004100007750783b */ /* 0x000fe80000000200 */
[----:B------:R-:W-:Y:S04]  /*1f30*/  LDSM.16.M88.4 R88, [R119+0x4900] ;  /* 0x004900007758783b */ /* 0x000fe80000000200 */
[----:B------:R-:W-:Y:S04]  /*1f40*/  LDSM.16.M88.4 R96, [R119+0x5100] ;  /* 0x005100007760783b */ /* 0x000fe80000000200 */
[----:B------:R-:W-:Y:S04]  /*1f50*/  LDSM.16.M88.4 R104, [R119+0x5900] ;  /* 0x005900007768783b */ /* 0x000fe80000000200 */
[----:B------:R-:W-:Y:S01]  /*1f60*/  LDSM.16.M88.4 R112, [R119+0x6100] ;  /* 0x006100007770783b */ /* 0x000fe20000000200 */
[----:B------:R-:W-:Y:S03]  /*1f70*/  HMMA.16816.F32.BF16 R68, R36, R50, RZ ;  /* 0x000000322444723c */ /* 0x000fe600000418ff */
[----:B------:R-:W-:Y:S04]  /*1f80*/  LDSM.16.M88.4 R124, [R119+0x6900] ;  /* 0x00690000777c783b */ /* 0x000fe80000000200 */
[----:B------:R-:W-:Y:S04]  /*1f90*/  LDSM.16.M88.4 R28, [R233+0x7100] ;  /* 0x00710000e91c783b */ /* 0x000fe80000000200 */
[----:B------:R-:W-:Y:S04]  /*1fa0*/  LDSM.16.M88.4 R24, [R233+0x9100] ;  /* 0x00910000e918783b */ /* 0x000fe80000000200 */
[----:B------:R-:W2:Y:S01]  /*1fb0*/  LDSM.16.M88.4 R52, [R234] ;  /* 0x00000000ea34783b */ /* 0x000ea20000000200 */
[----:B-1----:R-:W-:Y:S03]  /*1fc0*/  HMMA.16816.F32.BF16 R56, R32, R48, RZ ;  /* 0x000000302038723c */ /* 0x002fe600000418ff */
[----:B------:R-:W-:Y:S04]  /*1fd0*/  LDSM.16.M88.4 R84, [R234+0x800] ;  /* 0x00080000ea54783b */ /* 0x000fe80000000200 */
[----:B------:R-:W-:Y:S04]  /*1fe0*/  LDSM.16.M88.4 R92, [R234+0x1000] ;  /* 0x00100000ea5c783b */ /* 0x000fe80000000200 */
[----:B------:R-:W-:Y:S04]  /*1ff0*/  LDSM.16.M88.4 R100, [R234+0x1800] ;  /* 0x00180000ea64783b */ /* 0x000fe80000000200 */
[----:B------:R-:W-:Y:S04]  /*2000*/  LDSM.16.M88.4 R108, [R234+0x2000] ;  /* 0x00200000ea6c783b */ /* 0x000fe80000000200 */
[----:B------:R-:W-:Y:S04]  /*2010*/  LDSM.16.M88.4 R120, [R234+0x2800] ;  /* 0x00280000ea78783b */ /* 0x000fe80000000200 */
[----:B------:R-:W-:Y:S04]  /*2020*/  LDSM.16.M88.4 R128, [R234+0x3000] ;  /* 0x00300000ea80783b */ /* 0x000fe80000000200 */
[----:B------:R-:W-:Y:S01]  /*2030*/  @!PT LDS RZ, [RZ] ;  /* 0x00000000fffff984 */ /* 0x000fe20000000800 */
[----:B------:R-:W-:Y:S01]  /*2040*/  @!PT LDS RZ, [RZ] ;  /* 0x00000000fffff984 */ /* 0x000fe20000000800 */
[----:B------:R-:W-:Y:S01]  /*2050*/  @!PT LDS RZ, [RZ] ;  /* 0x00000000fffff984 */ /* 0x000fe20000000800 */
[----:B------:R1:W-:Y:S01]  /*2060*/  LDGSTS.E.BYPASS.LTC128B.128 [R197+0x100], [R16.64], !P0 ;  /* 0x0010000010c57fae */ /* 0x0003e2000c101d50 */
[----:B------:R-:W-:-:S03]  /*2070*/  ISETP.LT.OR P0, PT, R18, 0x41, P3 ;  /* 0x000000411200780c */ /* 0x000fc60001f01670 */
[----:B------:R3:W-:Y:S01]  /*2080*/  LDGSTS.E.BYPASS.LTC128B.128 [R197+0x900], [R12.64], !P2 ;  /* 0x009000000cc57fae */ /* 0x0007e2000d101d50 */
[----:B------:R-:W-:-:S03]  /*2090*/  LOP3.LUT P2, RZ, R15, 0x4, RZ, 0xc0, !PT ;  /* 0x000000040fff7812 */ /* 0x000fc6000784c0ff */
[----:B------:R4:W-:Y:S01]  /*20a0*/  LDGSTS.E.BYPASS.LTC128B.128 [R197+0x1100], [R8.64], !P4 ;  /* 0x0110000008c57fae */ /* 0x0009e2000e101d50 */
[C---:B------:R-:W-:Y:S02]  /*20b0*/  ISETP.LT.OR P4, PT, R18.reuse, 0x51, P3 ;  /* 0x000000511200780c */ /* 0x040fe40001f81670 */
[----:B------:R-:W-:Y:S01]  /*20c0*/  ISETP.LT.OR P3, PT, R18, 0x61, P3 ;  /* 0x000000611200780c */ /* 0x000fe20001f61670 */
[----:B------:R5:W-:Y:S01]  /*20d0*/  LDGSTS.E.BYPASS.LTC128B.128 [R197+0x1900], [R6.64], !P1 ;  /* 0x0190000006c57fae */ /* 0x000be2000c901d50 */
[----:B--2---:R-:W-:Y:S03]  /*20e0*/  HMMA.16816.F32.BF16 R56, R24, R52, R56 ;  /* 0x000000341838723c */ /* 0x004fe60000041838 */
[----:B------:R2:W-:Y:S01]  /*20f0*/  LDGSTS.E.BYPASS.LTC128B.128 [R197+0x2100], [R10.64], !P0 ;  /* 0x021000000ac57fae */ /* 0x0005e2000c101d50 */
[----:B----4-:R-:W-:Y:S02]  /*2100*/  IADD3 R8, P1, R0, R242, RZ ;  /* 0x000000f200087210 */ /* 0x010fe40007f3e0ff */
[----:B-----5:R-:W-:-:S02]  /*2110*/  MOV R7, 0x40 ;  /* 0x0000004000077802 */ /* 0x020fc40000000f00 */
[----:B------:R-:W-:Y:S02]  /*2120*/  IADD3 R6, P0, R5, R242, RZ ;  /* 0x000000f205067210 */ /* 0x000fe40007f1e0ff */
[----:B------:R-:W-:Y:S02]  /*2130*/  SEL R0, R7, 0xffffffc0, !P2 ;  /* 0xffffffc007007807 */ /* 0x000fe40005000000 */
[-C--:B------:R-:W-:Y:S02]  /*2140*/  IADD3.X R9, R14, R241.reuse, RZ, P1, !PT ;  /* 0x000000f10e097210 */ /* 0x080fe40000ffe4ff */
[----:B---3--:R-:W-:Y:S01]  /*2150*/  HMMA.16816.F32.BF16 R12, R36, R48, RZ ;  /* 0x00000030240c723c */ /* 0x008fe200000418ff */
[----:B------:R-:W-:Y:S02]  /*2160*/  IADD3.X R7, R2, R241, RZ, P0, !PT ;  /* 0x000000f102077210 */ /* 0x000fe400007fe4ff */
[----:B------:R-:W-:Y:S01]  /*2170*/  IADD3 R229, R119, R0, RZ ;  /* 0x0000000077e57210 */ /* 0x000fe20007ffe0ff */
[----:B------:R2:W-:Y:S01]  /*2180*/  LDGSTS.E.BYPASS.LTC128B.128 [R197+0x2900], [R8.64], !P4 ;  /* 0x0290000008c57fae */ /* 0x0005e2000e101d50 */
[----:B------:R-:W-:-:S02]  /*2190*/  IADD3 R228, R0, R234, RZ ;  /* 0x000000ea00e47210 */ /* 0x000fc40007ffe0ff */
[----:B------:R-:W-:Y:S01]  /*21a0*/  IADD3 R2, R197, 0x100, RZ ;  /* 0x00000100c5027810 */ /* 0x000fe20007ffe0ff */
[----:B------:R3:W-:Y:S01]  /*21b0*/  LDGSTS.E.BYPASS.LTC128B.128 [R197+0x3100], [R6.64], !P3 ;  /* 0x0310000006c57fae */ /* 0x0007e2000d901d50 */
[----:B------:R-:W-:Y:S02]  /*21c0*/  PLOP3.LUT P0, PT, PT, PT, UP0, 0x80, 0x0 ;  /* 0x000000000000781c */ /* 0x000fe40003f0f008 */
[----:B------:R-:W-:Y:S01]  /*21d0*/  ISETP.GT.AND P4, PT, R198, 0x6f, PT ;  /* 0x0000006fc600780c */ /* 0x000fe20003f84270 */
[----:B------:R-:W-:Y:S04]  /*21e0*/  LDSM.16.M88.4 R40, [R229+0x3900] ;  /* 0x00390000e528783b */ /* 0x000fe80000000200 */
[----:B------:R-:W4:Y:S04]  /*21f0*/  LDSM.16.M88.4 R20, [R231+0x7100] ;  /* 0x00710000e714783b */ /* 0x000f280000000200 */
[----:B-1----:R-:W1:Y:S04]  /*2200*/  LDSM.16.M88.4 R16, [R231+0x9100] ;  /* 0x00910000e710783b */ /* 0x002e680000000200 */
[----:B------:R-:W-:Y:S01]  /*2210*/  HMMA.16816.F32.BF16 R60, R28, R52, R12 ;  /* 0x000000341c3c723c */ /* 0x000fe2000004180c */
[----:B------:R-:W-:Y:S04]  /*2220*/  LDSM.16.M88.4 R44, [R228] ;  /* 0x00000000e42c783b */ /* 0x000fe80000000200 */
[----:B------:R-:W5:Y:S04]  /*2230*/  LDSM.16.M88.4 R12, [R232+0x7100] ;  /* 0x00710000e80c783b */ /* 0x000f680000000200 */
[----:B--2---:R-:W2:Y:S04]  /*2240*/  LDSM.16.M88.4 R8, [R232+0x9100] ;  /* 0x00910000e808783b */ /* 0x004ea80000000200 */
[----:B------:R-:W0:Y:S04]  /*2250*/  LDGDEPBAR ;  /* 0x00000000000079af */ /* 0x000e280000000000 */
[----:B------:R-:W-:Y:S07]  /*2260*/  STL [R1+0xc], R2 ;  /* 0x00000c0201007387 */ /* 0x000fee0000100800 */
[----:B----4-:R-:W-:Y:S08]  /*2270*/  HMMA.16816.F32.BF16 R64, R20, R40, R60 ;  /* 0x000000281440723c */ /* 0x010ff0000004183c */
[----:B------:R-:W-:Y:S08]  /*2280*/  HMMA.16816.F32.BF16 R60, R32, R50, RZ ;  /* 0x00000032203c723c */ /* 0x000ff000000418ff */
[----:B-1----:R-:W-:Y:S08]  /*2290*/  HMMA.16816.F32.BF16 R48, R16, R40, R56 ;  /* 0x000000281030723c */ /* 0x002ff00000041838 */
[----:B------:R-:W-:Y:S08]  /*22a0*/  HMMA.16816.F32.BF16 R56, R28, R54, R68 ;  /* 0x000000361c38723c */ /* 0x000ff00000041844 */
[----:B-----5:R-:W-:Y:S08]  /*22b0*/  HMMA.16816.F32.BF16 R68, R12, R44, R64 ;  /* 0x0000002c0c44723c */ /* 0x020ff00000041840 */
[----:B------:R-:W-:Y:S08]  /*22c0*/  HMMA.16816.F32.BF16 R64, R24, R54, R60 ;  /* 0x000000361840723c */ /* 0x000ff0000004183c */
[----:B------:R-:W-:Y:S08]  /*22d0*/  HMMA.16816.F32.BF16 R60, R36, R80, RZ ;  /* 0x00000050243c723c */ /* 0x000ff000000418ff */
[----:B--2---:R-:W-:Y:S01]  /*22e0*/  HMMA.16816.F32.BF16 R76, R8, R44, R48 ;  /* 0x0000002c084c723c */ /* 0x004fe20000041830 */
[----:B------:R-:W1:Y:S01]  /*22f0*/  LDSM.16.M88.4 R48, [R229+0x4100] ;  /* 0x00410000e530783b */ /* 0x000e620000000200 */
[----:B------:R-:W-:-:S04]  /*2300*/  FMUL.FTZ R0, R68, c[0x0][0x320] ;  /* 0x0000c80044007a20 */ /* 0x000fc80000410000 */
[----:B------:R2:W4:Y:S02]  /*2310*/  MUFU.TANH R194, R0 ;  /* 0x0000000000c27308 */ /* 0x0005240000002400 */
[----:B------:R-:W-:Y:S08]  /*2320*/  HMMA.16816.F32.BF16 R52, R20, R42, R56 ;  /* 0x0000002a1434723c */ /* 0x000ff00000041838 */
[----:B------:R-:W-:Y:S01]  /*2330*/  HMMA.16816.F32.BF16 R56, R32, R80, RZ ;  /* 0x000000502038723c */ /* 0x000fe200000418ff */
[----:B--2---:R-:W-:-:S07]  /*2340*/  FMUL.FTZ R0, R69, c[0x0][0x320] ;  /* 0x0000c80045007a20 */ /* 0x004fce0000410000 */
[----:B------:R-:W-:Y:S01]  /*2350*/  HMMA.16816.F32.BF16 R60, R28, R84, R60 ;  /* 0x000000541c3c723c */ /* 0x000fe2000004183c */
[----:B------:R2:W1:Y:S07]  /*2360*/  MUFU.TANH R193, R0 ;  /* 0x0000000000c17308 */ /* 0x00046e0000002400 */
[----:B------:R-:W-:Y:S01]  /*2370*/  HMMA.16816.F32.BF16 R64, R16, R42, R64 ;  /* 0x0000002a1040723c */ /* 0x000fe20000041840 */
[----:B------:R-:W5:Y:S01]  /*2380*/  LDSM.16.M88.4 R40, [R228+0x800] ;  /* 0x00080000e428783b */ /* 0x000f620000000200 */
[----:B--2---:R-:W-:-:S04]  /*2390*/  FMUL.FTZ R0, R70, c[0x0][0x320] ;  /* 0x0000c80046007a20 */ /* 0x004fc80000410000 */
[----:B------:R2:W2:Y:S10]  /*23a0*/  MUFU.TANH R192, R0 ;  /* 0x0000000000c07308 */ /* 0x0004b40000002400 */
[----:B-1----:R-:W-:Y:S08]  /*23b0*/  HMMA.16816.F32.BF16 R60, R20, R48, R60 ;  /* 0x00000030143c723c */ /* 0x002ff0000004183c */
[----:B------:R-:W-:Y:S01]  /*23c0*/  HMMA.16816.F32.BF16 R72, R8, R46, R64 ;  /* 0x0000002e0848723c */ /* 0x000fe20000041840 */
[----:B--2---:R-:W-:-:S07]  /*23d0*/  FMUL.FTZ R0, R71, c[0x0][0x320] ;  /* 0x0000c80047007a20 */ /* 0x004fce0000410000 */
[----:B------:R-:W-:Y:S01]  /*23e0*/  HMMA.16816.F32.BF16 R68, R12, R46, R52 ;  /* 0x0000002e0c44723c */ /* 0x000fe20000041834 */
[----:B------:R1:W2:Y:S07]  /*23f0*/  MUFU.TANH R191, R0 ;  /* 0x0000000000bf7308 */ /* 0x0002ae0000002400 */
[----:B------:R-:W-:Y:S08]  /*2400*/  HMMA.16816.F32.BF16 R52, R24, R84, R56 ;  /* 0x000000541834723c */ /* 0x000ff00000041838 */
[----:B------:R-:W-:Y:S01]  /*2410*/  HMMA.16816.F32.BF16 R56, R36, R82, RZ ;  /* 0x000000522438723c */ /* 0x000fe200000418ff */
[----:B-1----:R-:W-:-:S04]  /*2420*/  FMUL.FTZ R0, R76, c[0x0][0x320] ;  /* 0x0000c8004c007a20 */ /* 0x002fc80000410000 */
[----:B------:R1:W1:Y:S03]  /*2430*/  MUFU.TANH R190, R0 ;  /* 0x0000000000be7308 */ /* 0x0002660000002400 */
[----:B------:R-:W-:Y:S08]  /*2440*/  HMMA.16816.F32.BF16 R64, R32, R82, RZ ;  /* 0x000000522040723c */ /* 0x000ff000000418ff */
[----:B------:R-:W-:Y:S01]  /*2450*/  HMMA.16816.F32.BF16 R44, R16, R48, R52 ;  /* 0x00000030102c723c */ /* 0x000fe20000041834 */
[----:B-1----:R-:W-:-:S07]  /*2460*/  FMUL.FTZ R0, R77, c[0x0][0x320] ;  /* 0x0000c8004d007a20 */ /* 0x002fce0000410000 */
[-C--:B------:R-:W-:Y:S01]  /*2470*/  HMMA.16816.F32.BF16 R52, R28, R86.reuse, R56 ;  /* 0x000000561c34723c */ /* 0x080fe20000041838 */
[----:B------:R1:W1:Y:S07]  /*2480*/  MUFU.TANH R189, R0 ;  /* 0x0000000000bd7308 */ /* 0x00026e0000002400 */
[----:B------:R-:W-:Y:S08]  /*2490*/  HMMA.16816.F32.BF16 R64, R24, R86, R64 ;  /* 0x000000561840723c */ /* 0x000ff00000041840 */
[----:B------:R-:W-:Y:S01]  /*24a0*/  HMMA.16816.F32.BF16 R56, R32, R88, RZ ;  /* 0x000000582038723c */ /* 0x000fe200000418ff */
[----:B-1----:R-:W-:-:S04]  /*24b0*/  FMUL.FTZ R0, R78, c[0x0][0x320] ;  /* 0x0000c8004e007a20 */ /* 0x002fc80000410000 */
[----:B------:R1:W1:Y:S03]  /*24c0*/  MUFU.TANH R185, R0 ;  /* 0x0000000000b97308 */ /* 0x0002660000002400 */
[-C--:B------:R-:W-:Y:S08]  /*24d0*/  HMMA.16816.F32.BF16 R52, R20, R50.reuse, R52 ;  /* 0x000000321434723c */ /* 0x080ff00000041834 */
[----:B------:R-:W-:Y:S01]  /*24e0*/  HMMA.16816.F32.BF16 R64, R16, R50, R64 ;  /* 0x000000321040723c */ /* 0x000fe20000041840 */
[----:B------:R-:W-:Y:S01]  /*24f0*/  LDSM.16.M88.4 R48, [R228+0x1000] ;  /* 0x00100000e430783b */ /* 0x000fe20000000200 */
[----:B-1----:R-:W-:-:S06]  /*2500*/  FMUL.FTZ R0, R79, c[0x0][0x320] ;  /* 0x0000c8004f007a20 */ /* 0x002fcc0000410000 */
[----:B-----5:R-:W-:Y:S01]  /*2510*/  HMMA.16816.F32.BF16 R76, R8, R40, R44 ;  /* 0x00000028084c723c */ /* 0x020fe2000004182c */
[----:B------:R-:W1:Y:S01]  /*2520*/  LDSM.16.M88.4 R44, [R229+0x4900] ;  /* 0x00490000e52c783b */ /* 0x000e620000000200 */
[----:B------:R5:W1:Y:S02]  /*2530*/  MUFU.TANH R186, R0 ;  /* 0x0000000000ba7308 */ /* 0x000a640000002400 */
[----:B-----5:R-:W-:-:S06]  /*2540*/  FMUL.FTZ R0, R68, c[0x0][0x320] ;  /* 0x0000c80044007a20 */ /* 0x020fcc0000410000 */
[----:B------:R5:W1:Y:S02]  /*2550*/  MUFU.TANH R188, R0 ;  /* 0x0000000000bc7308 */ /* 0x000a640000002400 */
[----:B-----5:R-:W-:-:S06]  /*2560*/  FMUL.FTZ R0, R69, c[0x0][0x320] ;  /* 0x0000c80045007a20 */ /* 0x020fcc0000410000 */
[----:B------:R5:W1:Y:S02]  /*2570*/  MUFU.TANH R187, R0 ;  /* 0x0000000000bb7308 */ /* 0x000a640000002400 */
[----:B-----5:R-:W-:-:S06]  /*2580*/  FMUL.FTZ R0, R70, c[0x0][0x320] ;  /* 0x0000c80046007a20 */ /* 0x020fcc0000410000 */
[----:B------:R5:W1:Y:S02]  /*2590*/  MUFU.TANH R184, R0 ;  /* 0x0000000000b87308 */ /* 0x000a640000002400 */
[----:B-----5:R-:W-:Y:S02]  /*25a0*/  FMUL.FTZ R0, R71, c[0x0][0x320] ;  /* 0x0000c80047007a20 */ /* 0x020fe40000410000 */
[----:B------:R-:W-:Y:S04]  /*25b0*/  HMMA.16816.F32.BF16 R68, R12, R40, R60 ;  /* 0x000000280c44723c */ /* 0x000fe8000004183c */
[----:B------:R5:W1:Y:S04]  /*25c0*/  MUFU.TANH R183, R0 ;  /* 0x0000000000b77308 */ /* 0x000a680000002400 */
[----:B------:R-:W-:Y:S01]  /*25d0*/  HMMA.16816.F32.BF16 R60, R36, R88, RZ ;  /* 0x00000058243c723c */ /* 0x000fe200000418ff */
[----:B-----5:R-:W-:-:S04]  /*25e0*/  FMUL.FTZ R0, R72, c[0x0][0x320] ;  /* 0x0000c80048007a20 */ /* 0x020fc80000410000 */
[----:B------:R5:W1:Y:S11]  /*25f0*/  MUFU.TANH R182, R0 ;  /* 0x0000000000b67308 */ /* 0x000a760000002400 */
[----:B------:R-:W-:Y:S08]  /*2600*/  @!UPT UIADD3 URZ, URZ, URZ, URZ ;  /* 0x0000003f3f3ff290 */ /* 0x000ff0000fffe03f */
[----:B------:R-:W-:Y:S01]  /*2610*/  HMMA.16816.F32.BF16 R60, R28, R92, R60 ;  /* 0x0000005c1c3c723c */ /* 0x000fe2000004183c */
[----:B-----5:R-:W-:-:S04]  /*2620*/  FMUL.FTZ R0, R73, c[0x0][0x320] ;  /* 0x0000c80049007a20 */ /* 0x020fc80000410000 */
[----:B------:R5:W2:Y:S11]  /*2630*/  MUFU.TANH R181, R0 ;  /* 0x0000000000b57308 */ /* 0x000ab60000002400 */
[----:B------:R-:W-:Y:S08]  /*2640*/  @!UPT UIADD3 URZ, URZ, URZ, URZ ;  /* 0x0000003f3f3ff290 */ /* 0x000ff0000fffe03f */
[----:B-1----:R-:W-:Y:S01]  /*2650*/  HMMA.16816.F32.BF16 R60, R20, R44, R60 ;  /* 0x0000002c143c723c */ /* 0x002fe2000004183c */
[----:B-----5:R-:W-:-:S04]  /*2660*/  FMUL.FTZ R0, R74, c[0x0][0x320] ;  /* 0x0000c8004a007a20 */ /* 0x020fc80000410000 */
[----:B------:R1:W1:Y:S02]  /*2670*/  MUFU.TANH R177, R0 ;  /* 0x0000000000b17308 */ /* 0x0002640000002400 */
[----:B-1----:R-:W-:Y:S02]  /*2680*/  FMUL.FTZ R0, R75, c[0x0][0x320] ;  /* 0x0000c8004b007a20 */ /* 0x002fe40000410000 */
[----:B------:R-:W-:Y:S04]  /*2690*/  HMMA.16816.F32.BF16 R72, R8, R42, R64 ;  /* 0x0000002a0848723c */ /* 0x000fe80000041840 */
[----:B------:R1:W1:Y:S04]  /*26a0*/  MUFU.TANH R178, R0 ;  /* 0x0000000000b27308 */ /* 0x0002680000002400 */
[----:B------:R-:W-:Y:S01]  /*26b0*/  HMMA.16816.F32.BF16 R64, R32, R90, RZ ;  /* 0x0000005a2040723c */ /* 0x000fe200000418ff */
[----:B-1----:R-:W-:-:S04]  /*26c0*/  FMUL.FTZ R0, R68, c[0x0][0x320] ;  /* 0x0000c80044007a20 */ /* 0x002fc80000410000 */
[----:B------:R1:W1:Y:S11]  /*26d0*/  MUFU.TANH R180, R0 ;  /* 0x0000000000b47308 */ /* 0x0002760000002400 */
[----:B------:R-:W-:Y:S08]  /*26e0*/  @!UPT UIADD3 URZ, URZ, URZ, URZ ;  /* 0x0000003f3f3ff290 */ /* 0x000ff0000fffe03f */
[----:B------:R-:W-:Y:S01]  /*26f0*/  HMMA.16816.F32.BF16 R64, R24, R94, R64 ;  /* 0x0000005e1840723c */ /* 0x000fe20000041840 */
[----:B-1----:R-:W-:-:S04]  /*2700*/  FMUL.FTZ R0, R69, c[0x0][0x320] ;  /* 0x0000c80045007a20 */ /* 0x002fc80000410000 */
[----:B------:R1:W1:Y:S11]  /*2710*/  MUFU.TANH R179, R0 ;  /* 0x0000000000b37308 */ /* 0x0002760000002400 */
[----:B------:R-:W-:Y:S08]  /*2720*/  @!UPT UIADD3 URZ, URZ, URZ, URZ ;  /* 0x0000003f3f3ff290 */ /* 0x000ff0000fffe03f */
[----:B------:R-:W-:Y:S01]  /*2730*/  HMMA.16816.F32.BF16 R64, R16, R46, R64 ;  /* 0x0000002e1040723c */ /* 0x000fe20000041840 */
[----:B-1----:R-:W-:-:S04]  /*2740*/  FMUL.FTZ R0, R70, c[0x0][0x320] ;  /* 0x0000c80046007a20 */ /* 0x002fc80000410000 */
[----:B------:R1:W1:Y:S02]  /*2750*/  MUFU.TANH R176, R0 ;  /* 0x0000000000b07308 */ /* 0x0002640000002400 */
[----:B-1----:R-:W-:Y:S02]  /*2760*/  FMUL.FTZ R0, R71, c[0x0][0x320] ;  /* 0x0000c80047007a20 */ /* 0x002fe40000410000 */
[----:B------:R-:W-:Y:S04]  /*2770*/  HMMA.16816.F32.BF16 R68, R12, R42, R52 ;  /* 0x0000002a0c44723c */ /* 0x000fe80000041834 */
[----:B------:R1:W1:Y:S04]  /*2780*/  MUFU.TANH R175, R0 ;  /* 0x0000000000af7308 */ /* 0x0002680000002400 */
[----:B------:R-:W-:Y:S08]  /*2790*/  HMMA.16816.F32.BF16 R52, R24, R92, R56 ;  /* 0x0000005c1834723c */ /* 0x000ff00000041838 */
[----:B------:R-:W-:Y:S01]  /*27a0*/  HMMA.16816.F32.BF16 R56, R36, R90, RZ ;  /* 0x0000005a2438723c */ /* 0x000fe200000418ff */
[----:B-1----:R-:W-:-:S04]  /*27b0*/  FMUL.FTZ R0, R76, c[0x0][0x320] ;  /* 0x0000c8004c007a20 */ /* 0x002fc80000410000 */
[----:B------:R1:W1:Y:S11]  /*27c0*/  MUFU.TANH R174, R0 ;  /* 0x0000000000ae7308 */ /* 0x0002760000002400 */
[----:B------:R-:W-:Y:S01]  /*27d0*/  HMMA.16816.F32.BF16 R40, R16, R44, R52 ;  /* 0x0000002c1028723c */ /* 0x000fe20000041834 */
[----:B-1----:R-:W-:-:S07]  /*27e0*/  FMUL.FTZ R0, R77, c[0x0][0x320] ;  /* 0x0000c8004d007a20 */ /* 0x002fce0000410000 */
[----:B------:R-:W-:Y:S01]  /*27f0*/  HMMA.16816.F32.BF16 R52, R28, R94, R56 ;  /* 0x0000005e1c34723c */ /* 0x000fe20000041838 */
[----:B------:R1:W1:Y:S07]  /*2800*/  MUFU.TANH R173, R0 ;  /* 0x0000000000ad7308 */ /* 0x00026e0000002400 */
[----:B------:R-:W-:Y:S01]  /*2810*/  HMMA.16816.F32.BF16 R56, R32, R96, RZ ;  /* 0x000000602038723c */ /* 0x000fe200000418ff */
[----:B-1----:R-:W-:-:S04]  /*2820*/  FMUL.FTZ R0, R78, c[0x0][0x320] ;  /* 0x0000c8004e007a20 */ /* 0x002fc80000410000 */
[----:B------:R1:W1:Y:S02]  /*2830*/  MUFU.TANH R169, R0 ;  /* 0x0000000000a97308 */ /* 0x0002640000002400 */
[----:B-1----:R-:W-:Y:S02]  /*2840*/  FMUL.FTZ R0, R79, c[0x0][0x320] ;  /* 0x0000c8004f007a20 */ /* 0x002fe40000410000 */
[----:B------:R-:W-:Y:S04]  /*2850*/  HMMA.16816.F32.BF16 R76, R8, R48, R40 ;  /* 0x00000030084c723c */ /* 0x000fe80000041828 */
[----:B------:R1:W1:Y:S04]  /*2860*/  MUFU.TANH R170, R0 ;  /* 0x0000000000aa7308 */ /* 0x0002680000002400 */
[----:B------:R-:W-:Y:S01]  /*2870*/  HMMA.16816.F32.BF16 R40, R20, R46, R52 ;  /* 0x0000002e1428723c */ /* 0x000fe20000041834 */
[----:B------:R-:W5:Y:S07]  /*2880*/  LDSM.16.M88.4 R52, [R229+0x5100] ;  /* 0x00510000e534783b */ /* 0x000f6e0000000200 */
[----:B------:R-:W-:Y:S01]  /*2890*/  HMMA.16816.F32.BF16 R44, R24, R100, R56 ;  /* 0x00000064182c723c */ /* 0x000fe20000041838 */
[----:B-1----:R-:W-:-:S04]  /*28a0*/  FMUL.FTZ R0, R68, c[0x0][0x320] ;  /* 0x0000c80044007a20 */ /* 0x002fc80000410000 */
[----:B------:R1:W1:Y:S02]  /*28b0*/  MUFU.TANH R172, R0 ;  /* 0x0000000000ac7308 */ /* 0x0002640000002400 */
[----:B-1----:R-:W-:-:S06]  /*28c0*/  FMUL.FTZ R0, R69, c[0x0][0x320] ;  /* 0x0000c80045007a20 */ /* 0x002fcc0000410000 */
[----:B------:R1:W1:Y:S11]  /*28d0*/  MUFU.TANH R171, R0 ;  /* 0x0000000000ab7308 */ /* 0x0002760000002400 */
[----:B-----5:R-:W-:Y:S01]  /*28e0*/  HMMA.16816.F32.BF16 R44, R16, R52, R44 ;  /* 0x00000034102c723c */ /* 0x020fe2000004182c */
[----:B-1----:R-:W-:-:S04]  /*28f0*/  FMUL.FTZ R0, R70, c[0x0][0x320] ;  /* 0x0000c80046007a20 */ /* 0x002fc80000410000 */
        /* <DEDUP_REMOVED lines=14> */
[----:B------:R1:W1:Y:S03]  /*29e0*/  MUFU.TANH R118, R0 ;  /* 0x0000000000767308 */ /* 0x0002660000002400 */
[----:B------:R-:W-:Y:S01]  /*29f0*/  HMMA.16816.F32.BF16 R60, R32, R98, RZ ;  /* 0x00000062203c723c */ /* 0x000fe200000418ff */
[----:B-1----:R-:W-:-:S07]  /*2a00*/  FMUL.FTZ R0, R75, c[0x0][0x320] ;  /* 0x0000c8004b007a20 */ /* 0x002fce0000410000 */
[----:B------:R-:W-:Y:S01]  /*2a10*/  HMMA.16816.F32.BF16 R72, R8, R50, R64 ;  /* 0x000000320848723c */ /* 0x000fe20000041840 */
[----:B------:R1:W1:Y:S11]  /*2a20*/  MUFU.TANH R158, R0 ;  /* 0x00000000009e7308 */ /* 0x0002760000002400 */
[----:B------:R-:W-:Y:S04]  /*2a30*/  @!UPT UIADD3 URZ, URZ, URZ, URZ ;  /* 0x0000003f3f3ff290 */ /* 0x000fe8000fffe03f */
[----:B------:R-:W-:Y:S08]  /*2a40*/  HMMA.16816.F32.BF16 R64, R24, R102, R60 ;  /* 0x000000661840723c */ /* 0x000ff0000004183c */
[----:B------:R-:W-:Y:S01]  /*2a50*/  HMMA.16816.F32.BF16 R60, R36, R104, RZ ;  /* 0x00000068243c723c */ /* 0x000fe200000418ff */
[----:B-1----:R-:W-:-:S04]  /*2a60*/  FMUL.FTZ R0, R68, c[0x0][0x320] ;  /* 0x0000c80044007a20 */ /* 0x002fc80000410000 */
[----:B------:R1:W1:Y:S11]  /*2a70*/  MUFU.TANH R164, R0 ;  /* 0x0000000000a47308 */ /* 0x0002760000002400 */
[----:B------:R-:W-:Y:S01]  /*2a80*/  HMMA.16816.F32.BF16 R64, R16, R54, R64 ;  /* 0x000000361040723c */ /* 0x000fe20000041840 */
[----:B-1----:R-:W-:-:S07]  /*2a90*/  FMUL.FTZ R0, R69, c[0x0][0x320] ;  /* 0x0000c80045007a20 */ /* 0x002fce0000410000 */
[----:B------:R-:W-:Y:S01]  /*2aa0*/  HMMA.16816.F32.BF16 R60, R28, R108, R60 ;  /* 0x0000006c1c3c723c */ /* 0x000fe2000004183c */
[----:B------:R1:W1:Y:S02]  /*2ab0*/  MUFU.TANH R161, R0 ;  /* 0x0000000000a17308 */ /* 0x0002640000002400 */
[----:B-1----:R-:W-:-:S06]  /*2ac0*/  FMUL.FTZ R0, R70, c[0x0][0x320] ;  /* 0x0000c80046007a20 */ /* 0x002fcc0000410000 */
[----:B------:R1:W1:Y:S02]  /*2ad0*/  MUFU.TANH R157, R0 ;  /* 0x00000000009d7308 */ /* 0x0002640000002400 */
[----:B-1----:R-:W-:Y:S02]  /*2ae0*/  FMUL.FTZ R0, R71, c[0x0][0x320] ;  /* 0x0000c80047007a20 */ /* 0x002fe40000410000 */
[----:B------:R-:W-:Y:S01]  /*2af0*/  HMMA.16816.F32.BF16 R68, R12, R50, R40 ;  /* 0x000000320c44723c */ /* 0x000fe20000041828 */
[----:B------:R-:W1:Y:S03]  /*2b00*/  LDSM.16.M88.4 R40, [R228+0x1800] ;  /* 0x00180000e428783b */ /* 0x000e660000000200 */
[----:B------:R5:W1:Y:S04]  /*2b10*/  MUFU.TANH R142, R0 ;  /* 0x00000000008e7308 */ /* 0x000a680000002400 */
[----:B------:R-:W-:Y:S01]  /*2b20*/  HMMA.16816.F32.BF16 R48, R36, R98, RZ ;  /* 0x000000622430723c */ /* 0x000fe200000418ff */
[----:B-----5:R-:W-:-:S04]  /*2b30*/  FMUL.FTZ R0, R76, c[0x0][0x320] ;  /* 0x0000c8004c007a20 */ /* 0x020fc80000410000 */
[----:B------:R5:W1:Y:S11]  /*2b40*/  MUFU.TANH R141, R0 ;  /* 0x00000000008d7308 */ /* 0x000a760000002400 */
[----:B------:R-:W-:Y:S08]  /*2b50*/  @!UPT UIADD3 URZ, URZ, URZ, URZ ;  /* 0x0000003f3f3ff290 */ /* 0x000ff0000fffe03f */
[----:B------:R-:W-:Y:S01]  /*2b60*/  HMMA.16816.F32.BF16 R48, R28, R102, R48 ;  /* 0x000000661c30723c */ /* 0x000fe20000041830 */
[----:B-----5:R-:W-:-:S04]  /*2b70*/  FMUL.FTZ R0, R77, c[0x0][0x320] ;  /* 0x0000c8004d007a20 */ /* 0x020fc80000410000 */
[----:B------:R5:W1:Y:S11]  /*2b80*/  MUFU.TANH R137, R0 ;  /* 0x0000000000897308 */ /* 0x000a760000002400 */
[----:B------:R-:W-:Y:S08]  /*2b90*/  @!UPT UIADD3 URZ, URZ, URZ, URZ ;  /* 0x0000003f3f3ff290 */ /* 0x000ff0000fffe03f */
[----:B------:R-:W-:Y:S01]  /*2ba0*/  HMMA.16816.F32.BF16 R48, R20, R54, R48 ;  /* 0x000000361430723c */ /* 0x000fe20000041830 */
[----:B-----5:R-:W-:-:S04]  /*2bb0*/  FMUL.FTZ R0, R78, c[0x0][0x320] ;  /* 0x0000c8004e007a20 */ /* 0x020fc80000410000 */
[----:B------:R5:W1:Y:S02]  /*2bc0*/  MUFU.TANH R133, R0 ;  /* 0x0000000000857308 */ /* 0x000a640000002400 */
[----:B-----5:R-:W-:Y:S02]  /*2bd0*/  FMUL.FTZ R0, R79, c[0x0][0x320] ;  /* 0x0000c8004f007a20 */ /* 0x020fe40000410000 */
[----:B-1----:R-:W-:Y:S01]  /*2be0*/  HMMA.16816.F32.BF16 R76, R8, R40, R44 ;  /* 0x00000028084c723c */ /* 0x002fe2000004182c */
[----:B------:R-:W1:Y:S03]  /*2bf0*/  LDSM.16.M88.4 R44, [R229+0x5900] ;  /* 0x00590000e52c783b */ /* 0x000e660000000200 */
[----:B------:R5:W1:Y:S02]  /*2c00*/  MUFU.TANH R134, R0 ;  /* 0x0000000000867308 */ /* 0x000a640000002400 */
[----:B-----5:R-:W-:-:S06]  /*2c10*/  FMUL.FTZ R0, R68, c[0x0][0x320] ;  /* 0x0000c80044007a20 */ /* 0x020fcc0000410000 */
[----:B------:R5:W1:Y:S02]  /*2c20*/  MUFU.TANH R153, R0 ;  /* 0x0000000000997308 */ /* 0x000a640000002400 */
[----:B-----5:R-:W-:Y:S01]  /*2c30*/  FMUL.FTZ R0, R69, c[0x0][0x320] ;  /* 0x0000c80045007a20 */ /* 0x020fe20000410000 */
[----:B-1----:R-:W-:Y:S05]  /*2c40*/  HMMA.16816.F32.BF16 R60, R20, R44, R60 ;  /* 0x0000002c143c723c */ /* 0x002fea000004183c */
[----:B------:R1:W1:Y:S02]  /*2c50*/  MUFU.TANH R139, R0 ;  /* 0x00000000008b7308 */ /* 0x0002640000002400 */
[----:B-1----:R-:W-:-:S06]  /*2c60*/  FMUL.FTZ R0, R70, c[0x0][0x320] ;  /* 0x0000c80046007a20 */ /* 0x002fcc0000410000 */
        /* <DEDUP_REMOVED lines=9> */
[----:B-1----:R-:W-:-:S07]  /*2d00*/  FMUL.FTZ R0, R73, c[0x0][0x320] ;  /* 0x0000c80049007a20 */ /* 0x002fce0000410000 */
[----:B------:R-:W-:Y:S01]  /*2d10*/  HMMA.16816.F32.BF16 R56, R36, R106, RZ ;  /* 0x0000006a2438723c */ /* 0x000fe200000418ff */
        /* <DEDUP_REMOVED lines=18> */
[----:B------:R-:W-:Y:S01]  /*2e40*/  HMMA.16816.F32.BF16 R68, R12, R42, R48 ;  /* 0x0000002a0c44723c */ /* 0x000fe20000041830 */
[----:B------:R-:W1:Y:S03]  /*2e50*/  LDSM.16.M88.4 R48, [R228+0x2000] ;  /* 0x00200000e430783b */ /* 0x000e660000000200 */
[----:B------:R5:W1:Y:S04]  /*2e60*/  MUFU.TANH R160, R0 ;  /* 0x0000000000a07308 */ /* 0x000a680000002400 */
[----:B------:R-:W-:Y:S08]  /*2e70*/  HMMA.16816.F32.BF16 R40, R16, R44, R52 ;  /* 0x0000002c1028723c */ /* 0x000ff00000041834 */
[----:B------:R-:W-:Y:S01]  /*2e80*/  HMMA.16816.F32.BF16 R52, R28, R110, R56 ;  /* 0x0000006e1c34723c */ /* 0x000fe20000041838 */
[----:B-----5:R-:W-:-:S04]  /*2e90*/  FMUL.FTZ R0, R76, c[0x0][0x320] ;  /* 0x0000c8004c007a20 */ /* 0x020fc80000410000 */
[----:B------:R5:W1:Y:S03]  /*2ea0*/  MUFU.TANH R147, R0 ;  /* 0x0000000000937308 */ /* 0x000a660000002400 */
[----:B------:R-:W-:Y:S01]  /*2eb0*/  HMMA.16816.F32.BF16 R56, R32, R112, RZ ;  /* 0x000000702038723c */ /* 0x000fe200000418ff */
[----:B-----5:R-:W-:-:S04]  /*2ec0*/  FMUL.FTZ R0, R77, c[0x0][0x320] ;  /* 0x0000c8004d007a20 */ /* 0x020fc80000410000 */
[----:B------:R5:W1:Y:S02]  /*2ed0*/  MUFU.TANH R148, R0 ;  /* 0x0000000000947308 */ /* 0x000a640000002400 */
[----:B-----5:R-:W-:-:S06]  /*2ee0*/  FMUL.FTZ R0, R78, c[0x0][0x320] ;  /* 0x0000c8004e007a20 */ /* 0x020fcc0000410000 */
[----:B------:R5:W1:Y:S02]  /*2ef0*/  MUFU.TANH R151, R0 ;  /* 0x0000000000977308 */ /* 0x000a640000002400 */
[----:B-----5:R-:W-:Y:S02]  /*2f00*/  FMUL.FTZ R0, R79, c[0x0][0x320] ;  /* 0x0000c8004f007a20 */ /* 0x020fe40000410000 */
[----:B-1----:R-:W-:Y:S04]  /*2f10*/  HMMA.16816.F32.BF16 R76, R8, R48, R40 ;  /* 0x00000030084c723c */ /* 0x002fe80000041828 */
        /* <DEDUP_REMOVED lines=33> */
[----:B------:R1:W1:Y:S02]  /*3130*/  MUFU.TANH R156, R0 ;  /* 0x00000000009c7308 */ /* 0x0002640000002400 */
[----:B-1----:R-:W-:Y:S11]  /*3140*/  FMUL.FTZ R0, R69, c[0x0][0x320] ;  /* 0x0000c80045007a20 */ /* 0x002ff60000410000 */
[----:B------:R-:W-:Y:S06]  /*3150*/  @!UPT UIADD3 URZ, URZ, URZ, URZ ;  /* 0x0000003f3f3ff290 */ /* 0x000fec000fffe03f */
        /* <DEDUP_REMOVED lines=8> */
[C---:B------:R-:W-:Y:S08]  /*31e0*/  HMMA.16816.F32.BF16 R48, R36.reuse, R114, RZ ;  /* 0x000000722430723c */ /* 0x040ff000000418ff */
[----:B------:R-:W-:Y:S01]  /*31f0*/  HMMA.16816.F32.BF16 R36, R36, R126, RZ ;  /* 0x0000007e2424723c */ /* 0x000fe200000418ff */
[----:B-----5:R-:W-:-:S04]  /*3200*/  FMUL.FTZ R0, R76, c[0x0][0x320] ;  /* 0x0000c8004c007a20 */ /* 0x020fc80000410000 */
[----:B------:R5:W1:Y:S11]  /*3210*/  MUFU.TANH R94, R0 ;  /* 0x00000000005e7308 */ /* 0x000a760000002400 */
[----:B------:R-:W-:Y:S01]  /*3220*/  HMMA.16816.F32.BF16 R48, R28, R122, R48 ;  /* 0x0000007a1c30723c */ /* 0x000fe20000041830 */
[----:B-----5:R-:W-:-:S07]  /*3230*/  FMUL.FTZ R0, R77, c[0x0][0x320] ;  /* 0x0000c8004d007a20 */ /* 0x020fce0000410000 */
[----:B------:R-:W-:Y:S01]  /*3240*/  HMMA.16816.F32.BF16 R28, R28, R130, R36 ;  /* 0x000000821c1c723c */ /* 0x000fe20000041824 */
[----:B------:R5:W1:Y:S11]  /*3250*/  MUFU.TANH R93, R0 ;  /* 0x00000000005d7308 */ /* 0x000a760000002400 */
[----:B------:R-:W-:Y:S04]  /*3260*/  @!UPT UIADD3 URZ, URZ, URZ, URZ ;  /* 0x0000003f3f3ff290 */ /* 0x000fe8000fffe03f */
[----:B------:R-:W-:Y:S01]  /*3270*/  HMMA.16816.F32.BF16 R48, R20, R54, R48 ;  /* 0x000000361430723c */ /* 0x000fe20000041830 */
[----:B-----5:R-:W-:-:S04]  /*3280*/  FMUL.FTZ R0, R78, c[0x0][0x320] ;  /* 0x0000c8004e007a20 */ /* 0x020fc80000410000 */
[----:B------:R5:W1:Y:S03]  /*3290*/  MUFU.TANH R92, R0 ;  /* 0x00000000005c7308 */ /* 0x000a660000002400 */
[----:B------:R-:W-:Y:S01]  /*32a0*/  HMMA.16816.F32.BF16 R52, R16, R54, R64 ;  /* 0x000000361034723c */ /* 0x000fe20000041840 */
[----:B-----5:R-:W-:-:S07]  /*32b0*/  FMUL.FTZ R0, R79, c[0x0][0x320] ;  /* 0x0000c8004f007a20 */ /* 0x020fce0000410000 */
[C---:B-1----:R-:W-:Y:S01]  /*32c0*/  HMMA.16816.F32.BF16 R76, R8.reuse, R40, R44 ;  /* 0x00000028084c723c */ /* 0x042fe2000004182c */
[----:B------:R-:W1:Y:S01]  /*32d0*/  LDSM.16.M88.4 R44, [R229+0x6900] ;  /* 0x00690000e52c783b */ /* 0x000e620000000200 */
[----:B------:R5:W1:Y:S11]  /*32e0*/  MUFU.TANH R91, R0 ;  /* 0x00000000005b7308 */ /* 0x000a760000002400 */
[----:B------:R-:W-:Y:S03]  /*32f0*/  @!UPT UIADD3 URZ, URZ, URZ, URZ ;  /* 0x0000003f3f3ff290 */ /* 0x000fe6000fffe03f */
[----:B------:R-:W-:Y:S08]  /*3300*/  HMMA.16816.F32.BF16 R64, R8, R42, R52 ;  /* 0x0000002a0840723c */ /* 0x000ff00000041834 */
[----:B------:R-:W-:Y:S01]  /*3310*/  HMMA.16816.F32.BF16 R52, R32, R126, RZ ;  /* 0x0000007e2034723c */ /* 0x000fe200000418ff */
[----:B-----5:R-:W-:-:S04]  /*3320*/  FMUL.FTZ R0, R68, c[0x0][0x320] ;  /* 0x0000c80044007a20 */ /* 0x020fc80000410000 */
[----:B------:R5:W1:Y:S01]  /*3330*/  MUFU.TANH R90, R0 ;  /* 0x00000000005a7308 */ /* 0x000a620000002400 */
[----:B------:R-:W-:Y:S02]  /*3340*/  FMUL.FTZ R77, R77, c[0x0][0x320] ;  /* 0x0000c8004d4d7a20 */ /* 0x000fe40000410000 */
[----:B------:R-:W-:Y:S02]  /*3350*/  FMUL.FTZ R78, R78, c[0x0][0x320] ;  /* 0x0000c8004e4e7a20 */ /* 0x000fe40000410000 */
[----:B------:R-:W-:-:S03]  /*3360*/  FMUL.FTZ R79, R79, c[0x0][0x320] ;  /* 0x0000c8004f4f7a20 */ /* 0x000fc60000410000 */
[----:B------:R-:W1:Y:S03]  /*3370*/  MUFU.TANH R77, R77 ;  /* 0x0000004d004d7308 */ /* 0x000e660000002400 */
[----:B------:R-:W-:Y:S02]  /*3380*/  FMUL.FTZ R64, R64, c[0x0][0x320] ;  /* 0x0000c80040407a20 */ /* 0x000fe40000410000 */
[----:B------:R-:W-:Y:S02]  /*3390*/  FMUL.FTZ R65, R65, c[0x0][0x320] ;  /* 0x0000c80041417a20 */ /* 0x000fe40000410000 */
[----:B------:R-:W-:Y:S02]  /*33a0*/  FMUL.FTZ R66, R66, c[0x0][0x320] ;  /* 0x0000c80042427a20 */ /* 0x000fe40000410000 */
[----:B-----5:R-:W-:Y:S01]  /*33b0*/  FMUL.FTZ R0, R69, c[0x0][0x320] ;  /* 0x0000c80045007a20 */ /* 0x020fe20000410000 */
[----:B------:R-:W1:Y:S01]  /*33c0*/  MUFU.TANH R78, R78 ;  /* 0x0000004e004e7308 */ /* 0x000e620000002400 */
[----:B------:R-:W-:Y:S07]  /*33d0*/  HMMA.16816.F32.BF16 R36, R24, R130, R52 ;  /* 0x000000821824723c */ /* 0x000fee0000041834 */
[----:B------:R5:W1:Y:S08]  /*33e0*/  MUFU.TANH R89, R0 ;  /* 0x0000000000597308 */ /* 0x000a700000002400 */
[----:B------:R-:W1:Y:S01]  /*33f0*/  MUFU.TANH R79, R79 ;  /* 0x0000004f004f7308 */ /* 0x000e620000002400 */
[----:B-----5:R-:W-:-:S07]  /*3400*/  FMUL.FTZ R0, R70, c[0x0][0x320] ;  /* 0x0000c80046007a20 */ /* 0x020fce0000410000 */
[----:B------:R-:W1:Y:S08]  /*3410*/  MUFU.TANH R64, R64 ;  /* 0x0000004000407308 */ /* 0x000e700000002400 */
[----:B------:R5:W1:Y:S08]  /*3420*/  MUFU.TANH R88, R0 ;  /* 0x0000000000587308 */ /* 0x000a700000002400 */
[----:B------:R-:W1:Y:S01]  /*3430*/  MUFU.TANH R65, R65 ;  /* 0x0000004100417308 */ /* 0x000e620000002400 */
[----:B-----5:R-:W-:-:S07]  /*3440*/  FMUL.FTZ R0, R71, c[0x0][0x320] ;  /* 0x0000c80047007a20 */ /* 0x020fce0000410000 */
[----:B------:R-:W1:Y:S01]  /*3450*/  MUFU.TANH R66, R66 ;  /* 0x0000004200427308 */ /* 0x000e620000002400 */
[----:B------:R-:W-:Y:S07]  /*3460*/  HMMA.16816.F32.BF16 R68, R12, R40, R56 ;  /* 0x000000280c44723c */ /* 0x000fee0000041838 */
[----:B------:R5:W1:Y:S01]  /*3470*/  MUFU.TANH R87, R0 ;  /* 0x0000000000577308 */ /* 0x000a620000002400 */
[----:B------:R-:W-:Y:S01]  /*3480*/  HMMA.16816.F32.BF16 R56, R32, R124, RZ ;  /* 0x0000007c2038723c */ /* 0x000fe200000418ff */
[----:B-----5:R-:W-:-:S06]  /*3490*/  FMUL.FTZ R0, R72, c[0x0][0x320] ;  /* 0x0000c80048007a20 */ /* 0x020fcc0000410000 */
[----:B------:R5:W1:Y:S11]  /*34a0*/  MUFU.TANH R86, R0 ;  /* 0x0000000000567308 */ /* 0x000a760000002400 */
[----:B------:R-:W-:Y:S06]  /*34b0*/  @!UPT UIADD3 URZ, URZ, URZ, URZ ;  /* 0x0000003f3f3ff290 */ /* 0x000fec000fffe03f */
[----:B------:R-:W-:Y:S01]  /*34c0*/  HMMA.16816.F32.BF16 R56, R24, R128, R56 ;  /* 0x000000801838723c */ /* 0x000fe20000041838 */
[----:B-----5:R-:W-:-:S04]  /*34d0*/  FMUL.FTZ R0, R73, c[0x0][0x320] ;  /* 0x0000c80049007a20 */ /* 0x020fc80000410000 */
[----:B------:R5:W2:Y:S11]  /*34e0*/  MUFU.TANH R85, R0 ;  /* 0x0000000000557308 */ /* 0x000ab60000002400 */
[----:B------:R-:W-:Y:S08]  /*34f0*/  @!UPT UIADD3 URZ, URZ, URZ, URZ ;  /* 0x0000003f3f3ff290 */ /* 0x000ff0000fffe03f */
[----:B-1----:R-:W-:Y:S01]  /*3500*/  HMMA.16816.F32.BF16 R32, R16, R44, R56 ;  /* 0x0000002c1020723c */ /* 0x002fe20000041838 */
[----:B-----5:R-:W-:-:S07]  /*3510*/  FMUL.FTZ R0, R74, c[0x0][0x320] ;  /* 0x0000c8004a007a20 */ /* 0x020fce0000410000 */
[----:B------:R-:W-:Y:S01]  /*3520*/  HMMA.16816.F32.BF16 R16, R16, R46, R36 ;  /* 0x0000002e1010723c */ /* 0x000fe20000041824 */
[----:B------:R1:W1:Y:S02]  /*3530*/  MUFU.TANH R84, R0 ;  /* 0x0000000000547308 */ /* 0x0002640000002400 */
[----:B-1----:R-:W-:-:S06]  /*3540*/  FMUL.FTZ R0, R75, c[0x0][0x320] ;  /* 0x0000c8004b007a20 */ /* 0x002fcc0000410000 */
[----:B------:R1:W1:Y:S02]  /*3550*/  MUFU.TANH R83, R0 ;  /* 0x0000000000537308 */ /* 0x0002640000002400 */
[----:B-1----:R-:W-:-:S06]  /*3560*/  FMUL.FTZ R0, R68, c[0x0][0x320] ;  /* 0x0000c80044007a20 */ /* 0x002fcc0000410000 */
[----:B------:R1:W1:Y:S02]  /*3570*/  MUFU.TANH R81, R0 ;  /* 0x0000000000517308 */ /* 0x0002640000002400 */
[----:B-1----:R-:W-:-:S06]  /*3580*/  FMUL.FTZ R0, R69, c[0x0][0x320] ;  /* 0x0000c80045007a20 */ /* 0x002fcc0000410000 */
[----:B------:R1:W1:Y:S02]  /*3590*/  MUFU.TANH R82, R0 ;  /* 0x0000000000527308 */ /* 0x0002640000002400 */
[----:B-1----:R-:W-:-:S06]  /*35a0*/  FMUL.FTZ R0, R70, c[0x0][0x320] ;  /* 0x0000c80046007a20 */ /* 0x002fcc0000410000 */
[----:B------:R1:W1:Y:S02]  /*35b0*/  MUFU.TANH R80, R0 ;  /* 0x0000000000507308 */ /* 0x0002640000002400 */
[----:B-1----:R-:W-:Y:S02]  /*35c0*/  FMUL.FTZ R0, R71, c[0x0][0x320] ;  /* 0x0000c80047007a20 */ /* 0x002fe40000410000 */
[----:B------:R-:W-:Y:S01]  /*35d0*/  HMMA.16816.F32.BF16 R68, R12, R42, R48 ;  /* 0x0000002a0c44723c */ /* 0x000fe20000041830 */
[----:B------:R-:W1:Y:S03]  /*35e0*/  LDSM.16.M88.4 R48, [R228+0x3000] ;  /* 0x00300000e430783b */ /* 0x000e660000000200 */
[----:B------:R5:W1:Y:S01]  /*35f0*/  MUFU.TANH R73, R0 ;  /* 0x0000000000497308 */ /* 0x000a620000002400 */
[----:B------:R-:W-:-:S04]  /*3600*/  DEPBAR.LE SB0, 0x0 ;  /* 0x000080000000791a */ /* 0x000fc80000000000 */
[C---:B------:R-:W-:Y:S08]  /*3610*/  HMMA.16816.F32.BF16 R40, R20.reuse, R44, R60 ;  /* 0x0000002c1428723c */ /* 0x040ff0000004183c */
[----:B------:R-:W-:Y:S01]  /*3620*/  HMMA.16816.F32.BF16 R20, R20, R46, R28 ;  /* 0x0000002e1414723c */ /* 0x000fe2000004181c */
[----:B-----5:R-:W-:-:S04]  /*3630*/  FMUL.FTZ R0, R76, c[0x0][0x320] ;  /* 0x0000c8004c007a20 */ /* 0x020fc80000410000 */
[----:B------:R5:W1:Y:S02]  /*3640*/  MUFU.TANH R72, R0 ;  /* 0x0000000000487308 */ /* 0x000a640000002400 */
[----:B------:R-:W-:Y:S02]  /*3650*/  FMUL.FTZ R71, R71, c[0x0][0x320] ;  /* 0x0000c80047477a20 */ /* 0x000fe40000410000 */
[----:B------:R-:W-:Y:S02]  /*3660*/  FMUL.FTZ R68, R68, c[0x0][0x320] ;  /* 0x0000c80044447a20 */ /* 0x000fe40000410000 */
[----:B------:R-:W-:Y:S02]  /*3670*/  FMUL.FTZ R69, R69, c[0x0][0x320] ;  /* 0x0000c80045457a20 */ /* 0x000fe40000410000 */
[----:B------:R-:W-:Y:S01]  /*3680*/  FMUL.FTZ R70, R70, c[0x0][0x320] ;  /* 0x0000c80046467a20 */ /* 0x000fe20000410000 */
[----:B------:R-:W2:Y:S01]  /*3690*/  MUFU.TANH R61, R68 ;  /* 0x00000044003d7308 */ /* 0x000ea20000002400 */
[----:B-----5:R-:W-:-:S07]  /*36a0*/  FMUL.FTZ R0, R67, c[0x0][0x320] ;  /* 0x0000c80043007a20 */ /* 0x020fce0000410000 */
[----:B------:R-:W2:Y:S01]  /*36b0*/  MUFU.TANH R62, R69 ;  /* 0x00000045003e7308 */ /* 0x000ea20000002400 */
[-C--:B-1----:R-:W-:Y:S07]  /*36c0*/  HMMA.16816.F32.BF16 R40, R12, R48.reuse, R40 ;  /* 0x000000300c28723c */ /* 0x082fee0000041828 */
[----:B------:R-:W1:Y:S01]  /*36d0*/  MUFU.TANH R60, R70 ;  /* 0x00000046003c7308 */ /* 0x000e620000002400 */
[----:B------:R-:W-:Y:S07]  /*36e0*/  HMMA.16816.F32.BF16 R24, R8, R48, R32 ;  /* 0x000000300818723c */ /* 0x000fee0000041820 */
[----:B------:R-:W1:Y:S01]  /*36f0*/  MUFU.TANH R71, R71 ;  /* 0x0000004700477308 */ /* 0x000e620000002400 */
[-C--:B------:R-:W-:Y:S07]  /*3700*/  HMMA.16816.F32.BF16 R12, R12, R50.reuse, R20 ;  /* 0x000000320c0c723c */ /* 0x080fee0000041814 */
[----:B------:R5:W1:Y:S01]  /*3710*/  MUFU.TANH R29, R0 ;  /* 0x00000000001d7308 */ /* 0x000a620000002400 */
[----:B------:R-:W-:Y:S01]  /*3720*/  HMMA.16816.F32.BF16 R8, R8, R50, R16 ;  /* 0x000000320808723c */ /* 0x000fe20000041810 */
[----:B------:R-:W-:-:S02]  /*3730*/  FMUL.FTZ R40, R40, c[0x0][0x320] ;  /* 0x0000c80028287a20 */ /* 0x000fc40000410000 */
[----:B------:R-:W-:Y:S02]  /*3740*/  FMUL.FTZ R41, R41, c[0x0][0x320] ;  /* 0x0000c80029297a20 */ /* 0x000fe40000410000 */
[----:B------:R-:W-:Y:S02]  /*3750*/  FMUL.FTZ R42, R42, c[0x0][0x320] ;  /* 0x0000c8002a2a7a20 */ /* 0x000fe40000410000 */
[----:B------:R-:W-:Y:S01]  /*3760*/  FMUL.FTZ R43, R43, c[0x0][0x320] ;  /* 0x0000c8002b2b7a20 */ /* 0x000fe20000410000 */
[----:B------:R-:W1:Y:S01]  /*3770*/  MUFU.TANH R40, R40 ;  /* 0x0000002800287308 */ /* 0x000e620000002400 */
[----:B------:R-:W-:Y:S02]  /*3780*/  FMUL.FTZ R24, R24, c[0x0][0x320] ;  /* 0x0000c80018187a20 */ /* 0x000fe40000410000 */
[----:B------:R-:W-:Y:S02]  /*3790*/  FMUL.FTZ R25, R25, c[0x0][0x320] ;  /* 0x0000c80019197a20 */ /* 0x000fe40000410000 */
[----:B------:R-:W-:Y:S01]  /*37a0*/  FMUL.FTZ R26, R26, c[0x0][0x320] ;  /* 0x0000c8001a1a7a20 */ /* 0x000fe20000410000 */
[----:B-----5:R-:W-:Y:S01]  /*37b0*/  LOP3.LUT R0, R117, R116, RZ, 0xfc, !PT ;  /* 0x0000007475007212 */ /* 0x020fe200078efcff */
[----:B------:R-:W-:Y:S01]  /*37c0*/  FMUL.FTZ R27, R27, c[0x0][0x320] ;  /* 0x0000c8001b1b7a20 */ /* 0x000fe20000410000 */
[----:B------:R3:W1:Y:S01]  /*37d0*/  MUFU.TANH R48, R42 ;  /* 0x0000002a00307308 */ /* 0x0006620000002400 */
[----:B------:R-:W-:-:S02]  /*37e0*/  FMUL.FTZ R12, R12, c[0x0][0x320] ;  /* 0x0000c8000c0c7a20 */ /* 0x000fc40000410000 */
[----:B------:R-:W-:Y:S02]  /*37f0*/  FMUL.FTZ R13, R13, c[0x0][0x320] ;  /* 0x0000c8000d0d7a20 */ /* 0x000fe40000410000 */
[----:B------:R-:W-:Y:S02]  /*3800*/  FMUL.FTZ R14, R14, c[0x0][0x320] ;  /* 0x0000c8000e0e7a20 */ /* 0x000fe40000410000 */
[----:B------:R-:W-:Y:S01]  /*3810*/  FMUL.FTZ R15, R15, c[0x0][0x320] ;  /* 0x0000c8000f0f7a20 */ /* 0x000fe20000410000 */
[----:B------:R3:W1:Y:S01]  /*3820*/  MUFU.TANH R46, R43 ;  /* 0x0000002b002e7308 */ /* 0x0006620000002400 */
[----:B------:R-:W-:Y:S02]  /*3830*/  FMUL.FTZ R8, R8, c[0x0][0x320] ;  /* 0x0000c80008087a20 */ /* 0x000fe40000410000 */
[----:B------:R-:W-:Y:S02]  /*3840*/  FMUL.FTZ R9, R9, c[0x0][0x320] ;  /* 0x0000c80009097a20 */ /* 0x000fe40000410000 */
[----:B------:R-:W-:-:S02]  /*3850*/  FMUL.FTZ R10, R10, c[0x0][0x320] ;  /* 0x0000c8000a0a7a20 */ /* 0x000fc40000410000 */
[----:B------:R-:W-:Y:S01]  /*3860*/  FMUL.FTZ R11, R11, c[0x0][0x320] ;  /* 0x0000c8000b0b7a20 */ /* 0x000fe20000410000 */
[----:B------:R-:W1:Y:S08]  /*3870*/  MUFU.TANH R41, R41 ;  /* 0x0000002900297308 */ /* 0x000e700000002400 */
[----:B------:R3:W1:Y:S08]  /*3880*/  MUFU.TANH R22, R24 ;  /* 0x0000001800167308 */ /* 0x0006700000002400 */
        /* <DEDUP_REMOVED lines=10> */
[----:B------:R3:W1:Y:S01]  /*3930*/  MUFU.TANH R30, R11 ;  /* 0x0000000b001e7308 */ /* 0x0006620000002400 */
[----:B------:R-:W-:Y:S06]  /*3940*/  BAR.SYNC.DEFER_BLOCKING 0x0 ;  /* 0x0000000000007b1d */ /* 0x000fec0000010000 */
[----:B------:R-:W-:Y:S05]  /*3950*/  @!P0 BRA `(.L_x_18) ;  /* 0x000003f000008947 */ /* 0x000fea0003800000 */
[----:B--2-4-:R-:W-:Y:S02]  /*3960*/  IMAD.U32 R2, RZ, RZ, UR9 ;  /* 0x00000009ff027e24 */ /* 0x014fe4000f8e00ff */
[----:B------:R-:W-:-:S03]  /*3970*/  IMAD.MOV.U32 R243, RZ, RZ, RZ ;  /* 0x000000fffff37224 */ /* 0x000fc600078e00ff */
[----:B------:R-:W-:-:S04]  /*3980*/  IADD3 R2, R198, UR6, R2 ;  /* 0x00000006c6027c10 */ /* 0x000fc8000fffe002 */
[----:B------:R-:W-:-:S05]  /*3990*/  IADD3 R5, R2, -0x70, RZ ;  /* 0xffffff9002057810 */ /* 0x000fca0007ffe0ff */
[----:B---3--:R-:W-:-:S04]  /*39a0*/  @P5 IMAD.HI.U32 R6, R5, c[0x0][0x2bc], RZ ;  /* 0x0000af0005065a27 */ /* 0x008fc800078e00ff */
[----:B------:R-:W-:Y:S01]  /*39b0*/  IMAD.MOV.U32 R2, RZ, RZ, R5 ;  /* 0x000000ffff027224 */ /* 0x000fe200078e0005 */
[----:B------:R-:W-:-:S04]  /*39c0*/  @P5 SHF.R.U32.HI R2, RZ, c[0x0][0x2c0], R6 ;  /* 0x0000b000ff025a19 */ /* 0x000fc80000011606 */
[----:B------:R-:W-:-:S04]  /*39d0*/  @!P4 IADD3 R7, P0, R2, UR12, RZ ;  /* 0x0000000c0207cc10 */ /* 0x000fc8000ff1e0ff */
[----:B------:R-:W-:Y:S02]  /*39e0*/  @!P4 LEA.HI.X.SX32 R8, R2, UR14, 0x1, P0 ;  /* 0x0000000e0208cc11 */ /* 0x000fe400080f0eff */
[----:B------:R-:W-:-:S04]  /*39f0*/  @!P4 LEA R6, P0, R7, c[0x0][0x2a0], 0x2 ;  /* 0x0000a8000706ca11 */ /* 0x000fc800078010ff */
[----:B------:R-:W-:-:S05]  /*3a00*/  @!P4 LEA.HI.X R7, R7, c[0x0][0x2a4], R8, 0x2, P0 ;  /* 0x0000a9000707ca11 */ /* 0x000fca00000f1408 */
[----:B------:R2:W3:Y:S01]  /*3a10*/  @!P4 LDG.E R243, [R6.64] ;  /* 0x0000001006f3c981 */ /* 0x0004e2000c1e1900 */
[----:B------:R-:W-:-:S04]  /*3a20*/  IMAD.MOV R2, RZ, RZ, -R2 ;  /* 0x000000ffff027224 */ /* 0x000fc800078e0a02 */
[----:B------:R-:W-:-:S05]  /*3a30*/  IMAD R9, R2, c[0x0][0x2b8], R5 ;  /* 0x0000ae0002097a24 */ /* 0x000fca00078e0205 */
[----:B------:R-:W-:Y:S01]  /*3a40*/  SHF.R.S32.HI R2, RZ, 0x1f, R9 ;  /* 0x0000001fff027819 */ /* 0x000fe20000011409 */
[----:B------:R-:W-:Y:S04]  /*3a50*/  STL [R1+0x4], R9 ;  /* 0x0000040901007387 */ /* 0x000fe80000100800 */
[----:B------:R-:W-:-:S04]  /*3a60*/  IMAD R2, R2, c[0x0][0x1e0], RZ ;  /* 0x0000780002027a24 */ /* 0x000fc800078e02ff */
[C---:B------:R-:W-:Y:S02]  /*3a70*/  IMAD R2, R9.reuse, c[0x0][0x1e4], R2 ;  /* 0x0000790009027a24 */ /* 0x040fe400078e0202 */
[----:B--2---:R-:W-:-:S04]  /*3a80*/  IMAD.WIDE.U32 R6, R9, c[0x0][0x1e0], RZ ;  /* 0x0000780009067a25 */ /* 0x004fc800078e00ff */
[----:B------:R-:W-:Y:S01]  /*3a90*/  IMAD.IADD R7, R7, 0x1, R2 ;  /* 0x0000000107077824 */ /* 0x000fe200078e0202 */
[----:B---3--:R-:W-:-:S03]  /*3aa0*/  SHF.R.S32.HI R5, RZ, 0x1f, R243 ;  /* 0x0000001fff057819 */ /* 0x008fc600000114f3 */
[----:B------:R-:W-:-:S04]  /*3ab0*/  IMAD.WIDE.U32 R6, R243, c[0x0][0x1f0], R6 ;  /* 0x00007c00f3067a25 */ /* 0x000fc800078e0006 */
[----:B------:R-:W-:Y:S01]  /*3ac0*/  IMAD R5, R5, c[0x0][0x1f0], RZ ;  /* 0x00007c0005057a24 */ /* 0x000fe200078e02ff */
[----:B------:R-:W-:-:S03]  /*3ad0*/  IADD3 R2, P1, R6, UR20, RZ ;  /* 0x0000001406027c10 */ /* 0x000fc6000ff3e0ff */
[----:B------:R-:W-:Y:S01]  /*3ae0*/  IMAD R6, R243, c[0x0][0x1f4], R5 ;  /* 0x00007d00f3067a24 */ /* 0x000fe200078e0205 */
[----:B------:R-:W-:-:S04]  /*3af0*/  LEA R5, P0, R2, c[0x0][0x1c8], 0x1 ;  /* 0x0000720002057a11 */ /* 0x000fc800078008ff */
[----:B------:R-:W-:Y:S01]  /*3b00*/  IADD3.X R6, R7, UR18, R6, P1, !PT ;  /* 0x0000001207067c10 */ /* 0x000fe20008ffe406 */
[----:B------:R-:W2:Y:S03]  /*3b10*/  SHFL.IDX PT, R8, R5, RZ, 0x181f ;  /* 0x00181fff05087589 */ /* 0x000ea600000e0000 */
[----:B------:R-:W-:Y:S01]  /*3b20*/  LEA.HI.X R2, R2, c[0x0][0x1cc], R6, 0x1, P0 ;  /* 0x0000730002027a11 */ /* 0x000fe200000f0c06 */
[----:B------:R-:W-:Y:S04]  /*3b30*/  SHFL.IDX PT, R14, R5, 0x2, 0x181f ;  /* 0x00581f00050e7f89 */ /* 0x000fe800000e0000 */
[----:B------:R-:W3:Y:S04]  /*3b40*/  SHFL.IDX PT, R6, R5, 0x1, 0x181f ;  /* 0x00381f0005067f89 */ /* 0x000ee800000e0000 */
[----:B------:R-:W4:Y:S04]  /*3b50*/  SHFL.IDX PT, R9, R2, RZ, 0x181f ;  /* 0x00181fff02097589 */ /* 0x000f2800000e0000 */
[----:B------:R-:W5:Y:S04]  /*3b60*/  SHFL.IDX PT, R7, R2, 0x1, 0x181f ;  /* 0x00381f0002077f89 */ /* 0x000f6800000e0000 */
[----:B------:R-:W1:Y:S04]  /*3b70*/  SHFL.IDX PT, R12, R5, 0x3, 0x181f ;  /* 0x00781f00050c7f89 */ /* 0x000e6800000e0000 */
[----:B------:R-:W1:Y:S01]  /*3b80*/  SHFL.IDX PT, R10, R5, 0x4, 0x181f ;  /* 0x00981f00050a7f89 */ /* 0x000e6200000e0000 */
[----:B--2---:R-:W-:-:S03]  /*3b90*/  IADD3 R8, P1, R8, R242, RZ ;  /* 0x000000f208087210 */ /* 0x004fc60007f3e0ff */
[----:B------:R-:W2:Y:S04]  /*3ba0*/  SHFL.IDX PT, R11, R2, 0x2, 0x181f ;  /* 0x00581f00020b7f89 */ /* 0x000ea800000e0000 */
[----:B------:R-:W-:Y:S01]  /*3bb0*/  SHFL.IDX PT, R13, R5, 0x5, 0x181f ;  /* 0x00b81f00050d7f89 */ /* 0x000fe200000e0000 */
[----:B---3--:R-:W-:-:S03]  /*3bc0*/  IADD3 R6, P0, R6, R242, RZ ;  /* 0x000000f206067210 */ /* 0x008fc60007f1e0ff */
[----:B------:R-:W-:Y:S01]  /*3bd0*/  SHFL.IDX PT, R5, R5, 0x6, 0x181f ;  /* 0x00d81f0005057f89 */ /* 0x000fe200000e0000 */
[----:B----4-:R-:W-:-:S03]  /*3be0*/  IMAD.X R9, R9, 0x1, R241, P1 ;  /* 0x0000000109097824 */ /* 0x010fc600008e06f1 */
[----:B------:R-:W-:Y:S01]  /*3bf0*/  SHFL.IDX PT, R18, R2, 0x3, 0x181f ;  /* 0x00781f0002127f89 */ /* 0x000fe200000e0000 */
[----:B-----5:R-:W-:Y:S01]  /*3c00*/  IMAD.X R7, R7, 0x1, R241, P0 ;  /* 0x0000000107077824 */ /* 0x020fe200000e06f1 */
[-C--:B------:R-:W-:Y:S02]  /*3c10*/  IADD3 R14, P0, R14, R242.reuse, RZ ;  /* 0x000000f20e0e7210 */ /* 0x080fe40007f1e0ff */
[----:B------:R-:W3:Y:S01]  /*3c20*/  SHFL.IDX PT, R17, R2, 0x4, 0x181f ;  /* 0x00981f0002117f89 */ /* 0x000ee200000e0000 */
[----:B-1----:R-:W-:-:S03]  /*3c30*/  IADD3 R12, P3, R12, R242, RZ ;  /* 0x000000f20c0c7210 */ /* 0x002fc60007f7e0ff */
[----:B------:R-:W1:Y:S01]  /*3c40*/  SHFL.IDX PT, R16, R2, 0x5, 0x181f ;  /* 0x00b81f0002107f89 */ /* 0x000e6200000e0000 */
[----:B------:R-:W-:-:S03]  /*3c50*/  IADD3 R10, P2, R10, R242, RZ ;  /* 0x000000f20a0a7210 */ /* 0x000fc60007f5e0ff */
[----:B------:R-:W4:Y:S01]  /*3c60*/  SHFL.IDX PT, R2, R2, 0x6, 0x181f ;  /* 0x00d81f0002027f89 */ /* 0x000f2200000e0000 */
[----:B--2---:R-:W-:-:S03]  /*3c70*/  IMAD.X R15, R11, 0x1, R241, P0 ;  /* 0x000000010b0f7824 */ /* 0x004fc600000e06f1 */
[----:B------:R2:W-:Y:S04]  /*3c80*/  LDGSTS.E.BYPASS.LTC128B.128 [R197+0x3900], [R8.64], !P6 ;  /* 0x0390000008c57fae */ /* 0x0005e8000f101d50 */
[----:B------:R5:W-:Y:S04]  /*3c90*/  LDGSTS.E.BYPASS.LTC128B.128 [R197+0x4100], [R6.64], !P6 ;  /* 0x0410000006c57fae */ /* 0x000be8000f101d50 */
[----:B------:R4:W-:Y:S01]  /*3ca0*/  LDGSTS.E.BYPASS.LTC128B.128 [R197+0x4900], [R14.64], !P6 ;  /* 0x049000000ec57fae */ /* 0x0009e2000f101d50 */
[--C-:B---3--:R-:W-:Y:S01]  /*3cb0*/  IMAD.X R11, R17, 0x1, R241.reuse, P2 ;  /* 0x00000001110b7824 */ /* 0x108fe200010e06f1 */
[-C--:B--2---:R-:W-:Y:S01]  /*3cc0*/  IADD3 R8, P1, R13, R242.reuse, RZ ;  /* 0x000000f20d087210 */ /* 0x084fe20007f3e0ff */
[----:B------:R-:W-:Y:S01]  /*3cd0*/  IMAD.X R13, R18, 0x1, R241, P3 ;  /* 0x00000001120d7824 */ /* 0x000fe200018e06f1 */
[----:B-----5:R-:W-:-:S03]  /*3ce0*/  IADD3 R6, P0, R5, R242, RZ ;  /* 0x000000f205067210 */ /* 0x020fc60007f1e0ff */
[--C-:B-1----:R-:W-:Y:S01]  /*3cf0*/  IMAD.X R9, R16, 0x1, R241.reuse, P1 ;  /* 0x0000000110097824 */ /* 0x102fe200008e06f1 */
[----:B------:R1:W-:Y:S01]  /*3d00*/  LDGSTS.E.BYPASS.LTC128B.128 [R197+0x5100], [R12.64], !P6 ;  /* 0x051000000cc57fae */ /* 0x0003e2000f101d50 */
[----:B----4-:R-:W-:-:S03]  /*3d10*/  IMAD.X R7, R2, 0x1, R241, P0 ;  /* 0x0000000102077824 */ /* 0x010fc600000e06f1 */
[----:B------:R1:W-:Y:S04]  /*3d20*/  LDGSTS.E.BYPASS.LTC128B.128 [R197+0x5900], [R10.64], !P6 ;  /* 0x059000000ac57fae */ /* 0x0003e8000f101d50 */
[----:B------:R1:W-:Y:S04]  /*3d30*/  LDGSTS.E.BYPASS.LTC128B.128 [R197+0x6100], [R8.64], !P6 ;  /* 0x0610000008c57fae */ /* 0x0003e8000f101d50 */
[----:B------:R1:W-:Y:S02]  /*3d40*/  LDGSTS.E.BYPASS.LTC128B.128 [R197+0x6900], [R6.64], !P6 ;  /* 0x0690000006c57fae */ /* 0x0003e4000f101d50 */
.L_x_18:
[----:B--2-4-:R-:W-:Y:S01]  /*3d50*/  LOP3.LUT R2, R195, 0xffffffe0, RZ, 0xc0, !PT ;  /* 0xffffffe0c3027812 */ /* 0x014fe200078ec0ff */
[----:B-1-3--:R-:W-:Y:S01]  /*3d60*/  IMAD.MOV.U32 R7, RZ, RZ, -0x2 ;  /* 0xfffffffeff077424 */ /* 0x00afe200078e00ff */
[----:B------:R-:W-:Y:S01]  /*3d70*/  UIADD3 UR6, UR7, -0x2, URZ ;  /* 0xfffffffe07067890 */ /* 0x000fe2000fffe03f */
[----:B------:R-:W-:Y:S01]  /*3d80*/  IMAD.SHL.U32 R224, R0, 0x2, RZ ;  /* 0x0000000200e07824 */ /* 0x000fe200078e00ff */
[----:B------:R-:W0:Y:S01]  /*3d90*/  LDGDEPBAR ;  /* 0x00000000000079af */ /* 0x000e220000000000 */
[----:B------:R-:W-:Y:S01]  /*3da0*/  IMAD.IADD R2, R196, 0x1, -R2 ;  /* 0x00000001c4027824 */ /* 0x000fe200078e0a02 */
[----:B------:R-:W-:Y:S01]  /*3db0*/  UISETP.GE.AND UP0, UPT, UR6, UR8, UPT ;  /* 0x000000080600728c */ /* 0x000fe2000bf06270 */
[----:B------:R-:W-:-:S02]  /*3dc0*/  IMAD R225, R4, 0x2, R224 ;  /* 0x0000000204e17824 */ /* 0x000fc400078e02e0 */
[C---:B------:R-:W-:Y:S01]  /*3dd0*/  IMAD R227, R3.reuse, 0x2, R224 ;  /* 0x0000000203e37824 */ /* 0x040fe200078e02e0 */
[----:B------:R-:W-:Y:S01]  /*3de0*/  SHF.R.S32.HI R5, RZ, 0x1f, R2 ;  /* 0x0000001fff057819 */ /* 0x000fe20000011402 */
[----:B------:R-:W-:-:S03]  /*3df0*/  IMAD R226, R3, 0x2, R225 ;  /* 0x0000000203e27824 */ /* 0x000fc600078e02e1 */
[----:B------:R-:W-:-:S04]  /*3e00*/  LEA.HI R5, R5, R2, RZ, 0x2 ;  /* 0x0000000205057211 */ /* 0x000fc800078f10ff */
[----:B------:R-:W-:-:S05]  /*3e10*/  LOP3.LUT R5, R5, 0x7ffffffc, RZ, 0xc0, !PT ;  /* 0x7ffffffc05057812 */ /* 0x000fca00078ec0ff */
[----:B------:R-:W-:-:S04]  /*3e20*/  IMAD.IADD R2, R2, 0x1, -R5 ;  /* 0x0000000102027824 */ /* 0x000fc800078e0a05 */
[----:B------:R-:W-:-:S05]  /*3e30*/  IMAD R2, R2, R7, UR15 ;  /* 0x0000000f02027e24 */ /* 0x000fca000f8e0207 */
[C---:B------:R-:W-:Y:S02]  /*3e40*/  ISETP.GT.AND P3, PT, R2.reuse, RZ, PT ;  /* 0x000000ff0200720c */ /* 0x040fe40003f64270 */
[C---:B------:R-:W-:Y:S02]  /*3e50*/  ISETP.GT.AND P2, PT, R2.reuse, 0x1, PT ;  /* 0x000000010200780c */ /* 0x040fe40003f44270 */
[----:B------:R-:W-:Y:S02]  /*3e60*/  ISETP.GT.AND P1, PT, R2, 0x8, PT ;  /* 0x000000080200780c */ /* 0x000fe40003f24270 */
[----:B------:R-:W-:Y:S02]  /*3e70*/  FSEL R11, R190, -INF , P3 ;  /* 0xff800000be0b7808 */ /* 0x000fe40001800000 */
[----:B------:R-:W-:Y:S02]  /*3e80*/  FSEL R10, R194, -INF , P3 ;  /* 0xff800000c20a7808 */ /* 0x000fe40001800000 */
[----:B------:R-:W-:-:S02]  /*3e90*/  FSEL R12, R189, -INF , P2 ;  /* 0xff800000bd0c7808 */ /* 0x000fc40001000000 */
[----:B------:R-:W-:Y:S02]  /*3ea0*/  FSEL R25, R193, -INF , P2 ;  /* 0xff800000c1197808 */ /* 0x000fe40001000000 */
[----:B------:R-:W-:Y:S02]  /*3eb0*/  ISETP.GT.AND P0, PT, R2, 0x9, PT ;  /* 0x000000090200780c */ /* 0x000fe40003f04270 */
[----:B------:R-:W-:Y:S02]  /*3ec0*/  FSEL R13, R182, -INF , P1 ;  /* 0xff800000b60d7808 */ /* 0x000fe40000800000 */
[----:B------:R-:W-:Y:S02]  /*3ed0*/  FSEL R26, R188, -INF , P1 ;  /* 0xff800000bc1a7808 */ /* 0x000fe40000800000 */
[----:B------:R-:W-:Y:S02]  /*3ee0*/  FMNMX.FTZ R5, R10, R25, !PT ;  /* 0x000000190a057209 */ /* 0x000fe40007810000 */
[----:B------:R-:W-:-:S02]  /*3ef0*/  FMNMX.FTZ R6, R11, R12, !PT ;  /* 0x0000000c0b067209 */ /* 0x000fc40007810000 */
[----:B------:R-:W-:Y:S02]  /*3f00*/  FSEL R15, R185, -INF , P3 ;  /* 0xff800000b90f7808 */ /* 0x000fe40001800000 */
[----:B------:R-:W-:Y:S02]  /*3f10*/  FSEL R32, R192, -INF , P3 ;  /* 0xff800000c0207808 */ /* 0x000fe40001800000 */
[----:B------:R-:W-:Y:S02]  /*3f20*/  ISETP.GT.AND P3, PT, R2, 0x10, PT ;  /* 0x000000100200780c */ /* 0x000fe40003f64270 */
[----:B------:R-:W-:Y:S02]  /*3f30*/  FSEL R14, R181, -INF , P0 ;  /* 0xff800000b50e7808 */ /* 0x000fe40000000000 */
[----:B------:R-:W-:Y:S02]  /*3f40*/  FSEL R27, R187, -INF , P0 ;  /* 0xff800000bb1b7808 */ /* 0x000fe40000000000 */
[----:B------:R-:W-:-:S02]  /*3f50*/  FMNMX.FTZ R5, R26, R5, !PT ;  /* 0x000000051a057209 */ /* 0x000fc40007810000 */
[----:B------:R-:W-:Y:S02]  /*3f60*/  FMNMX.FTZ R6, R13, R6, !PT ;  /* 0x000000060d067209 */ /* 0x000fe40007810000 */
[----:B------:R-:W-:Y:S02]  /*3f70*/  FSEL R16, R186, -INF , P2 ;  /* 0xff800000ba107808 */ /* 0x000fe40001000000 */
[----:B------:R-:W-:Y:S02]  /*3f80*/  FSEL R33, R191, -INF , P2 ;  /* 0xff800000bf217808 */ /* 0x000fe40001000000 */
[----:B------:R-:W-:Y:S02]  /*3f90*/  ISETP.GT.AND P2, PT, R2, 0x11, PT ;  /* 0x000000110200780c */ /* 0x000fe40003f44270 */
[----:B------:R-:W-:Y:S02]  /*3fa0*/  FSEL R17, R177, -INF , P1 ;  /* 0xff800000b1117808 */ /* 0x000fe40000800000 */
[----:B------:R-:W-:-:S02]  /*3fb0*/  FSEL R34, R184, -INF , P1 ;  /* 0xff800000b8227808 */ /* 0x000fc40000800000 */
[----:B------:R-:W-:Y:S02]  /*3fc0*/  FSEL R36, R174, -INF , P3 ;  /* 0xff800000ae247808 */ /* 0x000fe40001800000 */
[----:B------:R-:W-:Y:S02]  /*3fd0*/  FSEL R75, R180, -INF , P3 ;  /* 0xff800000b44b7808 */ /* 0x000fe40001800000 */
[----:B------:R-:W-:Y:S02]  /*3fe0*/  FMNMX.FTZ R5, R27, R5, !PT ;  /* 0x000000051b057209 */ /* 0x000fe40007810000 */
[----:B------:R-:W-:Y:S02]  /*3ff0*/  FMNMX.FTZ R6, R14, R6, !PT ;  /* 0x000000060e067209 */ /* 0x000fe40007810000 */
[----:B------:R-:W-:Y:S02]  /*4000*/  ISETP.GT.AND P1, PT, R2, 0x18, PT ;  /* 0x000000180200780c */ /* 0x000fe40003f24270 */
        /* <DEDUP_REMOVED lines=9> */
[----:B------:R-:W-:Y:S02]  /*40a0*/  FSEL R69, R170, -INF , P2 ;  /* 0xff800000aa457808 */ /* 0x000fe40001000000 */
[----:B------:R-:W-:Y:S02]  /*40b0*/  FSEL R116, R175, -INF , P2 ;  /* 0xff800000af747808 */ /* 0x000fe40001000000 */
[----:B------:R-:W-:Y:S02]  /*40c0*/  FSEL R70, R118, -INF , P1 ;  /* 0xff80000076467808 */ /* 0x000fe40000800000 */
[----:B------:R-:W-:-:S02]  /*40d0*/  FSEL R38, R166, -INF , P1 ;  /* 0xff800000a6267808 */ /* 0x000fc40000800000 */
[----:B------:R-:W-:Y:S02]  /*40e0*/  FSEL R117, R168, -INF , P1 ;  /* 0xff800000a8757808 */ /* 0x000fe40000800000 */
[----:B------:R-:W-:Y:S02]  /*40f0*/  FSEL R97, R172, -INF , P1 ;  /* 0xff800000ac617808 */ /* 0x000fe40000800000 */
[C---:B------:R-:W-:Y:S02]  /*4100*/  ISETP.GT.AND P3, PT, R2.reuse, 0x20, PT ;  /* 0x000000200200780c */ /* 0x040fe40003f64270 */
[C---:B------:R-:W-:Y:S02]  /*4110*/  ISETP.GT.AND P2, PT, R2.reuse, 0x21, PT ;  /* 0x000000210200780c */ /* 0x040fe40003f44270 */
[----:B------:R-:W-:Y:S02]  /*4120*/  ISETP.GT.AND P1, PT, R2, 0x28, PT ;  /* 0x000000280200780c */ /* 0x000fe40003f24270 */
[----:B------:R-:W-:-:S02]  /*4130*/  FSEL R74, R158, -INF , P0 ;  /* 0xff8000009e4a7808 */ /* 0x000fc40000000000 */
[----:B------:R-:W-:Y:S02]  /*4140*/  FSEL R39, R165, -INF , P0 ;  /* 0xff800000a5277808 */ /* 0x000fe40000000000 */
[----:B------:R-:W-:Y:S02]  /*4150*/  FSEL R118, R167, -INF , P0 ;  /* 0xff800000a7767808 */ /* 0x000fe40000000000 */
[----:B------:R-:W-:Y:S02]  /*4160*/  FSEL R98, R171, -INF , P0 ;  /* 0xff800000ab627808 */ /* 0x000fe40000000000 */
[----:B------:R-:W-:Y:S02]  /*4170*/  ISETP.GT.AND P0, PT, R2, 0x29, PT ;  /* 0x000000290200780c */ /* 0x000fe40003f04270 */
        /* <DEDUP_REMOVED lines=18> */
[C---:B------:R-:W-:Y:S02]  /*42a0*/  ISETP.GT.AND P3, PT, R2.reuse, 0x30, PT ;  /* 0x000000300200780c */ /* 0x040fe40003f64270 */
[----:B------:R-:W-:-:S02]  /*42b0*/  ISETP.GT.AND P2, PT, R2, 0x31, PT ;  /* 0x000000310200780c */ /* 0x000fc40003f44270 */
[C---:B------:R-:W-:Y:S02]  /*42c0*/  ISETP.GT.AND P1, PT, R2.reuse, 0x38, PT ;  /* 0x000000380200780c */ /* 0x040fe40003f24270 */
[----:B------:R-:W-:Y:S02]  /*42d0*/  ISETP.GT.AND P0, PT, R2, 0x39, PT ;  /* 0x000000390200780c */ /* 0x000fe40003f04270 */
[----:B------:R-:W-:Y:S02]  /*42e0*/  FMNMX.FTZ R5, R97, R5, !PT ;  /* 0x0000000561057209 */ /* 0x000fe40007810000 */
[----:B------:R-:W-:Y:S02]  /*42f0*/  FMNMX.FTZ R6, R38, R6, !PT ;  /* 0x0000000626067209 */ /* 0x000fe40007810000 */
        /* <DEDUP_REMOVED lines=16> */
[----:B------:R-:W-:Y:S02]  /*4400*/  FMNMX.FTZ R5, R98, R5, !PT ;  /* 0x0000000562057209 */ /* 0x000fe40007810000 */
[----:B------:R-:W-:Y:S02]  /*4410*/  FMNMX.FTZ R6, R39, R6, !PT ;  /* 0x0000000627067209 */ /* 0x000fe40007810000 */
[C---:B------:R-:W-:Y:S02]  /*4420*/  ISETP.GT.AND P3, PT, R2.reuse, 0x40, PT ;  /* 0x000000400200780c */ /* 0x040fe40003f64270 */
[----:B------:R-:W-:-:S02]  /*4430*/  ISETP.GT.AND P2, PT, R2, 0x41, PT ;  /* 0x000000410200780c */ /* 0x000fc40003f44270 */
[C---:B------:R-:W-:Y:S02]  /*4440*/  ISETP.GT.AND P1, PT, R2.reuse, 0x48, PT ;  /* 0x000000480200780c */ /* 0x040fe40003f24270 */
[----:B------:R-:W-:Y:S02]  /*4450*/  ISETP.GT.AND P0, PT, R2, 0x49, PT ;  /* 0x000000490200780c */ /* 0x000fe40003f04270 */
[----:B------:R-:W-:Y:S02]  /*4460*/  FMNMX.FTZ R7, R15, R16, !PT ;  /* 0x000000100f077209 */ /* 0x000fe40007810000 */
[----:B------:R-:W-:Y:S02]  /*4470*/  FMNMX.FTZ R5, R128, R5, !PT ;  /* 0x0000000580057209 */ /* 0x000fe40007810000 */
[----:B------:R-:W-:Y:S02]  /*4480*/  FMNMX.FTZ R6, R129, R6, !PT ;  /* 0x0000000681067209 */ /* 0x000fe40007810000 */
        /* <DEDUP_REMOVED lines=40> */
[C---:B------:R-:W-:Y:S02]  /*4710*/  ISETP.GT.AND P3, PT, R2.reuse, 0x60, PT ;  /* 0x000000600200780c */ /* 0x040fe40003f64270 */
[C---:B------:R-:W-:Y:S02]  /*4720*/  ISETP.GT.AND P2, PT, R2.reuse, 0x61, PT ;  /* 0x000000610200780c */ /* 0x040fe40003f44270 */
[----:B------:R-:W-:-:S02]  /*4730*/  ISETP.GT.AND P1, PT, R2, 0x68, PT ;  /* 0x000000680200780c */ /* 0x000fc40003f24270 */
[----:B------:R-:W-:Y:S02]  /*4740*/  ISETP.GT.AND P0, PT, R2, 0x69, PT ;  /* 0x000000690200780c */ /* 0x000fe40003f04270 */
[----:B------:R-:W-:Y:S02]  /*4750*/  FMNMX.FTZ R5, R138, R5, !PT ;  /* 0x000000058a057209 */ /* 0x000fe40007810000 */
[----:B------:R-:W-:Y:S02]  /*4760*/  FMNMX.FTZ R2, R131, R6, !PT ;  /* 0x0000000683027209 */ /* 0x000fe40007810000 */
[----:B------:R-:W-:Y:S02]  /*4770*/  FMNMX.FTZ R6, R68, R7, !PT ;  /* 0x0000000744067209 */ /* 0x000fe40007810000 */
[----:B------:R-:W-:Y:S02]  /*4780*/  FMNMX.FTZ R73, R139, R5, !PT ;  /* 0x000000058b497209 */ /* 0x000fe40007810000 */
[----:B------:R-:W-:-:S02]  /*4790*/  FMNMX.FTZ R2, R132, R2, !PT ;  /* 0x0000000284027209 */ /* 0x000fc40007810000 */
[----:B------:R-:W-:Y:S02]  /*47a0*/  FMNMX.FTZ R5, R69, R6, !PT ;  /* 0x0000000645057209 */ /* 0x000fe40007810000 */
        /* <DEDUP_REMOVED lines=38> */
[----:B------:R-:W-:Y:S02]  /*4a10*/  FSEL R198, R22, -INF , P3 ;  /* 0xff80000016c67808 */ /* 0x000fe40001800000 */
[----:B------:R-:W-:Y:S02]  /*4a20*/  FSEL R192, R40, -INF , P3 ;  /* 0xff80000028c07808 */ /* 0x000fe40001800000 */
        /* <DEDUP_REMOVED lines=18> */
[----:B------:R-:W-:Y:S01]  /*4b50*/  FMNMX.FTZ R73, R197, R73, !PT ;  /* 0x00000049c5497209 */ /* 0x000fe20007810000 */
[----:B------:R-:W-:Y:S01]  /*4b60*/  LDSM.16.MT88.4 R20, [R224+0x100] ;  /* 0x00010000e014783b */ /* 0x000fe20000004200 */
[----:B------:R-:W-:-:S02]  /*4b70*/  FMNMX.FTZ R2, R191, R2, !PT ;  /* 0x00000002bf027209 */ /* 0x000fc40007810000 */
[----:B------:R-:W-:Y:S02]  /*4b80*/  FMNMX.FTZ R5, R182, R5, !PT ;  /* 0x00000005b6057209 */ /* 0x000fe40007810000 */
[----:B------:R-:W-:Y:S02]  /*4b90*/  FMNMX.FTZ R6, R142, R6, !PT ;  /* 0x000000068e067209 */ /* 0x000fe40007810000 */
[----:B------:R-:W-:Y:S02]  /*4ba0*/  FMNMX.FTZ R73, R186, R73, !PT ;  /* 0x00000049ba497209 */ /* 0x000fe40007810000 */
[----:B------:R-:W-:Y:S02]  /*4bb0*/  FMNMX.FTZ R2, R110, R2, !PT ;  /* 0x000000026e027209 */ /* 0x000fe40007810000 */
[----:B------:R-:W-:Y:S01]  /*4bc0*/  FMNMX.FTZ R5, R183, R5, !PT ;  /* 0x00000005b7057209 */ /* 0x000fe20007810000 */
[----:B------:R-:W1:Y:S01]  /*4bd0*/  SHFL.BFLY PT, R8, R73, 0x2, 0x1f ;  /* 0x0c401f0049087f89 */ /* 0x000e6200000e0000 */
[----:B------:R-:W-:-:S02]  /*4be0*/  FMNMX.FTZ R6, R143, R6, !PT ;  /* 0x000000068f067209 */ /* 0x000fc40007810000 */
[----:B------:R-:W-:Y:S01]  /*4bf0*/  FMNMX.FTZ R5, R180, R5, !PT ;  /* 0x00000005b4057209 */ /* 0x000fe20007810000 */
[----:B------:R-:W2:Y:S01]  /*4c00*/  SHFL.BFLY PT, R7, R2, 0x2, 0x1f ;  /* 0x0c401f0002077f89 */ /* 0x000ea200000e0000 */
[----:B------:R-:W-:Y:S02]  /*4c10*/  FMNMX.FTZ R6, R144, R6, !PT ;  /* 0x0000000690067209 */ /* 0x000fe40007810000 */
[----:B------:R-:W-:Y:S02]  /*4c20*/  FSEL R212, R43, -INF , P3 ;  /* 0xff8000002bd47808 */ /* 0x000fe40001800000 */
[----:B------:R-:W-:Y:S02]  /*4c30*/  FMNMX.FTZ R5, R181, R5, !PT ;  /* 0x00000005b5057209 */ /* 0x000fe40007810000 */
[----:B------:R-:W-:Y:S02]  /*4c40*/  FMNMX.FTZ R6, R159, R6, !PT ;  /* 0x000000069f067209 */ /* 0x000fe40007810000 */
[----:B------:R-:W-:-:S02]  /*4c50*/  FSEL R211, R42, -INF , P2 ;  /* 0xff8000002ad37808 */ /* 0x000fc40001000000 */
[----:B------:R-:W-:Y:S01]  /*4c60*/  FMNMX.FTZ R5, R212, R5, !PT ;  /* 0x00000005d4057209 */ /* 0x000fe20007810000 */
[----:B------:R-:W-:Y:S01]  /*4c70*/  LDSM.16.MT88.4 R40, [R226+0x100] ;  /* 0x00010000e228783b */ /* 0x000fe20000004200 */
        /* <DEDUP_REMOVED lines=8> */
[----:B------:R-:W-:Y:S02]  /*4d00*/  FMNMX.FTZ R5, R247, R5, !PT ;  /* 0x00000005f7057209 */ /* 0x000fe40007810000 */
[----:B------:R-:W-:Y:S02]  /*4d10*/  FMNMX.FTZ R6, R173, R6, !PT ;  /* 0x00000006ad067209 */ /* 0x000fe40007810000 */
[----:B-1----:R-:W-:Y:S02]  /*4d20*/  FMNMX.FTZ R73, R73, R8, !PT ;  /* 0x0000000849497209 */ /* 0x002fe40007810000 */
[----:B--2---:R-:W-:-:S02]  /*4d30*/  FMNMX.FTZ R2, R2, R7, !PT ;  /* 0x0000000702027209 */ /* 0x004fc40007810000 */
[----:B------:R-:W1:Y:S01]  /*4d40*/  SHFL.BFLY PT, R7, R5, 0x2, 0x1f ;  /* 0x0c401f0005077f89 */ /* 0x000e6200000e0000 */
[----:B------:R-:W-:Y:S02]  /*4d50*/  FMNMX.FTZ R6, R172, R6, !PT ;  /* 0x00000006ac067209 */ /* 0x000fe40007810000 */
[----:B------:R-:W-:Y:S01]  /*4d60*/  FSEL R246, R48, -INF , P3 ;  /* 0xff80000030f67808 */ /* 0x000fe20001800000 */
[----:B------:R-:W2:Y:S01]  /*4d70*/  SHFL.BFLY PT, R8, R73, 0x1, 0x1f ;  /* 0x0c201f0049087f89 */ /* 0x000ea200000e0000 */
[----:B------:R-:W-:Y:S02]  /*4d80*/  FMNMX.FTZ R6, R174, R6, !PT ;  /* 0x00000006ae067209 */ /* 0x000fe40007810000 */
[----:B------:R-:W-:Y:S01]  /*4d90*/  FSEL R220, R46, -INF , P2 ;  /* 0xff8000002edc7808 */ /* 0x000fe20001000000 */
[----:B------:R-:W3:Y:S01]  /*4da0*/  SHFL.BFLY PT, R71, R2, 0x1, 0x1f ;  /* 0x0c201f0002477f89 */ /* 0x000ee200000e0000 */
[----:B------:R-:W-:Y:S02]  /*4db0*/  FMNMX.FTZ R6, R175, R6, !PT ;  /* 0x00000006af067209 */ /* 0x000fe40007810000 */
[----:B------:R-:W-:-:S02]  /*4dc0*/  FSEL R216, R44, -INF , P1 ;  /* 0xff8000002cd87808 */ /* 0x000fc40000800000 */
[----:B------:R-:W-:Y:S02]  /*4dd0*/  FMNMX.FTZ R6, R193, R6, !PT ;  /* 0x00000006c1067209 */ /* 0x000fe40007810000 */
[----:B------:R-:W-:Y:S02]  /*4de0*/  FSEL R214, R45, -INF , P0 ;  /* 0xff8000002dd67808 */ /* 0x000fe40000000000 */
[----:B------:R-:W-:-:S04]  /*4df0*/  FMNMX.FTZ R6, R188, R6, !PT ;  /* 0x00000006bc067209 */ /* 0x000fc80007810000 */
[----:B------:R-:W-:Y:S02]  /*4e00*/  FMNMX.FTZ R6, R109, R6, !PT ;  /* 0x000000066d067209 */ /* 0x000fe40007810000 */
[----:B-1----:R-:W-:Y:S02]  /*4e10*/  FMNMX.FTZ R5, R5, R7, !PT ;  /* 0x0000000705057209 */ /* 0x002fe40007810000 */
[----:B------:R-:W-:Y:S02]  /*4e20*/  FMNMX.FTZ R6, R106, R6, !PT ;  /* 0x000000066a067209 */ /* 0x000fe40007810000 */
[----:B--2---:R-:W-:Y:S01]  /*4e30*/  FMNMX.FTZ R73, R73, R8, !PT ;  /* 0x0000000849497209 */ /* 0x004fe20007810000 */
[----:B------:R-:W-:Y:S01]  /*4e40*/  SHFL.BFLY PT, R9, R5, 0x1, 0x1f ;  /* 0x0c201f0005097f89 */ /* 0x000fe200000e0000 */
[----:B---3--:R-:W-:-:S03]  /*4e50*/  FMNMX.FTZ R71, R2, R71, !PT ;  /* 0x0000004702477209 */ /* 0x008fc60007810000 */
[C---:B------:R-:W-:Y:S01]  /*4e60*/  FMUL.FTZ R7, R73.reuse, c[0x0][0x2d0] ;  /* 0x0000b40049077a20 */ /* 0x040fe20000410000 */
[----:B------:R-:W-:Y:S02]  /*4e70*/  FMNMX.FTZ R2, R246, R6, !PT ;  /* 0x00000006f6027209 */ /* 0x000fe40007810000 */
[----:B------:R-:W-:Y:S01]  /*4e80*/  FSETP.NEU.FTZ.AND P2, PT, R73, -INF , PT ;  /* 0xff8000004900780b */ /* 0x000fe20003f5d000 */
[----:B------:R-:W-:Y:S01]  /*4e90*/  FMUL.FTZ R6, R71, c[0x0][0x2d0] ;  /* 0x0000b40047067a20 */ /* 0x000fe20000410000 */
[----:B------:R-:W-:Y:S02]  /*4ea0*/  FMNMX.FTZ R2, R220, R2, !PT ;  /* 0x00000002dc027209 */ /* 0x000fe40007810000 */
[----:B------:R-:W-:Y:S02]  /*4eb0*/  FSEL R7, R7, RZ, P2 ;  /* 0x000000ff07077208 */ /* 0x000fe40001000000 */
[----:B------:R-:W-:Y:S02]  /*4ec0*/  FMNMX.FTZ R8, R216, R2, !PT ;  /* 0x00000002d8087209 */ /* 0x000fe40007810000 */
[----:B------:R-:W-:Y:S01]  /*4ed0*/  FSETP.NEU.FTZ.AND P1, PT, R71, -INF , PT ;  /* 0xff8000004700780b */ /* 0x000fe20003f3d000 */
[----:B------:R-:W-:Y:S01]  /*4ee0*/  FFMA.FTZ R2, R10, c[0x0][0x2d0], -R7 ;  /* 0x0000b4000a027a23 */ /* 0x000fe20000010807 */
[----:B------:R-:W-:-:S02]  /*4ef0*/  FMNMX.FTZ R8, R214, R8, !PT ;  /* 0x00000008d6087209 */ /* 0x000fc40007810000 */
[----:B------:R-:W-:Y:S01]  /*4f00*/  FSEL R6, R6, RZ, P1 ;  /* 0x000000ff06067208 */ /* 0x000fe20000800000 */
[----:B------:R1:W-:Y:S02]  /*4f10*/  MUFU.EX2 R190, R2 ;  /* 0x0000000200be7308 */ /* 0x0003e40000000800 */
[----:B------:R-:W2:Y:S02]  /*4f20*/  SHFL.BFLY PT, R10, R8, 0x2, 0x1f ;  /* 0x0c401f00080a7f89 */ /* 0x000ea400000e0000 */
[----:B-1----:R-:W-:-:S04]  /*4f30*/  FFMA.FTZ R2, R11, c[0x0][0x2d0], -R6 ;  /* 0x0000b4000b027a23 */ /* 0x002fc80000010806 */
[----:B------:R1:W-:Y:S01]  /*4f40*/  MUFU.EX2 R205, R2 ;  /* 0x0000000200cd7308 */ /* 0x0003e20000000800 */
[----:B--2---:R-:W-:Y:S02]  /*4f50*/  FMNMX.FTZ R8, R8, R10, !PT ;  /* 0x0000000a08087209 */ /* 0x004fe40007810000 */
[----:B-1----:R-:W-:Y:S01]  /*4f60*/  FMNMX.FTZ R2, R9, R5, !PT ;  /* 0x0000000509027209 */ /* 0x002fe20007810000 */
[--C-:B------:R-:W-:Y:S02]  /*4f70*/  FFMA.FTZ R5, R12, c[0x0][0x2d0], -R6.reuse ;  /* 0x0000b4000c057a23 */ /* 0x100fe40000010806 */
[----:B------:R-:W-:Y:S01]  /*4f80*/  FFMA.FTZ R9, R13, c[0x0][0x2d0], -R6 ;  /* 0x0000b4000d097a23 */ /* 0x000fe20000010806 */
[C---:B------:R-:W-:Y:S01]  /*4f90*/  FSETP.NEU.FTZ.AND P0, PT, R2.reuse, -INF , PT ;  /* 0xff8000000200780b */ /* 0x040fe20003f1d000 */
[----:B------:R1:W-:Y:S08]  /*4fa0*/  MUFU.EX2 R105, R5 ;  /* 0x0000000500697308 */ /* 0x0003f00000000800 */
[----:B------:R2:W-:Y:S01]  /*4fb0*/  MUFU.EX2 R185, R9 ;  /* 0x0000000900b97308 */ /* 0x0005e20000000800 */
[----:B-1----:R-:W-:-:S05]  /*4fc0*/  FMUL.FTZ R5, R2, c[0x0][0x2d0] ;  /* 0x0000b40002057a20 */ /* 0x002fca0000410000 */
[----:B------:R-:W-:Y:S01]  /*4fd0*/  FSEL R5, R5, RZ, P0 ;  /* 0x000000ff05057208 */ /* 0x000fe20000000000 */
[----:B--2---:R-:W-:-:S04]  /*4fe0*/  FFMA.FTZ R9, R14, c[0x0][0x2d0], -R6 ;  /* 0x0000b4000e097a23 */ /* 0x004fc80000010806 */
[--C-:B------:R-:W-:Y:S01]  /*4ff0*/  FFMA.FTZ R0, R16, c[0x0][0x2d0], -R5.reuse ;  /* 0x0000b40010007a23 */ /* 0x100fe20000010805 */
[----:B------:R1:W2:Y:S08]  /*5000*/  MUFU.EX2 R108, R9 ;  /* 0x00000009006c7308 */ /* 0x0002b00000000800 */
[----:B------:R3:W-:Y:S01]  /*5010*/  MUFU.EX2 R252, R0 ;  /* 0x0000000000fc7308 */ /* 0x0007e20000000800 */
[----:B-1----:R-:W-:Y:S01]  /*5020*/  FFMA.FTZ R9, R15, c[0x0][0x2d0], -R5 ;  /* 0x0000b4000f097a23 */ /* 0x002fe20000010805 */
[----:B--2---:R-:W-:-:S06]  /*5030*/  F2FP.BF16.PACK_AB R10, R108, R185 ;  /* 0x000000b96c0a723e */ /* 0x004fcc00000010ff */
[----:B------:R1:W2:Y:S01]  /*5040*/  MUFU.EX2 R104, R9 ;  /* 0x0000000900687308 */ /* 0x0002a20000000800 */
[--C-:B---3--:R-:W-:Y:S02]  /*5050*/  FFMA.FTZ R0, R17, c[0x0][0x2d0], -R5.reuse ;  /* 0x0000b40011007a23 */ /* 0x108fe40000010805 */
[----:B------:R-:W-:Y:S05]  /*5060*/  LDSM.16.MT88.4 R16, [R227+0x100] ;  /* 0x00010000e310783b */ /* 0x000fea0000004200 */
[----:B------:R3:W-:Y:S01]  /*5070*/  MUFU.EX2 R189, R0 ;  /* 0x0000000000bd7308 */ /* 0x0007e20000000800 */
[----:B-1----:R-:W1:Y:S01]  /*5080*/  SHFL.BFLY PT, R9, R8, 0x1, 0x1f ;  /* 0x0c201f0008097f89 */ /* 0x002e6200000e0000 */
[----:B---3--:R-:W-:-:S06]  /*5090*/  FFMA.FTZ R0, R24, c[0x0][0x2d0], -R5 ;  /* 0x0000b40018007a23 */ /* 0x008fcc0000010805 */
[----:B------:R3:W4:Y:S01]  /*50a0*/  MUFU.EX2 R200, R0 ;  /* 0x0000000000c87308 */ /* 0x0007220000000800 */
[----:B-1----:R-:W-:Y:S02]  /*50b0*/  FMNMX.FTZ R72, R8, R9, !PT ;  /* 0x0000000908487209 */ /* 0x002fe40007810000 */
[----:B------:R-:W-:Y:S01]  /*50c0*/  F2FP.BF16.PACK_AB R8, R105, R205 ;  /* 0x000000cd6908723e */ /* 0x000fe200000010ff */
[----:B---3--:R-:W-:Y:S01]  /*50d0*/  FFMA.FTZ R0, R25, c[0x0][0x2d0], -R7 ;  /* 0x0000b40019007a23 */ /* 0x008fe20000010807 */
[C---:B------:R-:W-:Y:S01]  /*50e0*/  FSETP.NEU.FTZ.AND P0, PT, R72.reuse, -INF , PT ;  /* 0xff8000004800780b */ /* 0x040fe20003f1d000 */
[----:B------:R-:W-:Y:S01]  /*50f0*/  FMUL.FTZ R3, R72, c[0x0][0x2d0] ;  /* 0x0000b40048037a20 */ /* 0x000fe20000410000 */
[----:B--2---:R-:W-:Y:S01]  /*5100*/  F2FP.BF16.PACK_AB R9, R252, R104 ;  /* 0x00000068fc09723e */ /* 0x004fe200000010ff */
[----:B------:R1:W2:Y:S01]  /*5110*/  MUFU.EX2 R248, R0 ;  /* 0x0000000000f87308 */ /* 0x0002a20000000800 */
[----:B----4-:R-:W-:-:S07]  /*5120*/  F2FP.BF16.PACK_AB R11, R200, R189 ;  /* 0x000000bdc80b723e */ /* 0x010fce00000010ff */
[----:B------:R-:W-:Y:S01]  /*5130*/  HMMA.16816.F32.BF16 R80, R8, R20, RZ ;  /* 0x000000140850723c */ /* 0x000fe200000418ff */
[----:B-1----:R-:W-:Y:S01]  /*5140*/  FFMA.FTZ R0, R26, c[0x0][0x2d0], -R7 ;  /* 0x0000b4001a007a23 */ /* 0x002fe20000010807 */
[----:B--2---:R-:W-:-:S06]  /*5150*/  F2FP.BF16.PACK_AB R12, R248, R190 ;  /* 0x000000bef80c723e */ /* 0x004fcc00000010ff */
[C---:B------:R-:W-:Y:S01]  /*5160*/  HMMA.16816.F32.BF16 R76, R8.reuse, R22, RZ ;  /* 0x00000016084c723c */ /* 0x040fe200000418ff */
[----:B------:R1:W-:Y:S07]  /*5170*/  MUFU.EX2 R251, R0 ;  /* 0x0000000000fb7308 */ /* 0x0003ee0000000800 */
[C---:B------:R-:W-:Y:S08]  /*5180*/  HMMA.16816.F32.BF16 R64, R8.reuse, R16, RZ ;  /* 0x000000100840723c */ /* 0x040ff000000418ff */
[C---:B------:R-:W-:Y:S01]  /*5190*/  HMMA.16816.F32.BF16 R60, R8.reuse, R18, RZ ;  /* 0x00000012083c723c */ /* 0x040fe200000418ff */
[----:B-1----:R-:W-:Y:S01]  /*51a0*/  FSEL R0, R3, RZ, P0 ;  /* 0x000000ff03007208 */ /* 0x002fe20000000000 */
[----:B------:R-:W-:Y:S01]  /*51b0*/  FFMA.FTZ R3, R27, c[0x0][0x2d0], -R7 ;  /* 0x0000b4001b037a23 */ /* 0x000fe20000010807 */
[----:B------:R-:W-:Y:S01]  /*51c0*/  PLOP3.LUT P0, PT, PT, PT, UP0, 0x80, 0x0 ;  /* 0x000000000000781c */ /* 0x000fe20003f0f008 */
[----:B------:R-:W-:Y:S02]  /*51d0*/  LDSM.16.MT88.4 R24, [R224+0x900] ;  /* 0x00090000e018783b */ /* 0x000fe40000004200 */
[----:B------:R1:W2:Y:S02]  /*51e0*/  MUFU.EX2 R204, R3 ;  /* 0x0000000300cc7308 */ /* 0x0002a40000000800 */
[C---:B------:R-:W-:Y:S08]  /*51f0*/  HMMA.16816.F32.BF16 R56, R8.reuse, R28, RZ ;  /* 0x0000001c0838723c */ /* 0x040ff000000418ff */
[----:B------:R-:W-:Y:S01]  /*5200*/  HMMA.16816.F32.BF16 R48, R8, R40, RZ ;  /* 0x000000280830723c */ /* 0x000fe200000418ff */
[----:B-1----:R-:W-:Y:S01]  /*5210*/  FFMA.FTZ R3, R32, c[0x0][0x2d0], -R0 ;  /* 0x0000b40020037a23 */ /* 0x002fe20000010800 */
[----:B--2---:R-:W-:-:S06]  /*5220*/  F2FP.BF16.PACK_AB R14, R204, R251 ;  /* 0x000000fbcc0e723e */ /* 0x004fcc00000010ff */
[C---:B------:R-:W-:Y:S01]  /*5230*/  HMMA.16816.F32.BF16 R52, R8.reuse, R30, RZ ;  /* 0x0000001e0834723c */ /* 0x040fe200000418ff */
[----:B------:R1:W-:Y:S07]  /*5240*/  MUFU.EX2 R245, R3 ;  /* 0x0000000300f57308 */ /* 0x0003ee0000000800 */
[----:B------:R-:W-:Y:S01]  /*5250*/  HMMA.16816.F32.BF16 R44, R8, R42, RZ ;  /* 0x0000002a082c723c */ /* 0x000fe200000418ff */
[----:B-1----:R-:W-:-:S04]  /*5260*/  FFMA.FTZ R3, R33, c[0x0][0x2d0], -R0 ;  /* 0x0000b40021037a23 */ /* 0x002fc80000010800 */
[----:B------:R1:W2:Y:S02]  /*5270*/  MUFU.EX2 R221, R3 ;  /* 0x0000000300dd7308 */ /* 0x0002a40000000800 */
[----:B-1----:R-:W-:Y:S01]  /*5280*/  FFMA.FTZ R3, R34, c[0x0][0x2d0], -R0 ;  /* 0x0000b40022037a23 */ /* 0x002fe20000010800 */
[----:B--2---:R-:W-:-:S05]  /*5290*/  F2FP.BF16.PACK_AB R13, R221, R245 ;  /* 0x000000f5dd0d723e */ /* 0x004fca00000010ff */
[----:B------:R1:W-:Y:S02]  /*52a0*/  MUFU.EX2 R244, R3 ;  /* 0x0000000300f47308 */ /* 0x0003e40000000800 */
[----:B-1----:R-:W-:Y:S02]  /*52b0*/  FFMA.FTZ R3, R35, c[0x0][0x2d0], -R0 ;  /* 0x0000b40023037a23 */ /* 0x002fe40000010800 */
[----:B------:R-:W-:Y:S04]  /*52c0*/  LDSM.16.MT88.4 R32, [R226+0x900] ;  /* 0x00090000e220783b */ /* 0x000fe80000004200 */
[----:B------:R1:W2:Y:S02]  /*52d0*/  MUFU.EX2 R107, R3 ;  /* 0x00000003006b7308 */ /* 0x0002a40000000800 */
[----:B-1----:R-:W-:Y:S01]  /*52e0*/  FFMA.FTZ R3, R36, c[0x0][0x2d0], -R6 ;  /* 0x0000b40024037a23 */ /* 0x002fe20000010806 */
[----:B--2---:R-:W-:-:S05]  /*52f0*/  F2FP.BF16.PACK_AB R15, R107, R244 ;  /* 0x000000f46b0f723e */ /* 0x004fca00000010ff */
[----:B------:R1:W-:Y:S02]  /*5300*/  MUFU.EX2 R203, R3 ;  /* 0x0000000300cb7308 */ /* 0x0003e40000000800 */
[C---:B------:R-:W-:Y:S08]  /*5310*/  HMMA.16816.F32.BF16 R92, R12.reuse, R20, RZ ;  /* 0x000000140c5c723c */ /* 0x040ff000000418ff */
[----:B------:R-:W-:Y:S01]  /*5320*/  HMMA.16816.F32.BF16 R100, R12, R22, RZ ;  /* 0x000000160c64723c */ /* 0x000fe200000418ff */
[----:B------:R-:W-:Y:S01]  /*5330*/  LDSM.16.MT88.4 R20, [R225+0x900] ;  /* 0x00090000e114783b */ /* 0x000fe20000004200 */
[----:B-1----:R-:W-:-:S04]  /*5340*/  FFMA.FTZ R3, R37, c[0x0][0x2d0], -R6 ;  /* 0x0000b40025037a23 */ /* 0x002fc80000010806 */
[----:B------:R1:W2:Y:S02]  /*5350*/  MUFU.EX2 R201, R3 ;  /* 0x0000000300c97308 */ /* 0x0002a40000000800 */
[C---:B------:R-:W-:Y:S08]  /*5360*/  HMMA.16816.F32.BF16 R88, R12.reuse, R16, RZ ;  /* 0x000000100c58723c */ /* 0x040ff000000418ff */
[----:B------:R-:W-:Y:S01]  /*5370*/  HMMA.16816.F32.BF16 R84, R12, R28, RZ ;  /* 0x0000001c0c54723c */ /* 0x000fe200000418ff */
[----:B-1----:R-:W-:Y:S01]  /*5380*/  FFMA.FTZ R3, R38, c[0x0][0x2d0], -R6 ;  /* 0x0000b40026037a23 */ /* 0x002fe20000010806 */
[----:B--2---:R-:W-:-:S05]  /*5390*/  F2FP.BF16.PACK_AB R8, R201, R203 ;  /* 0x000000cbc908723e */ /* 0x004fca00000010ff */
[----:B------:R-:W-:Y:S01]  /*53a0*/  IMAD.MOV.U32 R29, RZ, RZ, R105 ;  /* 0x000000ffff1d7224 */ /* 0x000fe200078e0069 */
[----:B------:R-:W-:Y:S01]  /*53b0*/  HMMA.16816.F32.BF16 R112, R12, R18, RZ ;  /* 0x000000120c70723c */ /* 0x000fe200000418ff */
[----:B------:R1:W-:Y:S01]  /*53c0*/  MUFU.EX2 R195, R3 ;  /* 0x0000000300c37308 */ /* 0x0003e20000000800 */
[----:B------:R-:W-:-:S06]  /*53d0*/  IMAD.MOV.U32 R28, RZ, RZ, R104 ;  /* 0x000000ffff1c7224 */ /* 0x000fcc00078e0068 */
[C---:B------:R-:W-:Y:S08]  /*53e0*/  HMMA.16816.F32.BF16 R16, R12.reuse, R40, RZ ;  /* 0x000000280c10723c */ /* 0x040ff000000418ff */
[----:B------:R-:W-:Y:S01]  /*53f0*/  HMMA.16816.F32.BF16 R124, R12, R30, RZ ;  /* 0x0000001e0c7c723c */ /* 0x000fe200000418ff */
[----:B-1----:R-:W-:Y:S02]  /*5400*/  FFMA.FTZ R3, R39, c[0x0][0x2d0], -R6 ;  /* 0x0000b40027037a23 */ /* 0x002fe40000010806 */
[----:B------:R-:W1:Y:S02]  /*5410*/  LDSM.16.MT88.4 R36, [R227+0x900] ;  /* 0x00090000e324783b */ /* 0x000e640000004200 */
[----:B------:R2:W3:Y:S02]  /*5420*/  MUFU.EX2 R4, R3 ;  /* 0x0000000300047308 */ /* 0x0004e40000000800 */
[----:B--2---:R-:W-:Y:S01]  /*5430*/  FFMA.FTZ R3, R68, c[0x0][0x2d0], -R5 ;  /* 0x0000b40044037a23 */ /* 0x004fe20000010805 */
[----:B---3--:R-:W-:Y:S01]  /*5440*/  F2FP.BF16.PACK_AB R10, R4, R195 ;  /* 0x000000c3040a723e */ /* 0x008fe200000010ff */
[----:B------:R-:W-:-:S04]  /*5450*/  IMAD.MOV.U32 R68, RZ, RZ, R110 ;  /* 0x000000ffff447224 */ /* 0x000fc800078e006e */
[----:B------:R2:W-:Y:S02]  /*5460*/  MUFU.EX2 R196, R3 ;  /* 0x0000000300c47308 */ /* 0x0005e40000000800 */
[----:B--2---:R-:W-:Y:S02]  /*5470*/  FFMA.FTZ R3, R69, c[0x0][0x2d0], -R5 ;  /* 0x0000b40045037a23 */ /* 0x004fe40000010805 */
[----:B------:R-:W-:-:S04]  /*5480*/  IMAD.MOV.U32 R69, RZ, RZ, R109 ;  /* 0x000000ffff457224 */ /* 0x000fc800078e006d */
[----:B------:R2:W3:Y:S02]  /*5490*/  MUFU.EX2 R199, R3 ;  /* 0x0000000300c77308 */ /* 0x0004e40000000800 */
[----:B--2---:R-:W-:Y:S01]  /*54a0*/  FFMA.FTZ R3, R70, c[0x0][0x2d0], -R5 ;  /* 0x0000b40046037a23 */ /* 0x004fe20000010805 */
[----:B---3--:R-:W-:Y:S02]  /*54b0*/  F2FP.BF16.PACK_AB R9, R199, R196 ;  /* 0x000000c4c709723e */ /* 0x008fe400000010ff */
[----:B------:R-:W-:-:S03]  /*54c0*/  MOV R70, R106 ;  /* 0x0000006a00467202 */ /* 0x000fc60000000f00 */
[----:B------:R2:W-:Y:S02]  /*54d0*/  MUFU.EX2 R194, R3 ;  /* 0x0000000300c27308 */ /* 0x0005e40000000800 */
[----:B--2---:R-:W-:Y:S02]  /*54e0*/  FFMA.FTZ R3, R74, c[0x0][0x2d0], -R5 ;  /* 0x0000b4004a037a23 */ /* 0x004fe40000010805 */
[----:B------:R-:W-:-:S04]  /*54f0*/  IMAD.MOV.U32 R74, RZ, RZ, R107 ;  /* 0x000000ffff4a7224 */ /* 0x000fc800078e006b */
[----:B------:R2:W3:Y:S02]  /*5500*/  MUFU.EX2 R187, R3 ;  /* 0x0000000300bb7308 */ /* 0x0004e40000000800 */
[----:B--2---:R-:W-:Y:S01]  /*5510*/  FFMA.FTZ R3, R75, c[0x0][0x2d0], -R7 ;  /* 0x0000b4004b037a23 */ /* 0x004fe20000010807 */
[----:B---3--:R-:W-:Y:S01]  /*5520*/  F2FP.BF16.PACK_AB R11, R187, R194 ;  /* 0x000000c2bb0b723e */ /* 0x008fe200000010ff */
[----:B------:R-:W-:-:S04]  /*5530*/  IMAD.MOV.U32 R75, RZ, RZ, R108 ;  /* 0x000000ffff4b7224 */ /* 0x000fc800078e006c */
[----:B------:R2:W-:Y:S01]  /*5540*/  MUFU.EX2 R219, R3 ;  /* 0x0000000300db7308 */ /* 0x0005e20000000800 */
[----:B------:R-:W-:Y:S01]  /*5550*/  HMMA.16816.F32.BF16 R108, R12, R42, RZ ;  /* 0x0000002a0c6c723c */ /* 0x000fe200000418ff */
[----:B------:R-:W-:Y:S07]  /*5560*/  LDSM.16.MT88.4 R12, [R227+0x1100] ;  /* 0x00110000e30c783b */ /* 0x000fee0000004200 */
[----:B-1----:R-:W-:Y:S01]  /*5570*/  HMMA.16816.F32.BF16 R104, R8, R36, R64 ;  /* 0x000000240868723c */ /* 0x002fe20000041840 */
[----:B--2---:R-:W-:-:S07]  /*5580*/  FFMA.FTZ R3, R96, c[0x0][0x2d0], -R7 ;  /* 0x0000b40060037a23 */ /* 0x004fce0000010807 */
[C---:B------:R-:W-:Y:S01]  /*5590*/  HMMA.16816.F32.BF16 R120, R8.reuse, R24, R80 ;  /* 0x000000180878723c */ /* 0x040fe20000041850 */
[----:B------:R1:W2:Y:S07]  /*55a0*/  MUFU.EX2 R218, R3 ;  /* 0x0000000300da7308 */ /* 0x0002ae0000000800 */
[C---:B------:R-:W-:Y:S08]  /*55b0*/  HMMA.16816.F32.BF16 R64, R8.reuse, R38, R60 ;  /* 0x000000260840723c */ /* 0x040ff0000004183c */
[----:B------:R-:W-:Y:S01]  /*55c0*/  HMMA.16816.F32.BF16 R80, R8, R32, R48 ;  /* 0x000000200850723c */ /* 0x000fe20000041830 */
[----:B-1----:R-:W-:-:S04]  /*55d0*/  FFMA.FTZ R3, R97, c[0x0][0x2d0], -R7 ;  /* 0x0000b40061037a23 */ /* 0x002fc80000010807 */
[----:B------:R1:W-:Y:S03]  /*55e0*/  MUFU.EX2 R215, R3 ;  /* 0x0000000300d77308 */ /* 0x0003e60000000800 */
[C---:B------:R-:W-:Y:S08]  /*55f0*/  HMMA.16816.F32.BF16 R76, R8.reuse, R26, R76 ;  /* 0x0000001a084c723c */ /* 0x040ff0000004184c */
[----:B------:R-:W-:Y:S01]  /*5600*/  HMMA.16816.F32.BF16 R60, R8, R22, R52 ;  /* 0x00000016083c723c */ /* 0x000fe20000041834 */
[----:B-1----:R-:W-:-:S07]  /*5610*/  FFMA.FTZ R3, R98, c[0x0][0x2d0], -R7 ;  /* 0x0000b40062037a23 */ /* 0x002fce0000010807 */
[----:B------:R-:W-:Y:S01]  /*5620*/  HMMA.16816.F32.BF16 R44, R8, R34, R44 ;  /* 0x00000022082c723c */ /* 0x000fe2000004182c */
[----:B------:R1:W3:Y:S02]  /*5630*/  MUFU.EX2 R217, R3 ;  /* 0x0000000300d97308 */ /* 0x0002e40000000800 */
[----:B-1----:R-:W-:-:S05]  /*5640*/  FFMA.FTZ R3, R99, c[0x0][0x2d0], -R0 ;  /* 0x0000b40063037a23 */ /* 0x002fca0000010800 */
[----:B------:R-:W-:Y:S01]  /*5650*/  HMMA.16816.F32.BF16 R96, R8, R20, R56 ;  /* 0x000000140860723c */ /* 0x000fe20000041838 */
[----:B------:R1:W-:Y:S06]  /*5660*/  MUFU.EX2 R206, R3 ;  /* 0x0000000300ce7308 */ /* 0x0003ec0000000800 */
[----:B--2---:R-:W-:Y:S02]  /*5670*/  F2FP.BF16.PACK_AB R8, R218, R219 ;  /* 0x000000dbda08723e */ /* 0x004fe400000010ff */
[----:B---3--:R-:W-:Y:S01]  /*5680*/  F2FP.BF16.PACK_AB R10, R217, R215 ;  /* 0x000000d7d90a723e */ /* 0x008fe200000010ff */
[----:B-1----:R-:W-:-:S02]  /*5690*/  FFMA.FTZ R3, R116, c[0x0][0x2d0], -R0 ;  /* 0x0000b40074037a23 */ /* 0x002fc40000010800 */
[----:B------:R-:W-:Y:S02]  /*56a0*/  IMAD.MOV.U32 R116, RZ, RZ, R204 ;  /* 0x000000ffff747224 */ /* 0x000fe400078e00cc */
[----:B------:R1:W2:Y:S02]  /*56b0*/  MUFU.EX2 R208, R3 ;  /* 0x0000000300d07308 */ /* 0x0002a40000000800 */
[----:B-1----:R-:W-:Y:S01]  /*56c0*/  FFMA.FTZ R3, R117, c[0x0][0x2d0], -R0 ;  /* 0x0000b40075037a23 */ /* 0x002fe20000010800 */
[----:B--2---:R-:W-:Y:S01]  /*56d0*/  F2FP.BF16.PACK_AB R9, R208, R206 ;  /* 0x000000ced009723e */ /* 0x004fe200000010ff */
[----:B------:R-:W-:-:S04]  /*56e0*/  IMAD.MOV.U32 R117, RZ, RZ, R202 ;  /* 0x000000ffff757224 */ /* 0x000fc800078e00ca */
[----:B------:R1:W-:Y:S02]  /*56f0*/  MUFU.EX2 R210, R3 ;  /* 0x0000000300d27308 */ /* 0x0003e40000000800 */
[----:B-1----:R-:W-:Y:S02]  /*5700*/  FFMA.FTZ R3, R118, c[0x0][0x2d0], -R0 ;  /* 0x0000b40076037a23 */ /* 0x002fe40000010800 */
[----:B------:R-:W-:-:S04]  /*5710*/  IMAD.MOV.U32 R118, RZ, RZ, R29 ;  /* 0x000000ffff767224 */ /* 0x000fc800078e001d */
[----:B------:R1:W2:Y:S02]  /*5720*/  MUFU.EX2 R207, R3 ;  /* 0x0000000300cf7308 */ /* 0x0002a40000000800 */
[----:B-1----:R-:W-:Y:S01]  /*5730*/  FFMA.FTZ R3, R128, c[0x0][0x2d0], -R7 ;  /* 0x0000b40080037a23 */ /* 0x002fe20000010807 */
[----:B--2---:R-:W-:Y:S01]  /*5740*/  F2FP.BF16.PACK_AB R11, R207, R210 ;  /* 0x000000d2cf0b723e */ /* 0x004fe200000010ff */
[----:B------:R-:W-:-:S04]  /*5750*/  IMAD.MOV.U32 R128, RZ, RZ, R203 ;  /* 0x000000ffff807224 */ /* 0x000fc800078e00cb */
[----:B------:R1:W-:Y:S02]  /*5760*/  MUFU.EX2 R209, R3 ;  /* 0x0000000300d17308 */ /* 0x0003e40000000800 */
[C---:B------:R-:W-:Y:S07]  /*5770*/  HMMA.16816.F32.BF16 R52, R8.reuse, R36, R88 ;  /* 0x000000240834723c */ /* 0x040fee0000041858 */
[----:B------:R-:W-:Y:S01]  /*5780*/  IMAD.MOV.U32 R89, RZ, RZ, R200 ;  /* 0x000000ffff597224 */ /* 0x000fe200078e00c8 */
[----:B------:R-:W-:Y:S01]  /*5790*/  MOV R90, R199 ;  /* 0x000000c7005a7202 */ /* 0x000fe20000000f00 */
[----:B------:R-:W-:Y:S01]  /*57a0*/  IMAD.MOV.U32 R91, RZ, RZ, R198 ;  /* 0x000000ffff5b7224 */ /* 0x000fe200078e00c6 */
[----:B------:R-:W-:Y:S01]  /*57b0*/  HMMA.16816.F32.BF16 R48, R8, R24, R92 ;  /* 0x000000180830723c */ /* 0x000fe2000004185c */
[----:B-1----:R-:W-:-:S02]  /*57c0*/  FFMA.FTZ R3, R129, c[0x0][0x2d0], -R6 ;  /* 0x0000b40081037a23 */ /* 0x002fc40000010806 */
[----:B------:R-:W-:Y:S02]  /*57d0*/  IMAD.MOV.U32 R129, RZ, RZ, R205 ;  /* 0x000000ffff817224 */ /* 0x000fe400078e00cd */
[----:B------:R1:W-:Y:S03]  /*57e0*/  MUFU.EX2 R204, R3 ;  /* 0x0000000300cc7308 */ /* 0x0003e60000000800 */
[C---:B------:R-:W-:Y:S01]  /*57f0*/  HMMA.16816.F32.BF16 R92, R8.reuse, R32, R16 ;  /* 0x00000020085c723c */ /* 0x040fe20000041810 */
[----:B------:R-:W-:Y:S06]  /*5800*/  LDSM.16.MT88.4 R16, [R224+0x1100] ;  /* 0x00110000e010783b */ /* 0x000fec0000004200 */
[----:B------:R-:W-:Y:S01]  /*5810*/  IMAD.MOV.U32 R33, RZ, RZ, R116 ;  /* 0x000000ffff217224 */ /* 0x000fe200078e0074 */
[----:B------:R-:W-:Y:S01]  /*5820*/  HMMA.16816.F32.BF16 R36, R8, R38, R112 ;  /* 0x000000260824723c */ /* 0x000fe20000041870 */
[----:B------:R-:W-:-:S02]  /*5830*/  IMAD.MOV.U32 R116, RZ, RZ, R196 ;  /* 0x000000ffff747224 */ /* 0x000fc400078e00c4 */
[----:B------:R-:W-:Y:S02]  /*5840*/  IMAD.MOV.U32 R32, RZ, RZ, R69 ;  /* 0x000000ffff207224 */ /* 0x000fe400078e0045 */
[----:B------:R-:W-:Y:S02]  /*5850*/  IMAD.MOV.U32 R69, RZ, RZ, R188 ;  /* 0x000000ffff457224 */ /* 0x000fe400078e00bc */
[----:B-1----:R-:W-:Y:S01]  /*5860*/  FFMA.FTZ R3, R130, c[0x0][0x2d0], -R6 ;  /* 0x0000b40082037a23 */ /* 0x002fe20000010806 */
[----:B------:R-:W-:Y:S01]  /*5870*/  HMMA.16816.F32.BF16 R40, R8, R26, R100 ;  /* 0x0000001a0828723c */ /* 0x000fe20000041864 */
[----:B------:R-:W-:Y:S01]  /*5880*/  IMAD.MOV.U32 R112, RZ, RZ, R195 ;  /* 0x000000ffff707224 */ /* 0x000fe200078e00c3 */
[----:B------:R-:W-:Y:S01]  /*5890*/  LDSM.16.MT88.4 R24, [R225+0x1100] ;  /* 0x00110000e118783b */ /* 0x000fe20000004200 */
[----:B------:R1:W2:Y:S01]  /*58a0*/  MUFU.EX2 R205, R3 ;  /* 0x0000000300cd7308 */ /* 0x0002a20000000800 */
[----:B------:R-:W-:Y:S01]  /*58b0*/  IMAD.MOV.U32 R115, RZ, RZ, R68 ;  /* 0x000000ffff737224 */ /* 0x000fe200078e0044 */
[----:B------:R-:W-:Y:S01]  /*58c0*/  MOV R68, R193 ;  /* 0x000000c100447202 */ /* 0x000fe20000000f00 */
[----:B------:R-:W-:-:S02]  /*58d0*/  IMAD.MOV.U32 R130, RZ, RZ, R28 ;  /* 0x000000ffff827224 */ /* 0x000fc400078e001c */
[----:B------:R-:W3:Y:S01]  /*58e0*/  LDSM.16.MT88.4 R28, [R226+0x1100] ;  /* 0x00110000e21c783b */ /* 0x000ee20000004200 */
[----:B------:R-:W-:Y:S01]  /*58f0*/  IMAD.MOV.U32 R114, RZ, RZ, R191 ;  /* 0x000000ffff727224 */ /* 0x000fe200078e00bf */
[----:B------:R-:W-:Y:S01]  /*5900*/  HMMA.16816.F32.BF16 R84, R8, R20, R84 ;  /* 0x000000140854723c */ /* 0x000fe20000041854 */
[----:B------:R-:W-:-:S06]  /*5910*/  IMAD.MOV.U32 R113, RZ, RZ, R190 ;  /* 0x000000ffff717224 */ /* 0x000fcc00078e00be */
[----:B------:R-:W-:Y:S01]  /*5920*/  IMAD.MOV.U32 R21, RZ, RZ, R90 ;  /* 0x000000ffff157224 */ /* 0x000fe200078e005a */
[C---:B------:R-:W-:Y:S01]  /*5930*/  HMMA.16816.F32.BF16 R56, R8.reuse, R22, R124 ;  /* 0x000000160838723c */ /* 0x040fe2000004187c */
[----:B-1----:R-:W-:Y:S02]  /*5940*/  FFMA.FTZ R3, R131, c[0x0][0x2d0], -R6 ;  /* 0x0000b40083037a23 */ /* 0x002fe40000010806 */
[----:B------:R-:W-:Y:S02]  /*5950*/  IMAD.MOV.U32 R131, RZ, RZ, R201 ;  /* 0x000000ffff837224 */ /* 0x000fe400078e00c9 */
[----:B------:R1:W-:Y:S01]  /*5960*/  MUFU.EX2 R203, R3 ;  /* 0x0000000300cb7308 */ /* 0x0003e20000000800 */
[----:B------:R-:W-:Y:S01]  /*5970*/  IMAD.MOV.U32 R20, RZ, RZ, R91 ;  /* 0x000000ffff147224 */ /* 0x000fe200078e005b */
[----:B------:R-:W-:Y:S01]  /*5980*/  MOV R124, R112 ;  /* 0x00000070007c7202 */ /* 0x000fe20000000f00 */
[----:B------:R-:W-:Y:S02]  /*5990*/  IMAD.MOV.U32 R125, RZ, RZ, R89 ;  /* 0x000000ffff7d7224 */ /* 0x000fe400078e0059 */
[----:B------:R-:W-:Y:S01]  /*59a0*/  HMMA.16816.F32.BF16 R88, R8, R34, R108 ;  /* 0x000000220858723c */ /* 0x000fe2000004186c */
[----:B------:R-:W-:-:S02]  /*59b0*/  IMAD.MOV.U32 R127, RZ, RZ, R113 ;  /* 0x000000ffff7f7224 */ /* 0x000fc400078e0071 */
[----:B------:R-:W-:Y:S02]  /*59c0*/  IMAD.MOV.U32 R112, RZ, RZ, R115 ;  /* 0x000000ffff707224 */ /* 0x000fe400078e0073 */
[----:B------:R-:W-:Y:S02]  /*59d0*/  IMAD.MOV.U32 R113, RZ, RZ, R32 ;  /* 0x000000ffff717224 */ /* 0x000fe400078e0020 */
[----:B--2---:R-:W-:Y:S01]  /*59e0*/  F2FP.BF16.PACK_AB R8, R205, R204 ;  /* 0x000000cccd08723e */ /* 0x004fe200000010ff */
[----:B------:R-:W-:Y:S02]  /*59f0*/  IMAD.MOV.U32 R115, RZ, RZ, R20 ;  /* 0x000000ffff737224 */ /* 0x000fe400078e0014 */
[----:B------:R-:W-:Y:S02]  /*5a00*/  IMAD.MOV.U32 R32, RZ, RZ, R21 ;  /* 0x000000ffff207224 */ /* 0x000fe400078e0015 */
[----:B-1----:R-:W-:Y:S02]  /*5a10*/  FFMA.FTZ R3, R132, c[0x0][0x2d0], -R6 ;  /* 0x0000b40084037a23 */ /* 0x002fe40000010806 */
[----:B------:R-:W-:-:S02]  /*5a20*/  IMAD.MOV.U32 R132, RZ, RZ, R194 ;  /* 0x000000ffff847224 */ /* 0x000fc400078e00c2 */
[----:B------:R1:W2:Y:S01]  /*5a30*/  MUFU.EX2 R202, R3 ;  /* 0x0000000300ca7308 */ /* 0x0002a20000000800 */
[----:B------:R-:W-:Y:S02]  /*5a40*/  IMAD.MOV.U32 R126, RZ, RZ, R115 ;  /* 0x000000ffff7e7224 */ /* 0x000fe400078e0073 */
[----:B-1----:R-:W-:Y:S01]  /*5a50*/  FFMA.FTZ R3, R133, c[0x0][0x2d0], -R5 ;  /* 0x0000b40085037a23 */ /* 0x002fe20000010805 */
[----:B--2---:R-:W-:Y:S01]  /*5a60*/  F2FP.BF16.PACK_AB R10, R202, R203 ;  /* 0x000000cbca0a723e */ /* 0x004fe200000010ff */
[----:B------:R-:W-:-:S03]  /*5a70*/  IMAD.MOV.U32 R133, RZ, RZ, R189 ;  /* 0x000000ffff857224 */ /* 0x000fc600078e00bd */
[----:B------:R1:W-:Y:S02]  /*5a80*/  MUFU.EX2 R201, R3 ;  /* 0x0000000300c97308 */ /* 0x0003e40000000800 */
[----:B-1----:R-:W-:Y:S02]  /*5a90*/  FFMA.FTZ R3, R134, c[0x0][0x2d0], -R5 ;  /* 0x0000b40086037a23 */ /* 0x002fe40000010805 */
[----:B------:R-:W-:-:S04]  /*5aa0*/  IMAD.MOV.U32 R134, RZ, RZ, R187 ;  /* 0x000000ffff867224 */ /* 0x000fc800078e00bb */
[----:B------:R1:W2:Y:S02]  /*5ab0*/  MUFU.EX2 R200, R3 ;  /* 0x0000000300c87308 */ /* 0x0002a40000000800 */
[----:B-1----:R-:W-:Y:S01]  /*5ac0*/  FFMA.FTZ R3, R135, c[0x0][0x2d0], -R5 ;  /* 0x0000b40087037a23 */ /* 0x002fe20000010805 */
[----:B--2---:R-:W-:Y:S01]  /*5ad0*/  F2FP.BF16.PACK_AB R9, R200, R201 ;  /* 0x000000c9c809723e */ /* 0x004fe200000010ff */
[----:B------:R-:W-:-:S04]  /*5ae0*/  IMAD.MOV.U32 R135, RZ, RZ, R4 ;  /* 0x000000ffff877224 */ /* 0x000fc800078e0004 */
[----:B------:R1:W-:Y:S01]  /*5af0*/  MUFU.EX2 R199, R3 ;  /* 0x0000000300c77308 */ /* 0x0003e20000000800 */
[----:B------:R-:W-:-:S04]  /*5b00*/  IMAD.MOV.U32 R4, RZ, RZ, R192 ;  /* 0x000000ffff047224 */ /* 0x000fc800078e00c0 */
[----:B------:R-:W-:Y:S02]  /*5b10*/  FFMA.FTZ R4, R4, c[0x0][0x2d0], -R7 ;  /* 0x0000b40004047a23 */ /* 0x000fe40000010807 */
[----:B-1----:R-:W-:Y:S02]  /*5b20*/  FFMA.FTZ R3, R136, c[0x0][0x2d0], -R5 ;  /* 0x0000b40088037a23 */ /* 0x002fe40000010805 */
[----:B------:R-:W-:Y:S02]  /*5b30*/  IMAD.MOV.U32 R136, RZ, RZ, R197 ;  /* 0x000000ffff887224 */ /* 0x000fe400078e00c5 */
[----:B------:R1:W2:Y:S02]  /*5b40*/  MUFU.EX2 R198, R3 ;  /* 0x0000000300c67308 */ /* 0x0002a40000000800 */
[----:B-1----:R-:W-:Y:S01]  /*5b50*/  FFMA.FTZ R3, R137, c[0x0][0x2d0], -R7 ;  /* 0x0000b40089037a23 */ /* 0x002fe20000010807 */
[----:B--2---:R-:W-:-:S05]  /*5b60*/  F2FP.BF16.PACK_AB R11, R198, R199 ;  /* 0x000000c7c60b723e */ /* 0x004fca00000010ff */
[----:B------:R1:W2:Y:S02]  /*5b70*/  MUFU.EX2 R197, R3 ;  /* 0x0000000300c57308 */ /* 0x0002a40000000800 */
[C---:B---3--:R-:W-:Y:S08]  /*5b80*/  HMMA.16816.F32.BF16 R100, R8.reuse, R28, R80 ;  /* 0x0000001c0864723c */ /* 0x048ff00000041850 */
[----:B------:R-:W-:Y:S01]  /*5b90*/  HMMA.16816.F32.BF16 R80, R8, R18, R76 ;  /* 0x000000120850723c */ /* 0x000fe2000004184c */
[----:B-1----:R-:W-:-:S02]  /*5ba0*/  FFMA.FTZ R3, R138, c[0x0][0x2d0], -R7 ;  /* 0x0000b4008a037a23 */ /* 0x002fc40000010807 */
[----:B------:R-:W-:Y:S02]  /*5bb0*/  IMAD.MOV.U32 R138, RZ, RZ, R32 ;  /* 0x000000ffff8a7224 */ /* 0x000fe400078e0020 */
[----:B------:R1:W-:Y:S03]  /*5bc0*/  MUFU.EX2 R196, R3 ;  /* 0x0000000300c47308 */ /* 0x0003e60000000800 */
[C---:B------:R-:W-:Y:S08]  /*5bd0*/  HMMA.16816.F32.BF16 R76, R8.reuse, R14, R64 ;  /* 0x0000000e084c723c */ /* 0x040ff00000041840 */
[----:B------:R-:W-:Y:S01]  /*5be0*/  HMMA.16816.F32.BF16 R64, R8, R26, R60 ;  /* 0x0000001a0840723c */ /* 0x000fe2000004183c */
[----:B-1----:R-:W-:-:S07]  /*5bf0*/  FFMA.FTZ R3, R139, c[0x0][0x2d0], -R7 ;  /* 0x0000b4008b037a23 */ /* 0x002fce0000010807 */
[C---:B------:R-:W-:Y:S01]  /*5c00*/  HMMA.16816.F32.BF16 R120, R8.reuse, R16, R120 ;  /* 0x000000100878723c */ /* 0x040fe20000041878 */
[----:B------:R1:W3:Y:S07]  /*5c10*/  MUFU.EX2 R195, R3 ;  /* 0x0000000300c37308 */ /* 0x0002ee0000000800 */
[C---:B------:R-:W-:Y:S08]  /*5c20*/  HMMA.16816.F32.BF16 R104, R8.reuse, R12, R104 ;  /* 0x0000000c0868723c */ /* 0x040ff00000041868 */
[----:B------:R-:W-:Y:S01]  /*5c30*/  HMMA.16816.F32.BF16 R96, R8, R24, R96 ;  /* 0x000000180860723c */ /* 0x000fe20000041860 */
[----:B-1----:R-:W-:-:S04]  /*5c40*/  FFMA.FTZ R3, R140, c[0x0][0x2d0], -R7 ;  /* 0x0000b4008c037a23 */ /* 0x002fc80000010807 */
[----:B------:R1:W-:Y:S03]  /*5c50*/  MUFU.EX2 R194, R3 ;  /* 0x0000000300c27308 */ /* 0x0003e60000000800 */
[----:B------:R-:W-:Y:S07]  /*5c60*/  HMMA.16816.F32.BF16 R60, R8, R30, R44 ;  /* 0x0000001e083c723c */ /* 0x000fee000004182c */
[----:B--2---:R-:W-:-:S02]  /*5c70*/  F2FP.BF16.PACK_AB R8, R197, R209 ;  /* 0x000000d1c508723e */ /* 0x004fc400000010ff */
[----:B---3--:R-:W-:Y:S01]  /*5c80*/  F2FP.BF16.PACK_AB R10, R195, R196 ;  /* 0x000000c4c30a723e */ /* 0x008fe200000010ff */
[----:B-1----:R-:W-:-:S04]  /*5c90*/  FFMA.FTZ R3, R141, c[0x0][0x2d0], -R0 ;  /* 0x0000b4008d037a23 */ /* 0x002fc80000010800 */
[----:B------:R1:W-:Y:S02]  /*5ca0*/  MUFU.EX2 R193, R3 ;  /* 0x0000000300c17308 */ /* 0x0003e40000000800 */
[----:B-1----:R-:W-:-:S06]  /*5cb0*/  FFMA.FTZ R3, R142, c[0x0][0x2d0], -R0 ;  /* 0x0000b4008e037a23 */ /* 0x002fcc0000010800 */
[----:B------:R1:W2:Y:S02]  /*5cc0*/  MUFU.EX2 R192, R3 ;  /* 0x0000000300c07308 */ /* 0x0002a40000000800 */
[----:B-1----:R-:W-:Y:S01]  /*5cd0*/  FFMA.FTZ R3, R143, c[0x0][0x2d0], -R0 ;  /* 0x0000b4008f037a23 */ /* 0x002fe20000010800 */
[----:B--2---:R-:W-:-:S05]  /*5ce0*/  F2FP.BF16.PACK_AB R9, R192, R193 ;  /* 0x000000c1c009723e */ /* 0x004fca00000010ff */
[----:B------:R1:W-:Y:S02]  /*5cf0*/  MUFU.EX2 R191, R3 ;  /* 0x0000000300bf7308 */ /* 0x0003e40000000800 */
[----:B-1----:R-:W-:-:S06]  /*5d00*/  FFMA.FTZ R3, R144, c[0x0][0x2d0], -R0 ;  /* 0x0000b40090037a23 */ /* 0x002fcc0000010800 */
[----:B------:R1:W2:Y:S02]  /*5d10*/  MUFU.EX2 R189, R3 ;  /* 0x0000000300bd7308 */ /* 0x0002a40000000800 */
[----:B-1----:R-:W-:Y:S01]  /*5d20*/  FFMA.FTZ R3, R145, c[0x0][0x2d0], -R7 ;  /* 0x0000b40091037a23 */ /* 0x002fe20000010807 */
[----:B--2---:R-:W-:-:S05]  /*5d30*/  F2FP.BF16.PACK_AB R11, R189, R191 ;  /* 0x000000bfbd0b723e */ /* 0x004fca00000010ff */
[----:B------:R1:W-:Y:S02]  /*5d40*/  MUFU.EX2 R190, R3 ;  /* 0x0000000300be7308 */ /* 0x0003e40000000800 */
[C---:B------:R-:W-:Y:S07]  /*5d50*/  HMMA.16816.F32.BF16 R20, R8.reuse, R12, R52 ;  /* 0x0000000c0814723c */ /* 0x040fee0000041834 */
[----:B------:R-:W-:Y:S01]  /*5d60*/  MOV R52, R118 ;  /* 0x0000007600347202 */ /* 0x000fe20000000f00 */
[----:B------:R-:W-:Y:S01]  /*5d70*/  IMAD.MOV.U32 R55, RZ, RZ, R117 ;  /* 0x000000ffff377224 */ /* 0x000fe200078e0075 */
[----:B------:R-:W-:Y:S01]  /*5d80*/  HMMA.16816.F32.BF16 R36, R8, R14, R36 ;  /* 0x0000000e0824723c */ /* 0x000fe20000041824 */
[----:B------:R-:W2:Y:S01]  /*5d90*/  LDSM.16.MT88.4 R12, [R227+0x1900] ;  /* 0x00190000e30c783b */ /* 0x000ea20000004200 */
[----:B------:R-:W-:-:S02]  /*5da0*/  IMAD.MOV.U32 R54, RZ, RZ, R112 ;  /* 0x000000ffff367224 */ /* 0x000fc400078e0070 */
[----:B-1----:R-:W-:-:S04]  /*5db0*/  FFMA.FTZ R3, R146, c[0x0][0x2d0], -R7 ;  /* 0x0000b40092037a23 */ /* 0x002fc80000010807 */
[----:B------:R1:W-:Y:S01]  /*5dc0*/  MUFU.EX2 R188, R3 ;  /* 0x0000000300bc7308 */ /* 0x0003e20000000800 */
[C---:B------:R-:W-:Y:S08]  /*5dd0*/  HMMA.16816.F32.BF16 R44, R8.reuse, R18, R40 ;  /* 0x00000012082c723c */ /* 0x040ff00000041828 */
[----:B------:R-:W-:Y:S01]  /*5de0*/  HMMA.16816.F32.BF16 R40, R8, R24, R84 ;  /* 0x000000180828723c */ /* 0x000fe20000041854 */
[----:B-1----:R-:W-:-:S07]  /*5df0*/  FFMA.FTZ R3, R147, c[0x0][0x2d0], -R6 ;  /* 0x0000b40093037a23 */ /* 0x002fce0000010806 */
[----:B------:R-:W-:Y:S01]  /*5e00*/  HMMA.16816.F32.BF16 R48, R8, R16, R48 ;  /* 0x000000100830723c */ /* 0x000fe20000041830 */
[----:B------:R-:W-:Y:S01]  /*5e10*/  IMAD.MOV.U32 R85, RZ, RZ, R116 ;  /* 0x000000ffff557224 */ /* 0x000fe200078e0074 */
[----:B------:R-:W1:Y:S01]  /*5e20*/  LDSM.16.MT88.4 R16, [R224+0x1900] ;  /* 0x00190000e010783b */ /* 0x000e620000004200 */
[----:B------:R3:W-:Y:S01]  /*5e30*/  MUFU.EX2 R187, R3 ;  /* 0x0000000300bb7308 */ /* 0x0007e20000000800 */
[----:B------:R-:W-:-:S04]  /*5e40*/  IMAD.MOV.U32 R86, RZ, RZ, R128 ;  /* 0x000000ffff567224 */ /* 0x000fc800078e0080 */
[C---:B------:R-:W-:Y:S01]  /*5e50*/  HMMA.16816.F32.BF16 R56, R8.reuse, R26, R56 ;  /* 0x0000001a0838723c */ /* 0x040fe20000041838 */
[----:B------:R-:W-:Y:S07]  /*5e60*/  LDSM.16.MT88.4 R24, [R225+0x1900] ;  /* 0x00190000e118783b */ /* 0x000fee0000004200 */
[----:B------:R-:W-:Y:S01]  /*5e70*/  HMMA.16816.F32.BF16 R92, R8, R28, R92 ;  /* 0x0000001c085c723c */ /* 0x000fe2000004185c */
[----:B---3--:R-:W-:Y:S02]  /*5e80*/  FFMA.FTZ R3, R148, c[0x0][0x2d0], -R6 ;  /* 0x0000b40094037a23 */ /* 0x008fe40000010806 */
[----:B------:R-:W-:-:S02]  /*5e90*/  IMAD.MOV.U32 R148, RZ, RZ, R186 ;  /* 0x000000ffff947224 */ /* 0x000fc400078e00ba */
[----:B------:R3:W4:Y:S03]  /*5ea0*/  MUFU.EX2 R186, R3 ;  /* 0x0000000300ba7308 */ /* 0x0007260000000800 */
[----:B------:R-:W-:Y:S01]  /*5eb0*/  HMMA.16816.F32.BF16 R88, R8, R30, R88 ;  /* 0x0000001e0858723c */ /* 0x000fe20000041858 */
[----:B------:R-:W-:Y:S01]  /*5ec0*/  LDSM.16.MT88.4 R28, [R226+0x2100] ;  /* 0x00210000e21c783b */ /* 0x000fe20000004200 */
[----:B---3--:R-:W-:-:S05]  /*5ed0*/  FFMA.FTZ R3, R149, c[0x0][0x2d0], -R6 ;  /* 0x0000b40095037a23 */ /* 0x008fca0000010806 */
[----:B----4-:R-:W-:Y:S01]  /*5ee0*/  F2FP.BF16.PACK_AB R8, R186, R187 ;  /* 0x000000bbba08723e */ /* 0x010fe200000010ff */
[----:B------:R-:W-:Y:S02]  /*5ef0*/  IMAD.MOV.U32 R149, RZ, RZ, R136 ;  /* 0x000000ffff957224 */ /* 0x000fe400078e0088 */
[----:B------:R-:W-:Y:S02]  /*5f00*/  IMAD.MOV.U32 R136, RZ, RZ, R114 ;  /* 0x000000ffff887224 */ /* 0x000fe400078e0072 */
[----:B------:R-:W-:Y:S02]  /*5f10*/  IMAD.MOV.U32 R114, RZ, RZ, R33 ;  /* 0x000000ffff727224 */ /* 0x000fe400078e0021 */
[----:B------:R-:W-:Y:S02]  /*5f20*/  IMAD.MOV.U32 R33, RZ, RZ, R131 ;  /* 0x000000ffff217224 */ /* 0x000fe400078e0083 */
[----:B------:R-:W-:Y:S02]  /*5f30*/  IMAD.MOV.U32 R131, RZ, RZ, R130 ;  /* 0x000000ffff837224 */ /* 0x000fe400078e0082 */
[----:B------:R-:W-:Y:S01]  /*5f40*/  IMAD.MOV.U32 R130, RZ, RZ, R129 ;  /* 0x000000ffff827224 */ /* 0x000fe200078e0081 */
[----:B------:R-:W-:Y:S01]  /*5f50*/  MOV R129, R185 ;  /* 0x000000b900817202 */ /* 0x000fe20000000f00 */
[----:B------:R-:W-:Y:S01]  /*5f60*/  IMAD.MOV.U32 R110, RZ, RZ, R136 ;  /* 0x000000ffff6e7224 */ /* 0x000fe200078e0088 */
[----:B------:R3:W-:Y:S01]  /*5f70*/  MUFU.EX2 R185, R3 ;  /* 0x0000000300b97308 */ /* 0x0007e20000000800 */
[----:B------:R-:W-:-:S02]  /*5f80*/  IMAD.MOV.U32 R136, RZ, RZ, R114 ;  /* 0x000000ffff887224 */ /* 0x000fc400078e0072 */
[----:B------:R-:W-:Y:S02]  /*5f90*/  IMAD.MOV.U32 R139, RZ, RZ, R33 ;  /* 0x000000ffff8b7224 */ /* 0x000fe400078e0021 */
[----:B------:R-:W4:Y:S01]  /*5fa0*/  LDSM.16.MT88.4 R32, [R226+0x1900] ;  /* 0x00190000e220783b */ /* 0x000f220000004200 */
[----:B------:R-:W-:Y:S02]  /*5fb0*/  IMAD.MOV.U32 R53, RZ, RZ, R131 ;  /* 0x000000ffff357224 */ /* 0x000fe400078e0083 */
[----:B------:R-:W-:Y:S02]  /*5fc0*/  IMAD.MOV.U32 R87, RZ, RZ, R130 ;  /* 0x000000ffff577224 */ /* 0x000fe400078e0082 */
[----:B------:R-:W-:Y:S02]  /*5fd0*/  IMAD.MOV.U32 R137, RZ, RZ, R129 ;  /* 0x000000ffff897224 */ /* 0x000fe400078e0081 */
[----:B---3--:R-:W-:Y:S02]  /*5fe0*/  FFMA.FTZ R3, R150, c[0x0][0x2d0], -R6 ;  /* 0x0000b40096037a23 */ /* 0x008fe40000010806 */
[----:B------:R-:W-:-:S02]  /*5ff0*/  IMAD.MOV.U32 R150, RZ, RZ, R184 ;  /* 0x000000ffff967224 */ /* 0x000fc400078e00b8 */
[----:B------:R3:W5:Y:S02]  /*6000*/  MUFU.EX2 R184, R3 ;  /* 0x0000000300b87308 */ /* 0x0007640000000800 */
[----:B---3--:R-:W-:Y:S01]  /*6010*/  FFMA.FTZ R3, R151, c[0x0][0x2d0], -R5 ;  /* 0x0000b40097037a23 */ /* 0x008fe20000010805 */
[----:B-----5:R-:W-:Y:S01]  /*6020*/  F2FP.BF16.PACK_AB R10, R184, R185 ;  /* 0x000000b9b80a723e */ /* 0x020fe200000010ff */
[----:B------:R-:W-:-:S04]  /*6030*/  IMAD.MOV.U32 R151, RZ, RZ, R127 ;  /* 0x000000ffff977224 */ /* 0x000fc800078e007f */
[----:B------:R3:W-:Y:S01]  /*6040*/  MUFU.EX2 R118, R3 ;  /* 0x0000000300767308 */ /* 0x0007e20000000800 */
[----:B------:R-:W-:Y:S02]  /*6050*/  IMAD.MOV.U32 R127, RZ, RZ, R113 ;  /* 0x000000ffff7f7224 */ /* 0x000fe400078e0071 */
[----:B---3--:R-:W-:Y:S02]  /*6060*/  FFMA.FTZ R3, R152, c[0x0][0x2d0], -R5 ;  /* 0x0000b40098037a23 */ /* 0x008fe40000010805 */
[----:B------:R-:W-:-:S03]  /*6070*/  IMAD.MOV.U32 R152, RZ, RZ, R53 ;  /* 0x000000ffff987224 */ /* 0x000fc600078e0035 */
[----:B------:R3:W5:Y:S02]  /*6080*/  MUFU.EX2 R117, R3 ;  /* 0x0000000300757308 */ /* 0x0007640000000800 */
[----:B---3--:R-:W-:Y:S01]  /*6090*/  FFMA.FTZ R3, R153, c[0x0][0x2d0], -R5 ;  /* 0x0000b40099037a23 */ /* 0x008fe20000010805 */
[----:B-----5:R-:W-:Y:S01]  /*60a0*/  F2FP.BF16.PACK_AB R9, R117, R118 ;  /* 0x000000767509723e */ /* 0x020fe200000010ff */
[----:B------:R-:W-:-:S04]  /*60b0*/  IMAD.MOV.U32 R153, RZ, RZ, R87 ;  /* 0x000000ffff997224 */ /* 0x000fc800078e0057 */
[----:B------:R3:W-:Y:S02]  /*60c0*/  MUFU.EX2 R115, R3 ;  /* 0x0000000300737308 */ /* 0x0007e40000000800 */
[----:B---3--:R-:W-:Y:S02]  /*60d0*/  FFMA.FTZ R3, R154, c[0x0][0x2d0], -R5 ;  /* 0x0000b4009a037a23 */ /* 0x008fe40000010805 */
[----:B------:R-:W-:-:S04]  /*60e0*/  IMAD.MOV.U32 R154, RZ, RZ, R52 ;  /* 0x000000ffff9a7224 */ /* 0x000fc800078e0034 */
[----:B------:R3:W5:Y:S02]  /*60f0*/  MUFU.EX2 R116, R3 ;  /* 0x0000000300747308 */ /* 0x0007640000000800 */
[----:B---3--:R-:W-:Y:S01]  /*6100*/  FFMA.FTZ R3, R155, c[0x0][0x2d0], -R7 ;  /* 0x0000b4009b037a23 */ /* 0x008fe20000010807 */
[----:B-----5:R-:W-:Y:S01]  /*6110*/  F2FP.BF16.PACK_AB R11, R116, R115 ;  /* 0x00000073740b723e */ /* 0x020fe200000010ff */
[----:B------:R-:W-:-:S04]  /*6120*/  IMAD.MOV.U32 R155, RZ, RZ, R86 ;  /* 0x000000ffff9b7224 */ /* 0x000fc800078e0056 */
[----:B------:R3:W-:Y:S02]  /*6130*/  MUFU.EX2 R114, R3 ;  /* 0x0000000300727308 */ /* 0x0007e40000000800 */
[C---:B--2---:R-:W-:Y:S08]  /*6140*/  HMMA.16816.F32.BF16 R140, R8.reuse, R12, R104 ;  /* 0x0000000c088c723c */ /* 0x044ff00000041868 */
[----:B-1----:R-:W-:Y:S01]  /*6150*/  HMMA.16816.F32.BF16 R128, R8, R18, R80 ;  /* 0x000000120880723c */ /* 0x002fe20000041850 */
[----:B---3--:R-:W-:-:S04]  /*6160*/  FFMA.FTZ R3, R156, c[0x0][0x2d0], -R7 ;  /* 0x0000b4009c037a23 */ /* 0x008fc80000010807 */
[----:B------:R1:W-:Y:S03]  /*6170*/  MUFU.EX2 R113, R3 ;  /* 0x0000000300717308 */ /* 0x0003e60000000800 */
[C---:B----4-:R-:W-:Y:S08]  /*6180*/  HMMA.16816.F32.BF16 R80, R8.reuse, R32, R100 ;  /* 0x000000200850723c */ /* 0x050ff00000041864 */
[----:B------:R-:W-:Y:S01]  /*6190*/  HMMA.16816.F32.BF16 R144, R8, R14, R76 ;  /* 0x0000000e0890723c */ /* 0x000fe2000004184c */
[----:B-1----:R-:W-:-:S07]  /*61a0*/  FFMA.FTZ R3, R157, c[0x0][0x2d0], -R7 ;  /* 0x0000b4009d037a23 */ /* 0x002fce0000010807 */
[C---:B------:R-:W-:Y:S01]  /*61b0*/  HMMA.16816.F32.BF16 R120, R8.reuse, R16, R120 ;  /* 0x000000100878723c */ /* 0x040fe20000041878 */
[----:B------:R1:W-:Y:S07]  /*61c0*/  MUFU.EX2 R112, R3 ;  /* 0x0000000300707308 */ /* 0x0003ee0000000800 */
[----:B------:R-:W-:Y:S01]  /*61d0*/  HMMA.16816.F32.BF16 R76, R8, R34, R60 ;  /* 0x00000022084c723c */ /* 0x000fe2000004183c */
[----:B-1----:R-:W-:-:S04]  /*61e0*/  FFMA.FTZ R3, R158, c[0x0][0x2d0], -R7 ;  /* 0x0000b4009e037a23 */ /* 0x002fc80000010807 */
[----:B------:R1:W-:Y:S02]  /*61f0*/  MUFU.EX2 R111, R3 ;  /* 0x00000003006f7308 */ /* 0x0003e40000000800 */
[--C-:B-1----:R-:W-:Y:S02]  /*6200*/  FFMA.FTZ R3, R159, c[0x0][0x2d0], -R0.reuse ;  /* 0x0000b4009f037a23 */ /* 0x102fe40000010800 */
[----:B------:R-:W-:Y:S04]  /*6210*/  HMMA.16816.F32.BF16 R156, R8, R24, R96 ;  /* 0x00000018089c723c */ /* 0x000fe80000041860 */
[----:B------:R1:W-:Y:S02]  /*6220*/  MUFU.EX2 R109, R3 ;  /* 0x00000003006d7308 */ /* 0x0003e40000000800 */
[----:B-1----:R-:W-:-:S02]  /*6230*/  FFMA.FTZ R3, R160, c[0x0][0x2d0], -R0 ;  /* 0x0000b400a0037a23 */ /* 0x002fc40000010800 */
[----:B------:R-:W-:-:S04]  /*6240*/  IMAD.MOV.U32 R160, RZ, RZ, R70 ;  /* 0x000000ffffa07224 */ /* 0x000fc800078e0046 */
[----:B------:R1:W2:Y:S02]  /*6250*/  MUFU.EX2 R108, R3 ;  /* 0x00000003006c7308 */ /* 0x0002a40000000800 */
[----:B-1----:R-:W-:Y:S02]  /*6260*/  FFMA.FTZ R3, R162, c[0x0][0x2d0], -R0 ;  /* 0x0000b400a2037a23 */ /* 0x002fe40000010800 */
[----:B------:R-:W-:-:S04]  /*6270*/  IMAD.MOV.U32 R162, RZ, RZ, R85 ;  /* 0x000000ffffa27224 */ /* 0x000fc800078e0055 */
[----:B------:R1:W-:Y:S01]  /*6280*/  MUFU.EX2 R107, R3 ;  /* 0x00000003006b7308 */ /* 0x0003e20000000800 */
[----:B------:R-:W-:Y:S07]  /*6290*/  HMMA.16816.F32.BF16 R84, R8, R26, R64 ;  /* 0x0000001a0854723c */ /* 0x000fee0000041840 */
[----:B------:R-:W-:Y:S02]  /*62a0*/  F2FP.BF16.PACK_AB R8, R190, R194 ;  /* 0x000000c2be08723e */ /* 0x000fe400000010ff */
[----:B--2---:R-:W-:-:S02]  /*62b0*/  F2FP.BF16.PACK_AB R9, R108, R109 ;  /* 0x0000006d6c09723e */ /* 0x004fc400000010ff */
[----:B------:R-:W-:Y:S01]  /*62c0*/  F2FP.BF16.PACK_AB R10, R114, R188 ;  /* 0x000000bc720a723e */ /* 0x000fe200000010ff */
[----:B-1----:R-:W-:Y:S01]  /*62d0*/  FFMA.FTZ R3, R163, c[0x0][0x2d0], -R0 ;  /* 0x0000b400a3037a23 */ /* 0x002fe20000010800 */
[----:B------:R-:W-:-:S03]  /*62e0*/  MOV R163, R54 ;  /* 0x0000003600a37202 */ /* 0x000fc60000000f00 */
[----:B------:R1:W2:Y:S02]  /*62f0*/  MUFU.EX2 R106, R3 ;  /* 0x00000003006a7308 */ /* 0x0002a40000000800 */
[----:B-1----:R-:W-:Y:S01]  /*6300*/  FFMA.FTZ R3, R161, c[0x0][0x2d0], -R7 ;  /* 0x0000b400a1037a23 */ /* 0x002fe20000010807 */
[----:B--2---:R-:W-:Y:S01]  /*6310*/  F2FP.BF16.PACK_AB R11, R106, R107 ;  /* 0x0000006b6a0b723e */ /* 0x004fe200000010ff */
[----:B------:R-:W-:-:S04]  /*6320*/  IMAD.MOV.U32 R161, RZ, RZ, R110 ;  /* 0x000000ffffa17224 */ /* 0x000fc800078e006e */
[----:B------:R1:W-:Y:S02]  /*6330*/  MUFU.EX2 R110, R3 ;  /* 0x00000003006e7308 */ /* 0x0003e40000000800 */
[C---:B------:R-:W-:Y:S08]  /*6340*/  HMMA.16816.F32.BF16 R60, R8.reuse, R18, R44 ;  /* 0x00000012083c723c */ /* 0x040ff0000004182c */
[----:B------:R-:W-:Y:S01]  /*6350*/  HMMA.16816.F32.BF16 R44, R8, R32, R92 ;  /* 0x00000020082c723c */ /* 0x000fe2000004185c */
[----:B-1----:R-:W-:-:S02]  /*6360*/  FFMA.FTZ R3, R164, c[0x0][0x2d0], -R6 ;  /* 0x0000b400a4037a23 */ /* 0x002fc40000010806 */
[----:B------:R-:W-:Y:S02]  /*6370*/  IMAD.MOV.U32 R164, RZ, RZ, R55 ;  /* 0x000000ffffa47224 */ /* 0x000fe400078e0037 */
[----:B------:R1:W-:Y:S03]  /*6380*/  MUFU.EX2 R104, R3 ;  /* 0x0000000300687308 */ /* 0x0003e60000000800 */
[C---:B------:R-:W-:Y:S01]  /*6390*/  HMMA.16816.F32.BF16 R64, R8.reuse, R16, R48 ;  /* 0x000000100840723c */ /* 0x040fe20000041830 */
[----:B------:R-:W-:Y:S07]  /*63a0*/  LDSM.16.MT88.4 R16, [R227+0x2100] ;  /* 0x00210000e310783b */ /* 0x000fee0000004200 */
[----:B------:R-:W-:Y:S01]  /*63b0*/  HMMA.16816.F32.BF16 R52, R8, R12, R20 ;  /* 0x0000000c0834723c */ /* 0x000fe20000041814 */
[----:B------:R-:W2:Y:S01]  /*63c0*/  LDSM.16.MT88.4 R20, [R224+0x2100] ;  /* 0x00210000e014783b */ /* 0x000ea20000004200 */
[----:B-1----:R-:W-:-:S06]  /*63d0*/  FFMA.FTZ R3, R165, c[0x0][0x2d0], -R6 ;  /* 0x0000b400a5037a23 */ /* 0x002fcc0000010806 */
[----:B------:R-:W-:Y:S01]  /*63e0*/  HMMA.16816.F32.BF16 R48, R8, R14, R36 ;  /* 0x0000000e0830723c */ /* 0x000fe20000041824 */
[----:B------:R-:W1:Y:S01]  /*63f0*/  LDSM.16.MT88.4 R12, [R225+0x2100] ;  /* 0x00210000e10c783b */ /* 0x000e620000004200 */
[----:B------:R-:W-:Y:S01]  /*6400*/  IMAD.MOV.U32 R165, RZ, RZ, R126 ;  /* 0x000000ffffa57224 */ /* 0x000fe200078e007e */
[----:B------:R3:W4:Y:S01]  /*6410*/  MUFU.EX2 R105, R3 ;  /* 0x0000000300697308 */ /* 0x0007220000000800 */
[----:B------:R-:W-:-:S04]  /*6420*/  IMAD.MOV.U32 R126, RZ, RZ, R75 ;  /* 0x000000ffff7e7224 */ /* 0x000fc800078e004b */
[C---:B------:R-:W-:Y:S08]  /*6430*/  HMMA.16816.F32.BF16 R32, R8.reuse, R34, R88 ;  /* 0x000000220820723c */ /* 0x040ff00000041858 */
[----:B------:R-:W-:Y:S01]  /*6440*/  HMMA.16816.F32.BF16 R36, R8, R24, R40 ;  /* 0x000000180824723c */ /* 0x000fe20000041828 */
[----:B---3--:R-:W-:Y:S02]  /*6450*/  FFMA.FTZ R3, R166, c[0x0][0x2d0], -R6 ;  /* 0x0000b400a6037a23 */ /* 0x008fe40000010806 */
[----:B------:R-:W-:-:S02]  /*6460*/  IMAD.MOV.U32 R166, RZ, RZ, R127 ;  /* 0x000000ffffa67224 */ /* 0x000fc400078e007f */
[----:B------:R3:W-:Y:S03]  /*6470*/  MUFU.EX2 R103, R3 ;  /* 0x0000000300677308 */ /* 0x0007e60000000800 */
[----:B------:R-:W-:Y:S01]  /*6480*/  HMMA.16816.F32.BF16 R40, R8, R26, R56 ;  /* 0x0000001a0828723c */ /* 0x000fe20000041838 */
[----:B------:R-:W-:Y:S01]  /*6490*/  IMAD.MOV.U32 R127, RZ, RZ, R74 ;  /* 0x000000ffff7f7224 */ /* 0x000fe200078e004a */
[----:B------:R-:W5:Y:S05]  /*64a0*/  LDSM.16.MT88.4 R24, [R224+0x2900] ;  /* 0x00290000e018783b */ /* 0x000f6a0000004200 */
[----:B----4-:R-:W-:Y:S01]  /*64b0*/  F2FP.BF16.PACK_AB R8, R105, R104 ;  /* 0x000000686908723e */ /* 0x010fe200000010ff */
[----:B---3--:R-:W-:-:S02]  /*64c0*/  FFMA.FTZ R3, R167, c[0x0][0x2d0], -R6 ;  /* 0x0000b400a7037a23 */ /* 0x008fc40000010806 */
[----:B------:R-:W-:Y:S02]  /*64d0*/  IMAD.MOV.U32 R167, RZ, RZ, R69 ;  /* 0x000000ffffa77224 */ /* 0x000fe400078e0045 */
[----:B------:R3:W4:Y:S02]  /*64e0*/  MUFU.EX2 R102, R3 ;  /* 0x0000000300667308 */ /* 0x0007240000000800 */
[----:B---3--:R-:W-:Y:S01]  /*64f0*/  FFMA.FTZ R3, R168, c[0x0][0x2d0], -R5 ;  /* 0x0000b400a8037a23 */ /* 0x008fe20000010805 */
[----:B----4-:R-:W-:Y:S01]  /*6500*/  F2FP.BF16.PACK_AB R10, R102, R103 ;  /* 0x00000067660a723e */ /* 0x010fe200000010ff */
[----:B------:R-:W-:-:S04]  /*6510*/  IMAD.MOV.U32 R168, RZ, RZ, R68 ;  /* 0x000000ffffa87224 */ /* 0x000fc800078e0044 */
[----:B------:R3:W-:Y:S02]  /*6520*/  MUFU.EX2 R101, R3 ;  /* 0x0000000300657308 */ /* 0x0007e40000000800 */
[----:B---3--:R-:W-:Y:S02]  /*6530*/  FFMA.FTZ R3, R169, c[0x0][0x2d0], -R5 ;  /* 0x0000b400a9037a23 */ /* 0x008fe40000010805 */
[----:B------:R-:W-:-:S04]  /*6540*/  IMAD.MOV.U32 R169, RZ, RZ, R151 ;  /* 0x000000ffffa97224 */ /* 0x000fc800078e0097 */
[----:B------:R3:W4:Y:S02]  /*6550*/  MUFU.EX2 R100, R3 ;  /* 0x0000000300647308 */ /* 0x0007240000000800 */
[----:B---3--:R-:W-:Y:S01]  /*6560*/  FFMA.FTZ R3, R170, c[0x0][0x2d0], -R5 ;  /* 0x0000b400aa037a23 */ /* 0x008fe20000010805 */
[----:B----4-:R-:W-:Y:S01]  /*6570*/  F2FP.BF16.PACK_AB R9, R100, R101 ;  /* 0x000000656409723e */ /* 0x010fe200000010ff */
[----:B------:R-:W-:-:S04]  /*6580*/  IMAD.MOV.U32 R170, RZ, RZ, R136 ;  /* 0x000000ffffaa7224 */ /* 0x000fc800078e0088 */
[----:B------:R3:W-:Y:S01]  /*6590*/  MUFU.EX2 R99, R3 ;  /* 0x0000000300637308 */ /* 0x0007e20000000800 */
[----:B------:R-:W-:Y:S02]  /*65a0*/  IMAD.MOV.U32 R136, RZ, RZ, R135 ;  /* 0x000000ffff887224 */ /* 0x000fe400078e0087 */
[----:B---3--:R-:W-:Y:S02]  /*65b0*/  FFMA.FTZ R3, R171, c[0x0][0x2d0], -R5 ;  /* 0x0000b400ab037a23 */ /* 0x008fe40000010805 */
[----:B------:R-:W-:-:S03]  /*65c0*/  IMAD.MOV.U32 R171, RZ, RZ, R127 ;  /* 0x000000ffffab7224 */ /* 0x000fc600078e007f */
[----:B------:R3:W4:Y:S01]  /*65d0*/  MUFU.EX2 R98, R3 ;  /* 0x0000000300627308 */ /* 0x0007220000000800 */
[----:B------:R-:W-:Y:S02]  /*65e0*/  IMAD.MOV.U32 R127, RZ, RZ, R134 ;  /* 0x000000ffff7f7224 */ /* 0x000fe400078e0086 */
[--C-:B---3--:R-:W-:Y:S01]  /*65f0*/  FFMA.FTZ R3, R173, c[0x0][0x2d0], -R0.reuse ;  /* 0x0000b400ad037a23 */ /* 0x108fe20000010800 */
[----:B----4-:R-:W-:Y:S02]  /*6600*/  F2FP.BF16.PACK_AB R11, R98, R99 ;  /* 0x00000063620b723e */ /* 0x010fe400000010ff */
[----:B------:R-:W-:Y:S02]  /*6610*/  MOV R173, R126 ;  /* 0x0000007e00ad7202 */ /* 0x000fe40000000f00 */
[----:B------:R3:W-:Y:S01]  /*6620*/  MUFU.EX2 R97, R3 ;  /* 0x0000000300617308 */ /* 0x0007e20000000800 */
[----:B------:R-:W-:Y:S02]  /*6630*/  IMAD.MOV.U32 R126, RZ, RZ, R133 ;  /* 0x000000ffff7e7224 */ /* 0x000fe400078e0085 */
[C---:B--2---:R-:W-:Y:S08]  /*6640*/  HMMA.16816.F32.BF16 R120, R8.reuse, R20, R120 ;  /* 0x000000140878723c */ /* 0x044ff00000041878 */
[----:B------:R-:W-:Y:S01]  /*6650*/  HMMA.16816.F32.BF16 R128, R8, R22, R128 ;  /* 0x000000160880723c */ /* 0x000fe20000041880 */
[----:B---3--:R-:W-:-:S02]  /*6660*/  FFMA.FTZ R3, R172, c[0x0][0x2d0], -R0 ;  /* 0x0000b400ac037a23 */ /* 0x008fc40000010800 */
[----:B------:R-:W-:Y:S02]  /*6670*/  IMAD.MOV.U32 R172, RZ, RZ, R125 ;  /* 0x000000ffffac7224 */ /* 0x000fe400078e007d */
[----:B------:R2:W3:Y:S03]  /*6680*/  MUFU.EX2 R96, R3 ;  /* 0x0000000300607308 */ /* 0x0004e60000000800 */
[C---:B------:R-:W-:Y:S01]  /*6690*/  HMMA.16816.F32.BF16 R140, R8.reuse, R16, R140 ;  /* 0x00000010088c723c */ /* 0x040fe2000004188c */
[----:B------:R-:W-:Y:S02]  /*66a0*/  IMAD.MOV.U32 R125, RZ, RZ, R132 ;  /* 0x000000ffff7d7224 */ /* 0x000fe400078e0084 */
[----:B------:R-:W-:Y:S05]  /*66b0*/  LDSM.16.MT88.4 R132, [R224+0x3100] ;  /* 0x00310000e084783b */ /* 0x000fea0000004200 */
[----:B------:R-:W-:Y:S01]  /*66c0*/  HMMA.16816.F32.BF16 R144, R8, R18, R144 ;  /* 0x000000120890723c */ /* 0x000fe20000041890 */
[----:B--2---:R-:W-:-:S07]  /*66d0*/  FFMA.FTZ R3, R174, c[0x0][0x2d0], -R0 ;  /* 0x0000b400ae037a23 */ /* 0x004fce0000010800 */
[C---:B-1----:R-:W-:Y:S01]  /*66e0*/  HMMA.16816.F32.BF16 R156, R8.reuse, R12, R156 ;  /* 0x0000000c089c723c */ /* 0x042fe2000004189c */
[----:B------:R-:W-:Y:S01]  /*66f0*/  IMAD.MOV.U32 R174, RZ, RZ, R148 ;  /* 0x000000ffffae7224 */ /* 0x000fe200078e0094 */
[----:B------:R1:W-:Y:S06]  /*6700*/  MUFU.EX2 R95, R3 ;  /* 0x00000003005f7308 */ /* 0x0003ec0000000800 */
[C---:B------:R-:W-:Y:S08]  /*6710*/  HMMA.16816.F32.BF16 R84, R8.reuse, R14, R84 ;  /* 0x0000000e0854723c */ /* 0x040ff00000041854 */
[----:B------:R-:W-:Y:S01]  /*6720*/  HMMA.16816.F32.BF16 R80, R8, R28, R80 ;  /* 0x0000001c0850723c */ /* 0x000fe20000041850 */
[----:B-1----:R-:W-:-:S02]  /*6730*/  FFMA.FTZ R3, R175, c[0x0][0x2d0], -R0 ;  /* 0x0000b400af037a23 */ /* 0x002fc40000010800 */
[----:B------:R-:W-:Y:S02]  /*6740*/  IMAD.MOV.U32 R175, RZ, RZ, R149 ;  /* 0x000000ffffaf7224 */ /* 0x000fe400078e0095 */
[----:B------:R1:W2:Y:S03]  /*6750*/  MUFU.EX2 R94, R3 ;  /* 0x00000003005e7308 */ /* 0x0002a60000000800 */
[----:B------:R-:W-:Y:S07]  /*6760*/  HMMA.16816.F32.BF16 R76, R8, R30, R76 ;  /* 0x0000001e084c723c */ /* 0x000fee000004184c */
[----:B------:R-:W-:-:S02]  /*6770*/  F2FP.BF16.PACK_AB R8, R112, R113 ;  /* 0x000000717008723e */ /* 0x000fc400000010ff */
[----:B---3--:R-:W-:Y:S02]  /*6780*/  F2FP.BF16.PACK_AB R9, R96, R97 ;  /* 0x000000616009723e */ /* 0x008fe400000010ff */
[----:B------:R-:W-:Y:S01]  /*6790*/  F2FP.BF16.PACK_AB R10, R110, R111 ;  /* 0x0000006f6e0a723e */ /* 0x000fe200000010ff */
[----:B-1----:R-:W-:Y:S01]  /*67a0*/  FFMA.FTZ R3, R178, c[0x0][0x2d0], -R6 ;  /* 0x0000b400b2037a23 */ /* 0x002fe20000010806 */
[----:B--2---:R-:W-:Y:S01]  /*67b0*/  F2FP.BF16.PACK_AB R11, R94, R95 ;  /* 0x0000005f5e0b723e */ /* 0x004fe200000010ff */
[----:B------:R-:W-:Y:S02]  /*67c0*/  IMAD.MOV.U32 R178, RZ, RZ, R150 ;  /* 0x000000ffffb27224 */ /* 0x000fe400078e0096 */
[----:B------:R1:W-:Y:S01]  /*67d0*/  MUFU.EX2 R93, R3 ;  /* 0x00000003005d7308 */ /* 0x0003e20000000800 */
[----:B------:R-:W-:Y:S03]  /*67e0*/  LDSM.16.MT88.4 R148, [R227+0x3100] ;  /* 0x00310000e394783b */ /* 0x000fe60000004200 */
[C---:B------:R-:W-:Y:S08]  /*67f0*/  HMMA.16816.F32.BF16 R64, R8.reuse, R20, R64 ;  /* 0x000000140840723c */ /* 0x040ff00000041840 */
[----:B------:R-:W-:Y:S01]  /*6800*/  HMMA.16816.F32.BF16 R60, R8, R22, R60 ;  /* 0x00000016083c723c */ /* 0x000fe2000004183c */
[----:B------:R-:W2:Y:S01]  /*6810*/  LDSM.16.MT88.4 R20, [R227+0x2900] ;  /* 0x00290000e314783b */ /* 0x000ea20000004200 */
[----:B-1----:R-:W-:-:S04]  /*6820*/  FFMA.FTZ R3, R179, c[0x0][0x2d0], -R6 ;  /* 0x0000b400b3037a23 */ /* 0x002fc80000010806 */
[----:B------:R1:W3:Y:S02]  /*6830*/  MUFU.EX2 R92, R3 ;  /* 0x00000003005c7308 */ /* 0x0002e40000000800 */
[C---:B------:R-:W-:Y:S08]  /*6840*/  HMMA.16816.F32.BF16 R52, R8.reuse, R16, R52 ;  /* 0x000000100834723c */ /* 0x040ff00000041834 */
[----:B------:R-:W-:Y:S01]  /*6850*/  HMMA.16816.F32.BF16 R48, R8, R18, R48 ;  /* 0x000000120830723c */ /* 0x000fe20000041830 */
[----:B------:R-:W4:Y:S01]  /*6860*/  LDSM.16.MT88.4 R16, [R225+0x2900] ;  /* 0x00290000e110783b */ /* 0x000f220000004200 */
[----:B-1----:R-:W-:-:S06]  /*6870*/  FFMA.FTZ R3, R177, c[0x0][0x2d0], -R6 ;  /* 0x0000b400b1037a23 */ /* 0x002fcc0000010806 */
[C---:B------:R-:W-:Y:S01]  /*6880*/  HMMA.16816.F32.BF16 R36, R8.reuse, R12, R36 ;  /* 0x0000000c0824723c */ /* 0x040fe20000041824 */
[----:B------:R1:W-:Y:S07]  /*6890*/  MUFU.EX2 R91, R3 ;  /* 0x00000003005b7308 */ /* 0x0003ee0000000800 */
[C---:B------:R-:W-:Y:S01]  /*68a0*/  HMMA.16816.F32.BF16 R40, R8.reuse, R14, R40 ;  /* 0x0000000e0828723c */ /* 0x040fe20000041828 */
[----:B------:R-:W2:Y:S07]  /*68b0*/  LDSM.16.MT88.4 R12, [R226+0x2900] ;  /* 0x00290000e20c783b */ /* 0x000eae0000004200 */
[----:B------:R-:W-:Y:S01]  /*68c0*/  HMMA.16816.F32.BF16 R32, R8, R30, R32 ;  /* 0x0000001e0820723c */ /* 0x000fe20000041820 */
[----:B-1----:R-:W-:-:S04]  /*68d0*/  FFMA.FTZ R3, R176, c[0x0][0x2d0], -R6 ;  /* 0x0000b400b0037a23 */ /* 0x002fc80000010806 */
[----:B------:R1:W1:Y:S03]  /*68e0*/  MUFU.EX2 R90, R3 ;  /* 0x00000003005a7308 */ /* 0x0002660000000800 */
[----:B------:R-:W-:Y:S07]  /*68f0*/  HMMA.16816.F32.BF16 R44, R8, R28, R44 ;  /* 0x0000001c082c723c */ /* 0x000fee000004182c */
[----:B---3--:R-:W-:Y:S01]  /*6900*/  F2FP.BF16.PACK_AB R8, R92, R93 ;  /* 0x0000005d5c08723e */ /* 0x008fe200000010ff */
[----:B-1----:R-:W-:Y:S01]  /*6910*/  FFMA.FTZ R3, R182, c[0x0][0x2d0], -R5 ;  /* 0x0000b400b6037a23 */ /* 0x002fe20000010805 */
[----:B------:R-:W-:-:S03]  /*6920*/  F2FP.BF16.PACK_AB R10, R90, R91 ;  /* 0x0000005b5a0a723e */ /* 0x000fc600000010ff */
[----:B------:R1:W-:Y:S02]  /*6930*/  MUFU.EX2 R89, R3 ;  /* 0x0000000300597308 */ /* 0x0003e40000000800 */
[----:B-1----:R-:W-:-:S06]  /*6940*/  FFMA.FTZ R3, R183, c[0x0][0x2d0], -R5 ;  /* 0x0000b400b7037a23 */ /* 0x002fcc0000010805 */
[----:B------:R1:W3:Y:S02]  /*6950*/  MUFU.EX2 R88, R3 ;  /* 0x0000000300587308 */ /* 0x0002e40000000800 */
[----:B-1----:R-:W-:Y:S01]  /*6960*/  FFMA.FTZ R3, R180, c[0x0][0x2d0], -R5 ;  /* 0x0000b400b4037a23 */ /* 0x002fe20000010805 */
[----:B---3--:R-:W-:-:S05]  /*6970*/  F2FP.BF16.PACK_AB R9, R88, R89 ;  /* 0x000000595809723e */ /* 0x008fca00000010ff */
[----:B------:R1:W-:Y:S02]  /*6980*/  MUFU.EX2 R74, R3 ;  /* 0x00000003004a7308 */ /* 0x0003e40000000800 */
[----:B-1----:R-:W-:-:S06]  /*6990*/  FFMA.FTZ R3, R181, c[0x0][0x2d0], -R5 ;  /* 0x0000b400b5037a23 */ /* 0x002fcc0000010805 */
[----:B------:R1:W3:Y:S02]  /*69a0*/  MUFU.EX2 R75, R3 ;  /* 0x00000003004b7308 */ /* 0x0002e40000000800 */
[----:B-1----:R-:W-:Y:S01]  /*69b0*/  FFMA.FTZ R3, R250, c[0x0][0x2d0], -R7 ;  /* 0x0000b400fa037a23 */ /* 0x002fe20000010807 */
[----:B---3--:R-:W-:Y:S01]  /*69c0*/  F2FP.BF16.PACK_AB R11, R75, R74 ;  /* 0x0000004a4b0b723e */ /* 0x008fe200000010ff */
[----:B------:R-:W-:-:S04]  /*69d0*/  IMAD.MOV.U32 R250, RZ, RZ, R127 ;  /* 0x000000fffffa7224 */ /* 0x000fc800078e007f */
[----:B------:R1:W-:Y:S02]  /*69e0*/  MUFU.EX2 R70, R3 ;  /* 0x0000000300467308 */ /* 0x0003e40000000800 */
[C---:B-----5:R-:W-:Y:S08]  /*69f0*/  HMMA.16816.F32.BF16 R120, R8.reuse, R24, R120 ;  /* 0x000000180878723c */ /* 0x060ff00000041878 */
[----:B------:R-:W-:Y:S01]  /*6a00*/  HMMA.16816.F32.BF16 R128, R8, R26, R128 ;  /* 0x0000001a0880723c */ /* 0x000fe20000041880 */
[----:B-1----:R-:W-:-:S02]  /*6a10*/  FFMA.FTZ R3, R223, c[0x0][0x2d0], -R7 ;  /* 0x0000b400df037a23 */ /* 0x002fc40000010807 */
[----:B------:R-:W-:Y:S02]  /*6a20*/  IMAD.MOV.U32 R223, RZ, RZ, R136 ;  /* 0x000000ffffdf7224 */ /* 0x000fe400078e0088 */
[----:B------:R1:W3:Y:S03]  /*6a30*/  MUFU.EX2 R69, R3 ;  /* 0x0000000300457308 */ /* 0x0002e60000000800 */
[C---:B--2---:R-:W-:Y:S08]  /*6a40*/  HMMA.16816.F32.BF16 R140, R8.reuse, R20, R140 ;  /* 0x00000014088c723c */ /* 0x044ff0000004188c */
[----:B------:R-:W-:Y:S01]  /*6a50*/  HMMA.16816.F32.BF16 R144, R8, R22, R144 ;  /* 0x000000160890723c */ /* 0x000fe20000041890 */
[----:B-1----:R-:W-:-:S07]  /*6a60*/  FFMA.FTZ R3, R249, c[0x0][0x2d0], -R7 ;  /* 0x0000b400f9037a23 */ /* 0x002fce0000010807 */
[C---:B----4-:R-:W-:Y:S01]  /*6a70*/  HMMA.16816.F32.BF16 R156, R8.reuse, R16, R156 ;  /* 0x00000010089c723c */ /* 0x050fe2000004189c */
[----:B------:R-:W-:Y:S01]  /*6a80*/  IMAD.MOV.U32 R249, RZ, RZ, R125 ;  /* 0x000000fffff97224 */ /* 0x000fe200078e007d */
[----:B------:R1:W-:Y:S06]  /*6a90*/  MUFU.EX2 R68, R3 ;  /* 0x0000000300447308 */ /* 0x0003ec0000000800 */
[C---:B------:R-:W-:Y:S08]  /*6aa0*/  HMMA.16816.F32.BF16 R80, R8.reuse, R12, R80 ;  /* 0x0000000c0850723c */ /* 0x040ff00000041850 */
[----:B------:R-:W-:Y:S01]  /*6ab0*/  HMMA.16816.F32.BF16 R76, R8, R14, R76 ;  /* 0x0000000e084c723c */ /* 0x000fe2000004184c */
[----:B-1----:R-:W-:-:S02]  /*6ac0*/  FFMA.FTZ R3, R222, c[0x0][0x2d0], -R7 ;  /* 0x0000b400de037a23 */ /* 0x002fc40000010807 */
[----:B------:R-:W-:Y:S02]  /*6ad0*/  IMAD.MOV.U32 R222, RZ, RZ, R124 ;  /* 0x000000ffffde7224 */ /* 0x000fe400078e007c */
[----:B------:R1:W-:Y:S02]  /*6ae0*/  MUFU.EX2 R59, R3 ;  /* 0x00000003003b7308 */ /* 0x0003e40000000800 */
[----:B-1----:R-:W-:Y:S02]  /*6af0*/  FFMA.FTZ R3, R168, c[0x0][0x2d0], -R0 ;  /* 0x0000b400a8037a23 */ /* 0x002fe40000010800 */
[----:B------:R-:W-:-:S04]  /*6b00*/  IMAD.MOV.U32 R168, RZ, RZ, R165 ;  /* 0x000000ffffa87224 */ /* 0x000fc800078e00a5 */
[----:B------:R1:W-:Y:S01]  /*6b10*/  MUFU.EX2 R58, R3 ;  /* 0x00000003003a7308 */ /* 0x0003e20000000800 */
[----:B------:R-:W-:Y:S02]  /*6b20*/  IMAD.MOV.U32 R165, RZ, RZ, R163 ;  /* 0x000000ffffa57224 */ /* 0x000fe400078e00a3 */
[----:B-1----:R-:W-:Y:S01]  /*6b30*/  FFMA.FTZ R3, R167, c[0x0][0x2d0], -R0 ;  /* 0x0000b400a7037a23 */ /* 0x002fe20000010800 */
[----:B------:R-:W-:Y:S01]  /*6b40*/  MOV R167, R164 ;  /* 0x000000a400a77202 */ /* 0x000fe20000000f00 */
[----:B------:R-:W-:-:S03]  /*6b50*/  IMAD.MOV.U32 R164, RZ, RZ, R162 ;  /* 0x000000ffffa47224 */ /* 0x000fc600078e00a2 */
[----:B------:R1:W2:Y:S02]  /*6b60*/  MUFU.EX2 R57, R3 ;  /* 0x0000000300397308 */ /* 0x0002a40000000800 */
[----:B-1----:R-:W-:Y:S02]  /*6b70*/  FFMA.FTZ R3, R166, c[0x0][0x2d0], -R0 ;  /* 0x0000b400a6037a23 */ /* 0x002fe40000010800 */
[----:B------:R-:W-:-:S04]  /*6b80*/  IMAD.MOV.U32 R166, RZ, RZ, R161 ;  /* 0x000000ffffa67224 */ /* 0x000fc800078e00a1 */
[----:B------:R1:W-:Y:S02]  /*6b90*/  MUFU.EX2 R56, R3 ;  /* 0x0000000300387308 */ /* 0x0003e40000000800 */
[----:B-1----:R-:W-:Y:S02]  /*6ba0*/  FFMA.FTZ R3, R160, c[0x0][0x2d0], -R0 ;  /* 0x0000b400a0037a23 */ /* 0x002fe40000010800 */
[----:B------:R-:W-:Y:S04]  /*6bb0*/  HMMA.16816.F32.BF16 R160, R8, R18, R84 ;  /* 0x0000001208a0723c */ /* 0x000fe80000041854 */
[----:B------:R1:W4:Y:S03]  /*6bc0*/  MUFU.EX2 R31, R3 ;  /* 0x00000003001f7308 */ /* 0x0003260000000800 */
[----:B---3--:R-:W-:Y:S01]  /*6bd0*/  F2FP.BF16.PACK_AB R8, R69, R70 ;  /* 0x000000464508723e */ /* 0x008fe200000010ff */
[----:B------:R-:W-:Y:S01]  /*6be0*/  IMAD.MOV.U32 R85, RZ, RZ, R171 ;  /* 0x000000ffff557224 */ /* 0x000fe200078e00ab */
[----:B--2---:R-:W-:Y:S01]  /*6bf0*/  F2FP.BF16.PACK_AB R9, R57, R58 ;  /* 0x0000003a3909723e */ /* 0x004fe200000010ff */
[----:B------:R-:W-:Y:S01]  /*6c00*/  IMAD.MOV.U32 R86, RZ, RZ, R173 ;  /* 0x000000ffff567224 */ /* 0x000fe200078e00ad */
[----:B------:R-:W-:Y:S01]  /*6c10*/  F2FP.BF16.PACK_AB R10, R59, R68 ;  /* 0x000000443b0a723e */ /* 0x000fe200000010ff */
[----:B------:R-:W-:Y:S01]  /*6c20*/  IMAD.MOV.U32 R87, RZ, RZ, R172 ;  /* 0x000000ffff577224 */ /* 0x000fe200078e00ac */
[----:B------:R-:W-:Y:S01]  /*6c30*/  MOV R84, R170 ;  /* 0x000000aa00547202 */ /* 0x000fe20000000f00 */
[----:B------:R-:W-:-:S02]  /*6c40*/  IMAD.MOV.U32 R171, RZ, RZ, R155 ;  /* 0x000000ffffab7224 */ /* 0x000fc400078e009b */
[----:B-1----:R-:W-:Y:S01]  /*6c50*/  FFMA.FTZ R3, R168, c[0x0][0x2d0], -R6 ;  /* 0x0000b400a8037a23 */ /* 0x002fe20000010806 */
[----:B----4-:R-:W-:Y:S01]  /*6c60*/  F2FP.BF16.PACK_AB R11, R31, R56 ;  /* 0x000000381f0b723e */ /* 0x010fe200000010ff */
[----:B------:R-:W-:Y:S02]  /*6c70*/  IMAD.MOV.U32 R168, RZ, RZ, R164 ;  /* 0x000000ffffa87224 */ /* 0x000fe400078e00a4 */
[----:B------:R1:W-:Y:S02]  /*6c80*/  MUFU.EX2 R29, R3 ;  /* 0x00000003001d7308 */ /* 0x0003e40000000800 */
[----:B------:R-:W-:Y:S02]  /*6c90*/  IMAD.MOV.U32 R170, RZ, RZ, R168 ;  /* 0x000000ffffaa7224 */ /* 0x000fe400078e00a8 */
[----:B------:R-:W-:Y:S01]  /*6ca0*/  HMMA.16816.F32.BF16 R64, R8, R24, R64 ;  /* 0x000000180840723c */ /* 0x000fe20000041840 */
[----:B------:R-:W-:-:S07]  /*6cb0*/  IMAD.MOV.U32 R168, RZ, RZ, R138 ;  /* 0x000000ffffa87224 */ /* 0x000fce00078e008a */
[----:B------:R-:W-:Y:S01]  /*6cc0*/  HMMA.16816.F32.BF16 R48, R8, R22, R48 ;  /* 0x000000160830723c */ /* 0x000fe20000041830 */
[----:B-1----:R-:W-:-:S04]  /*6cd0*/  FFMA.FTZ R3, R167, c[0x0][0x2d0], -R6 ;  /* 0x0000b400a7037a23 */ /* 0x002fc80000010806 */
[----:B------:R1:W2:Y:S03]  /*6ce0*/  MUFU.EX2 R30, R3 ;  /* 0x00000003001e7308 */ /* 0x0002a60000000800 */
[C---:B------:R-:W-:Y:S05]  /*6cf0*/  HMMA.16816.F32.BF16 R52, R8.reuse, R20, R52 ;  /* 0x000000140834723c */ /* 0x040fea0000041834 */
[----:B------:R3:W-:Y:S03]  /*6d00*/  MUFU.EX2 R20, R4 ;  /* 0x0000000400147308 */ /* 0x0007e60000000800 */
[----:B------:R-:W-:Y:S01]  /*6d10*/  HMMA.16816.F32.BF16 R44, R8, R12, R44 ;  /* 0x0000000c082c723c */ /* 0x000fe2000004182c */
[----:B-1----:R-:W-:-:S07]  /*6d20*/  FFMA.FTZ R3, R166, c[0x0][0x2d0], -R6 ;  /* 0x0000b400a6037a23 */ /* 0x002fce0000010806 */
[----:B------:R-:W-:Y:S01]  /*6d30*/  HMMA.16816.F32.BF16 R60, R8, R26, R60 ;  /* 0x0000001a083c723c */ /* 0x000fe2000004183c */
[----:B------:R-:W-:Y:S01]  /*6d40*/  FFMA.FTZ R12, R216, c[0x0][0x2d0], -R0 ;  /* 0x0000b400d80c7a23 */ /* 0x000fe20000010800 */
[----:B--2---:R-:W-:Y:S01]  /*6d50*/  F2FP.BF16.PACK_AB R176, R30, R29 ;  /* 0x0000001d1eb0723e */ /* 0x004fe200000010ff */
[----:B------:R1:W-:Y:S01]  /*6d60*/  MUFU.EX2 R28, R3 ;  /* 0x00000003001c7308 */ /* 0x0003e20000000800 */
[----:B---3--:R-:W-:-:S04]  /*6d70*/  FFMA.FTZ R4, R175, c[0x0][0x2d0], -R7 ;  /* 0x0000b400af047a23 */ /* 0x008fc80000010807 */
[C---:B------:R-:W-:Y:S08]  /*6d80*/  HMMA.16816.F32.BF16 R36, R8.reuse, R16, R36 ;  /* 0x000000100824723c */ /* 0x040ff00000041824 */
[----:B------:R-:W-:Y:S01]  /*6d90*/  HMMA.16816.F32.BF16 R40, R8, R18, R40 ;  /* 0x000000120828723c */ /* 0x000fe20000041828 */
[----:B------:R-:W-:Y:S01]  /*6da0*/  LDSM.16.MT88.4 R16, [R226+0x3100] ;  /* 0x00310000e210783b */ /* 0x000fe20000004200 */
[----:B-1----:R-:W-:-:S02]  /*6db0*/  FFMA.FTZ R3, R165, c[0x0][0x2d0], -R6 ;  /* 0x0000b400a5037a23 */ /* 0x002fc40000010806 */
[----:B------:R-:W-:Y:S01]  /*6dc0*/  FFMA.FTZ R6, R220, c[0x0][0x2d0], -R0 ;  /* 0x0000b400dc067a23 */ /* 0x000fe20000010800 */
[----:B------:R-:W1:Y:S01]  /*6dd0*/  LDSM.16.MT88.4 R164, [R225+0x3100] ;  /* 0x00310000e1a4783b */ /* 0x000e620000004200 */
[----:B------:R2:W-:Y:S02]  /*6de0*/  MUFU.EX2 R25, R3 ;  /* 0x0000000300197308 */ /* 0x0005e40000000800 */
[----:B------:R-:W-:Y:S06]  /*6df0*/  HMMA.16816.F32.BF16 R32, R8, R14, R32 ;  /* 0x0000000e0820723c */ /* 0x000fec0000041820 */
[----:B------:R3:W-:Y:S01]  /*6e00*/  MUFU.EX2 R14, R4 ;  /* 0x00000004000e7308 */ /* 0x0007e20000000800 */
[----:B--2---:R-:W-:-:S07]  /*6e10*/  FFMA.FTZ R3, R212, c[0x0][0x2d0], -R5 ;  /* 0x0000b400d4037a23 */ /* 0x004fce0000010805 */
[----:B------:R-:W-:Y:S01]  /*6e20*/  MUFU.EX2 R11, R12 ;  /* 0x0000000c000b7308 */ /* 0x000fe20000000800 */
[----:B---3--:R-:W-:-:S07]  /*6e30*/  FADD.FTZ R4, R245, R221 ;  /* 0x000000ddf5047221 */ /* 0x008fce0000010000 */
[----:B------:R2:W-:Y:S08]  /*6e40*/  MUFU.EX2 R24, R3 ;  /* 0x0000000300187308 */ /* 0x0005f00000000800 */
[----:B------:R-:W-:Y:S01]  /*6e50*/  MUFU.EX2 R10, R6 ;  /* 0x00000006000a7308 */ /* 0x000fe20000000800 */
[----:B--2---:R-:W-:-:S07]  /*6e60*/  FFMA.FTZ R3, R211, c[0x0][0x2d0], -R5 ;  /* 0x0000b400d3037a23 */ /* 0x004fce0000010805 */
[----:B------:R2:W3:Y:S02]  /*6e70*/  MUFU.EX2 R23, R3 ;  /* 0x0000000300177308 */ /* 0x0004e40000000800 */
[----:B--2---:R-:W-:Y:S01]  /*6e80*/  FFMA.FTZ R3, R213, c[0x0][0x2d0], -R5 ;  /* 0x0000b400d5037a23 */ /* 0x004fe20000010805 */
[----:B---3--:R-:W-:-:S05]  /*6e90*/  F2FP.BF16.PACK_AB R177, R23, R24 ;  /* 0x0000001817b1723e */ /* 0x008fca00000010ff */
[----:B------:R2:W-:Y:S02]  /*6ea0*/  MUFU.EX2 R22, R3 ;  /* 0x0000000300167308 */ /* 0x0005e40000000800 */
[----:B--2---:R-:W-:Y:S02]  /*6eb0*/  FFMA.FTZ R3, R247, c[0x0][0x2d0], -R5 ;  /* 0x0000b400f7037a23 */ /* 0x004fe40000010805 */
[----:B------:R-:W-:-:S04]  /*6ec0*/  FFMA.FTZ R5, R246, c[0x0][0x2d0], -R0 ;  /* 0x0000b400f6057a23 */ /* 0x000fc80000010800 */
[----:B------:R2:W3:Y:S01]  /*6ed0*/  MUFU.EX2 R21, R3 ;  /* 0x0000000300157308 */ /* 0x0004e20000000800 */
[----:B------:R-:W-:-:S07]  /*6ee0*/  FFMA.FTZ R0, R214, c[0x0][0x2d0], -R0 ;  /* 0x0000b400d6007a23 */ /* 0x000fce0000010800 */
[----:B------:R4:W5:Y:S01]  /*6ef0*/  MUFU.EX2 R9, R5 ;  /* 0x0000000500097308 */ /* 0x0009620000000800 */
[----:B--2---:R-:W-:-:S07]  /*6f00*/  FFMA.FTZ R3, R178, c[0x0][0x2d0], -R7 ;  /* 0x0000b400b2037a23 */ /* 0x004fce0000010807 */
[----:B------:R2:W1:Y:S01]  /*6f10*/  MUFU.EX2 R12, R0 ;  /* 0x00000000000c7308 */ /* 0x0004620000000800 */
[----:B------:R-:W-:Y:S01]  /*6f20*/  FFMA.FTZ R7, R174, c[0x0][0x2d0], -R7 ;  /* 0x0000b400ae077a23 */ /* 0x000fe20000010807 */
[----:B------:R-:W-:Y:S02]  /*6f30*/  F2FP.BF16.PACK_AB R178, R25, R28 ;  /* 0x0000001c19b2723e */ /* 0x000fe400000010ff */
[----:B---3--:R-:W-:Y:S01]  /*6f40*/  F2FP.BF16.PACK_AB R179, R21, R22 ;  /* 0x0000001615b3723e */ /* 0x008fe200000010ff */
[----:B----4-:R-:W-:-:S03]  /*6f50*/  FADD.FTZ R5, R169, R248 ;  /* 0x000000f8a9057221 */ /* 0x010fc60000010000 */
[----:B------:R3:W4:Y:S01]  /*6f60*/  MUFU.EX2 R15, R3 ;  /* 0x00000003000f7308 */ /* 0x0007220000000800 */
[----:B------:R-:W-:Y:S01]  /*6f70*/  IMAD.MOV.U32 R169, RZ, RZ, R139 ;  /* 0x000000ffffa97224 */ /* 0x000fe200078e008b */
[----:B-----5:R-:W-:Y:S01]  /*6f80*/  F2FP.BF16.PACK_AB R181, R10, R9 ;  /* 0x000000090ab5723e */ /* 0x020fe200000010ff */
[----:B------:R-:W-:Y:S01]  /*6f90*/  FADD.FTZ R6, R251, R5 ;  /* 0x00000005fb067221 */ /* 0x000fe20000010000 */
[----:B------:R-:W-:Y:S01]  /*6fa0*/  HMMA.16816.F32.BF16 R120, R176, R132, R120 ;  /* 0x00000084b078723c */ /* 0x000fe20000041878 */
[----:B------:R-:W-:Y:S02]  /*6fb0*/  FADD.FTZ R5, R244, R4 ;  /* 0x00000004f4057221 */ /* 0x000fe40000010000 */
[----:B--2---:R-:W-:Y:S01]  /*6fc0*/  FADD.FTZ R0, R152, R252 ;  /* 0x000000fc98007221 */ /* 0x004fe20000010000 */
[----:B------:R-:W2:Y:S01]  /*6fd0*/  MUFU.EX2 R13, R7 ;  /* 0x00000007000d7308 */ /* 0x000ea20000000800 */
[----:B-1----:R-:W-:-:S03]  /*6fe0*/  F2FP.BF16.PACK_AB R183, R12, R11 ;  /* 0x0000000b0cb7723e */ /* 0x002fc600000010ff */
[----:B------:R-:W-:Y:S01]  /*6ff0*/  HMMA.16816.F32.BF16 R128, R176, R134, R128 ;  /* 0x00000086b080723c */ /* 0x000fe20000041880 */
[----:B---3--:R-:W-:Y:S01]  /*7000*/  FADD.FTZ R3, R153, R154 ;  /* 0x0000009a99037221 */ /* 0x008fe20000010000 */
[----:B----4-:R-:W-:-:S03]  /*7010*/  F2FP.BF16.PACK_AB R180, R15, R20 ;  /* 0x000000140fb4723e */ /* 0x010fc600000010ff */
[----:B------:R-:W-:-:S03]  /*7020*/  FADD.FTZ R4, R137, R3 ;  /* 0x0000000389047221 */ /* 0x000fc60000010000 */
[C---:B------:R-:W-:Y:S01]  /*7030*/  HMMA.16816.F32.BF16 R140, R176.reuse, R148, R140 ;  /* 0x00000094b08c723c */ /* 0x040fe2000004188c */
[----:B------:R-:W-:Y:S02]  /*7040*/  FADD.FTZ R3, R84, R6 ;  /* 0x0000000654037221 */ /* 0x000fe40000010000 */
[----:B------:R-:W-:Y:S01]  /*7050*/  FADD.FTZ R4, R86, R4 ;  /* 0x0000000456047221 */ /* 0x000fe20000010000 */
[----:B--2---:R-:W-:Y:S01]  /*7060*/  F2FP.BF16.PACK_AB R182, R13, R14 ;  /* 0x0000000e0db6723e */ /* 0x004fe200000010ff */
[----:B------:R-:W-:Y:S02]  /*7070*/  FADD.FTZ R7, R126, R0 ;  /* 0x000000007e077221 */ /* 0x000fe40000010000 */
[----:B------:R-:W-:Y:S01]  /*7080*/  FADD.FTZ R0, R85, R5 ;  /* 0x0000000555007221 */ /* 0x000fe20000010000 */
[----:B------:R-:W-:Y:S01]  /*7090*/  HMMA.16816.F32.BF16 R144, R176, R150, R144 ;  /* 0x00000096b090723c */ /* 0x000fe20000041890 */
[----:B------:R-:W-:Y:S02]  /*70a0*/  FADD.FTZ R7, R87, R7 ;  /* 0x0000000757077221 */ /* 0x000fe40000010000 */
[----:B------:R-:W-:-:S02]  /*70b0*/  FADD.FTZ R6, R219, R3 ;  /* 0x00000003db067221 */ /* 0x000fc40000010000 */
[----:B------:R-:W-:Y:S02]  /*70c0*/  FADD.FTZ R5, R206, R0 ;  /* 0x00000000ce057221 */ /* 0x000fe40000010000 */
[----:B------:R-:W-:Y:S01]  /*70d0*/  FADD.FTZ R4, R171, R4 ;  /* 0x00000004ab047221 */ /* 0x000fe20000010000 */
[C---:B------:R-:W-:Y:S01]  /*70e0*/  HMMA.16816.F32.BF16 R156, R176.reuse, R164, R156 ;  /* 0x000000a4b09c723c */ /* 0x040fe2000004189c */
[----:B------:R-:W-:Y:S02]  /*70f0*/  FADD.FTZ R3, R170, R7 ;  /* 0x00000007aa037221 */ /* 0x000fe40000010000 */
[----:B------:R-:W-:Y:S02]  /*7100*/  FADD.FTZ R0, R218, R6 ;  /* 0x00000006da007221 */ /* 0x000fe40000010000 */
[----:B------:R-:W-:Y:S02]  /*7110*/  FADD.FTZ R8, R208, R5 ;  /* 0x00000005d0087221 */ /* 0x000fe40000010000 */
[----:B------:R-:W-:Y:S01]  /*7120*/  FADD.FTZ R7, R169, R4 ;  /* 0x00000004a9077221 */ /* 0x000fe20000010000 */
[----:B------:R-:W-:Y:S01]  /*7130*/  HMMA.16816.F32.BF16 R160, R176, R166, R160 ;  /* 0x000000a6b0a0723c */ /* 0x000fe200000418a0 */
[----:B------:R-:W-:-:S02]  /*7140*/  FADD.FTZ R6, R168, R3 ;  /* 0x00000003a8067221 */ /* 0x000fc40000010000 */
[----:B------:R-:W-:Y:S02]  /*7150*/  FADD.FTZ R5, R215, R0 ;  /* 0x00000000d7057221 */ /* 0x000fe40000010000 */
[----:B------:R-:W-:Y:S02]  /*7160*/  FADD.FTZ R4, R210, R8 ;  /* 0x00000008d2047221 */ /* 0x000fe40000010000 */
[----:B------:R-:W-:Y:S01]  /*7170*/  FADD.FTZ R3, R222, R7 ;  /* 0x00000007de037221 */ /* 0x000fe20000010000 */
[----:B------:R-:W-:Y:S01]  /*7180*/  HMMA.16816.F32.BF16 R124, R180, R132, R64 ;  /* 0x00000084b47c723c */ /* 0x000fe20000041840 */
[----:B------:R-:W-:Y:S02]  /*7190*/  FADD.FTZ R0, R249, R6 ;  /* 0x00000006f9007221 */ /* 0x000fe40000010000 */
[----:B------:R-:W-:Y:S02]  /*71a0*/  FADD.FTZ R6, R217, R5 ;  /* 0x00000005d9067221 */ /* 0x000fe40000010000 */
[----:B------:R-:W-:-:S02]  /*71b0*/  FADD.FTZ R4, R207, R4 ;  /* 0x00000004cf047221 */ /* 0x000fc40000010000 */
        /* <DEDUP_REMOVED lines=31> */
[----:B------:R-:W-:Y:S01]  /*73b0*/  HMMA.16816.F32.BF16 R168, R180, R16, R44 ;  /* 0x00000010b4a8723c */ /* 0x000fe2000004182c */
        /* <DEDUP_REMOVED lines=13> */
[----:B------:R-:W-:Y:S02]  /*7490*/  FADD.FTZ R5, R104, R5 ;  /* 0x0000000568057221 */ /* 0x000fe40000010000 */
[----:B------:R-:W-:Y:S02]  /*74a0*/  FADD.FTZ R6, R101, R6 ;  /* 0x0000000665067221 */ /* 0x000fe40000010000 */
[----:B------:R-:W-:Y:S02]  /*74b0*/  FADD.FTZ R0, R112, R0 ;  /* 0x0000000070007221 */ /* 0x000fe40000010000 */
        /* <DEDUP_REMOVED lines=41> */
[----:B------:R-:W-:Y:S01]  /*7750*/  FADD.FTZ R0, R21, R0 ;  /* 0x0000000015007221 */ /* 0x000fe20000010000 */
[----:B------:R1:W-:Y:S01]  /*7760*/  STL [R1+0x14], R5 ;  /* 0x0000140501007387 */ /* 0x0003e20000100800 */
[----:B------:R-:W-:-:S03]  /*7770*/  FADD.FTZ R3, R25, R3 ;  /* 0x0000000319037221 */ /* 0x000fc60000010000 */
[----:B------:R1:W-:Y:S04]  /*7780*/  STL [R1+0x18], R4 ;  /* 0x0000180401007387 */ /* 0x0003e80000100800 */
[----:B------:R1:W-:Y:S04]  /*7790*/  STL [R1+0x1c], R0 ;  /* 0x00001c0001007387 */ /* 0x0003e80000100800 */
[----:B------:R1:W-:Y:S01]  /*77a0*/  STL [R1+0x20], R3 ;  /* 0x0000200301007387 */ /* 0x0003e20000100800 */
[----:B------:R-:W-:Y:S05]  /*77b0*/  @!P0 BRA `(.L_x_19) ;  /* 0x000056f000008947 */ /* 0x000fea0003800000 */
[----:B------:R-:W-:Y:S01]  /*77c0*/  IMAD.MOV.U32 R116, RZ, RZ, R72 ;  /* 0x000000ffff747224 */ /* 0x000fe200078e0048 */
[----:B------:R-:W-:Y:S01]  /*77d0*/  MOV R118, R2 ;  /* 0x0000000200767202 */ /* 0x000fe20000000f00 */
[----:B-1----:R-:W-:Y:S01]  /*77e0*/  IMAD.MOV.U32 R3, RZ, RZ, R73 ;  /* 0x000000ffff037224 */ /* 0x002fe200078e0049 */
[----:B------:R-:W-:Y:S01]  /*77f0*/  MOV R117, R71 ;  /* 0x0000004700757202 */ /* 0x000fe20000000f00 */
[----:B------:R-:W-:Y:S05]  /*7800*/  BRA `(.L_x_20) ;  /* 0x0000042000007947 */ /* 0x000fea0003800000 */
.L_x_22:
[----:B------:R-:W2:Y:S01]  /*7810*/  LDL R4, [R1+0x24] ;  /* 0x0000240001047983 */ /* 0x000ea20000100800 */
[----:B------:R-:W-:Y:S01]  /*7820*/  UIMAD UR5, UR6, 0x70, UR9 ;  /* 0x00000070060578a4 */ /* 0x000fe2000f8e0209 */
[----:B------:R-:W-:Y:S02]  /*7830*/  IMAD.MOV.U32 R243, RZ, RZ, RZ ;  /* 0x000000fffff37224 */ /* 0x000fe400078e00ff */
[----:B------:R-:W3:Y:S03]  /*7840*/  LDL R67, [R1] ;  /* 0x0000000001437983 */ /* 0x000ee60000100800 */
[----:B------:R-:W-:Y:S05]  /*7850*/  IMAD.U32 R2, RZ, RZ, UR5 ;  /* 0x00000005ff027e24 */ /* 0x000fea000f8e00ff */
[----:B--2---:R-:W-:Y:S05]  /*7860*/  IADD3 R2, R2, -0x70, R4 ;  /* 0xffffff9002027810 */ /* 0x004fea0007ffe004 */
[----:B------:R-:W-:Y:S04]  /*7870*/  @P5 IMAD.HI.U32 R4, R2, c[0x0][0x2bc], RZ ;  /* 0x0000af0002045a27 */ /* 0x000fe800078e00ff */
[----:B------:R-:W-:Y:S01]  /*7880*/  IMAD.MOV.U32 R0, RZ, RZ, R2 ;  /* 0x000000ffff007224 */ /* 0x000fe200078e0002 */
[----:B------:R-:W-:Y:S04]  /*7890*/  @P5 SHF.R.U32.HI R0, RZ, c[0x0][0x2c0], R4 ;  /* 0x0000b000ff005a19 */ /* 0x000fe80000011604 */
[C---:B------:R-:W-:Y:S04]  /*78a0*/  @!P4 IADD3 R5, P0, R0.reuse, UR12, RZ ;  /* 0x0000000c0005cc10 */ /* 0x040fe8000ff1e0ff */
[----:B------:R-:W-:Y:S01]  /*78b0*/  @!P4 LEA.HI.X.SX32 R6, R0, UR14, 0x1, P0 ;  /* 0x0000000e0006cc11 */ /* 0x000fe200080f0eff */
[----:B------:R-:W-:Y:S01]  /*78c0*/  IMAD.MOV R0, RZ, RZ, -R0 ;  /* 0x000000ffff007224 */ /* 0x000fe200078e0a00 */
[C---:B------:R-:W-:Y:S03]  /*78d0*/  @!P4 LEA R4, P0, R5.reuse, c[0x0][0x2a0], 0x2 ;  /* 0x0000a8000504ca11 */ /* 0x040fe600078010ff */
[----:B------:R-:W-:Y:S01]  /*78e0*/  IMAD R7, R0, c[0x0][0x2b8], R2 ;  /* 0x0000ae0000077a24 */ /* 0x000fe200078e0202 */
[----:B------:R-:W-:Y:S04]  /*78f0*/  @!P4 LEA.HI.X R5, R5, c[0x0][0x2a4], R6, 0x2, P0 ;  /* 0x0000a9000505ca11 */ /* 0x000fe800000f1406 */
[----:B------:R-:W-:Y:S01]  /*7900*/  STL [R1+0x4], R7 ;  /* 0x0000040701007387 */ /* 0x000fe20000100800 */
[----:B------:R-:W-:Y:S03]  /*7910*/  SHF.R.S32.HI R0, RZ, 0x1f, R7 ;  /* 0x0000001fff007819 */ /* 0x000fe60000011407 */
[----:B------:R1:W2:Y:S02]  /*7920*/  @!P4 LDG.E R243, [R4.64] ;  /* 0x0000001004f3c981 */ /* 0x0002a4000c1e1900 */
[----:B------:R-:W-:Y:S04]  /*7930*/  IMAD R0, R0, c[0x0][0x1e0], RZ ;  /* 0x0000780000007a24 */ /* 0x000fe800078e02ff */
[C---:B------:R-:W-:Y:S02]  /*7940*/  IMAD R0, R7.reuse, c[0x0][0x1e4], R0 ;  /* 0x0000790007007a24 */ /* 0x040fe400078e0200 */
[----:B-1----:R-:W-:Y:S04]  /*7950*/  IMAD.WIDE.U32 R4, R7, c[0x0][0x1e0], RZ ;  /* 0x0000780007047a25 */ /* 0x002fe800078e00ff */
[----:B------:R-:W-:Y:S01]  /*7960*/  IMAD.IADD R5, R5, 0x1, R0 ;  /* 0x0000000105057824 */ /* 0x000fe200078e0200 */
[----:B--2---:R-:W-:Y:S03]  /*7970*/  SHF.R.S32.HI R2, RZ, 0x1f, R243 ;  /* 0x0000001fff027819 */ /* 0x004fe600000114f3 */
[C---:B------:R-:W-:Y:S04]  /*7980*/  IMAD.WIDE.U32 R4, R243.reuse, c[0x0][0x1f0], R4 ;  /* 0x00007c00f3047a25 */ /* 0x040fe800078e0004 */
[----:B------:R-:W-:Y:S01]  /*7990*/  IMAD R2, R2, c[0x0][0x1f0], RZ ;  /* 0x00007c0002027a24 */ /* 0x000fe200078e02ff */
[----:B------:R-:W-:Y:S03]  /*79a0*/  IADD3 R0, P1, R4, UR20, RZ ;  /* 0x0000001404007c10 */ /* 0x000fe6000ff3e0ff */
[----:B------:R-:W-:Y:S01]  /*79b0*/  IMAD R4, R243, c[0x0][0x1f4], R2 ;  /* 0x00007d00f3047a24 */ /* 0x000fe200078e0202 */
[C---:B------:R-:W-:Y:S04]  /*79c0*/  LEA R2, P0, R0.reuse, c[0x0][0x1c8], 0x1 ;  /* 0x0000720000027a11 */ /* 0x040fe800078008ff */
[----:B------:R-:W-:Y:S01]  /*79d0*/  IADD3.X R4, R5, UR18, R4, P1, !PT ;  /* 0x0000001205047c10 */ /* 0x000fe20008ffe404 */
[----:B------:R-:W1:Y:S03]  /*79e0*/  SHFL.IDX PT, R6, R2, RZ, 0x181f ;  /* 0x00181fff02067589 */ /* 0x000e6600000e0000 */
[----:B------:R-:W-:Y:S01]  /*79f0*/  LEA.HI.X R0, R0, c[0x0][0x1cc], R4, 0x1, P0 ;  /* 0x0000730000007a11 */ /* 0x000fe200000f0c04 */
[----:B------:R-:W-:Y:S04]  /*7a00*/  SHFL.IDX PT, R12, R2, 0x2, 0x181f ;  /* 0x00581f00020c7f89 */ /* 0x000fe800000e0000 */
[----:B------:R-:W2:Y:S04]  /*7a10*/  SHFL.IDX PT, R7, R0, RZ, 0x181f ;  /* 0x00181fff00077589 */ /* 0x000ea800000e0000 */
[----:B------:R-:W4:Y:S04]  /*7a20*/  SHFL.IDX PT, R4, R2, 0x1, 0x181f ;  /* 0x00381f0002047f89 */ /* 0x000f2800000e0000 */
[----:B------:R-:W5:Y:S04]  /*7a30*/  SHFL.IDX PT, R5, R0, 0x1, 0x181f ;  /* 0x00381f0000057f89 */ /* 0x000f6800000e0000 */
[----:B------:R-:W5:Y:S04]  /*7a40*/  SHFL.IDX PT, R10, R2, 0x3, 0x181f ;  /* 0x00781f00020a7f89 */ /* 0x000f6800000e0000 */
[----:B------:R-:W5:Y:S01]  /*7a50*/  SHFL.IDX PT, R9, R0, 0x2, 0x181f ;  /* 0x00581f0000097f89 */ /* 0x000f6200000e0000 */
[-C--:B-1----:R-:W-:Y:S03]  /*7a60*/  IADD3 R6, P1, R6, R242.reuse, RZ ;  /* 0x000000f206067210 */ /* 0x082fe60007f3e0ff */
[----:B------:R-:W1:Y:S04]  /*7a70*/  SHFL.IDX PT, R8, R2, 0x4, 0x181f ;  /* 0x00981f0002087f89 */ /* 0x000e6800000e0000 */
[----:B------:R-:W1:Y:S01]  /*7a80*/  SHFL.IDX PT, R11, R2, 0x5, 0x181f ;  /* 0x00b81f00020b7f89 */ /* 0x000e6200000e0000 */
[--C-:B--2---:R-:W-:Y:S03]  /*7a90*/  IMAD.X R7, R7, 0x1, R241.reuse, P1 ;  /* 0x0000000107077824 */ /* 0x104fe600008e06f1 */
[----:B------:R-:W2:Y:S01]  /*7aa0*/  SHFL.IDX PT, R16, R0, 0x3, 0x181f ;  /* 0x00781f0000107f89 */ /* 0x000ea200000e0000 */
[-C--:B----4-:R-:W-:Y:S03]  /*7ab0*/  IADD3 R4, P0, R4, R242.reuse, RZ ;  /* 0x000000f204047210 */ /* 0x090fe60007f1e0ff */
[----:B---3--:R3:W-:Y:S01]  /*7ac0*/  LDGSTS.E.BYPASS.LTC128B.128 [R67+0x3900], [R6.64], !P6 ;  /* 0x0390000006437fae */ /* 0x0087e2000f101d50 */
[-C--:B-----5:R-:W-:Y:S02]  /*7ad0*/  IADD3.X R5, R5, R241.reuse, RZ, P0, !PT ;  /* 0x000000f105057210 */ /* 0x0a0fe400007fe4ff */
[-C--:B------:R-:W-:Y:S01]  /*7ae0*/  IADD3 R12, P0, R12, R242.reuse, RZ ;  /* 0x000000f20c0c7210 */ /* 0x080fe20007f1e0ff */
[----:B------:R-:W4:Y:S01]  /*7af0*/  SHFL.IDX PT, R15, R0, 0x4, 0x181f ;  /* 0x00981f00000f7f89 */ /* 0x000f2200000e0000 */
[-C--:B------:R-:W-:Y:S03]  /*7b00*/  IADD3 R10, P3, R10, R242.reuse, RZ ;  /* 0x000000f20a0a7210 */ /* 0x080fe60007f7e0ff */
[----:B------:R5:W-:Y:S01]  /*7b10*/  LDGSTS.E.BYPASS.LTC128B.128 [R67+0x4100], [R4.64], !P6 ;  /* 0x0410000004437fae */ /* 0x000be2000f101d50 */
[--C-:B------:R-:W-:Y:S03]  /*7b20*/  IMAD.X R13, R9, 0x1, R241.reuse, P0 ;  /* 0x00000001090d7824 */ /* 0x100fe600000e06f1 */
[----:B------:R-:W5:Y:S01]  /*7b30*/  SHFL.IDX PT, R2, R2, 0x6, 0x181f ;  /* 0x00d81f0002027f89 */ /* 0x000f6200000e0000 */
[-C--:B-1----:R-:W-:Y:S03]  /*7b40*/  IADD3 R8, P2, R8, R242.reuse, RZ ;  /* 0x000000f208087210 */ /* 0x082fe60007f5e0ff */
[----:B------:R-:W1:Y:S04]  /*7b50*/  SHFL.IDX PT, R14, R0, 0x5, 0x181f ;  /* 0x00b81f00000e7f89 */ /* 0x000e6800000e0000 */
[----:B------:R-:W1:Y:S04]  /*7b60*/  SHFL.IDX PT, R0, R0, 0x6, 0x181f ;  /* 0x00d81f0000007f89 */ /* 0x000e6800000e0000 */
[----:B------:R1:W-:Y:S01]  /*7b70*/  LDGSTS.E.BYPASS.LTC128B.128 [R67+0x4900], [R12.64], !P6 ;  /* 0x049000000c437fae */ /* 0x0003e2000f101d50 */
[-C--:B---3--:R-:W-:Y:S01]  /*7b80*/  IADD3 R6, P1, R11, R242.reuse, RZ ;  /* 0x000000f20b067210 */ /* 0x088fe20007f3e0ff */
[--C-:B--2---:R-:W-:Y:S02]  /*7b90*/  IMAD.X R11, R16, 0x1, R241.reuse, P3 ;  /* 0x00000001100b7824 */ /* 0x104fe400018e06f1 */
[--C-:B----4-:R-:W-:Y:S03]  /*7ba0*/  IMAD.X R9, R15, 0x1, R241.reuse, P2 ;  /* 0x000000010f097824 */ /* 0x110fe600010e06f1 */
[----:B------:R2:W-:Y:S01]  /*7bb0*/  LDGSTS.E.BYPASS.LTC128B.128 [R67+0x5100], [R10.64], !P6 ;  /* 0x051000000a437fae */ /* 0x0005e2000f101d50 */
[----:B-----5:R-:W-:Y:S03]  /*7bc0*/  IADD3 R4, P0, R2, R242, RZ ;  /* 0x000000f202047210 */ /* 0x020fe60007f1e0ff */
[----:B------:R2:W-:Y:S01]  /*7bd0*/  LDGSTS.E.BYPASS.LTC128B.128 [R67+0x5900], [R8.64], !P6 ;  /* 0x0590000008437fae */ /* 0x0005e2000f101d50 */
[----:B-1----:R-:W-:Y:S01]  /*7be0*/  IADD3.X R7, R14, R241, RZ, P1, !PT ;  /* 0x000000f10e077210 */ /* 0x002fe20000ffe4ff */
[----:B------:R-:W-:Y:S04]  /*7bf0*/  IMAD.X R5, R0, 0x1, R241, P0 ;  /* 0x0000000100057824 */ /* 0x000fe800000e06f1 */
[----:B------:R2:W-:Y:S04]  /*7c00*/  LDGSTS.E.BYPASS.LTC128B.128 [R67+0x6100], [R6.64], !P6 ;  /* 0x0610000006437fae */ /* 0x0005e8000f101d50 */
[----:B------:R2:W-:Y:S01]  /*7c10*/  LDGSTS.E.BYPASS.LTC128B.128 [R67+0x6900], [R4.64], !P6 ;  /* 0x0690000004437fae */ /* 0x0005e2000f101d50 */
[----:B------:R-:W-:-:S05]  /*7c20*/  BRA `(.L_x_21) ;  /* 0x00001b1000007947 */ /* 0x000fca0003800000 */
.L_x_20:
[----:B------:R-:W2:Y:S01]  /*7c30*/  LDL R2, [R1+0x4] ;  /* 0x0000040001027983 */ /* 0x000ea20000100800 */
[----:B------:R-:W-:Y:S04]  /*7c40*/  DEPBAR.LE SB0, 0x0 ;  /* 0x000080000000791a */ /* 0x000fe80000000000 */
[----:B------:R-:W3:Y:S01]  /*7c50*/  LDL R244, [R1+0xc] ;  /* 0x00000c0001f47983 */ /* 0x000ee20000100800 */
[----:B------:R-:W-:Y:S03]  /*7c60*/  UISETP.GT.AND UP0, UPT, UR6, UR8, UPT ;  /* 0x000000080600728c */ /* 0x000fe6000bf04270 */
[----:B------:R-:W-:Y:S08]  /*7c70*/  BAR.SYNC.DEFER_BLOCKING 0x0 ;  /* 0x0000000000007b1d */ /* 0x000ff00000010000 */
[----:B------:R-:W-:Y:S08]  /*7c80*/  LDSM.16.M88.4 R112, [R230+0x7100] ;  /* 0x00710000e670783b */ /* 0x000ff00000000200 */
[----:B------:R-:W1:Y:S08]  /*7c90*/  LDSM.16.M88.4 R16, [R119+0x3900] ;  /* 0x003900007710783b */ /* 0x000e700000000200 */
[----:B------:R-:W4:Y:S08]  /*7ca0*/  LDSM.16.M88.4 R108, [R230+0x9100] ;  /* 0x00910000e66c783b */ /* 0x000f300000000200 */
[----:B------:R-:W5:Y:S08]  /*7cb0*/  LDSM.16.M88.4 R32, [R119+0x4100] ;  /* 0x004100007720783b */ /* 0x000f700000000200 */
[----:B------:R-:W1:Y:S08]  /*7cc0*/  LDSM.16.M88.4 R48, [R119+0x4900] ;  /* 0x004900007730783b */ /* 0x000e700000000200 */
[----:B------:R-:W1:Y:S08]  /*7cd0*/  LDSM.16.M88.4 R64, [R119+0x5100] ;  /* 0x005100007740783b */ /* 0x000e700000000200 */
[----:B------:R-:W1:Y:S08]  /*7ce0*/  LDSM.16.M88.4 R80, [R119+0x5900] ;  /* 0x005900007750783b */ /* 0x000e700000000200 */
[----:B------:R-:W-:Y:S08]  /*7cf0*/  LDSM.16.M88.4 R96, [R119+0x6100] ;  /* 0x006100007760783b */ /* 0x000ff00000000200 */
[----:B------:R-:W-:Y:S08]  /*7d00*/  LDSM.16.M88.4 R184, [R119+0x6900] ;  /* 0x0069000077b8783b */ /* 0x000ff00000000200 */
[----:B------:R-:W-:Y:S08]  /*7d10*/  LDSM.16.M88.4 R188, [R233+0x7100] ;  /* 0x00710000e9bc783b */ /* 0x000ff00000000200 */
[----:B------:R-:W-:Y:S08]  /*7d20*/  LDSM.16.M88.4 R192, [R234] ;  /* 0x00000000eac0783b */ /* 0x000ff00000000200 */
[----:B------:R-:W-:Y:S08]  /*7d30*/  LDSM.16.M88.4 R196, [R233+0x9100] ;  /* 0x00910000e9c4783b */ /* 0x000ff00000000200 */
[----:B------:R-:W-:Y:S08]  /*7d40*/  LDSM.16.M88.4 R200, [R240] ;  /* 0x00000000f0c8783b */ /* 0x000ff00000000200 */
[----:B------:R-:W-:Y:S08]  /*7d50*/  LDSM.16.M88.4 R204, [R239] ;  /* 0x00000000efcc783b */ /* 0x000ff00000000200 */
[----:B------:R-:W-:Y:S08]  /*7d60*/  LDSM.16.M88.4 R208, [R238] ;  /* 0x00000000eed0783b */ /* 0x000ff00000000200 */
[----:B------:R-:W-:Y:S08]  /*7d70*/  LDSM.16.M88.4 R212, [R237] ;  /* 0x00000000edd4783b */ /* 0x000ff00000000200 */
[----:B------:R-:W-:Y:S08]  /*7d80*/  LDSM.16.M88.4 R216, [R236] ;  /* 0x00000000ecd8783b */ /* 0x000ff00000000200 */
[----:B------:R-:W-:Y:S01]  /*7d90*/  LDSM.16.M88.4 R220, [R235] ;  /* 0x00000000ebdc783b */ /* 0x000fe20000000200 */
[-C--:B-1----:R-:W-:Y:S08]  /*7da0*/  HMMA.16816.F32.BF16 R4, R112, R16.reuse, RZ ;  /* 0x000000107004723c */ /* 0x082ff000000418ff */
[C---:B----4-:R-:W-:Y:S08]  /*7db0*/  HMMA.16816.F32.BF16 R8, R108.reuse, R16, RZ ;  /* 0x000000106c08723c */ /* 0x050ff000000418ff */
[-C--:B------:R-:W-:Y:S08]  /*7dc0*/  HMMA.16816.F32.BF16 R12, R108, R18.reuse, RZ ;  /* 0x000000126c0c723c */ /* 0x080ff000000418ff */
[C---:B------:R-:W-:Y:S08]  /*7dd0*/  HMMA.16816.F32.BF16 R16, R112.reuse, R18, RZ ;  /* 0x000000127010723c */ /* 0x040ff000000418ff */
[-C--:B-----5:R-:W-:Y:S08]  /*7de0*/  HMMA.16816.F32.BF16 R20, R112, R32.reuse, RZ ;  /* 0x000000207014723c */ /* 0x0a0ff000000418ff */
[C---:B------:R-:W-:Y:S08]  /*7df0*/  HMMA.16816.F32.BF16 R24, R108.reuse, R32, RZ ;  /* 0x000000206c18723c */ /* 0x040ff000000418ff */
[-C--:B------:R-:W-:Y:S08]  /*7e00*/  HMMA.16816.F32.BF16 R28, R108, R34.reuse, RZ ;  /* 0x000000226c1c723c */ /* 0x080ff000000418ff */
[C---:B------:R-:W-:Y:S08]  /*7e10*/  HMMA.16816.F32.BF16 R32, R112.reuse, R34, RZ ;  /* 0x000000227020723c */ /* 0x040ff000000418ff */
[-C--:B------:R-:W-:Y:S08]  /*7e20*/  HMMA.16816.F32.BF16 R36, R112, R48.reuse, RZ ;  /* 0x000000307024723c */ /* 0x080ff000000418ff */
[C---:B------:R-:W-:Y:S08]  /*7e30*/  HMMA.16816.F32.BF16 R40, R108.reuse, R48, RZ ;  /* 0x000000306c28723c */ /* 0x040ff000000418ff */
[-C--:B------:R-:W-:Y:S08]  /*7e40*/  HMMA.16816.F32.BF16 R44, R108, R50.reuse, RZ ;  /* 0x000000326c2c723c */ /* 0x080ff000000418ff */
[C---:B------:R-:W-:Y:S08]  /*7e50*/  HMMA.16816.F32.BF16 R48, R112.reuse, R50, RZ ;  /* 0x000000327030723c */ /* 0x040ff000000418ff */
[-C--:B------:R-:W-:Y:S08]  /*7e60*/  HMMA.16816.F32.BF16 R52, R112, R64.reuse, RZ ;  /* 0x000000407034723c */ /* 0x080ff000000418ff */
[C---:B------:R-:W-:Y:S08]  /*7e70*/  HMMA.16816.F32.BF16 R56, R108.reuse, R64, RZ ;  /* 0x000000406c38723c */ /* 0x040ff000000418ff */
[-C--:B------:R-:W-:Y:S01]  /*7e80*/  HMMA.16816.F32.BF16 R60, R108, R66.reuse, RZ ;  /* 0x000000426c3c723c */ /* 0x080fe200000418ff */
[----:B--2---:R-:W-:Y:S03]  /*7e90*/  IMAD.WIDE.U32 R68, R2, c[0x0][0x208], RZ ;  /* 0x0000820002447a25 */ /* 0x004fe600078e00ff */
[----:B------:R-:W-:Y:S02]  /*7ea0*/  SHF.R.S32.HI R0, RZ, 0x1f, R2 ;  /* 0x0000001fff007819 */ /* 0x000fe40000011402 */
[----:B------:R-:W-:Y:S03]  /*7eb0*/  MOV R64, R68 ;  /* 0x0000004400407202 */ /* 0x000fe60000000f00 */
[----:B------:R-:W-:Y:S04]  /*7ec0*/  IMAD R0, R0, c[0x0][0x208], RZ ;  /* 0x0000820000007a24 */ /* 0x000fe800078e02ff */
[----:B------:R-:W-:Y:S05]  /*7ed0*/  IMAD R0, R2, c[0x0][0x20c], R0 ;  /* 0x0000830002007a24 */ /* 0x000fea00078e0200 */
[----:B------:R-:W-:Y:S02]  /*7ee0*/  IADD3 R65, R69, R0, RZ ;  /* 0x0000000045417210 */ /* 0x000fe40007ffe0ff */
[----:B------:R-:W-:Y:S03]  /*7ef0*/  SHF.R.S32.HI R0, RZ, 0x1f, R243 ;  /* 0x0000001fff007819 */ /* 0x000fe600000114f3 */
[C---:B------:R-:W-:Y:S02]  /*7f00*/  IMAD.WIDE.U32 R72, R243.reuse, c[0x0][0x218], R64 ;  /* 0x00008600f3487a25 */ /* 0x040fe400078e0040 */
[C---:B------:R-:W-:Y:S02]  /*7f10*/  HMMA.16816.F32.BF16 R64, R112.reuse, R66, RZ ;  /* 0x000000427040723c */ /* 0x040fe400000418ff */
[----:B------:R-:W-:Y:S04]  /*7f20*/  IMAD R0, R0, c[0x0][0x218], RZ ;  /* 0x0000860000007a24 */ /* 0x000fe800078e02ff */
[----:B------:R-:W-:Y:S01]  /*7f30*/  IMAD R2, R243, c[0x0][0x21c], R0 ;  /* 0x00008700f3027a24 */ /* 0x000fe200078e0200 */
[----:B------:R-:W-:Y:S01]  /*7f40*/  IADD3 R0, P0, R72, UR22, RZ ;  /* 0x0000001648007c10 */ /* 0x000fe2000ff1e0ff */
[-C--:B------:R-:W-:Y:S04]  /*7f50*/  HMMA.16816.F32.BF16 R68, R112, R80.reuse, RZ ;  /* 0x000000507044723c */ /* 0x080fe800000418ff */
[----:B------:R-:W-:Y:S02]  /*7f60*/  IADD3.X R72, R73, UR4, R2, P0, !PT ;  /* 0x0000000449487c10 */ /* 0x000fe400087fe402 */
[C---:B------:R-:W-:Y:S05]  /*7f70*/  LEA R2, P0, R0.reuse, c[0x0][0x1f8], 0x1 ;  /* 0x00007e0000027a11 */ /* 0x040fea00078008ff */
[----:B------:R-:W1:Y:S01]  /*7f80*/  SHFL.IDX PT, R94, R2, RZ, 0x181f ;  /* 0x00181fff025e7589 */ /* 0x000e6200000e0000 */
[----:B------:R-:W-:Y:S02]  /*7f90*/  LEA.HI.X R0, R0, c[0x0][0x1fc], R72, 0x1, P0 ;  /* 0x00007f0000007a11 */ /* 0x000fe400000f0c48 */
[C---:B------:R-:W-:Y:S05]  /*7fa0*/  HMMA.16816.F32.BF16 R72, R108.reuse, R80, RZ ;  /* 0x000000506c48723c */ /* 0x040fea00000418ff */
[----:B------:R-:W2:Y:S03]  /*7fb0*/  SHFL.IDX PT, R88, R0, RZ, 0x181f ;  /* 0x00181fff00587589 */ /* 0x000ea600000e0000 */
[-C--:B------:R-:W-:Y:S05]  /*7fc0*/  HMMA.16816.F32.BF16 R76, R108, R82.reuse, RZ ;  /* 0x000000526c4c723c */ /* 0x080fea00000418ff */
[----:B------:R-:W4:Y:S03]  /*7fd0*/  SHFL.IDX PT, R92, R2, 0x1, 0x181f ;  /* 0x00381f00025c7f89 */ /* 0x000f2600000e0000 */
[C---:B------:R-:W-:Y:S04]  /*7fe0*/  HMMA.16816.F32.BF16 R80, R112.reuse, R82, RZ ;  /* 0x000000527050723c */ /* 0x040fe800000418ff */
[-C--:B-1----:R-:W-:Y:S01]  /*7ff0*/  IADD3 R94, P0, R94, R242.reuse, RZ ;  /* 0x000000f25e5e7210 */ /* 0x082fe20007f1e0ff */
[----:B------:R-:W1:Y:S03]  /*8000*/  SHFL.IDX PT, R93, R0, 0x1, 0x181f ;  /* 0x00381f00005d7f89 */ /* 0x000e6600000e0000 */
[-C--:B------:R-:W-:Y:S01]  /*8010*/  HMMA.16816.F32.BF16 R84, R112, R96.reuse, RZ ;  /* 0x000000607054723c */ /* 0x080fe200000418ff */
[-C--:B--2---:R-:W-:Y:S04]  /*8020*/  IADD3.X R95, R88, R241.reuse, RZ, P0, !PT ;  /* 0x000000f1585f7210 */ /* 0x084fe800007fe4ff */
[----:B------:R-:W2:Y:S03]  /*8030*/  SHFL.IDX PT, R100, R2, 0x2, 0x181f ;  /* 0x00581f0002647f89 */ /* 0x000ea600000e0000 */
[C---:B------:R-:W-:Y:S04]  /*8040*/  HMMA.16816.F32.BF16 R88, R108.reuse, R96, RZ ;  /* 0x000000606c58723c */ /* 0x040fe800000418ff */
[-C--:B----4-:R-:W-:Y:S01]  /*8050*/  IADD3 R92, P1, R92, R242.reuse, RZ ;  /* 0x000000f25c5c7210 */ /* 0x090fe20007f3e0ff */
[----:B---3--:R3:W-:Y:S03]  /*8060*/  LDGSTS.E.BYPASS.LTC128B.128 [R244], [R94.64], !P6 ;  /* 0x000000005ef47fae */ /* 0x0087e6000f101d50 */
[-C--:B-1----:R-:W-:Y:S05]  /*8070*/  IADD3.X R93, R93, R241.reuse, RZ, P1, !PT ;  /* 0x000000f15d5d7210 */ /* 0x082fea0000ffe4ff */
[----:B------:R-:W1:Y:S01]  /*8080*/  SHFL.IDX PT, R101, R0, 0x2, 0x181f ;  /* 0x00581f0000657f89 */ /* 0x000e6200000e0000 */
[-C--:B--2---:R-:W-:Y:S07]  /*8090*/  IADD3 R100, P0, R100, R242.reuse, RZ ;  /* 0x000000f264647210 */ /* 0x084fee0007f1e0ff */
[----:B------:R3:W-:Y:S08]  /*80a0*/  LDGSTS.E.BYPASS.LTC128B.128 [R244+0x800], [R92.64], !P6 ;  /* 0x008000005cf47fae */ /* 0x0007f0000f101d50 */
[----:B------:R-:W2:Y:S01]  /*80b0*/  SHFL.IDX PT, R104, R2, 0x3, 0x181f ;  /* 0x00781f0002687f89 */ /* 0x000ea200000e0000 */
[-C--:B-1----:R-:W-:Y:S07]  /*80c0*/  IADD3.X R101, R101, R241.reuse, RZ, P0, !PT ;  /* 0x000000f165657210 */ /* 0x082fee00007fe4ff */
[----:B------:R-:W1:Y:S08]  /*80d0*/  SHFL.IDX PT, R105, R0, 0x3, 0x181f ;  /* 0x00781f0000697f89 */ /* 0x000e7000000e0000 */
[----:B------:R4:W-:Y:S01]  /*80e0*/  LDGSTS.E.BYPASS.LTC128B.128 [R244+0x1000], [R100.64], !P6 ;  /* 0x0100000064f47fae */ /* 0x0009e2000f101d50 */
[-C--:B---3--:R-:W-:Y:S01]  /*80f0*/  HMMA.16816.F32.BF16 R92, R108, R98.reuse, RZ ;  /* 0x000000626c5c723c */ /* 0x088fe200000418ff */
[-C--:B--2---:R-:W-:Y:S06]  /*8100*/  IADD3 R104, P1, R104, R242.reuse, RZ ;  /* 0x000000f268687210 */ /* 0x084fec0007f3e0ff */
[----:B------:R-:W2:Y:S01]  /*8110*/  SHFL.IDX PT, R102, R2, 0x4, 0x181f ;  /* 0x00981f0002667f89 */ /* 0x000ea200000e0000 */
[C---:B------:R-:W-:Y:S04]  /*8120*/  HMMA.16816.F32.BF16 R96, R112.reuse, R98, RZ ;  /* 0x000000627060723c */ /* 0x040fe800000418ff */
[-C--:B-1----:R-:W-:Y:S03]  /*8130*/  IADD3.X R105, R105, R241.reuse, RZ, P1, !PT ;  /* 0x000000f169697210 */ /* 0x082fe60000ffe4ff */
[----:B------:R-:W1:Y:S08]  /*8140*/  SHFL.IDX PT, R103, R0, 0x4, 0x181f ;  /* 0x00981f0000677f89 */ /* 0x000e7000000e0000 */
[----:B------:R3:W-:Y:S01]  /*8150*/  LDGSTS.E.BYPASS.LTC128B.128 [R244+0x1800], [R104.64], !P6 ;  /* 0x0180000068f47fae */ /* 0x0007e2000f101d50 */
[-C--:B--2---:R-:W-:Y:S07]  /*8160*/  IADD3 R102, P0, R102, R242.reuse, RZ ;  /* 0x000000f266667210 */ /* 0x084fee0007f1e0ff */
[----:B------:R-:W3:Y:S01]  /*8170*/  SHFL.IDX PT, R106, R2, 0x5, 0x181f ;  /* 0x00b81f00026a7f89 */ /* 0x000ee200000e0000 */
[-C--:B-1----:R-:W-:Y:S07]  /*8180*/  IADD3.X R103, R103, R241.reuse, RZ, P0, !PT ;  /* 0x000000f167677210 */ /* 0x082fee00007fe4ff */
[----:B------:R-:W1:Y:S08]  /*8190*/  SHFL.IDX PT, R107, R0, 0x5, 0x181f ;  /* 0x00b81f00006b7f89 */ /* 0x000e7000000e0000 */
[----:B------:R4:W-:Y:S01]  /*81a0*/  LDGSTS.E.BYPASS.LTC128B.128 [R244+0x2000], [R102.64], !P6 ;  /* 0x0200000066f47fae */ /* 0x0009e2000f101d50 */
[-C--:B---3--:R-:W-:Y:S07]  /*81b0*/  IADD3 R104, P0, R106, R242.reuse, RZ ;  /* 0x000000f26a687210 */ /* 0x088fee0007f1e0ff */
[----:B------:R-:W2:Y:S01]  /*81c0*/  SHFL.IDX PT, R2, R2, 0x6, 0x181f ;  /* 0x00d81f0002027f89 */ /* 0x000ea200000e0000 */
[-C--:B-1----:R-:W-:Y:S07]  /*81d0*/  IADD3.X R105, R107, R241.reuse, RZ, P0, !PT ;  /* 0x000000f16b697210 */ /* 0x082fee00007fe4ff */
[----:B------:R-:W1:Y:S08]  /*81e0*/  SHFL.IDX PT, R0, R0, 0x6, 0x181f ;  /* 0x00d81f0000007f89 */ /* 0x000e7000000e0000 */
[----:B------:R3:W-:Y:S01]  /*81f0*/  LDGSTS.E.BYPASS.LTC128B.128 [R244+0x2800], [R104.64], !P6 ;  /* 0x0280000068f47fae */ /* 0x0007e2000f101d50 */
[-C--:B----4-:R-:W-:Y:S08]  /*8200*/  HMMA.16816.F32.BF16 R100, R112, R184.reuse, RZ ;  /* 0x000000b87064723c */ /* 0x090ff000000418ff */
[C---:B---3--:R-:W-:Y:S07]  /*8210*/  HMMA.16816.F32.BF16 R104, R108.reuse, R184, RZ ;  /* 0x000000b86c68723c */ /* 0x048fee00000418ff */
[----:B--2---:R-:W-:Y:S01]  /*8220*/  IADD3 R184, P0, R2, R242, RZ ;  /* 0x000000f202b87210 */ /* 0x004fe20007f1e0ff */
[-C--:B------:R-:W-:Y:S04]  /*8230*/  HMMA.16816.F32.BF16 R108, R108, R186.reuse, RZ ;  /* 0x000000ba6c6c723c */ /* 0x080fe800000418ff */
[----:B-1----:R-:W-:Y:S02]  /*8240*/  IADD3.X R185, R0, R241, RZ, P0, !PT ;  /* 0x000000f100b97210 */ /* 0x002fe400007fe4ff */
[----:B------:R-:W-:Y:S02]  /*8250*/  PLOP3.LUT P0, PT, PT, PT, UP0, 0x80, 0x0 ;  /* 0x000000000000781c */ /* 0x000fe40003f0f008 */
[----:B------:R-:W-:Y:S01]  /*8260*/  HMMA.16816.F32.BF16 R112, R112, R186, RZ ;  /* 0x000000ba7070723c */ /* 0x000fe200000418ff */
[----:B------:R1:W-:Y:S07]  /*8270*/  LDGSTS.E.BYPASS.LTC128B.128 [R244+0x3000], [R184.64], !P6 ;  /* 0x03000000b8f47fae */ /* 0x0003ee000f101d50 */
[-C--:B------:R-:W-:Y:S01]  /*8280*/  HMMA.16816.F32.BF16 R4, R188, R192.reuse, R4 ;  /* 0x000000c0bc04723c */ /* 0x080fe20000041804 */
[----:B------:R-:W0:Y:S07]  /*8290*/  LDGDEPBAR ;  /* 0x00000000000079af */ /* 0x000e2e0000000000 */
[C---:B------:R-:W-:Y:S08]  /*82a0*/  HMMA.16816.F32.BF16 R8, R196.reuse, R192, R8 ;  /* 0x000000c0c408723c */ /* 0x040ff00000041808 */
[-C--:B------:R-:W-:Y:S01]  /*82b0*/  HMMA.16816.F32.BF16 R12, R196, R194.reuse, R12 ;  /* 0x000000c2c40c723c */ /* 0x080fe2000004180c */
[----:B-1----:R-:W-:Y:S07]  /*82c0*/  LDSM.16.M88.4 R184, [R231+0x7100] ;  /* 0x00710000e7b8783b */ /* 0x002fee0000000200 */
[C---:B------:R-:W-:Y:S01]  /*82d0*/  HMMA.16816.F32.BF16 R16, R188.reuse, R194, R16 ;  /* 0x000000c2bc10723c */ /* 0x040fe20000041810 */
[----:B------:R-:W1:Y:S07]  /*82e0*/  LDSM.16.M88.4 R192, [R229+0x3900] ;  /* 0x00390000e5c0783b */ /* 0x000e6e0000000200 */
[-C--:B------:R-:W-:Y:S08]  /*82f0*/  HMMA.16816.F32.BF16 R20, R188, R200.reuse, R20 ;  /* 0x000000c8bc14723c */ /* 0x080ff00000041814 */
[C---:B------:R-:W-:Y:S08]  /*8300*/  HMMA.16816.F32.BF16 R24, R196.reuse, R200, R24 ;  /* 0x000000c8c418723c */ /* 0x040ff00000041818 */
[-C--:B------:R-:W-:Y:S08]  /*8310*/  HMMA.16816.F32.BF16 R28, R196, R202.reuse, R28 ;  /* 0x000000cac41c723c */ /* 0x080ff0000004181c */
[C---:B------:R-:W-:Y:S01]  /*8320*/  HMMA.16816.F32.BF16 R32, R188.reuse, R202, R32 ;  /* 0x000000cabc20723c */ /* 0x040fe20000041820 */
[----:B------:R-:W2:Y:S07]  /*8330*/  LDSM.16.M88.4 R200, [R231+0x9100] ;  /* 0x00910000e7c8783b */ /* 0x000eae0000000200 */
[-C--:B------:R-:W-:Y:S08]  /*8340*/  HMMA.16816.F32.BF16 R36, R188, R204.reuse, R36 ;  /* 0x000000ccbc24723c */ /* 0x080ff00000041824 */
[C---:B------:R-:W-:Y:S08]  /*8350*/  HMMA.16816.F32.BF16 R40, R196.reuse, R204, R40 ;  /* 0x000000ccc428723c */ /* 0x040ff00000041828 */
[-C--:B------:R-:W-:Y:S08]  /*8360*/  HMMA.16816.F32.BF16 R44, R196, R206.reuse, R44 ;  /* 0x000000cec42c723c */ /* 0x080ff0000004182c */
[C---:B------:R-:W-:Y:S01]  /*8370*/  HMMA.16816.F32.BF16 R48, R188.reuse, R206, R48 ;  /* 0x000000cebc30723c */ /* 0x040fe20000041830 */
[----:B------:R-:W3:Y:S07]  /*8380*/  LDSM.16.M88.4 R204, [R229+0x4100] ;  /* 0x00410000e5cc783b */ /* 0x000eee0000000200 */
[-C--:B------:R-:W-:Y:S08]  /*8390*/  HMMA.16816.F32.BF16 R52, R188, R208.reuse, R52 ;  /* 0x000000d0bc34723c */ /* 0x080ff00000041834 */
[C---:B------:R-:W-:Y:S08]  /*83a0*/  HMMA.16816.F32.BF16 R56, R196.reuse, R208, R56 ;  /* 0x000000d0c438723c */ /* 0x040ff00000041838 */
[-C--:B------:R-:W-:Y:S08]  /*83b0*/  HMMA.16816.F32.BF16 R60, R196, R210.reuse, R60 ;  /* 0x000000d2c43c723c */ /* 0x080ff0000004183c */
[C---:B------:R-:W-:Y:S01]  /*83c0*/  HMMA.16816.F32.BF16 R64, R188.reuse, R210, R64 ;  /* 0x000000d2bc40723c */ /* 0x040fe20000041840 */
[----:B------:R-:W4:Y:S07]  /*83d0*/  LDSM.16.M88.4 R208, [R229+0x4900] ;  /* 0x00490000e5d0783b */ /* 0x000f2e0000000200 */
[-C--:B------:R-:W-:Y:S08]  /*83e0*/  HMMA.16816.F32.BF16 R68, R188, R212.reuse, R68 ;  /* 0x000000d4bc44723c */ /* 0x080ff00000041844 */
[C---:B------:R-:W-:Y:S08]  /*83f0*/  HMMA.16816.F32.BF16 R72, R196.reuse, R212, R72 ;  /* 0x000000d4c448723c */ /* 0x040ff00000041848 */
[-C--:B------:R-:W-:Y:S08]  /*8400*/  HMMA.16816.F32.BF16 R76, R196, R214.reuse, R76 ;  /* 0x000000d6c44c723c */ /* 0x080ff0000004184c */
[C---:B------:R-:W-:Y:S01]  /*8410*/  HMMA.16816.F32.BF16 R80, R188.reuse, R214, R80 ;  /* 0x000000d6bc50723c */ /* 0x040fe20000041850 */
[----:B------:R-:W5:Y:S07]  /*8420*/  LDSM.16.M88.4 R212, [R229+0x5100] ;  /* 0x00510000e5d4783b */ /* 0x000f6e0000000200 */
[-C--:B------:R-:W-:Y:S08]  /*8430*/  HMMA.16816.F32.BF16 R84, R188, R216.reuse, R84 ;  /* 0x000000d8bc54723c */ /* 0x080ff00000041854 */
[C---:B------:R-:W-:Y:S08]  /*8440*/  HMMA.16816.F32.BF16 R88, R196.reuse, R216, R88 ;  /* 0x000000d8c458723c */ /* 0x040ff00000041858 */
[-C--:B------:R-:W-:Y:S08]  /*8450*/  HMMA.16816.F32.BF16 R92, R196, R218.reuse, R92 ;  /* 0x000000dac45c723c */ /* 0x080ff0000004185c */
[C---:B------:R-:W-:Y:S01]  /*8460*/  HMMA.16816.F32.BF16 R96, R188.reuse, R218, R96 ;  /* 0x000000dabc60723c */ /* 0x040fe20000041860 */
[----:B------:R-:W-:Y:S07]  /*8470*/  LDSM.16.M88.4 R216, [R229+0x6900] ;  /* 0x00690000e5d8783b */ /* 0x000fee0000000200 */
[-C--:B------:R-:W-:Y:S08]  /*8480*/  HMMA.16816.F32.BF16 R100, R188, R220.reuse, R100 ;  /* 0x000000dcbc64723c */ /* 0x080ff00000041864 */
[C---:B------:R-:W-:Y:S08]  /*8490*/  HMMA.16816.F32.BF16 R104, R196.reuse, R220, R104 ;  /* 0x000000dcc468723c */ /* 0x040ff00000041868 */
[-C--:B------:R-:W-:Y:S01]  /*84a0*/  HMMA.16816.F32.BF16 R108, R196, R222.reuse, R108 ;  /* 0x000000dec46c723c */ /* 0x080fe2000004186c */
[----:B------:R-:W-:Y:S07]  /*84b0*/  LDSM.16.M88.4 R196, [R229+0x6100] ;  /* 0x00610000e5c4783b */ /* 0x000fee0000000200 */
[----:B------:R-:W-:Y:S01]  /*84c0*/  HMMA.16816.F32.BF16 R112, R188, R222, R112 ;  /* 0x000000debc70723c */ /* 0x000fe20000041870 */
[----:B------:R-:W4:Y:S07]  /*84d0*/  LDSM.16.M88.4 R188, [R229+0x5900] ;  /* 0x00590000e5bc783b */ /* 0x000f2e0000000200 */
[-C--:B-1----:R-:W-:Y:S01]  /*84e0*/  HMMA.16816.F32.BF16 R4, R184, R192.reuse, R4 ;  /* 0x000000c0b804723c */ /* 0x082fe20000041804 */
[----:B------:R-:W-:Y:S07]  /*84f0*/  LDSM.16.M88.4 R220, [R228] ;  /* 0x00000000e4dc783b */ /* 0x000fee0000000200 */
[C---:B--2---:R-:W-:Y:S08]  /*8500*/  HMMA.16816.F32.BF16 R8, R200.reuse, R192, R8 ;  /* 0x000000c0c808723c */ /* 0x044ff00000041808 */
[-C--:B------:R-:W-:Y:S08]  /*8510*/  HMMA.16816.F32.BF16 R12, R200, R194.reuse, R12 ;  /* 0x000000c2c80c723c */ /* 0x080ff0000004180c */
[C---:B------:R-:W-:Y:S01]  /*8520*/  HMMA.16816.F32.BF16 R16, R184.reuse, R194, R16 ;  /* 0x000000c2b810723c */ /* 0x040fe20000041810 */
[----:B------:R-:W1:Y:S07]  /*8530*/  LDSM.16.M88.4 R192, [R232+0x7100] ;  /* 0x00710000e8c0783b */ /* 0x000e6e0000000200 */
[-C--:B---3--:R-:W-:Y:S08]  /*8540*/  HMMA.16816.F32.BF16 R20, R184, R204.reuse, R20 ;  /* 0x000000ccb814723c */ /* 0x088ff00000041814 */
[C---:B------:R-:W-:Y:S08]  /*8550*/  HMMA.16816.F32.BF16 R24, R200.reuse, R204, R24 ;  /* 0x000000ccc818723c */ /* 0x040ff00000041818 */
[-C--:B------:R-:W-:Y:S08]  /*8560*/  HMMA.16816.F32.BF16 R28, R200, R206.reuse, R28 ;  /* 0x000000cec81c723c */ /* 0x080ff0000004181c */
[C---:B------:R-:W-:Y:S01]  /*8570*/  HMMA.16816.F32.BF16 R32, R184.reuse, R206, R32 ;  /* 0x000000ceb820723c */ /* 0x040fe20000041820 */
[----:B------:R-:W2:Y:S07]  /*8580*/  LDSM.16.M88.4 R204, [R232+0x9100] ;  /* 0x00910000e8cc783b */ /* 0x000eae0000000200 */
[-C--:B----4-:R-:W-:Y:S08]  /*8590*/  HMMA.16816.F32.BF16 R36, R184, R208.reuse, R36 ;  /* 0x000000d0b824723c */ /* 0x090ff00000041824 */
[C---:B------:R-:W-:Y:S08]  /*85a0*/  HMMA.16816.F32.BF16 R40, R200.reuse, R208, R40 ;  /* 0x000000d0c828723c */ /* 0x040ff00000041828 */
[-C--:B------:R-:W-:Y:S08]  /*85b0*/  HMMA.16816.F32.BF16 R44, R200, R210.reuse, R44 ;  /* 0x000000d2c82c723c */ /* 0x080ff0000004182c */
[C---:B------:R-:W-:Y:S08]  /*85c0*/  HMMA.16816.F32.BF16 R48, R184.reuse, R210, R48 ;  /* 0x000000d2b830723c */ /* 0x040ff00000041830 */
[-C--:B-----5:R-:W-:Y:S08]  /*85d0*/  HMMA.16816.F32.BF16 R52, R184, R212.reuse, R52 ;  /* 0x000000d4b834723c */ /* 0x0a0ff00000041834 */
[C---:B------:R-:W-:Y:S08]  /*85e0*/  HMMA.16816.F32.BF16 R56, R200.reuse, R212, R56 ;  /* 0x000000d4c838723c */ /* 0x040ff00000041838 */
[-C--:B------:R-:W-:Y:S08]  /*85f0*/  HMMA.16816.F32.BF16 R60, R200, R214.reuse, R60 ;  /* 0x000000d6c83c723c */ /* 0x080ff0000004183c */
        /* <DEDUP_REMOVED lines=12> */
[----:B------:R-:W-:Y:S08]  /*86c0*/  HMMA.16816.F32.BF16 R112, R184, R218, R112 ;  /* 0x000000dab870723c */ /* 0x000ff00000041870 */
[-C--:B-1----:R-:W-:Y:S08]  /*86d0*/  HMMA.16816.F32.BF16 R4, R192, R220.reuse, R4 ;  /* 0x000000dcc004723c */ /* 0x082ff00000041804 */
[C---:B--2---:R-:W-:Y:S08]  /*86e0*/  HMMA.16816.F32.BF16 R8, R204.reuse, R220, R8 ;  /* 0x000000dccc08723c */ /* 0x044ff00000041808 */
[-C--:B------:R-:W-:Y:S08]  /*86f0*/  HMMA.16816.F32.BF16 R12, R204, R222.reuse, R12 ;  /* 0x000000decc0c723c */ /* 0x080ff0000004180c */
[----:B------:R-:W-:Y:S01]  /*8700*/  FMUL.FTZ R4, R4, c[0x0][0x320] ;  /* 0x0000c80004047a20 */ /* 0x000fe20000410000 */
[C---:B------:R-:W-:Y:S03]  /*8710*/  HMMA.16816.F32.BF16 R16, R192.reuse, R222, R16 ;  /* 0x000000dec010723c */ /* 0x040fe60000041810 */
[----:B------:R-:W-:Y:S01]  /*8720*/  MUFU.TANH R186, R4 ;  /* 0x0000000400ba7308 */ /* 0x000fe20000002400 */
[----:B------:R-:W-:Y:S02]  /*8730*/  FMUL.FTZ R5, R5, c[0x0][0x320] ;  /* 0x0000c80005057a20 */ /* 0x000fe40000410000 */
[----:B------:R-:W-:Y:S02]  /*8740*/  FMUL.FTZ R6, R6, c[0x0][0x320] ;  /* 0x0000c80006067a20 */ /* 0x000fe40000410000 */
[----:B------:R-:W-:Y:S04]  /*8750*/  FMUL.FTZ R7, R7, c[0x0][0x320] ;  /* 0x0000c80007077a20 */ /* 0x000fe80000410000 */
[----:B------:R-:W-:Y:S01]  /*8760*/  FMUL.FTZ R8, R8, c[0x0][0x320] ;  /* 0x0000c80008087a20 */ /* 0x000fe20000410000 */
[----:B------:R-:W-:Y:S01]  /*8770*/  MUFU.TANH R198, R5 ;  /* 0x0000000500c67308 */ /* 0x000fe20000002400 */
[----:B------:R-:W-:Y:S02]  /*8780*/  FMUL.FTZ R9, R9, c[0x0][0x320] ;  /* 0x0000c80009097a20 */ /* 0x000fe40000410000 */
[----:B------:R-:W-:Y:S02]  /*8790*/  FMUL.FTZ R10, R10, c[0x0][0x320] ;  /* 0x0000c8000a0a7a20 */ /* 0x000fe40000410000 */
[----:B------:R-:W-:Y:S02]  /*87a0*/  FMUL.FTZ R11, R11, c[0x0][0x320] ;  /* 0x0000c8000b0b7a20 */ /* 0x000fe40000410000 */
[----:B------:R-:W-:Y:S02]  /*87b0*/  FMUL.FTZ R12, R12, c[0x0][0x320] ;  /* 0x0000c8000c0c7a20 */ /* 0x000fe40000410000 */
[----:B------:R-:W-:Y:S01]  /*87c0*/  FMUL.FTZ R13, R13, c[0x0][0x320] ;  /* 0x0000c8000d0d7a20 */ /* 0x000fe20000410000 */
[----:B------:R-:W-:Y:S01]  /*87d0*/  MUFU.TANH R187, R6 ;  /* 0x0000000600bb7308 */ /* 0x000fe20000002400 */
[----:B------:R-:W-:Y:S02]  /*87e0*/  FMUL.FTZ R17, R17, c[0x0][0x320] ;  /* 0x0000c80011117a20 */ /* 0x000fe40000410000 */
[----:B------:R-:W-:Y:S02]  /*87f0*/  FMUL.FTZ R18, R18, c[0x0][0x320] ;  /* 0x0000c80012127a20 */ /* 0x000fe40000410000 */
[----:B------:R-:W-:Y:S02]  /*8800*/  FMUL.FTZ R19, R19, c[0x0][0x320] ;  /* 0x0000c80013137a20 */ /* 0x000fe40000410000 */
[----:B------:R-:W-:Y:S02]  /*8810*/  FMUL.FTZ R14, R14, c[0x0][0x320] ;  /* 0x0000c8000e0e7a20 */ /* 0x000fe40000410000 */
[----:B------:R-:W-:Y:S01]  /*8820*/  FMUL.FTZ R15, R15, c[0x0][0x320] ;  /* 0x0000c8000f0f7a20 */ /* 0x000fe20000410000 */
[----:B------:R1:W-:Y:S01]  /*8830*/  MUFU.TANH R199, R7 ;  /* 0x0000000700c77308 */ /* 0x0003e20000002400 */
[----:B------:R-:W-:Y:S09]  /*8840*/  FMUL.FTZ R16, R16, c[0x0][0x320] ;  /* 0x0000c80010107a20 */ /* 0x000ff20000410000 */
[----:B------:R-:W-:Y:S10]  /*8850*/  MUFU.TANH R197, R8 ;  /* 0x0000000800c57308 */ /* 0x000ff40000002400 */
[----:B------:R-:W-:Y:S01]  /*8860*/  MUFU.TANH R200, R9 ;  /* 0x0000000900c87308 */ /* 0x000fe20000002400 */
[----:B-1----:R-:W1:Y:S09]  /*8870*/  LDSM.16.M88.4 R4, [R228+0x800] ;  /* 0x00080000e404783b */ /* 0x002e720000000200 */
[----:B------:R-:W-:Y:S10]  /*8880*/  MUFU.TANH R188, R10 ;  /* 0x0000000a00bc7308 */ /* 0x000ff40000002400 */
[----:B------:R2:W-:Y:S10]  /*8890*/  MUFU.TANH R201, R11 ;  /* 0x0000000b00c97308 */ /* 0x0005f40000002400 */
[----:B------:R-:W-:Y:S10]  /*88a0*/  MUFU.TANH R191, R12 ;  /* 0x0000000c00bf7308 */ /* 0x000ff40000002400 */
[----:B------:R-:W-:Y:S01]  /*88b0*/  MUFU.TANH R189, R13 ;  /* 0x0000000d00bd7308 */ /* 0x000fe20000002400 */
[----:B--2---:R-:W2:Y:S01]  /*88c0*/  LDSM.16.M88.4 R8, [R228+0x1000] ;  /* 0x00100000e408783b */ /* 0x004ea20000000200 */
[-C--:B-1----:R-:W-:Y:S08]  /*88d0*/  HMMA.16816.F32.BF16 R20, R192, R4.reuse, R20 ;  /* 0x00000004c014723c */ /* 0x082ff00000041814 */
[----:B------:R-:W-:Y:S01]  /*88e0*/  MUFU.TANH R196, R14 ;  /* 0x0000000e00c47308 */ /* 0x000fe20000002400 */
[C---:B------:R-:W-:Y:S09]  /*88f0*/  HMMA.16816.F32.BF16 R24, R204.reuse, R4, R24 ;  /* 0x00000004cc18723c */ /* 0x040ff20000041818 */
[----:B------:R-:W-:Y:S01]  /*8900*/  MUFU.TANH R190, R15 ;  /* 0x0000000f00be7308 */ /* 0x000fe20000002400 */
[-C--:B------:R-:W-:Y:S08]  /*8910*/  HMMA.16816.F32.BF16 R28, R204, R6.reuse, R28 ;  /* 0x00000006cc1c723c */ /* 0x080ff0000004181c */
[C---:B------:R-:W-:Y:S01]  /*8920*/  HMMA.16816.F32.BF16 R32, R192.reuse, R6, R32 ;  /* 0x00000006c020723c */ /* 0x040fe20000041820 */
[----:B------:R-:W-:Y:S01]  /*8930*/  MUFU.TANH R185, R16 ;  /* 0x0000001000b97308 */ /* 0x000fe20000002400 */
[----:B------:R-:W1:Y:S02]  /*8940*/  LDSM.16.M88.4 R4, [R228+0x1800] ;  /* 0x00180000e404783b */ /* 0x000e640000000200 */
[----:B------:R-:W-:Y:S02]  /*8950*/  FMUL.FTZ R20, R20, c[0x0][0x320] ;  /* 0x0000c80014147a20 */ /* 0x000fe40000410000 */
[----:B------:R-:W-:Y:S02]  /*8960*/  FMUL.FTZ R21, R21, c[0x0][0x320] ;  /* 0x0000c80015157a20 */ /* 0x000fe40000410000 */
[----:B------:R-:W-:Y:S03]  /*8970*/  FMUL.FTZ R22, R22, c[0x0][0x320] ;  /* 0x0000c80016167a20 */ /* 0x000fe60000410000 */
[----:B------:R-:W-:Y:S01]  /*8980*/  MUFU.TANH R184, R17 ;  /* 0x0000001100b87308 */ /* 0x000fe20000002400 */
[----:B------:R-:W-:Y:S02]  /*8990*/  FMUL.FTZ R23, R23, c[0x0][0x320] ;  /* 0x0000c80017177a20 */ /* 0x000fe40000410000 */
[----:B------:R-:W-:Y:S01]  /*89a0*/  FMUL.FTZ R24, R24, c[0x0][0x320] ;  /* 0x0000c80018187a20 */ /* 0x000fe20000410000 */
[-C--:B--2---:R-:W-:Y:S03]  /*89b0*/  HMMA.16816.F32.BF16 R36, R192, R8.reuse, R36 ;  /* 0x00000008c024723c */ /* 0x084fe60000041824 */
[----:B------:R-:W-:Y:S02]  /*89c0*/  FMUL.FTZ R25, R25, c[0x0][0x320] ;  /* 0x0000c80019197a20 */ /* 0x000fe40000410000 */
[----:B------:R-:W-:Y:S01]  /*89d0*/  FMUL.FTZ R26, R26, c[0x0][0x320] ;  /* 0x0000c8001a1a7a20 */ /* 0x000fe20000410000 */
[----:B------:R-:W-:Y:S01]  /*89e0*/  MUFU.TANH R18, R18 ;  /* 0x0000001200127308 */ /* 0x000fe20000002400 */
[----:B------:R-:W-:Y:S01]  /*89f0*/  FMUL.FTZ R27, R27, c[0x0][0x320] ;  /* 0x0000c8001b1b7a20 */ /* 0x000fe20000410000 */
[C---:B------:R-:W-:Y:S04]  /*8a00*/  HMMA.16816.F32.BF16 R40, R204.reuse, R8, R40 ;  /* 0x00000008cc28723c */ /* 0x040fe80000041828 */
[----:B------:R-:W-:Y:S02]  /*8a10*/  FMUL.FTZ R28, R28, c[0x0][0x320] ;  /* 0x0000c8001c1c7a20 */ /* 0x000fe40000410000 */
[----:B------:R-:W-:Y:S02]  /*8a20*/  FMUL.FTZ R29, R29, c[0x0][0x320] ;  /* 0x0000c8001d1d7a20 */ /* 0x000fe40000410000 */
[----:B------:R-:W-:Y:S01]  /*8a30*/  MUFU.TANH R19, R19 ;  /* 0x0000001300137308 */ /* 0x000fe20000002400 */
[-C--:B------:R-:W-:Y:S03]  /*8a40*/  HMMA.16816.F32.BF16 R44, R204, R10.reuse, R44 ;  /* 0x0000000acc2c723c */ /* 0x080fe6000004182c */
[----:B------:R-:W-:Y:S02]  /*8a50*/  FMUL.FTZ R30, R30, c[0x0][0x320] ;  /* 0x0000c8001e1e7a20 */ /* 0x000fe40000410000 */
[----:B------:R-:W-:Y:S02]  /*8a60*/  FMUL.FTZ R31, R31, c[0x0][0x320] ;  /* 0x0000c8001f1f7a20 */ /* 0x000fe40000410000 */
[----:B------:R-:W-:Y:S01]  /*8a70*/  FMUL.FTZ R32, R32, c[0x0][0x320] ;  /* 0x0000c80020207a20 */ /* 0x000fe20000410000 */
[C---:B------:R-:W-:Y:S01]  /*8a80*/  HMMA.16816.F32.BF16 R48, R192.reuse, R10, R48 ;  /* 0x0000000ac030723c */ /* 0x040fe20000041830 */
[----:B------:R-:W-:Y:S01]  /*8a90*/  MUFU.TANH R20, R20 ;  /* 0x0000001400147308 */ /* 0x000fe20000002400 */
[----:B------:R-:W2:Y:S02]  /*8aa0*/  LDSM.16.M88.4 R8, [R228+0x2000] ;  /* 0x00200000e408783b */ /* 0x000ea40000000200 */
[----:B------:R-:W-:Y:S02]  /*8ab0*/  FMUL.FTZ R33, R33, c[0x0][0x320] ;  /* 0x0000c80021217a20 */ /* 0x000fe40000410000 */
[----:B------:R-:W-:Y:S02]  /*8ac0*/  FMUL.FTZ R34, R34, c[0x0][0x320] ;  /* 0x0000c80022227a20 */ /* 0x000fe40000410000 */
[-C--:B-1----:R-:W-:Y:S03]  /*8ad0*/  HMMA.16816.F32.BF16 R52, R192, R4.reuse, R52 ;  /* 0x00000004c034723c */ /* 0x082fe60000041834 */
[----:B------:R-:W-:Y:S01]  /*8ae0*/  MUFU.TANH R21, R21 ;  /* 0x0000001500157308 */ /* 0x000fe20000002400 */
[----:B------:R-:W-:Y:S02]  /*8af0*/  FMUL.FTZ R35, R35, c[0x0][0x320] ;  /* 0x0000c80023237a20 */ /* 0x000fe40000410000 */
[----:B------:R-:W-:Y:S02]  /*8b00*/  FMUL.FTZ R36, R36, c[0x0][0x320] ;  /* 0x0000c80024247a20 */ /* 0x000fe40000410000 */
[C---:B------:R-:W-:Y:S04]  /*8b10*/  HMMA.16816.F32.BF16 R56, R204.reuse, R4, R56 ;  /* 0x00000004cc38723c */ /* 0x040fe80000041838 */
[----:B------:R-:W-:Y:S01]  /*8b20*/  FMUL.FTZ R37, R37, c[0x0][0x320] ;  /* 0x0000c80025257a20 */ /* 0x000fe20000410000 */
[----:B------:R-:W-:Y:S01]  /*8b30*/  MUFU.TANH R22, R22 ;  /* 0x0000001600167308 */ /* 0x000fe20000002400 */
[----:B------:R-:W-:Y:S02]  /*8b40*/  FMUL.FTZ R38, R38, c[0x0][0x320] ;  /* 0x0000c80026267a20 */ /* 0x000fe40000410000 */
[-C--:B------:R-:W-:Y:S04]  /*8b50*/  HMMA.16816.F32.BF16 R60, R204, R6.reuse, R60 ;  /* 0x00000006cc3c723c */ /* 0x080fe8000004183c */
[----:B------:R-:W-:Y:S02]  /*8b60*/  FMUL.FTZ R39, R39, c[0x0][0x320] ;  /* 0x0000c80027277a20 */ /* 0x000fe40000410000 */
[----:B------:R-:W-:Y:S01]  /*8b70*/  FMUL.FTZ R40, R40, c[0x0][0x320] ;  /* 0x0000c80028287a20 */ /* 0x000fe20000410000 */
[----:B------:R-:W-:Y:S01]  /*8b80*/  MUFU.TANH R23, R23 ;  /* 0x0000001700177308 */ /* 0x000fe20000002400 */
[C---:B------:R-:W-:Y:S01]  /*8b90*/  HMMA.16816.F32.BF16 R64, R192.reuse, R6, R64 ;  /* 0x00000006c040723c */ /* 0x040fe20000041840 */
[----:B------:R-:W1:Y:S03]  /*8ba0*/  LDSM.16.M88.4 R4, [R228+0x2800] ;  /* 0x00280000e404783b */ /* 0x000e660000000200 */
[----:B------:R-:W-:Y:S02]  /*8bb0*/  FMUL.FTZ R41, R41, c[0x0][0x320] ;  /* 0x0000c80029297a20 */ /* 0x000fe40000410000 */
[----:B------:R-:W-:Y:S02]  /*8bc0*/  FMUL.FTZ R42, R42, c[0x0][0x320] ;  /* 0x0000c8002a2a7a20 */ /* 0x000fe40000410000 */
[----:B------:R-:W-:Y:S01]  /*8bd0*/  FMUL.FTZ R43, R43, c[0x0][0x320] ;  /* 0x0000c8002b2b7a20 */ /* 0x000fe20000410000 */
[----:B------:R-:W-:Y:S01]  /*8be0*/  MUFU.TANH R24, R24 ;  /* 0x0000001800187308 */ /* 0x000fe20000002400 */
[-C--:B--2---:R-:W-:Y:S03]  /*8bf0*/  HMMA.16816.F32.BF16 R68, R192, R8.reuse, R68 ;  /* 0x00000008c044723c */ /* 0x084fe60000041844 */
[----:B------:R-:W-:Y:S02]  /*8c00*/  FMUL.FTZ R44, R44, c[0x0][0x320] ;  /* 0x0000c8002c2c7a20 */ /* 0x000fe40000410000 */
[----:B------:R-:W-:Y:S02]  /*8c10*/  FMUL.FTZ R45, R45, c[0x0][0x320] ;  /* 0x0000c8002d2d7a20 */ /* 0x000fe40000410000 */
[----:B------:R-:W-:Y:S01]  /*8c20*/  FMUL.FTZ R46, R46, c[0x0][0x320] ;  /* 0x0000c8002e2e7a20 */ /* 0x000fe20000410000 */
[C---:B------:R-:W-:Y:S01]  /*8c30*/  HMMA.16816.F32.BF16 R72, R204.reuse, R8, R72 ;  /* 0x00000008cc48723c */ /* 0x040fe20000041848 */
[----:B------:R-:W-:Y:S03]  /*8c40*/  MUFU.TANH R25, R25 ;  /* 0x0000001900197308 */ /* 0x000fe60000002400 */
[----:B------:R-:W-:Y:S02]  /*8c50*/  FMUL.FTZ R47, R47, c[0x0][0x320] ;  /* 0x0000c8002f2f7a20 */ /* 0x000fe40000410000 */
[----:B------:R-:W-:Y:S02]  /*8c60*/  FMUL.FTZ R64, R64, c[0x0][0x320] ;  /* 0x0000c80040407a20 */ /* 0x000fe40000410000 */
[-C--:B------:R-:W-:Y:S03]  /*8c70*/  HMMA.16816.F32.BF16 R76, R204, R10.reuse, R76 ;  /* 0x0000000acc4c723c */ /* 0x080fe6000004184c */
[----:B------:R-:W-:Y:S01]  /*8c80*/  MUFU.TANH R211, R64 ;  /* 0x0000004000d37308 */ /* 0x000fe20000002400 */
[----:B------:R-:W-:Y:S02]  /*8c90*/  FMUL.FTZ R48, R48, c[0x0][0x320] ;  /* 0x0000c80030307a20 */ /* 0x000fe40000410000 */
[----:B------:R-:W-:Y:S02]  /*8ca0*/  FMUL.FTZ R49, R49, c[0x0][0x320] ;  /* 0x0000c80031317a20 */ /* 0x000fe40000410000 */
[C---:B------:R-:W-:Y:S01]  /*8cb0*/  HMMA.16816.F32.BF16 R80, R192.reuse, R10, R80 ;  /* 0x0000000ac050723c */ /* 0x040fe20000041850 */
[----:B------:R-:W2:Y:S01]  /*8cc0*/  LDSM.16.M88.4 R8, [R228+0x3000] ;  /* 0x00300000e408783b */ /* 0x000ea20000000200 */
[----:B------:R-:W-:Y:S04]  /*8cd0*/  DEPBAR.LE SB0, 0x0 ;  /* 0x000080000000791a */ /* 0x000fe80000000000 */
[----:B------:R-:W-:Y:S01]  /*8ce0*/  MUFU.TANH R26, R26 ;  /* 0x0000001a001a7308 */ /* 0x000fe20000002400 */
[----:B------:R-:W-:Y:S01]  /*8cf0*/  FMUL.FTZ R50, R50, c[0x0][0x320] ;  /* 0x0000c80032327a20 */ /* 0x000fe20000410000 */
[-C--:B-1----:R-:W-:Y:S01]  /*8d00*/  HMMA.16816.F32.BF16 R84, R192, R4.reuse, R84 ;  /* 0x00000004c054723c */ /* 0x082fe20000041854 */
[----:B------:R-:W-:Y:S04]  /*8d10*/  BAR.SYNC.DEFER_BLOCKING 0x0 ;  /* 0x0000000000007b1d */ /* 0x000fe80000010000 */
[----:B------:R-:W-:Y:S02]  /*8d20*/  FMUL.FTZ R75, R75, c[0x0][0x320] ;  /* 0x0000c8004b4b7a20 */ /* 0x000fe40000410000 */
[----:B------:R-:W-:Y:S01]  /*8d30*/  FMUL.FTZ R51, R51, c[0x0][0x320] ;  /* 0x0000c80033337a20 */ /* 0x000fe20000410000 */
[----:B------:R-:W-:Y:S01]  /*8d40*/  MUFU.TANH R27, R27 ;  /* 0x0000001b001b7308 */ /* 0x000fe20000002400 */
[C---:B------:R-:W-:Y:S04]  /*8d50*/  HMMA.16816.F32.BF16 R88, R204.reuse, R4, R88 ;  /* 0x00000004cc58723c */ /* 0x040fe80000041858 */
[----:B------:R-:W-:Y:S02]  /*8d60*/  FMUL.FTZ R52, R52, c[0x0][0x320] ;  /* 0x0000c80034347a20 */ /* 0x000fe40000410000 */
[----:B------:R-:W-:Y:S02]  /*8d70*/  FMUL.FTZ R53, R53, c[0x0][0x320] ;  /* 0x0000c80035357a20 */ /* 0x000fe40000410000 */
[-C--:B------:R-:W-:Y:S01]  /*8d80*/  HMMA.16816.F32.BF16 R92, R204, R6.reuse, R92 ;  /* 0x00000006cc5c723c */ /* 0x080fe2000004185c */
[----:B------:R-:W-:Y:S03]  /*8d90*/  MUFU.TANH R64, R75 ;  /* 0x0000004b00407308 */ /* 0x000fe60000002400 */
[----:B------:R-:W-:Y:S02]  /*8da0*/  FMUL.FTZ R54, R54, c[0x0][0x320] ;  /* 0x0000c80036367a20 */ /* 0x000fe40000410000 */
[----:B------:R-:W-:Y:S02]  /*8db0*/  FMUL.FTZ R55, R55, c[0x0][0x320] ;  /* 0x0000c80037377a20 */ /* 0x000fe40000410000 */
[----:B------:R-:W-:Y:S01]  /*8dc0*/  FMUL.FTZ R87, R87, c[0x0][0x320] ;  /* 0x0000c80057577a20 */ /* 0x000fe20000410000 */
[C---:B------:R-:W-:Y:S02]  /*8dd0*/  HMMA.16816.F32.BF16 R96, R192.reuse, R6, R96 ;  /* 0x00000006c060723c */ /* 0x040fe40000041860 */
[----:B------:R-:W-:Y:S02]  /*8de0*/  MUFU.TANH R28, R28 ;  /* 0x0000001c001c7308 */ /* 0x000fe40000002400 */
[----:B------:R-:W-:Y:S02]  /*8df0*/  FMUL.FTZ R56, R56, c[0x0][0x320] ;  /* 0x0000c80038387a20 */ /* 0x000fe40000410000 */
[----:B------:R-:W-:Y:S02]  /*8e00*/  FMUL.FTZ R57, R57, c[0x0][0x320] ;  /* 0x0000c80039397a20 */ /* 0x000fe40000410000 */
[-C--:B--2---:R-:W-:Y:S04]  /*8e10*/  HMMA.16816.F32.BF16 R100, R192, R8.reuse, R100 ;  /* 0x00000008c064723c */ /* 0x084fe80000041864 */
[----:B------:R-:W1:Y:S01]  /*8e20*/  MUFU.TANH R0, R87 ;  /* 0x0000005700007308 */ /* 0x000e620000002400 */
[----:B------:R-:W-:Y:S02]  /*8e30*/  FMUL.FTZ R58, R58, c[0x0][0x320] ;  /* 0x0000c8003a3a7a20 */ /* 0x000fe40000410000 */
[----:B------:R-:W-:Y:S01]  /*8e40*/  FMUL.FTZ R93, R93, c[0x0][0x320] ;  /* 0x0000c8005d5d7a20 */ /* 0x000fe20000410000 */
[C---:B------:R-:W-:Y:S04]  /*8e50*/  HMMA.16816.F32.BF16 R104, R204.reuse, R8, R104 ;  /* 0x00000008cc68723c */ /* 0x040fe80000041868 */
[----:B------:R-:W-:Y:S02]  /*8e60*/  FMUL.FTZ R59, R59, c[0x0][0x320] ;  /* 0x0000c8003b3b7a20 */ /* 0x000fe40000410000 */
[----:B------:R-:W-:Y:S01]  /*8e70*/  MUFU.TANH R29, R29 ;  /* 0x0000001d001d7308 */ /* 0x000fe20000002400 */
[----:B------:R-:W-:Y:S01]  /*8e80*/  FMUL.FTZ R60, R60, c[0x0][0x320] ;  /* 0x0000c8003c3c7a20 */ /* 0x000fe20000410000 */
[-C--:B------:R-:W-:Y:S04]  /*8e90*/  HMMA.16816.F32.BF16 R108, R204, R10.reuse, R108 ;  /* 0x0000000acc6c723c */ /* 0x080fe8000004186c */
[----:B------:R-:W-:Y:S02]  /*8ea0*/  FMUL.FTZ R61, R61, c[0x0][0x320] ;  /* 0x0000c8003d3d7a20 */ /* 0x000fe40000410000 */
[----:B------:R-:W-:Y:S02]  /*8eb0*/  FMUL.FTZ R62, R62, c[0x0][0x320] ;  /* 0x0000c8003e3e7a20 */ /* 0x000fe40000410000 */
[----:B------:R-:W-:Y:S01]  /*8ec0*/  MUFU.TANH R30, R30 ;  /* 0x0000001e001e7308 */ /* 0x000fe20000002400 */
[----:B------:R-:W-:Y:S01]  /*8ed0*/  HMMA.16816.F32.BF16 R112, R192, R10, R112 ;  /* 0x0000000ac070723c */ /* 0x000fe20000041870 */
[----:B-1----:R1:W-:Y:S03]  /*8ee0*/  STL [R1+0x8], R0 ;  /* 0x0000080001007387 */ /* 0x0023e60000100800 */
[----:B------:R-:W-:Y:S02]  /*8ef0*/  FMUL.FTZ R63, R63, c[0x0][0x320] ;  /* 0x0000c8003f3f7a20 */ /* 0x000fe40000410000 */
[----:B------:R-:W-:Y:S02]  /*8f00*/  FMUL.FTZ R65, R65, c[0x0][0x320] ;  /* 0x0000c80041417a20 */ /* 0x000fe40000410000 */
[----:B------:R-:W-:Y:S01]  /*8f10*/  FMUL.FTZ R66, R66, c[0x0][0x320] ;  /* 0x0000c80042427a20 */ /* 0x000fe20000410000 */
[----:B------:R-:W-:Y:S03]  /*8f20*/  MUFU.TANH R31, R31 ;  /* 0x0000001f001f7308 */ /* 0x000fe60000002400 */
        /* <DEDUP_REMOVED lines=10> */
[----:B-1----:R-:W1:Y:S01]  /*8fd0*/  MUFU.TANH R0, R93 ;  /* 0x0000005d00007308 */ /* 0x002e620000002400 */
[----:B------:R-:W-:Y:S02]  /*8fe0*/  FMUL.FTZ R109, R109, c[0x0][0x320] ;  /* 0x0000c8006d6d7a20 */ /* 0x000fe40000410000 */
[----:B------:R-:W-:Y:S02]  /*8ff0*/  FMUL.FTZ R75, R110, c[0x0][0x320] ;  /* 0x0000c8006e4b7a20 */ /* 0x000fe40000410000 */
[----:B------:R-:W-:Y:S02]  /*9000*/  FMUL.FTZ R112, R112, c[0x0][0x320] ;  /* 0x0000c80070707a20 */ /* 0x000fe40000410000 */
[----:B------:R-:W-:Y:S02]  /*9010*/  FMUL.FTZ R113, R113, c[0x0][0x320] ;  /* 0x0000c80071717a20 */ /* 0x000fe40000410000 */
[----:B------:R-:W-:Y:S01]  /*9020*/  FMUL.FTZ R114, R114, c[0x0][0x320] ;  /* 0x0000c80072727a20 */ /* 0x000fe20000410000 */
[----:B------:R-:W2:Y:S01]  /*9030*/  MUFU.TANH R33, R33 ;  /* 0x0000002100217308 */ /* 0x000ea20000002400 */
[----:B------:R-:W-:Y:S02]  /*9040*/  FMUL.FTZ R115, R115, c[0x0][0x320] ;  /* 0x0000c80073737a20 */ /* 0x000fe40000410000 */
[----:B------:R-:W-:Y:S02]  /*9050*/  FMUL.FTZ R67, R67, c[0x0][0x320] ;  /* 0x0000c80043437a20 */ /* 0x000fe40000410000 */
[----:B------:R-:W-:Y:S02]  /*9060*/  FMUL.FTZ R68, R68, c[0x0][0x320] ;  /* 0x0000c80044447a20 */ /* 0x000fe40000410000 */
[----:B------:R-:W-:Y:S02]  /*9070*/  FMUL.FTZ R69, R69, c[0x0][0x320] ;  /* 0x0000c80045457a20 */ /* 0x000fe40000410000 */
[----:B------:R-:W-:Y:S01]  /*9080*/  FMUL.FTZ R70, R70, c[0x0][0x320] ;  /* 0x0000c80046467a20 */ /* 0x000fe20000410000 */
[----:B------:R-:W3:Y:S01]  /*9090*/  MUFU.TANH R34, R34 ;  /* 0x0000002200227308 */ /* 0x000ee20000002400 */
[----:B------:R-:W-:Y:S02]  /*90a0*/  FMUL.FTZ R71, R71, c[0x0][0x320] ;  /* 0x0000c80047477a20 */ /* 0x000fe40000410000 */
[----:B------:R-:W-:Y:S01]  /*90b0*/  FMUL.FTZ R72, R72, c[0x0][0x320] ;  /* 0x0000c80048487a20 */ /* 0x000fe20000410000 */
[----:B-1----:R1:W-:Y:S01]  /*90c0*/  STL [R1+0x10], R0 ;  /* 0x0000100001007387 */ /* 0x0023e20000100800 */
[----:B------:R-:W-:Y:S02]  /*90d0*/  FMUL.FTZ R73, R73, c[0x0][0x320] ;  /* 0x0000c80049497a20 */ /* 0x000fe40000410000 */
[----:B------:R-:W-:Y:S02]  /*90e0*/  FMUL.FTZ R76, R76, c[0x0][0x320] ;  /* 0x0000c8004c4c7a20 */ /* 0x000fe40000410000 */
[----:B------:R-:W-:Y:S01]  /*90f0*/  FMUL.FTZ R77, R77, c[0x0][0x320] ;  /* 0x0000c8004d4d7a20 */ /* 0x000fe20000410000 */
[----:B------:R-:W4:Y:S01]  /*9100*/  MUFU.TANH R35, R35 ;  /* 0x0000002300237308 */ /* 0x000f220000002400 */
[----:B------:R-:W-:Y:S02]  /*9110*/  FMUL.FTZ R78, R78, c[0x0][0x320] ;  /* 0x0000c8004e4e7a20 */ /* 0x000fe40000410000 */
[----:B------:R-:W-:Y:S02]  /*9120*/  FMUL.FTZ R79, R79, c[0x0][0x320] ;  /* 0x0000c8004f4f7a20 */ /* 0x000fe40000410000 */
[----:B------:R-:W-:Y:S02]  /*9130*/  FMUL.FTZ R80, R80, c[0x0][0x320] ;  /* 0x0000c80050507a20 */ /* 0x000fe40000410000 */
[----:B------:R-:W-:Y:S02]  /*9140*/  FMUL.FTZ R82, R82, c[0x0][0x320] ;  /* 0x0000c80052527a20 */ /* 0x000fe40000410000 */
[----:B------:R-:W-:Y:S01]  /*9150*/  FMUL.FTZ R83, R83, c[0x0][0x320] ;  /* 0x0000c80053537a20 */ /* 0x000fe20000410000 */
[----:B------:R-:W1:Y:S01]  /*9160*/  MUFU.TANH R36, R36 ;  /* 0x0000002400247308 */ /* 0x000e620000002400 */
        /* <DEDUP_REMOVED lines=17> */
[----:B------:R2:W2:Y:S01]  /*9280*/  MUFU.TANH R17, R39 ;  /* 0x0000002700117308 */ /* 0x0004a20000002400 */
[----:B------:R-:W-:Y:S02]  /*9290*/  FMUL.FTZ R108, R108, c[0x0][0x320] ;  /* 0x0000c8006c6c7a20 */ /* 0x000fe40000410000 */
[----:B-1----:R-:W-:Y:S07]  /*92a0*/  FMUL.FTZ R0, R111, c[0x0][0x320] ;  /* 0x0000c8006f007a20 */ /* 0x002fee0000410000 */
[----:B------:R-:W1:Y:S10]  /*92b0*/  MUFU.TANH R40, R40 ;  /* 0x0000002800287308 */ /* 0x000e740000002400 */
[----:B------:R-:W1:Y:S10]  /*92c0*/  MUFU.TANH R41, R41 ;  /* 0x0000002900297308 */ /* 0x000e740000002400 */
[----:B------:R-:W1:Y:S10]  /*92d0*/  MUFU.TANH R42, R42 ;  /* 0x0000002a002a7308 */ /* 0x000e740000002400 */
[----:B------:R1:W1:Y:S10]  /*92e0*/  MUFU.TANH R203, R43 ;  /* 0x0000002b00cb7308 */ /* 0x0002740000002400 */
[----:B------:R1:W1:Y:S10]  /*92f0*/  MUFU.TANH R202, R44 ;  /* 0x0000002c00ca7308 */ /* 0x0002740000002400 */
[----:B------:R1:W1:Y:S10]  /*9300*/  MUFU.TANH R208, R45 ;  /* 0x0000002d00d07308 */ /* 0x0002740000002400 */
[----:B------:R1:W1:Y:S10]  /*9310*/  MUFU.TANH R209, R46 ;  /* 0x0000002e00d17308 */ /* 0x0002740000002400 */
[----:B------:R1:W1:Y:S10]  /*9320*/  MUFU.TANH R216, R47 ;  /* 0x0000002f00d87308 */ /* 0x0002740000002400 */
[----:B------:R-:W1:Y:S10]  /*9330*/  MUFU.TANH R48, R48 ;  /* 0x0000003000307308 */ /* 0x000e740000002400 */
        /* <DEDUP_REMOVED lines=58> */
[----:B------:R1:W1:Y:S10]  /*96e0*/  MUFU.TANH R74, R0 ;  /* 0x00000000004a7308 */ /* 0x0002740000002400 */
[----:B------:R-:W1:Y:S10]  /*96f0*/  MUFU.TANH R112, R112 ;  /* 0x0000007000707308 */ /* 0x000e740000002400 */
[----:B------:R-:W1:Y:S10]  /*9700*/  MUFU.TANH R113, R113 ;  /* 0x0000007100717308 */ /* 0x000e740000002400 */
[----:B------:R-:W1:Y:S10]  /*9710*/  MUFU.TANH R114, R114 ;  /* 0x0000007200727308 */ /* 0x000e740000002400 */
[----:B------:R-:W1:Y:S02]  /*9720*/  MUFU.TANH R115, R115 ;  /* 0x0000007300737308 */ /* 0x000e640000002400 */
[----:B-1234-:R-:W-:-:S05]  /*9730*/  @P0 BRA `(.L_x_22) ;  /* 0xffffe0d000000947 */ /* 0x01efca000383ffff */
.L_x_21:
[----:B------:R1:W-:Y:S01]  /*9740*/  STL [R1+0x44], R234 ;  /* 0x000044ea01007387 */ /* 0x0003e20000100800 */
[----:B------:R-:W-:Y:S01]  /*9750*/  FMNMX.FTZ R0, R186, R3, !PT ;  /* 0x00000003ba007209 */ /* 0x000fe20007810000 */
[----:B------:R-:W-:Y:S01]  /*9760*/  UISETP.GT.AND UP0, UPT, UR6, UR8, UPT ;  /* 0x000000080600728c */ /* 0x000fe2000bf04270 */
[----:B------:R-:W-:Y:S01]  /*9770*/  FMNMX.FTZ R2, R197, R117, !PT ;  /* 0x00000075c5027209 */ /* 0x000fe20007810000 */
[----:B------:R-:W0:Y:S01]  /*9780*/  LDGDEPBAR ;  /* 0x00000000000079af */ /* 0x000e220000000000 */
[----:B------:R-:W-:Y:S01]  /*9790*/  FMNMX.FTZ R0, R198, R0, !PT ;  /* 0x00000000c6007209 */ /* 0x000fe20007810000 */
[----:B------:R-:W-:Y:S01]  /*97a0*/  UIADD3 UR6, UR6, -0x1, URZ ;  /* 0xffffffff06067890 */ /* 0x000fe2000fffe03f */
[----:B------:R-:W-:Y:S02]  /*97b0*/  FMNMX.FTZ R2, R200, R2, !PT ;  /* 0x00000002c8027209 */ /* 0x000fe40007810000 */
[----:B------:R-:W-:Y:S02]  /*97c0*/  FMNMX.FTZ R0, R185, R0, !PT ;  /* 0x00000000b9007209 */ /* 0x000fe40007810000 */
[----:B------:R-:W-:Y:S02]  /*97d0*/  FMNMX.FTZ R2, R191, R2, !PT ;  /* 0x00000002bf027209 */ /* 0x000fe40007810000 */
[----:B------:R-:W-:Y:S02]  /*97e0*/  FMNMX.FTZ R0, R184, R0, !PT ;  /* 0x00000000b8007209 */ /* 0x000fe40007810000 */
[----:B------:R-:W-:Y:S02]  /*97f0*/  FMNMX.FTZ R2, R189, R2, !PT ;  /* 0x00000002bd027209 */ /* 0x000fe40007810000 */
[----:B------:R-:W-:Y:S02]  /*9800*/  FMNMX.FTZ R0, R20, R0, !PT ;  /* 0x0000000014007209 */ /* 0x000fe40007810000 */
[----:B------:R-:W-:Y:S02]  /*9810*/  FMNMX.FTZ R2, R24, R2, !PT ;  /* 0x0000000218027209 */ /* 0x000fe40007810000 */
[----:B------:R-:W-:Y:S02]  /*9820*/  FMNMX.FTZ R0, R21, R0, !PT ;  /* 0x0000000015007209 */ /* 0x000fe40007810000 */
[----:B------:R-:W-:Y:S01]  /*9830*/  FMNMX.FTZ R2, R25, R2, !PT ;  /* 0x0000000219027209 */ /* 0x000fe20007810000 */
[----:B-1----:R-:W3:Y:S01]  /*9840*/  LDL.LU R234, [R1+0x8] ;  /* 0x0000080001ea7983 */ /* 0x002ee20000300800 */
[----:B------:R-:W-:Y:S02]  /*9850*/  FMNMX.FTZ R0, R32, R0, !PT ;  /* 0x0000000020007209 */ /* 0x000fe40007810000 */
[----:B------:R-:W-:Y:S01]  /*9860*/  FMNMX.FTZ R2, R28, R2, !PT ;  /* 0x000000021c027209 */ /* 0x000fe20007810000 */
[----:B------:R-:W4:Y:S01]  /*9870*/  LDL.LU R108, [R1+0x10] ;  /* 0x00001000016c7983 */ /* 0x000f220000300800 */
[----:B------:R-:W-:Y:S02]  /*9880*/  FMNMX.FTZ R0, R33, R0, !PT ;  /* 0x0000000021007209 */ /* 0x000fe40007810000 */
[----:B------:R-:W-:Y:S01]  /*9890*/  FMNMX.FTZ R2, R29, R2, !PT ;  /* 0x000000021d027209 */ /* 0x000fe20007810000 */
[----:B------:R-:W-:Y:S01]  /*98a0*/  STL [R1+0x40], R233 ;  /* 0x000040e901007387 */ /* 0x000fe20000100800 */
        /* <DEDUP_REMOVED lines=10> */
[----:B--2---:R-:W-:Y:S01]  /*9950*/  FMNMX.FTZ R4, R187, R116, !PT ;  /* 0x00000074bb047209 */ /* 0x004fe20007810000 */
        /* <DEDUP_REMOVED lines=16> */
[----:B------:R-:W-:Y:S02]  /*9a60*/  MOV R194, R59 ;  /* 0x0000003b00c27202 */ /* 0x000fe40000000f00 */
        /* <DEDUP_REMOVED lines=10> */
[----:B------:R-:W-:Y:S02]  /*9b10*/  MOV R192, R65 ;  /* 0x0000004100c07202 */ /* 0x000fe40000000f00 */
        /* <DEDUP_REMOVED lines=28> */
[----:B------:R-:W1:Y:S01]  /*9ce0*/  SHFL.BFLY PT, R7, R0, 0x2, 0x1f ;  /* 0x0c401f0000077f89 */ /* 0x000e6200000e0000 */
        /* <DEDUP_REMOVED lines=22> */
[----:B------:R-:W-:Y:S02]  /*9e50*/  MOV R94, R53 ;  /* 0x00000035005e7202 */ /* 0x000fe40000000f00 */
[----:B------:R-:W-:Y:S01]  /*9e60*/  FMNMX.FTZ R5, R63, R5, !PT ;  /* 0x000000053f057209 */ /* 0x000fe20007810000 */
[----:B------:R-:W-:Y:S01]  /*9e70*/  LDSM.16.MT88.4 R52, [R225+0x100] ;  /* 0x00010000e134783b */ /* 0x000fe20000004200 */
[----:B------:R-:W-:Y:S02]  /*9e80*/  MOV R111, R66 ;  /* 0x00000042006f7202 */ /* 0x000fe40000000f00 */
[----:B------:R-:W-:Y:S02]  /*9e90*/  FMNMX.FTZ R5, R94, R5, !PT ;  /* 0x000000055e057209 */ /* 0x000fe40007810000 */
[----:B------:R-:W-:Y:S02]  /*9ea0*/  PLOP3.LUT P0, PT, PT, PT, UP0, 0x80, 0x0 ;  /* 0x000000000000781c */ /* 0x000fe40003f0f008 */
[----:B----4-:R-:W-:Y:S02]  /*9eb0*/  FMNMX.FTZ R2, R108, R2, !PT ;  /* 0x000000026c027209 */ /* 0x010fe40007810000 */
[----:B-1----:R-:W-:Y:S02]  /*9ec0*/  FMNMX.FTZ R0, R0, R7, !PT ;  /* 0x0000000700007209 */ /* 0x002fe40007810000 */
[----:B------:R-:W-:Y:S02]  /*9ed0*/  FMNMX.FTZ R2, R206, R2, !PT ;  /* 0x00000002ce027209 */ /* 0x000fe40007810000 */
[----:B---3--:R-:W-:Y:S01]  /*9ee0*/  FMNMX.FTZ R4, R234, R4, !PT ;  /* 0x00000004ea047209 */ /* 0x008fe20007810000 */
[----:B------:R-:W1:Y:S01]  /*9ef0*/  SHFL.BFLY PT, R73, R0, 0x1, 0x1f ;  /* 0x0c201f0000497f89 */ /* 0x000e6200000e0000 */
[----:B------:R-:W-:Y:S02]  /*9f00*/  FMNMX.FTZ R2, R205, R2, !PT ;  /* 0x00000002cd027209 */ /* 0x000fe40007810000 */
[----:B------:R-:W-:Y:S02]  /*9f10*/  FMNMX.FTZ R4, R98, R4, !PT ;  /* 0x0000000462047209 */ /* 0x000fe40007810000 */
[----:B------:R-:W-:Y:S02]  /*9f20*/  FMNMX.FTZ R2, R204, R2, !PT ;  /* 0x00000002cc027209 */ /* 0x000fe40007810000 */
[----:B------:R-:W-:Y:S02]  /*9f30*/  FMNMX.FTZ R4, R99, R4, !PT ;  /* 0x0000000463047209 */ /* 0x000fe40007810000 */
[----:B------:R-:W-:Y:S02]  /*9f40*/  FMNMX.FTZ R2, R109, R2, !PT ;  /* 0x000000026d027209 */ /* 0x000fe40007810000 */
[----:B------:R-:W-:Y:S03]  /*9f50*/  FMNMX.FTZ R4, R102, R4, !PT ;  /* 0x0000000466047209 */ /* 0x000fe60007810000 */
[----:B------:R-:W2:Y:S01]  /*9f60*/  SHFL.BFLY PT, R71, R2, 0x2, 0x1f ;  /* 0x0c401f0002477f89 */ /* 0x000ea200000e0000 */
[----:B------:R-:W-:Y:S04]  /*9f70*/  FMNMX.FTZ R4, R103, R4, !PT ;  /* 0x0000000467047209 */ /* 0x000fe80007810000 */
[----:B------:R-:W-:Y:S04]  /*9f80*/  FMNMX.FTZ R4, R114, R4, !PT ;  /* 0x0000000472047209 */ /* 0x000fe80007810000 */
[----:B------:R-:W-:Y:S02]  /*9f90*/  FMNMX.FTZ R4, R115, R4, !PT ;  /* 0x0000000473047209 */ /* 0x000fe40007810000 */
[----:B-1----:R-:W-:Y:S03]  /*9fa0*/  FMNMX.FTZ R73, R0, R73, !PT ;  /* 0x0000004900497209 */ /* 0x002fe60007810000 */
[----:B------:R-:W1:Y:S02]  /*9fb0*/  SHFL.BFLY PT, R6, R4, 0x2, 0x1f ;  /* 0x0c401f0004067f89 */ /* 0x000e6400000e0000 */
[C---:B------:R-:W-:Y:S02]  /*9fc0*/  FADD.FTZ R0, -R73.reuse, R3 ;  /* 0x0000000349007221 */ /* 0x040fe40000010100 */
[----:B------:R-:W-:Y:S04]  /*9fd0*/  FMUL.FTZ R105, R73, c[0x0][0x2d0] ;  /* 0x0000b40049697a20 */ /* 0x000fe80000410000 */
[--C-:B------:R-:W-:Y:S01]  /*9fe0*/  FFMA.FTZ R7, R32, c[0x0][0x2d0], -R105.reuse ;  /* 0x0000b40020077a23 */ /* 0x100fe20000010869 */
[----:B--2---:R-:W-:Y:S01]  /*9ff0*/  FMNMX.FTZ R71, R2, R71, !PT ;  /* 0x0000004702477209 */ /* 0x004fe20007810000 */
[--C-:B------:R-:W-:Y:S01]  /*a000*/  FFMA.FTZ R9, R20, c[0x0][0x2d0], -R105.reuse ;  /* 0x0000b40014097a23 */ /* 0x100fe20000010869 */
[----:B------:R-:W-:Y:S01]  /*a010*/  FMNMX.FTZ R2, R58, R5, !PT ;  /* 0x000000053a027209 */ /* 0x000fe20007810000 */
[--C-:B------:R-:W-:Y:S02]  /*a020*/  FFMA.FTZ R8, R21, c[0x0][0x2d0], -R105.reuse ;  /* 0x0000b40015087a23 */ /* 0x100fe40000010869 */
[----:B------:R2:W-:Y:S01]  /*a030*/  MUFU.EX2 R87, R9 ;  /* 0x0000000900577308 */ /* 0x0005e20000000800 */
[----:B------:R-:W-:Y:S01]  /*a040*/  FMNMX.FTZ R2, R47, R2, !PT ;  /* 0x000000022f027209 */ /* 0x000fe20007810000 */
[----:B------:R-:W3:Y:S01]  /*a050*/  SHFL.BFLY PT, R5, R71, 0x1, 0x1f ;  /* 0x0c201f0047057f89 */ /* 0x000ee200000e0000 */
[--C-:B------:R-:W-:Y:S02]  /*a060*/  FFMA.FTZ R16, R48, c[0x0][0x2d0], -R105.reuse ;  /* 0x0000b40030107a23 */ /* 0x100fe40000010869 */
[----:B------:R-:W-:Y:S01]  /*a070*/  FMNMX.FTZ R2, R44, R2, !PT ;  /* 0x000000022c027209 */ /* 0x000fe20007810000 */
[--C-:B------:R-:W-:Y:S02]  /*a080*/  FFMA.FTZ R100, R100, c[0x0][0x2d0], -R105.reuse ;  /* 0x0000b40064647a23 */ /* 0x100fe40000010869 */
[--C-:B------:R-:W-:Y:S01]  /*a090*/  FFMA.FTZ R101, R101, c[0x0][0x2d0], -R105.reuse ;  /* 0x0000b40065657a23 */ /* 0x100fe20000010869 */
[----:B------:R-:W-:Y:S01]  /*a0a0*/  FMNMX.FTZ R3, R111, R2, !PT ;  /* 0x000000026f037209 */ /* 0x000fe20007810000 */
[----:B------:R-:W-:Y:S01]  /*a0b0*/  MUFU.EX2 R83, R8 ;  /* 0x0000000800537308 */ /* 0x000fe20000000800 */
[----:B------:R-:W-:Y:S01]  /*a0c0*/  FMUL.FTZ R2, R0, c[0x0][0x2d0] ;  /* 0x0000b40000027a20 */ /* 0x000fe20000410000 */
[----:B-1----:R-:W-:Y:S01]  /*a0d0*/  FMNMX.FTZ R4, R4, R6, !PT ;  /* 0x0000000604047209 */ /* 0x002fe20007810000 */
[--C-:B------:R-:W-:Y:S01]  /*a0e0*/  FFMA.FTZ R6, R33, c[0x0][0x2d0], -R105.reuse ;  /* 0x0000b40021067a23 */ /* 0x100fe20000010869 */
[----:B------:R-:W-:Y:S03]  /*a0f0*/  FMNMX.FTZ R0, R207, R3, !PT ;  /* 0x00000003cf007209 */ /* 0x000fe60007810000 */
[----:B------:R-:W1:Y:S01]  /*a100*/  SHFL.BFLY PT, R72, R4, 0x1, 0x1f ;  /* 0x0c201f0004487f89 */ /* 0x000e6200000e0000 */
[----:B------:R-:W-:Y:S02]  /*a110*/  FMNMX.FTZ R0, R75, R0, !PT ;  /* 0x000000004b007209 */ /* 0x000fe40007810000 */
[----:B------:R4:W4:Y:S02]  /*a120*/  MUFU.EX2 R70, R2 ;  /* 0x0000000200467308 */ /* 0x0009240000000800 */
[----:B------:R-:W-:Y:S01]  /*a130*/  FMNMX.FTZ R0, R74, R0, !PT ;  /* 0x000000004a007209 */ /* 0x000fe20007810000 */
[--C-:B--2---:R-:W-:Y:S01]  /*a140*/  FFMA.FTZ R9, R36, c[0x0][0x2d0], -R105.reuse ;  /* 0x0000b40024097a23 */ /* 0x104fe20000010869 */
[----:B---3--:R-:W-:Y:S03]  /*a150*/  FMNMX.FTZ R71, R71, R5, !PT ;  /* 0x0000000547477209 */ /* 0x008fe60007810000 */
[----:B------:R-:W2:Y:S03]  /*a160*/  SHFL.BFLY PT, R3, R0, 0x2, 0x1f ;  /* 0x0c401f0000037f89 */ /* 0x000ea600000e0000 */
[----:B------:R-:W-:Y:S01]  /*a170*/  MUFU.EX2 R86, R6 ;  /* 0x0000000600567308 */ /* 0x000fe20000000800 */
[----:B------:R-:W-:Y:S04]  /*a180*/  FMUL.FTZ R96, R71, c[0x0][0x2d0] ;  /* 0x0000b40047607a20 */ /* 0x000fe80000410000 */
[--C-:B------:R-:W-:Y:S02]  /*a190*/  FFMA.FTZ R32, R40, c[0x0][0x2d0], -R96.reuse ;  /* 0x0000b40028207a23 */ /* 0x100fe40000010860 */
[----:B------:R-:W-:Y:S03]  /*a1a0*/  FFMA.FTZ R48, R202, c[0x0][0x2d0], -R96 ;  /* 0x0000b400ca307a23 */ /* 0x000fe60000010860 */
[----:B------:R-:W-:Y:S01]  /*a1b0*/  MUFU.EX2 R43, R9 ;  /* 0x00000009002b7308 */ /* 0x000fe20000000800 */
[----:B-1----:R-:W-:Y:S01]  /*a1c0*/  FMNMX.FTZ R72, R4, R72, !PT ;  /* 0x0000004804487209 */ /* 0x002fe20007810000 */
[--C-:B------:R-:W-:Y:S04]  /*a1d0*/  FFMA.FTZ R4, R186, c[0x0][0x2d0], -R105.reuse ;  /* 0x0000b400ba047a23 */ /* 0x100fe80000010869 */
[C---:B------:R-:W-:Y:S02]  /*a1e0*/  FMUL.FTZ R107, R72.reuse, c[0x0][0x2d0] ;  /* 0x0000b400486b7a20 */ /* 0x040fe40000410000 */
[----:B----4-:R-:W-:Y:S02]  /*a1f0*/  FADD.FTZ R2, -R72, R116 ;  /* 0x0000007448027221 */ /* 0x010fe40000010100 */
[----:B------:R-:W-:Y:S01]  /*a200*/  MUFU.EX2 R106, R4 ;  /* 0x00000004006a7308 */ /* 0x000fe20000000800 */
[----:B--2---:R-:W-:Y:S01]  /*a210*/  FMNMX.FTZ R0, R0, R3, !PT ;  /* 0x0000000300007209 */ /* 0x004fe20007810000 */
[----:B------:R-:W-:Y:S02]  /*a220*/  FFMA.FTZ R3, R184, c[0x0][0x2d0], -R105 ;  /* 0x0000b400b8037a23 */ /* 0x000fe40000010869 */
[--C-:B------:R-:W-:Y:S02]  /*a230*/  FFMA.FTZ R5, R22, c[0x0][0x2d0], -R107.reuse ;  /* 0x0000b40016057a23 */ /* 0x100fe4000001086b */
[----:B------:R-:W-:Y:S02]  /*a240*/  FMUL.FTZ R2, R2, c[0x0][0x2d0] ;  /* 0x0000b40002027a20 */ /* 0x000fe40000410000 */
[--C-:B------:R-:W-:Y:S02]  /*a250*/  FFMA.FTZ R12, R17, c[0x0][0x2d0], -R107.reuse ;  /* 0x0000b400110c7a23 */ /* 0x100fe4000001086b */
[----:B------:R1:W-:Y:S01]  /*a260*/  MUFU.EX2 R119, R3 ;  /* 0x0000000300777308 */ /* 0x0003e20000000800 */
[----:B------:R-:W-:Y:S02]  /*a270*/  FMUL.FTZ R17, R70, R133 ;  /* 0x0000008546117220 */ /* 0x000fe40000410000 */
[--C-:B------:R-:W-:Y:S02]  /*a280*/  FFMA.FTZ R102, R102, c[0x0][0x2d0], -R107.reuse ;  /* 0x0000b40066667a23 */ /* 0x100fe4000001086b */
[--C-:B------:R-:W-:Y:S05]  /*a290*/  FFMA.FTZ R103, R103, c[0x0][0x2d0], -R107.reuse ;  /* 0x0000b40067677a23 */ /* 0x100fea000001086b */
[----:B------:R2:W3:Y:S10]  /*a2a0*/  MUFU.EX2 R68, R2 ;  /* 0x0000000200447308 */ /* 0x0004f40000000800 */
[----:B------:R4:W4:Y:S01]  /*a2b0*/  MUFU.EX2 R88, R5 ;  /* 0x0000000500587308 */ /* 0x0009220000000800 */
[----:B-1----:R-:W-:Y:S09]  /*a2c0*/  FFMA.FTZ R3, R187, c[0x0][0x2d0], -R107 ;  /* 0x0000b400bb037a23 */ /* 0x002ff2000001086b */
[----:B------:R1:W-:Y:S01]  /*a2d0*/  MUFU.EX2 R104, R3 ;  /* 0x0000000300687308 */ /* 0x0003e20000000800 */
[----:B--2---:R-:W-:Y:S02]  /*a2e0*/  FADD.FTZ R2, -R71, R117 ;  /* 0x0000007547027221 */ /* 0x004fe40000010100 */
[----:B---3--:R-:W-:Y:S02]  /*a2f0*/  FMUL.FTZ R6, R68, R126 ;  /* 0x0000007e44067220 */ /* 0x008fe40000410000 */
[----:B------:R-:W-:Y:S05]  /*a300*/  FMUL.FTZ R2, R2, c[0x0][0x2d0] ;  /* 0x0000b40002027a20 */ /* 0x000fea0000410000 */
[----:B------:R-:W-:Y:S01]  /*a310*/  MUFU.EX2 R33, R12 ;  /* 0x0000000c00217308 */ /* 0x000fe20000000800 */
[----:B----4-:R-:W-:Y:S01]  /*a320*/  FMUL.FTZ R5, R70, R125 ;  /* 0x0000007d46057220 */ /* 0x010fe20000410000 */
[----:B------:R-:W-:Y:S08]  /*a330*/  MOV R126, R88 ;  /* 0x00000058007e7202 */ /* 0x000ff00000000f00 */
[----:B------:R2:W3:Y:S01]  /*a340*/  MUFU.EX2 R69, R2 ;  /* 0x0000000200457308 */ /* 0x0004e20000000800 */
[----:B-1----:R-:W-:Y:S09]  /*a350*/  FFMA.FTZ R3, R199, c[0x0][0x2d0], -R107 ;  /* 0x0000b400c7037a23 */ /* 0x002ff2000001086b */
[----:B------:R-:W1:Y:S10]  /*a360*/  MUFU.EX2 R184, R3 ;  /* 0x0000000300b87308 */ /* 0x000e740000000800 */
[----:B------:R-:W-:Y:S01]  /*a370*/  MUFU.EX2 R100, R100 ;  /* 0x0000006400647308 */ /* 0x000fe20000000800 */
[----:B--2---:R-:W-:Y:S02]  /*a380*/  FFMA.FTZ R2, R198, c[0x0][0x2d0], -R105 ;  /* 0x0000b400c6027a23 */ /* 0x004fe40000010869 */
[C---:B---3--:R-:W-:Y:S02]  /*a390*/  FMUL.FTZ R8, R69.reuse, R120 ;  /* 0x0000007845087220 */ /* 0x048fe40000410000 */
[C---:B------:R-:W-:Y:S05]  /*a3a0*/  FMUL.FTZ R9, R69.reuse, R121 ;  /* 0x0000007945097220 */ /* 0x040fea0000410000 */
[----:B------:R2:W3:Y:S01]  /*a3b0*/  MUFU.EX2 R117, R2 ;  /* 0x0000000200757308 */ /* 0x0004e20000000800 */
[C---:B------:R-:W-:Y:S02]  /*a3c0*/  FMUL.FTZ R12, R69.reuse, R128 ;  /* 0x00000080450c7220 */ /* 0x040fe40000410000 */
[----:B------:R-:W-:Y:S01]  /*a3d0*/  FMUL.FTZ R13, R69, R129 ;  /* 0x00000081450d7220 */ /* 0x000fe20000410000 */
[----:B-1----:R-:W-:Y:S01]  /*a3e0*/  F2FP.BF16.PACK_AB R77, R184, R104 ;  /* 0x00000068b84d723e */ /* 0x002fe200000010ff */
[----:B------:R-:W-:Y:S02]  /*a3f0*/  FFMA.FTZ R3, R18, c[0x0][0x2d0], -R107 ;  /* 0x0000b40012037a23 */ /* 0x000fe4000001086b */
[----:B------:R-:W-:Y:S03]  /*a400*/  FMUL.FTZ R18, R68, R134 ;  /* 0x0000008644127220 */ /* 0x000fe60000410000 */
[----:B------:R1:W-:Y:S10]  /*a410*/  MUFU.EX2 R230, R3 ;  /* 0x0000000300e67308 */ /* 0x0003f40000000800 */
[----:B------:R-:W-:Y:S01]  /*a420*/  MUFU.EX2 R198, R7 ;  /* 0x0000000700c67308 */ /* 0x000fe20000000800 */
[----:B--2---:R-:W-:Y:S01]  /*a430*/  FFMA.FTZ R2, R185, c[0x0][0x2d0], -R105 ;  /* 0x0000b400b9027a23 */ /* 0x004fe20000010869 */
[----:B---3--:R-:W-:Y:S08]  /*a440*/  F2FP.BF16.PACK_AB R76, R117, R106 ;  /* 0x0000006a754c723e */ /* 0x008ff000000010ff */
[----:B------:R2:W3:Y:S01]  /*a450*/  MUFU.EX2 R231, R2 ;  /* 0x0000000200e77308 */ /* 0x0004e20000000800 */
[--C-:B-1----:R-:W-:Y:S09]  /*a460*/  FFMA.FTZ R3, R197, c[0x0][0x2d0], -R96.reuse ;  /* 0x0000b400c5037a23 */ /* 0x102ff20000010860 */
[----:B------:R1:W-:Y:S10]  /*a470*/  MUFU.EX2 R110, R3 ;  /* 0x00000003006e7308 */ /* 0x0003f40000000800 */
[----:B------:R-:W-:Y:S01]  /*a480*/  MUFU.EX2 R101, R101 ;  /* 0x0000006500657308 */ /* 0x000fe20000000800 */
[----:B--2---:R-:W2:Y:S01]  /*a490*/  SHFL.BFLY PT, R2, R0, 0x1, 0x1f ;  /* 0x0c201f0000027f89 */ /* 0x004ea200000e0000 */
[----:B---3--:R-:W-:Y:S08]  /*a4a0*/  F2FP.BF16.PACK_AB R78, R119, R231 ;  /* 0x000000e7774e723e */ /* 0x008ff000000010ff */
[----:B------:R-:W-:Y:S01]  /*a4b0*/  MUFU.EX2 R102, R102 ;  /* 0x0000006600667308 */ /* 0x000fe20000000800 */
[--C-:B-1----:R-:W-:Y:S01]  /*a4c0*/  FFMA.FTZ R3, R200, c[0x0][0x2d0], -R96.reuse ;  /* 0x0000b400c8037a23 */ /* 0x102fe20000010860 */
[----:B------:R-:W-:Y:S08]  /*a4d0*/  MOV R200, R44 ;  /* 0x0000002c00c87202 */ /* 0x000ff00000000f00 */
[----:B------:R1:W3:Y:S01]  /*a4e0*/  MUFU.EX2 R233, R3 ;  /* 0x0000000300e97308 */ /* 0x0002e20000000800 */
[----:B--2---:R-:W-:Y:S01]  /*a4f0*/  FMNMX.FTZ R2, R2, R0, !PT ;  /* 0x0000000002027209 */ /* 0x004fe20007810000 */
[----:B------:R-:W-:Y:S08]  /*a500*/  FFMA.FTZ R0, R19, c[0x0][0x2d0], -R107 ;  /* 0x0000b40013007a23 */ /* 0x000ff0000001086b */
[----:B------:R-:W-:Y:S01]  /*a510*/  MUFU.EX2 R103, R103 ;  /* 0x0000006700677308 */ /* 0x000fe20000000800 */
[----:B------:R-:W-:Y:S09]  /*a520*/  FMUL.FTZ R19, R68, R135 ;  /* 0x0000008744137220 */ /* 0x000ff20000410000 */
[----:B------:R2:W4:Y:S01]  /*a530*/  MUFU.EX2 R185, R0 ;  /* 0x0000000000b97308 */ /* 0x0005220000000800 */
[----:B-1----:R-:W-:Y:S01]  /*a540*/  FFMA.FTZ R3, R191, c[0x0][0x2d0], -R96 ;  /* 0x0000b400bf037a23 */ /* 0x002fe20000010860 */
[----:B---3--:R-:W-:Y:S02]  /*a550*/  F2FP.BF16.PACK_AB R64, R233, R110 ;  /* 0x0000006ee940723e */ /* 0x008fe400000010ff */
[----:B------:R-:W-:Y:S01]  /*a560*/  MOV R191, R61 ;  /* 0x0000003d00bf7202 */ /* 0x000fe20000000f00 */
[----:B------:R-:W-:Y:S05]  /*a570*/  FMUL.FTZ R61, R69, R177 ;  /* 0x000000b1453d7220 */ /* 0x000fea0000410000 */
[----:B------:R1:W-:Y:S01]  /*a580*/  MUFU.EX2 R229, R3 ;  /* 0x0000000300e57308 */ /* 0x0003e20000000800 */
[----:B--2---:R-:W-:Y:S01]  /*a590*/  FADD.FTZ R0, -R2, R118 ;  /* 0x0000007602007221 */ /* 0x004fe20000010100 */
[----:B----4-:R-:W-:Y:S03]  /*a5a0*/  F2FP.BF16.PACK_AB R79, R185, R230 ;  /* 0x000000e6b94f723e */ /* 0x010fe600000010ff */
[----:B------:R-:W-:Y:S06]  /*a5b0*/  FMUL.FTZ R0, R0, c[0x0][0x2d0] ;  /* 0x0000b40000007a20 */ /* 0x000fec0000410000 */
[----:B------:R-:W2:Y:S01]  /*a5c0*/  MUFU.EX2 R0, R0 ;  /* 0x0000000000007308 */ /* 0x000ea20000000800 */
[--C-:B-1----:R-:W-:Y:S01]  /*a5d0*/  FFMA.FTZ R3, R189, c[0x0][0x2d0], -R96.reuse ;  /* 0x0000b400bd037a23 */ /* 0x102fe20000010860 */
[----:B------:R-:W-:Y:S08]  /*a5e0*/  MOV R189, R81 ;  /* 0x0000005100bd7202 */ /* 0x000ff00000000f00 */
[----:B------:R1:W3:Y:S01]  /*a5f0*/  MUFU.EX2 R10, R3 ;  /* 0x00000003000a7308 */ /* 0x0002e20000000800 */
[C---:B--2---:R-:W-:Y:S01]  /*a600*/  FMUL.FTZ R14, R0.reuse, R130 ;  /* 0x00000082000e7220 */ /* 0x044fe20000410000 */
[----:B------:R-:W-:Y:S01]  /*a610*/  MOV R130, R83 ;  /* 0x0000005300827202 */ /* 0x000fe20000000f00 */
[----:B------:R-:W-:Y:S02]  /*a620*/  FMUL.FTZ R15, R0, R131 ;  /* 0x00000083000f7220 */ /* 0x000fe40000410000 */
[----:B-1----:R-:W-:Y:S01]  /*a630*/  FMUL.FTZ R3, R2, c[0x0][0x2d0] ;  /* 0x0000b40002037a20 */ /* 0x002fe20000410000 */
[----:B---3--:R-:W-:Y:S01]  /*a640*/  MOV R121, R10 ;  /* 0x0000000a00797202 */ /* 0x008fe20000000f00 */
[----:B------:R-:W-:Y:S01]  /*a650*/  FMUL.FTZ R10, R0, R122 ;  /* 0x0000007a000a7220 */ /* 0x000fe20000410000 */
[----:B------:R-:W-:Y:S01]  /*a660*/  MOV R122, R47 ;  /* 0x0000002f007a7202 */ /* 0x000fe20000000f00 */
[--C-:B------:R-:W-:Y:S01]  /*a670*/  FFMA.FTZ R4, R188, c[0x0][0x2d0], -R3.reuse ;  /* 0x0000b400bc047a23 */ /* 0x100fe20000010803 */
[----:B------:R-:W-:Y:S01]  /*a680*/  F2FP.BF16.PACK_AB R66, R121, R229 ;  /* 0x000000e57942723e */ /* 0x000fe200000010ff */
[--C-:B------:R-:W-:Y:S01]  /*a690*/  FFMA.FTZ R7, R31, c[0x0][0x2d0], -R3.reuse ;  /* 0x0000b4001f077a23 */ /* 0x100fe20000010803 */
[----:B------:R-:W-:Y:S01]  /*a6a0*/  MOV R188, R62 ;  /* 0x0000003e00bc7202 */ /* 0x000fe20000000f00 */
[----:B------:R1:W-:Y:S01]  /*a6b0*/  MUFU.EX2 R116, R4 ;  /* 0x0000000400747308 */ /* 0x0003e20000000800 */
[----:B------:R-:W-:Y:S02]  /*a6c0*/  FMUL.FTZ R31, R0, R147 ;  /* 0x00000093001f7220 */ /* 0x000fe40000410000 */
[--C-:B------:R-:W-:Y:S02]  /*a6d0*/  FFMA.FTZ R40, R42, c[0x0][0x2d0], -R3.reuse ;  /* 0x0000b4002a287a23 */ /* 0x100fe40000010803 */
[--C-:B------:R-:W-:Y:S02]  /*a6e0*/  FFMA.FTZ R44, R203, c[0x0][0x2d0], -R3.reuse ;  /* 0x0000b400cb2c7a23 */ /* 0x100fe40000010803 */
[C---:B------:R-:W-:Y:S02]  /*a6f0*/  FMUL.FTZ R42, R0.reuse, R158 ;  /* 0x0000009e002a7220 */ /* 0x040fe40000410000 */
[C---:B------:R-:W-:Y:S01]  /*a700*/  FMUL.FTZ R47, R0.reuse, R163 ;  /* 0x000000a3002f7220 */ /* 0x040fe20000410000 */
[----:B------:R2:W-:Y:S01]  /*a710*/  MUFU.EX2 R197, R7 ;  /* 0x0000000700c57308 */ /* 0x0005e20000000800 */
[----:B------:R-:W-:Y:S02]  /*a720*/  FMUL.FTZ R62, R0, R178 ;  /* 0x000000b2003e7220 */ /* 0x000fe40000410000 */
[--C-:B------:R-:W-:Y:S07]  /*a730*/  FFMA.FTZ R75, R75, c[0x0][0x2d0], -R3.reuse ;  /* 0x0000b4004b4b7a23 */ /* 0x100fee0000010803 */
[----:B------:R3:W-:Y:S01]  /*a740*/  MUFU.EX2 R147, R32 ;  /* 0x0000002000937308 */ /* 0x0007e20000000800 */
[--C-:B-1----:R-:W-:Y:S09]  /*a750*/  FFMA.FTZ R4, R201, c[0x0][0x2d0], -R3.reuse ;  /* 0x0000b400c9047a23 */ /* 0x102ff20000010803 */
[----:B------:R1:W4:Y:S01]  /*a760*/  MUFU.EX2 R232, R4 ;  /* 0x0000000400e87308 */ /* 0x0003220000000800 */
[----:B--2---:R-:W-:Y:S01]  /*a770*/  FMUL.FTZ R7, R68, R127 ;  /* 0x0000007f44077220 */ /* 0x004fe20000410000 */
[----:B------:R-:W-:Y:S01]  /*a780*/  MOV R127, R87 ;  /* 0x00000057007f7202 */ /* 0x000fe20000000f00 */
[C---:B---3--:R-:W-:Y:S01]  /*a790*/  FMUL.FTZ R32, R70.reuse, R148 ;  /* 0x0000009446207220 */ /* 0x048fe20000410000 */
[----:B------:R-:W-:Y:S01]  /*a7a0*/  MOV R148, R33 ;  /* 0x0000002100947202 */ /* 0x000fe20000000f00 */
[----:B------:R-:W-:Y:S02]  /*a7b0*/  FMUL.FTZ R33, R70, R149 ;  /* 0x0000009546217220 */ /* 0x000fe40000410000 */
[--C-:B-1----:R-:W-:Y:S01]  /*a7c0*/  FFMA.FTZ R4, R196, c[0x0][0x2d0], -R3.reuse ;  /* 0x0000b400c4047a23 */ /* 0x102fe20000010803 */
[----:B----4-:R-:W-:Y:S02]  /*a7d0*/  F2FP.BF16.PACK_AB R65, R232, R116 ;  /* 0x00000074e841723e */ /* 0x010fe400000010ff */
[----:B------:R-:W-:Y:S01]  /*a7e0*/  MOV R196, R80 ;  /* 0x0000005000c47202 */ /* 0x000fe20000000f00 */
[----:B------:R1:W-:Y:S02]  /*a7f0*/  MUFU.EX2 R228, R4 ;  /* 0x0000000400e47308 */ /* 0x0003e40000000800 */
[----:B-1----:R-:W-:Y:S01]  /*a800*/  FFMA.FTZ R4, R190, c[0x0][0x2d0], -R3 ;  /* 0x0000b400be047a23 */ /* 0x002fe20000010803 */
[----:B------:R-:W-:Y:S01]  /*a810*/  MOV R190, R45 ;  /* 0x0000002d00be7202 */ /* 0x000fe20000000f00 */
[----:B------:R-:W-:Y:S06]  /*a820*/  FMUL.FTZ R45, R69, R161 ;  /* 0x000000a1452d7220 */ /* 0x000fec0000410000 */
[----:B------:R1:W2:Y:S02]  /*a830*/  MUFU.EX2 R11, R4 ;  /* 0x00000004000b7308 */ /* 0x0002a40000000800 */
[--C-:B-1----:R-:W-:Y:S01]  /*a840*/  FFMA.FTZ R4, R23, c[0x0][0x2d0], -R107.reuse ;  /* 0x0000b40017047a23 */ /* 0x102fe2000001086b */
[----:B--2---:R-:W-:Y:S01]  /*a850*/  MOV R120, R11 ;  /* 0x0000000b00787202 */ /* 0x004fe20000000f00 */
[----:B------:R-:W1:Y:S01]  /*a860*/  LDSM.16.MT88.4 R20, [R224+0x100] ;  /* 0x00010000e014783b */ /* 0x000e620000004200 */
[----:B------:R-:W-:Y:S05]  /*a870*/  FMUL.FTZ R11, R0, R123 ;  /* 0x0000007b000b7220 */ /* 0x000fea0000410000 */
[----:B------:R2:W3:Y:S01]  /*a880*/  MUFU.EX2 R82, R4 ;  /* 0x0000000400527308 */ /* 0x0004e20000000800 */
[----:B------:R-:W-:Y:S02]  /*a890*/  F2FP.BF16.PACK_AB R67, R120, R228 ;  /* 0x000000e47843723e */ /* 0x000fe400000010ff */
[----:B------:R-:W-:Y:S01]  /*a8a0*/  MOV R123, R86 ;  /* 0x00000056007b7202 */ /* 0x000fe20000000f00 */
[--C-:B--2---:R-:W-:Y:S01]  /*a8b0*/  FFMA.FTZ R4, R34, c[0x0][0x2d0], -R107.reuse ;  /* 0x0000b40022047a23 */ /* 0x104fe2000001086b */
[----:B---3--:R-:W-:Y:S02]  /*a8c0*/  MOV R131, R82 ;  /* 0x0000005200837202 */ /* 0x008fe40000000f00 */
[----:B------:R-:W-:Y:S03]  /*a8d0*/  LDSM.16.MT88.4 R80, [R226+0x100] ;  /* 0x00010000e250783b */ /* 0x000fe60000004200 */
[----:B------:R2:W-:Y:S02]  /*a8e0*/  MUFU.EX2 R187, R4 ;  /* 0x0000000400bb7308 */ /* 0x0005e40000000800 */
[--C-:B--2---:R-:W-:Y:S08]  /*a8f0*/  FFMA.FTZ R4, R35, c[0x0][0x2d0], -R107.reuse ;  /* 0x0000b40023047a23 */ /* 0x104ff0000001086b */
[----:B------:R2:W-:Y:S02]  /*a900*/  MUFU.EX2 R199, R4 ;  /* 0x0000000400c77308 */ /* 0x0005e40000000800 */
[--C-:B--2---:R-:W-:Y:S02]  /*a910*/  FFMA.FTZ R4, R24, c[0x0][0x2d0], -R96.reuse ;  /* 0x0000b40018047a23 */ /* 0x104fe40000010860 */
[----:B------:R-:W-:Y:S06]  /*a920*/  FFMA.FTZ R24, R50, c[0x0][0x2d0], -R107 ;  /* 0x0000b40032187a23 */ /* 0x000fec000001086b */
[----:B------:R2:W3:Y:S01]  /*a930*/  MUFU.EX2 R89, R4 ;  /* 0x0000000400597308 */ /* 0x0004e20000000800 */
[----:B------:R-:W-:Y:S09]  /*a940*/  FMUL.FTZ R50, R68, R166 ;  /* 0x000000a644327220 */ /* 0x000ff20000410000 */
[----:B------:R4:W-:Y:S01]  /*a950*/  MUFU.EX2 R134, R24 ;  /* 0x0000001800867308 */ /* 0x0009e20000000800 */
[--C-:B--2---:R-:W-:Y:S01]  /*a960*/  FFMA.FTZ R4, R25, c[0x0][0x2d0], -R96.reuse ;  /* 0x0000b40019047a23 */ /* 0x104fe20000010860 */
[----:B---3--:R-:W-:Y:S01]  /*a970*/  MOV R125, R89 ;  /* 0x00000059007d7202 */ /* 0x008fe20000000f00 */
[C---:B------:R-:W-:Y:S01]  /*a980*/  FMUL.FTZ R25, R69.reuse, R141 ;  /* 0x0000008d45197220 */ /* 0x040fe20000410000 */
[----:B------:R-:W-:Y:S06]  /*a990*/  MOV R141, R197 ;  /* 0x000000c5008d7202 */ /* 0x000fec0000000f00 */
[----:B------:R2:W-:Y:S01]  /*a9a0*/  MUFU.EX2 R91, R4 ;  /* 0x00000004005b7308 */ /* 0x0005e20000000800 */
[----:B------:R-:W-:Y:S01]  /*a9b0*/  MOV R197, R60 ;  /* 0x0000003c00c57202 */ /* 0x000fe20000000f00 */
[--C-:B------:R-:W-:Y:S02]  /*a9c0*/  FFMA.FTZ R60, R216, c[0x0][0x2d0], -R3.reuse ;  /* 0x0000b400d83c7a23 */ /* 0x100fe40000010803 */
[C---:B----4-:R-:W-:Y:S01]  /*a9d0*/  FMUL.FTZ R24, R69.reuse, R140 ;  /* 0x0000008c45187220 */ /* 0x050fe20000410000 */
[----:B------:R-:W-:Y:S01]  /*a9e0*/  MOV R140, R43 ;  /* 0x0000002b008c7202 */ /* 0x000fe20000000f00 */
[----:B------:R-:W-:Y:S04]  /*a9f0*/  FMUL.FTZ R43, R0, R159 ;  /* 0x0000009f002b7220 */ /* 0x000fe80000410000 */
[----:B------:R3:W-:Y:S01]  /*aa00*/  MUFU.EX2 R216, R60 ;  /* 0x0000003c00d87308 */ /* 0x0007e20000000800 */
[--C-:B--2---:R-:W-:Y:S02]  /*aa10*/  FFMA.FTZ R4, R26, c[0x0][0x2d0], -R3.reuse ;  /* 0x0000b4001a047a23 */ /* 0x104fe40000010803 */
[C---:B------:R-:W-:Y:S07]  /*aa20*/  FMUL.FTZ R26, R0.reuse, R142 ;  /* 0x0000008e001a7220 */ /* 0x040fee0000410000 */
[----:B------:R2:W-:Y:S01]  /*aa30*/  MUFU.EX2 R90, R4 ;  /* 0x00000004005a7308 */ /* 0x0005e20000000800 */
[----:B---3--:R-:W-:Y:S02]  /*aa40*/  FMUL.FTZ R60, R69, R176 ;  /* 0x000000b0453c7220 */ /* 0x008fe40000410000 */
[----:B--2---:R-:W-:Y:S02]  /*aa50*/  FFMA.FTZ R4, R27, c[0x0][0x2d0], -R3 ;  /* 0x0000b4001b047a23 */ /* 0x004fe40000010803 */
[----:B------:R-:W-:Y:S01]  /*aa60*/  FMUL.FTZ R27, R0, R143 ;  /* 0x0000008f001b7220 */ /* 0x000fe20000410000 */
[----:B------:R-:W-:Y:S04]  /*aa70*/  MOV R143, R199 ;  /* 0x000000c7008f7202 */ /* 0x000fe80000000f00 */
[----:B------:R2:W-:Y:S01]  /*aa80*/  MUFU.EX2 R186, R4 ;  /* 0x0000000400ba7308 */ /* 0x0005e20000000800 */
[----:B------:R-:W-:Y:S01]  /*aa90*/  MOV R199, R57 ;  /* 0x0000003900c77202 */ /* 0x000fe20000000f00 */
[----:B------:R-:W-:Y:S02]  /*aaa0*/  FMUL.FTZ R57, R69, R173 ;  /* 0x000000ad45397220 */ /* 0x000fe40000410000 */
[--C-:B--2---:R-:W-:Y:S06]  /*aab0*/  FFMA.FTZ R4, R28, c[0x0][0x2d0], -R96.reuse ;  /* 0x0000b4001c047a23 */ /* 0x104fec0000010860 */
[----:B------:R2:W3:Y:S10]  /*aac0*/  MUFU.EX2 R28, R16 ;  /* 0x00000010001c7308 */ /* 0x0004f40000000800 */
[----:B------:R4:W1:Y:S01]  /*aad0*/  MUFU.EX2 R84, R4 ;  /* 0x0000000400547308 */ /* 0x0008620000000800 */
[----:B--2---:R-:W-:Y:S01]  /*aae0*/  FMUL.FTZ R16, R70, R132 ;  /* 0x0000008446107220 */ /* 0x004fe20000410000 */
[----:B---3--:R-:W-:Y:S01]  /*aaf0*/  MOV R133, R28 ;  /* 0x0000001c00857202 */ /* 0x008fe20000000f00 */
[----:B------:R-:W-:Y:S02]  /*ab00*/  FFMA.FTZ R28, R51, c[0x0][0x2d0], -R107 ;  /* 0x0000b400331c7a23 */ /* 0x000fe4000001086b */
[----:B------:R-:W-:Y:S05]  /*ab10*/  FMUL.FTZ R51, R68, R167 ;  /* 0x000000a744337220 */ /* 0x000fea0000410000 */
[----:B------:R2:W-:Y:S01]  /*ab20*/  MUFU.EX2 R35, R28 ;  /* 0x0000001c00237308 */ /* 0x0005e20000000800 */
[--C-:B----4-:R-:W-:Y:S01]  /*ab30*/  FFMA.FTZ R4, R29, c[0x0][0x2d0], -R96.reuse ;  /* 0x0000b4001d047a23 */ /* 0x110fe20000010860 */
[----:B-1----:R-:W-:Y:S01]  /*ab40*/  MOV R129, R84 ;  /* 0x0000005400817202 */ /* 0x002fe20000000f00 */
[C---:B------:R-:W-:Y:S07]  /*ab50*/  FMUL.FTZ R29, R69.reuse, R145 ;  /* 0x00000091451d7220 */ /* 0x040fee0000410000 */
[----:B------:R1:W3:Y:S10]  /*ab60*/  MUFU.EX2 R118, R4 ;  /* 0x0000000400767308 */ /* 0x0002f40000000800 */
[----:B------:R4:W-:Y:S01]  /*ab70*/  MUFU.EX2 R145, R40 ;  /* 0x0000002800917308 */ /* 0x0009e20000000800 */
[C---:B--2---:R-:W-:Y:S09]  /*ab80*/  FMUL.FTZ R28, R69.reuse, R144 ;  /* 0x00000090451c7220 */ /* 0x044ff20000410000 */
[----:B------:R2:W-:Y:S01]  /*ab90*/  MUFU.EX2 R144, R44 ;  /* 0x0000002c00907308 */ /* 0x0005e20000000800 */
[----:B-1----:R-:W-:Y:S01]  /*aba0*/  FFMA.FTZ R4, R30, c[0x0][0x2d0], -R3 ;  /* 0x0000b4001e047a23 */ /* 0x002fe20000010803 */
[----:B---3--:R-:W-:Y:S01]  /*abb0*/  MOV R142, R118 ;  /* 0x00000076008e7202 */ /* 0x008fe20000000f00 */
[C---:B------:R-:W-:Y:S01]  /*abc0*/  FMUL.FTZ R30, R0.reuse, R146 ;  /* 0x00000092001e7220 */ /* 0x040fe20000410000 */
[----:B------:R-:W-:Y:S01]  /*abd0*/  MOV R118, R58 ;  /* 0x0000003a00767202 */ /* 0x000fe20000000f00 */
[----:B------:R-:W-:Y:S05]  /*abe0*/  FMUL.FTZ R58, R0, R174 ;  /* 0x000000ae003a7220 */ /* 0x000fea0000410000 */
[----:B------:R1:W3:Y:S01]  /*abf0*/  MUFU.EX2 R85, R4 ;  /* 0x0000000400557308 */ /* 0x0002e20000000800 */
[C---:B----4-:R-:W-:Y:S02]  /*ac00*/  FMUL.FTZ R40, R69.reuse, R156 ;  /* 0x0000009c45287220 */ /* 0x050fe40000410000 */
[----:B--2---:R-:W-:Y:S01]  /*ac10*/  FMUL.FTZ R44, R69, R160 ;  /* 0x000000a0452c7220 */ /* 0x004fe20000410000 */
[----:B------:R-:W-:Y:S01]  /*ac20*/  MOV R160, R195 ;  /* 0x000000c300a07202 */ /* 0x000fe20000000f00 */
[----:B-1----:R-:W-:Y:S01]  /*ac30*/  FFMA.FTZ R4, R37, c[0x0][0x2d0], -R105 ;  /* 0x0000b40025047a23 */ /* 0x002fe20000010869 */
[----:B---3--:R-:W-:Y:S02]  /*ac40*/  MOV R128, R85 ;  /* 0x0000005500807202 */ /* 0x008fe40000000f00 */
[----:B------:R-:W-:Y:S02]  /*ac50*/  LDSM.16.MT88.4 R84, [R224+0x900] ;  /* 0x00090000e054783b */ /* 0x000fe40000004200 */
[----:B------:R1:W-:Y:S02]  /*ac60*/  MUFU.EX2 R201, R4 ;  /* 0x0000000400c97308 */ /* 0x0003e40000000800 */
[----:B-1----:R-:W-:Y:S04]  /*ac70*/  FFMA.FTZ R4, R38, c[0x0][0x2d0], -R107 ;  /* 0x0000b40026047a23 */ /* 0x002fe8000001086b */
[----:B------:R-:W1:Y:S04]  /*ac80*/  LDSM.16.MT88.4 R36, [R227+0x100] ;  /* 0x00010000e324783b */ /* 0x000e680000004200 */
[----:B------:R2:W3:Y:S02]  /*ac90*/  MUFU.EX2 R59, R4 ;  /* 0x00000004003b7308 */ /* 0x0004e40000000800 */
[----:B--2---:R-:W-:Y:S01]  /*aca0*/  FMUL.FTZ R4, R70, R124 ;  /* 0x0000007c46047220 */ /* 0x004fe20000410000 */
[----:B------:R-:W-:Y:S02]  /*acb0*/  MOV R124, R90 ;  /* 0x0000005a007c7202 */ /* 0x000fe40000000f00 */
[----:B---3--:R-:W-:Y:S01]  /*acc0*/  MOV R132, R59 ;  /* 0x0000003b00847202 */ /* 0x008fe20000000f00 */
[----:B------:R-:W-:Y:S03]  /*acd0*/  FMUL.FTZ R59, R0, R175 ;  /* 0x000000af003b7220 */ /* 0x000fe60000410000 */
[-C--:B------:R-:W-:Y:S08]  /*ace0*/  HMMA.16816.F32.BF16 R4, R76, R20.reuse, R4 ;  /* 0x000000144c04723c */ /* 0x080ff00000041804 */
[C---:B------:R-:W-:Y:S07]  /*acf0*/  HMMA.16816.F32.BF16 R8, R64.reuse, R20, R8 ;  /* 0x000000144008723c */ /* 0x040fee0000041808 */
[----:B------:R-:W-:Y:S01]  /*ad00*/  FFMA.FTZ R20, R49, c[0x0][0x2d0], -R105 ;  /* 0x0000b40031147a23 */ /* 0x000fe20000010869 */
[-C--:B------:R-:W-:Y:S03]  /*ad10*/  HMMA.16816.F32.BF16 R12, R64, R22.reuse, R12 ;  /* 0x00000016400c723c */ /* 0x080fe6000004180c */
[----:B------:R2:W3:Y:S01]  /*ad20*/  MUFU.EX2 R34, R20 ;  /* 0x0000001400227308 */ /* 0x0004e20000000800 */
[C---:B------:R-:W-:Y:S01]  /*ad30*/  FMUL.FTZ R21, R70.reuse, R137 ;  /* 0x0000008946157220 */ /* 0x040fe20000410000 */
[----:B------:R-:W-:Y:S01]  /*ad40*/  MOV R137, R198 ;  /* 0x000000c600897202 */ /* 0x000fe20000000f00 */
[----:B------:R-:W-:Y:S01]  /*ad50*/  FMUL.FTZ R49, R70, R165 ;  /* 0x000000a546317220 */ /* 0x000fe20000410000 */
[----:B------:R-:W-:Y:S01]  /*ad60*/  MOV R165, R106 ;  /* 0x0000006a00a57202 */ /* 0x000fe20000000f00 */
[C---:B------:R-:W-:Y:S04]  /*ad70*/  HMMA.16816.F32.BF16 R16, R76.reuse, R22, R16 ;  /* 0x000000164c10723c */ /* 0x040fe80000041810 */
[----:B------:R-:W-:Y:S01]  /*ad80*/  MOV R198, R56 ;  /* 0x0000003800c67202 */ /* 0x000fe20000000f00 */
[----:B------:R-:W-:Y:S02]  /*ad90*/  FFMA.FTZ R56, R209, c[0x0][0x2d0], -R3 ;  /* 0x0000b400d1387a23 */ /* 0x000fe40000010803 */
[C---:B------:R-:W-:Y:S01]  /*ada0*/  FMUL.FTZ R22, R68.reuse, R138 ;  /* 0x0000008a44167220 */ /* 0x040fe20000410000 */
[----:B------:R-:W-:Y:S01]  /*adb0*/  MOV R138, R186 ;  /* 0x000000ba008a7202 */ /* 0x000fe20000000f00 */
[----:B------:R-:W-:Y:S01]  /*adc0*/  FMUL.FTZ R23, R68, R139 ;  /* 0x0000008b44177220 */ /* 0x000fe20000410000 */
[----:B------:R4:W-:Y:S02]  /*add0*/  MUFU.EX2 R135, R56 ;  /* 0x0000003800877308 */ /* 0x0009e40000000800 */
[----:B------:R-:W-:Y:S01]  /*ade0*/  MOV R186, R63 ;  /* 0x0000003f00ba7202 */ /* 0x000fe20000000f00 */
[----:B------:R-:W-:Y:S01]  /*adf0*/  FMUL.FTZ R63, R0, R179 ;  /* 0x000000b3003f7220 */ /* 0x000fe20000410000 */
[----:B------:R-:W-:Y:S01]  /*ae00*/  MOV R139, R91 ;  /* 0x0000005b008b7202 */ /* 0x000fe20000000f00 */
[----:B------:R-:W-:Y:S02]  /*ae10*/  FFMA.FTZ R106, R114, c[0x0][0x2d0], -R107 ;  /* 0x0000b400726a7a23 */ /* 0x000fe4000001086b */
[----:B--2---:R-:W-:Y:S01]  /*ae20*/  FMUL.FTZ R20, R70, R136 ;  /* 0x0000008846147220 */ /* 0x004fe20000410000 */
[----:B---3--:R-:W-:Y:S01]  /*ae30*/  MOV R149, R34 ;  /* 0x0000002200957202 */ /* 0x008fe20000000f00 */
[C---:B------:R-:W-:Y:S01]  /*ae40*/  FMUL.FTZ R34, R68.reuse, R150 ;  /* 0x0000009644227220 */ /* 0x040fe20000410000 */
[----:B------:R-:W-:Y:S01]  /*ae50*/  MOV R150, R35 ;  /* 0x0000002300967202 */ /* 0x000fe20000000f00 */
[----:B------:R-:W-:Y:S01]  /*ae60*/  FMUL.FTZ R35, R68, R151 ;  /* 0x0000009744237220 */ /* 0x000fe20000410000 */
[----:B------:R-:W-:Y:S01]  /*ae70*/  MOV R136, R187 ;  /* 0x000000bb00887202 */ /* 0x000fe20000000f00 */
[----:B------:R-:W-:Y:S01]  /*ae80*/  MUFU.EX2 R106, R106 ;  /* 0x0000006a006a7308 */ /* 0x000fe20000000800 */
[-C--:B-1----:R-:W-:Y:S03]  /*ae90*/  HMMA.16816.F32.BF16 R20, R76, R36.reuse, R20 ;  /* 0x000000244c14723c */ /* 0x082fe60000041814 */
[----:B------:R-:W-:Y:S01]  /*aea0*/  MOV R187, R46 ;  /* 0x0000002e00bb7202 */ /* 0x000fe20000000f00 */
[----:B------:R-:W-:Y:S04]  /*aeb0*/  FMUL.FTZ R46, R0, R162 ;  /* 0x000000a2002e7220 */ /* 0x000fe80000410000 */
[C---:B------:R-:W-:Y:S04]  /*aec0*/  HMMA.16816.F32.BF16 R24, R64.reuse, R36, R24 ;  /* 0x000000244018723c */ /* 0x040fe80000041818 */
[----:B----4-:R-:W-:Y:S03]  /*aed0*/  FMUL.FTZ R56, R69, R172 ;  /* 0x000000ac45387220 */ /* 0x010fe60000410000 */
[--C-:B------:R-:W-:Y:S01]  /*aee0*/  FFMA.FTZ R36, R41, c[0x0][0x2d0], -R96.reuse ;  /* 0x0000b40029247a23 */ /* 0x100fe20000010860 */
[-C--:B------:R-:W-:Y:S03]  /*aef0*/  HMMA.16816.F32.BF16 R28, R64, R38.reuse, R28 ;  /* 0x00000026401c723c */ /* 0x080fe6000004181c */
[----:B------:R1:W-:Y:S01]  /*af00*/  MUFU.EX2 R146, R36 ;  /* 0x0000002400927308 */ /* 0x0003e20000000800 */
[----:B------:R-:W-:Y:S02]  /*af10*/  FMUL.FTZ R37, R70, R153 ;  /* 0x0000009946257220 */ /* 0x000fe40000410000 */
[----:B------:R-:W-:Y:S02]  /*af20*/  FMUL.FTZ R41, R69, R157 ;  /* 0x0000009d45297220 */ /* 0x000fe40000410000 */
[C---:B------:R-:W-:Y:S07]  /*af30*/  HMMA.16816.F32.BF16 R32, R76.reuse, R38, R32 ;  /* 0x000000264c20723c */ /* 0x040fee0000041820 */
[C---:B------:R-:W-:Y:S02]  /*af40*/  FMUL.FTZ R38, R68.reuse, R154 ;  /* 0x0000009a44267220 */ /* 0x040fe40000410000 */
[----:B------:R-:W-:Y:S03]  /*af50*/  FMUL.FTZ R39, R68, R155 ;  /* 0x0000009b44277220 */ /* 0x000fe60000410000 */
[----:B-1----:R-:W-:Y:S02]  /*af60*/  FMUL.FTZ R36, R70, R152 ;  /* 0x0000009846247220 */ /* 0x002fe40000410000 */
[----:B------:R1:W-:Y:S05]  /*af70*/  MUFU.EX2 R152, R48 ;  /* 0x0000003000987308 */ /* 0x0003ea0000000800 */
[-C--:B------:R-:W-:Y:S08]  /*af80*/  HMMA.16816.F32.BF16 R36, R76, R52.reuse, R36 ;  /* 0x000000344c24723c */ /* 0x080ff00000041824 */
[C---:B------:R-:W-:Y:S07]  /*af90*/  HMMA.16816.F32.BF16 R40, R64.reuse, R52, R40 ;  /* 0x000000344028723c */ /* 0x040fee0000041828 */
[--C-:B------:R-:W-:Y:S01]  /*afa0*/  FFMA.FTZ R52, R208, c[0x0][0x2d0], -R96.reuse ;  /* 0x0000b400d0347a23 */ /* 0x100fe20000010860 */
[-C--:B------:R-:W-:Y:S03]  /*afb0*/  HMMA.16816.F32.BF16 R44, R64, R54.reuse, R44 ;  /* 0x00000036402c723c */ /* 0x080fe6000004182c */
[----:B------:R2:W3:Y:S01]  /*afc0*/  MUFU.EX2 R88, R52 ;  /* 0x0000003400587308 */ /* 0x0004e20000000800 */
[C---:B-1----:R-:W-:Y:S02]  /*afd0*/  FMUL.FTZ R48, R70.reuse, R164 ;  /* 0x000000a446307220 */ /* 0x042fe40000410000 */
[----:B------:R-:W-:Y:S05]  /*afe0*/  FMUL.FTZ R53, R70, R169 ;  /* 0x000000a946357220 */ /* 0x000fea0000410000 */
[C---:B------:R-:W-:Y:S07]  /*aff0*/  HMMA.16816.F32.BF16 R48, R76.reuse, R54, R48 ;  /* 0x000000364c30723c */ /* 0x040fee0000041830 */
[C---:B------:R-:W-:Y:S02]  /*b000*/  FMUL.FTZ R54, R68.reuse, R170 ;  /* 0x000000aa44367220 */ /* 0x040fe40000410000 */
[----:B------:R-:W-:Y:S03]  /*b010*/  FMUL.FTZ R55, R68, R171 ;  /* 0x000000ab44377220 */ /* 0x000fe60000410000 */
[----:B--2---:R-:W-:Y:S07]  /*b020*/  FMUL.FTZ R52, R70, R168 ;  /* 0x000000a846347220 */ /* 0x004fee0000410000 */
[-C--:B------:R-:W-:Y:S08]  /*b030*/  HMMA.16816.F32.BF16 R52, R76, R80.reuse, R52 ;  /* 0x000000504c34723c */ /* 0x080ff00000041834 */
[C---:B------:R-:W-:Y:S07]  /*b040*/  HMMA.16816.F32.BF16 R56, R64.reuse, R80, R56 ;  /* 0x000000504038723c */ /* 0x040fee0000041838 */
[--C-:B------:R-:W-:Y:S01]  /*b050*/  FFMA.FTZ R80, R210, c[0x0][0x2d0], -R105.reuse ;  /* 0x0000b400d2507a23 */ /* 0x100fe20000010869 */
[-C--:B------:R-:W-:Y:S03]  /*b060*/  HMMA.16816.F32.BF16 R60, R64, R82.reuse, R60 ;  /* 0x00000052403c723c */ /* 0x080fe6000004183c */
[----:B------:R1:W-:Y:S01]  /*b070*/  MUFU.EX2 R210, R80 ;  /* 0x0000005000d27308 */ /* 0x0003e20000000800 */
[----:B------:R-:W-:Y:S03]  /*b080*/  F2FP.BF16.PACK_AB R81, R138, R124 ;  /* 0x0000007c8a51723e */ /* 0x000fe600000010ff */
[C---:B------:R-:W-:Y:S01]  /*b090*/  FMUL.FTZ R64, R70.reuse, R180 ;  /* 0x000000b446407220 */ /* 0x040fe20000410000 */
[----:B------:R-:W-:Y:S01]  /*b0a0*/  F2FP.BF16.PACK_AB R180, R101, R100 ;  /* 0x0000006465b4723e */ /* 0x000fe200000010ff */
[----:B------:R-:W-:Y:S03]  /*b0b0*/  FMUL.FTZ R65, R70, R181 ;  /* 0x000000b546417220 */ /* 0x000fe60000410000 */
[C---:B------:R-:W-:Y:S01]  /*b0c0*/  FMUL.FTZ R66, R68.reuse, R182 ;  /* 0x000000b644427220 */ /* 0x040fe20000410000 */
[----:B------:R-:W-:Y:S01]  /*b0d0*/  F2FP.BF16.PACK_AB R181, R103, R102 ;  /* 0x0000006667b5723e */ /* 0x000fe200000010ff */
[----:B------:R-:W-:Y:S07]  /*b0e0*/  FMUL.FTZ R67, R68, R183 ;  /* 0x000000b744437220 */ /* 0x000fee0000410000 */
[----:B------:R-:W-:Y:S04]  /*b0f0*/  HMMA.16816.F32.BF16 R64, R76, R82, R64 ;  /* 0x000000524c40723c */ /* 0x000fe80000041840 */
[----:B-1----:R-:W-:Y:S03]  /*b100*/  FFMA.FTZ R80, R213, c[0x0][0x2d0], -R105 ;  /* 0x0000b400d5507a23 */ /* 0x002fe60000010869 */
[----:B------:R-:W-:Y:S02]  /*b110*/  F2FP.BF16.PACK_AB R76, R130, R127 ;  /* 0x0000007f824c723e */ /* 0x000fe400000010ff */
[----:B------:R-:W-:Y:S01]  /*b120*/  F2FP.BF16.PACK_AB R77, R131, R126 ;  /* 0x0000007e834d723e */ /* 0x000fe200000010ff */
[----:B------:R1:W-:Y:S02]  /*b130*/  MUFU.EX2 R209, R80 ;  /* 0x0000005000d17308 */ /* 0x0003e40000000800 */
[----:B------:R-:W-:Y:S02]  /*b140*/  F2FP.BF16.PACK_AB R78, R123, R137 ;  /* 0x000000897b4e723e */ /* 0x000fe400000010ff */
[----:B------:R-:W-:Y:S02]  /*b150*/  F2FP.BF16.PACK_AB R79, R143, R136 ;  /* 0x000000888f4f723e */ /* 0x000fe400000010ff */
[----:B---3--:R-:W-:Y:S02]  /*b160*/  MOV R213, R88 ;  /* 0x0000005800d57202 */ /* 0x008fe40000000f00 */
[----:B------:R-:W2:Y:S01]  /*b170*/  LDSM.16.MT88.4 R88, [R227+0x900] ;  /* 0x00090000e358783b */ /* 0x000ea20000004200 */
[----:B------:R-:W-:Y:S02]  /*b180*/  F2FP.BF16.PACK_AB R82, R142, R129 ;  /* 0x000000818e52723e */ /* 0x000fe400000010ff */
[-C--:B------:R-:W-:Y:S03]  /*b190*/  HMMA.16816.F32.BF16 R4, R76, R84.reuse, R4 ;  /* 0x000000544c04723c */ /* 0x080fe60000041804 */
[----:B------:R-:W-:Y:S01]  /*b1a0*/  F2FP.BF16.PACK_AB R83, R141, R128 ;  /* 0x000000808d53723e */ /* 0x000fe200000010ff */
[--C-:B-1----:R-:W-:Y:S01]  /*b1b0*/  FFMA.FTZ R80, R217, c[0x0][0x2d0], -R107.reuse ;  /* 0x0000b400d9507a23 */ /* 0x102fe2000001086b */
[----:B------:R-:W-:Y:S02]  /*b1c0*/  MOV R217, R150 ;  /* 0x0000009600d97202 */ /* 0x000fe40000000f00 */
[----:B------:R-:W-:Y:S01]  /*b1d0*/  MOV R150, R149 ;  /* 0x0000009500967202 */ /* 0x000fe20000000f00 */
[----:B------:R1:W-:Y:S01]  /*b1e0*/  MUFU.EX2 R155, R80 ;  /* 0x00000050009b7308 */ /* 0x0003e20000000800 */
[----:B------:R-:W-:Y:S03]  /*b1f0*/  MOV R149, R148 ;  /* 0x0000009400957202 */ /* 0x000fe60000000f00 */
[----:B------:R-:W-:Y:S02]  /*b200*/  MOV R148, R134 ;  /* 0x0000008600947202 */ /* 0x000fe40000000f00 */
[----:B------:R-:W-:Y:S02]  /*b210*/  MOV R134, R133 ;  /* 0x0000008500867202 */ /* 0x000fe40000000f00 */
[----:B------:R-:W-:Y:S02]  /*b220*/  MOV R133, R132 ;  /* 0x0000008400857202 */ /* 0x000fe40000000f00 */
[----:B------:R-:W-:Y:S01]  /*b230*/  MOV R132, R92 ;  /* 0x0000005c00847202 */ /* 0x000fe20000000f00 */
[----:B------:R-:W-:Y:S01]  /*b240*/  FFMA.FTZ R92, R218, c[0x0][0x2d0], -R107 ;  /* 0x0000b400da5c7a23 */ /* 0x000fe2000001086b */
[----:B------:R-:W-:Y:S02]  /*b250*/  MOV R218, R150 ;  /* 0x0000009600da7202 */ /* 0x000fe40000000f00 */
[----:B------:R-:W-:Y:S01]  /*b260*/  MOV R150, R149 ;  /* 0x0000009500967202 */ /* 0x000fe20000000f00 */
[----:B------:R3:W-:Y:S01]  /*b270*/  MUFU.EX2 R154, R92 ;  /* 0x0000005c009a7308 */ /* 0x0007e20000000800 */
[----:B------:R-:W-:Y:S02]  /*b280*/  MOV R149, R148 ;  /* 0x0000009400957202 */ /* 0x000fe40000000f00 */
[----:B------:R-:W-:Y:S02]  /*b290*/  MOV R148, R133 ;  /* 0x0000008500947202 */ /* 0x000fe40000000f00 */
[----:B------:R-:W-:Y:S02]  /*b2a0*/  MOV R133, R95 ;  /* 0x0000005f00857202 */ /* 0x000fe40000000f00 */
[----:B------:R-:W-:Y:S02]  /*b2b0*/  MOV R151, R134 ;  /* 0x0000008600977202 */ /* 0x000fe40000000f00 */
[----:B------:R-:W-:Y:S02]  /*b2c0*/  MOV R134, R132 ;  /* 0x0000008400867202 */ /* 0x000fe40000000f00 */
[----:B-1----:R-:W-:Y:S02]  /*b2d0*/  F2FP.BF16.PACK_AB R80, R139, R125 ;  /* 0x0000007d8b50723e */ /* 0x002fe400000010ff */
[----:B------:R-:W-:Y:S02]  /*b2e0*/  MOV R132, R200 ;  /* 0x000000c800847202 */ /* 0x000fe40000000f00 */
[----:B------:R-:W-:Y:S03]  /*b2f0*/  MOV R200, R93 ;  /* 0x0000005d00c87202 */ /* 0x000fe60000000f00 */
[C---:B------:R-:W-:Y:S07]  /*b300*/  HMMA.16816.F32.BF16 R8, R80.reuse, R84, R8 ;  /* 0x000000545008723c */ /* 0x040fee0000041808 */
[--C-:B------:R-:W-:Y:S01]  /*b310*/  FFMA.FTZ R84, R211, c[0x0][0x2d0], -R105.reuse ;  /* 0x0000b400d3547a23 */ /* 0x100fe20000010869 */
[-C--:B------:R-:W-:Y:S03]  /*b320*/  HMMA.16816.F32.BF16 R12, R80, R86.reuse, R12 ;  /* 0x00000056500c723c */ /* 0x080fe6000004180c */
[----:B------:R1:W-:Y:S01]  /*b330*/  MUFU.EX2 R208, R84 ;  /* 0x0000005400d07308 */ /* 0x0003e20000000800 */
[----:B------:R-:W-:Y:S02]  /*b340*/  MOV R211, R135 ;  /* 0x0000008700d37202 */ /* 0x000fe40000000f00 */
[----:B------:R-:W-:Y:S02]  /*b350*/  MOV R135, R190 ;  /* 0x000000be00877202 */ /* 0x000fe40000000f00 */
[C---:B------:R-:W-:Y:S04]  /*b360*/  HMMA.16816.F32.BF16 R16, R76.reuse, R86, R16 ;  /* 0x000000564c10723c */ /* 0x040fe80000041810 */
[----:B------:R-:W-:Y:S02]  /*b370*/  MOV R190, R94 ;  /* 0x0000005e00be7202 */ /* 0x000fe40000000f00 */
[----:B---3--:R-:W3:Y:S02]  /*b380*/  LDSM.16.MT88.4 R92, [R225+0x900] ;  /* 0x00090000e15c783b */ /* 0x008ee40000004200 */
[-C--:B--2---:R-:W-:Y:S08]  /*b390*/  HMMA.16816.F32.BF16 R20, R76, R88.reuse, R20 ;  /* 0x000000584c14723c */ /* 0x084ff00000041814 */
[C---:B------:R-:W-:Y:S04]  /*b3a0*/  HMMA.16816.F32.BF16 R24, R80.reuse, R88, R24 ;  /* 0x000000585018723c */ /* 0x040fe80000041818 */
[----:B-1----:R-:W-:Y:S01]  /*b3b0*/  FFMA.FTZ R84, R212, c[0x0][0x2d0], -R105 ;  /* 0x0000b400d4547a23 */ /* 0x002fe20000010869 */
[----:B------:R-:W-:Y:S02]  /*b3c0*/  MOV R212, R152 ;  /* 0x0000009800d47202 */ /* 0x000fe40000000f00 */
[--C-:B------:R-:W-:Y:S01]  /*b3d0*/  FFMA.FTZ R88, R220, c[0x0][0x2d0], -R96.reuse ;  /* 0x0000b400dc587a23 */ /* 0x100fe20000010860 */
[-C--:B------:R-:W-:Y:S01]  /*b3e0*/  HMMA.16816.F32.BF16 R28, R80, R90.reuse, R28 ;  /* 0x0000005a501c723c */ /* 0x080fe2000004181c */
[----:B------:R1:W-:Y:S03]  /*b3f0*/  MUFU.EX2 R203, R84 ;  /* 0x0000005400cb7308 */ /* 0x0003e60000000800 */
[----:B------:R-:W-:Y:S02]  /*b400*/  MOV R220, R150 ;  /* 0x0000009600dc7202 */ /* 0x000fe40000000f00 */
[----:B------:R-:W-:Y:S02]  /*b410*/  MOV R150, R198 ;  /* 0x000000c600967202 */ /* 0x000fe40000000f00 */
[C---:B------:R-:W-:Y:S03]  /*b420*/  HMMA.16816.F32.BF16 R32, R76.reuse, R90, R32 ;  /* 0x0000005a4c20723c */ /* 0x040fe60000041820 */
[----:B------:R2:W-:Y:S05]  /*b430*/  MUFU.EX2 R153, R88 ;  /* 0x0000005800997308 */ /* 0x0005ea0000000800 */
[-C--:B---3--:R-:W-:Y:S04]  /*b440*/  HMMA.16816.F32.BF16 R36, R76, R92.reuse, R36 ;  /* 0x0000005c4c24723c */ /* 0x088fe80000041824 */
[--C-:B-1----:R-:W-:Y:S01]  /*b450*/  FFMA.FTZ R84, R214, c[0x0][0x2d0], -R107.reuse ;  /* 0x0000b400d6547a23 */ /* 0x102fe2000001086b */
[----:B------:R-:W-:Y:S02]  /*b460*/  MOV R214, R149 ;  /* 0x0000009500d67202 */ /* 0x000fe40000000f00 */
[----:B------:R-:W-:Y:S01]  /*b470*/  MOV R149, R201 ;  /* 0x000000c900957202 */ /* 0x000fe20000000f00 */
[C---:B------:R-:W-:Y:S01]  /*b480*/  HMMA.16816.F32.BF16 R40, R80.reuse, R92, R40 ;  /* 0x0000005c5028723c */ /* 0x040fe20000041828 */
[----:B------:R1:W-:Y:S03]  /*b490*/  MUFU.EX2 R201, R84 ;  /* 0x0000005400c97308 */ /* 0x0003e60000000800 */
[--C-:B--2---:R-:W-:Y:S01]  /*b4a0*/  FFMA.FTZ R88, R219, c[0x0][0x2d0], -R96.reuse ;  /* 0x0000b400db587a23 */ /* 0x104fe20000010860 */
[----:B------:R-:W-:Y:S02]  /*b4b0*/  MOV R219, R149 ;  /* 0x0000009500db7202 */ /* 0x000fe40000000f00 */
[--C-:B------:R-:W-:Y:S01]  /*b4c0*/  FFMA.FTZ R92, R249, c[0x0][0x2d0], -R96.reuse ;  /* 0x0000b400f95c7a23 */ /* 0x100fe20000010860 */
[-C--:B------:R-:W-:Y:S03]  /*b4d0*/  HMMA.16816.F32.BF16 R44, R80, R94.reuse, R44 ;  /* 0x0000005e502c723c */ /* 0x080fe6000004182c */
[----:B------:R2:W-:Y:S01]  /*b4e0*/  MUFU.EX2 R159, R88 ;  /* 0x00000058009f7308 */ /* 0x0005e20000000800 */
[----:B------:R-:W-:Y:S02]  /*b4f0*/  MOV R149, R199 ;  /* 0x000000c700957202 */ /* 0x000fe40000000f00 */
[----:B------:R-:W-:Y:S02]  /*b500*/  MOV R249, R129 ;  /* 0x0000008100f97202 */ /* 0x000fe40000000f00 */
[C---:B------:R-:W-:Y:S04]  /*b510*/  HMMA.16816.F32.BF16 R48, R76.reuse, R94, R48 ;  /* 0x0000005e4c30723c */ /* 0x040fe80000041830 */
[----:B-1----:R-:W-:Y:S01]  /*b520*/  FFMA.FTZ R84, R215, c[0x0][0x2d0], -R107 ;  /* 0x0000b400d7547a23 */ /* 0x002fe2000001086b */
[----:B------:R-:W-:Y:S03]  /*b530*/  MOV R215, R151 ;  /* 0x0000009700d77202 */ /* 0x000fe60000000f00 */
[----:B------:R1:W-:Y:S01]  /*b540*/  MUFU.EX2 R202, R84 ;  /* 0x0000005400ca7308 */ /* 0x0003e20000000800 */
[----:B------:R-:W-:Y:S03]  /*b550*/  MOV R151, R135 ;  /* 0x0000008700977202 */ /* 0x000fe60000000f00 */
[----:B------:R-:W-:Y:S02]  /*b560*/  MOV R135, R188 ;  /* 0x000000bc00877202 */ /* 0x000fe40000000f00 */
[----:B------:R-:W-:Y:S01]  /*b570*/  MOV R188, R191 ;  /* 0x000000bf00bc7202 */ /* 0x000fe20000000f00 */
[--C-:B--2---:R-:W-:Y:S01]  /*b580*/  FFMA.FTZ R88, R222, c[0x0][0x2d0], -R3.reuse ;  /* 0x0000b400de587a23 */ /* 0x104fe20000010803 */
[----:B------:R-:W-:Y:S02]  /*b590*/  MOV R222, R148 ;  /* 0x0000009400de7202 */ /* 0x000fe40000000f00 */
[----:B------:R-:W-:Y:S01]  /*b5a0*/  MOV R148, R133 ;  /* 0x0000008500947202 */ /* 0x000fe20000000f00 */
[----:B------:R2:W-:Y:S01]  /*b5b0*/  MUFU.EX2 R152, R88 ;  /* 0x0000005800987308 */ /* 0x0005e20000000800 */
[----:B------:R-:W-:Y:S02]  /*b5c0*/  MOV R133, R190 ;  /* 0x000000be00857202 */ /* 0x000fe40000000f00 */
[----:B------:R-:W-:Y:S02]  /*b5d0*/  MOV R190, R200 ;  /* 0x000000c800be7202 */ /* 0x000fe40000000f00 */
[----:B------:R-:W-:Y:S02]  /*b5e0*/  MOV R161, R148 ;  /* 0x0000009400a17202 */ /* 0x000fe40000000f00 */
[----:B------:R-:W-:Y:S02]  /*b5f0*/  MOV R148, R197 ;  /* 0x000000c500947202 */ /* 0x000fe40000000f00 */
[----:B------:R-:W-:Y:S01]  /*b600*/  MOV R191, R193 ;  /* 0x000000c100bf7202 */ /* 0x000fe20000000f00 */
[----:B------:R3:W-:Y:S01]  /*b610*/  MUFU.EX2 R200, R92 ;  /* 0x0000005c00c87308 */ /* 0x0007e20000000800 */
[----:B-1----:R-:W1:Y:S01]  /*b620*/  LDSM.16.MT88.4 R84, [R226+0x900] ;  /* 0x00090000e254783b */ /* 0x002e620000004200 */
[--C-:B--2---:R-:W-:Y:S01]  /*b630*/  FFMA.FTZ R88, R245, c[0x0][0x2d0], -R3.reuse ;  /* 0x0000b400f5587a23 */ /* 0x104fe20000010803 */
[----:B------:R-:W-:Y:S07]  /*b640*/  MOV R245, R123 ;  /* 0x0000007b00f57202 */ /* 0x000fee0000000f00 */
[----:B------:R2:W4:Y:S01]  /*b650*/  MUFU.EX2 R158, R88 ;  /* 0x00000058009e7308 */ /* 0x0005220000000800 */
[----:B---3--:R-:W-:Y:S01]  /*b660*/  FFMA.FTZ R92, R251, c[0x0][0x2d0], -R3 ;  /* 0x0000b400fb5c7a23 */ /* 0x008fe20000010803 */
[----:B------:R-:W-:Y:S08]  /*b670*/  MOV R251, R131 ;  /* 0x0000008300fb7202 */ /* 0x000ff00000000f00 */
[----:B------:R3:W-:Y:S01]  /*b680*/  MUFU.EX2 R156, R92 ;  /* 0x0000005c009c7308 */ /* 0x0007e20000000800 */
[--C-:B--2---:R-:W-:Y:S01]  /*b690*/  FFMA.FTZ R88, R221, c[0x0][0x2d0], -R96.reuse ;  /* 0x0000b400dd587a23 */ /* 0x104fe20000010860 */
[----:B------:R-:W-:Y:S01]  /*b6a0*/  MOV R221, R128 ;  /* 0x0000008000dd7202 */ /* 0x000fe20000000f00 */
[-C--:B-1----:R-:W-:Y:S07]  /*b6b0*/  HMMA.16816.F32.BF16 R52, R76, R84.reuse, R52 ;  /* 0x000000544c34723c */ /* 0x082fee0000041834 */
[----:B------:R1:W2:Y:S01]  /*b6c0*/  MUFU.EX2 R157, R88 ;  /* 0x00000058009d7308 */ /* 0x0002a20000000800 */
[C---:B------:R-:W-:Y:S04]  /*b6d0*/  HMMA.16816.F32.BF16 R56, R80.reuse, R84, R56 ;  /* 0x000000545038723c */ /* 0x040fe80000041838 */
[----:B---3--:R-:W-:Y:S01]  /*b6e0*/  FFMA.FTZ R92, R150, c[0x0][0x2d0], -R107 ;  /* 0x0000b400965c7a23 */ /* 0x008fe2000001086b */
[----:B------:R-:W-:Y:S02]  /*b6f0*/  MOV R150, R196 ;  /* 0x000000c400967202 */ /* 0x000fe40000000f00 */
[----:B------:R-:W-:Y:S01]  /*b700*/  FFMA.FTZ R84, R252, c[0x0][0x2d0], -R3 ;  /* 0x0000b400fc547a23 */ /* 0x000fe20000010803 */
[-C--:B------:R-:W-:Y:S01]  /*b710*/  HMMA.16816.F32.BF16 R60, R80, R86.reuse, R60 ;  /* 0x00000056503c723c */ /* 0x080fe2000004183c */
[----:B------:R3:W-:Y:S03]  /*b720*/  MUFU.EX2 R162, R92 ;  /* 0x0000005c00a27308 */ /* 0x0007e60000000800 */
[----:B------:R-:W-:Y:S03]  /*b730*/  MOV R252, R130 ;  /* 0x0000008200fc7202 */ /* 0x000fe60000000f00 */
[--C-:B------:R-:W-:Y:S01]  /*b740*/  FFMA.FTZ R80, R223, c[0x0][0x2d0], -R105.reuse ;  /* 0x0000b400df507a23 */ /* 0x100fe20000010869 */
[----:B------:R-:W-:Y:S01]  /*b750*/  HMMA.16816.F32.BF16 R64, R76, R86, R64 ;  /* 0x000000564c40723c */ /* 0x000fe20000041840 */
[----:B-1----:R-:W1:Y:S02]  /*b760*/  LDSM.16.MT88.4 R88, [R224+0x1100] ;  /* 0x00110000e058783b */ /* 0x002e640000004200 */
[----:B------:R2:W-:Y:S01]  /*b770*/  MUFU.EX2 R163, R80 ;  /* 0x0000005000a37308 */ /* 0x0005e20000000800 */
[----:B------:R-:W-:Y:S02]  /*b780*/  F2FP.BF16.PACK_AB R81, R144, R145 ;  /* 0x000000919051723e */ /* 0x000fe400000010ff */
[----:B------:R-:W-:Y:S02]  /*b790*/  F2FP.BF16.PACK_AB R82, R213, R212 ;  /* 0x000000d4d552723e */ /* 0x000fe400000010ff */
[----:B------:R-:W-:Y:S04]  /*b7a0*/  F2FP.BF16.PACK_AB R76, R219, R140 ;  /* 0x0000008cdb4c723e */ /* 0x000fe800000010ff */
[----:B------:R-:W-:Y:S01]  /*b7b0*/  F2FP.BF16.PACK_AB R77, R220, R222 ;  /* 0x000000dedc4d723e */ /* 0x000fe200000010ff */
[----:B------:R4:W1:Y:S01]  /*b7c0*/  MUFU.EX2 R199, R84 ;  /* 0x0000005400c77308 */ /* 0x0008620000000800 */
[----:B------:R-:W-:Y:S02]  /*b7d0*/  F2FP.BF16.PACK_AB R78, R218, R215 ;  /* 0x000000d7da4e723e */ /* 0x000fe400000010ff */
[----:B------:R-:W-:Y:S01]  /*b7e0*/  F2FP.BF16.PACK_AB R79, R217, R214 ;  /* 0x000000d6d94f723e */ /* 0x000fe200000010ff */
[----:B---3--:R-:W-:Y:S01]  /*b7f0*/  LDSM.16.MT88.4 R92, [R225+0x1100] ;  /* 0x00110000e15c783b */ /* 0x008fe20000004200 */
[----:B------:R-:W-:Y:S01]  /*b800*/  F2FP.BF16.PACK_AB R83, R216, R211 ;  /* 0x000000d3d853723e */ /* 0x000fe200000010ff */
[----:B--2---:R-:W-:Y:S04]  /*b810*/  FFMA.FTZ R80, R248, c[0x0][0x2d0], -R105 ;  /* 0x0000b400f8507a23 */ /* 0x004fe80000010869 */
[----:B------:R2:W-:Y:S02]  /*b820*/  MUFU.EX2 R198, R80 ;  /* 0x0000005000c67308 */ /* 0x0005e40000000800 */
[----:B----4-:R-:W3:Y:S01]  /*b830*/  LDSM.16.MT88.4 R84, [R227+0x1100] ;  /* 0x00110000e354783b */ /* 0x010ee20000004200 */
[-C--:B-1----:R-:W-:Y:S03]  /*b840*/  HMMA.16816.F32.BF16 R4, R76, R88.reuse, R4 ;  /* 0x000000584c04723c */ /* 0x082fe60000041804 */
[----:B--2---:R-:W-:Y:S07]  /*b850*/  F2FP.BF16.PACK_AB R80, R146, R147 ;  /* 0x000000939250723e */ /* 0x004fee00000010ff */
[C---:B------:R-:W-:Y:S07]  /*b860*/  HMMA.16816.F32.BF16 R8, R80.reuse, R88, R8 ;  /* 0x000000585008723c */ /* 0x040fee0000041808 */
[----:B------:R-:W-:Y:S01]  /*b870*/  FFMA.FTZ R88, R149, c[0x0][0x2d0], -R107 ;  /* 0x0000b40095587a23 */ /* 0x000fe2000001086b */
[-C--:B------:R-:W-:Y:S03]  /*b880*/  HMMA.16816.F32.BF16 R12, R80, R90.reuse, R12 ;  /* 0x0000005a500c723c */ /* 0x080fe6000004180c */
[----:B------:R1:W-:Y:S01]  /*b890*/  MUFU.EX2 R197, R88 ;  /* 0x0000005800c57308 */ /* 0x0003e20000000800 */
[----:B------:R-:W-:Y:S04]  /*b8a0*/  MOV R149, R194 ;  /* 0x000000c200957202 */ /* 0x000fe80000000f00 */
[C---:B------:R-:W-:Y:S08]  /*b8b0*/  HMMA.16816.F32.BF16 R16, R76.reuse, R90, R16 ;  /* 0x0000005a4c10723c */ /* 0x040ff00000041810 */
[-C--:B---3--:R-:W-:Y:S08]  /*b8c0*/  HMMA.16816.F32.BF16 R20, R76, R84.reuse, R20 ;  /* 0x000000544c14723c */ /* 0x088ff00000041814 */
[C---:B------:R-:W-:Y:S04]  /*b8d0*/  HMMA.16816.F32.BF16 R24, R80.reuse, R84, R24 ;  /* 0x000000545018723c */ /* 0x040fe80000041818 */
[----:B-1----:R-:W-:Y:S03]  /*b8e0*/  FFMA.FTZ R88, R246, c[0x0][0x2d0], -R105 ;  /* 0x0000b400f6587a23 */ /* 0x002fe60000010869 */
[----:B------:R-:W-:Y:S01]  /*b8f0*/  FFMA.FTZ R84, R250, c[0x0][0x2d0], -R107 ;  /* 0x0000b400fa547a23 */ /* 0x000fe2000001086b */
[-C--:B------:R-:W-:Y:S01]  /*b900*/  HMMA.16816.F32.BF16 R28, R80, R86.reuse, R28 ;  /* 0x00000056501c723c */ /* 0x080fe2000004181c */
[----:B------:R1:W-:Y:S07]  /*b910*/  MUFU.EX2 R196, R88 ;  /* 0x0000005800c47308 */ /* 0x0003ee0000000800 */
[C---:B------:R-:W-:Y:S03]  /*b920*/  HMMA.16816.F32.BF16 R32, R76.reuse, R86, R32 ;  /* 0x000000564c20723c */ /* 0x040fe60000041820 */
[----:B------:R2:W-:Y:S05]  /*b930*/  MUFU.EX2 R193, R84 ;  /* 0x0000005400c17308 */ /* 0x0005ea0000000800 */
[-C--:B------:R-:W-:Y:S08]  /*b940*/  HMMA.16816.F32.BF16 R36, R76, R92.reuse, R36 ;  /* 0x0000005c4c24723c */ /* 0x080ff00000041824 */
[C---:B------:R-:W-:Y:S04]  /*b950*/  HMMA.16816.F32.BF16 R40, R80.reuse, R92, R40 ;  /* 0x0000005c5028723c */ /* 0x040fe80000041828 */
[----:B-1----:R-:W-:Y:S03]  /*b960*/  FFMA.FTZ R88, R244, c[0x0][0x2d0], -R105 ;  /* 0x0000b400f4587a23 */ /* 0x002fe60000010869 */
[--C-:B------:R-:W-:Y:S01]  /*b970*/  FFMA.FTZ R92, R148, c[0x0][0x2d0], -R96.reuse ;  /* 0x0000b400945c7a23 */ /* 0x100fe20000010860 */
[-C--:B------:R-:W-:Y:S01]  /*b980*/  HMMA.16816.F32.BF16 R44, R80, R94.reuse, R44 ;  /* 0x0000005e502c723c */ /* 0x080fe2000004182c */
[----:B------:R1:W-:Y:S03]  /*b990*/  MUFU.EX2 R195, R88 ;  /* 0x0000005800c37308 */ /* 0x0003e60000000800 */
[--C-:B--2---:R-:W-:Y:S01]  /*b9a0*/  FFMA.FTZ R84, R161, c[0x0][0x2d0], -R96.reuse ;  /* 0x0000b400a1547a23 */ /* 0x104fe20000010860 */
[----:B------:R-:W-:Y:S03]  /*b9b0*/  MOV R148, R189 ;  /* 0x000000bd00947202 */ /* 0x000fe60000000f00 */
[C---:B------:R-:W-:Y:S03]  /*b9c0*/  HMMA.16816.F32.BF16 R48, R76.reuse, R94, R48 ;  /* 0x0000005e4c30723c */ /* 0x040fe60000041830 */
[----:B------:R2:W-:Y:S10]  /*b9d0*/  MUFU.EX2 R161, R84 ;  /* 0x0000005400a17308 */ /* 0x0005f40000000800 */
[----:B------:R3:W-:Y:S01]  /*b9e0*/  MUFU.EX2 R189, R92 ;  /* 0x0000005c00bd7308 */ /* 0x0007e20000000800 */
[----:B-1----:R-:W-:Y:S09]  /*b9f0*/  FFMA.FTZ R88, R247, c[0x0][0x2d0], -R107 ;  /* 0x0000b400f7587a23 */ /* 0x002ff2000001086b */
[----:B------:R1:W-:Y:S01]  /*ba00*/  MUFU.EX2 R194, R88 ;  /* 0x0000005800c27308 */ /* 0x0003e20000000800 */
[--C-:B--2---:R-:W-:Y:S01]  /*ba10*/  FFMA.FTZ R84, R150, c[0x0][0x2d0], -R96.reuse ;  /* 0x0000b40096547a23 */ /* 0x104fe20000010860 */
[----:B------:R-:W-:Y:S02]  /*ba20*/  MOV R150, R186 ;  /* 0x000000ba00967202 */ /* 0x000fe40000000f00 */
[----:B------:R-:W-:Y:S06]  /*ba30*/  MOV R186, R192 ;  /* 0x000000c000ba7202 */ /* 0x000fec0000000f00 */
[----:B------:R2:W-:Y:S01]  /*ba40*/  MUFU.EX2 R192, R84 ;  /* 0x0000005400c07308 */ /* 0x0005e20000000800 */
[--C-:B---3--:R-:W-:Y:S01]  /*ba50*/  FFMA.FTZ R92, R134, c[0x0][0x2d0], -R96.reuse ;  /* 0x0000b400865c7a23 */ /* 0x108fe20000010860 */
[----:B------:R-:W-:Y:S08]  /*ba60*/  MOV R134, R190 ;  /* 0x000000be00867202 */ /* 0x000ff00000000f00 */
[----:B------:R3:W-:Y:S01]  /*ba70*/  MUFU.EX2 R190, R92 ;  /* 0x0000005c00be7308 */ /* 0x0007e20000000800 */
[----:B-1----:R-:W1:Y:S01]  /*ba80*/  LDSM.16.MT88.4 R88, [R226+0x1100] ;  /* 0x00110000e258783b */ /* 0x002e620000004200 */
[----:B--2---:R-:W-:Y:S08]  /*ba90*/  FFMA.FTZ R84, R160, c[0x0][0x2d0], -R3 ;  /* 0x0000b400a0547a23 */ /* 0x004ff00000010803 */
[----:B------:R2:W-:Y:S01]  /*baa0*/  MUFU.EX2 R160, R84 ;  /* 0x0000005400a07308 */ /* 0x0005e20000000800 */
[----:B---3--:R-:W-:Y:S01]  /*bab0*/  FFMA.FTZ R92, R148, c[0x0][0x2d0], -R105 ;  /* 0x0000b400945c7a23 */ /* 0x008fe20000010869 */
[----:B------:R-:W-:Y:S02]  /*bac0*/  MOV R148, R133 ;  /* 0x0000008500947202 */ /* 0x000fe40000000f00 */
[----:B------:R-:W-:Y:S02]  /*bad0*/  MOV R133, R132 ;  /* 0x0000008400857202 */ /* 0x000fe40000000f00 */
[----:B------:R-:W-:Y:S02]  /*bae0*/  MOV R132, R184 ;  /* 0x000000b800847202 */ /* 0x000fe40000000f00 */
[----:B------:R-:W-:Y:S02]  /*baf0*/  MOV R166, R133 ;  /* 0x0000008500a67202 */ /* 0x000fe40000000f00 */
[----:B------:R-:W-:Y:S01]  /*bb00*/  MOV R133, R117 ;  /* 0x0000007500857202 */ /* 0x000fe20000000f00 */
[--C-:B--2---:R-:W-:Y:S01]  /*bb10*/  FFMA.FTZ R84, R191, c[0x0][0x2d0], -R3.reuse ;  /* 0x0000b400bf547a23 */ /* 0x104fe20000010803 */
[-C--:B-1----:R-:W-:Y:S03]  /*bb20*/  HMMA.16816.F32.BF16 R52, R76, R88.reuse, R52 ;  /* 0x000000584c34723c */ /* 0x082fe60000041834 */
[----:B------:R1:W-:Y:S05]  /*bb30*/  MUFU.EX2 R191, R84 ;  /* 0x0000005400bf7308 */ /* 0x0003ea0000000800 */
[C---:B------:R-:W-:Y:S07]  /*bb40*/  HMMA.16816.F32.BF16 R56, R80.reuse, R88, R56 ;  /* 0x000000585038723c */ /* 0x040fee0000041838 */
[----:B------:R-:W-:Y:S01]  /*bb50*/  FFMA.FTZ R88, R151, c[0x0][0x2d0], -R3 ;  /* 0x0000b40097587a23 */ /* 0x000fe20000010803 */
[-C--:B------:R-:W-:Y:S03]  /*bb60*/  HMMA.16816.F32.BF16 R60, R80, R90.reuse, R60 ;  /* 0x0000005a503c723c */ /* 0x080fe6000004183c */
[----:B------:R2:W-:Y:S01]  /*bb70*/  MUFU.EX2 R171, R88 ;  /* 0x0000005800ab7308 */ /* 0x0005e20000000800 */
[----:B------:R-:W-:Y:S01]  /*bb80*/  MOV R151, R104 ;  /* 0x0000006800977202 */ /* 0x000fe20000000f00 */
[----:B------:R-:W-:Y:S02]  /*bb90*/  FFMA.FTZ R104, R112, c[0x0][0x2d0], -R105 ;  /* 0x0000b40070687a23 */ /* 0x000fe40000010869 */
[----:B------:R-:W-:Y:S01]  /*bba0*/  FFMA.FTZ R80, R150, c[0x0][0x2d0], -R3 ;  /* 0x0000b40096507a23 */ /* 0x000fe20000010803 */
[----:B------:R-:W-:Y:S01]  /*bbb0*/  HMMA.16816.F32.BF16 R64, R76, R90, R64 ;  /* 0x0000005a4c40723c */ /* 0x000fe20000041840 */
[----:B-1----:R-:W1:Y:S03]  /*bbc0*/  LDSM.16.MT88.4 R84, [R224+0x1900] ;  /* 0x00190000e054783b */ /* 0x002e660000004200 */
[----:B------:R-:W-:Y:S01]  /*bbd0*/  F2FP.BF16.PACK_AB R81, R158, R152 ;  /* 0x000000989e51723e */ /* 0x000fe200000010ff */
[----:B------:R3:W-:Y:S01]  /*bbe0*/  MUFU.EX2 R170, R80 ;  /* 0x0000005000aa7308 */ /* 0x0007e20000000800 */
[----:B------:R-:W-:Y:S01]  /*bbf0*/  F2FP.BF16.PACK_AB R82, R200, R157 ;  /* 0x0000009dc852723e */ /* 0x000fe200000010ff */
[--C-:B------:R-:W-:Y:S01]  /*bc00*/  FFMA.FTZ R112, R204, c[0x0][0x2d0], -R96.reuse ;  /* 0x0000b400cc707a23 */ /* 0x100fe20000010860 */
[----:B------:R-:W-:Y:S04]  /*bc10*/  F2FP.BF16.PACK_AB R76, R209, R210 ;  /* 0x000000d2d14c723e */ /* 0x000fe800000010ff */
[----:B------:R-:W-:Y:S02]  /*bc20*/  F2FP.BF16.PACK_AB R77, R154, R155 ;  /* 0x0000009b9a4d723e */ /* 0x000fe400000010ff */
[----:B------:R-:W-:Y:S01]  /*bc30*/  F2FP.BF16.PACK_AB R78, R203, R208 ;  /* 0x000000d0cb4e723e */ /* 0x000fe200000010ff */
[----:B------:R-:W-:Y:S01]  /*bc40*/  MUFU.EX2 R104, R104 ;  /* 0x0000006800687308 */ /* 0x000fe20000000800 */
[----:B------:R-:W-:Y:S02]  /*bc50*/  F2FP.BF16.PACK_AB R79, R202, R201 ;  /* 0x000000c9ca4f723e */ /* 0x000fe400000010ff */
[----:B------:R-:W-:Y:S01]  /*bc60*/  MOV R150, R135 ;  /* 0x0000008700967202 */ /* 0x000fe20000000f00 */
[----:B--2---:R-:W2:Y:S01]  /*bc70*/  LDSM.16.MT88.4 R88, [R227+0x1900] ;  /* 0x00190000e358783b */ /* 0x004ea20000004200 */
[----:B------:R-:W-:Y:S02]  /*bc80*/  F2FP.BF16.PACK_AB R83, R199, R156 ;  /* 0x0000009cc753723e */ /* 0x000fe400000010ff */
[----:B------:R-:W-:Y:S03]  /*bc90*/  MOV R135, R187 ;  /* 0x000000bb00877202 */ /* 0x000fe60000000f00 */
[----:B------:R-:W-:Y:S01]  /*bca0*/  MUFU.EX2 R112, R112 ;  /* 0x0000007000707308 */ /* 0x000fe20000000800 */
[----:B---3--:R-:W-:Y:S01]  /*bcb0*/  FFMA.FTZ R80, R149, c[0x0][0x2d0], -R105 ;  /* 0x0000b40095507a23 */ /* 0x008fe20000010869 */
[----:B------:R-:W-:Y:S08]  /*bcc0*/  MOV R149, R188 ;  /* 0x000000bc00957202 */ /* 0x000ff00000000f00 */
[----:B------:R3:W-:Y:S01]  /*bcd0*/  MUFU.EX2 R169, R80 ;  /* 0x0000005000a97308 */ /* 0x0007e20000000800 */
[-C--:B-1----:R-:W-:Y:S09]  /*bce0*/  HMMA.16816.F32.BF16 R4, R76, R84.reuse, R4 ;  /* 0x000000544c04723c */ /* 0x082ff20000041804 */
[----:B------:R1:W-:Y:S03]  /*bcf0*/  MUFU.EX2 R188, R92 ;  /* 0x0000005c00bc7308 */ /* 0x0003e60000000800 */
[----:B---3--:R-:W-:Y:S07]  /*bd00*/  F2FP.BF16.PACK_AB R80, R159, R153 ;  /* 0x000000999f50723e */ /* 0x008fee00000010ff */
[C---:B------:R-:W-:Y:S01]  /*bd10*/  HMMA.16816.F32.BF16 R8, R80.reuse, R84, R8 ;  /* 0x000000545008723c */ /* 0x040fe20000041808 */
[----:B-1----:R-:W1:Y:S06]  /*bd20*/  LDSM.16.MT88.4 R92, [R225+0x1900] ;  /* 0x00190000e15c783b */ /* 0x002e6c0000004200 */
[--C-:B------:R-:W-:Y:S01]  /*bd30*/  FFMA.FTZ R84, R134, c[0x0][0x2d0], -R107.reuse ;  /* 0x0000b40086547a23 */ /* 0x100fe2000001086b */
[-C--:B------:R-:W-:Y:S03]  /*bd40*/  HMMA.16816.F32.BF16 R12, R80, R86.reuse, R12 ;  /* 0x00000056500c723c */ /* 0x080fe6000004180c */
[----:B------:R3:W-:Y:S01]  /*bd50*/  MUFU.EX2 R168, R84 ;  /* 0x0000005400a87308 */ /* 0x0007e20000000800 */
[----:B------:R-:W-:Y:S02]  /*bd60*/  MOV R134, R122 ;  /* 0x0000007a00867202 */ /* 0x000fe40000000f00 */
[----:B------:R-:W-:Y:S02]  /*bd70*/  MOV R122, R185 ;  /* 0x000000b9007a7202 */ /* 0x000fe40000000f00 */
[C---:B------:R-:W-:Y:S04]  /*bd80*/  HMMA.16816.F32.BF16 R16, R76.reuse, R86, R16 ;  /* 0x000000564c10723c */ /* 0x040fe80000041810 */
[----:B------:R-:W-:Y:S04]  /*bd90*/  MOV R167, R134 ;  /* 0x0000008600a77202 */ /* 0x000fe80000000f00 */
[-C--:B--2---:R-:W-:Y:S08]  /*bda0*/  HMMA.16816.F32.BF16 R20, R76, R88.reuse, R20 ;  /* 0x000000584c14723c */ /* 0x084ff00000041814 */
[C---:B------:R-:W-:Y:S04]  /*bdb0*/  HMMA.16816.F32.BF16 R24, R80.reuse, R88, R24 ;  /* 0x000000585018723c */ /* 0x040fe80000041818 */
[--C-:B---3--:R-:W-:Y:S02]  /*bdc0*/  FFMA.FTZ R84, R234, c[0x0][0x2d0], -R107.reuse ;  /* 0x0000b400ea547a23 */ /* 0x108fe4000001086b */
[----:B------:R2:W5:Y:S01]  /*bdd0*/  LDL.LU R234, [R1+0x44] ;  /* 0x0000440001ea7983 */ /* 0x0005620000300800 */
[----:B------:R-:W-:Y:S01]  /*bde0*/  FFMA.FTZ R88, R98, c[0x0][0x2d0], -R107 ;  /* 0x0000b40062587a23 */ /* 0x000fe2000001086b */
[-C--:B------:R-:W-:Y:S01]  /*bdf0*/  HMMA.16816.F32.BF16 R28, R80, R90.reuse, R28 ;  /* 0x0000005a501c723c */ /* 0x080fe2000004181c */
[----:B------:R3:W-:Y:S01]  /*be00*/  MUFU.EX2 R187, R84 ;  /* 0x0000005400bb7308 */ /* 0x0007e20000000800 */
[----:B------:R-:W4:Y:S06]  /*be10*/  LDL.LU R164, [R1+0x14] ;  /* 0x0000140001a47983 */ /* 0x000f2c0000300800 */
[C---:B------:R-:W-:Y:S03]  /*be20*/  HMMA.16816.F32.BF16 R32, R76.reuse, R90, R32 ;  /* 0x0000005a4c20723c */ /* 0x040fe60000041820 */
[----:B------:R2:W-:Y:S05]  /*be30*/  MUFU.EX2 R185, R88 ;  /* 0x0000005800b97308 */ /* 0x0005ea0000000800 */
[-C--:B-1----:R-:W-:Y:S08]  /*be40*/  HMMA.16816.F32.BF16 R36, R76, R92.reuse, R36 ;  /* 0x0000005c4c24723c */ /* 0x082ff00000041824 */
[C---:B------:R-:W-:Y:S04]  /*be50*/  HMMA.16816.F32.BF16 R40, R80.reuse, R92, R40 ;  /* 0x0000005c5028723c */ /* 0x040fe80000041828 */
[----:B---3--:R-:W-:Y:S03]  /*be60*/  FFMA.FTZ R84, R186, c[0x0][0x2d0], -R105 ;  /* 0x0000b400ba547a23 */ /* 0x008fe60000010869 */
[--C-:B------:R-:W-:Y:S01]  /*be70*/  FFMA.FTZ R92, R135, c[0x0][0x2d0], -R96.reuse ;  /* 0x0000b400875c7a23 */ /* 0x100fe20000010860 */
[-C--:B------:R-:W-:Y:S01]  /*be80*/  HMMA.16816.F32.BF16 R44, R80, R94.reuse, R44 ;  /* 0x0000005e502c723c */ /* 0x080fe2000004182c */
[----:B------:R1:W-:Y:S03]  /*be90*/  MUFU.EX2 R175, R84 ;  /* 0x0000005400af7308 */ /* 0x0003e60000000800 */
[--C-:B--2---:R-:W-:Y:S01]  /*bea0*/  FFMA.FTZ R88, R99, c[0x0][0x2d0], -R107.reuse ;  /* 0x0000b40063587a23 */ /* 0x104fe2000001086b */
[----:B------:R-:W-:Y:S01]  /*beb0*/  MOV R135, R116 ;  /* 0x0000007400877202 */ /* 0x000fe20000000f00 */
[----:B------:R-:W-:Y:S02]  /*bec0*/  FFMA.FTZ R107, R115, c[0x0][0x2d0], -R107 ;  /* 0x0000b400736b7a23 */ /* 0x000fe4000001086b */
[C---:B------:R-:W-:Y:S03]  /*bed0*/  HMMA.16816.F32.BF16 R48, R76.reuse, R94, R48 ;  /* 0x0000005e4c30723c */ /* 0x040fe60000041830 */
[----:B------:R2:W-:Y:S10]  /*bee0*/  MUFU.EX2 R184, R88 ;  /* 0x0000005800b87308 */ /* 0x0005f40000000800 */
[----:B------:R3:W-:Y:S01]  /*bef0*/  MUFU.EX2 R117, R92 ;  /* 0x0000005c00757308 */ /* 0x0007e20000000800 */
[--C-:B-1----:R-:W-:Y:S02]  /*bf00*/  FFMA.FTZ R84, R97, c[0x0][0x2d0], -R105.reuse ;  /* 0x0000b40061547a23 */ /* 0x102fe40000010869 */
[----:B------:R-:W-:Y:S02]  /*bf10*/  FFMA.FTZ R105, R113, c[0x0][0x2d0], -R105 ;  /* 0x0000b40071697a23 */ /* 0x000fe40000010869 */
[--C-:B------:R-:W-:Y:S05]  /*bf20*/  FFMA.FTZ R113, R109, c[0x0][0x2d0], -R96.reuse ;  /* 0x0000b4006d717a23 */ /* 0x100fea0000010860 */
[----:B------:R1:W-:Y:S01]  /*bf30*/  MUFU.EX2 R186, R84 ;  /* 0x0000005400ba7308 */ /* 0x0003e20000000800 */
[--C-:B------:R-:W-:Y:S02]  /*bf40*/  FFMA.FTZ R109, R111, c[0x0][0x2d0], -R3.reuse ;  /* 0x0000b4006f6d7a23 */ /* 0x100fe40000010803 */
[--C-:B------:R-:W-:Y:S02]  /*bf50*/  FFMA.FTZ R111, R207, c[0x0][0x2d0], -R3.reuse ;  /* 0x0000b400cf6f7a23 */ /* 0x100fe40000010803 */
[--C-:B--2---:R-:W-:Y:S02]  /*bf60*/  FFMA.FTZ R88, R150, c[0x0][0x2d0], -R96.reuse ;  /* 0x0000b40096587a23 */ /* 0x104fe40000010860 */
[----:B------:R-:W2:Y:S03]  /*bf70*/  LDL.LU R150, [R1+0x18] ;  /* 0x0000180001967983 */ /* 0x000ea60000300800 */
[----:B------:R1:W-:Y:S01]  /*bf80*/  MUFU.EX2 R174, R88 ;  /* 0x0000005800ae7308 */ /* 0x0003e20000000800 */
[----:B---3--:R-:W-:Y:S09]  /*bf90*/  LDSM.16.MT88.4 R92, [R227+0x2100] ;  /* 0x00210000e35c783b */ /* 0x008ff20000004200 */
[----:B------:R-:W3:Y:S01]  /*bfa0*/  MUFU.EX2 R105, R105 ;  /* 0x0000006900697308 */ /* 0x000ee20000000800 */
[----:B-1----:R-:W1:Y:S09]  /*bfb0*/  LDSM.16.MT88.4 R84, [R226+0x1900] ;  /* 0x00190000e254783b */ /* 0x002e720000004200 */
[----:B------:R-:W1:Y:S01]  /*bfc0*/  MUFU.EX2 R107, R107 ;  /* 0x0000006b006b7308 */ /* 0x000e620000000800 */
[--C-:B------:R-:W-:Y:S01]  /*bfd0*/  FFMA.FTZ R88, R149, c[0x0][0x2d0], -R96.reuse ;  /* 0x0000b40095587a23 */ /* 0x100fe20000010860 */
[----:B------:R-:W-:Y:S01]  /*bfe0*/  MOV R149, R110 ;  /* 0x0000006e00957202 */ /* 0x000fe20000000f00 */
[--C-:B------:R-:W-:Y:S07]  /*bff0*/  FFMA.FTZ R110, R205, c[0x0][0x2d0], -R96.reuse ;  /* 0x0000b400cd6e7a23 */ /* 0x100fee0000010860 */
[----:B------:R1:W-:Y:S01]  /*c000*/  MUFU.EX2 R173, R88 ;  /* 0x0000005800ad7308 */ /* 0x0003e20000000800 */
[----:B---3--:R-:W-:Y:S09]  /*c010*/  F2FP.BF16.PACK_AB R182, R105, R104 ;  /* 0x0000006869b6723e */ /* 0x008ff200000010ff */
[----:B------:R-:W3:Y:S01]  /*c020*/  MUFU.EX2 R113, R113 ;  /* 0x0000007100717308 */ /* 0x000ee20000000800 */
[----:B-1----:R-:W-:Y:S09]  /*c030*/  F2FP.BF16.PACK_AB R183, R107, R106 ;  /* 0x0000006a6bb7723e */ /* 0x002ff200000010ff */
[----:B------:R-:W-:Y:S01]  /*c040*/  MUFU.EX2 R110, R110 ;  /* 0x0000006e006e7308 */ /* 0x000fe20000000800 */
[-C--:B------:R-:W-:Y:S03]  /*c050*/  HMMA.16816.F32.BF16 R52, R76, R84.reuse, R52 ;  /* 0x000000544c34723c */ /* 0x080fe60000041834 */
[--C-:B------:R-:W-:Y:S02]  /*c060*/  FFMA.FTZ R88, R148, c[0x0][0x2d0], -R3.reuse ;  /* 0x0000b40094587a23 */ /* 0x100fe40000010803 */
[----:B------:R-:W2:Y:S04]  /*c070*/  LDL.LU R148, [R1+0x20] ;  /* 0x0000200001947983 */ /* 0x000ea80000300800 */
[----:B------:R-:W-:Y:S01]  /*c080*/  MUFU.EX2 R109, R109 ;  /* 0x0000006d006d7308 */ /* 0x000fe20000000800 */
[C---:B------:R-:W-:Y:S01]  /*c090*/  HMMA.16816.F32.BF16 R56, R80.reuse, R84, R56 ;  /* 0x000000545038723c */ /* 0x040fe20000041838 */
[----:B------:R-:W2:Y:S03]  /*c0a0*/  LDL.LU R134, [R1+0x1c] ;  /* 0x00001c0001867983 */ /* 0x000ea60000300800 */
[----:B---3--:R-:W-:Y:S03]  /*c0b0*/  F2FP.BF16.PACK_AB R178, R113, R112 ;  /* 0x0000007071b2723e */ /* 0x008fe600000010ff */
[--C-:B------:R-:W-:Y:S01]  /*c0c0*/  FFMA.FTZ R84, R108, c[0x0][0x2d0], -R96.reuse ;  /* 0x0000b4006c547a23 */ /* 0x100fe20000010860 */
[-C--:B------:R-:W-:Y:S01]  /*c0d0*/  HMMA.16816.F32.BF16 R60, R80, R86.reuse, R60 ;  /* 0x00000056503c723c */ /* 0x080fe2000004183c */
[----:B------:R1:W-:Y:S03]  /*c0e0*/  MUFU.EX2 R172, R88 ;  /* 0x0000005800ac7308 */ /* 0x0003e60000000800 */
[----:B------:R-:W-:Y:S02]  /*c0f0*/  FFMA.FTZ R108, R206, c[0x0][0x2d0], -R96 ;  /* 0x0000b400ce6c7a23 */ /* 0x000fe40000010860 */
[----:B------:R-:W-:Y:S01]  /*c100*/  LDSM.16.MT88.4 R96, [R225+0x2100] ;  /* 0x00210000e160783b */ /* 0x000fe20000004200 */
[--C-:B------:R-:W-:Y:S01]  /*c110*/  FFMA.FTZ R80, R167, c[0x0][0x2d0], -R3.reuse ;  /* 0x0000b400a7507a23 */ /* 0x100fe20000010803 */
[----:B------:R-:W-:Y:S03]  /*c120*/  HMMA.16816.F32.BF16 R64, R76, R86, R64 ;  /* 0x000000564c40723c */ /* 0x000fe60000041840 */
[----:B------:R3:W-:Y:S01]  /*c130*/  MUFU.EX2 R115, R80 ;  /* 0x0000005000737308 */ /* 0x0007e20000000800 */
[--C-:B------:R-:W-:Y:S01]  /*c140*/  FFMA.FTZ R81, R166, c[0x0][0x2d0], -R3.reuse ;  /* 0x0000b400a6517a23 */ /* 0x100fe20000010803 */
[----:B------:R-:W-:Y:S02]  /*c150*/  F2FP.BF16.PACK_AB R82, R190, R189 ;  /* 0x000000bdbe52723e */ /* 0x000fe400000010ff */
[----:B------:R-:W-:Y:S02]  /*c160*/  F2FP.BF16.PACK_AB R76, R198, R163 ;  /* 0x000000a3c64c723e */ /* 0x000fe400000010ff */
[----:B------:R-:W-:Y:S03]  /*c170*/  F2FP.BF16.PACK_AB R77, R197, R162 ;  /* 0x000000a2c54d723e */ /* 0x000fe600000010ff */
[----:B------:R-:W-:Y:S01]  /*c180*/  F2FP.BF16.PACK_AB R78, R195, R196 ;  /* 0x000000c4c34e723e */ /* 0x000fe200000010ff */
[----:B------:R3:W-:Y:S01]  /*c190*/  MUFU.EX2 R114, R81 ;  /* 0x0000005100727308 */ /* 0x0007e20000000800 */
[----:B------:R-:W-:Y:S02]  /*c1a0*/  F2FP.BF16.PACK_AB R79, R193, R194 ;  /* 0x000000c2c14f723e */ /* 0x000fe400000010ff */
[----:B------:R-:W-:Y:S01]  /*c1b0*/  F2FP.BF16.PACK_AB R83, R170, R171 ;  /* 0x000000abaa53723e */ /* 0x000fe200000010ff */
[--C-:B-1----:R-:W-:Y:S02]  /*c1c0*/  FFMA.FTZ R88, R118, c[0x0][0x2d0], -R3.reuse ;  /* 0x0000b40076587a23 */ /* 0x102fe40000010803 */
[----:B------:R-:W-:Y:S04]  /*c1d0*/  FFMA.FTZ R3, R74, c[0x0][0x2d0], -R3 ;  /* 0x0000b4004a037a23 */ /* 0x000fe80000010803 */
[----:B------:R1:W-:Y:S01]  /*c1e0*/  MUFU.EX2 R118, R88 ;  /* 0x0000005800767308 */ /* 0x0003e20000000800 */
[----:B---3--:R-:W-:Y:S09]  /*c1f0*/  F2FP.BF16.PACK_AB R80, R192, R161 ;  /* 0x000000a1c050723e */ /* 0x008ff200000010ff */
[----:B------:R3:W-:Y:S01]  /*c200*/  MUFU.EX2 R116, R84 ;  /* 0x0000005400747308 */ /* 0x0007e20000000800 */
[----:B------:R-:W-:Y:S09]  /*c210*/  F2FP.BF16.PACK_AB R81, R191, R160 ;  /* 0x000000a0bf51723e */ /* 0x000ff200000010ff */
[----:B------:R-:W3:Y:S01]  /*c220*/  MUFU.EX2 R108, R108 ;  /* 0x0000006c006c7308 */ /* 0x000ee20000000800 */
[----:B-1----:R-:W1:Y:S09]  /*c230*/  LDSM.16.MT88.4 R88, [R224+0x2100] ;  /* 0x00210000e058783b */ /* 0x002e720000004200 */
[----:B------:R-:W1:Y:S01]  /*c240*/  MUFU.EX2 R111, R111 ;  /* 0x0000006f006f7308 */ /* 0x000e620000000800 */
[----:B---3--:R-:W3:Y:S01]  /*c250*/  LDSM.16.MT88.4 R84, [R226+0x2100] ;  /* 0x00210000e254783b */ /* 0x008ee20000004200 */
[----:B------:R-:W-:Y:S02]  /*c260*/  F2FP.BF16.PACK_AB R176, R110, R108 ;  /* 0x0000006c6eb0723e */ /* 0x000fe400000010ff */
[----:B-1----:R-:W-:Y:S01]  /*c270*/  F2FP.BF16.PACK_AB R177, R111, R109 ;  /* 0x0000006d6fb1723e */ /* 0x002fe200000010ff */
[-C--:B------:R-:W-:Y:S08]  /*c280*/  HMMA.16816.F32.BF16 R4, R76, R88.reuse, R4 ;  /* 0x000000584c04723c */ /* 0x080ff00000041804 */
[C---:B------:R-:W-:Y:S08]  /*c290*/  HMMA.16816.F32.BF16 R8, R80.reuse, R88, R8 ;  /* 0x000000585008723c */ /* 0x040ff00000041808 */
[-C--:B------:R-:W-:Y:S08]  /*c2a0*/  HMMA.16816.F32.BF16 R12, R80, R90.reuse, R12 ;  /* 0x0000005a500c723c */ /* 0x080ff0000004180c */
[C---:B------:R-:W-:Y:S01]  /*c2b0*/  HMMA.16816.F32.BF16 R16, R76.reuse, R90, R16 ;  /* 0x0000005a4c10723c */ /* 0x040fe20000041810 */
[----:B------:R-:W1:Y:S07]  /*c2c0*/  LDSM.16.MT88.4 R88, [R224+0x2900] ;  /* 0x00290000e058783b */ /* 0x000e6e0000004200 */
[-C--:B------:R-:W-:Y:S08]  /*c2d0*/  HMMA.16816.F32.BF16 R20, R76, R92.reuse, R20 ;  /* 0x0000005c4c14723c */ /* 0x080ff00000041814 */
[C---:B------:R-:W-:Y:S08]  /*c2e0*/  HMMA.16816.F32.BF16 R24, R80.reuse, R92, R24 ;  /* 0x0000005c5018723c */ /* 0x040ff00000041818 */
[-C--:B------:R-:W-:Y:S08]  /*c2f0*/  HMMA.16816.F32.BF16 R28, R80, R94.reuse, R28 ;  /* 0x0000005e501c723c */ /* 0x080ff0000004181c */
[C---:B------:R-:W-:Y:S01]  /*c300*/  HMMA.16816.F32.BF16 R32, R76.reuse, R94, R32 ;  /* 0x0000005e4c20723c */ /* 0x040fe20000041820 */
[----:B------:R-:W1:Y:S07]  /*c310*/  LDSM.16.MT88.4 R92, [R227+0x2900] ;  /* 0x00290000e35c783b */ /* 0x000e6e0000004200 */
[-C--:B------:R-:W-:Y:S04]  /*c320*/  HMMA.16816.F32.BF16 R36, R76, R96.reuse, R36 ;  /* 0x000000604c24723c */ /* 0x080fe80000041824 */
[----:B----4-:R-:W-:Y:S02]  /*c330*/  FFMA.FTZ R74, R70, R164, R165 ;  /* 0x000000a4464a7223 */ /* 0x010fe400000100a5 */
[----:B------:R-:W-:Y:S02]  /*c340*/  LDSM.16.MT88.4 R164, [R225+0x3100] ;  /* 0x00310000e1a4783b */ /* 0x000fe40000004200 */
[C---:B------:R-:W-:Y:S08]  /*c350*/  HMMA.16816.F32.BF16 R40, R80.reuse, R96, R40 ;  /* 0x000000605028723c */ /* 0x040ff00000041828 */
[-C--:B------:R-:W-:Y:S08]  /*c360*/  HMMA.16816.F32.BF16 R44, R80, R98.reuse, R44 ;  /* 0x00000062502c723c */ /* 0x080ff0000004182c */
[C---:B------:R-:W-:Y:S01]  /*c370*/  HMMA.16816.F32.BF16 R48, R76.reuse, R98, R48 ;  /* 0x000000624c30723c */ /* 0x040fe20000041830 */
[----:B------:R-:W4:Y:S07]  /*c380*/  LDSM.16.MT88.4 R96, [R225+0x2900] ;  /* 0x00290000e160783b */ /* 0x000f2e0000004200 */
[-C--:B---3--:R-:W-:Y:S08]  /*c390*/  HMMA.16816.F32.BF16 R52, R76, R84.reuse, R52 ;  /* 0x000000544c34723c */ /* 0x088ff00000041834 */
[C---:B------:R-:W-:Y:S08]  /*c3a0*/  HMMA.16816.F32.BF16 R56, R80.reuse, R84, R56 ;  /* 0x000000545038723c */ /* 0x040ff00000041838 */
[-C--:B------:R-:W-:Y:S07]  /*c3b0*/  HMMA.16816.F32.BF16 R60, R80, R86.reuse, R60 ;  /* 0x00000056503c723c */ /* 0x080fee000004183c */
[----:B------:R-:W-:Y:S01]  /*c3c0*/  F2FP.BF16.PACK_AB R80, R173, R174 ;  /* 0x000000aead50723e */ /* 0x000fe200000010ff */
[----:B------:R-:W-:Y:S01]  /*c3d0*/  HMMA.16816.F32.BF16 R64, R76, R86, R64 ;  /* 0x000000564c40723c */ /* 0x000fe20000041840 */
[----:B------:R-:W3:Y:S03]  /*c3e0*/  LDSM.16.MT88.4 R84, [R226+0x2900] ;  /* 0x00290000e254783b */ /* 0x000ee60000004200 */
[----:B------:R-:W-:Y:S02]  /*c3f0*/  F2FP.BF16.PACK_AB R81, R118, R172 ;  /* 0x000000ac7651723e */ /* 0x000fe400000010ff */
[----:B------:R-:W-:Y:S02]  /*c400*/  F2FP.BF16.PACK_AB R82, R116, R117 ;  /* 0x000000757452723e */ /* 0x000fe400000010ff */
[----:B------:R-:W-:Y:S01]  /*c410*/  F2FP.BF16.PACK_AB R76, R188, R169 ;  /* 0x000000a9bc4c723e */ /* 0x000fe200000010ff */
[----:B--2---:R-:W-:Y:S03]  /*c420*/  FFMA.FTZ R68, R68, R150, R151 ;  /* 0x0000009644447223 */ /* 0x004fe60000010097 */
[----:B------:R-:W-:Y:S02]  /*c430*/  F2FP.BF16.PACK_AB R77, R187, R168 ;  /* 0x000000a8bb4d723e */ /* 0x000fe400000010ff */
[----:B------:R-:W-:Y:S01]  /*c440*/  F2FP.BF16.PACK_AB R78, R186, R175 ;  /* 0x000000afba4e723e */ /* 0x000fe200000010ff */
[----:B------:R-:W-:Y:S01]  /*c450*/  FADD.FTZ R68, R132, R68 ;  /* 0x0000004484447221 */ /* 0x000fe20000010000 */
[----:B------:R-:W-:Y:S02]  /*c460*/  F2FP.BF16.PACK_AB R79, R184, R185 ;  /* 0x000000b9b84f723e */ /* 0x000fe400000010ff */
[----:B------:R-:W-:Y:S05]  /*c470*/  F2FP.BF16.PACK_AB R83, R114, R115 ;  /* 0x000000737253723e */ /* 0x000fea00000010ff */
[-C--:B-1----:R-:W-:Y:S08]  /*c480*/  HMMA.16816.F32.BF16 R4, R76, R88.reuse, R4 ;  /* 0x000000584c04723c */ /* 0x082ff00000041804 */
[C---:B------:R-:W-:Y:S01]  /*c490*/  HMMA.16816.F32.BF16 R8, R80.reuse, R88, R8 ;  /* 0x000000585008723c */ /* 0x040fe20000041808 */
[----:B------:R-:W-:Y:S07]  /*c4a0*/  MUFU.EX2 R88, R75 ;  /* 0x0000004b00587308 */ /* 0x000fee0000000800 */
[-C--:B------:R-:W-:Y:S03]  /*c4b0*/  HMMA.16816.F32.BF16 R12, R80, R90.reuse, R12 ;  /* 0x0000005a500c723c */ /* 0x080fe6000004180c */
[----:B------:R-:W1:Y:S05]  /*c4c0*/  MUFU.EX2 R75, R3 ;  /* 0x00000003004b7308 */ /* 0x000e6a0000000800 */
[C---:B------:R-:W-:Y:S08]  /*c4d0*/  HMMA.16816.F32.BF16 R16, R76.reuse, R90, R16 ;  /* 0x0000005a4c10723c */ /* 0x040ff00000041810 */
[-C--:B------:R-:W-:Y:S08]  /*c4e0*/  HMMA.16816.F32.BF16 R20, R76, R92.reuse, R20 ;  /* 0x0000005c4c14723c */ /* 0x080ff00000041814 */
[C---:B------:R-:W-:Y:S04]  /*c4f0*/  HMMA.16816.F32.BF16 R24, R80.reuse, R92, R24 ;  /* 0x0000005c5018723c */ /* 0x040fe80000041818 */
[----:B-1----:R-:W-:Y:S04]  /*c500*/  F2FP.BF16.PACK_AB R179, R75, R88 ;  /* 0x000000584bb3723e */ /* 0x002fe800000010ff */
[-C--:B------:R-:W-:Y:S04]  /*c510*/  HMMA.16816.F32.BF16 R28, R80, R94.reuse, R28 ;  /* 0x0000005e501c723c */ /* 0x080fe8000004181c */
[----:B------:R-:W-:Y:S02]  /*c520*/  FFMA.FTZ R70, R69, R148, R149 ;  /* 0x0000009445467223 */ /* 0x000fe40000010095 */
[----:B------:R-:W-:Y:S01]  /*c530*/  FFMA.FTZ R0, R0, R134, R135 ;  /* 0x0000008600007223 */ /* 0x000fe20000010087 */
[----:B------:R-:W-:Y:S01]  /*c540*/  LDSM.16.MT88.4 R148, [R227+0x3100] ;  /* 0x00310000e394783b */ /* 0x000fe20000004200 */
[----:B------:R-:W-:Y:S01]  /*c550*/  FADD.FTZ R70, R233, R70 ;  /* 0x00000046e9467221 */ /* 0x000fe20000010000 */
[C---:B------:R-:W-:Y:S04]  /*c560*/  HMMA.16816.F32.BF16 R32, R76.reuse, R94, R32 ;  /* 0x0000005e4c20723c */ /* 0x040fe80000041820 */
[----:B------:R-:W-:Y:S02]  /*c570*/  FADD.FTZ R69, R133, R74 ;  /* 0x0000004a85457221 */ /* 0x000fe40000010000 */
[----:B------:R-:W-:Y:S01]  /*c580*/  FADD.FTZ R0, R232, R0 ;  /* 0x00000000e8007221 */ /* 0x000fe20000010000 */
[----:B------:R1:W5:Y:S01]  /*c590*/  LDL.LU R233, [R1+0x40] ;  /* 0x0000400001e97983 */ /* 0x0003620000300800 */
[----:B------:R-:W-:Y:S01]  /*c5a0*/  FADD.FTZ R74, R231, R69 ;  /* 0x00000045e74a7221 */ /* 0x000fe20000010000 */
[-C--:B----4-:R-:W-:Y:S02]  /*c5b0*/  HMMA.16816.F32.BF16 R36, R76, R96.reuse, R36 ;  /* 0x000000604c24723c */ /* 0x090fe40000041824 */
[----:B------:R1:W5:Y:S01]  /*c5c0*/  LDL.LU R232, [R1+0x3c] ;  /* 0x00003c0001e87983 */ /* 0x0003620000300800 */
[----:B------:R-:W-:Y:S02]  /*c5d0*/  FADD.FTZ R69, R230, R68 ;  /* 0x00000044e6457221 */ /* 0x000fe40000010000 */
[----:B------:R-:W-:Y:S01]  /*c5e0*/  FADD.FTZ R68, R229, R70 ;  /* 0x00000046e5447221 */ /* 0x000fe20000010000 */
[----:B------:R1:W5:Y:S01]  /*c5f0*/  LDL.LU R231, [R1+0x38] ;  /* 0x0000380001e77983 */ /* 0x0003620000300800 */
[----:B------:R-:W-:Y:S01]  /*c600*/  FADD.FTZ R70, R228, R0 ;  /* 0x00000000e4467221 */ /* 0x000fe20000010000 */
[C---:B------:R-:W-:Y:S02]  /*c610*/  HMMA.16816.F32.BF16 R40, R80.reuse, R96, R40 ;  /* 0x000000605028723c */ /* 0x040fe40000041828 */
[----:B------:R1:W5:Y:S02]  /*c620*/  LDL.LU R230, [R1+0x34] ;  /* 0x0000340001e67983 */ /* 0x0003640000300800 */
[----:B------:R-:W-:Y:S02]  /*c630*/  FADD.FTZ R0, R119, R74 ;  /* 0x0000004a77007221 */ /* 0x000fe40000010000 */
[----:B------:R-:W-:Y:S01]  /*c640*/  FADD.FTZ R69, R122, R69 ;  /* 0x000000457a457221 */ /* 0x000fe20000010000 */
[----:B------:R1:W5:Y:S01]  /*c650*/  LDL.LU R229, [R1+0x30] ;  /* 0x0000300001e57983 */ /* 0x0003620000300800 */
[----:B------:R-:W-:Y:S01]  /*c660*/  FADD.FTZ R68, R121, R68 ;  /* 0x0000004479447221 */ /* 0x000fe20000010000 */
[-C--:B------:R-:W-:Y:S02]  /*c670*/  HMMA.16816.F32.BF16 R44, R80, R98.reuse, R44 ;  /* 0x00000062502c723c */ /* 0x080fe4000004182c */
[----:B------:R1:W5:Y:S01]  /*c680*/  LDL.LU R228, [R1+0x2c] ;  /* 0x00002c0001e47983 */ /* 0x0003620000300800 */
[----:B------:R-:W-:Y:S02]  /*c690*/  FADD.FTZ R3, R120, R70 ;  /* 0x0000004678037221 */ /* 0x000fe40000010000 */
[----:B------:R-:W-:Y:S01]  /*c6a0*/  FADD.FTZ R70, R127, R0 ;  /* 0x000000007f467221 */ /* 0x000fe20000010000 */
[----:B------:R1:W5:Y:S01]  /*c6b0*/  LDL.LU R119, [R1+0x28] ;  /* 0x0000280001777983 */ /* 0x0003620000300800 */
[----:B------:R-:W-:Y:S01]  /*c6c0*/  FADD.FTZ R0, R126, R69 ;  /* 0x000000457e007221 */ /* 0x000fe20000010000 */
[C---:B------:R-:W-:Y:S02]  /*c6d0*/  HMMA.16816.F32.BF16 R48, R76.reuse, R98, R48 ;  /* 0x000000624c30723c */ /* 0x040fe40000041830 */
[----:B------:R-:W2:Y:S02]  /*c6e0*/  LDSM.16.MT88.4 R132, [R224+0x3100] ;  /* 0x00310000e084783b */ /* 0x000ea40000004200 */
[----:B------:R-:W-:Y:S02]  /*c6f0*/  FADD.FTZ R69, R125, R68 ;  /* 0x000000447d457221 */ /* 0x000fe40000010000 */
[----:B------:R-:W-:Y:S02]  /*c700*/  FADD.FTZ R68, R124, R3 ;  /* 0x000000037c447221 */ /* 0x000fe40000010000 */
[----:B------:R-:W-:Y:S01]  /*c710*/  FADD.FTZ R3, R252, R70 ;  /* 0x00000046fc037221 */ /* 0x000fe20000010000 */
[-C--:B---3--:R-:W-:Y:S03]  /*c720*/  HMMA.16816.F32.BF16 R52, R76, R84.reuse, R52 ;  /* 0x000000544c34723c */ /* 0x088fe60000041834 */
[----:B------:R-:W-:Y:S05]  /*c730*/  FADD.FTZ R0, R251, R0 ;  /* 0x00000000fb007221 */ /* 0x000fea0000010000 */
[C---:B------:R-:W-:Y:S08]  /*c740*/  HMMA.16816.F32.BF16 R56, R80.reuse, R84, R56 ;  /* 0x000000545038723c */ /* 0x040ff00000041838 */
[-C--:B------:R-:W-:Y:S08]  /*c750*/  HMMA.16816.F32.BF16 R60, R80, R86.reuse, R60 ;  /* 0x00000056503c723c */ /* 0x080ff0000004183c */
[----:B------:R-:W-:Y:S08]  /*c760*/  HMMA.16816.F32.BF16 R64, R76, R86, R64 ;  /* 0x000000564c40723c */ /* 0x000ff00000041840 */
[-C--:B--2---:R-:W-:Y:S07]  /*c770*/  HMMA.16816.F32.BF16 R124, R180, R132.reuse, R4 ;  /* 0x00000084b47c723c */ /* 0x084fee0000041804 */
[----:B------:R-:W-:Y:S01]  /*c780*/  FADD.FTZ R4, R139, R69 ;  /* 0x000000458b047221 */ /* 0x000fe20000010000 */
[C---:B------:R-:W-:Y:S04]  /*c790*/  HMMA.16816.F32.BF16 R120, R176.reuse, R132, R8 ;  /* 0x00000084b078723c */ /* 0x040fe80000041808 */
[----:B------:R-:W-:Y:S02]  /*c7a0*/  FADD.FTZ R7, R138, R68 ;  /* 0x000000448a077221 */ /* 0x000fe40000010000 */
[----:B------:R-:W-:Y:S02]  /*c7b0*/  FADD.FTZ R6, R137, R3 ;  /* 0x0000000389067221 */ /* 0x000fe40000010000 */
[----:B------:R-:W-:Y:S01]  /*c7c0*/  FADD.FTZ R5, R136, R0 ;  /* 0x0000000088057221 */ /* 0x000fe20000010000 */
[-C--:B------:R-:W-:Y:S03]  /*c7d0*/  HMMA.16816.F32.BF16 R128, R176, R134.reuse, R12 ;  /* 0x00000086b080723c */ /* 0x080fe6000004180c */
[----:B------:R-:W-:Y:S02]  /*c7e0*/  FADD.FTZ R4, R249, R4 ;  /* 0x00000004f9047221 */ /* 0x000fe40000010000 */
[----:B------:R-:W-:Y:S02]  /*c7f0*/  FADD.FTZ R3, R221, R7 ;  /* 0x00000007dd037221 */ /* 0x000fe40000010000 */
        /* <DEDUP_REMOVED lines=12> */
[----:B------:R-:W-:Y:S04]  /*c8c0*/  FADD.FTZ R7, R220, R4 ;  /* 0x00000004dc077221 */ /* 0x000fe80000010000 */
        /* <DEDUP_REMOVED lines=9> */
[----:B------:R-:W-:Y:S01]  /*c960*/  FADD.FTZ R10, R217, R3 ;  /* 0x00000003d90a7221 */ /* 0x000fe20000010000 */
[----:B------:R-:W2:Y:S01]  /*c970*/  LDSM.16.MT88.4 R4, [R226+0x3100] ;  /* 0x00310000e204783b */ /* 0x000ea20000004200 */
[----:B------:R-:W-:Y:S04]  /*c980*/  FADD.FTZ R9, R213, R0 ;  /* 0x00000000d5097221 */ /* 0x000fe80000010000 */
[----:B------:R-:W-:Y:S02]  /*c990*/  FADD.FTZ R8, R216, R8 ;  /* 0x00000008d8087221 */ /* 0x000fe40000010000 */
[----:B------:R-:W-:Y:S02]  /*c9a0*/  FADD.FTZ R0, R155, R10 ;  /* 0x0000000a9b007221 */ /* 0x000fe40000010000 */
[----:B------:R-:W-:Y:S02]  /*c9b0*/  FADD.FTZ R3, R210, R11 ;  /* 0x0000000bd2037221 */ /* 0x000fe40000010000 */
[----:B------:R-:W-:Y:S02]  /*c9c0*/  FADD.FTZ R12, R153, R9 ;  /* 0x00000009990c7221 */ /* 0x000fe40000010000 */
[----:B------:R-:W-:Y:S02]  /*c9d0*/  FADD.FTZ R11, R152, R8 ;  /* 0x00000008980b7221 */ /* 0x000fe40000010000 */
[----:B------:R-:W-:Y:S02]  /*c9e0*/  FADD.FTZ R9, R154, R0 ;  /* 0x000000009a097221 */ /* 0x000fe40000010000 */
[----:B------:R-:W-:Y:S01]  /*c9f0*/  FADD.FTZ R10, R209, R3 ;  /* 0x00000003d10a7221 */ /* 0x000fe20000010000 */
[-C--:B------:R-:W-:Y:S03]  /*ca00*/  HMMA.16816.F32.BF16 R152, R180, R164.reuse, R36 ;  /* 0x000000a4b498723c */ /* 0x080fe60000041824 */
[----:B------:R-:W-:Y:S02]  /*ca10*/  FADD.FTZ R8, R159, R12 ;  /* 0x0000000c9f087221 */ /* 0x000fe40000010000 */
[----:B------:R-:W-:Y:S02]  /*ca20*/  FADD.FTZ R3, R158, R11 ;  /* 0x0000000b9e037221 */ /* 0x000fe40000010000 */
[----:B------:R-:W-:Y:S02]  /*ca30*/  FADD.FTZ R0, R208, R10 ;  /* 0x0000000ad0007221 */ /* 0x000fe40000010000 */
[----:B------:R-:W-:Y:S03]  /*ca40*/  FADD.FTZ R12, R201, R9 ;  /* 0x00000009c90c7221 */ /* 0x000fe60000010000 */
        /* <DEDUP_REMOVED lines=24> */
[----:B------:R-:W-:Y:S02]  /*cbd0*/  FADD.FTZ R11, R170, R8 ;  /* 0x00000008aa0b7221 */ /* 0x000fe40000010000 */
[----:B------:R-:W-:Y:S02]  /*cbe0*/  FADD.FTZ R10, R169, R3 ;  /* 0x00000003a90a7221 */ /* 0x000fe40000010000 */
[----:B------:R-:W-:Y:S02]  /*cbf0*/  FADD.FTZ R9, R168, R0 ;  /* 0x00000000a8097221 */ /* 0x000fe40000010000 */
[----:B------:R-:W-:Y:S01]  /*cc00*/  FADD.FTZ R8, R174, R12 ;  /* 0x0000000cae087221 */ /* 0x000fe20000010000 */
[-C--:B--2---:R-:W-:Y:S03]  /*cc10*/  HMMA.16816.F32.BF16 R168, R180, R4.reuse, R52 ;  /* 0x00000004b4a8723c */ /* 0x084fe60000041834 */
[----:B------:R-:W-:Y:S02]  /*cc20*/  FADD.FTZ R0, R188, R10 ;  /* 0x0000000abc007221 */ /* 0x000fe40000010000 */
[----:B------:R-:W-:Y:S02]  /*cc30*/  FADD.FTZ R3, R172, R11 ;  /* 0x0000000bac037221 */ /* 0x000fe40000010000 */
[----:B------:R-:W-:Y:S02]  /*cc40*/  FADD.FTZ R10, R173, R8 ;  /* 0x00000008ad0a7221 */ /* 0x000fe40000010000 */
[----:B------:R-:W-:Y:S02]  /*cc50*/  FADD.FTZ R8, R175, R0 ;  /* 0x00000000af087221 */ /* 0x000fe40000010000 */
[C---:B------:R-:W-:Y:S04]  /*cc60*/  HMMA.16816.F32.BF16 R172, R176.reuse, R4, R56 ;  /* 0x00000004b0ac723c */ /* 0x040fe80000041838 */
[----:B------:R-:W-:Y:S02]  /*cc70*/  FADD.FTZ R11, R187, R9 ;  /* 0x00000009bb0b7221 */ /* 0x000fe40000010000 */
[----:B------:R-:W-:Y:S01]  /*cc80*/  FADD.FTZ R9, R118, R3 ;  /* 0x0000000376097221 */ /* 0x000fe20000010000 */
[----:B------:R-:W-:Y:S01]  /*cc90*/  MOV R118, R2 ;  /* 0x0000000200767202 */ /* 0x000fe20000000f00 */
[----:B------:R-:W-:Y:S01]  /*cca0*/  FADD.FTZ R4, R185, R11 ;  /* 0x0000000bb9047221 */ /* 0x000fe20000010000 */
[-C--:B------:R-:W-:Y:S03]  /*ccb0*/  HMMA.16816.F32.BF16 R176, R176, R6.reuse, R60 ;  /* 0x00000006b0b0723c */ /* 0x080fe6000004183c */
[----:B------:R-:W-:Y:S01]  /*ccc0*/  FADD.FTZ R3, R117, R10 ;  /* 0x0000000a75037221 */ /* 0x000fe20000010000 */
[----:B------:R-:W-:Y:S01]  /*ccd0*/  MOV R117, R71 ;  /* 0x0000004700757202 */ /* 0x000fe20000000f00 */
[----:B------:R-:W-:Y:S02]  /*cce0*/  FADD.FTZ R10, R186, R8 ;  /* 0x00000008ba0a7221 */ /* 0x000fe40000010000 */
[----:B------:R-:W-:Y:S01]  /*ccf0*/  FADD.FTZ R0, R115, R9 ;  /* 0x0000000973007221 */ /* 0x000fe20000010000 */
[----:B------:R-:W-:Y:S04]  /*cd00*/  HMMA.16816.F32.BF16 R180, R180, R6, R64 ;  /* 0x00000006b4b4723c */ /* 0x000fe80000041840 */
[----:B------:R-:W-:Y:S02]  /*cd10*/  FADD.FTZ R9, R184, R4 ;  /* 0x00000004b8097221 */ /* 0x000fe40000010000 */
[----:B------:R-:W-:Y:S01]  /*cd20*/  FADD.FTZ R5, R116, R3 ;  /* 0x0000000374057221 */ /* 0x000fe20000010000 */
[----:B------:R-:W-:Y:S01]  /*cd30*/  MOV R116, R72 ;  /* 0x0000004800747202 */ /* 0x000fe20000000f00 */
        /* <DEDUP_REMOVED lines=12> */
[----:B------:R-:W-:Y:S01]  /*ce00*/  STL [R1+0x14], R5 ;  /* 0x0000140501007387 */ /* 0x000fe20000100800 */
[----:B------:R-:W-:Y:S02]  /*ce10*/  FADD.FTZ R3, R112, R3 ;  /* 0x0000000370037221 */ /* 0x000fe40000010000 */
[----:B------:R-:W-:Y:S01]  /*ce20*/  FADD.FTZ R0, R111, R8 ;  /* 0x000000086f007221 */ /* 0x000fe20000010000 */
[----:B------:R-:W-:Y:S01]  /*ce30*/  STL [R1+0x18], R4 ;  /* 0x0000180401007387 */ /* 0x000fe20000100800 */
[----:B------:R-:W-:Y:S02]  /*ce40*/  FADD.FTZ R3, R113, R3 ;  /* 0x0000000371037221 */ /* 0x000fe40000010000 */
[----:B------:R-:W-:Y:S03]  /*ce50*/  FADD.FTZ R0, R88, R0 ;  /* 0x0000000058007221 */ /* 0x000fe60000010000 */
[----:B------:R2:W-:Y:S01]  /*ce60*/  STL [R1+0x20], R3 ;  /* 0x0000200301007387 */ /* 0x0005e20000100800 */
[----:B------:R-:W-:Y:S05]  /*ce70*/  FADD.FTZ R0, R75, R0 ;  /* 0x000000004b007221 */ /* 0x000fea0000010000 */
[----:B------:R1:W-:Y:S01]  /*ce80*/  STL [R1+0x1c], R0 ;  /* 0x00001c0001007387 */ /* 0x0003e20000100800 */
[----:B--2---:R-:W-:Y:S01]  /*ce90*/  MOV R3, R73 ;  /* 0x0000004900037202 */ /* 0x004fe20000000f00 */
[----:B-1---5:R-:W-:-:S05]  /*cea0*/  @P0 BRA `(.L_x_20) ;  /* 0xffffad8000000947 */ /* 0x022fca000383ffff */
.L_x_19:
[----:B-1----:R-:W2:Y:S04]  /*ceb0*/  LDL.LU R0, [R1+0x14] ;  /* 0x0000140001007983 */ /* 0x002ea80000300800 */
[----:B------:R-:W3:Y:S04]  /*cec0*/  LDL.LU R4, [R1+0x18] ;  /* 0x0000180001047983 */ /* 0x000ee80000300800 */
[----:B------:R-:W4:Y:S04]  /*ced0*/  LDL.LU R10, [R1+0x20] ;  /* 0x00002000010a7983 */ /* 0x000f280000300800 */
[----:B------:R-:W5:Y:S01]  /*cee0*/  LDL.LU R8, [R1+0x1c] ;  /* 0x00001c0001087983 */ /* 0x000f620000300800 */
[----:B------:R-:W-:-:S02]  /*cef0*/  MOV R20, 0xff800000 ;  /* 0xff80000000147802 */ /* 0x000fc40000000f00 */
[----:B------:R-:W-:Y:S02]  /*cf00*/  MOV R21, 0xff800000 ;  /* 0xff80000000157802 */ /* 0x000fe40000000f00 */
[----:B------:R-:W-:Y:S02]  /*cf10*/  MOV R22, 0xff800000 ;  /* 0xff80000000167802 */ /* 0x000fe40000000f00 */
[----:B------:R-:W-:Y:S02]  /*cf20*/  MOV R23, 0xff800000 ;  /* 0xff80000000177802 */ /* 0x000fe40000000f00 */
[----:B------:R-:W-:Y:S01]  /*cf30*/  PLOP3.LUT P4, PT, PT, PT, PT, 0x8, 0x0 ;  /* 0x000000000000781c */ /* 0x000fe20003f8e170 */
[----:B--2---:R-:W1:Y:S04]  /*cf40*/  SHFL.BFLY PT, R5, R0, 0x2, 0x1f ;  /* 0x0c401f0000057f89 */ /* 0x004e6800000e0000 */
[----:B---3--:R-:W2:Y:S04]  /*cf50*/  SHFL.BFLY PT, R9, R4, 0x2, 0x1f ;  /* 0x0c401f0004097f89 */ /* 0x008ea800000e0000 */
[----:B----4-:R-:W3:Y:S04]  /*cf60*/  SHFL.BFLY PT, R7, R10, 0x2, 0x1f ;  /* 0x0c401f000a077f89 */ /* 0x010ee800000e0000 */
[----:B-----5:R-:W4:Y:S01]  /*cf70*/  SHFL.BFLY PT, R6, R8, 0x2, 0x1f ;  /* 0x0c401f0008067f89 */ /* 0x020f2200000e0000 */
[----:B-1----:R-:W-:-:S02]  /*cf80*/  FADD.FTZ R5, R5, R0 ;  /* 0x0000000005057221 */ /* 0x002fc40000010000 */
[----:B--2---:R-:W-:-:S03]  /*cf90*/  FADD.FTZ R9, R9, R4 ;  /* 0x0000000409097221 */ /* 0x004fc60000010000 */
[----:B------:R-:W1:Y:S01]  /*cfa0*/  SHFL.BFLY PT, R0, R5, 0x1, 0x1f ;  /* 0x0c201f0005007f89 */ /* 0x000e6200000e0000 */
[----:B---3--:R-:W-:-:S03]  /*cfb0*/  FADD.FTZ R7, R7, R10 ;  /* 0x0000000a07077221 */ /* 0x008fc60000010000 */
[----:B------:R-:W2:Y:S01]  /*cfc0*/  SHFL.BFLY PT, R4, R9, 0x1, 0x1f ;  /* 0x0c201f0009047f89 */ /* 0x000ea200000e0000 */
[----:B----4-:R-:W-:-:S03]  /*cfd0*/  FADD.FTZ R6, R6, R8 ;  /* 0x0000000806067221 */ /* 0x010fc60000010000 */
[----:B------:R-:W3:Y:S04]  /*cfe0*/  SHFL.BFLY PT, R3, R7, 0x1, 0x1f ;  /* 0x0c201f0007037f89 */ /* 0x000ee800000e0000 */
[----:B------:R-:W4:Y:S01]  /*cff0*/  SHFL.BFLY PT, R8, R6, 0x1, 0x1f ;  /* 0x0c201f0006087f89 */ /* 0x000f2200000e0000 */
[----:B-1----:R-:W-:Y:S01]  /*d000*/  FADD.FTZ R5, R5, R0 ;  /* 0x0000000005057221 */ /* 0x002fe20000010000 */
[----:B------:R-:W-:Y:S01]  /*d010*/  MOV R0, RZ ;  /* 0x000000ff00007202 */ /* 0x000fe20000000f00 */
[----:B--2---:R-:W-:-:S03]  /*d020*/  FADD.FTZ R9, R9, R4 ;  /* 0x0000000409097221 */ /* 0x004fc60000010000 */
[----:B------:R-:W-:Y:S02]  /*d030*/  FSETP.NE.FTZ.AND P3, PT, R5, RZ, PT ;  /* 0x000000ff0500720b */ /* 0x000fe40003f75000 */
[----:B------:R-:W-:Y:S01]  /*d040*/  MOV R4, RZ ;  /* 0x000000ff00047202 */ /* 0x000fe20000000f00 */
[----:B---3--:R-:W-:Y:S01]  /*d050*/  FADD.FTZ R7, R7, R3 ;  /* 0x0000000307077221 */ /* 0x008fe20000010000 */
[----:B------:R-:W-:Y:S02]  /*d060*/  FSETP.NE.FTZ.AND P2, PT, R9, RZ, PT ;  /* 0x000000ff0900720b */ /* 0x000fe40003f55000 */
[----:B------:R-:W-:Y:S01]  /*d070*/  MOV R3, RZ ;  /* 0x000000ff00037202 */ /* 0x000fe20000000f00 */
[----:B----4-:R-:W-:Y:S01]  /*d080*/  FADD.FTZ R6, R8, R6 ;  /* 0x0000000608067221 */ /* 0x010fe20000010000 */
[----:B------:R-:W-:-:S04]  /*d090*/  FSETP.NE.FTZ.AND P1, PT, R7, RZ, PT ;  /* 0x000000ff0700720b */ /* 0x000fc80003f35000 */
[----:B------:R-:W-:Y:S01]  /*d0a0*/  FSETP.NE.FTZ.AND P0, PT, R6, RZ, PT ;  /* 0x000000ff0600720b */ /* 0x000fe20003f15000 */
[----:B------:R-:W1:Y:S08]  /*d0b0*/  @P3 MUFU.RCP R0, R5 ;  /* 0x0000000500003308 */ /* 0x000e700000001000 */
[----:B------:R-:W2:Y:S04]  /*d0c0*/  @P1 MUFU.RCP R3, R7 ;  /* 0x0000000700031308 */ /* 0x000ea80000001000 */
[----:B------:R-:W-:Y:S01]  /*d0d0*/  @P0 MOV R8, 0x3f317218 ;  /* 0x3f31721800080802 */ /* 0x000fe20000000f00 */
[----:B-1----:R-:W-:-:S03]  /*d0e0*/  FMUL.FTZ R124, R0, R124 ;  /* 0x0000007c007c7220 */ /* 0x002fc60000410000 */
[----:B------:R-:W1:Y:S01]  /*d0f0*/  @P2 MUFU.RCP R4, R9 ;  /* 0x0000000900042308 */ /* 0x000e620000001000 */
[C---:B------:R-:W-:Y:S02]  /*d100*/  FMUL.FTZ R125, R0.reuse, R125 ;  /* 0x0000007d007d7220 */ /* 0x040fe40000410000 */
[C---:B------:R-:W-:Y:S02]  /*d110*/  FMUL.FTZ R132, R0.reuse, R132 ;  /* 0x0000008400847220 */ /* 0x040fe40000410000 */
[C---:B------:R-:W-:Y:S02]  /*d120*/  FMUL.FTZ R133, R0.reuse, R133 ;  /* 0x0000008500857220 */ /* 0x040fe40000410000 */
[C---:B------:R-:W-:Y:S01]  /*d130*/  FMUL.FTZ R136, R0.reuse, R136 ;  /* 0x0000008800887220 */ /* 0x040fe20000410000 */
[----:B------:R-:W-:Y:S01]  /*d140*/  @P3 MUFU.LG2 R11, R5 ;  /* 0x00000005000b3308 */ /* 0x000fe20000000c00 */
[C---:B------:R-:W-:Y:S02]  /*d150*/  FMUL.FTZ R137, R0.reuse, R137 ;  /* 0x0000008900897220 */ /* 0x040fe40000410000 */
[----:B------:R-:W-:-:S02]  /*d160*/  FMUL.FTZ R148, R0, R148 ;  /* 0x0000009400947220 */ /* 0x000fc40000410000 */
[C---:B------:R-:W-:Y:S02]  /*d170*/  FMUL.FTZ R149, R0.reuse, R149 ;  /* 0x0000009500957220 */ /* 0x040fe40000410000 */
[C---:B------:R-:W-:Y:S01]  /*d180*/  FMUL.FTZ R152, R0.reuse, R152 ;  /* 0x0000009800987220 */ /* 0x040fe20000410000 */
[----:B------:R-:W-:Y:S01]  /*d190*/  @P2 MUFU.LG2 R9, R9 ;  /* 0x0000000900092308 */ /* 0x000fe20000000c00 */
[C---:B------:R-:W-:Y:S02]  /*d1a0*/  FMUL.FTZ R153, R0.reuse, R153 ;  /* 0x0000009900997220 */ /* 0x040fe40000410000 */
[C---:B------:R-:W-:Y:S02]  /*d1b0*/  FMUL.FTZ R164, R0.reuse, R164 ;  /* 0x000000a400a47220 */ /* 0x040fe40000410000 */
[C---:B------:R-:W-:Y:S02]  /*d1c0*/  FMUL.FTZ R165, R0.reuse, R165 ;  /* 0x000000a500a57220 */ /* 0x040fe40000410000 */
[C---:B------:R-:W-:Y:S01]  /*d1d0*/  FMUL.FTZ R168, R0.reuse, R168 ;  /* 0x000000a800a87220 */ /* 0x040fe20000410000 */
[----:B------:R-:W-:Y:S01]  /*d1e0*/  @P1 MUFU.LG2 R7, R7 ;  /* 0x0000000700071308 */ /* 0x000fe20000000c00 */
[----:B------:R-:W-:-:S02]  /*d1f0*/  FMUL.FTZ R169, R0, R169 ;  /* 0x000000a900a97220 */ /* 0x000fc40000410000 */
[C---:B------:R-:W-:Y:S02]  /*d200*/  FMUL.FTZ R180, R0.reuse, R180 ;  /* 0x000000b400b47220 */ /* 0x040fe40000410000 */
[----:B------:R-:W-:Y:S01]  /*d210*/  FMUL.FTZ R181, R0, R181 ;  /* 0x000000b500b57220 */ /* 0x000fe20000410000 */
[----:B------:R-:W-:Y:S01]  /*d220*/  MOV R0, RZ ;  /* 0x000000ff00007202 */ /* 0x000fe20000000f00 */
[C---:B--2---:R-:W-:Y:S02]  /*d230*/  FMUL.FTZ R120, R3.reuse, R120 ;  /* 0x0000007803787220 */ /* 0x044fe40000410000 */
[C---:B------:R-:W-:Y:S02]  /*d240*/  FMUL.FTZ R121, R3.reuse, R121 ;  /* 0x0000007903797220 */ /* 0x040fe40000410000 */
[C---:B------:R-:W-:Y:S01]  /*d250*/  FMUL.FTZ R128, R3.reuse, R128 ;  /* 0x0000008003807220 */ /* 0x040fe20000410000 */
[----:B------:R-:W2:Y:S01]  /*d260*/  @P0 MUFU.RCP R0, R6 ;  /* 0x0000000600000308 */ /* 0x000ea20000001000 */
[----:B------:R-:W-:-:S02]  /*d270*/  FMUL.FTZ R129, R3, R129 ;  /* 0x0000008103817220 */ /* 0x000fc40000410000 */
[C---:B------:R-:W-:Y:S02]  /*d280*/  FMUL.FTZ R140, R3.reuse, R140 ;  /* 0x0000008c038c7220 */ /* 0x040fe40000410000 */
[C---:B------:R-:W-:Y:S02]  /*d290*/  FMUL.FTZ R141, R3.reuse, R141 ;  /* 0x0000008d038d7220 */ /* 0x040fe40000410000 */
[C---:B------:R-:W-:Y:S01]  /*d2a0*/  FMUL.FTZ R144, R3.reuse, R144 ;  /* 0x0000009003907220 */ /* 0x040fe20000410000 */
[----:B------:R-:W3:Y:S01]  /*d2b0*/  @P0 MUFU.LG2 R6, R6 ;  /* 0x0000000600060308 */ /* 0x000ee20000000c00 */
[C---:B------:R-:W-:Y:S02]  /*d2c0*/  FMUL.FTZ R145, R3.reuse, R145 ;  /* 0x0000009103917220 */ /* 0x040fe40000410000 */
[C---:B------:R-:W-:Y:S02]  /*d2d0*/  FMUL.FTZ R156, R3.reuse, R156 ;  /* 0x0000009c039c7220 */ /* 0x040fe40000410000 */
[----:B------:R-:W-:-:S02]  /*d2e0*/  FMUL.FTZ R157, R3, R157 ;  /* 0x0000009d039d7220 */ /* 0x000fc40000410000 */
[C---:B------:R-:W-:Y:S02]  /*d2f0*/  FMUL.FTZ R160, R3.reuse, R160 ;  /* 0x000000a003a07220 */ /* 0x040fe40000410000 */
[C---:B------:R-:W-:Y:S02]  /*d300*/  FMUL.FTZ R161, R3.reuse, R161 ;  /* 0x000000a103a17220 */ /* 0x040fe40000410000 */
[C---:B------:R-:W-:Y:S02]  /*d310*/  FMUL.FTZ R172, R3.reuse, R172 ;  /* 0x000000ac03ac7220 */ /* 0x040fe40000410000 */
[C---:B------:R-:W-:Y:S02]  /*d320*/  FMUL.FTZ R173, R3.reuse, R173 ;  /* 0x000000ad03ad7220 */ /* 0x040fe40000410000 */
[C---:B------:R-:W-:Y:S02]  /*d330*/  FMUL.FTZ R176, R3.reuse, R176 ;  /* 0x000000b003b07220 */ /* 0x040fe40000410000 */
[----:B------:R-:W-:Y:S01]  /*d340*/  FMUL.FTZ R177, R3, R177 ;  /* 0x000000b103b17220 */ /* 0x000fe20000410000 */
[----:B------:R-:W-:Y:S01]  /*d350*/  @P2 MOV R3, 0x3f317218 ;  /* 0x3f31721800032802 */ /* 0x000fe20000000f00 */
[----:B-1----:R-:W-:-:S02]  /*d360*/  FMUL.FTZ R126, R4, R126 ;  /* 0x0000007e047e7220 */ /* 0x002fc40000410000 */
[C---:B------:R-:W-:Y:S02]  /*d370*/  FMUL.FTZ R127, R4.reuse, R127 ;  /* 0x0000007f047f7220 */ /* 0x040fe40000410000 */
[C---:B------:R-:W-:Y:S02]  /*d380*/  FMUL.FTZ R134, R4.reuse, R134 ;  /* 0x0000008604867220 */ /* 0x040fe40000410000 */
[C---:B------:R-:W-:Y:S02]  /*d390*/  FMUL.FTZ R135, R4.reuse, R135 ;  /* 0x0000008704877220 */ /* 0x040fe40000410000 */
        /* <DEDUP_REMOVED lines=11> */
[----:B------:R-:W-:Y:S01]  /*d450*/  FMUL.FTZ R183, R4, R183 ;  /* 0x000000b704b77220 */ /* 0x000fe20000410000 */
[----:B------:R-:W-:Y:S01]  /*d460*/  @P3 MOV R4, 0x3f317218 ;  /* 0x3f31721800043802 */ /* 0x000fe20000000f00 */
[C---:B--2---:R-:W-:Y:S02]  /*d470*/  FMUL.FTZ R122, R0.reuse, R122 ;  /* 0x0000007a007a7220 */ /* 0x044fe40000410000 */
        /* <DEDUP_REMOVED lines=14> */
[----:B------:R-:W-:Y:S01]  /*d560*/  FMUL.FTZ R179, R0, R179 ;  /* 0x000000b300b37220 */ /* 0x000fe20000410000 */
[----:B------:R-:W-:Y:S01]  /*d570*/  @P1 MOV R0, 0x3f317218 ;  /* 0x3f31721800001802 */ /* 0x000fe20000000f00 */
[----:B------:R-:W-:Y:S02]  /*d580*/  @P2 FMUL.FTZ R5, R3, c[0x0][0x2d0] ;  /* 0x0000b40003052a20 */ /* 0x000fe40000410000 */
[----:B------:R-:W-:Y:S02]  /*d590*/  @P3 FMUL.FTZ R10, R4, c[0x0][0x2d0] ;  /* 0x0000b400040a3a20 */ /* 0x000fe40000410000 */
[----:B------:R-:W-:Y:S02]  /*d5a0*/  @P1 FMUL.FTZ R3, R0, c[0x0][0x2d0] ;  /* 0x0000b40000031a20 */ /* 0x000fe40000410000 */
[----:B------:R-:W-:Y:S02]  /*d5b0*/  @P3 FMUL.FTZ R11, R11, 0.69314718246459960938 ;  /* 0x3f3172180b0b3820 */ /* 0x000fe40000410000 */
[----:B------:R-:W-:-:S02]  /*d5c0*/  @P2 FMUL.FTZ R9, R9, 0.69314718246459960938 ;  /* 0x3f31721809092820 */ /* 0x000fc40000410000 */
[----:B------:R-:W-:Y:S02]  /*d5d0*/  @P1 FMUL.FTZ R7, R7, 0.69314718246459960938 ;  /* 0x3f31721807071820 */ /* 0x000fe40000410000 */
[----:B---3--:R-:W-:Y:S02]  /*d5e0*/  @P0 FMUL.FTZ R4, R6, 0.69314718246459960938 ;  /* 0x3f31721806040820 */ /* 0x008fe40000410000 */
[----:B------:R-:W-:Y:S02]  /*d5f0*/  @P0 FMUL.FTZ R0, R8, c[0x0][0x2d0] ;  /* 0x0000b40008000a20 */ /* 0x000fe40000410000 */
[----:B------:R-:W-:Y:S02]  /*d600*/  @P3 FFMA.FTZ R20, R10, R73, R11 ;  /* 0x000000490a143223 */ /* 0x000fe4000001000b */
[----:B------:R-:W-:Y:S02]  /*d610*/  @P2 FFMA.FTZ R21, R5, R72, R9 ;  /* 0x0000004805152223 */ /* 0x000fe40000010009 */
[----:B------:R-:W-:-:S02]  /*d620*/  @P1 FFMA.FTZ R22, R3, R71, R7 ;  /* 0x0000004703161223 */ /* 0x000fc40000010007 */
[----:B------:R-:W-:Y:S02]  /*d630*/  @P0 FFMA.FTZ R23, R0, R2, R4 ;  /* 0x0000000200170223 */ /* 0x000fe40000010004 */
.L_x_3:
[----:B------:R-:W-:Y:S05]  /*d640*/  @P4 BRA `(.L_x_23) ;  /* 0x0000149000004947 */ /* 0x000fea0003800000 */
[----:B------:R-:W3:Y:S01]  /*d650*/  S2R R16, SR_TID.X ;  /* 0x0000000000107919 */ /* 0x000ee20000002100 */
[----:B------:R-:W-:Y:S01]  /*d660*/  ULDC.64 UR4, c[0x0][0x4d0] ;  /* 0x0001340000047ab9 */ /* 0x000fe20000000a00 */
[----:B------:R-:W-:Y:S01]  /*d670*/  IMAD R4, RZ, RZ, -UR10 ;  /* 0x8000000aff047e24 */ /* 0x000fe2000f8e02ff */
[----:B--2---:R-:W-:Y:S01]  /*d680*/  UIMAD.WIDE.U32 UR8, UR10, UR4, URZ ;  /* 0x000000040a0872a5 */ /* 0x004fe2000f8e003f */
[----:B------:R-:W2:Y:S01]  /*d690*/  S2R R12, SR_CTAID.Y ;  /* 0x00000000000c7919 */ /* 0x000ea20000002600 */
[----:B------:R-:W-:Y:S01]  /*d6a0*/  USHF.R.S32.HI UR6, URZ, 0x1f, UR10 ;  /* 0x0000001f3f067899 */ /* 0x000fe2000801140a */
[----:B------:R-:W-:Y:S01]  /*d6b0*/  MOV R24, c[0x0][0x4e8] ;  /* 0x00013a0000187a02 */ /* 0x000fe20000000f00 */
[----:B------:R-:W-:Y:S01]  /*d6c0*/  BSSY B0, `(.L_x_24) ;  /* 0x00000ab000007945 */ /* 0x000fe20003800000 */
[----:B------:R-:W4:Y:S01]  /*d6d0*/  S2R R9, SR_CTAID.Z ;  /* 0x0000000000097919 */ /* 0x000f220000002700 */
[----:B------:R-:W-:Y:S01]  /*d6e0*/  IMAD.U32 R3, RZ, RZ, UR9 ;  /* 0x00000009ff037e24 */ /* 0x000fe2000f8e00ff */
[----:B------:R-:W-:Y:S01]  /*d6f0*/  UIMAD UR7, UR6, UR4, URZ ;  /* 0x00000004060772a4 */ /* 0x000fe2000f8e023f */
[----:B-1----:R-:W-:Y:S01]  /*d700*/  IMAD.U32 R2, RZ, RZ, UR8 ;  /* 0x00000008ff027e24 */ /* 0x002fe2000f8e00ff */
[----:B------:R-:W1:Y:S04]  /*d710*/  S2R R15, SR_CTAID.X ;  /* 0x00000000000f7919 */ /* 0x000e680000002500 */
[----:B------:R-:W-:Y:S01]  /*d720*/  BAR.SYNC.DEFER_BLOCKING 0x1, 0x80 ;  /* 0x0042000000007b1d */ /* 0x000fe20000010000 */
[----:B------:R-:W-:Y:S01]  /*d730*/  UIMAD UR5, UR10, UR5, UR7 ;  /* 0x000000050a0572a4 */ /* 0x000fe2000f8e0207 */
[C---:B------:R-:W-:Y:S01]  /*d740*/  ISETP.NE.AND P0, PT, R24.reuse, 0x1, PT ;  /* 0x000000011800780c */ /* 0x040fe20003f05270 */
[----:B------:R-:W-:-:S02]  /*d750*/  IMAD R24, R24, c[0x0][0x388], RZ ;  /* 0x0000e20018187a24 */ /* 0x000fc400078e02ff */
[----:B------:R-:W-:Y:S01]  /*d760*/  UIADD3 UR5, UR9, UR5, URZ ;  /* 0x0000000509057290 */ /* 0x000fe2000fffe03f */
[----:B---3--:R-:W-:-:S05]  /*d770*/  SHF.R.S32.HI R6, RZ, 0x1f, R16 ;  /* 0x0000001fff067819 */ /* 0x008fca0000011410 */
[----:B------:R-:W-:Y:S01]  /*d780*/  IMAD.U32 R5, RZ, RZ, UR5 ;  /* 0x00000005ff057e24 */ /* 0x000fe2000f8e00ff */
[-C--:B------:R-:W-:Y:S01]  /*d790*/  LEA.HI R0, R6, R16.reuse, RZ, 0x2 ;  /* 0x0000001006007211 */ /* 0x080fe200078f10ff */
[----:B--2---:R-:W-:Y:S01]  /*d7a0*/  IMAD R12, R4, c[0x0][0x550], R12 ;  /* 0x00015400040c7a24 */ /* 0x004fe200078e020c */
[-C--:B------:R-:W-:Y:S01]  /*d7b0*/  LEA.HI R6, R6, R16.reuse, RZ, 0x5 ;  /* 0x0000001006067211 */ /* 0x080fe200078f28ff */
[----:B------:R-:W-:Y:S01]  /*d7c0*/  IMAD.MOV.U32 R4, RZ, RZ, R2 ;  /* 0x000000ffff047224 */ /* 0x000fe200078e0002 */
[----:B------:R-:W-:Y:S01]  /*d7d0*/  LOP3.LUT R0, R0, 0xfffffffc, RZ, 0xc0, !PT ;  /* 0xfffffffc00007812 */ /* 0x000fe200078ec0ff */
[----:B------:R-:W-:Y:S01]  /*d7e0*/  ULDC.64 UR4, c[0x0][0x438] ;  /* 0x00010e0000047ab9 */ /* 0x000fe20000000a00 */
[----:B------:R-:W-:Y:S01]  /*d7f0*/  LOP3.LUT R7, R6, 0xffffffe0, RZ, 0xc0, !PT ;  /* 0xffffffe006077812 */ /* 0x000fe200078ec0ff */
[----:B------:R-:W-:Y:S01]  /*d800*/  UIMAD UR6, UR6, UR4, URZ ;  /* 0x00000004060672a4 */ /* 0x000fe2000f8e023f */
[----:B------:R-:W-:Y:S01]  /*d810*/  IADD3 R0, -R0, R16, RZ ;  /* 0x0000001000007210 */ /* 0x000fe20007ffe1ff */
[----:B------:R-:W-:Y:S01]  /*d820*/  UIMAD.WIDE.U32 UR8, UR10, UR4, URZ ;  /* 0x000000040a0872a5 */ /* 0x000fe2000f8e003f */
[--C-:B------:R-:W-:Y:S01]  /*d830*/  SHF.R.S32.HI R8, RZ, 0x5, R6.reuse ;  /* 0x00000005ff087819 */ /* 0x100fe20000011406 */
[----:B------:R-:W-:Y:S01]  /*d840*/  IMAD.IADD R16, R16, 0x1, -R7 ;  /* 0x0000000110107824 */ /* 0x000fe200078e0a07 */
[----:B------:R-:W-:Y:S01]  /*d850*/  LEA.HI R3, R0, R0, RZ, 0x1 ;  /* 0x0000000000037211 */ /* 0x000fe200078f08ff */
[----:B------:R-:W-:Y:S01]  /*d860*/  UIMAD UR4, UR10, UR5, UR6 ;  /* 0x000000050a0472a4 */ /* 0x000fe2000f8e0206 */
[----:B------:R-:W-:Y:S01]  /*d870*/  SHF.R.S32.HI R2, RZ, 0x1f, R6 ;  /* 0x0000001fff027819 */ /* 0x000fe20000011406 */
[----:B----4-:R-:W-:Y:S01]  /*d880*/  IMAD.WIDE.U32 R4, R9, c[0x0][0x4d8], R4 ;  /* 0x0001360009047a25 */ /* 0x010fe200078e0004 */
[----:B------:R-:W-:Y:S01]  /*d890*/  LOP3.LUT R7, R3, 0x1ffffffe, RZ, 0xc0, !PT ;  /* 0x1ffffffe03077812 */ /* 0x000fe200078ec0ff */
[----:B------:R-:W-:Y:S01]  /*d8a0*/  UIADD3 UR4, UR9, UR4, URZ ;  /* 0x0000000409047290 */ /* 0x000fe2000fffe03f */
[----:B------:R-:W-:-:S02]  /*d8b0*/  LEA.HI R2, R2, R8, RZ, 0x2 ;  /* 0x0000000802027211 */ /* 0x000fc400078f10ff */
[----:B------:R-:W-:Y:S01]  /*d8c0*/  IADD3 R7, R0, -R7, RZ ;  /* 0x8000000700077210 */ /* 0x000fe20007ffe0ff */
[----:B------:R-:W-:Y:S01]  /*d8d0*/  IMAD.SHL.U32 R0, R3, 0x20, RZ ;  /* 0x0000002003007824 */ /* 0x000fe200078e00ff */
[----:B------:R-:W-:Y:S02]  /*d8e0*/  SHF.R.S32.HI R3, RZ, 0x1f, R16 ;  /* 0x0000001fff037819 */ /* 0x000fe40000011410 */
[----:B------:R-:W-:Y:S02]  /*d8f0*/  LOP3.LUT R2, R2, 0xffffffc, RZ, 0xc0, !PT ;  /* 0x0ffffffc02027812 */ /* 0x000fe400078ec0ff */
[----:B------:R-:W-:Y:S01]  /*d900*/  LEA.HI R18, R3, R16, RZ, 0x2 ;  /* 0x0000001003127211 */ /* 0x000fe200078f10ff */
[----:B------:R-:W-:Y:S01]  /*d910*/  IMAD.U32 R3, RZ, RZ, UR9 ;  /* 0x00000009ff037e24 */ /* 0x000fe2000f8e00ff */
[----:B------:R-:W-:Y:S01]  /*d920*/  LOP3.LUT R0, R0, 0xffffffc0, RZ, 0xc0, !PT ;  /* 0xffffffc000007812 */ /* 0x000fe200078ec0ff */
[----:B------:R-:W-:Y:S01]  /*d930*/  IMAD.IADD R8, R8, 0x1, -R2 ;  /* 0x0000000108087824 */ /* 0x000fe200078e0a02 */
[----:B------:R-:W-:Y:S01]  /*d940*/  SHF.R.S32.HI R6, RZ, 0x2, R18 ;  /* 0x00000002ff067819 */ /* 0x000fe20000011412 */
[----:B------:R-:W-:Y:S01]  /*d950*/  IMAD.U32 R2, RZ, RZ, UR8 ;  /* 0x00000008ff027e24 */ /* 0x000fe2000f8e00ff */
[----:B------:R-:W-:Y:S01]  /*d960*/  SHF.R.S32.HI R10, RZ, 0x1f, R9 ;  /* 0x0000001fff0a7819 */ /* 0x000fe20000011409 */
[----:B------:R-:W-:Y:S01]  /*d970*/  IMAD R7, R7, 0x8, R0 ;  /* 0x0000000807077824 */ /* 0x000fe200078e0200 */
[----:B------:R-:W-:Y:S01]  /*d980*/  MOV R3, UR4 ;  /* 0x0000000400037c02 */ /* 0x000fe20008000f00 */
[----:B------:R-:W-:Y:S01]  /*d990*/  IMAD R14, R8, 0x10, R6 ;  /* 0x00000010080e7824 */ /* 0x000fe200078e0206 */
[----:B------:R-:W-:Y:S01]  /*d9a0*/  LOP3.LUT P1, RZ, R16, 0x3, RZ, 0xc0, !PT ;  /* 0x0000000310ff7812 */ /* 0x000fe2000782c0ff */
[----:B------:R-:W-:-:S02]  /*d9b0*/  IMAD R0, R10, c[0x0][0x4d8], RZ ;  /* 0x000136000a007a24 */ /* 0x000fc400078e02ff */
[----:B------:R-:W-:Y:S01]  /*d9c0*/  IMAD R6, R10, c[0x0][0x440], RZ ;  /* 0x000110000a067a24 */ /* 0x000fe200078e02ff */
[----:B------:R-:W-:Y:S01]  /*d9d0*/  IADD3 R8, R14, R7, RZ ;  /* 0x000000070e087210 */ /* 0x000fe20007ffe0ff */
[C---:B------:R-:W-:Y:S02]  /*d9e0*/  IMAD R0, R9.reuse, c[0x0][0x4dc], R0 ;  /* 0x0001370009007a24 */ /* 0x040fe400078e0200 */
[----:B------:R-:W-:Y:S02]  /*d9f0*/  IMAD R6, R9, c[0x0][0x444], R6 ;  /* 0x0001110009067a24 */ /* 0x000fe400078e0206 */
[----:B-1----:R-:W-:Y:S02]  /*da00*/  IMAD R8, R15, 0x80, R8 ;  /* 0x000000800f087824 */ /* 0x002fe400078e0208 */
[----:B------:R-:W-:-:S04]  /*da10*/  IMAD.WIDE.U32 R2, R9, c[0x0][0x440], R2 ;  /* 0x0001100009027a25 */ /* 0x000fc800078e0002 */
[----:B------:R-:W-:-:S04]  /*da20*/  @P0 IMAD.HI.U32 R11, R8, c[0x0][0x4ec], RZ ;  /* 0x00013b00080b0a27 */ /* 0x000fc800078e00ff */
[----:B------:R-:W-:Y:S01]  /*da30*/  IMAD.IADD R5, R5, 0x1, R0 ;  /* 0x0000000105057824 */ /* 0x000fe200078e0200 */
[----:B------:R-:W-:Y:S01]  /*da40*/  SHF.R.S32.HI R0, RZ, 0x1f, R12 ;  /* 0x0000001fff007819 */ /* 0x000fe2000001140c */
[----:B------:R-:W-:Y:S01]  /*da50*/  IMAD.IADD R3, R3, 0x1, R6 ;  /* 0x0000000103037824 */ /* 0x000fe200078e0206 */
[----:B------:R-:W-:Y:S01]  /*da60*/  MOV R6, R8 ;  /* 0x0000000800067202 */ /* 0x000fe20000000f00 */
[----:B------:R-:W-:Y:S01]  /*da70*/  @P0 IMAD.HI.U32 R10, R8, c[0x0][0x4ec], RZ ;  /* 0x00013b00080a0a27 */ /* 0x000fe200078e00ff */
[----:B------:R-:W-:-:S03]  /*da80*/  @P0 SHF.R.U32.HI R6, RZ, c[0x0][0x4f0], R11 ;  /* 0x00013c00ff060a19 */ /* 0x000fc6000001160b */
[----:B------:R-:W-:Y:S01]  /*da90*/  IMAD.MOV.U32 R7, RZ, RZ, R8 ;  /* 0x000000ffff077224 */ /* 0x000fe200078e0008 */
[----:B------:R-:W-:Y:S01]  /*daa0*/  @P0 SHF.R.U32.HI R7, RZ, c[0x0][0x4f0], R10 ;  /* 0x00013c00ff070a19 */ /* 0x000fe2000001160a */
[C---:B------:R-:W-:Y:S02]  /*dab0*/  IMAD R9, R0.reuse, c[0x0][0x448], RZ ;  /* 0x0001120000097a24 */ /* 0x040fe400078e02ff */
[----:B------:R-:W-:Y:S02]  /*dac0*/  IMAD R0, R0, c[0x0][0x4e0], RZ ;  /* 0x0001380000007a24 */ /* 0x000fe400078e02ff */
[----:B------:R-:W-:Y:S02]  /*dad0*/  IMAD.MOV R10, RZ, RZ, -R6 ;  /* 0x000000ffff0a7224 */ /* 0x000fe400078e0a06 */
[C---:B------:R-:W-:Y:S01]  /*dae0*/  IMAD R11, R12.reuse, c[0x0][0x44c], R9 ;  /* 0x000113000c0b7a24 */ /* 0x040fe200078e0209 */
[----:B------:R-:W-:Y:S01]  /*daf0*/  SHF.R.S32.HI R9, RZ, 0x1f, R7 ;  /* 0x0000001fff097819 */ /* 0x000fe20000011407 */
[----:B------:R-:W-:-:S02]  /*db00*/  IMAD R13, R12, c[0x0][0x4e4], R0 ;  /* 0x000139000c0d7a24 */ /* 0x000fc400078e0200 */
[----:B------:R-:W-:-:S04]  /*db10*/  IMAD.WIDE.U32 R4, R12, c[0x0][0x4e0], R4 ;  /* 0x000138000c047a25 */ /* 0x000fc800078e0004 */
[----:B------:R-:W-:Y:S01]  /*db20*/  IMAD R0, R10, c[0x0][0x4e8], R8 ;  /* 0x00013a000a007a24 */ /* 0x000fe200078e0208 */
[----:B------:R-:W-:Y:S01]  /*db30*/  SHF.R.S32.HI R10, RZ, 0x1f, R6 ;  /* 0x0000001fff0a7819 */ /* 0x000fe20000011406 */
[----:B------:R-:W-:Y:S01]  /*db40*/  IMAD R9, R9, c[0x0][0x430], RZ ;  /* 0x00010c0009097a24 */ /* 0x000fe200078e02ff */
[----:B------:R-:W-:Y:S01]  /*db50*/  IADD3 R4, P0, R6, R4, RZ ;  /* 0x0000000406047210 */ /* 0x000fe20007f1e0ff */
[----:B------:R-:W-:Y:S01]  /*db60*/  IMAD.WIDE.U32 R2, R12, c[0x0][0x448], R2 ;  /* 0x000112000c027a25 */ /* 0x000fe200078e0002 */
[----:B------:R-:W-:Y:S02]  /*db70*/  SHF.R.S32.HI R6, RZ, 0x1f, R0 ;  /* 0x0000001fff067819 */ /* 0x000fe40000011400 */
[----:B------:R-:W-:Y:S01]  /*db80*/  IADD3.X R5, R10, R5, R13, P0, !PT ;  /* 0x000000050a057210 */ /* 0x000fe200007fe40d */
[----:B------:R-:W-:Y:S01]  /*db90*/  IMAD R10, R7, c[0x0][0x434], R9 ;  /* 0x00010d00070a7a24 */ /* 0x000fe200078e0209 */
[----:B------:R-:W-:Y:S01]  /*dba0*/  IADD3 R3, R3, R11, RZ ;  /* 0x0000000b03037210 */ /* 0x000fe20007ffe0ff */
[----:B------:R-:W-:-:S02]  /*dbb0*/  IMAD R9, R6, c[0x0][0x4c8], RZ ;  /* 0x0001320006097a24 */ /* 0x000fc400078e02ff */
[----:B------:R-:W-:Y:S02]  /*dbc0*/  IMAD.MOV R6, RZ, RZ, -R7 ;  /* 0x000000ffff067224 */ /* 0x000fe400078e0a07 */
[----:B------:R-:W-:-:S04]  /*dbd0*/  IMAD.WIDE.U32 R4, R0, c[0x0][0x4c8], R4 ;  /* 0x0001320000047a25 */ /* 0x000fc800078e0004 */
[----:B------:R-:W-:Y:S02]  /*dbe0*/  IMAD R0, R0, c[0x0][0x4cc], R9 ;  /* 0x0001330000007a24 */ /* 0x000fe400078e0209 */
[----:B------:R-:W-:Y:S01]  /*dbf0*/  IMAD R13, R6, c[0x0][0x4e8], R8 ;  /* 0x00013a00060d7a24 */ /* 0x000fe200078e0208 */
[C---:B------:R-:W-:Y:S01]  /*dc00*/  LEA R6, P0, R4.reuse, c[0x0][0x4a8], 0x2 ;  /* 0x00012a0004067a11 */ /* 0x040fe200078010ff */
[----:B------:R-:W-:Y:S01]  /*dc10*/  IMAD.WIDE.U32 R2, R7, c[0x0][0x430], R2 ;  /* 0x00010c0007027a25 */ /* 0x000fe200078e0002 */
[----:B------:R-:W-:Y:S02]  /*dc20*/  IADD3 R0, R5, R0, RZ ;  /* 0x0000000005007210 */ /* 0x000fe40007ffe0ff */
[----:B------:R-:W-:Y:S01]  /*dc30*/  SHF.R.S32.HI R7, RZ, 0x1f, R13 ;  /* 0x0000001fff077819 */ /* 0x000fe2000001140d */
[----:B------:R-:W-:Y:S01]  /*dc40*/  IMAD.IADD R3, R3, 0x1, R10 ;  /* 0x0000000103037824 */ /* 0x000fe200078e020a */
[----:B------:R-:W-:Y:S01]  /*dc50*/  LEA.HI.X R0, R4, c[0x0][0x4ac], R0, 0x2, P0 ;  /* 0x00012b0004007a11 */ /* 0x000fe200000f1400 */
[----:B------:R-:W-:Y:S01]  /*dc60*/  IMAD R12, R15, 0x80, R14 ;  /* 0x000000800f0c7824 */ /* 0x000fe200078e020e */
[----:B------:R-:W-:Y:S01]  /*dc70*/  SHFL.IDX PT, R4, R6, RZ, 0x1c1f ;  /* 0x001c1fff06047589 */ /* 0x000fe200000e0000 */
[----:B------:R-:W-:-:S02]  /*dc80*/  IMAD R7, R7, c[0x0][0x428], RZ ;  /* 0x00010a0007077a24 */ /* 0x000fc400078e02ff */
[C---:B------:R-:W-:Y:S01]  /*dc90*/  IMAD.WIDE.U32 R2, R13.reuse, c[0x0][0x428], R2 ;  /* 0x00010a000d027a25 */ /* 0x040fe200078e0002 */
[----:B------:R-:W1:Y:S01]  /*dca0*/  SHFL.IDX PT, R5, R0, RZ, 0x1c1f ;  /* 0x001c1fff00057589 */ /* 0x000e6200000e0000 */
[C---:B------:R-:W-:Y:S02]  /*dcb0*/  IADD3 R14, R12.reuse, 0x40, RZ ;  /* 0x000000400c0e7810 */ /* 0x040fe40007ffe0ff */
[----:B------:R-:W-:Y:S01]  /*dcc0*/  IMAD R15, R13, c[0x0][0x42c], R7 ;  /* 0x00010b000d0f7a24 */ /* 0x000fe200078e0207 */
[----:B------:R-:W-:Y:S01]  /*dcd0*/  SHFL.IDX PT, R10, R6, 0x1, 0x1c1f ;  /* 0x003c1f00060a7f89 */ /* 0x000fe200000e0000 */
[C---:B------:R-:W-:Y:S02]  /*dce0*/  IADD3 R13, R12.reuse, 0x48, RZ ;  /* 0x000000480c0d7810 */ /* 0x040fe40007ffe0ff */
[-C--:B------:R-:W-:Y:S01]  /*dcf0*/  ISETP.GE.OR P4, PT, R12, R24.reuse, P1 ;  /* 0x000000180c00720c */ /* 0x080fe20000f86670 */
[----:B------:R-:W2:Y:S01]  /*dd00*/  SHFL.IDX PT, R11, R0, 0x1, 0x1c1f ;  /* 0x003c1f00000b7f89 */ /* 0x000ea200000e0000 */
[-C--:B------:R-:W-:Y:S01]  /*dd10*/  ISETP.GE.OR P2, PT, R14, R24.reuse, P1 ;  /* 0x000000180e00720c */ /* 0x080fe20000f46670 */
[----:B------:R-:W-:Y:S01]  /*dd20*/  IMAD.IADD R3, R3, 0x1, R15 ;  /* 0x0000000103037824 */ /* 0x000fe200078e020f */
[----:B------:R-:W-:Y:S01]  /*dd30*/  LEA R19, P0, R2, c[0x0][0x400], 0x2 ;  /* 0x0001000002137a11 */ /* 0x000fe200078010ff */
[----:B------:R-:W-:Y:S01]  /*dd40*/  SHFL.IDX PT, R8, R6, 0x2, 0x1c1f ;  /* 0x005c1f0006087f89 */ /* 0x000fe200000e0000 */
[----:B------:R-:W-:-:S02]  /*dd50*/  ISETP.GE.AND P5, PT, R14, R24, PT ;  /* 0x000000180e00720c */ /* 0x000fc40003fa6270 */
[----:B------:R-:W-:Y:S01]  /*dd60*/  LEA.HI.X R17, R2, c[0x0][0x404], R3, 0x2, P0 ;  /* 0x0001010002117a11 */ /* 0x000fe200000f1403 */
[----:B------:R-:W3:Y:S01]  /*dd70*/  SHFL.IDX PT, R9, R0, 0x2, 0x1c1f ;  /* 0x005c1f0000097f89 */ /* 0x000ee200000e0000 */
[----:B------:R-:W-:-:S03]  /*dd80*/  ISETP.GE.AND P6, PT, R13, R24, PT ;  /* 0x000000180d00720c */ /* 0x000fc60003fc6270 */
[----:B------:R-:W-:Y:S04]  /*dd90*/  SHFL.IDX PT, R6, R6, 0x3, 0x1c1f ;  /* 0x007c1f0006067f89 */ /* 0x000fe800000e0000 */
[----:B------:R4:W5:Y:S04]  /*dda0*/  SHFL.IDX PT, R7, R0, 0x3, 0x1c1f ;  /* 0x007c1f0000077f89 */ /* 0x00096800000e0000 */
[----:B-1----:R1:W-:Y:S04]  /*ddb0*/  @!P4 ST.E [R4.64], R20 ;  /* 0x000000140400c985 */ /* 0x0023e8000c101910 */
[----:B------:R1:W1:Y:S04]  /*ddc0*/  SHFL.IDX PT, R2, R19, RZ, 0x1c1f ;  /* 0x001c1fff13027589 */ /* 0x00026800000e0000 */
[----:B------:R1:W1:Y:S01]  /*ddd0*/  SHFL.IDX PT, R3, R17, RZ, 0x1c1f ;  /* 0x001c1fff11037589 */ /* 0x00026200000e0000 */
[----:B----4-:R-:W-:-:S04]  /*dde0*/  IADD3 R0, R12, 0x8, RZ ;  /* 0x000000080c007810 */ /* 0x010fc80007ffe0ff */
[CC--:B------:R-:W-:Y:S02]  /*ddf0*/  ISETP.GE.OR P3, PT, R0.reuse, R24.reuse, P1 ;  /* 0x000000180000720c */ /* 0x0c0fe40000f66670 */
[-C--:B------:R-:W-:Y:S02]  /*de00*/  ISETP.GE.OR P1, PT, R13, R24.reuse, P1 ;  /* 0x000000180d00720c */ /* 0x080fe40000f26670 */
[----:B------:R-:W-:Y:S02]  /*de10*/  ISETP.GE.AND P0, PT, R0, R24, PT ;  /* 0x000000180000720c */ /* 0x000fe40003f06270 */
[----:B------:R-:W-:-:S04]  /*de20*/  LOP3.LUT R0, R18, 0x7ffffffc, RZ, 0xc0, !PT ;  /* 0x7ffffffc12007812 */ /* 0x000fc800078ec0ff */
[----:B------:R-:W-:-:S03]  /*de30*/  IADD3 R0, R16, -R0, RZ ;  /* 0x8000000010007210 */ /* 0x000fc60007ffe0ff */
[----:B--2---:R2:W-:Y:S02]  /*de40*/  @!P3 ST.E [R10.64], R21 ;  /* 0x000000150a00b985 */ /* 0x0045e4000c101910 */
[----:B------:R-:W-:Y:S02]  /*de50*/  IMAD.SHL.U32 R0, R0, 0x2, RZ ;  /* 0x0000000200007824 */ /* 0x000fe400078e00ff */
[----:B---3--:R2:W-:Y:S04]  /*de60*/  @!P2 ST.E [R8.64], R22 ;  /* 0x000000160800a985 */ /* 0x0085e8000c101910 */
[----:B-----5:R2:W-:Y:S01]  /*de70*/  @!P1 ST.E [R6.64], R23 ;  /* 0x0000001706009985 */ /* 0x0205e2000c101910 */
[----:B------:R-:W-:-:S13]  /*de80*/  ISETP.GE.AND P1, PT, R12, R24, PT ;  /* 0x000000180c00720c */ /* 0x000fda0003f26270 */
[----:B------:R-:W-:Y:S05]  /*de90*/  @P1 BRA `(.L_x_25) ;  /* 0x000002d000001947 */ /* 0x000fea0003800000 */
[C---:B-12---:R-:W-:Y:S02]  /*dea0*/  IADD3 R6, R0.reuse, 0x8, RZ ;  /* 0x0000000800067810 */ /* 0x046fe40007ffe0ff */
[C---:B------:R-:W-:Y:S02]  /*deb0*/  IADD3 R5, R0.reuse, 0x10, RZ ;  /* 0x0000001000057810 */ /* 0x040fe40007ffe0ff */
[----:B------:R-:W-:Y:S02]  /*dec0*/  IADD3 R4, R0, 0x18, RZ ;  /* 0x0000001800047810 */ /* 0x000fe40007ffe0ff */
[----:B------:R-:W-:Y:S02]  /*ded0*/  ISETP.GE.AND P3, PT, R6, c[0x0][0x3c8], PT ;  /* 0x0000f20006007a0c */ /* 0x000fe40003f66270 */
[----:B------:R-:W-:Y:S02]  /*dee0*/  ISETP.GE.AND P2, PT, R5, c[0x0][0x3c8], PT ;  /* 0x0000f20005007a0c */ /* 0x000fe40003f46270 */
[----:B------:R-:W-:-:S02]  /*def0*/  ISETP.GE.AND P1, PT, R4, c[0x0][0x3c8], PT ;  /* 0x0000f20004007a0c */ /* 0x000fc40003f26270 */
[----:B------:R-:W-:-:S07]  /*df00*/  ISETP.GE.AND P4, PT, R0, c[0x0][0x3c8], PT ;  /* 0x0000f20000007a0c */ /* 0x000fce0003f86270 */
[----:B------:R-:W-:Y:S02]  /*df10*/  @!P3 LEA.HI R8, R6, R6, RZ, 0x1 ;  /* 0x000000060608b211 */ /* 0x000fe400078f08ff */
[----:B------:R-:W-:Y:S02]  /*df20*/  @!P2 LEA.HI R5, R5, R5, RZ, 0x1 ;  /* 0x000000050505a211 */ /* 0x000fe400078f08ff */
[----:B------:R-:W-:Y:S02]  /*df30*/  @!P1 LEA.HI R6, R4, R4, RZ, 0x1 ;  /* 0x0000000404069211 */ /* 0x000fe400078f08ff */
[----:B------:R-:W-:Y:S02]  /*df40*/  @!P3 LOP3.LUT R8, R8, 0xfffffffe, RZ, 0xc0, !PT ;  /* 0xfffffffe0808b812 */ /* 0x000fe400078ec0ff */
[----:B------:R-:W-:Y:S01]  /*df50*/  @!P2 LOP3.LUT R7, R5, 0xfffffffe, RZ, 0xc0, !PT ;  /* 0xfffffffe0507a812 */ /* 0x000fe200078ec0ff */
[----:B------:R-:W-:Y:S01]  /*df60*/  @!P4 IMAD.WIDE R4, R0, 0x4, R2 ;  /* 0x000000040004c825 */ /* 0x000fe200078e0202 */
[----:B------:R-:W-:-:S03]  /*df70*/  @!P1 LOP3.LUT R10, R6, 0xfffffffe, RZ, 0xc0, !PT ;  /* 0xfffffffe060a9812 */ /* 0x000fc600078ec0ff */
[--C-:B------:R-:W-:Y:S01]  /*df80*/  @!P3 IMAD.WIDE R8, R8, 0x4, R2.reuse ;  /* 0x000000040808b825 */ /* 0x100fe200078e0202 */
[----:B------:R1:W-:Y:S03]  /*df90*/  @!P4 ST.E.64 [R4.64], R124 ;  /* 0x0000007c0400c985 */ /* 0x0003e6000c101b10 */
[--C-:B------:R-:W-:Y:S01]  /*dfa0*/  @!P2 IMAD.WIDE R6, R7, 0x4, R2.reuse ;  /* 0x000000040706a825 */ /* 0x100fe200078e0202 */
[----:B------:R2:W-:Y:S04]  /*dfb0*/  @!P3 ST.E.64 [R8.64], R132 ;  /* 0x000000840800b985 */ /* 0x0005e8000c101b10 */
[----:B------:R3:W-:Y:S01]  /*dfc0*/  @!P2 ST.E.64 [R6.64], R136 ;  /* 0x000000880600a985 */ /* 0x0007e2000c101b10 */
[----:B-1----:R-:W-:Y:S01]  /*dfd0*/  @!P1 IMAD.WIDE R4, R10, 0x4, R2 ;  /* 0x000000040a049825 */ /* 0x002fe200078e0202 */
[----:B--2---:R-:W-:-:S04]  /*dfe0*/  IADD3 R8, R0, 0x20, RZ ;  /* 0x0000002000087810 */ /* 0x004fc80007ffe0ff */
[----:B------:R1:W-:Y:S01]  /*dff0*/  @!P1 ST.E.64 [R4.64], R148 ;  /* 0x0000009404009985 */ /* 0x0003e2000c101b10 */
[----:B---3--:R-:W-:Y:S02]  /*e000*/  IADD3 R6, R0, 0x28, RZ ;  /* 0x0000002800067810 */ /* 0x008fe40007ffe0ff */
[----:B------:R-:W-:Y:S02]  /*e010*/  ISETP.GE.AND P4, PT, R8, c[0x0][0x3c8], PT ;  /* 0x0000f20008007a0c */ /* 0x000fe40003f86270 */
[----:B------:R-:W-:-:S11]  /*e020*/  ISETP.GE.AND P3, PT, R6, c[0x0][0x3c8], PT ;  /* 0x0000f20006007a0c */ /* 0x000fd60003f66270 */
[----:B------:R-:W-:Y:S02]  /*e030*/  @!P4 LEA.HI R8, R8, R8, RZ, 0x1 ;  /* 0x000000080808c211 */ /* 0x000fe400078f08ff */
[----:B------:R-:W-:-:S04]  /*e040*/  @!P3 LEA.HI R7, R6, R6, RZ, 0x1 ;  /* 0x000000060607b211 */ /* 0x000fc800078f08ff */
[----:B------:R-:W-:Y:S02]  /*e050*/  @!P3 LOP3.LUT R7, R7, 0xfffffffe, RZ, 0xc0, !PT ;  /* 0xfffffffe0707b812 */ /* 0x000fe400078ec0ff */
[C---:B-1----:R-:W-:Y:S02]  /*e060*/  IADD3 R5, R0.reuse, 0x30, RZ ;  /* 0x0000003000057810 */ /* 0x042fe40007ffe0ff */
[----:B------:R-:W-:Y:S02]  /*e070*/  IADD3 R4, R0, 0x38, RZ ;  /* 0x0000003800047810 */ /* 0x000fe40007ffe0ff */
[----:B------:R-:W-:Y:S02]  /*e080*/  ISETP.GE.AND P2, PT, R5, c[0x0][0x3c8], PT ;  /* 0x0000f20005007a0c */ /* 0x000fe40003f46270 */
[----:B------:R-:W-:-:S11]  /*e090*/  ISETP.GE.AND P1, PT, R4, c[0x0][0x3c8], PT ;  /* 0x0000f20004007a0c */ /* 0x000fd60003f26270 */
[----:B------:R-:W-:Y:S02]  /*e0a0*/  @!P2 LEA.HI R6, R5, R5, RZ, 0x1 ;  /* 0x000000050506a211 */ /* 0x000fe400078f08ff */
[----:B------:R-:W-:Y:S02]  /*e0b0*/  @!P1 LEA.HI R4, R4, R4, RZ, 0x1 ;  /* 0x0000000404049211 */ /* 0x000fe400078f08ff */
[----:B------:R-:W-:Y:S02]  /*e0c0*/  @!P4 LOP3.LUT R5, R8, 0xfffffffe, RZ, 0xc0, !PT ;  /* 0xfffffffe0805c812 */ /* 0x000fe400078ec0ff */
[----:B------:R-:W-:Y:S01]  /*e0d0*/  @!P2 LOP3.LUT R10, R6, 0xfffffffe, RZ, 0xc0, !PT ;  /* 0xfffffffe060aa812 */ /* 0x000fe200078ec0ff */
[----:B------:R-:W-:Y:S01]  /*e0e0*/  @!P3 IMAD.WIDE R6, R7, 0x4, R2 ;  /* 0x000000040706b825 */ /* 0x000fe200078e0202 */
[----:B------:R-:W-:-:S03]  /*e0f0*/  @!P1 LOP3.LUT R11, R4, 0xfffffffe, RZ, 0xc0, !PT ;  /* 0xfffffffe040b9812 */ /* 0x000fc600078ec0ff */
[----:B------:R-:W-:-:S04]  /*e100*/  @!P4 IMAD.WIDE R8, R5, 0x4, R2 ;  /* 0x000000040508c825 */ /* 0x000fc800078e0202 */
[--C-:B------:R-:W-:Y:S01]  /*e110*/  @!P2 IMAD.WIDE R4, R10, 0x4, R2.reuse ;  /* 0x000000040a04a825 */ /* 0x100fe200078e0202 */
[----:B------:R1:W-:Y:S03]  /*e120*/  @!P4 ST.E.64 [R8.64], R152 ;  /* 0x000000980800c985 */ /* 0x0003e6000c101b10 */
[----:B------:R-:W-:Y:S01]  /*e130*/  @!P1 IMAD.WIDE R2, R11, 0x4, R2 ;  /* 0x000000040b029825 */ /* 0x000fe200078e0202 */
[----:B------:R1:W-:Y:S04]  /*e140*/  @!P3 ST.E.64 [R6.64], R164 ;  /* 0x000000a40600b985 */ /* 0x0003e8000c101b10 */
[----:B------:R1:W-:Y:S04]  /*e150*/  @!P2 ST.E.64 [R4.64], R168 ;  /* 0x000000a80400a985 */ /* 0x0003e8000c101b10 */
[----:B------:R1:W-:Y:S02]  /*e160*/  @!P1 ST.E.64 [R2.64], R180 ;  /* 0x000000b402009985 */ /* 0x0003e4000c101b10 */
.L_x_25:
[----:B-1----:R-:W-:Y:S05]  /*e170*/  BSYNC B0 ;  /* 0x0000000000007941 */ /* 0x002fea0003800000 */
.L_x_24:
[----:B------:R1:W3:Y:S01]  /*e180*/  SHFL.IDX PT, R3, R17, 0x1, 0x1c1f ;  /* 0x003c1f0011037f89 */ /* 0x0002e200000e0000 */
[----:B------:R-:W-:Y:S03]  /*e190*/  BSSY B0, `(.L_x_26) ;  /* 0x0000030000007945 */ /* 0x000fe60003800000 */
[----:B------:R1:W4:Y:S01]  /*e1a0*/  SHFL.IDX PT, R2, R19, 0x1, 0x1c1f ;  /* 0x003c1f0013027f89 */ /* 0x00032200000e0000 */
[----:B------:R-:W-:Y:S05]  /*e1b0*/  @P0 BRA `(.L_x_27) ;  /* 0x000002d000000947 */ /* 0x000fea0003800000 */
[C---:B------:R-:W-:Y:S02]  /*e1c0*/  IADD3 R5, R0.reuse, 0x8, RZ ;  /* 0x0000000800057810 */ /* 0x040fe40007ffe0ff */
[----:B------:R-:W-:-:S02]  /*e1d0*/  IADD3 R4, R0, 0x10, RZ ;  /* 0x0000001000047810 */ /* 0x000fc40007ffe0ff */
[----:B------:R-:W-:Y:S02]  /*e1e0*/  ISETP.GE.AND P1, PT, R5, c[0x0][0x3c8], PT ;  /* 0x0000f20005007a0c */ /* 0x000fe40003f26270 */
[----:B------:R-:W-:Y:S02]  /*e1f0*/  ISETP.GE.AND P0, PT, R4, c[0x0][0x3c8], PT ;  /* 0x0000f20004007a0c */ /* 0x000fe40003f06270 */
[C---:B------:R-:W-:Y:S02]  /*e200*/  ISETP.GE.AND P2, PT, R0.reuse, c[0x0][0x3c8], PT ;  /* 0x0000f20000007a0c */ /* 0x040fe40003f46270 */
[----:B--2---:R-:W-:-:S04]  /*e210*/  IADD3 R10, R0, 0x18, RZ ;  /* 0x00000018000a7810 */ /* 0x004fc80007ffe0ff */
[----:B------:R-:W-:-:S03]  /*e220*/  ISETP.GE.AND P4, PT, R10, c[0x0][0x3c8], PT ;  /* 0x0000f2000a007a0c */ /* 0x000fc60003f86270 */
[----:B------:R-:W-:Y:S02]  /*e230*/  @!P1 LEA.HI R5, R5, R5, RZ, 0x1 ;  /* 0x0000000505059211 */ /* 0x000fe400078f08ff */
[----:B------:R-:W-:Y:S02]  /*e240*/  @!P0 LEA.HI R4, R4, R4, RZ, 0x1 ;  /* 0x0000000404048211 */ /* 0x000fe400078f08ff */
[----:B------:R-:W-:Y:S01]  /*e250*/  @!P1 LOP3.LUT R5, R5, 0xfffffffe, RZ, 0xc0, !PT ;  /* 0xfffffffe05059812 */ /* 0x000fe200078ec0ff */
[----:B---34-:R-:W-:Y:S01]  /*e260*/  @!P2 IMAD.WIDE R6, R0, 0x4, R2 ;  /* 0x000000040006a825 */ /* 0x018fe200078e0202 */
[----:B------:R-:W-:-:S03]  /*e270*/  @!P0 LOP3.LUT R8, R4, 0xfffffffe, RZ, 0xc0, !PT ;  /* 0xfffffffe04088812 */ /* 0x000fc600078ec0ff */
[--C-:B------:R-:W-:Y:S01]  /*e280*/  @!P1 IMAD.WIDE R4, R5, 0x4, R2.reuse ;  /* 0x0000000405049825 */ /* 0x100fe200078e0202 */
[----:B------:R2:W-:Y:S01]  /*e290*/  @!P2 ST.E.64 [R6.64], R126 ;  /* 0x0000007e0600a985 */ /* 0x0005e2000c101b10 */
[----:B------:R-:W-:Y:S02]  /*e2a0*/  @!P4 LEA.HI R10, R10, R10, RZ, 0x1 ;  /* 0x0000000a0a0ac211 */ /* 0x000fe400078f08ff */
[----:B------:R-:W-:Y:S01]  /*e2b0*/  @!P0 IMAD.WIDE R8, R8, 0x4, R2 ;  /* 0x0000000408088825 */ /* 0x000fe200078e0202 */
[----:B------:R3:W-:Y:S04]  /*e2c0*/  @!P1 ST.E.64 [R4.64], R134 ;  /* 0x0000008604009985 */ /* 0x0007e8000c101b10 */
[----:B------:R4:W-:Y:S01]  /*e2d0*/  @!P0 ST.E.64 [R8.64], R138 ;  /* 0x0000008a08008985 */ /* 0x0009e2000c101b10 */
[----:B--2---:R-:W-:-:S02]  /*e2e0*/  IADD3 R7, R0, 0x20, RZ ;  /* 0x0000002000077810 */ /* 0x004fc40007ffe0ff */
[C---:B------:R-:W-:Y:S02]  /*e2f0*/  IADD3 R6, R0.reuse, 0x28, RZ ;  /* 0x0000002800067810 */ /* 0x040fe40007ffe0ff */
[C---:B---3--:R-:W-:Y:S02]  /*e300*/  IADD3 R5, R0.reuse, 0x30, RZ ;  /* 0x0000003000057810 */ /* 0x048fe40007ffe0ff */
[----:B------:R-:W-:Y:S02]  /*e310*/  IADD3 R4, R0, 0x38, RZ ;  /* 0x0000003800047810 */ /* 0x000fe40007ffe0ff */
[----:B------:R-:W-:Y:S02]  /*e320*/  ISETP.GE.AND P3, PT, R7, c[0x0][0x3c8], PT ;  /* 0x0000f20007007a0c */ /* 0x000fe40003f66270 */
[----:B------:R-:W-:Y:S02]  /*e330*/  ISETP.GE.AND P2, PT, R6, c[0x0][0x3c8], PT ;  /* 0x0000f20006007a0c */ /* 0x000fe40003f46270 */
[----:B------:R-:W-:-:S02]  /*e340*/  ISETP.GE.AND P1, PT, R5, c[0x0][0x3c8], PT ;  /* 0x0000f20005007a0c */ /* 0x000fc40003f26270 */
[----:B------:R-:W-:-:S07]  /*e350*/  ISETP.GE.AND P0, PT, R4, c[0x0][0x3c8], PT ;  /* 0x0000f20004007a0c */ /* 0x000fce0003f06270 */
[----:B----4-:R-:W-:Y:S02]  /*e360*/  @!P3 LEA.HI R8, R7, R7, RZ, 0x1 ;  /* 0x000000070708b211 */ /* 0x010fe400078f08ff */
[----:B------:R-:W-:Y:S02]  /*e370*/  @!P2 LEA.HI R7, R6, R6, RZ, 0x1 ;  /* 0x000000060607a211 */ /* 0x000fe400078f08ff */
[----:B------:R-:W-:Y:S02]  /*e380*/  @!P1 LEA.HI R6, R5, R5, RZ, 0x1 ;  /* 0x0000000505069211 */ /* 0x000fe400078f08ff */
[----:B------:R-:W-:Y:S02]  /*e390*/  @!P0 LEA.HI R4, R4, R4, RZ, 0x1 ;  /* 0x0000000404048211 */ /* 0x000fe400078f08ff */
[----:B------:R-:W-:Y:S02]  /*e3a0*/  @!P4 LOP3.LUT R5, R10, 0xfffffffe, RZ, 0xc0, !PT ;  /* 0xfffffffe0a05c812 */ /* 0x000fe400078ec0ff */
[----:B------:R-:W-:-:S02]  /*e3b0*/  @!P3 LOP3.LUT R8, R8, 0xfffffffe, RZ, 0xc0, !PT ;  /* 0xfffffffe0808b812 */ /* 0x000fc400078ec0ff */
[----:B------:R-:W-:Y:S01]  /*e3c0*/  @!P2 LOP3.LUT R7, R7, 0xfffffffe, RZ, 0xc0, !PT ;  /* 0xfffffffe0707a812 */ /* 0x000fe200078ec0ff */
[--C-:B------:R-:W-:Y:S01]  /*e3d0*/  @!P4 IMAD.WIDE R10, R5, 0x4, R2.reuse ;  /* 0x00000004050ac825 */ /* 0x100fe200078e0202 */
[----:B------:R-:W-:Y:S02]  /*e3e0*/  @!P1 LOP3.LUT R12, R6, 0xfffffffe, RZ, 0xc0, !PT ;  /* 0xfffffffe060c9812 */ /* 0x000fe400078ec0ff */
[----:B------:R-:W-:Y:S01]  /*e3f0*/  @!P0 LOP3.LUT R13, R4, 0xfffffffe, RZ, 0xc0, !PT ;  /* 0xfffffffe040d8812 */ /* 0x000fe200078ec0ff */
[--C-:B------:R-:W-:Y:S01]  /*e400*/  @!P3 IMAD.WIDE R8, R8, 0x4, R2.reuse ;  /* 0x000000040808b825 */ /* 0x100fe200078e0202 */
[----:B------:R2:W-:Y:S03]  /*e410*/  @!P4 ST.E.64 [R10.64], R150 ;  /* 0x000000960a00c985 */ /* 0x0005e6000c101b10 */
[--C-:B------:R-:W-:Y:S01]  /*e420*/  @!P2 IMAD.WIDE R6, R7, 0x4, R2.reuse ;  /* 0x000000040706a825 */ /* 0x100fe200078e0202 */
[----:B------:R2:W-:Y:S03]  /*e430*/  @!P3 ST.E.64 [R8.64], R154 ;  /* 0x0000009a0800b985 */ /* 0x0005e6000c101b10 */
[--C-:B------:R-:W-:Y:S01]  /*e440*/  @!P1 IMAD.WIDE R4, R12, 0x4, R2.reuse ;  /* 0x000000040c049825 */ /* 0x100fe200078e0202 */
[----:B------:R2:W-:Y:S03]  /*e450*/  @!P2 ST.E.64 [R6.64], R166 ;  /* 0x000000a60600a985 */ /* 0x0005e6000c101b10 */
[----:B------:R-:W-:Y:S01]  /*e460*/  @!P0 IMAD.WIDE R2, R13, 0x4, R2 ;  /* 0x000000040d028825 */ /* 0x000fe200078e0202 */
[----:B------:R2:W-:Y:S04]  /*e470*/  @!P1 ST.E.64 [R4.64], R170 ;  /* 0x000000aa04009985 */ /* 0x0005e8000c101b10 */
[----:B------:R2:W-:Y:S02]  /*e480*/  @!P0 ST.E.64 [R2.64], R182 ;  /* 0x000000b602008985 */ /* 0x0005e4000c101b10 */
.L_x_27:
[----:B------:R-:W-:Y:S05]  /*e490*/  BSYNC B0 ;  /* 0x0000000000007941 */ /* 0x000fea0003800000 */
.L_x_26:
[----:B--23--:R2:W3:Y:S01]  /*e4a0*/  SHFL.IDX PT, R3, R17, 0x2, 0x1c1f ;  /* 0x005c1f0011037f89 */ /* 0x00c4e200000e0000 */
[----:B------:R-:W-:Y:S03]  /*e4b0*/  BSSY B0, `(.L_x_28) ;  /* 0x0000030000007945 */ /* 0x000fe60003800000 */
[----:B----4-:R2:W4:Y:S01]  /*e4c0*/  SHFL.IDX PT, R2, R19, 0x2, 0x1c1f ;  /* 0x005c1f0013027f89 */ /* 0x01052200000e0000 */
[----:B------:R-:W-:Y:S05]  /*e4d0*/  @P5 BRA `(.L_x_29) ;  /* 0x000002d000005947 */ /* 0x000fea0003800000 */
[C---:B------:R-:W-:Y:S02]  /*e4e0*/  IADD3 R4, R0.reuse, 0x8, RZ ;  /* 0x0000000800047810 */ /* 0x040fe40007ffe0ff */
[----:B------:R-:W-:-:S02]  /*e4f0*/  ISETP.GE.AND P1, PT, R0, c[0x0][0x3c8], PT ;  /* 0x0000f20000007a0c */ /* 0x000fc40003f26270 */
[----:B------:R-:W-:Y:S02]  /*e500*/  ISETP.GE.AND P0, PT, R4, c[0x0][0x3c8], PT ;  /* 0x0000f20004007a0c */ /* 0x000fe40003f06270 */
[C---:B------:R-:W-:Y:S02]  /*e510*/  IADD3 R9, R0.reuse, 0x10, RZ ;  /* 0x0000001000097810 */ /* 0x040fe40007ffe0ff */
[----:B------:R-:W-:Y:S02]  /*e520*/  IADD3 R8, R0, 0x18, RZ ;  /* 0x0000001800087810 */ /* 0x000fe40007ffe0ff */
[----:B------:R-:W-:Y:S02]  /*e530*/  ISETP.GE.AND P5, PT, R9, c[0x0][0x3c8], PT ;  /* 0x0000f20009007a0c */ /* 0x000fe40003fa6270 */
[----:B------:R-:W-:-:S03]  /*e540*/  ISETP.GE.AND P4, PT, R8, c[0x0][0x3c8], PT ;  /* 0x0000f20008007a0c */ /* 0x000fc60003f86270 */
[----:B---34-:R-:W-:Y:S02]  /*e550*/  @!P1 IMAD.WIDE R6, R0, 0x4, R2 ;  /* 0x0000000400069825 */ /* 0x018fe400078e0202 */
[----:B------:R-:W-:-:S03]  /*e560*/  @!P0 LEA.HI R4, R4, R4, RZ, 0x1 ;  /* 0x0000000404048211 */ /* 0x000fc600078f08ff */
[----:B------:R3:W-:Y:S01]  /*e570*/  @!P1 ST.E.64 [R6.64], R120 ;  /* 0x0000007806009985 */ /* 0x0007e2000c101b10 */
[----:B------:R-:W-:Y:S02]  /*e580*/  @!P0 LOP3.LUT R4, R4, 0xfffffffe, RZ, 0xc0, !PT ;  /* 0xfffffffe04048812 */ /* 0x000fe400078ec0ff */
[----:B------:R-:W-:Y:S02]  /*e590*/  @!P5 LEA.HI R9, R9, R9, RZ, 0x1 ;  /* 0x000000090909d211 */ /* 0x000fe400078f08ff */
[----:B------:R-:W-:Y:S01]  /*e5a0*/  @!P4 LEA.HI R10, R8, R8, RZ, 0x1 ;  /* 0x00000008080ac211 */ /* 0x000fe200078f08ff */
[----:B------:R-:W-:-:S03]  /*e5b0*/  @!P0 IMAD.WIDE R4, R4, 0x4, R2 ;  /* 0x0000000404048825 */ /* 0x000fc600078e0202 */
[----:B------:R-:W-:Y:S02]  /*e5c0*/  @!P4 LOP3.LUT R10, R10, 0xfffffffe, RZ, 0xc0, !PT ;  /* 0xfffffffe0a0ac812 */ /* 0x000fe400078ec0ff */
[----:B------:R4:W-:Y:S03]  /*e5d0*/  @!P0 ST.E.64 [R4.64], R128 ;  /* 0x0000008004008985 */ /* 0x0009e6000c101b10 */
[----:B------:R-:W-:Y:S01]  /*e5e0*/  @!P4 IMAD.WIDE R10, R10, 0x4, R2 ;  /* 0x000000040a0ac825 */ /* 0x000fe200078e0202 */
[C---:B---3--:R-:W-:Y:S02]  /*e5f0*/  IADD3 R7, R0.reuse, 0x20, RZ ;  /* 0x0000002000077810 */ /* 0x048fe40007ffe0ff */
[----:B------:R-:W-:Y:S02]  /*e600*/  IADD3 R6, R0, 0x28, RZ ;  /* 0x0000002800067810 */ /* 0x000fe40007ffe0ff */
[----:B------:R-:W-:-:S02]  /*e610*/  ISETP.GE.AND P3, PT, R7, c[0x0][0x3c8], PT ;  /* 0x0000f20007007a0c */ /* 0x000fc40003f66270 */
[----:B------:R-:W-:Y:S02]  /*e620*/  ISETP.GE.AND P2, PT, R6, c[0x0][0x3c8], PT ;  /* 0x0000f20006007a0c */ /* 0x000fe40003f46270 */
[C---:B----4-:R-:W-:Y:S02]  /*e630*/  IADD3 R5, R0.reuse, 0x30, RZ ;  /* 0x0000003000057810 */ /* 0x050fe40007ffe0ff */
[----:B------:R-:W-:Y:S02]  /*e640*/  IADD3 R4, R0, 0x38, RZ ;  /* 0x0000003800047810 */ /* 0x000fe40007ffe0ff */
[----:B------:R-:W-:Y:S02]  /*e650*/  ISETP.GE.AND P1, PT, R5, c[0x0][0x3c8], PT ;  /* 0x0000f20005007a0c */ /* 0x000fe40003f26270 */
[----:B------:R-:W-:-:S03]  /*e660*/  ISETP.GE.AND P0, PT, R4, c[0x0][0x3c8], PT ;  /* 0x0000f20004007a0c */ /* 0x000fc60003f06270 */
[----:B------:R-:W-:Y:S02]  /*e670*/  @!P3 LEA.HI R8, R7, R7, RZ, 0x1 ;  /* 0x000000070708b211 */ /* 0x000fe400078f08ff */
[----:B------:R-:W-:Y:S02]  /*e680*/  @!P2 LEA.HI R7, R6, R6, RZ, 0x1 ;  /* 0x000000060607a211 */ /* 0x000fe400078f08ff */
[----:B------:R-:W-:Y:S02]  /*e690*/  @!P3 LOP3.LUT R8, R8, 0xfffffffe, RZ, 0xc0, !PT ;  /* 0xfffffffe0808b812 */ /* 0x000fe400078ec0ff */
[----:B------:R-:W-:Y:S02]  /*e6a0*/  @!P2 LOP3.LUT R7, R7, 0xfffffffe, RZ, 0xc0, !PT ;  /* 0xfffffffe0707a812 */ /* 0x000fe400078ec0ff */
[----:B------:R-:W-:Y:S02]  /*e6b0*/  @!P1 LEA.HI R6, R5, R5, RZ, 0x1 ;  /* 0x0000000505069211 */ /* 0x000fe400078f08ff */
[----:B------:R-:W-:Y:S01]  /*e6c0*/  @!P5 LOP3.LUT R5, R9, 0xfffffffe, RZ, 0xc0, !PT ;  /* 0xfffffffe0905d812 */ /* 0x000fe200078ec0ff */
[----:B------:R-:W-:Y:S01]  /*e6d0*/  @!P3 IMAD.WIDE R8, R8, 0x4, R2 ;  /* 0x000000040808b825 */ /* 0x000fe200078e0202 */
[----:B------:R-:W-:-:S02]  /*e6e0*/  @!P0 LEA.HI R4, R4, R4, RZ, 0x1 ;  /* 0x0000000404048211 */ /* 0x000fc400078f08ff */
[----:B------:R-:W-:Y:S01]  /*e6f0*/  @!P1 LOP3.LUT R14, R6, 0xfffffffe, RZ, 0xc0, !PT ;  /* 0xfffffffe060e9812 */ /* 0x000fe200078ec0ff */
[----:B------:R-:W-:Y:S01]  /*e700*/  @!P5 IMAD.WIDE R12, R5, 0x4, R2 ;  /* 0x00000004050cd825 */ /* 0x000fe200078e0202 */
[----:B------:R-:W-:-:S03]  /*e710*/  @!P0 LOP3.LUT R15, R4, 0xfffffffe, RZ, 0xc0, !PT ;  /* 0xfffffffe040f8812 */ /* 0x000fc600078ec0ff */
[--C-:B------:R-:W-:Y:S01]  /*e720*/  @!P2 IMAD.WIDE R6, R7, 0x4, R2.reuse ;  /* 0x000000040706a825 */ /* 0x100fe200078e0202 */
[----:B------:R3:W-:Y:S03]  /*e730*/  @!P5 ST.E.64 [R12.64], R140 ;  /* 0x0000008c0c00d985 */ /* 0x0007e6000c101b10 */
[--C-:B------:R-:W-:Y:S01]  /*e740*/  @!P1 IMAD.WIDE R4, R14, 0x4, R2.reuse ;  /* 0x000000040e049825 */ /* 0x100fe200078e0202 */
[----:B------:R3:W-:Y:S03]  /*e750*/  @!P4 ST.E.64 [R10.64], R144 ;  /* 0x000000900a00c985 */ /* 0x0007e6000c101b10 */
[----:B------:R-:W-:Y:S01]  /*e760*/  @!P0 IMAD.WIDE R2, R15, 0x4, R2 ;  /* 0x000000040f028825 */ /* 0x000fe200078e0202 */
[----:B------:R3:W-:Y:S04]  /*e770*/  @!P3 ST.E.64 [R8.64], R156 ;  /* 0x0000009c0800b985 */ /* 0x0007e8000c101b10 */
[----:B------:R3:W-:Y:S04]  /*e780*/  @!P2 ST.E.64 [R6.64], R160 ;  /* 0x000000a00600a985 */ /* 0x0007e8000c101b10 */
[----:B------:R3:W-:Y:S04]  /*e790*/  @!P1 ST.E.64 [R4.64], R172 ;  /* 0x000000ac04009985 */ /* 0x0007e8000c101b10 */
[----:B------:R3:W-:Y:S02]  /*e7a0*/  @!P0 ST.E.64 [R2.64], R176 ;  /* 0x000000b002008985 */ /* 0x0007e4000c101b10 */
.L_x_29:
[----:B------:R-:W-:Y:S05]  /*e7b0*/  BSYNC B0 ;  /* 0x0000000000007941 */ /* 0x000fea0003800000 */
.L_x_28:
[----:B---3--:R3:W1:Y:S04]  /*e7c0*/  SHFL.IDX PT, R3, R17, 0x3, 0x1c1f ;  /* 0x007c1f0011037f89 */ /* 0x00866800000e0000 */
[----:B----4-:R3:W4:Y:S01]  /*e7d0*/  SHFL.IDX PT, R2, R19, 0x3, 0x1c1f ;  /* 0x007c1f0013027f89 */ /* 0x01072200000e0000 */
[----:B------:R-:W-:Y:S05]  /*e7e0*/  @P6 EXIT ;  /* 0x000000000000694d */ /* 0x000fea0003800000 */
[C---:B------:R-:W-:Y:S02]  /*e7f0*/  IADD3 R4, R0.reuse, 0x8, RZ ;  /* 0x0000000800047810 */ /* 0x040fe40007ffe0ff */
[----:B------:R-:W-:-:S02]  /*e800*/  ISETP.GE.AND P6, PT, R0, c[0x0][0x3c8], PT ;  /* 0x0000f20000007a0c */ /* 0x000fc40003fc6270 */
[----:B------:R-:W-:Y:S02]  /*e810*/  ISETP.GE.AND P5, PT, R4, c[0x0][0x3c8], PT ;  /* 0x0000f20004007a0c */ /* 0x000fe40003fa6270 */
[C---:B------:R-:W-:Y:S02]  /*e820*/  IADD3 R9, R0.reuse, 0x10, RZ ;  /* 0x0000001000097810 */ /* 0x040fe40007ffe0ff */
[C---:B------:R-:W-:Y:S02]  /*e830*/  IADD3 R8, R0.reuse, 0x18, RZ ;  /* 0x0000001800087810 */ /* 0x040fe40007ffe0ff */
[C---:B------:R-:W-:Y:S02]  /*e840*/  IADD3 R10, R0.reuse, 0x20, RZ ;  /* 0x00000020000a7810 */ /* 0x040fe40007ffe0ff */
[C---:B------:R-:W-:Y:S02]  /*e850*/  IADD3 R11, R0.reuse, 0x28, RZ ;  /* 0x00000028000b7810 */ /* 0x040fe40007ffe0ff */
[C---:B------:R-:W-:Y:S01]  /*e860*/  IADD3 R13, R0.reuse, 0x30, RZ ;  /* 0x00000030000d7810 */ /* 0x040fe20007ffe0ff */
[----:B-1--4-:R-:W-:Y:S01]  /*e870*/  @!P6 IMAD.WIDE R6, R0, 0x4, R2 ;  /* 0x000000040006e825 */ /* 0x012fe200078e0202 */
[----:B------:R-:W-:-:S02]  /*e880*/  ISETP.GE.AND P4, PT, R9, c[0x0][0x3c8], PT ;  /* 0x0000f20009007a0c */ /* 0x000fc40003f86270 */
[----:B------:R-:W-:Y:S02]  /*e890*/  @!P5 LEA.HI R4, R4, R4, RZ, 0x1 ;  /* 0x000000040404d211 */ /* 0x000fe400078f08ff */
[----:B------:R-:W-:Y:S01]  /*e8a0*/  ISETP.GE.AND P3, PT, R8, c[0x0][0x3c8], PT ;  /* 0x0000f20008007a0c */ /* 0x000fe20003f66270 */
[----:B------:R1:W-:Y:S01]  /*e8b0*/  @!P6 ST.E.64 [R6.64], R122 ;  /* 0x0000007a0600e985 */ /* 0x0003e2000c101b10 */
[----:B------:R-:W-:Y:S02]  /*e8c0*/  ISETP.GE.AND P2, PT, R10, c[0x0][0x3c8], PT ;  /* 0x0000f2000a007a0c */ /* 0x000fe40003f46270 */
[----:B------:R-:W-:Y:S02]  /*e8d0*/  ISETP.GE.AND P1, PT, R11, c[0x0][0x3c8], PT ;  /* 0x0000f2000b007a0c */ /* 0x000fe40003f26270 */
[----:B------:R-:W-:Y:S02]  /*e8e0*/  ISETP.GE.AND P0, PT, R13, c[0x0][0x3c8], PT ;  /* 0x0000f2000d007a0c */ /* 0x000fe40003f06270 */
[----:B------:R-:W-:-:S02]  /*e8f0*/  @!P5 LOP3.LUT R4, R4, 0xfffffffe, RZ, 0xc0, !PT ;  /* 0xfffffffe0404d812 */ /* 0x000fc400078ec0ff */
[----:B------:R-:W-:Y:S02]  /*e900*/  @!P4 LEA.HI R12, R9, R9, RZ, 0x1 ;  /* 0x00000009090cc211 */ /* 0x000fe400078f08ff */
[----:B------:R-:W-:Y:S01]  /*e910*/  IADD3 R0, R0, 0x38, RZ ;  /* 0x0000003800007810 */ /* 0x000fe20007ffe0ff */
[----:B------:R-:W-:Y:S01]  /*e920*/  @!P5 IMAD.WIDE R4, R4, 0x4, R2 ;  /* 0x000000040404d825 */ /* 0x000fe200078e0202 */
[----:B------:R-:W-:Y:S02]  /*e930*/  @!P3 LEA.HI R8, R8, R8, RZ, 0x1 ;  /* 0x000000080808b211 */ /* 0x000fe400078f08ff */
[----:B------:R-:W-:Y:S02]  /*e940*/  @!P4 LOP3.LUT R12, R12, 0xfffffffe, RZ, 0xc0, !PT ;  /* 0xfffffffe0c0cc812 */ /* 0x000fe400078ec0ff */
[----:B------:R4:W-:Y:S01]  /*e950*/  @!P5 ST.E.64 [R4.64], R130 ;  /* 0x000000820400d985 */ /* 0x0009e2000c101b10 */
[----:B------:R-:W-:Y:S02]  /*e960*/  @!P3 LOP3.LUT R8, R8, 0xfffffffe, RZ, 0xc0, !PT ;  /* 0xfffffffe0808b812 */ /* 0x000fe400078ec0ff */
[----:B-1----:R-:W-:-:S04]  /*e970*/  @!P2 LEA.HI R6, R10, R10, RZ, 0x1 ;  /* 0x0000000a0a06a211 */ /* 0x002fc800078f08ff */
[----:B------:R-:W-:Y:S02]  /*e980*/  @!P2 LOP3.LUT R6, R6, 0xfffffffe, RZ, 0xc0, !PT ;  /* 0xfffffffe0606a812 */ /* 0x000fe400078ec0ff */
[----:B----4-:R-:W-:Y:S01]  /*e990*/  @!P1 LEA.HI R5, R11, R11, RZ, 0x1 ;  /* 0x0000000b0b059211 */ /* 0x010fe200078f08ff */
[--C-:B------:R-:W-:Y:S01]  /*e9a0*/  @!P3 IMAD.WIDE R10, R8, 0x4, R2.reuse ;  /* 0x00000004080ab825 */ /* 0x100fe200078e0202 */
[----:B------:R-:W-:Y:S02]  /*e9b0*/  @!P0 LEA.HI R4, R13, R13, RZ, 0x1 ;  /* 0x0000000d0d048211 */ /* 0x000fe400078f08ff */
        /* <DEDUP_REMOVED lines=10> */
[----:B------:R1:W-:Y:S01]  /*ea60*/  @!P0 ST.E.64 [R4.64], R174 ;  /* 0x000000ae04008985 */ /* 0x0003e2000c101b10 */
[----:B------:R-:W-:-:S13]  /*ea70*/  ISETP.GE.AND P0, PT, R0, c[0x0][0x3c8], PT ;  /* 0x0000f20000007a0c */ /* 0x000fda0003f06270 */
[----:B------:R-:W-:Y:S05]  /*ea80*/  @P0 EXIT ;  /* 0x000000000000094d */ /* 0x000fea0003800000 */
[----:B------:R-:W-:-:S04]  /*ea90*/  LEA.HI R0, R0, R0, RZ, 0x1 ;  /* 0x0000000000007211 */ /* 0x000fc800078f08ff */
[----:B------:R-:W-:-:S05]  /*eaa0*/  LOP3.LUT R0, R0, 0xfffffffe, RZ, 0xc0, !PT ;  /* 0xfffffffe00007812 */ /* 0x000fca00078ec0ff */
[----:B------:R-:W-:-:S05]  /*eab0*/  IMAD.WIDE R2, R0, 0x4, R2 ;  /* 0x0000000400027825 */ /* 0x000fca00078e0202 */
[----:B------:R-:W-:Y:S01]  /*eac0*/  ST.E.64 [R2.64], R178 ;  /* 0x000000b202007985 */ /* 0x000fe2000c101b10 */
[----:B------:R-:W-:Y:S05]  /*ead0*/  EXIT ;  /* 0x000000000000794d */ /* 0x000fea0003800000 */
.L_x_23:
[----:B------:R-:W3:Y:S02]  /*eae0*/  S2R R0, SR_TID.X ;  /* 0x0000000000007919 */ /* 0x000ee40000002100 */
[----:B---3--:R-:W-:-:S13]  /*eaf0*/  ISETP.GT.AND P0, PT, R0, 0x7f, PT ;  /* 0x0000007f0000780c */ /* 0x008fda0003f04270 */
[----:B------:R-:W-:Y:S05]  /*eb00*/  @P0 EXIT ;  /* 0x000000000000094d */ /* 0x000fea0003800000 */
[----:B------:R-:W3:Y:S01]  /*eb10*/  S2R R8, SR_CTAID.X ;  /* 0x0000000000087919 */ /* 0x000ee20000002500 */
[----:B------:R-:W-:-:S05]  /*eb20*/  MOV R3, c[0x0][0x4e8] ;  /* 0x00013a0000037a02 */ /* 0x000fca0000000f00 */
[----:B-1----:R-:W-:Y:S01]  /*eb30*/  IMAD R2, R3, c[0x0][0x388], RZ ;  /* 0x0000e20003027a24 */ /* 0x002fe200078e02ff */
[----:B---3--:R-:W-:-:S04]  /*eb40*/  LEA R8, R8, R0, 0x7 ;  /* 0x0000000008087211 */ /* 0x008fc800078e38ff */
[----:B------:R-:W-:-:S13]  /*eb50*/  ISETP.GE.AND P0, PT, R8, R2, PT ;  /* 0x000000020800720c */ /* 0x000fda0003f06270 */
[----:B------:R-:W-:Y:S05]  /*eb60*/  @P0 EXIT ;  /* 0x000000000000094d */ /* 0x000fea0003800000 */
[----:B------:R-:W1:Y:S01]  /*eb70*/  S2R R7, SR_CTAID.Z ;  /* 0x0000000000077919 */ /* 0x000e620000002700 */
[----:B------:R-:W-:Y:S01]  /*eb80*/  USHF.R.S32.HI UR6, URZ, 0x1f, UR10 ;  /* 0x0000001f3f067899 */ /* 0x000fe2000801140a */
[----:B------:R-:W-:Y:S01]  /*eb90*/  ISETP.NE.AND P0, PT, R3, 0x1, PT ;  /* 0x000000010300780c */ /* 0x000fe20003f05270 */
[----:B------:R-:W-:Y:S01]  /*eba0*/  ULDC.64 UR4, c[0x0][0x4d0] ;  /* 0x0001340000047ab9 */ /* 0x000fe20000000a00 */
[----:B------:R-:W3:Y:S01]  /*ebb0*/  S2R R9, SR_CTAID.Y ;  /* 0x0000000000097919 */ /* 0x000ee20000002600 */
[----:B------:R-:W-:Y:S01]  /*ebc0*/  UIMAD UR6, UR6, UR4, URZ ;  /* 0x00000004060672a4 */ /* 0x000fe2000f8e023f */
[----:B------:R-:W-:Y:S01]  /*ebd0*/  IADD3 R4, RZ, -UR10, RZ ;  /* 0x8000000aff047c10 */ /* 0x000fe2000fffe0ff */
[----:B--2---:R-:W-:Y:S01]  /*ebe0*/  UIMAD.WIDE.U32 UR8, UR10, UR4, URZ ;  /* 0x000000040a0872a5 */ /* 0x004fe2000f8e003f */
[----:B------:R-:W-:Y:S01]  /*ebf0*/  MOV R0, R8 ;  /* 0x0000000800007202 */ /* 0x000fe20000000f00 */
[----:B------:R-:W-:-:S04]  /*ec00*/  UIMAD UR4, UR10, UR5, UR6 ;  /* 0x000000050a0472a4 */ /* 0x000fc8000f8e0206 */
[----:B------:R-:W-:Y:S01]  /*ec10*/  UIADD3 UR4, UR9, UR4, URZ ;  /* 0x0000000409047290 */ /* 0x000fe2000fffe03f */
[----:B------:R-:W-:Y:S01]  /*ec20*/  MOV R3, UR9 ;  /* 0x0000000900037c02 */ /* 0x000fe20008000f00 */
[----:B------:R-:W-:-:S04]  /*ec30*/  @P0 IMAD.HI.U32 R5, R8, c[0x0][0x4ec], RZ ;  /* 0x00013b0008050a27 */ /* 0x000fc800078e00ff */
[----:B------:R-:W-:Y:S01]  /*ec40*/  IMAD.U32 R2, RZ, RZ, UR8 ;  /* 0x00000008ff027e24 */ /* 0x000fe2000f8e00ff */
[----:B------:R-:W-:Y:S01]  /*ec50*/  @P0 SHF.R.U32.HI R0, RZ, c[0x0][0x4f0], R5 ;  /* 0x00013c00ff000a19 */ /* 0x000fe20000011605 */
[----:B------:R-:W-:Y:S01]  /*ec60*/  IMAD.U32 R3, RZ, RZ, UR4 ;  /* 0x00000004ff037e24 */ /* 0x000fe2000f8e00ff */
[----:B-1----:R-:W-:-:S03]  /*ec70*/  SHF.R.S32.HI R6, RZ, 0x1f, R7 ;  /* 0x0000001fff067819 */ /* 0x002fc60000011407 */
[----:B------:R-:W-:-:S04]  /*ec80*/  IMAD.WIDE.U32 R2, R7, c[0x0][0x4d8], R2 ;  /* 0x0001360007027a25 */ /* 0x000fc800078e0002 */
[----:B------:R-:W-:Y:S02]  /*ec90*/  IMAD R6, R6, c[0x0][0x4d8], RZ ;  /* 0x0001360006067a24 */ /* 0x000fe400078e02ff */
[----:B---3--:R-:W-:Y:S02]  /*eca0*/  IMAD R4, R4, c[0x0][0x550], R9 ;  /* 0x0001540004047a24 */ /* 0x008fe400078e0209 */
[----:B------:R-:W-:Y:S01]  /*ecb0*/  IMAD R5, R7, c[0x0][0x4dc], R6 ;  /* 0x0001370007057a24 */ /* 0x000fe200078e0206 */
[----:B------:R-:W-:Y:S02]  /*ecc0*/  IADD3 R7, -R0, RZ, RZ ;  /* 0x000000ff00077210 */ /* 0x000fe40007ffe1ff */
[----:B------:R-:W-:Y:S01]  /*ecd0*/  SHF.R.S32.HI R6, RZ, 0x1f, R4 ;  /* 0x0000001fff067819 */ /* 0x000fe20000011404 */
[----:B------:R-:W-:Y:S02]  /*ece0*/  IMAD.IADD R3, R5, 0x1, R3 ;  /* 0x0000000105037824 */ /* 0x000fe400078e0203 */
[----:B------:R-:W-:Y:S01]  /*ecf0*/  IMAD R5, R7, c[0x0][0x4e8], R8 ;  /* 0x00013a0007057a24 */ /* 0x000fe200078e0208 */
[----:B------:R-:W-:Y:S01]  /*ed00*/  SHF.R.S32.HI R7, RZ, 0x1f, R0 ;  /* 0x0000001fff077819 */ /* 0x000fe20000011400 */
[----:B------:R-:W-:-:S02]  /*ed10*/  IMAD R6, R6, c[0x0][0x4e0], RZ ;  /* 0x0001380006067a24 */ /* 0x000fc400078e02ff */
[----:B------:R-:W-:-:S04]  /*ed20*/  IMAD.WIDE.U32 R2, R4, c[0x0][0x4e0], R2 ;  /* 0x0001380004027a25 */ /* 0x000fc800078e0002 */
[----:B------:R-:W-:Y:S01]  /*ed30*/  IMAD R6, R4, c[0x0][0x4e4], R6 ;  /* 0x0001390004067a24 */ /* 0x000fe200078e0206 */
[----:B------:R-:W-:Y:S02]  /*ed40*/  SHF.R.S32.HI R4, RZ, 0x1f, R5 ;  /* 0x0000001fff047819 */ /* 0x000fe40000011405 */
[----:B------:R-:W-:-:S03]  /*ed50*/  IADD3 R2, P0, R0, R2, RZ ;  /* 0x0000000200027210 */ /* 0x000fc60007f1e0ff */
[----:B------:R-:W-:Y:S01]  /*ed60*/  IMAD R0, R4, c[0x0][0x4c8], RZ ;  /* 0x0001320004007a24 */ /* 0x000fe200078e02ff */
[----:B------:R-:W-:-:S03]  /*ed70*/  IADD3.X R3, R7, R3, R6, P0, !PT ;  /* 0x0000000307037210 */ /* 0x000fc600007fe406 */
[C---:B------:R-:W-:Y:S02]  /*ed80*/  IMAD R0, R5.reuse, c[0x0][0x4cc], R0 ;  /* 0x0001330005007a24 */ /* 0x040fe400078e0200 */
[----:B------:R-:W-:-:S05]  /*ed90*/  IMAD.WIDE.U32 R2, R5, c[0x0][0x4c8], R2 ;  /* 0x0001320005027a25 */ /* 0x000fca00078e0002 */
[----:B------:R-:W-:Y:S02]  /*eda0*/  IADD3 R0, R3, R0, RZ ;  /* 0x0000000003007210 */ /* 0x000fe40007ffe0ff */
[----:B------:R-:W-:-:S04]  /*edb0*/  LEA R4, P0, R2, c[0x0][0x4a8], 0x2 ;  /* 0x00012a0002047a11 */ /* 0x000fc800078010ff */
[----:B------:R-:W-:Y:S02]  /*edc0*/  LEA.HI.X R5, R2, c[0x0][0x4ac], R0, 0x2, P0 ;  /* 0x00012b0002057a11 */ /* 0x000fe400000f1400 */
[----:B------:R-:W-:-:S05]  /*edd0*/  MOV R0, 0xff800000 ;  /* 0xff80000000007802 */ /* 0x000fca0000000f00 */
[----:B------:R-:W-:Y:S01]  /*ede0*/  STG.E [R4.64], R0 ;  /* 0x0000000004007986 */ /* 0x000fe2000c101910 */
[----:B------:R-:W-:Y:S05]  /*edf0*/  EXIT ;  /* 0x000000000000794d */ /* 0x000fea0003800000 */
.L_x_30:
[----:B------:R-:W-:-:S00]  /*ee00*/  BRA `(.L_x_30) ;  /* 0xfffffff000007947 */ /* 0x000fc0000383ffff */
[----:B------:R-:W-:-:S00]  /*ee10*/  NOP ;  /* 0x0000000000007918 */ /* 0x000fc00000000000 */
        /* <DEDUP_REMOVED lines=14> */
.L_x_3818:


//--------------------- .text._ZN7cutlass13device_kernelIN5flash19enable_sm80_to_sm89INS1_16FlashAttnFwdSm80INS1_25CollectiveMainloopFwdSm80ILi4ELi1ELb0EN4cute5tupleIJNS5_1CILi128EEENS7_ILi80EEENS7_ILi64EEEEEELi64ENS_10bfloat16_tEfNS_4arch4Sm80ELb0ELb0ELb1ELb1ELb1ELb0ELb1ELb1EEENS1_21CollectiveEpilogueFwdINS6_IJS8_SA_S9_EEENS6_IJNS7_ILi1EEESI_SI_EEESC_SE_Li128ELb1ELb1ELb1ELb0EEENS1_36VarlenDynamicPersistentTileSchedulerILi128ELi80ELi128ELi128ELb1ELb1ELb0ELb0ELb1ELb1EEEEEEEEEvNT_6ParamsE --------------------------
	.section	.text._ZN7cutlass13device_kernelIN5flash19enable_sm80_to_sm89INS1_16FlashAttnFwdSm80INS1_25CollectiveMainloopFwdSm80ILi4ELi1ELb0EN4cute5tupleIJNS5_1CILi128EEENS7_ILi80EEENS7_ILi64EEEEEELi64ENS_10bfloat16_tEfNS_4arch4Sm80ELb0ELb0ELb1ELb1ELb1ELb0ELb1ELb1EEENS1_21CollectiveEpilogueFwdINS6_IJS8_SA_S9_EEENS6_IJNS7_ILi1EEESI_SI_EEESC_SE_Li128ELb1ELb1ELb1ELb0EEENS1_36VarlenDynamicPersistentTileSchedulerILi128ELi80ELi128ELi128ELb1ELb1ELb0ELb0ELb1ELb1EEEEEEEEEvNT_6ParamsE,"ax",@progbits
	.sectioninfo	@"SHI_REGISTERS=255"
	.align	128
.text._ZN7cutlass13device_kernelIN5flash19enable_sm80_to_sm89INS1_16FlashAttnFwdSm80INS1_25CollectiveMainloopFwdSm80ILi4ELi1ELb0EN4cute5tupleIJNS5_1CILi128EEENS7_ILi80EEENS7_ILi64EEEEEELi64ENS_10bfloat16_tEfNS_4arch4Sm80ELb0ELb0ELb1ELb1ELb1ELb0ELb1ELb1EEENS1_21CollectiveEpilogueFwdINS6_IJS8_SA_S9_EEENS6_IJNS7_ILi1EEESI_SI_EEESC_SE_Li128ELb1ELb1ELb1ELb0EEENS1_36VarlenDynamicPersistentTileSchedulerILi128ELi80ELi128ELi128ELb1ELb1ELb0ELb0ELb1ELb1EEEEEEEEEvNT_6ParamsE:
        .type           _ZN7cutlass13device_kernelIN5flash19enable_sm80_to_sm89INS1_16FlashAttnFwdSm80INS1_25CollectiveMainloopFwdSm80ILi4ELi1ELb0EN4cute5tupleIJNS5_1CILi128EEENS7_ILi80EEENS7_ILi64EEEEEELi64ENS_10bfloat16_tEfNS_4arch4Sm80ELb0ELb0ELb1ELb1ELb1ELb0ELb1ELb1EEENS1_21CollectiveEpilogueFwdINS6_IJS8_SA_S9_EEENS6_IJNS7_ILi1EEESI_SI_EEESC_SE_Li128ELb1ELb1ELb1ELb0EEENS1_36VarlenDynamicPersistentTileSchedulerILi128ELi80ELi128ELi128ELb1ELb1ELb0ELb0ELb1ELb1EEEEEEEEEvNT_6ParamsE,@function
        .size           _ZN7cutlass13device_kernelIN5flash19enable_sm80_to_sm89INS1_16FlashAttnFwdSm80INS1_25CollectiveMainloopFwdSm80ILi4ELi1ELb0EN4cute5tupleIJNS5_1CILi128EEENS7_ILi80EEENS7_ILi64EEEEEELi64ENS_10bfloat16_tEfNS_4arch4Sm80ELb0ELb0ELb1ELb1ELb1ELb0ELb1ELb1EEENS1_21CollectiveEpilogueFwdINS6_IJS8_SA_S9_EEENS6_IJNS7_ILi1EEESI_SI_EEESC_SE_Li128ELb1ELb1ELb1ELb0EEENS1_36VarlenDynamicPersistentTileSchedulerILi128ELi80ELi128ELi128ELb1ELb1ELb0ELb0ELb1ELb1EEEEEEEEEvNT_6ParamsE,(.L_x_3819 - _ZN7cutlass13device_kernelIN5flash19enable_sm80_to_sm89INS1_16FlashAttnFwdSm80INS1_25CollectiveMainloopFwdSm80ILi4ELi1ELb0EN4cute5tupleIJNS5_1CILi128EEENS7_ILi80EEENS7_ILi64EEEEEELi64ENS_10bfloat16_tEfNS_4arch4Sm80ELb0ELb0ELb1ELb1ELb1ELb0ELb1ELb1EEENS1_21CollectiveEpilogueFwdINS6_IJS8_SA_S9_EEENS6_IJNS7_ILi1EEESI_SI_EEESC_SE_Li128ELb1ELb1ELb1ELb0EEENS1_36VarlenDynamicPersistentTileSchedulerILi128ELi80ELi128ELi128ELb1ELb1ELb0ELb0ELb1ELb1EEEEEEEEEvNT_6ParamsE)
        .other          _ZN7cutlass13device_kernelIN5flash19enable_sm80_to_sm89INS1_16FlashAttnFwdSm80INS1_25CollectiveMainloopFwdSm80ILi4ELi1ELb0EN4cute5tupleIJNS5_1CILi128EEENS7_ILi80EEENS7_ILi64EEEEEELi64ENS_10bfloat16_tEfNS_4arch4Sm80ELb0ELb0ELb1ELb1ELb1ELb0ELb1ELb1EEENS1_21CollectiveEpilogueFwdINS6_IJS8_SA_S9_EEENS6_IJNS7_ILi1EEESI_SI_EEESC_SE_Li128ELb1ELb1ELb1ELb0EEENS1_36VarlenDynamicPersistentTileSchedulerILi128ELi80ELi128ELi128ELb1ELb1ELb0ELb0ELb1ELb1EEEEEEEEEvNT_6ParamsE,@"STO_CUDA_ENTRY STV_DEFAULT"
_ZN7cutlass13device_kernelIN5flash19enable_sm80_to_sm89INS1_16FlashAttnFwdSm80INS1_25CollectiveMainloopFwdSm80ILi4ELi1ELb0EN4cute5tupleIJNS5_1CILi128EEENS7_ILi80EEENS7_ILi64EEEEEELi64ENS_10bfloat16_tEfNS_4arch4Sm80ELb0ELb0ELb1ELb1ELb1ELb0ELb1ELb1EEENS1_21CollectiveEpilogueFwdINS6_IJS8_SA_S9_EEENS6_IJNS7_ILi1EEESI_SI_EEESC_SE_Li128ELb1ELb1ELb1ELb0EEENS1_36VarlenDynamicPersistentTileSchedulerILi128ELi80ELi128ELi128ELb1ELb1ELb0ELb0ELb1ELb1EEEEEEEEEvNT_6ParamsE:
[----:B------:R-:W-:-:S03]  /*0000*/  MOV R1, c[0x0][0x28] ;  /* 0x00000a0000017a02 */ /* 0x000fc60000000f00 */
[----:B------:R-:W1:Y:S01]  /*0010*/  S2R R2, SR_TID.X ;  /* 0x0000000000027919 */ /* 0x000e620000002100 */
[----:B------:R-:W-:Y:S01]  /*0020*/  IADD3 R1, R1, -0xd0, RZ ;  /* 0xffffff3001017810 */ /* 0x000fe20007ffe0ff */
[----:B------:R-:W-:Y:S01]  /*0030*/  ULDC.64 UR6, c[0x0][0x118] ;  /* 0x0000460000067ab9 */ /* 0x000fe20000000a00 */
[----:B-1----:R-:W-:-:S05]  /*0040*/  SHF.R.U32.HI R0, RZ, 0x5, R2 ;  /* 0x00000005ff007819 */ /* 0x002fca0000011602 */
[----:B------:R-:W1:Y:S02]  /*0050*/  SHFL.IDX PT, R3, R0, RZ, 0x1f ;  /* 0x00001fff00037589 */ /* 0x000e6400000e0000 */
[----:B-1----:R-:W-:Y:S02]  /*0060*/  ISETP.NE.AND P0, PT, R3, RZ, PT ;  /* 0x000000ff0300720c */ /* 0x002fe40003f05270 */
[----:B------:R-:W-:Y:S11]  /*0070*/  STL [R1+0xc4], R3 ;  /* 0x0000c40301007387 */ /* 0x000ff60000100800 */
[----:B------:R-:W-:Y:S06]  /*0080*/  @P0 BAR.SYNC.DEFER_BLOCKING 0x5, 0x80 ;  /* 0x0142000000000b1d */ /* 0x000fec0000010000 */
[----:B------:R-:W1:Y:S04]  /*0090*/  @P0 LDS.128 R4, [0x9100] ;  /* 0x00910000ff040984 */ /* 0x000e680000000c00 */
[----:B-1----:R1:W-:Y:S04]  /*00a0*/  @P0 STL.64 [R1+0x40], R4 ;  /* 0x0000400401000387 */ /* 0x0023e80000100a00 */
[----:B------:R1:W-:Y:S04]  /*00b0*/  @P0 STL.64 [R1+0x48], R6 ;  /* 0x0000480601000387 */ /* 0x0003e80000100a00 */
[----:B------:R-:W-:Y:S06]  /*00c0*/  @P0 BAR.ARV 0x4, 0x80 ;  /* 0x0102000000000b1d */ /* 0x000fec0000002000 */
[----:B------:R-:W-:Y:S05]  /*00d0*/  @P0 BRA `(.L_x_31) ;  /* 0x00000b1000000947 */ /* 0x000fea0003800000 */
[----:B------:R-:W-:Y:S01]  /*00e0*/  LOP3.LUT R15, R2, 0x1f, RZ, 0xc0, !PT ;  /* 0x0000001f020f7812 */ /* 0x000fe200078ec0ff */
[----:B------:R-:W-:Y:S01]  /*00f0*/  CS2R R8, SRZ ;  /* 0x0000000000087805 */ /* 0x000fe2000001ff00 */
[----:B-1----:R-:W-:-:S02]  /*0100*/  IMAD.MOV.U32 R7, RZ, RZ, RZ ;  /* 0x000000ffff077224 */ /* 0x002fc400078e00ff */
[----:B------:R-:W-:-:S04]  /*0110*/  ISETP.NE.AND P6, PT, R15, 0x1f, PT ;  /* 0x0000001f0f00780c */ /* 0x000fc80003fc5270 */
[----:B------:R-:W-:-:S13]  /*0120*/  ISETP.GE.OR P0, PT, R15, c[0x0][0x53c], !P6 ;  /* 0x00014f000f007a0c */ /* 0x000fda0007706670 */
[----:B------:R-:W-:Y:S02]  /*0130*/  @!P0 IMAD.MOV.U32 R4, RZ, RZ, 0x4 ;  /* 0x00000004ff048424 */ /* 0x000fe400078e00ff */
[----:B------:R-:W-:Y:S02]  /*0140*/  @!P0 IMAD.MOV.U32 R2, RZ, RZ, 0x4 ;  /* 0x00000004ff028424 */ /* 0x000fe400078e00ff */
[----:B------:R-:W-:-:S04]  /*0150*/  @!P0 IMAD.WIDE.U32 R4, R15, R4, c[0x0][0x580] ;  /* 0x000160000f048625 */ /* 0x000fc800078e0004 */
[C---:B------:R-:W-:Y:S01]  /*0160*/  @!P0 IMAD.WIDE.U32 R2, R15.reuse, R2, c[0x0][0x578] ;  /* 0x00015e000f028625 */ /* 0x040fe200078e0002 */
[----:B------:R-:W2:Y:S04]  /*0170*/  @!P0 LDG.E R8, [R4.64] ;  /* 0x0000000604088981 */ /* 0x000ea8000c1e1900 */
[----:B------:R-:W2:Y:S01]  /*0180*/  @!P0 LDG.E R7, [R2.64] ;  /* 0x0000000602078981 */ /* 0x000ea2000c1e1900 */
[C---:B------:R-:W-:Y:S01]  /*0190*/  ISETP.NE.AND P5, PT, R15.reuse, RZ, PT ;  /* 0x000000ff0f00720c */ /* 0x040fe20003fa5270 */
[----:B------:R-:W1:Y:S01]  /*01a0*/  S2UR UR4, SR_CTAID.X ;  /* 0x00000000000479c3 */ /* 0x000e620000002500 */
[C---:B------:R-:W-:Y:S02]  /*01b0*/  ISETP.GE.U32.AND P4, PT, R15.reuse, 0x2, PT ;  /* 0x000000020f00780c */ /* 0x040fe40003f86070 */
[----:B------:R-:W-:-:S02]  /*01c0*/  ISETP.GE.U32.AND P3, PT, R15, 0x4, PT ;  /* 0x000000040f00780c */ /* 0x000fc40003f66070 */
[C---:B------:R-:W-:Y:S02]  /*01d0*/  ISETP.GE.U32.AND P2, PT, R15.reuse, 0x8, PT ;  /* 0x000000080f00780c */ /* 0x040fe40003f46070 */
[----:B------:R-:W-:Y:S01]  /*01e0*/  ISETP.GE.U32.AND P1, PT, R15, 0x10, PT ;  /* 0x000000100f00780c */ /* 0x000fe20003f26070 */
[----:B--2---:R-:W-:-:S05]  /*01f0*/  IMAD R4, R8, R7, RZ ;  /* 0x0000000708047224 */ /* 0x004fca00078e02ff */
[----:B------:R-:W2:Y:S02]  /*0200*/  SHFL.UP PT, R0, R4, 0x1, RZ ;  /* 0x0420000004007989 */ /* 0x000ea400000e00ff */
[----:B--2---:R-:W-:-:S05]  /*0210*/  SEL R0, R0, RZ, P5 ;  /* 0x000000ff00007207 */ /* 0x004fca0002800000 */
[----:B------:R-:W-:-:S05]  /*0220*/  IMAD.IADD R4, R4, 0x1, R0 ;  /* 0x0000000104047824 */ /* 0x000fca00078e0200 */
        /* <DEDUP_REMOVED lines=12> */
[----:B------:R-:W2:Y:S02]  /*02f0*/  SHFL.IDX PT, R6, R4, 0x1f, 0x1f ;  /* 0x03e01f0004067f89 */ /* 0x000ea400000e0000 */
[----:B--2---:R-:W-:-:S04]  /*0300*/  IMAD R6, R6, c[0x0][0x538], RZ ;  /* 0x00014e0006067a24 */ /* 0x004fc800078e02ff */
[----:B------:R-:W-:Y:S01]  /*0310*/  IMAD.MOV.U32 R0, RZ, RZ, R6 ;  /* 0x000000ffff007224 */ /* 0x000fe200078e0006 */
[----:B-1----:R-:W-:-:S13]  /*0320*/  ISETP.GT.AND P0, PT, R6, UR4, PT ;  /* 0x0000000406007c0c */ /* 0x002fda000bf04270 */
[----:B------:R-:W-:Y:S05]  /*0330*/  @P0 BRA `(.L_x_32) ;  /* 0x0000027000000947 */ /* 0x000fea0003800000 */
[----:B------:R-:W-:Y:S02]  /*0340*/  MOV R6, R0 ;  /* 0x0000000000067202 */ /* 0x000fe40000000f00 */
[----:B------:R-:W-:-:S04]  /*0350*/  MOV R9, RZ ;  /* 0x000000ff00097202 */ /* 0x000fc80000000f00 */
.L_x_36:
[----:B------:R-:W-:-:S04]  /*0360*/  IADD3 R0, R9, 0x1f, RZ ;  /* 0x0000001f09007810 */ /* 0x000fc80007ffe0ff */
[----:B------:R-:W-:-:S13]  /*0370*/  ISETP.GE.AND P0, PT, R0, c[0x0][0x53c], PT ;  /* 0x00014f0000007a0c */ /* 0x000fda0003f06270 */
[----:B------:R-:W-:Y:S05]  /*0380*/  @P0 BRA `(.L_x_33) ;  /* 0x0000078000000947 */ /* 0x000fea0003800000 */
[----:B------:R-:W-:Y:S01]  /*0390*/  MOV R9, R0 ;  /* 0x0000000000097202 */ /* 0x000fe20000000f00 */
[----:B------:R-:W-:Y:S01]  /*03a0*/  IMAD.MOV.U32 R7, RZ, RZ, RZ ;  /* 0x000000ffff077224 */ /* 0x000fe200078e00ff */
[----:B------:R-:W-:Y:S02]  /*03b0*/  MOV R8, RZ ;  /* 0x000000ff00087202 */ /* 0x000fe40000000f00 */
[----:B------:R-:W-:-:S04]  /*03c0*/  IADD3 R0, R15, R9, RZ ;  /* 0x000000090f007210 */ /* 0x000fc80007ffe0ff */
[----:B------:R-:W-:-:S13]  /*03d0*/  ISETP.GE.OR P0, PT, R0, c[0x0][0x53c], !P6 ;  /* 0x00014f0000007a0c */ /* 0x000fda0007706670 */
[----:B------:R-:W-:Y:S01]  /*03e0*/  @!P0 MOV R2, 0x4 ;  /* 0x0000000400028802 */ /* 0x000fe20000000f00 */
[----:B------:R-:W-:-:S04]  /*03f0*/  @!P0 IMAD.MOV.U32 R3, RZ, RZ, 0x4 ;  /* 0x00000004ff038424 */ /* 0x000fc800078e00ff */
[----:B------:R-:W-:-:S04]  /*0400*/  @!P0 IMAD.WIDE R4, R0, R2, c[0x0][0x580] ;  /* 0x0001600000048625 */ /* 0x000fc800078e0202 */
[----:B------:R-:W-:Y:S01]  /*0410*/  @!P0 IMAD.WIDE R2, R0, R3, c[0x0][0x578] ;  /* 0x00015e0000028625 */ /* 0x000fe200078e0203 */
[----:B------:R-:W2:Y:S04]  /*0420*/  @!P0 LDG.E R8, [R4.64] ;  /* 0x0000000604088981 */ /* 0x000ea8000c1e1900 */
[----:B------:R-:W2:Y:S02]  /*0430*/  @!P0 LDG.E R7, [R2.64] ;  /* 0x0000000602078981 */ /* 0x000ea4000c1e1900 */
[----:B--2---:R-:W-:Y:S01]  /*0440*/  IMAD R5, R8, R7, RZ ;  /* 0x0000000708057224 */ /* 0x004fe200078e02ff */
[----:B------:R-:W-:Y:S05]  /*0450*/  BRA.DIV ~URZ, `(.L_x_34) ;  /* 0x0000ed827f007947 */ /* 0x000fea000b800000 */
[----:B------:R1:W2:Y:S02]  /*0460*/  SHFL.UP PT, R0, R5, 0x1, RZ ;  /* 0x0420000005007989 */ /* 0x0002a400000e00ff */
.L_x_155:
[----:B--2---:R-:W-:-:S04]  /*0470*/  SEL R0, R0, RZ, P5 ;  /* 0x000000ff00007207 */ /* 0x004fc80002800000 */
[----:B-1----:R-:W-:Y:S01]  /*0480*/  IADD3 R5, R5, R0, RZ ;  /* 0x0000000005057210 */ /* 0x002fe20007ffe0ff */
[----:B------:R-:W-:Y:S05]  /*0490*/  BRA.DIV ~URZ, `(.L_x_35) ;  /* 0x0000eda27f007947 */ /* 0x000fea000b800000 */
[----:B------:R-:W1:Y:S02]  /*04a0*/  SHFL.UP PT, R0, R5, 0x2, RZ ;  /* 0x0440000005007989 */ /* 0x000e6400000e00ff */
[----:B-1----:R-:W-:-:S05]  /*04b0*/  SEL R0, R0, RZ, P4 ;  /* 0x000000ff00007207 */ /* 0x002fca0002000000 */
[----:B------:R-:W-:-:S05]  /*04c0*/  IMAD.IADD R0, R5, 0x1, R0 ;  /* 0x0000000105007824 */ /* 0x000fca00078e0200 */
        /* <DEDUP_REMOVED lines=9> */
[----:B------:R1:W2:Y:S02]  /*0560*/  SHFL.IDX PT, R0, R4, 0x1f, 0x1f ;  /* 0x03e01f0004007f89 */ /* 0x0002a400000e0000 */
.L_x_156:
[----:B--2---:R-:W-:-:S05]  /*0570*/  IMAD R0, R0, c[0x0][0x538], RZ ;  /* 0x00014e0000007a24 */ /* 0x004fca00078e02ff */
[----:B------:R-:W-:-:S04]  /*0580*/  IADD3 R6, R0, R6, RZ ;  /* 0x0000000600067210 */ /* 0x000fc80007ffe0ff */
[----:B------:R-:W-:-:S13]  /*0590*/  ISETP.GT.AND P0, PT, R6, UR4, PT ;  /* 0x0000000406007c0c */ /* 0x000fda000bf04270 */
[----:B-1----:R-:W-:Y:S05]  /*05a0*/  @!P0 BRA `(.L_x_36) ;  /* 0xfffffdb000008947 */ /* 0x002fea000383ffff */
.L_x_32:
[----:B------:R-:W-:-:S05]  /*05b0*/  IADD3 R13, -R0, R6, RZ ;  /* 0x00000006000d7210 */ /* 0x000fca0007ffe1ff */
[----:B------:R-:W-:-:S05]  /*05c0*/  IMAD R0, R4, c[0x0][0x538], R13 ;  /* 0x00014e0004007a24 */ /* 0x000fca00078e020d */
[----:B------:R-:W-:Y:S01]  /*05d0*/  ISETP.GT.AND P0, PT, R0, UR4, PT ;  /* 0x0000000400007c0c */ /* 0x000fe2000bf04270 */
[----:B------:R-:W-:-:S12]  /*05e0*/  BRA.DIV ~URZ, `(.L_x_37) ;  /* 0x0000ee127f007947 */ /* 0x000fd8000b800000 */
[----:B------:R-:W-:-:S04]  /*05f0*/  VOTE.ANY R0, PT, !P0 ;  /* 0x0000000000007806 */ /* 0x000fc800040e0100 */
.L_x_157:
[----:B------:R1:W2:Y:S01]  /*0600*/  POPC R14, R0 ;  /* 0x00000000000e7309 */ /* 0x0002a20000000000 */
[----:B------:R-:W-:Y:S05]  /*0610*/  BRA.DIV ~URZ, `(.L_x_38) ;  /* 0x0000ee227f007947 */ /* 0x000fea000b800000 */
[----:B--2---:R2:W3:Y:S01]  /*0620*/  SHFL.IDX PT, R12, R8, R14, 0x1f ;  /* 0x00001f0e080c7589 */ /* 0x0044e200000e0000 */
[----:B------:R-:W-:-:S03]  /*0630*/  MOV R6, RZ ;  /* 0x000000ff00067202 */ /* 0x000fc60000000f00 */
[----:B------:R2:W4:Y:S04]  /*0640*/  SHFL.IDX PT, R11, R7, R14, 0x1f ;  /* 0x00001f0e070b7589 */ /* 0x00052800000e0000 */
.L_x_158:
[----:B------:R-:W-:Y:S01]  /*0650*/  ISETP.NE.AND P0, PT, R0, RZ, PT ;  /* 0x000000ff0000720c */ /* 0x000fe20003f05270 */
[----:B------:R-:W-:-:S12]  /*0660*/  BSSY B0, `(.L_x_39) ;  /* 0x0000005000007945 */ /* 0x000fd80003800000 */
[----:B------:R-:W-:Y:S05]  /*0670*/  @!P0 BRA `(.L_x_40) ;  /* 0x0000003000008947 */ /* 0x000fea0003800000 */
[----:B------:R-:W-:Y:S01]  /*0680*/  IADD3 R10, R14, -0x1, RZ ;  /* 0xffffffff0e0a7810 */ /* 0x000fe20007ffe0ff */
[----:B------:R-:W-:Y:S05]  /*0690*/  BRA.DIV ~URZ, `(.L_x_41) ;  /* 0x0000ee827f007947 */ /* 0x000fea000b800000 */
[----:B------:R1:W2:Y:S02]  /*06a0*/  SHFL.IDX PT, R6, R4, R10, 0x1f ;  /* 0x00001f0a04067589 */ /* 0x0002a400000e0000 */
.L_x_40:
[----:B------:R-:W-:Y:S05]  /*06b0*/  BSYNC B0 ;  /* 0x0000000000007941 */ /* 0x000fea0003800000 */
.L_x_39:
[----:B-1-3--:R-:W-:Y:S01]  /*06c0*/  IABS R0, R12 ;  /* 0x0000000c00007213 */ /* 0x00afe20000000000 */
[----:B--2---:R-:W-:-:S04]  /*06d0*/  IMAD R4, R6, c[0x0][0x538], R13 ;  /* 0x00014e0006047a24 */ /* 0x004fc800078e020d */
[----:B------:R-:W-:Y:S01]  /*06e0*/  IMAD.MOV.U32 R5, RZ, RZ, R0 ;  /* 0x000000ffff057224 */ /* 0x000fe200078e0000 */
[----:B----4-:R-:W-:Y:S01]  /*06f0*/  IABS R0, R11 ;  /* 0x0000000b00007213 */ /* 0x010fe20000000000 */
[----:B------:R1:W-:Y:S01]  /*0700*/  STL [R1+0x40], R4 ;  /* 0x0000400401007387 */ /* 0x0003e20000100800 */
[----:B------:R-:W-:Y:S01]  /*0710*/  IADD3 R10, -R4, UR4, RZ ;  /* 0x00000004040a7c10 */ /* 0x000fe2000fffe1ff */
[----:B------:R-:W2:Y:S02]  /*0720*/  I2F.RP R2, R5 ;  /* 0x0000000500027306 */ /* 0x000ea40000209400 */
[----:B------:R-:W-:Y:S01]  /*0730*/  IMAD.MOV.U32 R7, RZ, RZ, R0 ;  /* 0x000000ffff077224 */ /* 0x000fe200078e0000 */
[----:B------:R-:W-:Y:S02]  /*0740*/  IABS R6, R10 ;  /* 0x0000000a00067213 */ /* 0x000fe40000000000 */
[----:B------:R-:W-:-:S03]  /*0750*/  IABS R0, R12 ;  /* 0x0000000c00007213 */ /* 0x000fc60000000000 */
[----:B------:R-:W-:Y:S01]  /*0760*/  I2F.RP R8, R7 ;  /* 0x0000000700087306 */ /* 0x000fe20000209400 */
[----:B------:R-:W-:-:S07]  /*0770*/  IADD3 R0, RZ, -R0, RZ ;  /* 0x80000000ff007210 */ /* 0x000fce0007ffe0ff */
[----:B--2---:R-:W2:Y:S02]  /*0780*/  MUFU.RCP R2, R2 ;  /* 0x0000000200027308 */ /* 0x004ea40000001000 */
[----:B--2---:R-:W-:-:S06]  /*0790*/  IADD3 R2, R2, 0xffffffe, RZ ;  /* 0x0ffffffe02027810 */ /* 0x004fcc0007ffe0ff */
[----:B------:R-:W2:Y:S02]  /*07a0*/  F2I.FTZ.U32.TRUNC.NTZ R3, R2 ;  /* 0x0000000200037305 */ /* 0x000ea4000021f000 */
[----:B--2---:R-:W-:-:S04]  /*07b0*/  IMAD.MOV R2, RZ, RZ, -R3 ;  /* 0x000000ffff027224 */ /* 0x004fc800078e0a03 */
[----:B-1----:R-:W-:Y:S02]  /*07c0*/  IMAD R4, R2, R5, RZ ;  /* 0x0000000502047224 */ /* 0x002fe400078e02ff */
[----:B------:R-:W-:-:S04]  /*07d0*/  IMAD.MOV.U32 R2, RZ, RZ, RZ ;  /* 0x000000ffff027224 */ /* 0x000fc800078e00ff */
[----:B------:R-:W-:-:S04]  /*07e0*/  IMAD.HI.U32 R2, R3, R4, R2 ;  /* 0x0000000403027227 */ /* 0x000fc800078e0002 */
[----:B------:R-:W-:-:S04]  /*07f0*/  IMAD.MOV.U32 R3, RZ, RZ, R6 ;  /* 0x000000ffff037224 */ /* 0x000fc800078e0006 */
[----:B------:R-:W-:-:S04]  /*0800*/  IMAD.HI.U32 R2, R2, R3, RZ ;  /* 0x0000000302027227 */ /* 0x000fc800078e00ff */
[----:B------:R-:W-:Y:S02]  /*0810*/  IMAD R0, R2, R0, R3 ;  /* 0x0000000002007224 */ /* 0x000fe400078e0203 */
[----:B------:R-:W1:Y:S03]  /*0820*/  MUFU.RCP R3, R8 ;  /* 0x0000000800037308 */ /* 0x000e660000001000 */
[----:B------:R-:W-:Y:S02]  /*0830*/  ISETP.GT.U32.AND P1, PT, R5, R0, PT ;  /* 0x000000000500720c */ /* 0x000fe40003f24070 */
[----:B-1----:R-:W-:-:S11]  /*0840*/  IADD3 R3, R3, 0xffffffe, RZ ;  /* 0x0ffffffe03037810 */ /* 0x002fd60007ffe0ff */
[----:B------:R-:W-:Y:S01]  /*0850*/  @!P1 IMAD.IADD R0, R0, 0x1, -R5 ;  /* 0x0000000100009824 */ /* 0x000fe200078e0a05 */
[----:B------:R-:W-:Y:S02]  /*0860*/  @!P1 IADD3 R2, R2, 0x1, RZ ;  /* 0x0000000102029810 */ /* 0x000fe40007ffe0ff */
[----:B------:R-:W-:Y:S01]  /*0870*/  ISETP.NE.AND P1, PT, R12, RZ, PT ;  /* 0x000000ff0c00720c */ /* 0x000fe20003f25270 */
[----:B------:R-:W1:Y:S01]  /*0880*/  F2I.FTZ.U32.TRUNC.NTZ R3, R3 ;  /* 0x0000000300037305 */ /* 0x000e62000021f000 */
[----:B------:R-:W-:Y:S02]  /*0890*/  ISETP.GE.U32.AND P2, PT, R0, R5, PT ;  /* 0x000000050000720c */ /* 0x000fe40003f46070 */
[----:B------:R-:W-:-:S04]  /*08a0*/  LOP3.LUT R0, R10, R12, RZ, 0x3c, !PT ;  /* 0x0000000c0a007212 */ /* 0x000fc800078e3cff */
[----:B------:R-:W-:-:S07]  /*08b0*/  ISETP.GE.AND P0, PT, R0, RZ, PT ;  /* 0x000000ff0000720c */ /* 0x000fce0003f06270 */
[----:B------:R-:W-:Y:S02]  /*08c0*/  @P2 IADD3 R2, R2, 0x1, RZ ;  /* 0x0000000102022810 */ /* 0x000fe40007ffe0ff */
[----:B-1----:R-:W-:-:S03]  /*08d0*/  IADD3 R0, RZ, -R3, RZ ;  /* 0x80000003ff007210 */ /* 0x002fc60007ffe0ff */
[----:B------:R-:W-:Y:S02]  /*08e0*/  IMAD.MOV.U32 R4, RZ, RZ, R2 ;  /* 0x000000ffff047224 */ /* 0x000fe400078e0002 */
[----:B------:R-:W-:Y:S01]  /*08f0*/  IMAD.MOV.U32 R2, RZ, RZ, R0 ;  /* 0x000000ffff027224 */ /* 0x000fe200078e0000 */
[----:B------:R-:W-:Y:S01]  /*0900*/  IABS R0, R11 ;  /* 0x0000000b00007213 */ /* 0x000fe20000000000 */
[----:B------:R-:W-:Y:S01]  /*0910*/  @!P0 IMAD.MOV R4, RZ, RZ, -R4 ;  /* 0x000000ffff048224 */ /* 0x000fe200078e0a04 */
[----:B------:R-:W-:Y:S01]  /*0920*/  @!P1 LOP3.LUT R4, RZ, R12, RZ, 0x33, !PT ;  /* 0x0000000cff049212 */ /* 0x000fe200078e33ff */
[----:B------:R-:W-:Y:S01]  /*0930*/  IMAD R5, R2, R7, RZ ;  /* 0x0000000702057224 */ /* 0x000fe200078e02ff */
[----:B------:R-:W-:Y:S01]  /*0940*/  MOV R2, RZ ;  /* 0x000000ff00027202 */ /* 0x000fe20000000f00 */
[----:B------:R-:W-:Y:S01]  /*0950*/  IMAD.MOV R6, RZ, RZ, -R0 ;  /* 0x000000ffff067224 */ /* 0x000fe200078e0a00 */
[----:B------:R-:W-:-:S03]  /*0960*/  IABS R8, R4 ;  /* 0x0000000400087213 */ /* 0x000fc60000000000 */
[----:B------:R-:W-:-:S04]  /*0970*/  IMAD.HI.U32 R0, R3, R5, R2 ;  /* 0x0000000503007227 */ /* 0x000fc800078e0002 */
[----:B------:R-:W-:Y:S02]  /*0980*/  IMAD.MOV.U32 R2, RZ, RZ, R8 ;  /* 0x000000ffff027224 */ /* 0x000fe400078e0008 */
[----:B------:R-:W-:Y:S02]  /*0990*/  IMAD.MOV.U32 R3, RZ, RZ, R6 ;  /* 0x000000ffff037224 */ /* 0x000fe400078e0006 */
[----:B------:R-:W-:-:S04]  /*09a0*/  IMAD.HI.U32 R0, R0, R2, RZ ;  /* 0x0000000200007227 */ /* 0x000fc800078e00ff */
[----:B------:R-:W-:Y:S02]  /*09b0*/  IMAD R2, R0, R3, R2 ;  /* 0x0000000300027224 */ /* 0x000fe400078e0202 */
[----:B------:R-:W-:-:S03]  /*09c0*/  IMAD R3, R4, R12, RZ ;  /* 0x0000000c04037224 */ /* 0x000fc600078e02ff */
[----:B------:R-:W-:Y:S02]  /*09d0*/  ISETP.GT.U32.AND P1, PT, R7, R2, PT ;  /* 0x000000020700720c */ /* 0x000fe40003f24070 */
[----:B------:R-:W-:-:S11]  /*09e0*/  IADD3 R3, R10, -R3, RZ ;  /* 0x800000030a037210 */ /* 0x000fd60007ffe0ff */
[----:B------:R-:W-:Y:S01]  /*09f0*/  @!P1 IMAD.IADD R2, R2, 0x1, -R7 ;  /* 0x0000000102029824 */ /* 0x000fe200078e0a07 */
[----:B------:R-:W-:Y:S02]  /*0a00*/  @!P1 IADD3 R0, R0, 0x1, RZ ;  /* 0x0000000100009810 */ /* 0x000fe40007ffe0ff */
[----:B------:R-:W-:Y:S02]  /*0a10*/  ISETP.NE.AND P1, PT, R11, RZ, PT ;  /* 0x000000ff0b00720c */ /* 0x000fe40003f25270 */
[----:B------:R-:W-:Y:S02]  /*0a20*/  ISETP.GE.U32.AND P2, PT, R2, R7, PT ;  /* 0x000000070200720c */ /* 0x000fe40003f46070 */
[----:B------:R-:W-:-:S04]  /*0a30*/  LOP3.LUT R2, R4, R11, RZ, 0x3c, !PT ;  /* 0x0000000b04027212 */ /* 0x000fc800078e3cff */
[----:B------:R-:W-:-:S07]  /*0a40*/  ISETP.GE.AND P0, PT, R2, RZ, PT ;  /* 0x000000ff0200720c */ /* 0x000fce0003f06270 */
[----:B------:R-:W-:-:S06]  /*0a50*/  @P2 IADD3 R0, R0, 0x1, RZ ;  /* 0x0000000100002810 */ /* 0x000fcc0007ffe0ff */
[----:B------:R-:W-:Y:S02]  /*0a60*/  @!P0 IADD3 R0, -R0, RZ, RZ ;  /* 0x000000ff00008210 */ /* 0x000fe40007ffe1ff */
[----:B------:R-:W-:-:S05]  /*0a70*/  @!P1 LOP3.LUT R0, RZ, R11, RZ, 0x33, !PT ;  /* 0x0000000bff009212 */ /* 0x000fca00078e33ff */
[--C-:B------:R-:W-:Y:S02]  /*0a80*/  IMAD.MOV R2, RZ, RZ, -R0.reuse ;  /* 0x000000ffff027224 */ /* 0x100fe400078e0a00 */
[C---:B------:R-:W-:Y:S02]  /*0a90*/  IMAD R0, R11.reuse, 0x1000000, R0 ;  /* 0x010000000b007824 */ /* 0x040fe400078e0200 */
[----:B------:R-:W-:Y:S02]  /*0aa0*/  IMAD R2, R11, R2, R4 ;  /* 0x000000020b027224 */ /* 0x000fe400078e0204 */
[----:B------:R-:W-:Y:S02]  /*0ab0*/  IMAD.IADD R4, R14, 0x1, R9 ;  /* 0x000000010e047824 */ /* 0x000fe400078e0209 */
[----:B------:R-:W-:-:S03]  /*0ac0*/  IMAD R0, R2, 0x10000, R0 ;  /* 0x0001000002007824 */ /* 0x000fc600078e0200 */
[----:B------:R1:W-:Y:S04]  /*0ad0*/  STL [R1+0x4c], R4 ;  /* 0x00004c0401007387 */ /* 0x0003e80000100800 */
[----:B------:R1:W-:Y:S04]  /*0ae0*/  STL [R1+0x48], R0 ;  /* 0x0000480001007387 */ /* 0x0003e80000100800 */
[----:B------:R1:W-:Y:S01]  /*0af0*/  STL [R1+0x44], R3 ;  /* 0x0000440301007387 */ /* 0x0003e20000100800 */
[----:B------:R-:W-:Y:S05]  /*0b00*/  BRA `(.L_x_42) ;  /* 0x0000006000007947 */ /* 0x000fea0003800000 */
.L_x_33:
[----:B------:R-:W-:Y:S01]  /*0b10*/  MOV R0, UR4 ;  /* 0x0000000400007c02 */ /* 0x000fe20008000f00 */
[----:B------:R-:W-:Y:S04]  /*0b20*/  STL [R1+0x44], RZ ;  /* 0x000044ff01007387 */ /* 0x000fe80000100800 */
[----:B------:R-:W-:Y:S04]  /*0b30*/  STL [R1+0x48], RZ ;  /* 0x000048ff01007387 */ /* 0x000fe80000100800 */
[----:B------:R1:W-:Y:S02]  /*0b40*/  STL [R1+0x40], R0 ;  /* 0x0000400001007387 */ /* 0x0003e40000100800 */
[----:B-1----:R-:W-:-:S05]  /*0b50*/  MOV R0, c[0x0][0x53c] ;  /* 0x00014f0000007a02 */ /* 0x002fca0000000f00 */
[----:B------:R1:W-:Y:S02]  /*0b60*/  STL [R1+0x4c], R0 ;  /* 0x00004c0001007387 */ /* 0x0003e40000100800 */
.L_x_42:
[----:B-1----:R-:W2:Y:S04]  /*0b70*/  LDL R4, [R1+0x40] ;  /* 0x0000400001047983 */ /* 0x002ea80000100800 */
[----:B------:R-:W2:Y:S04]  /*0b80*/  LDL R5, [R1+0x44] ;  /* 0x0000440001057983 */ /* 0x000ea80000100800 */
[----:B------:R-:W2:Y:S04]  /*0b90*/  LDL R6, [R1+0x48] ;  /* 0x0000480001067983 */ /* 0x000ea80000100800 */
[----:B------:R-:W2:Y:S01]  /*0ba0*/  LDL R7, [R1+0x4c] ;  /* 0x00004c0001077983 */ /* 0x000ea20000100800 */
[----:B------:R-:W-:Y:S01]  /*0bb0*/  ISETP.NE.AND P0, PT, R15, RZ, PT ;  /* 0x000000ff0f00720c */ /* 0x000fe20003f05270 */
[----:B------:R-:W-:-:S12]  /*0bc0*/  WARPSYNC 0xffffffff ;  /* 0xffffffff00007948 */ /* 0x000fd80003800000 */
[----:B--2---:R1:W-:Y:S04]  /*0bd0*/  @!P0 STS.128 [0x9100], R4 ;  /* 0x00910004ff008388 */ /* 0x0043e80000000c00 */
[----:B------:R-:W-:Y:S06]  /*0be0*/  BAR.ARV 0x5, 0x80 ;  /* 0x0142000000007b1d */ /* 0x000fec0000002000 */
.L_x_31:
[----:B------:R-:W2:Y:S02]  /*0bf0*/  LDL R0, [R1+0x4c] ;  /* 0x00004c0001007983 */ /* 0x000ea40000100800 */
[----:B--2---:R-:W-:-:S13]  /*0c00*/  ISETP.GE.AND P0, PT, R0, c[0x0][0x53c], PT ;  /* 0x00014f0000007a0c */ /* 0x004fda0003f06270 */
[----:B------:R-:W-:Y:S05]  /*0c10*/  @P0 EXIT ;  /* 0x000000000000094d */ /* 0x000fea0003800000 */
[----:B------:R-:W2:Y:S01]  /*0c20*/  S2R R11, SR_TID.X ;  /* 0x00000000000b7919 */ /* 0x000ea20000002100 */
[----:B------:R-:W-:Y:S02]  /*0c30*/  ULDC UR5, c[0x0][0x2ac] ;  /* 0x0000ab0000057ab9 */ /* 0x000fe40000000800 */
[----:B------:R-:W-:Y:S02]  /*0c40*/  ULDC UR4, c[0x0][0x1d0] ;  /* 0x0000740000047ab9 */ /* 0x000fe40000000800 */
[----:B------:R-:W-:Y:S01]  /*0c50*/  UIMAD UR5, UR5, UR4, URZ ;  /* 0x00000004050572a4 */ /* 0x000fe2000f8e023f */
[----:B--2---:R-:W-:-:S04]  /*0c60*/  SHF.R.S32.HI R10, RZ, 0x1f, R11 ;  /* 0x0000001fff0a7819 */ /* 0x004fc8000001140b */
[CC--:B------:R-:W-:Y:S02]  /*0c70*/  LEA.HI R8, R10.reuse, R11.reuse, RZ, 0x2 ;  /* 0x0000000b0a087211 */ /* 0x0c0fe400078f10ff */
[CC--:B-1----:R-:W-:Y:S02]  /*0c80*/  LEA.HI R5, R10.reuse, R11.reuse, RZ, 0x4 ;  /* 0x0000000b0a057211 */ /* 0x0c2fe400078f20ff */
[--C-:B------:R-:W-:Y:S02]  /*0c90*/  SHF.R.S32.HI R3, RZ, 0x2, R8.reuse ;  /* 0x00000002ff037819 */ /* 0x100fe40000011408 */
[----:B------:R-:W-:Y:S02]  /*0ca0*/  SHF.R.S32.HI R0, RZ, 0x1f, R8 ;  /* 0x0000001fff007819 */ /* 0x000fe40000011408 */
[----:B------:R-:W-:Y:S02]  /*0cb0*/  LEA.HI R16, R10, R11, RZ, 0x3 ;  /* 0x0000000b0a107211 */ /* 0x000fe400078f18ff */
[----:B------:R-:W-:-:S02]  /*0cc0*/  LEA.HI R0, R0, R3, RZ, 0x3 ;  /* 0x0000000300007211 */ /* 0x000fc400078f18ff */
[----:B------:R-:W-:Y:S02]  /*0cd0*/  LOP3.LUT R2, R5, 0xfffffff0, RZ, 0xc0, !PT ;  /* 0xfffffff005027812 */ /* 0x000fe400078ec0ff */
[----:B------:R-:W-:Y:S02]  /*0ce0*/  LOP3.LUT R0, R0, 0xfffffff8, RZ, 0xc0, !PT ;  /* 0xfffffff800007812 */ /* 0x000fe400078ec0ff */
[----:B------:R-:W-:Y:S02]  /*0cf0*/  SHF.R.S32.HI R4, RZ, 0x3, R16 ;  /* 0x00000003ff047819 */ /* 0x000fe40000011410 */
[----:B------:R-:W-:Y:S01]  /*0d00*/  LOP3.LUT R244, R16, 0xfffffff8, RZ, 0xc0, !PT ;  /* 0xfffffff810f47812 */ /* 0x000fe200078ec0ff */
[----:B------:R-:W-:Y:S01]  /*0d10*/  IMAD.IADD R9, R3, 0x1, -R0 ;  /* 0x0000000103097824 */ /* 0x000fe200078e0a00 */
[----:B------:R-:W-:Y:S01]  /*0d20*/  SHF.R.S32.HI R3, RZ, 0x4, R5 ;  /* 0x00000004ff037819 */ /* 0x000fe20000011405 */
[----:B------:R-:W-:Y:S02]  /*0d30*/  IMAD.IADD R0, R11, 0x1, -R2 ;  /* 0x000000010b007824 */ /* 0x000fe400078e0a02 */
[----:B------:R-:W-:Y:S01]  /*0d40*/  IMAD.SHL.U32 R2, R4, 0x40, RZ ;  /* 0x0000004004027824 */ /* 0x000fe200078e00ff */
[----:B------:R-:W-:Y:S01]  /*0d50*/  LEA.HI R5, R5, R3, RZ, 0x1 ;  /* 0x0000000305057211 */ /* 0x000fe200078f08ff */
[----:B------:R-:W-:Y:S01]  /*0d60*/  IMAD.IADD R244, R11, 0x1, -R244 ;  /* 0x000000010bf47824 */ /* 0x000fe200078e0af4 */
[----:B------:R-:W-:-:S02]  /*0d70*/  SHF.R.S32.HI R4, RZ, 0x1f, R0 ;  /* 0x0000001fff047819 */ /* 0x000fc40000011400 */
[----:B------:R-:W-:Y:S01]  /*0d80*/  LOP3.LUT R2, R2, 0x1c0, RZ, 0xc0, !PT ;  /* 0x000001c002027812 */ /* 0x000fe200078ec0ff */
[----:B------:R-:W-:Y:S01]  /*0d90*/  IMAD.SHL.U32 R231, R244, 0x8, RZ ;  /* 0x00000008f4e77824 */ /* 0x000fe200078e00ff */
[----:B------:R-:W-:Y:S02]  /*0da0*/  LEA.HI R13, R4, R0, RZ, 0x3 ;  /* 0x00000000040d7211 */ /* 0x000fe400078f18ff */
[----:B------:R-:W-:Y:S02]  /*0db0*/  SHF.R.U32.HI R7, RZ, 0x3, R2 ;  /* 0x00000003ff077819 */ /* 0x000fe40000011602 */
[----:B------:R-:W-:Y:S02]  /*0dc0*/  LOP3.LUT R4, R2, 0x38, R231, 0xf8, !PT ;  /* 0x0000003802047812 */ /* 0x000fe400078ef8e7 */
[----:B------:R-:W-:Y:S02]  /*0dd0*/  LOP3.LUT R6, R13, 0xfffffff8, RZ, 0xc0, !PT ;  /* 0xfffffff80d067812 */ /* 0x000fe400078ec0ff */
[----:B------:R-:W-:-:S02]  /*0de0*/  LOP3.LUT R5, R5, 0xfffffffe, RZ, 0xc0, !PT ;  /* 0xfffffffe05057812 */ /* 0x000fc400078ec0ff */
[----:B------:R-:W-:Y:S01]  /*0df0*/  LOP3.LUT R15, R4, R7, RZ, 0x3c, !PT ;  /* 0x00000007040f7212 */ /* 0x000fe200078e3cff */
[----:B------:R-:W-:Y:S01]  /*0e00*/  IMAD.IADD R7, R0, 0x1, -R6 ;  /* 0x0000000100077824 */ /* 0x000fe200078e0a06 */
[----:B------:R-:W-:Y:S01]  /*0e10*/  LOP3.LUT R2, R9, 0x1, RZ, 0xc0, !PT ;  /* 0x0000000109027812 */ /* 0x000fe200078ec0ff */
[----:B------:R-:W-:Y:S01]  /*0e20*/  IMAD.IADD R14, R3, 0x1, -R5 ;  /* 0x00000001030e7824 */ /* 0x000fe200078e0a05 */
[----:B------:R-:W-:Y:S02]  /*0e30*/  LEA.HI R0, R10, R11, RZ, 0x5 ;  /* 0x0000000b0a007211 */ /* 0x000fe400078f28ff */
[----:B------:R-:W-:Y:S02]  /*0e40*/  LOP3.LUT R3, R8, 0xfffffffc, RZ, 0xc0, !PT ;  /* 0xfffffffc08037812 */ /* 0x000fe400078ec0ff */
[----:B------:R-:W-:Y:S02]  /*0e50*/  ISETP.NE.U32.AND P0, PT, R2, 0x1, PT ;  /* 0x000000010200780c */ /* 0x000fe40003f05070 */
[--C-:B------:R-:W-:Y:S01]  /*0e60*/  SHF.R.S32.HI R6, RZ, 0x5, R0.reuse ;  /* 0x00000005ff067819 */ /* 0x100fe20000011400 */
[----:B------:R-:W-:Y:S01]  /*0e70*/  IMAD.IADD R8, R11, 0x1, -R3 ;  /* 0x000000010b087824 */ /* 0x000fe200078e0a03 */
[----:B------:R-:W-:-:S02]  /*0e80*/  SHF.R.S32.HI R2, RZ, 0x1f, R0 ;  /* 0x0000001fff027819 */ /* 0x000fc40000011400 */
[----:B------:R-:W-:Y:S02]  /*0e90*/  LOP3.LUT R0, R0, 0xffffffe0, RZ, 0xc0, !PT ;  /* 0xffffffe000007812 */ /* 0x000fe400078ec0ff */
[----:B------:R-:W-:Y:S02]  /*0ea0*/  LEA.HI R4, R10, R11, RZ, 0x6 ;  /* 0x0000000b0a047211 */ /* 0x000fe400078f30ff */
[----:B------:R-:W-:Y:S01]  /*0eb0*/  LEA.HI R3, R2, R6, RZ, 0x2 ;  /* 0x0000000602037211 */ /* 0x000fe200078f10ff */
[----:B------:R-:W-:Y:S01]  /*0ec0*/  IMAD.IADD R18, R11, 0x1, -R0 ;  /* 0x000000010b127824 */ /* 0x000fe200078e0a00 */
[----:B------:R-:W-:Y:S01]  /*0ed0*/  LEA.HI R0, R8, R8, RZ, 0x1 ;  /* 0x0000000808007211 */ /* 0x000fe200078f08ff */
[----:B------:R-:W-:Y:S01]  /*0ee0*/  IMAD.SHL.U32 R12, R4, 0x8, RZ ;  /* 0x00000008040c7824 */ /* 0x000fe200078e00ff */
[----:B------:R-:W-:Y:S01]  /*0ef0*/  LOP3.LUT R4, R3, 0xffffffc, RZ, 0xc0, !PT ;  /* 0x0ffffffc03047812 */ /* 0x000fe200078ec0ff */
[----:B------:R-:W-:Y:S01]  /*0f00*/  IMAD.SHL.U32 R2, R244, 0x40, RZ ;  /* 0x00000040f4027824 */ /* 0x000fe200078e00ff */
[C---:B------:R-:W-:Y:S01]  /*0f10*/  LOP3.LUT R3, R0.reuse, 0x1ffffffe, RZ, 0xc0, !PT ;  /* 0x1ffffffe00037812 */ /* 0x040fe200078ec0ff */
[----:B------:R-:W-:Y:S01]  /*0f20*/  IMAD.SHL.U32 R0, R0, 0x20, RZ ;  /* 0x0000002000007824 */ /* 0x000fe200078e00ff */
[----:B------:R-:W-:Y:S01]  /*0f30*/  SHF.R.S32.HI R11, RZ, 0x1f, R18 ;  /* 0x0000001fff0b7819 */ /* 0x000fe20000011412 */
[----:B------:R-:W-:Y:S01]  /*0f40*/  IMAD.IADD R5, R6, 0x1, -R4 ;  /* 0x0000000106057824 */ /* 0x000fe200078e0a04 */
[----:B------:R-:W-:Y:S01]  /*0f50*/  LOP3.LUT R2, R2, 0x1c0, RZ, 0xc0, !PT ;  /* 0x000001c002027812 */ /* 0x000fe200078ec0ff */
[----:B------:R-:W-:Y:S01]  /*0f60*/  IMAD.IADD R3, R8, 0x1, -R3 ;  /* 0x0000000108037824 */ /* 0x000fe200078e0a03 */
[----:B------:R-:W-:-:S02]  /*0f70*/  LEA.HI R11, R11, R18, RZ, 0x2 ;  /* 0x000000120b0b7211 */ /* 0x000fc400078f10ff */
[----:B------:R-:W-:Y:S02]  /*0f80*/  LOP3.LUT R0, R0, 0xffffffc0, RZ, 0xc0, !PT ;  /* 0xffffffc000007812 */ /* 0x000fe400078ec0ff */
[----:B------:R-:W-:Y:S02]  /*0f90*/  LOP3.LUT R10, R2, 0x8, R16, 0xf8, !PT ;  /* 0x00000008020a7812 */ /* 0x000fe400078ef810 */
[----:B------:R-:W-:Y:S02]  /*0fa0*/  SHF.R.U32.HI R4, RZ, 0x3, R2 ;  /* 0x00000003ff047819 */ /* 0x000fe40000011602 */
[----:B------:R-:W-:Y:S02]  /*0fb0*/  SHF.R.S32.HI R2, RZ, 0x2, R11 ;  /* 0x00000002ff027819 */ /* 0x000fe4000001140b */
[----:B------:R-:W-:Y:S01]  /*0fc0*/  LOP3.LUT R15, R15, 0x7ffffe00, R12, 0xf8, !PT ;  /* 0x7ffffe000f0f7812 */ /* 0x000fe200078ef80c */
[----:B------:R-:W-:Y:S01]  /*0fd0*/  IMAD R12, R3, 0x8, R0 ;  /* 0x00000008030c7824 */ /* 0x000fe200078e0200 */
[----:B------:R-:W-:Y:S01]  /*0fe0*/  LOP3.LUT R10, R10, R4, RZ, 0x3c, !PT ;  /* 0x000000040a0a7212 */ /* 0x000fe200078e3cff */
[----:B------:R-:W-:Y:S01]  /*0ff0*/  IMAD.SHL.U32 R0, R7, 0x40, RZ ;  /* 0x0000004007007824 */ /* 0x000fe200078e00ff */
[----:B------:R-:W-:Y:S01]  /*1000*/  R2P PR, R9, 0x6 ;  /* 0x0000000609007804 */ /* 0x000fe20000000000 */
[----:B------:R-:W-:Y:S01]  /*1010*/  IMAD R17, R5, 0x10, R2 ;  /* 0x0000001005117824 */ /* 0x000fe200078e0202 */
[----:B------:R-:W-:Y:S01]  /*1020*/  LOP3.LUT P4, RZ, R7, 0x2, RZ, 0xc0, !PT ;  /* 0x0000000207ff7812 */ /* 0x000fe2000788c0ff */
[----:B------:R-:W-:Y:S01]  /*1030*/  IMAD.SHL.U32 R2, R9, 0x40, RZ ;  /* 0x0000004009027824 */ /* 0x000fe200078e00ff */
[----:B------:R-:W-:Y:S01]  /*1040*/  LOP3.LUT R0, R0, 0x1c0, RZ, 0xc0, !PT ;  /* 0x000001c000007812 */ /* 0x000fe200078ec0ff */
[----:B------:R-:W-:Y:S01]  /*1050*/  IMAD.SHL.U32 R3, R14, 0x8, RZ ;  /* 0x000000080e037824 */ /* 0x000fe200078e00ff */
[----:B------:R-:W-:Y:S01]  /*1060*/  LOP3.LUT P3, RZ, R7, 0x4, RZ, 0xc0, !PT ;  /* 0x0000000407ff7812 */ /* 0x000fe2000786c0ff */
[----:B------:R-:W-:Y:S01]  /*1070*/  IMAD.SHL.U32 R5, R6, 0x400, RZ ;  /* 0x0000040006057824 */ /* 0x000fe200078e00ff */
[----:B------:R-:W-:Y:S01]  /*1080*/  LOP3.LUT R4, R2, 0x1c0, RZ, 0xc0, !PT ;  /* 0x000001c002047812 */ /* 0x000fe200078ec0ff */
[----:B------:R1:W-:Y:S01]  /*1090*/  STL [R1+0xc8], R17 ;  /* 0x0000c81101007387 */ /* 0x0003e20000100800 */
[----:B------:R-:W-:Y:S01]  /*10a0*/  LOP3.LUT R2, R0, 0x8, R3, 0xf8, !PT ;  /* 0x0000000800027812 */ /* 0x000fe200078ef803 */
[----:B------:R-:W-:Y:S01]  /*10b0*/  IMAD.SHL.U32 R3, R13, 0x40, RZ ;  /* 0x000000400d037824 */ /* 0x000fe200078e00ff */
[----:B------:R-:W-:Y:S01]  /*10c0*/  SHF.R.U32.HI R0, RZ, 0x3, R0 ;  /* 0x00000003ff007819 */ /* 0x000fe20000011600 */
[----:B------:R-:W-:Y:S01]  /*10d0*/  IMAD R7, R8, 0x2, R5 ;  /* 0x0000000208077824 */ /* 0x000fe200078e0205 */
[----:B------:R-:W-:Y:S01]  /*10e0*/  LEA.HI R6, R4, R4, RZ, 0x1d ;  /* 0x0000000404067211 */ /* 0x000fe200078fe8ff */
[----:B------:R-:W-:Y:S01]  /*10f0*/  IMAD.MOV.U32 R9, RZ, RZ, 0x40 ;  /* 0x00000040ff097424 */ /* 0x000fe200078e00ff */
[----:B------:R-:W-:Y:S01]  /*1100*/  LOP3.LUT R2, R2, R0, RZ, 0x3c, !PT ;  /* 0x0000000002027212 */ /* 0x000fe200078e3cff */
[----:B------:R-:W-:Y:S01]  /*1110*/  IMAD R0, R14, 0x200, R10 ;  /* 0x000002000e007824 */ /* 0x000fe200078e020a */
[----:B------:R-:W-:Y:S01]  /*1120*/  LOP3.LUT R4, R3, 0xfffffe00, RZ, 0xc0, !PT ;  /* 0xfffffe0003047812 */ /* 0x000fe200078ec0ff */
[----:B------:R-:W-:Y:S01]  /*1130*/  IMAD.IADD R7, R7, 0x1, R6 ;  /* 0x0000000107077824 */ /* 0x000fe200078e0206 */
[----:B------:R-:W-:Y:S01]  /*1140*/  SHF.R.S32.HI R10, RZ, 0x1f, R231 ;  /* 0x0000001fff0a7819 */ /* 0x000fe200000114e7 */
[----:B------:R-:W-:Y:S01]  /*1150*/  IMAD.SHL.U32 R204, R15, 0x2, RZ ;  /* 0x000000020fcc7824 */ /* 0x000fe200078e00ff */
[CC--:B------:R-:W-:Y:S01]  /*1160*/  IADD3 R3, R2.reuse, R4.reuse, R5 ;  /* 0x0000000402037210 */ /* 0x0c0fe20007ffe005 */
[----:B------:R-:W-:Y:S01]  /*1170*/  IMAD.MOV.U32 R8, RZ, RZ, 0x20 ;  /* 0x00000020ff087424 */ /* 0x000fe200078e00ff */
[----:B------:R-:W-:Y:S01]  /*1180*/  LOP3.LUT R4, R2, R4, RZ, 0xfc, !PT ;  /* 0x0000000402047212 */ /* 0x000fe200078efcff */
[----:B------:R-:W-:Y:S01]  /*1190*/  IMAD.MOV.U32 R5, RZ, RZ, -0x10 ;  /* 0xfffffff0ff057424 */ /* 0x000fe200078e00ff */
[----:B------:R-:W-:Y:S01]  /*11a0*/  LOP3.LUT R2, R11, 0x7ffffffc, RZ, 0xc0, !PT ;  /* 0x7ffffffc0b027812 */ /* 0x000fe200078ec0ff */
[----:B------:R-:W-:Y:S01]  /*11b0*/  IMAD.IADD R11, R17, 0x1, R12 ;  /* 0x00000001110b7824 */ /* 0x000fe200078e020c */
[----:B------:R-:W-:-:S02]  /*11c0*/  LEA R184, R0, 0x2900, 0x1 ;  /* 0x0000290000b87811 */ /* 0x000fc400078e08ff */
[----:B------:R-:W-:Y:S01]  /*11d0*/  SEL R0, R9, 0xffffffc0, !P3 ;  /* 0xffffffc009007807 */ /* 0x000fe20005800000 */
[----:B------:R-:W-:Y:S01]  /*11e0*/  IMAD.IADD R2, R18, 0x1, -R2 ;  /* 0x0000000112027824 */ /* 0x000fe200078e0a02 */
[----:B------:R2:W-:Y:S01]  /*11f0*/  STL [R1+0xcc], R11 ;  /* 0x0000cc0b01007387 */ /* 0x0005e20000100800 */
[----:B------:R-:W-:Y:S02]  /*1200*/  LEA R9, R7, 0x80, 0x1 ;  /* 0x0000008007097811 */ /* 0x000fe400078e08ff */
[----:B------:R-:W-:Y:S01]  /*1210*/  IMAD.SHL.U32 R10, R2, 0x2, RZ ;  /* 0x00000002020a7824 */ /* 0x000fe200078e00ff */
[C---:B------:R-:W-:Y:S02]  /*1220*/  SEL R6, R8.reuse, 0xffffffe0, !P1 ;  /* 0xffffffe008067807 */ /* 0x040fe40004800000 */
[----:B------:R-:W-:Y:S02]  /*1230*/  SEL R2, R8, 0xffffffe0, !P4 ;  /* 0xffffffe008027807 */ /* 0x000fe40006000000 */
[C---:B-1----:R-:W-:Y:S01]  /*1240*/  IADD3 R17, R10.reuse, 0x8, RZ ;  /* 0x000000080a117810 */ /* 0x042fe20007ffe0ff */
[----:B------:R1:W-:Y:S01]  /*1250*/  STL [R1+0x74], R10 ;  /* 0x0000740a01007387 */ /* 0x0003e20000100800 */
[----:B------:R-:W-:-:S02]  /*1260*/  IADD3 R16, R10, 0x10, RZ ;  /* 0x000000100a107810 */ /* 0x000fc40007ffe0ff */
[C---:B------:R-:W-:Y:S01]  /*1270*/  IADD3 R15, R10.reuse, 0x18, RZ ;  /* 0x000000180a0f7810 */ /* 0x040fe20007ffe0ff */
[----:B------:R-:W-:Y:S01]  /*1280*/  STL [R1+0x68], R17 ;  /* 0x0000681101007387 */ /* 0x000fe20000100800 */
[C---:B------:R-:W-:Y:S02]  /*1290*/  IADD3 R14, R10.reuse, 0x20, RZ ;  /* 0x000000200a0e7810 */ /* 0x040fe40007ffe0ff */
[----:B------:R-:W-:Y:S01]  /*12a0*/  IADD3 R13, R10, 0x28, RZ ;  /* 0x000000280a0d7810 */ /* 0x000fe20007ffe0ff */
[----:B------:R-:W-:Y:S01]  /*12b0*/  STL [R1+0x64], R16 ;  /* 0x0000641001007387 */ /* 0x000fe20000100800 */
[----:B------:R-:W-:Y:S02]  /*12c0*/  SHF.R.S32.HI R7, RZ, 0x1f, R17 ;  /* 0x0000001fff077819 */ /* 0x000fe40000011411 */
[----:B------:R-:W-:Y:S01]  /*12d0*/  SHF.R.S32.HI R8, RZ, 0x1f, R16 ;  /* 0x0000001fff087819 */ /* 0x000fe20000011410 */
[----:B------:R-:W-:Y:S01]  /*12e0*/  STL [R1+0x60], R15 ;  /* 0x0000600f01007387 */ /* 0x000fe20000100800 */
[----:B------:R-:W-:-:S02]  /*12f0*/  SEL R5, R5, 0x10, !P0 ;  /* 0x0000001005057807 */ /* 0x000fc40004000000 */
[----:B------:R-:W-:Y:S01]  /*1300*/  LEA R194, R3, 0x5100, 0x1 ;  /* 0x0000510003c27811 */ /* 0x000fe200078e08ff */
[----:B------:R-:W-:Y:S01]  /*1310*/  STL [R1+0x5c], R14 ;  /* 0x00005c0e01007387 */ /* 0x000fe20000100800 */
[----:B--2---:R-:W-:Y:S02]  /*1320*/  IADD3 R11, R10, 0x30, RZ ;  /* 0x000000300a0b7810 */ /* 0x004fe40007ffe0ff */
[----:B------:R-:W-:Y:S01]  /*1330*/  LEA R190, R4, 0x100, 0x1 ;  /* 0x0000010004be7811 */ /* 0x000fe200078e08ff */
[----:B------:R-:W-:Y:S01]  /*1340*/  STL [R1+0x58], R13 ;  /* 0x0000580d01007387 */ /* 0x000fe20000100800 */
[C---:B------:R-:W-:Y:S02]  /*1350*/  IMAD.IADD R195, R194.reuse, 0x1, R0 ;  /* 0x00000001c2c37824 */ /* 0x040fe400078e0200 */
[----:B------:R-:W-:Y:S01]  /*1360*/  IMAD.IADD R197, R194, 0x1, R2 ;  /* 0x00000001c2c57824 */ /* 0x000fe200078e0202 */
[----:B------:R2:W-:Y:S01]  /*1370*/  STL [R1+0x54], R11 ;  /* 0x0000540b01007387 */ /* 0x0005e20000100800 */
[----:B-1----:R-:W-:Y:S01]  /*1380*/  IADD3 R10, R10, 0x38, RZ ;  /* 0x000000380a0a7810 */ /* 0x002fe20007ffe0ff */
[----:B------:R-:W-:-:S02]  /*1390*/  IMAD.IADD R191, R0, 0x1, R190 ;  /* 0x0000000100bf7824 */ /* 0x000fc400078e02be */
[----:B------:R1:W-:Y:S01]  /*13a0*/  STL [R1+0xb0], R7 ;  /* 0x0000b00701007387 */ /* 0x0003e20000100800 */
[C---:B------:R-:W-:Y:S02]  /*13b0*/  IMAD.IADD R193, R2.reuse, 0x1, R190 ;  /* 0x0000000102c17824 */ /* 0x040fe400078e02be */
[C---:B------:R-:W-:Y:S01]  /*13c0*/  IMAD.IADD R196, R2.reuse, 0x1, R195 ;  /* 0x0000000102c47824 */ /* 0x040fe200078e02c3 */
[----:B------:R-:W-:Y:S01]  /*13d0*/  STL [R1+0x50], R10 ;  /* 0x0000500a01007387 */ /* 0x000fe20000100800 */
[----:B------:R-:W-:-:S03]  /*13e0*/  IMAD.IADD R192, R2, 0x1, R191 ;  /* 0x0000000102c07824 */ /* 0x000fc600078e02bf */
[----:B------:R3:W-:Y:S04]  /*13f0*/  STL [R1+0xac], R8 ;  /* 0x0000ac0801007387 */ /* 0x0007e80000100800 */
[----:B------:R-:W-:Y:S01]  /*1400*/  STL [R1+0x84], R9 ;  /* 0x0000840901007387 */ /* 0x000fe20000100800 */
[----:B--2---:R-:W-:Y:S02]  /*1410*/  SHF.R.S32.HI R11, RZ, 0x1f, R11 ;  /* 0x0000001fff0b7819 */ /* 0x004fe4000001140b */
[----:B-1----:R-:W-:-:S05]  /*1420*/  SHF.R.S32.HI R7, RZ, 0x1f, R15 ;  /* 0x0000001fff077819 */ /* 0x002fca000001140f */
[----:B------:R1:W-:Y:S01]  /*1430*/  STL [R1+0xa8], R7 ;  /* 0x0000a80701007387 */ /* 0x0003e20000100800 */
[----:B---3--:R-:W-:-:S05]  /*1440*/  SHF.R.S32.HI R8, RZ, 0x1f, R14 ;  /* 0x0000001fff087819 */ /* 0x008fca000001140e */
[----:B------:R2:W-:Y:S01]  /*1450*/  STL [R1+0xa4], R8 ;  /* 0x0000a40801007387 */ /* 0x0005e20000100800 */
[----:B-1----:R-:W-:-:S05]  /*1460*/  SHF.R.S32.HI R7, RZ, 0x1f, R13 ;  /* 0x0000001fff077819 */ /* 0x002fca000001140d */
[----:B------:R1:W-:Y:S01]  /*1470*/  STL [R1+0xa0], R7 ;  /* 0x0000a00701007387 */ /* 0x0003e20000100800 */
[----:B--2---:R-:W-:-:S03]  /*1480*/  IADD3 R8, R9, 0x40, RZ ;  /* 0x0000004009087810 */ /* 0x004fc60007ffe0ff */
[----:B------:R2:W-:Y:S01]  /*1490*/  STL [R1+0x9c], R11 ;  /* 0x00009c0b01007387 */ /* 0x0005e20000100800 */
[----:B------:R-:W-:-:S05]  /*14a0*/  @P2 IADD3 R8, R9, -0x40, RZ ;  /* 0xffffffc009082810 */ /* 0x000fca0007ffe0ff */
[----:B------:R-:W-:-:S04]  /*14b0*/  IMAD.IADD R3, R5, 0x1, R8 ;  /* 0x0000000105037824 */ /* 0x000fc800078e0208 */
[----:B------:R-:W-:Y:S02]  /*14c0*/  IMAD.IADD R0, R6, 0x1, R3 ;  /* 0x0000000106007824 */ /* 0x000fe400078e0203 */
[C---:B-1----:R-:W-:Y:S01]  /*14d0*/  IMAD.IADD R7, R9.reuse, 0x1, R5 ;  /* 0x0000000109077824 */ /* 0x042fe200078e0205 */
[----:B--2---:R-:W-:Y:S01]  /*14e0*/  SHF.R.S32.HI R11, RZ, 0x1f, R10 ;  /* 0x0000001fff0b7819 */ /* 0x004fe2000001140a */
[----:B------:R-:W-:-:S04]  /*14f0*/  IMAD.IADD R10, R9, 0x1, R6 ;  /* 0x00000001090a7824 */ /* 0x000fc800078e0206 */
[----:B------:R-:W-:Y:S04]  /*1500*/  STL [R1+0x98], R11 ;  /* 0x0000980b01007387 */ /* 0x000fe80000100800 */
[----:B------:R1:W-:Y:S04]  /*1510*/  STL [R1+0x94], R7 ;  /* 0x0000940701007387 */ /* 0x0003e80000100800 */
[----:B------:R-:W-:Y:S01]  /*1520*/  STL [R1+0xb8], R10 ;  /* 0x0000b80a01007387 */ /* 0x000fe20000100800 */
[----:B-1----:R-:W-:-:S05]  /*1530*/  IMAD.IADD R7, R7, 0x1, R6 ;  /* 0x0000000107077824 */ /* 0x002fca00078e0206 */
[----:B------:R1:W-:Y:S04]  /*1540*/  STL [R1+0xb4], R7 ;  /* 0x0000b40701007387 */ /* 0x0003e80000100800 */
[----:B------:R2:W-:Y:S01]  /*1550*/  STL [R1+0x88], R8 ;  /* 0x0000880801007387 */ /* 0x0005e20000100800 */
[----:B-1----:R-:W-:-:S04]  /*1560*/  IMAD.IADD R7, R6, 0x1, R8 ;  /* 0x0000000106077824 */ /* 0x002fc800078e0208 */
[----:B------:R-:W-:Y:S01]  /*1570*/  IMAD.IADD R4, R5, 0x1, R7 ;  /* 0x0000000105047824 */ /* 0x000fe200078e0207 */
[----:B------:R2:W-:Y:S04]  /*1580*/  STL [R1+0x8c], R7 ;  /* 0x00008c0701007387 */ /* 0x0005e80000100800 */
[----:B------:R2:W-:Y:S04]  /*1590*/  STL [R1+0x90], R3 ;  /* 0x0000900301007387 */ /* 0x0005e80000100800 */
[----:B------:R2:W-:Y:S04]  /*15a0*/  STL [R1+0xc0], R4 ;  /* 0x0000c00401007387 */ /* 0x0005e80000100800 */
[----:B------:R2:W-:Y:S02]  /*15b0*/  STL [R1+0xbc], R0 ;  /* 0x0000bc0001007387 */ /* 0x0005e40000100800 */
.L_x_154:
[----:B--2---:R-:W2:Y:S01]  /*15c0*/  LDL R0, [R1+0x4c] ;  /* 0x00004c0001007983 */ /* 0x004ea20000100800 */
[----:B------:R-:W-:Y:S01]  /*15d0*/  IMAD.MOV.U32 R8, RZ, RZ, 0x4 ;  /* 0x00000004ff087424 */ /* 0x000fe200078e00ff */
[----:B------:R-:W-:-:S04]  /*15e0*/  ISETP.NE.U32.AND P4, PT, RZ, c[0x0][0x370], PT ;  /* 0x0000dc00ff007a0c */ /* 0x000fc80003f85070 */
[----:B------:R-:W-:Y:S01]  /*15f0*/  ISETP.NE.AND.EX P4, PT, RZ, c[0x0][0x374], PT, P4 ;  /* 0x0000dd00ff007a0c */ /* 0x000fe20003f85340 */
[----:B--2---:R-:W-:-:S05]  /*1600*/  IMAD.WIDE R2, R0, R8, c[0x0][0x588] ;  /* 0x0001620000027625 */ /* 0x004fca00078e0208 */
[----:B------:R-:W2:Y:S01]  /*1610*/  LDG.E R13, [R2.64] ;  /* 0x00000006020d7981 */ /* 0x000ea2000c1e1900 */
[----:B------:R-:W-:Y:S01]  /*1620*/  IMAD.MOV.U32 R9, RZ, RZ, RZ ;  /* 0x000000ffff097224 */ /* 0x000fe200078e00ff */
[----:B------:R-:W-:Y:S01]  /*1630*/  ISETP.NE.U32.AND P2, PT, RZ, c[0x0][0x360], PT ;  /* 0x0000d800ff007a0c */ /* 0x000fe20003f45070 */
[----:B------:R-:W-:Y:S01]  /*1640*/  IMAD.MOV.U32 R11, RZ, RZ, RZ ;  /* 0x000000ffff0b7224 */ /* 0x000fe200078e00ff */
[----:B------:R-:W-:Y:S02]  /*1650*/  ISETP.NE.U32.AND P3, PT, RZ, c[0x0][0x348], PT ;  /* 0x0000d200ff007a0c */ /* 0x000fe40003f65070 */
[----:B------:R-:W-:Y:S02]  /*1660*/  ISETP.NE.AND.EX P2, PT, RZ, c[0x0][0x364], PT, P2 ;  /* 0x0000d900ff007a0c */ /* 0x000fe40003f45320 */
[----:B------:R-:W-:Y:S02]  /*1670*/  ISETP.NE.AND.EX P3, PT, RZ, c[0x0][0x34c], PT, P3 ;  /* 0x0000d300ff007a0c */ /* 0x000fe40003f65330 */
[----:B--2---:R-:W-:Y:S01]  /*1680*/  SHF.R.S32.HI R15, RZ, 0x1f, R13 ;  /* 0x0000001fff0f7819 */ /* 0x004fe2000001140d */
[C---:B------:R-:W-:Y:S01]  /*1690*/  IMAD.SHL.U32 R18, R13.reuse, 0x4, RZ ;  /* 0x000000040d127824 */ /* 0x040fe200078e00ff */
[C---:B------:R-:W-:Y:S01]  /*16a0*/  @P4 LEA R6, P1, R13.reuse, c[0x0][0x370], 0x2 ;  /* 0x0000dc000d064a11 */ /* 0x040fe200078210ff */
[----:B------:R1:W-:Y:S01]  /*16b0*/  STL [R1+0x3c], R13 ;  /* 0x00003c0d01007387 */ /* 0x0003e20000100800 */
[----:B------:R-:W-:-:S02]  /*16c0*/  SHF.L.U64.HI R17, R13, 0x2, R15 ;  /* 0x000000020d117819 */ /* 0x000fc4000001020f */
[----:B------:R-:W-:Y:S01]  /*16d0*/  @P4 LEA.HI.X R7, R13, c[0x0][0x374], R15, 0x2, P1 ;  /* 0x0000dd000d074a11 */ /* 0x000fe200008f140f */
[----:B------:R1:W-:Y:S02]  /*16e0*/  STL [R1+0x7c], R15 ;  /* 0x00007c0f01007387 */ /* 0x0003e40000100800 */
[C---:B------:R-:W-:Y:S02]  /*16f0*/  @P2 IADD3 R4, P0, R18.reuse, c[0x0][0x360], RZ ;  /* 0x0000d80012042a10 */ /* 0x040fe40007f1e0ff */
[----:B------:R-:W-:Y:S01]  /*1700*/  IADD3 R2, P1, R18, c[0x0][0x348], RZ ;  /* 0x0000d20012027a10 */ /* 0x000fe20007f3e0ff */
[----:B------:R-:W2:Y:S01]  /*1710*/  @P4 LDG.E R9, [R6.64] ;  /* 0x0000000606094981 */ /* 0x000ea2000c1e1900 */
[C---:B------:R-:W-:Y:S02]  /*1720*/  @P2 IADD3.X R5, R17.reuse, c[0x0][0x364], RZ, P0, !PT ;  /* 0x0000d90011052a10 */ /* 0x040fe400007fe4ff */
[----:B------:R-:W-:Y:S01]  /*1730*/  IADD3.X R3, R17, c[0x0][0x34c], RZ, P1, !PT ;  /* 0x0000d30011037a10 */ /* 0x000fe20000ffe4ff */
[----:B------:R1:W-:Y:S04]  /*1740*/  STL [R1+0x6c], R18 ;  /* 0x00006c1201007387 */ /* 0x0003e80000100800 */
[----:B------:R1:W5:Y:S04]  /*1750*/  @P2 LDG.E R12, [R4.64] ;  /* 0x00000006040c2981 */ /* 0x000368000c1e1900 */
[----:B------:R1:W5:Y:S04]  /*1760*/  @P3 LDG.E R11, [R2.64] ;  /* 0x00000006020b3981 */ /* 0x000368000c1e1900 */
[----:B------:R1:W-:Y:S01]  /*1770*/  STL [R1+0x70], R17 ;  /* 0x0000701101007387 */ /* 0x0003e20000100800 */
[----:B------:R-:W-:Y:S03]  /*1780*/  YIELD ;  /* 0x0000000000007946 */ /* 0x000fe60003800000 */
[----:B--2---:R1:W-:Y:S01]  /*1790*/  STL [R1+0x14], R9 ;  /* 0x0000140901007387 */ /* 0x0043e20000100800 */
[----:B------:R-:W-:Y:S05]  /*17a0*/  @P2 BRA `(.L_x_43) ;  /* 0x0000005000002947 */ /* 0x000fea0003800000 */
[----:B-----5:R-:W-:Y:S01]  /*17b0*/  MOV R12, c[0x0][0x168] ;  /* 0x00005a00000c7a02 */ /* 0x020fe20000000f00 */
[----:B------:R-:W-:Y:S05]  /*17c0*/  @!P3 BRA `(.L_x_43) ;  /* 0x000000300000b947 */ /* 0x000fea0003800000 */
[----:B------:R2:W3:Y:S04]  /*17d0*/  LDG.E R0, [R2.64] ;  /* 0x0000000602007981 */ /* 0x0004e8000c1e1900 */
[----:B-12---:R-:W3:Y:S02]  /*17e0*/  LDG.E R2, [R2.64+0x4] ;  /* 0x0000040602027981 */ /* 0x006ee4000c1e1900 */
[----:B---3--:R-:W-:-:S02]  /*17f0*/  IADD3 R12, -R0, R2, RZ ;  /* 0x00000002000c7210 */ /* 0x008fc40007ffe1ff */
.L_x_43:
[----:B------:R-:W-:-:S04]  /*1800*/  ISETP.NE.U32.AND P0, PT, RZ, c[0x0][0x368], PT ;  /* 0x0000da00ff007a0c */ /* 0x000fc80003f05070 */
[----:B------:R-:W-:-:S13]  /*1810*/  ISETP.NE.AND.EX P0, PT, RZ, c[0x0][0x36c], PT, P0 ;  /* 0x0000db00ff007a0c */ /* 0x000fda0003f05300 */
[----:B------:R-:W-:Y:S05]  /*1820*/  @!P0 BRA `(.L_x_44) ;  /* 0x0000004000008947 */ /* 0x000fea0003800000 */
[----:B-1----:R-:W-:-:S04]  /*1830*/  IADD3 R2, P0, R18, c[0x0][0x368], RZ ;  /* 0x0000da0012027a10 */ /* 0x002fc80007f1e0ff */
[----:B------:R-:W-:-:S05]  /*1840*/  IADD3.X R3, R17, c[0x0][0x36c], RZ, P0, !PT ;  /* 0x0000db0011037a10 */ /* 0x000fca00007fe4ff */
[----:B------:R1:W5:Y:S01]  /*1850*/  LDG.E R0, [R2.64] ;  /* 0x0000000602007981 */ /* 0x000362000c1e1900 */
[----:B------:R-:W-:Y:S05]  /*1860*/  BRA `(.L_x_45) ;  /* 0x0000008000007947 */ /* 0x000fea0003800000 */
.L_x_44:
[----:B------:R-:W-:Y:S01]  /*1870*/  ISETP.NE.U32.AND P0, PT, RZ, c[0x0][0x350], PT ;  /* 0x0000d400ff007a0c */ /* 0x000fe20003f05070 */
[----:B------:R-:W-:-:S03]  /*1880*/  IMAD.U32 R0, RZ, RZ, UR5 ;  /* 0x00000005ff007e24 */ /* 0x000fc6000f8e00ff */
[----:B------:R-:W-:-:S13]  /*1890*/  ISETP.NE.AND.EX P0, PT, RZ, c[0x0][0x354], PT, P0 ;  /* 0x0000d500ff007a0c */ /* 0x000fda0003f05300 */
[----:B------:R-:W-:Y:S05]  /*18a0*/  @!P0 BRA `(.L_x_45) ;  /* 0x0000004000008947 */ /* 0x000fea0003800000 */
[----:B-1----:R-:W-:-:S05]  /*18b0*/  IMAD.WIDE R2, R13, R8, c[0x0][0x350] ;  /* 0x0000d4000d027625 */ /* 0x002fca00078e0208 */
[----:B------:R-:W2:Y:S04]  /*18c0*/  LDG.E R4, [R2.64] ;  /* 0x0000000602047981 */ /* 0x000ea8000c1e1900 */
[----:B------:R-:W2:Y:S02]  /*18d0*/  LDG.E R0, [R2.64+0x4] ;  /* 0x0000040602007981 */ /* 0x000ea4000c1e1900 */
[----:B--2---:R-:W-:-:S04]  /*18e0*/  IADD3 R0, -R4, R0, RZ ;  /* 0x0000000004007210 */ /* 0x004fc80007ffe1ff */
.L_x_45:
[----:B------:R-:W2:Y:S01]  /*18f0*/  LDL R16, [R1+0x48] ;  /* 0x0000480001107983 */ /* 0x000ea20000100800 */
[----:B-----5:R-:W-:Y:S01]  /*1900*/  IMAD.IADD R14, R0, 0x1, -R9 ;  /* 0x00000001000e7824 */ /* 0x020fe200078e0a09 */
[----:B------:R-:W-:Y:S04]  /*1910*/  BSSY B0, `(.L_x_46) ;  /* 0x000002e000007945 */ /* 0x000fe80003800000 */
[----:B------:R-:W-:-:S02]  /*1920*/  IADD3 R0, R14, 0x4f, RZ ;  /* 0x0000004f0e007810 */ /* 0x000fc40007ffe0ff */
[----:B------:R-:W-:-:S03]  /*1930*/  ISETP.GE.AND P0, PT, R14, 0x1, PT ;  /* 0x000000010e00780c */ /* 0x000fc60003f06270 */
[----:B------:R-:W-:-:S05]  /*1940*/  IMAD.HI R0, R0, 0x66666667, RZ ;  /* 0x6666666700007827 */ /* 0x000fca00078e02ff */
[----:B-1----:R-:W-:-:S04]  /*1950*/  SHF.R.U32.HI R2, RZ, 0x1f, R0 ;  /* 0x0000001fff027819 */ /* 0x002fc80000011600 */
[----:B------:R-:W-:Y:S01]  /*1960*/  LEA.HI.SX32 R10, R0, R2, 0x1b ;  /* 0x00000002000a7211 */ /* 0x000fe200078fdaff */
[----:B------:R-:W-:Y:S01]  /*1970*/  IMAD.MOV.U32 R2, RZ, RZ, RZ ;  /* 0x000000ffff027224 */ /* 0x000fe200078e00ff */
[C---:B--2---:R-:W-:Y:S02]  /*1980*/  LOP3.LUT R3, R16.reuse, 0xff000000, RZ, 0xc0, !PT ;  /* 0xff00000010037812 */ /* 0x044fe400078ec0ff */
[----:B------:R-:W-:Y:S02]  /*1990*/  LOP3.LUT R4, R16, 0xff0000, RZ, 0xc0, !PT ;  /* 0x00ff000010047812 */ /* 0x000fe400078ec0ff */
[----:B------:R-:W-:-:S04]  /*19a0*/  SHF.R.U32.HI R3, RZ, 0x8, R3 ;  /* 0x00000008ff037819 */ /* 0x000fc80000011603 */
[----:B------:R-:W-:-:S04]  /*19b0*/  LEA.HI R3, R4, R3, RZ, 0x10 ;  /* 0x0000000304037211 */ /* 0x000fc800078f80ff */
[----:B------:R-:W-:Y:S02]  /*19c0*/  LOP3.LUT R19, R3, 0xff, RZ, 0xc0, !PT ;  /* 0x000000ff03137812 */ /* 0x000fe400078ec0ff */
[----:B------:R-:W-:-:S03]  /*19d0*/  SHF.R.U32.HI R5, RZ, 0x10, R3 ;  /* 0x00000010ff057819 */ /* 0x000fc60000011603 */
[----:B------:R1:W-:Y:S04]  /*19e0*/  STL [R1+0x80], R19 ;  /* 0x0000801301007387 */ /* 0x0003e80000100800 */
[----:B------:R1:W-:Y:S01]  /*19f0*/  STL [R1+0x78], R5 ;  /* 0x0000780501007387 */ /* 0x0003e20000100800 */
[----:B------:R-:W-:Y:S05]  /*1a00*/  @!P0 BRA `(.L_x_47) ;  /* 0x000001e000008947 */ /* 0x000fea0003800000 */
[----:B------:R-:W-:Y:S01]  /*1a10*/  ISETP.NE.AND P0, PT, R5, RZ, PT ;  /* 0x000000ff0500720c */ /* 0x000fe20003f05270 */
[----:B------:R-:W-:-:S03]  /*1a20*/  IMAD.MOV.U32 R4, RZ, RZ, RZ ;  /* 0x000000ffff047224 */ /* 0x000fc600078e00ff */
[----:B------:R-:W-:-:S04]  /*1a30*/  SEL R0, R5, c[0x0][0x338], P0 ;  /* 0x0000ce0005007a07 */ /* 0x000fc80000000000 */
[----:B------:R-:W-:Y:S02]  /*1a40*/  IABS R3, R0 ;  /* 0x0000000000037213 */ /* 0x000fe40000000000 */
[----:B------:R-:W-:Y:S02]  /*1a50*/  IADD3 R6, R10, -0x1, R0 ;  /* 0xffffffff0a067810 */ /* 0x000fe40007ffe000 */
[----:B------:R-:W2:Y:S02]  /*1a60*/  I2F.RP R2, R3 ;  /* 0x0000000300027306 */ /* 0x000ea40000209400 */
[----:B------:R-:W-:-:S06]  /*1a70*/  IABS R9, R6 ;  /* 0x0000000600097213 */ /* 0x000fcc0000000000 */
[----:B--2---:R-:W2:Y:S02]  /*1a80*/  MUFU.RCP R2, R2 ;  /* 0x0000000200027308 */ /* 0x004ea40000001000 */
[----:B--2---:R-:W-:-:S06]  /*1a90*/  IADD3 R2, R2, 0xffffffe, RZ ;  /* 0x0ffffffe02027810 */ /* 0x004fcc0007ffe0ff */
[----:B-1----:R-:W1:Y:S02]  /*1aa0*/  F2I.FTZ.U32.TRUNC.NTZ R5, R2 ;  /* 0x0000000200057305 */ /* 0x002e64000021f000 */
[----:B-1----:R-:W-:-:S04]  /*1ab0*/  IMAD.MOV R2, RZ, RZ, -R5 ;  /* 0x000000ffff027224 */ /* 0x002fc800078e0a05 */
[----:B------:R-:W-:Y:S01]  /*1ac0*/  IMAD.MOV.U32 R7, RZ, RZ, R2 ;  /* 0x000000ffff077224 */ /* 0x000fe200078e0002 */
[----:B------:R-:W-:-:S03]  /*1ad0*/  IABS R2, R0 ;  /* 0x0000000000027213 */ /* 0x000fc60000000000 */
[----:B------:R-:W-:Y:S02]  /*1ae0*/  IMAD R7, R7, R3, RZ ;  /* 0x0000000307077224 */ /* 0x000fe400078e02ff */
[----:B------:R-:W-:Y:S02]  /*1af0*/  IMAD.MOV R8, RZ, RZ, -R2 ;  /* 0x000000ffff087224 */ /* 0x000fe400078e0a02 */
[----:B------:R-:W-:-:S04]  /*1b00*/  IMAD.HI.U32 R2, R5, R7, R4 ;  /* 0x0000000705027227 */ /* 0x000fc800078e0004 */
[----:B------:R-:W-:Y:S02]  /*1b10*/  IMAD.MOV.U32 R4, RZ, RZ, R9 ;  /* 0x000000ffff047224 */ /* 0x000fe400078e0009 */
[----:B------:R-:W-:Y:S02]  /*1b20*/  IMAD.MOV.U32 R5, RZ, RZ, R8 ;  /* 0x000000ffff057224 */ /* 0x000fe400078e0008 */
[----:B------:R-:W-:-:S04]  /*1b30*/  IMAD.HI.U32 R2, R2, R4, RZ ;  /* 0x0000000402027227 */ /* 0x000fc800078e00ff */
[----:B------:R-:W-:-:S05]  /*1b40*/  IMAD R4, R2, R5, R4 ;  /* 0x0000000502047224 */ /* 0x000fca00078e0204 */
[----:B------:R-:W-:-:S13]  /*1b50*/  ISETP.GT.U32.AND P1, PT, R3, R4, PT ;  /* 0x000000040300720c */ /* 0x000fda0003f24070 */
[----:B------:R-:W-:Y:S01]  /*1b60*/  @!P1 IMAD.IADD R4, R4, 0x1, -R3 ;  /* 0x0000000104049824 */ /* 0x000fe200078e0a03 */
[----:B------:R-:W-:Y:S02]  /*1b70*/  @!P1 IADD3 R2, R2, 0x1, RZ ;  /* 0x0000000102029810 */ /* 0x000fe40007ffe0ff */
[----:B------:R-:W-:Y:S02]  /*1b80*/  ISETP.NE.AND P1, PT, R0, RZ, PT ;  /* 0x000000ff0000720c */ /* 0x000fe40003f25270 */
[----:B------:R-:W-:Y:S02]  /*1b90*/  ISETP.GE.U32.AND P2, PT, R4, R3, PT ;  /* 0x000000030400720c */ /* 0x000fe40003f46070 */
[----:B------:R-:W-:-:S04]  /*1ba0*/  LOP3.LUT R3, R6, R0, RZ, 0x3c, !PT ;  /* 0x0000000006037212 */ /* 0x000fc800078e3cff */
[----:B------:R-:W-:-:S07]  /*1bb0*/  ISETP.GE.AND P0, PT, R3, RZ, PT ;  /* 0x000000ff0300720c */ /* 0x000fce0003f06270 */
[----:B------:R-:W-:-:S06]  /*1bc0*/  @P2 IADD3 R2, R2, 0x1, RZ ;  /* 0x0000000102022810 */ /* 0x000fcc0007ffe0ff */
[----:B------:R-:W-:Y:S01]  /*1bd0*/  @!P0 IMAD.MOV R2, RZ, RZ, -R2 ;  /* 0x000000ffff028224 */ /* 0x000fe200078e0a02 */
[----:B------:R-:W-:Y:S02]  /*1be0*/  @!P1 LOP3.LUT R2, RZ, R0, RZ, 0x33, !PT ;  /* 0x00000000ff029212 */ /* 0x000fe400078e33ff */
.L_x_47:
[----:B------:R-:W-:Y:S05]  /*1bf0*/  BSYNC B0 ;  /* 0x0000000000007941 */ /* 0x000fea0003800000 */
.L_x_46:
[----:B------:R-:W-:Y:S01]  /*1c00*/  IMAD R3, R19, R2, RZ ;  /* 0x0000000213037224 */ /* 0x000fe200078e02ff */
[----:B------:R-:W-:Y:S01]  /*1c10*/  PRMT R0, RZ, 0x7610, R0 ;  /* 0x00007610ff007816 */ /* 0x000fe20000000000 */
[----:B------:R-:W-:Y:S01]  /*1c20*/  IMAD.MOV.U32 R24, RZ, RZ, RZ ;  /* 0x000000ffff187224 */ /* 0x000fe200078e00ff */
[----:B-1----:R-:W-:Y:S01]  /*1c30*/  MOV R19, RZ ;  /* 0x000000ff00137202 */ /* 0x002fe20000000f00 */
[----:B------:R-:W-:Y:S01]  /*1c40*/  IMAD.IADD R2, R3, 0x1, R2 ;  /* 0x0000000103027824 */ /* 0x000fe200078e0202 */
[----:B------:R1:W-:Y:S01]  /*1c50*/  STL [R1+0x10], R3 ;  /* 0x0000100301007387 */ /* 0x0003e20000100800 */
[----:B------:R-:W-:Y:S01]  /*1c60*/  CS2R R22, SRZ ;  /* 0x0000000000167805 */ /* 0x000fe2000001ff00 */
[----:B------:R-:W-:Y:S01]  /*1c70*/  CS2R R28, SRZ ;  /* 0x00000000001c7805 */ /* 0x000fe2000001ff00 */
[----:B------:R-:W-:Y:S01]  /*1c80*/  CS2R R26, SRZ ;  /* 0x00000000001a7805 */ /* 0x000fe2000001ff00 */
[----:B------:R-:W-:Y:S01]  /*1c90*/  IMNMX R171, R10, R2, PT ;  /* 0x000000020aab7217 */ /* 0x000fe20003800200 */
[----:B------:R-:W-:Y:S01]  /*1ca0*/  CS2R R66, SRZ ;  /* 0x0000000000427805 */ /* 0x000fe2000001ff00 */
[----:B------:R-:W-:Y:S01]  /*1cb0*/  CS2R R62, SRZ ;  /* 0x00000000003e7805 */ /* 0x000fe2000001ff00 */
[----:B------:R-:W-:Y:S01]  /*1cc0*/  CS2R R40, SRZ ;  /* 0x0000000000287805 */ /* 0x000fe2000001ff00 */
[----:B------:R-:W-:Y:S01]  /*1cd0*/  ISETP.GT.AND P0, PT, R171, R3, PT ;  /* 0x00000003ab00720c */ /* 0x000fe20003f04270 */
        /* <DEDUP_REMOVED lines=28> */
[----:B-1----:R-:W2:Y:S01]  /*1ea0*/  LDL R6, [R1+0x44] ;  /* 0x0000440001067983 */ /* 0x002ea20000100800 */
[----:B------:R-:W-:-:S04]  /*1eb0*/  ISETP.NE.U32.AND P1, PT, RZ, c[0x0][0x340], PT ;  /* 0x0000d000ff007a0c */ /* 0x000fc80003f25070 */
[----:B------:R-:W-:-:S13]  /*1ec0*/  ISETP.NE.AND.EX P1, PT, RZ, c[0x0][0x344], PT, P1 ;  /* 0x0000d100ff007a0c */ /* 0x000fda0003f25310 */
[----:B------:R-:W-:-:S04]  /*1ed0*/  @P1 IADD3 R2, P0, R18, c[0x0][0x340], RZ ;  /* 0x0000d00012021a10 */ /* 0x000fc80007f1e0ff */
[----:B------:R-:W-:-:S05]  /*1ee0*/  @P1 IADD3.X R3, R17, c[0x0][0x344], RZ, P0, !PT ;  /* 0x0000d10011031a10 */ /* 0x000fca00007fe4ff */
[----:B------:R1:W5:Y:S01]  /*1ef0*/  @P1 LDG.E R8, [R2.64] ;  /* 0x0000000602081981 */ /* 0x000362000c1e1900 */
[----:B------:R-:W-:Y:S01]  /*1f00*/  SHF.R.S32.HI R0, RZ, 0x1f, R11 ;  /* 0x0000001fff007819 */ /* 0x000fe2000001140b */
[----:B------:R-:W-:Y:S01]  /*1f10*/  IMAD.MOV.U32 R4, RZ, RZ, c[0x0][0x2c4] ;  /* 0x0000b100ff047624 */ /* 0x000fe200078e00ff */
[----:B------:R-:W-:Y:S01]  /*1f20*/  LOP3.LUT R16, R16, 0xffff, RZ, 0xc0, !PT ;  /* 0x0000ffff10107812 */ /* 0x000fe200078ec0ff */
[----:B------:R-:W3:Y:S01]  /*1f30*/  S2R R7, SR_TID.X ;  /* 0x0000000000077919 */ /* 0x000ee20000002100 */
[----:B------:R-:W-:Y:S01]  /*1f40*/  ISETP.GE.AND P2, PT, R231, c[0x0][0x198], PT ;  /* 0x00006600e7007a0c */ /* 0x000fe20003f46270 */
[----:B------:R-:W-:Y:S01]  /*1f50*/  IMAD R0, R0, c[0x0][0x178], RZ ;  /* 0x00005e0000007a24 */ /* 0x000fe200078e02ff */
[----:B------:R-:W-:Y:S02]  /*1f60*/  ISETP.NE.AND P0, PT, R4, 0x1, PT ;  /* 0x000000010400780c */ /* 0x000fe40003f05270 */
[----:B------:R-:W-:Y:S01]  /*1f70*/  SEL R4, R13, RZ, !P3 ;  /* 0x000000ff0d047207 */ /* 0x000fe20005800000 */
[----:B------:R-:W-:Y:S01]  /*1f80*/  IMAD R0, R11, c[0x0][0x17c], R0 ;  /* 0x00005f000b007a24 */ /* 0x000fe200078e0200 */
[----:B------:R-:W-:Y:S01]  /*1f90*/  IADD3 R132, R171, -0x1, RZ ;  /* 0xffffffffab847810 */ /* 0x000fe20007ffe0ff */
[----:B-1----:R-:W-:Y:S01]  /*1fa0*/  IMAD.WIDE.U32 R2, R11, c[0x0][0x178], RZ ;  /* 0x00005e000b027a25 */ /* 0x002fe200078e00ff */
[----:B---3--:R-:W-:-:S04]  /*1fb0*/  SHF.R.S32.HI R5, RZ, 0x1f, R7 ;  /* 0x0000001fff057819 */ /* 0x008fc80000011407 */
[----:B------:R-:W-:Y:S02]  /*1fc0*/  IADD3 R3, R3, R0, RZ ;  /* 0x0000000003037210 */ /* 0x000fe40007ffe0ff */
[----:B------:R-:W-:-:S03]  /*1fd0*/  LEA.HI R5, R5, R7, RZ, 0x3 ;  /* 0x0000000705057211 */ /* 0x000fc600078f18ff */
[----:B------:R-:W-:Y:S01]  /*1fe0*/  IMAD.WIDE.U32 R2, R16, c[0x0][0x1b8], R2 ;  /* 0x00006e0010027a25 */ /* 0x000fe200078e0002 */
[----:B------:R-:W-:-:S03]  /*1ff0*/  SHF.R.S32.HI R5, RZ, 0x3, R5 ;  /* 0x00000003ff057819 */ /* 0x000fc60000011405 */
[----:B------:R-:W-:Y:S02]  /*2000*/  IMAD R3, R16, c[0x0][0x1bc], R3 ;  /* 0x00006f0010037a24 */ /* 0x000fe400078e0203 */
[----:B------:R-:W-:Y:S02]  /*2010*/  IMAD R5, R244, 0x10, R5 ;  /* 0x00000010f4057824 */ /* 0x000fe400078e0205 */
[----:B------:R-:W-:-:S04]  /*2020*/  IMAD.WIDE.U32 R2, R4, c[0x0][0x1c0], R2 ;  /* 0x0000700004027a25 */ /* 0x000fc800078e0002 */
[----:B--2---:R-:W-:Y:S01]  /*2030*/  IMAD R5, R6, 0x80, R5 ;  /* 0x0000008006057824 */ /* 0x004fe200078e0205 */
[----:B------:R-:W-:-:S03]  /*2040*/  SEL R6, R15, RZ, !P3 ;  /* 0x000000ff0f067207 */ /* 0x000fc60005800000 */
[----:B------:R-:W-:Y:S01]  /*2050*/  @P0 IMAD.HI.U32 R7, R5, c[0x0][0x2c8], RZ ;  /* 0x0000b20005070a27 */ /* 0x000fe200078e00ff */
[----:B------:R-:W-:-:S03]  /*2060*/  MOV R0, R5 ;  /* 0x0000000500007202 */ /* 0x000fc60000000f00 */
[----:B------:R-:W-:Y:S01]  /*2070*/  IMAD R6, R6, c[0x0][0x1c0], RZ ;  /* 0x0000700006067a24 */ /* 0x000fe200078e02ff */
[----:B------:R-:W-:-:S03]  /*2080*/  @P0 SHF.R.U32.HI R0, RZ, c[0x0][0x2cc], R7 ;  /* 0x0000b300ff000a19 */ /* 0x000fc60000011607 */
[----:B------:R-:W-:Y:S01]  /*2090*/  IMAD R6, R4, c[0x0][0x1c4], R6 ;  /* 0x0000710004067a24 */ /* 0x000fe200078e0206 */
[--C-:B------:R-:W-:Y:S01]  /*20a0*/  SHF.R.S32.HI R7, RZ, 0x1f, R0.reuse ;  /* 0x0000001fff077819 */ /* 0x100fe20000011400 */
[----:B------:R-:W-:-:S03]  /*20b0*/  IMAD.MOV R4, RZ, RZ, -R0 ;  /* 0x000000ffff047224 */ /* 0x000fc600078e0a00 */
[----:B------:R-:W-:Y:S01]  /*20c0*/  IADD3 R3, R3, R6, RZ ;  /* 0x0000000603037210 */ /* 0x000fe20007ffe0ff */
[----:B------:R-:W-:Y:S02]  /*20d0*/  IMAD R4, R4, c[0x0][0x2c4], R5 ;  /* 0x0000b10004047a24 */ /* 0x000fe400078e0205 */
[----:B------:R-:W-:Y:S02]  /*20e0*/  IMAD R5, R7, c[0x0][0x1b0], RZ ;  /* 0x00006c0007057a24 */ /* 0x000fe400078e02ff */
[----:B------:R-:W-:-:S04]  /*20f0*/  IMAD.WIDE.U32 R2, R0, c[0x0][0x1b0], R2 ;  /* 0x00006c0000027a25 */ /* 0x000fc800078e0002 */
[----:B------:R-:W-:Y:S01]  /*2100*/  IMAD R6, R0, c[0x0][0x1b4], R5 ;  /* 0x00006d0000067a24 */ /* 0x000fe200078e0205 */
[----:B------:R-:W-:Y:S01]  /*2110*/  SHF.R.S32.HI R5, RZ, 0x1f, R4 ;  /* 0x0000001fff057819 */ /* 0x000fe20000011404 */
[----:B------:R-:W-:Y:S02]  /*2120*/  @!P1 IMAD.MOV.U32 R8, RZ, RZ, R13 ;  /* 0x000000ffff089224 */ /* 0x000fe400078e000d */
[----:B------:R-:W-:Y:S02]  /*2130*/  IMAD.IADD R3, R3, 0x1, R6 ;  /* 0x0000000103037824 */ /* 0x000fe400078e0206 */
[----:B------:R-:W-:Y:S02]  /*2140*/  IMAD R0, R5, c[0x0][0x1a8], RZ ;  /* 0x00006a0005007a24 */ /* 0x000fe400078e02ff */
[----:B------:R-:W-:-:S04]  /*2150*/  IMAD.WIDE.U32 R2, R4, c[0x0][0x1a8], R2 ;  /* 0x00006a0004027a25 */ /* 0x000fc800078e0002 */
[----:B------:R-:W-:Y:S01]  /*2160*/  IMAD R0, R4, c[0x0][0x1ac], R0 ;  /* 0x00006b0004007a24 */ /* 0x000fe200078e0200 */
[----:B------:R-:W-:-:S04]  /*2170*/  LEA R6, P0, R2, c[0x0][0x160], 0x1 ;  /* 0x0000580002067a11 */ /* 0x000fc800078008ff */
[----:B------:R-:W-:-:S04]  /*2180*/  IADD3 R0, R3, R0, RZ ;  /* 0x0000000003007210 */ /* 0x000fc80007ffe0ff */
[----:B------:R-:W-:Y:S01]  /*2190*/  LEA.HI.X R5, R2, c[0x0][0x164], R0, 0x1, P0 ;  /* 0x0000590002057a11 */ /* 0x000fe200000f0c00 */
[----:B------:R-:W-:Y:S05]  /*21a0*/  BRA.DIV ~URZ, `(.L_x_49) ;  /* 0x0000d3d27f007947 */ /* 0x000fea000b800000 */
[----:B------:R1:W2:Y:S02]  /*21b0*/  SHFL.IDX PT, R7, R5, RZ, 0x181f ;  /* 0x00181fff05077589 */ /* 0x0002a400000e0000 */
.L_x_159:
[----:B------:R-:W-:Y:S05]  /*21c0*/  BRA.DIV ~URZ, `(.L_x_50) ;  /* 0x0000d4227f007947 */ /* 0x000fea000b800000 */
[----:B------:R3:W4:Y:S02]  /*21d0*/  SHFL.IDX PT, R2, R6, RZ, 0x181f ;  /* 0x00181fff06027589 */ /* 0x00072400000e0000 */
.L_x_160:
[----:B------:R-:W1:Y:S02]  /*21e0*/  S2R R0, SR_TID.X ;  /* 0x0000000000007919 */ /* 0x000e640000002100 */
[----:B-1----:R-:W-:-:S04]  /*21f0*/  SHF.R.S32.HI R3, RZ, 0x1f, R0 ;  /* 0x0000001fff037819 */ /* 0x002fc80000011400 */
[----:B------:R-:W-:Y:S02]  /*2200*/  LEA.HI R3, R3, R0, RZ, 0x3 ;  /* 0x0000000003037211 */ /* 0x000fe400078f18ff */
[----:B---3--:R-:W3:Y:S02]  /*2210*/  LDL R0, [R1+0x44] ;  /* 0x0000440001007983 */ /* 0x008ee40000100800 */
[----:B------:R-:W-:Y:S01]  /*2220*/  SHF.R.S32.HI R3, RZ, 0x3, R3 ;  /* 0x00000003ff037819 */ /* 0x000fe20000011403 */
[----:B------:R-:W-:Y:S01]  /*2230*/  IMAD R4, R12, c[0x0][0x2c4], RZ ;  /* 0x0000b1000c047a24 */ /* 0x000fe200078e02ff */
[----:B------:R-:W-:Y:S03]  /*2240*/  BSSY B0, `(.L_x_51) ;  /* 0x000000b000007945 */ /* 0x000fe60003800000 */
[----:B---3--:R-:W-:-:S05]  /*2250*/  IMAD R0, R0, 0x80, R3 ;  /* 0x0000008000007824 */ /* 0x008fca00078e0203 */
[----:B------:R-:W-:-:S13]  /*2260*/  ISETP.GE.AND P0, PT, R0, R4, PT ;  /* 0x000000040000720c */ /* 0x000fda0003f06270 */
[----:B------:R-:W-:Y:S05]  /*2270*/  @P0 BRA `(.L_x_52) ;  /* 0x0000007000000947 */ /* 0x000fea0003800000 */
[----:B------:R-:W-:Y:S02]  /*2280*/  SHF.R.S32.HI R9, RZ, 0x1f, R231 ;  /* 0x0000001fff097819 */ /* 0x000fe400000114e7 */
[----:B----4-:R-:W-:-:S04]  /*2290*/  LEA R2, P0, R231, R2, 0x1 ;  /* 0x00000002e7027211 */ /* 0x010fc800078008ff */
[----:B--2---:R-:W-:-:S05]  /*22a0*/  LEA.HI.X R3, R231, R7, R9, 0x1, P0 ;  /* 0x00000007e7037211 */ /* 0x004fca00000f0c09 */
[----:B------:R-:W-:Y:S01]  /*22b0*/  @!PT LDS RZ, [RZ] ;  /* 0x00000000fffff984 */ /* 0x000fe20000000800 */
[----:B------:R-:W-:Y:S01]  /*22c0*/  @!PT LDS RZ, [RZ] ;  /* 0x00000000fffff984 */ /* 0x000fe20000000800 */
[----:B------:R-:W-:Y:S01]  /*22d0*/  @!PT LDS RZ, [RZ] ;  /* 0x00000000fffff984 */ /* 0x000fe20000000800 */
[----:B------:R1:W-:Y:S04]  /*22e0*/  LDGSTS.E.BYPASS.LTC128B.128 [R204+0x5100], [R2.64], !P2 ;  /* 0x0510000002cc7fae */ /* 0x0003e8000d101d46 */
.L_x_52:
[----:B------:R-:W-:Y:S05]  /*22f0*/  BSYNC B0 ;  /* 0x0000000000007941 */ /* 0x000fea0003800000 */
.L_x_51:
[----:B------:R-:W-:Y:S05]  /*2300*/  BRA.DIV ~URZ, `(.L_x_53) ;  /* 0x0000d3527f007947 */ /* 0x000fea000b800000 */
[----:B--2---:R2:W3:Y:S04]  /*2310*/  SHFL.IDX PT, R7, R5, 0x1, 0x181f ;  /* 0x00381f0005077f89 */ /* 0x0044e800000e0000 */
[----:B-1--4-:R2:W1:Y:S02]  /*2320*/  SHFL.IDX PT, R2, R6, 0x1, 0x181f ;  /* 0x00381f0006027f89 */ /* 0x01246400000e0000 */
.L_x_161:
[----:B------:R-:W-:Y:S01]  /*2330*/  IADD3 R3, R0, 0x10, RZ ;  /* 0x0000001000037810 */ /* 0x000fe20007ffe0ff */
[----:B------:R-:W-:Y:S03]  /*2340*/  BSSY B0, `(.L_x_54) ;  /* 0x000000a000007945 */ /* 0x000fe60003800000 */
[----:B------:R-:W-:-:S13]  /*2350*/  ISETP.GE.AND P0, PT, R3, R4, PT ;  /* 0x000000040300720c */ /* 0x000fda0003f06270 */
[----:B------:R-:W-:Y:S05]  /*2360*/  @P0 BRA `(.L_x_55) ;  /* 0x0000007000000947 */ /* 0x000fea0003800000 */
[----:B------:R-:W-:Y:S02]  /*2370*/  SHF.R.S32.HI R9, RZ, 0x1f, R231 ;  /* 0x0000001fff097819 */ /* 0x000fe400000114e7 */
[----:B-1----:R-:W-:-:S04]  /*2380*/  LEA R2, P0, R231, R2, 0x1 ;  /* 0x00000002e7027211 */ /* 0x002fc800078008ff */
[----:B---3--:R-:W-:-:S05]  /*2390*/  LEA.HI.X R3, R231, R7, R9, 0x1, P0 ;  /* 0x00000007e7037211 */ /* 0x008fca00000f0c09 */
[----:B------:R-:W-:Y:S01]  /*23a0*/  @!PT LDS RZ, [RZ] ;  /* 0x00000000fffff984 */ /* 0x000fe20000000800 */
[----:B------:R-:W-:Y:S01]  /*23b0*/  @!PT LDS RZ, [RZ] ;  /* 0x00000000fffff984 */ /* 0x000fe20000000800 */
[----:B------:R-:W-:Y:S01]  /*23c0*/  @!PT LDS RZ, [RZ] ;  /* 0x00000000fffff984 */ /* 0x000fe20000000800 */
[----:B------:R1:W-:Y:S04]  /*23d0*/  LDGSTS.E.BYPASS.LTC128B.128 [R204+0x5900], [R2.64], !P2 ;  /* 0x0590000002cc7fae */ /* 0x0003e8000d101d46 */
.L_x_55:
[----:B------:R-:W-:Y:S05]  /*23e0*/  BSYNC B0 ;  /* 0x0000000000007941 */ /* 0x000fea0003800000 */
.L_x_54:
[----:B------:R-:W-:Y:S05]  /*23f0*/  BRA.DIV ~URZ, `(.L_x_56) ;  /* 0x0000d3327f007947 */ /* 0x000fea000b800000 */
[----:B---3--:R3:W4:Y:S02]  /*2400*/  SHFL.IDX PT, R7, R5, 0x2, 0x181f ;  /* 0x00581f0005077f89 */ /* 0x00872400000e0000 */
.L_x_162:
[----:B------:R-:W-:Y:S05]  /*2410*/  BRA.DIV ~URZ, `(.L_x_57) ;  /* 0x0000d3827f007947 */ /* 0x000fea000b800000 */
[----:B-1----:R1:W2:Y:S02]  /*2420*/  SHFL.IDX PT, R2, R6, 0x2, 0x181f ;  /* 0x00581f0006027f89 */ /* 0x0022a400000e0000 */
.L_x_163:
[----:B------:R-:W-:Y:S01]  /*2430*/  IADD3 R3, R0, 0x20, RZ ;  /* 0x0000002000037810 */ /* 0x000fe20007ffe0ff */
[----:B------:R-:W-:Y:S03]  /*2440*/  BSSY B0, `(.L_x_58) ;  /* 0x000000a000007945 */ /* 0x000fe60003800000 */
[----:B------:R-:W-:-:S13]  /*2450*/  ISETP.GE.AND P0, PT, R3, R4, PT ;  /* 0x000000040300720c */ /* 0x000fda0003f06270 */
[----:B------:R-:W-:Y:S05]  /*2460*/  @P0 BRA `(.L_x_59) ;  /* 0x0000007000000947 */ /* 0x000fea0003800000 */
[----:B------:R-:W-:Y:S02]  /*2470*/  SHF.R.S32.HI R9, RZ, 0x1f, R231 ;  /* 0x0000001fff097819 */ /* 0x000fe400000114e7 */
[----:B--2---:R-:W-:-:S04]  /*2480*/  LEA R2, P0, R231, R2, 0x1 ;  /* 0x00000002e7027211 */ /* 0x004fc800078008ff */
[----:B----4-:R-:W-:-:S05]  /*2490*/  LEA.HI.X R3, R231, R7, R9, 0x1, P0 ;  /* 0x00000007e7037211 */ /* 0x010fca00000f0c09 */
[----:B------:R-:W-:Y:S01]  /*24a0*/  @!PT LDS RZ, [RZ] ;  /* 0x00000000fffff984 */ /* 0x000fe20000000800 */
[----:B------:R-:W-:Y:S01]  /*24b0*/  @!PT LDS RZ, [RZ] ;  /* 0x00000000fffff984 */ /* 0x000fe20000000800 */
[----:B------:R-:W-:Y:S01]  /*24c0*/  @!PT LDS RZ, [RZ] ;  /* 0x00000000fffff984 */ /* 0x000fe20000000800 */
[----:B------:R2:W-:Y:S04]  /*24d0*/  LDGSTS.E.BYPASS.LTC128B.128 [R204+0x6100], [R2.64], !P2 ;  /* 0x0610000002cc7fae */ /* 0x0005e8000d101d46 */
.L_x_59:
[----:B------:R-:W-:Y:S05]  /*24e0*/  BSYNC B0 ;  /* 0x0000000000007941 */ /* 0x000fea0003800000 */
.L_x_58:
[----:B------:R-:W-:Y:S05]  /*24f0*/  BRA.DIV ~URZ, `(.L_x_60) ;  /* 0x0000d3127f007947 */ /* 0x000fea000b800000 */
[----:B----4-:R4:W1:Y:S04]  /*2500*/  SHFL.IDX PT, R7, R5, 0x3, 0x181f ;  /* 0x00781f0005077f89 */ /* 0x01086800000e0000 */
[----:B--2---:R4:W2:Y:S02]  /*2510*/  SHFL.IDX PT, R2, R6, 0x3, 0x181f ;  /* 0x00781f0006027f89 */ /* 0x0048a400000e0000 */
.L_x_164:
[----:B------:R-:W-:Y:S01]  /*2520*/  IADD3 R3, R0, 0x30, RZ ;  /* 0x0000003000037810 */ /* 0x000fe20007ffe0ff */
[----:B------:R-:W-:Y:S03]  /*2530*/  BSSY B0, `(.L_x_61) ;  /* 0x000000a000007945 */ /* 0x000fe60003800000 */
[----:B------:R-:W-:-:S13]  /*2540*/  ISETP.GE.AND P0, PT, R3, R4, PT ;  /* 0x000000040300720c */ /* 0x000fda0003f06270 */
[----:B------:R-:W-:Y:S05]  /*2550*/  @P0 BRA `(.L_x_62) ;  /* 0x0000007000000947 */ /* 0x000fea0003800000 */
[----:B------:R-:W-:Y:S02]  /*2560*/  SHF.R.S32.HI R9, RZ, 0x1f, R231 ;  /* 0x0000001fff097819 */ /* 0x000fe400000114e7 */
[----:B--2---:R-:W-:-:S04]  /*2570*/  LEA R2, P0, R231, R2, 0x1 ;  /* 0x00000002e7027211 */ /* 0x004fc800078008ff */
[----:B-1----:R-:W-:-:S05]  /*2580*/  LEA.HI.X R3, R231, R7, R9, 0x1, P0 ;  /* 0x00000007e7037211 */ /* 0x002fca00000f0c09 */
[----:B------:R-:W-:Y:S01]  /*2590*/  @!PT LDS RZ, [RZ] ;  /* 0x00000000fffff984 */ /* 0x000fe20000000800 */
[----:B------:R-:W-:Y:S01]  /*25a0*/  @!PT LDS RZ, [RZ] ;  /* 0x00000000fffff984 */ /* 0x000fe20000000800 */
[----:B------:R-:W-:Y:S01]  /*25b0*/  @!PT LDS RZ, [RZ] ;  /* 0x00000000fffff984 */ /* 0x000fe20000000800 */
[----:B------:R1:W-:Y:S04]  /*25c0*/  LDGSTS.E.BYPASS.LTC128B.128 [R204+0x6900], [R2.64], !P2 ;  /* 0x0690000002cc7fae */ /* 0x0003e8000d101d46 */
.L_x_62:
[----:B------:R-:W-:Y:S05]  /*25d0*/  BSYNC B0 ;  /* 0x0000000000007941 */ /* 0x000fea0003800000 */
.L_x_61:
[----:B------:R-:W-:Y:S05]  /*25e0*/  BRA.DIV ~URZ, `(.L_x_63) ;  /* 0x0000d2f27f007947 */ /* 0x000fea000b800000 */
[----:B-1----:R1:W3:Y:S02]  /*25f0*/  SHFL.IDX PT, R7, R5, 0x4, 0x181f ;  /* 0x00981f0005077f89 */ /* 0x0022e400000e0000 */
.L_x_165:
[----:B------:R-:W-:Y:S05]  /*2600*/  BRA.DIV ~URZ, `(.L_x_64) ;  /* 0x0000d3427f007947 */ /* 0x000fea000b800000 */
[----:B--2---:R2:W1:Y:S02]  /*2610*/  SHFL.IDX PT, R2, R6, 0x4, 0x181f ;  /* 0x00981f0006027f89 */ /* 0x00446400000e0000 */
.L_x_166:
        /* <DEDUP_REMOVED lines=11> */
.L_x_66:
[----:B------:R-:W-:Y:S05]  /*26d0*/  BSYNC B0 ;  /* 0x0000000000007941 */ /* 0x000fea0003800000 */
.L_x_65:
[----:B------:R-:W-:Y:S05]  /*26e0*/  BRA.DIV ~URZ, `(.L_x_67) ;  /* 0x0000d2d27f007947 */ /* 0x000fea000b800000 */
[----:B---3--:R3:W2:Y:S04]  /*26f0*/  SHFL.IDX PT, R7, R5, 0x5, 0x181f ;  /* 0x00b81f0005077f89 */ /* 0x0086a800000e0000 */
[----:B-1----:R3:W1:Y:S02]  /*2700*/  SHFL.IDX PT, R2, R6, 0x5, 0x181f ;  /* 0x00b81f0006027f89 */ /* 0x00266400000e0000 */
.L_x_167:
[----:B------:R-:W-:Y:S01]  /*2710*/  IADD3 R3, R0, 0x50, RZ ;  /* 0x0000005000037810 */ /* 0x000fe20007ffe0ff */
[----:B------:R-:W-:Y:S03]  /*2720*/  BSSY B0, `(.L_x_68) ;  /* 0x000000a000007945 */ /* 0x000fe60003800000 */
[----:B------:R-:W-:-:S13]  /*2730*/  ISETP.GE.AND P0, PT, R3, R4, PT ;  /* 0x000000040300720c */ /* 0x000fda0003f06270 */
[----:B------:R-:W-:Y:S05]  /*2740*/  @P0 BRA `(.L_x_69) ;  /* 0x0000007000000947 */ /* 0x000fea0003800000 */
[----:B------:R-:W-:Y:S02]  /*2750*/  SHF.R.S32.HI R9, RZ, 0x1f, R231 ;  /* 0x0000001fff097819 */ /* 0x000fe400000114e7 */
[----:B-1----:R-:W-:-:S04]  /*2760*/  LEA R2, P0, R231, R2, 0x1 ;  /* 0x00000002e7027211 */ /* 0x002fc800078008ff */
[----:B--2---:R-:W-:-:S05]  /*2770*/  LEA.HI.X R3, R231, R7, R9, 0x1, P0 ;  /* 0x00000007e7037211 */ /* 0x004fca00000f0c09 */
[----:B------:R-:W-:Y:S01]  /*2780*/  @!PT LDS RZ, [RZ] ;  /* 0x00000000fffff984 */ /* 0x000fe20000000800 */
[----:B------:R-:W-:Y:S01]  /*2790*/  @!PT LDS RZ, [RZ] ;  /* 0x00000000fffff984 */ /* 0x000fe20000000800 */
[----:B------:R-:W-:Y:S01]  /*27a0*/  @!PT LDS RZ, [RZ] ;  /* 0x00000000fffff984 */ /* 0x000fe20000000800 */
[----:B------:R1:W-:Y:S04]  /*27b0*/  LDGSTS.E.BYPASS.LTC128B.128 [R204+0x7900], [R2.64], !P2 ;  /* 0x0790000002cc7fae */ /* 0x0003e8000d101d46 */
.L_x_69:
[----:B------:R-:W-:Y:S05]  /*27c0*/  BSYNC B0 ;  /* 0x0000000000007941 */ /* 0x000fea0003800000 */
.L_x_68:
[----:B------:R-:W-:Y:S05]  /*27d0*/  BRA.DIV ~URZ, `(.L_x_70) ;  /* 0x0000d2b27f007947 */ /* 0x000fea000b800000 */
[----:B--2---:R2:W3:Y:S02]  /*27e0*/  SHFL.IDX PT, R7, R5, 0x6, 0x181f ;  /* 0x00d81f0005077f89 */ /* 0x0044e400000e0000 */
.L_x_168:
[----:B------:R-:W-:Y:S05]  /*27f0*/  BRA.DIV ~URZ, `(.L_x_71) ;  /* 0x0000d3027f007947 */ /* 0x000fea000b800000 */
[----:B-1----:R1:W2:Y:S02]  /*2800*/  SHFL.IDX PT, R2, R6, 0x6, 0x181f ;  /* 0x00d81f0006027f89 */ /* 0x0022a400000e0000 */
.L_x_169:
[----:B------:R-:W-:Y:S01]  /*2810*/  IADD3 R3, R0, 0x60, RZ ;  /* 0x0000006000037810 */ /* 0x000fe20007ffe0ff */
[----:B------:R-:W-:Y:S03]  /*2820*/  BSSY B0, `(.L_x_72) ;  /* 0x000000a000007945 */ /* 0x000fe60003800000 */
[----:B------:R-:W-:-:S13]  /*2830*/  ISETP.GE.AND P0, PT, R3, R4, PT ;  /* 0x000000040300720c */ /* 0x000fda0003f06270 */
[----:B------:R-:W-:Y:S05]  /*2840*/  @P0 BRA `(.L_x_73) ;  /* 0x0000007000000947 */ /* 0x000fea0003800000 */
[----:B------:R-:W-:Y:S02]  /*2850*/  SHF.R.S32.HI R9, RZ, 0x1f, R231 ;  /* 0x0000001fff097819 */ /* 0x000fe400000114e7 */
[----:B--2---:R-:W-:-:S04]  /*2860*/  LEA R2, P0, R231, R2, 0x1 ;  /* 0x00000002e7027211 */ /* 0x004fc800078008ff */
[----:B---3--:R-:W-:-:S05]  /*2870*/  LEA.HI.X R3, R231, R7, R9, 0x1, P0 ;  /* 0x00000007e7037211 */ /* 0x008fca00000f0c09 */
[----:B------:R-:W-:Y:S01]  /*2880*/  @!PT LDS RZ, [RZ] ;  /* 0x00000000fffff984 */ /* 0x000fe20000000800 */
[----:B------:R-:W-:Y:S01]  /*2890*/  @!PT LDS RZ, [RZ] ;  /* 0x00000000fffff984 */ /* 0x000fe20000000800 */
[----:B------:R-:W-:Y:S01]  /*28a0*/  @!PT LDS RZ, [RZ] ;  /* 0x00000000fffff984 */ /* 0x000fe20000000800 */
[----:B------:R2:W-:Y:S04]  /*28b0*/  LDGSTS.E.BYPASS.LTC128B.128 [R204+0x8100], [R2.64], !P2 ;  /* 0x0810000002cc7fae */ /* 0x0005e8000d101d46 */
.L_x_73:
[----:B------:R-:W-:Y:S05]  /*28c0*/  BSYNC B0 ;  /* 0x0000000000007941 */ /* 0x000fea0003800000 */
.L_x_72:
[----:B------:R-:W-:Y:S05]  /*28d0*/  BRA.DIV ~URZ, `(.L_x_74) ;  /* 0x0000d2927f007947 */ /* 0x000fea000b800000 */
[----:B--234-:R-:W2:Y:S04]  /*28e0*/  SHFL.IDX PT, R5, R5, 0x7, 0x181f ;  /* 0x00f81f0005057f89 */ /* 0x01cea800000e0000 */
[----:B------:R3:W4:Y:S02]  /*28f0*/  SHFL.IDX PT, R2, R6, 0x7, 0x181f ;  /* 0x00f81f0006027f89 */ /* 0x00072400000e0000 */
.L_x_170:
[----:B------:R-:W-:Y:S01]  /*2900*/  IADD3 R0, R0, 0x70, RZ ;  /* 0x0000007000007810 */ /* 0x000fe20007ffe0ff */
[----:B------:R-:W1:Y:S01]  /*2910*/  S2R R7, SR_TID.X ;  /* 0x0000000000077919 */ /* 0x000e620000002100 */
[----:B-----5:R-:W-:Y:S01]  /*2920*/  IMAD.WIDE.U32 R160, R8, c[0x0][0x2b0], RZ ;  /* 0x0000ac0008a07a25 */ /* 0x020fe200078e00ff */
[----:B------:R-:W-:Y:S02]  /*2930*/  SHF.R.S32.HI R17, RZ, 0x1f, R231 ;  /* 0x0000001fff117819 */ /* 0x000fe400000114e7 */
[----:B------:R-:W-:Y:S02]  /*2940*/  ISETP.GE.AND P1, PT, R0, R4, PT ;  /* 0x000000040000720c */ /* 0x000fe40003f26270 */
[----:B------:R-:W-:Y:S01]  /*2950*/  SHF.R.S32.HI R0, RZ, 0x1f, R8 ;  /* 0x0000001fff007819 */ /* 0x000fe20000011408 */
[----:B------:R3:W-:Y:S04]  /*2960*/  STL.64 [R1+0x20], R160 ;  /* 0x000020a001007387 */ /* 0x0007e80000100a00 */
[----:B------:R-:W-:-:S04]  /*2970*/  IMAD R0, R0, c[0x0][0x2b0], RZ ;  /* 0x0000ac0000007a24 */ /* 0x000fc800078e02ff */
[----:B------:R-:W-:Y:S02]  /*2980*/  IMAD R0, R8, c[0x0][0x2b4], R0 ;  /* 0x0000ad0008007a24 */ /* 0x000fe400078e0200 */
[----:B----4-:R-:W-:Y:S02]  /*2990*/  @!P1 LEA R2, P0, R231, R2, 0x1 ;  /* 0x00000002e7029211 */ /* 0x010fe400078008ff */
[----:B------:R-:W-:Y:S02]  /*29a0*/  IMAD.IADD R157, R161, 0x1, R0 ;  /* 0x00000001a19d7824 */ /* 0x000fe400078e0200 */
[----:B--2---:R-:W-:-:S03]  /*29b0*/  @!P1 LEA.HI.X R3, R231, R5, R17, 0x1, P0 ;  /* 0x00000005e7039211 */ /* 0x004fc600000f0c11 */
[----:B------:R3:W-:Y:S02]  /*29c0*/  STL [R1+0x34], R157 ;  /* 0x0000349d01007387 */ /* 0x0007e40000100800 */
[----:B-1-3--:R-:W-:Y:S02]  /*29d0*/  SHF.R.S32.HI R6, RZ, 0x1f, R7 ;  /* 0x0000001fff067819 */ /* 0x00afe40000011407 */
[----:B------:R-:W-:Y:S01]  /*29e0*/  @!PT LDS RZ, [RZ] ;  /* 0x00000000fffff984 */ /* 0x000fe20000000800 */
[----:B------:R-:W-:Y:S01]  /*29f0*/  @!PT LDS RZ, [RZ] ;  /* 0x00000000fffff984 */ /* 0x000fe20000000800 */
[----:B------:R-:W-:Y:S01]  /*2a00*/  @!PT LDS RZ, [RZ] ;  /* 0x00000000fffff984 */ /* 0x000fe20000000800 */
[----:B------:R1:W-:Y:S02]  /*2a10*/  @!P1 LDGSTS.E.BYPASS.LTC128B.128 [R204+0x8900], [R2.64], !P2 ;  /* 0x0890000002cc9fae */ /* 0x0003e4000d101d46 */
[----:B------:R-:W-:Y:S02]  /*2a20*/  LEA.HI R6, R6, R7, RZ, 0x3 ;  /* 0x0000000706067211 */ /* 0x000fe400078f18ff */
[----:B------:R-:W0:Y:S02]  /*2a30*/  LDGDEPBAR ;  /* 0x00000000000079af */ /* 0x000e240000000000 */
[----:B------:R-:W-:Y:S01]  /*2a40*/  SHF.R.S32.HI R6, RZ, 0x3, R6 ;  /* 0x00000003ff067819 */ /* 0x000fe20000011406 */
[----:B------:R-:W-:Y:S04]  /*2a50*/  WARPSYNC 0xffffffff ;  /* 0xffffffff00007948 */ /* 0x000fe80003800000 */
[----:B------:R-:W-:-:S02]  /*2a60*/  IMAD R37, R244, 0x10, R6 ;  /* 0x00000010f4257824 */ /* 0x000fc400078e0206 */
[----:B------:R-:W2:Y:S01]  /*2a70*/  LDL R162, [R1+0x14] ;  /* 0x0000140001a27983 */ /* 0x000ea20000100800 */
[----:B------:R-:W-:-:S02]  /*2a80*/  MOV R118, 0x50 ;  /* 0x0000005000767802 */ /* 0x000fc40000000f00 */
[----:B------:R-:W-:Y:S02]  /*2a90*/  MOV R0, c[0x0][0x2b8] ;  /* 0x0000ae0000007a02 */ /* 0x000fe40000000f00 */
[----:B------:R-:W-:Y:S01]  /*2aa0*/  MOV R201, RZ ;  /* 0x000000ff00c97202 */ /* 0x000fe20000000f00 */
[----:B------:R-:W-:Y:S01]  /*2ab0*/  IMAD R118, R171, R118, -0x50 ;  /* 0xffffffb0ab767424 */ /* 0x000fe200078e0276 */
[----:B------:R-:W-:-:S04]  /*2ac0*/  ISETP.NE.AND P3, PT, R0, 0x1, PT ;  /* 0x000000010000780c */ /* 0x000fc80003f65270 */
[----:B-1----:R-:W-:Y:S01]  /*2ad0*/  IADD3 R2, R37, R118, RZ ;  /* 0x0000007625027210 */ /* 0x002fe20007ffe0ff */
[----:B------:R-:W-:Y:S03]  /*2ae0*/  BAR.SYNC.DEFER_BLOCKING 0x0 ;  /* 0x0000000000007b1d */ /* 0x000fe60000010000 */
[----:B------:R-:W-:-:S04]  /*2af0*/  ISETP.GE.AND P1, PT, R2, R14, PT ;  /* 0x0000000e0200720c */ /* 0x000fc80003f26270 */
[----:B------:R-:W-:Y:S02]  /*2b00*/  ISETP.GT.OR P1, PT, R37, 0x4f, P1 ;  /* 0x0000004f2500780c */ /* 0x000fe40000f24670 */
[----:B--2---:R-:W-:-:S04]  /*2b10*/  IADD3 R2, R2, R162, RZ ;  /* 0x000000a202027210 */ /* 0x004fc80007ffe0ff */
[----:B------:R-:W-:Y:S01]  /*2b20*/  MOV R0, R2 ;  /* 0x0000000200007202 */ /* 0x000fe20000000f00 */
[----:B------:R-:W-:-:S05]  /*2b30*/  @P3 IMAD.HI.U32 R3, R2, c[0x0][0x2bc], RZ ;  /* 0x0000af0002033a27 */ /* 0x000fca00078e00ff */
[----:B------:R-:W-:-:S04]  /*2b40*/  @P3 SHF.R.U32.HI R0, RZ, c[0x0][0x2c0], R3 ;  /* 0x0000b000ff003a19 */ /* 0x000fc80000011603 */
[----:B------:R-:W-:-:S04]  /*2b50*/  @!P1 IADD3 R3, P0, R0, R160, RZ ;  /* 0x000000a000039210 */ /* 0x000fc80007f1e0ff */
[----:B------:R-:W-:Y:S02]  /*2b60*/  @!P1 LEA.HI.X.SX32 R5, R0, R157, 0x1, P0 ;  /* 0x0000009d00059211 */ /* 0x000fe400000f0eff */
[----:B------:R-:W-:-:S04]  /*2b70*/  @!P1 LEA R4, P0, R3, c[0x0][0x2a0], 0x2 ;  /* 0x0000a80003049a11 */ /* 0x000fc800078010ff */
[----:B------:R-:W-:-:S05]  /*2b80*/  @!P1 LEA.HI.X R5, R3, c[0x0][0x2a4], R5, 0x2, P0 ;  /* 0x0000a90003059a11 */ /* 0x000fca00000f1405 */
[----:B------:R-:W2:Y:S01]  /*2b90*/  @!P1 LDG.E R201, [R4.64] ;  /* 0x0000000604c99981 */ /* 0x000ea2000c1e1900 */
[----:B------:R-:W-:Y:S01]  /*2ba0*/  IADD3 R0, -R0, RZ, RZ ;  /* 0x000000ff00007210 */ /* 0x000fe20007ffe1ff */
[----:B------:R-:W-:Y:S01]  /*2bb0*/  IMAD.WIDE.U32 R158, R16, c[0x0][0x1e8], RZ ;  /* 0x00007a00109e7a25 */ /* 0x000fe200078e00ff */
[----:B------:R-:W-:-:S03]  /*2bc0*/  SHF.L.U64.HI R36, R231, 0x1, R17 ;  /* 0x00000001e7247819 */ /* 0x000fc60000010211 */
[----:B------:R-:W-:Y:S02]  /*2bd0*/  IMAD R220, R0, c[0x0][0x2b8], R2 ;  /* 0x0000ae0000dc7a24 */ /* 0x000fe400078e0202 */
[----:B------:R-:W-:Y:S02]  /*2be0*/  IMAD R38, R132, -0x50, R14 ;  /* 0xffffffb084267824 */ /* 0x000fe400078e020e */
[----:B------:R-:W-:Y:S01]  /*2bf0*/  IMAD.WIDE.U32 R20, R16, c[0x0][0x210], RZ ;  /* 0x0000840010147a25 */ /* 0x000fe200078e00ff */
[----:B------:R-:W-:Y:S01]  /*2c00*/  SHF.R.S32.HI R9, RZ, 0x1f, R220 ;  /* 0x0000001fff097819 */ /* 0x000fe200000114dc */
[----:B------:R-:W-:Y:S01]  /*2c10*/  STL.64 [R1+0x18], R158 ;  /* 0x0000189e01007387 */ /* 0x000fe20000100a00 */
[----:B------:R-:W-:Y:S01]  /*2c20*/  IADD3 R8, -R6, R38, RZ ;  /* 0x0000002606087210 */ /* 0x000fe20007ffe1ff */
[----:B------:R-:W-:-:S03]  /*2c30*/  IMAD.WIDE.U32 R2, R220, c[0x0][0x1e0], RZ ;  /* 0x00007800dc027a25 */ /* 0x000fc600078e00ff */
[C---:B------:R-:W-:Y:S01]  /*2c40*/  ISETP.GE.AND P5, PT, R8.reuse, 0x1, PT ;  /* 0x000000010800780c */ /* 0x040fe20003fa6270 */
[----:B------:R-:W-:Y:S01]  /*2c50*/  IMAD R0, R9, c[0x0][0x1e0], RZ ;  /* 0x0000780009007a24 */ /* 0x000fe200078e02ff */
[----:B------:R-:W-:Y:S01]  /*2c60*/  ISETP.GE.AND P4, PT, R8, 0x11, PT ;  /* 0x000000110800780c */ /* 0x000fe20003f86270 */
[----:B------:R-:W-:Y:S01]  /*2c70*/  IMAD R156, R16, c[0x0][0x1ec], R159 ;  /* 0x00007b00109c7a24 */ /* 0x000fe200078e029f */
[----:B------:R-:W-:Y:S01]  /*2c80*/  ISETP.GE.AND P2, PT, R8, 0x21, PT ;  /* 0x000000210800780c */ /* 0x000fe20003f46270 */
[----:B------:R-:W-:Y:S01]  /*2c90*/  IMAD R0, R220, c[0x0][0x1e4], R0 ;  /* 0x00007900dc007a24 */ /* 0x000fe200078e0200 */
[----:B------:R-:W-:Y:S01]  /*2ca0*/  ISETP.GE.AND P6, PT, R8, 0x31, PT ;  /* 0x000000310800780c */ /* 0x000fe20003fc6270 */
[----:B------:R-:W-:Y:S01]  /*2cb0*/  IMAD R18, R16, c[0x0][0x214], R21 ;  /* 0x0000850010127a24 */ /* 0x000fe200078e0215 */
[----:B------:R-:W-:Y:S01]  /*2cc0*/  SHF.L.U32 R155, R231, 0x1, RZ ;  /* 0x00000001e79b7819 */ /* 0x000fe200000006ff */
[----:B------:R-:W-:Y:S01]  /*2cd0*/  STL [R1+0x30], R156 ;  /* 0x0000309c01007387 */ /* 0x000fe20000100800 */
[----:B------:R-:W-:-:S03]  /*2ce0*/  IADD3 R3, R3, R0, RZ ;  /* 0x0000000003037210 */ /* 0x000fc60007ffe0ff */
[----:B------:R-:W-:Y:S01]  /*2cf0*/  @P5 ISETP.GE.AND P1, PT, R231, c[0x0][0x1d4], PT ;  /* 0x00007500e7005a0c */ /* 0x000fe20003f26270 */
[----:B------:R-:W-:Y:S04]  /*2d00*/  STL.64 [R1+0x28], R20 ;  /* 0x0000281401007387 */ /* 0x000fe80000100a00 */
[----:B------:R-:W-:Y:S04]  /*2d10*/  STL [R1+0x38], R18 ;  /* 0x0000381201007387 */ /* 0x000fe80000100800 */
[----:B------:R-:W3:Y:S01]  /*2d20*/  LDL R163, [R1+0x10] ;  /* 0x0000100001a37983 */ /* 0x000ee20000100800 */
[----:B--2---:R-:W-:Y:S01]  /*2d30*/  SHF.R.S32.HI R13, RZ, 0x1f, R201 ;  /* 0x0000001fff0d7819 */ /* 0x004fe200000114c9 */
[----:B------:R-:W-:-:S04]  /*2d40*/  IMAD.WIDE.U32 R2, R201, c[0x0][0x1f0], R2 ;  /* 0x00007c00c9027a25 */ /* 0x000fc800078e0002 */
[----:B------:R-:W-:Y:S01]  /*2d50*/  IMAD R0, R13, c[0x0][0x1f0], RZ ;  /* 0x00007c000d007a24 */ /* 0x000fe200078e02ff */
[----:B------:R-:W-:-:S03]  /*2d60*/  IADD3 R2, P0, R2, R158, RZ ;  /* 0x0000009e02027210 */ /* 0x000fc60007f1e0ff */
[----:B------:R-:W-:-:S05]  /*2d70*/  IMAD R0, R201, c[0x0][0x1f4], R0 ;  /* 0x00007d00c9007a24 */ /* 0x000fca00078e0200 */
[----:B------:R-:W-:Y:S02]  /*2d80*/  IADD3.X R3, R156, R3, R0, P0, !PT ;  /* 0x000000039c037210 */ /* 0x000fe400007fe400 */
[----:B------:R-:W-:-:S04]  /*2d90*/  LEA R0, P0, R2, c[0x0][0x1c8], 0x1 ;  /* 0x0000720002007a11 */ /* 0x000fc800078008ff */
[----:B------:R-:W-:Y:S01]  /*2da0*/  LEA.HI.X R5, R2, c[0x0][0x1cc], R3, 0x1, P0 ;  /* 0x0000730002057a11 */ /* 0x000fe200000f0c03 */
[----:B------:R-:W-:Y:S04]  /*2db0*/  SHFL.IDX PT, R4, R0, 0x1, 0x181f ;  /* 0x00381f0000047f89 */ /* 0x000fe800000e0000 */
[----:B------:R-:W1:Y:S04]  /*2dc0*/  SHFL.IDX PT, R2, R0, RZ, 0x181f ;  /* 0x00181fff00027589 */ /* 0x000e6800000e0000 */
[----:B------:R-:W2:Y:S04]  /*2dd0*/  SHFL.IDX PT, R3, R5, RZ, 0x181f ;  /* 0x00181fff05037589 */ /* 0x000ea800000e0000 */
[----:B------:R-:W4:Y:S04]  /*2de0*/  SHFL.IDX PT, R6, R0, 0x2, 0x181f ;  /* 0x00581f0000067f89 */ /* 0x000f2800000e0000 */
[----:B------:R-:W5:Y:S04]  /*2df0*/  SHFL.IDX PT, R10, R5, 0x1, 0x181f ;  /* 0x00381f00050a7f89 */ /* 0x000f6800000e0000 */
[----:B------:R-:W3:Y:S04]  /*2e00*/  SHFL.IDX PT, R7, R5, 0x2, 0x181f ;  /* 0x00581f0005077f89 */ /* 0x000ee800000e0000 */
[----:B------:R-:W-:Y:S01]  /*2e10*/  SHFL.IDX PT, R12, R0, 0x3, 0x181f ;  /* 0x00781f00000c7f89 */ /* 0x000fe200000e0000 */
[----:B-1----:R-:W-:-:S03]  /*2e20*/  @P5 LEA R2, P0, R231, R2, 0x1 ;  /* 0x00000002e7025211 */ /* 0x002fc600078008ff */
[----:B------:R1:W3:Y:S01]  /*2e30*/  SHFL.IDX PT, R14, R0, 0x4, 0x181f ;  /* 0x00981f00000e7f89 */ /* 0x0002e200000e0000 */
[----:B--2---:R-:W-:-:S03]  /*2e40*/  @P5 LEA.HI.X R3, R231, R3, R17, 0x1, P0 ;  /* 0x00000003e7035211 */ /* 0x004fc600000f0c11 */
[----:B------:R-:W-:Y:S04]  /*2e50*/  SHFL.IDX PT, R15, R5, 0x3, 0x181f ;  /* 0x00781f00050f7f89 */ /* 0x000fe800000e0000 */
[----:B------:R2:W-:Y:S01]  /*2e60*/  @P5 LDGSTS.E.BYPASS.LTC128B.128 [R204+0x2900], [R2.64], !P1 ;  /* 0x0290000002cc5fae */ /* 0x0005e2000c901d46 */
[----:B------:R-:W-:-:S03]  /*2e70*/  @P4 ISETP.GE.AND P1, PT, R231, c[0x0][0x1d4], PT ;  /* 0x00007500e7004a0c */ /* 0x000fc60003f26270 */
[----:B------:R3:W3:Y:S01]  /*2e80*/  SHFL.IDX PT, R11, R5, 0x4, 0x181f ;  /* 0x00981f00050b7f89 */ /* 0x0006e200000e0000 */
[----:B-1----:R-:W-:-:S04]  /*2e90*/  IMAD R0, R9, c[0x0][0x208], RZ ;  /* 0x0000820009007a24 */ /* 0x002fc800078e02ff */
[----:B------:R-:W-:Y:S01]  /*2ea0*/  IMAD R0, R220, c[0x0][0x20c], R0 ;  /* 0x00008300dc007a24 */ /* 0x000fe200078e0200 */
[C---:B--2---:R-:W-:Y:S02]  /*2eb0*/  @P4 LEA R2, P0, R231.reuse, R4, 0x1 ;  /* 0x00000004e7024211 */ /* 0x044fe400078008ff */
[C---:B----4-:R-:W-:Y:S02]  /*2ec0*/  @P2 LEA R4, P5, R231.reuse, R6, 0x1 ;  /* 0x00000006e7042211 */ /* 0x050fe400078a08ff */
[C-C-:B-----5:R-:W-:Y:S02]  /*2ed0*/  @P4 LEA.HI.X R3, R231.reuse, R10, R17.reuse, 0x1, P0 ;  /* 0x0000000ae7034211 */ /* 0x160fe400000f0c11 */
[C---:B------:R-:W-:Y:S02]  /*2ee0*/  @P2 ISETP.GE.AND P0, PT, R231.reuse, c[0x0][0x1d4], PT ;  /* 0x00007500e7002a0c */ /* 0x040fe40003f06270 */
[----:B---3--:R-:W-:Y:S01]  /*2ef0*/  @P2 LEA.HI.X R5, R231, R7, R17, 0x1, P5 ;  /* 0x00000007e7052211 */ /* 0x008fe200028f0c11 */
[----:B------:R1:W-:Y:S01]  /*2f00*/  @P4 LDGSTS.E.BYPASS.LTC128B.128 [R204+0x3100], [R2.64], !P1 ;  /* 0x0310000002cc4fae */ /* 0x0003e2000c901d46 */
[----:B------:R-:W-:-:S02]  /*2f10*/  ISETP.GE.AND P5, PT, R8, 0x41, PT ;  /* 0x000000410800780c */ /* 0x000fc40003fa6270 */
[----:B------:R-:W-:-:S07]  /*2f20*/  @P6 ISETP.GE.AND P1, PT, R231, c[0x0][0x1d4], PT ;  /* 0x00007500e7006a0c */ /* 0x000fce0003f26270 */
[----:B------:R2:W-:Y:S04]  /*2f30*/  @P2 LDGSTS.E.BYPASS.LTC128B.128 [R204+0x3900], [R4.64], !P0 ;  /* 0x0390000004cc2fae */ /* 0x0005e8000c101d46 */
[C---:B------:R-:W-:Y:S02]  /*2f40*/  @P5 ISETP.GE.AND P0, PT, R231.reuse, c[0x0][0x1d4], PT ;  /* 0x00007500e7005a0c */ /* 0x040fe40003f06270 */
[----:B------:R-:W-:-:S04]  /*2f50*/  @P5 LEA R6, P2, R231, R14, 0x1 ;  /* 0x0000000ee7065211 */ /* 0x000fc800078408ff */
[----:B------:R-:W-:Y:S01]  /*2f60*/  @P5 LEA.HI.X R7, R231, R11, R17, 0x1, P2 ;  /* 0x0000000be7075211 */ /* 0x000fe200010f0c11 */
[----:B-1----:R-:W-:-:S05]  /*2f70*/  IMAD.WIDE.U32 R2, R220, c[0x0][0x208], RZ ;  /* 0x00008200dc027a25 */ /* 0x002fca00078e00ff */
[----:B------:R-:W-:Y:S01]  /*2f80*/  IADD3 R3, R3, R0, RZ ;  /* 0x0000000003037210 */ /* 0x000fe20007ffe0ff */
[----:B------:R-:W-:Y:S01]  /*2f90*/  IMAD R0, R13, c[0x0][0x218], RZ ;  /* 0x000086000d007a24 */ /* 0x000fe200078e02ff */
[----:B--2---:R-:W-:-:S03]  /*2fa0*/  @P6 LEA R4, P4, R231, R12, 0x1 ;  /* 0x0000000ce7046211 */ /* 0x004fc600078808ff */
[----:B------:R-:W-:Y:S01]  /*2fb0*/  IMAD.WIDE.U32 R2, R201, c[0x0][0x218], R2 ;  /* 0x00008600c9027a25 */ /* 0x000fe200078e0002 */
[----:B------:R-:W-:-:S05]  /*2fc0*/  @P6 LEA.HI.X R5, R231, R15, R17, 0x1, P4 ;  /* 0x0000000fe7056211 */ /* 0x000fca00020f0c11 */
[----:B------:R1:W-:Y:S04]  /*2fd0*/  @P6 LDGSTS.E.BYPASS.LTC128B.128 [R204+0x4100], [R4.64], !P1 ;  /* 0x0410000004cc6fae */ /* 0x0003e8000c901d46 */
[----:B------:R2:W-:Y:S04]  /*2fe0*/  @P5 LDGSTS.E.BYPASS.LTC128B.128 [R204+0x4900], [R6.64], !P0 ;  /* 0x0490000006cc5fae */ /* 0x0005e8000c101d46 */
[----:B------:R-:W0:Y:S01]  /*2ff0*/  LDGDEPBAR ;  /* 0x00000000000079af */ /* 0x000e220000000000 */
[----:B-1----:R-:W-:Y:S01]  /*3000*/  IMAD R4, R201, c[0x0][0x21c], R0 ;  /* 0x00008700c9047a24 */ /* 0x002fe200078e0200 */
[----:B------:R-:W-:Y:S01]  /*3010*/  IADD3 R0, P0, R2, R20, RZ ;  /* 0x0000001402007210 */ /* 0x000fe20007f1e0ff */
[----:B------:R-:W-:-:S04]  /*3020*/  DEPBAR.LE SB0, 0x1 ;  /* 0x000080400000791a */ /* 0x000fc80000000000 */
[----:B------:R-:W-:-:S04]  /*3030*/  DEPBAR.LE SB0, 0x0 ;  /* 0x000080000000791a */ /* 0x000fc80000000000 */
[----:B------:R-:W-:Y:S01]  /*3040*/  BAR.SYNC.DEFER_BLOCKING 0x0 ;  /* 0x0000000000007b1d */ /* 0x000fe20000010000 */
[----:B------:R-:W-:Y:S02]  /*3050*/  IADD3.X R2, R18, R3, R4, P0, !PT ;  /* 0x0000000312027210 */ /* 0x000fe400007fe404 */
[----:B------:R-:W-:-:S04]  /*3060*/  LEA R3, P0, R0, c[0x0][0x1f8], 0x1 ;  /* 0x00007e0000037a11 */ /* 0x000fc800078008ff */
[----:B------:R-:W-:Y:S01]  /*3070*/  LEA.HI.X R4, R0, c[0x0][0x1fc], R2, 0x1, P0 ;  /* 0x00007f0000047a11 */ /* 0x000fe200000f0c02 */
[----:B--2---:R-:W1:Y:S01]  /*3080*/  SHFL.IDX PT, R6, R3, RZ, 0x181f ;  /* 0x00181fff03067589 */ /* 0x004e6200000e0000 */
[----:B------:R-:W-:Y:S02]  /*3090*/  R2P PR, R244, 0x6 ;  /* 0x00000006f4007804 */ /* 0x000fe40000000000 */
[C---:B------:R-:W-:Y:S01]  /*30a0*/  IADD3 R0, R184.reuse, 0x20, RZ ;  /* 0x00000020b8007810 */ /* 0x040fe20007ffe0ff */
[----:B------:R-:W2:Y:S01]  /*30b0*/  SHFL.IDX PT, R7, R4, RZ, 0x181f ;  /* 0x00181fff04077589 */ /* 0x000ea200000e0000 */
[----:B------:R-:W-:Y:S02]  /*30c0*/  ISETP.GE.AND P0, PT, R231, c[0x0][0x1d4], PT ;  /* 0x00007500e7007a0c */ /* 0x000fe40003f06270 */
[----:B------:R-:W-:Y:S01]  /*30d0*/  MOV R2, 0x40 ;  /* 0x0000004000027802 */ /* 0x000fe20000000f00 */
[----:B------:R-:W3:Y:S04]  /*30e0*/  SHFL.IDX PT, R5, R3, 0x1, 0x181f ;  /* 0x00381f0003057f89 */ /* 0x000ee800000e0000 */
[----:B------:R-:W-:Y:S04]  /*30f0*/  LDSM.16.M88.4 R32, [R194] ;  /* 0x00000000c220783b */ /* 0x000fe80000000200 */
[----:B------:R-:W-:Y:S01]  /*3100*/  LDSM.16.M88.4 R52, [R184] ;  /* 0x00000000b834783b */ /* 0x000fe20000000200 */
[----:B------:R-:W-:-:S03]  /*3110*/  @P1 IADD3 R0, R184, -0x20, RZ ;  /* 0xffffffe0b8001810 */ /* 0x000fc60007ffe0ff */
[----:B------:R-:W4:Y:S01]  /*3120*/  SHFL.IDX PT, R11, R4, 0x1, 0x181f ;  /* 0x00381f00040b7f89 */ /* 0x000f2200000e0000 */
[----:B-1----:R-:W-:-:S03]  /*3130*/  IADD3 R6, P1, R6, R155, RZ ;  /* 0x0000009b06067210 */ /* 0x002fc60007f3e0ff */
[----:B------:R-:W1:Y:S01]  /*3140*/  SHFL.IDX PT, R9, R3, 0x2, 0x181f ;  /* 0x00581f0003097f89 */ /* 0x000e6200000e0000 */
[----:B--2---:R-:W-:-:S03]  /*3150*/  IADD3.X R7, R7, R36, RZ, P1, !PT ;  /* 0x0000002407077210 */ /* 0x004fc60000ffe4ff */
[----:B------:R-:W2:Y:S01]  /*3160*/  SHFL.IDX PT, R13, R4, 0x2, 0x181f ;  /* 0x00581f00040d7f89 */ /* 0x000ea200000e0000 */
[----:B---3--:R-:W-:-:S03]  /*3170*/  IADD3 R10, P1, R5, R155, RZ ;  /* 0x0000009b050a7210 */ /* 0x008fc60007f3e0ff */
[----:B------:R-:W-:Y:S04]  /*3180*/  SHFL.IDX PT, R12, R3, 0x3, 0x181f ;  /* 0x00781f00030c7f89 */ /* 0x000fe800000e0000 */
[----:B------:R-:W3:Y:S04]  /*3190*/  SHFL.IDX PT, R14, R3, 0x4, 0x181f ;  /* 0x00981f00030e7f89 */ /* 0x000ee800000e0000 */
[----:B------:R-:W5:Y:S04]  /*31a0*/  LDSM.16.M88.4 R28, [R194+0x2000] ;  /* 0x00200000c21c783b */ /* 0x000f680000000200 */
[----:B------:R-:W1:Y:S04]  /*31b0*/  SHFL.IDX PT, R5, R4, 0x3, 0x181f ;  /* 0x00781f0004057f89 */ /* 0x000e6800000e0000 */
[----:B------:R3:W2:Y:S01]  /*31c0*/  SHFL.IDX PT, R3, R4, 0x4, 0x181f ;  /* 0x00981f0004037f89 */ /* 0x0006a200000e0000 */
[----:B------:R-:W-:-:S03]  /*31d0*/  ISETP.LT.OR P6, PT, R8, 0x1, P0 ;  /* 0x000000010800780c */ /* 0x000fc600007c1670 */
[----:B------:R-:W-:Y:S04]  /*31e0*/  LDSM.16.M88.4 R24, [R197] ;  /* 0x00000000c518783b */ /* 0x000fe80000000200 */
[----:B------:R-:W5:Y:S01]  /*31f0*/  LDSM.16.M88.4 R48, [R0] ;  /* 0x000000000030783b */ /* 0x000f620000000200 */
[----:B------:R-:W-:Y:S02]  /*3200*/  SEL R2, R2, 0xffffffc0, !P2 ;  /* 0xffffffc002027807 */ /* 0x000fe40005000000 */
[C---:B------:R-:W-:Y:S01]  /*3210*/  ISETP.LT.OR P5, PT, R8.reuse, 0x11, P0 ;  /* 0x000000110800780c */ /* 0x040fe200007a1670 */
[----:B------:R-:W-:Y:S01]  /*3220*/  LDSM.16.M88.4 R76, [R184+0x800] ;  /* 0x00080000b84c783b */ /* 0x000fe20000000200 */
[C---:B------:R-:W-:Y:S02]  /*3230*/  ISETP.LT.OR P4, PT, R8.reuse, 0x21, P0 ;  /* 0x000000210800780c */ /* 0x040fe40000781670 */
[C---:B------:R-:W-:Y:S01]  /*3240*/  ISETP.LT.OR P2, PT, R8.reuse, 0x31, P0 ;  /* 0x000000310800780c */ /* 0x040fe20000741670 */
[----:B------:R-:W-:Y:S01]  /*3250*/  LDSM.16.M88.4 R88, [R184+0x1000] ;  /* 0x00100000b858783b */ /* 0x000fe20000000200 */
[----:B------:R-:W-:-:S02]  /*3260*/  ISETP.LT.OR P0, PT, R8, 0x41, P0 ;  /* 0x000000410800780c */ /* 0x000fc40000701670 */
[----:B----4-:R-:W-:Y:S01]  /*3270*/  IADD3.X R11, R11, R36, RZ, P1, !PT ;  /* 0x000000240b0b7210 */ /* 0x010fe20000ffe4ff */
[----:B------:R-:W-:Y:S01]  /*3280*/  LDSM.16.M88.4 R96, [R184+0x1800] ;  /* 0x00180000b860783b */ /* 0x000fe20000000200 */
[----:B-1----:R-:W-:-:S03]  /*3290*/  IADD3 R8, P1, R9, R155, RZ ;  /* 0x0000009b09087210 */ /* 0x002fc60007f3e0ff */
[----:B------:R-:W-:Y:S01]  /*32a0*/  LDSM.16.M88.4 R104, [R184+0x2000] ;  /* 0x00200000b868783b */ /* 0x000fe20000000200 */
[----:B--2---:R-:W-:-:S03]  /*32b0*/  IADD3.X R9, R13, R36, RZ, P1, !PT ;  /* 0x000000240d097210 */ /* 0x004fc60000ffe4ff */
[----:B------:R-:W1:Y:S01]  /*32c0*/  LDSM.16.M88.4 R20, [R197+0x2000] ;  /* 0x00200000c514783b */ /* 0x000e620000000200 */
[----:B---3--:R-:W-:-:S03]  /*32d0*/  IADD3 R4, P1, R14, R155, RZ ;  /* 0x0000009b0e047210 */ /* 0x008fc60007f3e0ff */
[----:B------:R-:W-:Y:S04]  /*32e0*/  LDSM.16.M88.4 R84, [R0+0x800] ;  /* 0x000800000054783b */ /* 0x000fe80000000200 */
[----:B------:R-:W-:Y:S04]  /*32f0*/  LDSM.16.M88.4 R92, [R0+0x1000] ;  /* 0x00100000005c783b */ /* 0x000fe80000000200 */
[----:B------:R-:W-:Y:S04]  /*3300*/  LDSM.16.M88.4 R100, [R0+0x1800] ;  /* 0x001800000064783b */ /* 0x000fe80000000200 */
[----:B------:R-:W-:Y:S04]  /*3310*/  LDSM.16.M88.4 R108, [R0+0x2000] ;  /* 0x00200000006c783b */ /* 0x000fe80000000200 */
[----:B------:R-:W-:Y:S01]  /*3320*/  @!PT LDS RZ, [RZ] ;  /* 0x00000000fffff984 */ /* 0x000fe20000000800 */
[----:B------:R-:W-:Y:S01]  /*3330*/  @!PT LDS RZ, [RZ] ;  /* 0x00000000fffff984 */ /* 0x000fe20000000800 */
[----:B------:R-:W-:Y:S01]  /*3340*/  @!PT LDS RZ, [RZ] ;  /* 0x00000000fffff984 */ /* 0x000fe20000000800 */
[----:B------:R2:W-:Y:S04]  /*3350*/  LDGSTS.E.BYPASS.LTC128B.128 [R204+0x100], [R6.64], !P6 ;  /* 0x0010000006cc7fae */ /* 0x0005e8000f101d46 */
[----:B------:R3:W-:Y:S04]  /*3360*/  LDGSTS.E.BYPASS.LTC128B.128 [R204+0x900], [R10.64], !P5 ;  /* 0x009000000acc7fae */ /* 0x0007e8000e901d46 */
[----:B------:R3:W-:Y:S01]  /*3370*/  LDGSTS.E.BYPASS.LTC128B.128 [R204+0x1100], [R8.64], !P4 ;  /* 0x0110000008cc7fae */ /* 0x0007e2000e101d46 */
[----:B-----5:R-:W-:Y:S01]  /*3380*/  HMMA.16816.F32.BF16 R56, R28, R52, RZ ;  /* 0x000000341c38723c */ /* 0x020fe200000418ff */
[----:B--2---:R-:W-:-:S07]  /*3390*/  IADD3 R6, P6, R12, R155, RZ ;  /* 0x0000009b0c067210 */ /* 0x004fce0007fde0ff */
[----:B------:R-:W-:Y:S01]  /*33a0*/  HMMA.16816.F32.BF16 R12, R32, R52, RZ ;  /* 0x00000034200c723c */ /* 0x000fe200000418ff */
[-C--:B------:R-:W-:Y:S02]  /*33b0*/  IADD3.X R7, R5, R36.reuse, RZ, P6, !PT ;  /* 0x0000002405077210 */ /* 0x080fe400037fe4ff */
[----:B------:R-:W-:Y:S02]  /*33c0*/  IADD3.X R5, R3, R36, RZ, P1, !PT ;  /* 0x0000002403057210 */ /* 0x000fe40000ffe4ff */
[----:B------:R-:W-:Y:S01]  /*33d0*/  IADD3 R3, R184, R2, RZ ;  /* 0x00000002b8037210 */ /* 0x000fe20007ffe0ff */
[----:B------:R2:W-:Y:S04]  /*33e0*/  LDGSTS.E.BYPASS.LTC128B.128 [R204+0x1900], [R6.64], !P2 ;  /* 0x0190000006cc7fae */ /* 0x0005e8000d101d46 */
[----:B------:R2:W-:Y:S04]  /*33f0*/  LDGSTS.E.BYPASS.LTC128B.128 [R204+0x2100], [R4.64], !P0 ;  /* 0x0210000004cc7fae */ /* 0x0005e8000c101d46 */
[----:B------:R-:W-:Y:S04]  /*3400*/  LDSM.16.M88.4 R44, [R3] ;  /* 0x00000000032c783b */ /* 0x000fe80000000200 */
[----:B------:R-:W4:Y:S01]  /*3410*/  LDSM.16.M88.4 R16, [R195] ;  /* 0x00000000c310783b */ /* 0x000f220000000200 */
[----:B------:R-:W-:-:S03]  /*3420*/  IADD3 R189, R2, R0, RZ ;  /* 0x0000000002bd7210 */ /* 0x000fc60007ffe0ff */
[----:B---3--:R-:W-:Y:S02]  /*3430*/  LDSM.16.M88.4 R8, [R196] ;  /* 0x00000000c408783b */ /* 0x008fe40000000200 */
[-C--:B------:R-:W-:Y:S02]  /*3440*/  HMMA.16816.F32.BF16 R60, R24, R48.reuse, R12 ;  /* 0x00000030183c723c */ /* 0x080fe4000004180c */
[----:B------:R-:W3:Y:S04]  /*3450*/  LDSM.16.M88.4 R12, [R195+0x2000] ;  /* 0x00200000c30c783b */ /* 0x000ee80000000200 */
[----:B------:R-:W5:Y:S02]  /*3460*/  LDSM.16.M88.4 R40, [R189] ;  /* 0x00000000bd28783b */ /* 0x000f640000000200 */
[----:B-1----:R-:W-:Y:S02]  /*3470*/  HMMA.16816.F32.BF16 R56, R20, R48, R56 ;  /* 0x000000301438723c */ /* 0x002fe40000041838 */
[----:B------:R-:W0:Y:S04]  /*3480*/  LDGDEPBAR ;  /* 0x00000000000079af */ /* 0x000e280000000000 */
[----:B--2---:R-:W1:Y:S02]  /*3490*/  LDSM.16.M88.4 R4, [R196+0x2000] ;  /* 0x00200000c404783b */ /* 0x004e640000000200 */
[----:B------:R-:W-:Y:S08]  /*34a0*/  HMMA.16816.F32.BF16 R68, R32, R54, RZ ;  /* 0x000000362044723c */ /* 0x000ff000000418ff */
[----:B----4-:R-:W-:Y:S08]  /*34b0*/  HMMA.16816.F32.BF16 R64, R16, R44, R60 ;  /* 0x0000002c1040723c */ /* 0x010ff0000004183c */
[----:B------:R-:W-:Y:S08]  /*34c0*/  HMMA.16816.F32.BF16 R60, R28, R54, RZ ;  /* 0x000000361c3c723c */ /* 0x000ff000000418ff */
[----:B---3--:R-:W-:Y:S08]  /*34d0*/  HMMA.16816.F32.BF16 R52, R12, R44, R56 ;  /* 0x0000002c0c34723c */ /* 0x008ff00000041838 */
[----:B------:R-:W-:Y:S08]  /*34e0*/  HMMA.16816.F32.BF16 R56, R24, R50, R68 ;  /* 0x000000321838723c */ /* 0x000ff00000041844 */
[----:B-----5:R-:W-:Y:S08]  /*34f0*/  HMMA.16816.F32.BF16 R68, R8, R40, R64 ;  /* 0x000000280844723c */ /* 0x020ff00000041840 */
[----:B------:R-:W-:Y:S01]  /*3500*/  HMMA.16816.F32.BF16 R64, R20, R50, R60 ;  /* 0x000000321440723c */ /* 0x000fe2000004183c */
[----:B------:R-:W2:Y:S07]  /*3510*/  LDSM.16.M88.4 R48, [R3+0x800] ;  /* 0x000800000330783b */ /* 0x000eae0000000200 */
[----:B------:R-:W-:Y:S08]  /*3520*/  HMMA.16816.F32.BF16 R60, R32, R76, RZ ;  /* 0x0000004c203c723c */ /* 0x000ff000000418ff */
[----:B-1----:R-:W-:Y:S08]  /*3530*/  HMMA.16816.F32.BF16 R80, R4, R40, R52 ;  /* 0x000000280450723c */ /* 0x002ff00000041834 */
[----:B------:R-:W-:Y:S01]  /*3540*/  HMMA.16816.F32.BF16 R52, R16, R46, R56 ;  /* 0x0000002e1034723c */ /* 0x000fe20000041838 */
[----:B------:R-:W-:-:S07]  /*3550*/  FMUL.FTZ R0, R68, c[0x0][0x320] ;  /* 0x0000c80044007a20 */ /* 0x000fce0000410000 */
[----:B------:R-:W-:Y:S01]  /*3560*/  HMMA.16816.F32.BF16 R56, R28, R76, RZ ;  /* 0x0000004c1c38723c */ /* 0x000fe200000418ff */
[----:B------:R1:W3:Y:S07]  /*3570*/  MUFU.TANH R154, R0 ;  /* 0x00000000009a7308 */ /* 0x0002ee0000002400 */
[----:B------:R-:W-:Y:S01]  /*3580*/  HMMA.16816.F32.BF16 R60, R24, R84, R60 ;  /* 0x00000054183c723c */ /* 0x000fe2000004183c */
[----:B-1----:R-:W-:-:S07]  /*3590*/  FMUL.FTZ R0, R69, c[0x0][0x320] ;  /* 0x0000c80045007a20 */ /* 0x002fce0000410000 */
[----:B------:R-:W-:Y:S01]  /*35a0*/  HMMA.16816.F32.BF16 R64, R12, R46, R64 ;  /* 0x0000002e0c40723c */ /* 0x000fe20000041840 */
[----:B------:R-:W1:Y:S01]  /*35b0*/  LDSM.16.M88.4 R44, [R189+0x800] ;  /* 0x00080000bd2c783b */ /* 0x000e620000000200 */
[----:B------:R4:W1:Y:S02]  /*35c0*/  MUFU.TANH R153, R0 ;  /* 0x0000000000997308 */ /* 0x0008640000002400 */
[----:B----4-:R-:W-:-:S06]  /*35d0*/  FMUL.FTZ R0, R70, c[0x0][0x320] ;  /* 0x0000c80046007a20 */ /* 0x010fcc0000410000 */
[----:B------:R4:W1:Y:S02]  /*35e0*/  MUFU.TANH R152, R0 ;  /* 0x0000000000987308 */ /* 0x0008640000002400 */
[----:B----4-:R-:W-:Y:S02]  /*35f0*/  FMUL.FTZ R0, R71, c[0x0][0x320] ;  /* 0x0000c80047007a20 */ /* 0x010fe40000410000 */
[----:B------:R-:W-:Y:S04]  /*3600*/  HMMA.16816.F32.BF16 R68, R8, R42, R52 ;  /* 0x0000002a0844723c */ /* 0x000fe80000041834 */
[----:B------:R4:W1:Y:S04]  /*3610*/  MUFU.TANH R151, R0 ;  /* 0x0000000000977308 */ /* 0x0008680000002400 */
[----:B------:R-:W-:Y:S01]  /*3620*/  HMMA.16816.F32.BF16 R52, R20, R84, R56 ;  /* 0x000000541434723c */ /* 0x000fe20000041838 */
[----:B----4-:R-:W-:-:S07]  /*3630*/  FMUL.FTZ R0, R80, c[0x0][0x320] ;  /* 0x0000c80050007a20 */ /* 0x010fce0000410000 */
[----:B------:R-:W-:Y:S01]  /*3640*/  HMMA.16816.F32.BF16 R56, R32, R78, RZ ;  /* 0x0000004e2038723c */ /* 0x000fe200000418ff */
[----:B------:R4:W1:Y:S07]  /*3650*/  MUFU.TANH R150, R0 ;  /* 0x0000000000967308 */ /* 0x00086e0000002400 */
[----:B--2---:R-:W-:Y:S01]  /*3660*/  HMMA.16816.F32.BF16 R60, R16, R48, R60 ;  /* 0x00000030103c723c */ /* 0x004fe2000004183c */
[----:B----4-:R-:W-:-:S04]  /*3670*/  FMUL.FTZ R0, R81, c[0x0][0x320] ;  /* 0x0000c80051007a20 */ /* 0x010fc80000410000 */
[----:B------:R2:W4:Y:S03]  /*3680*/  MUFU.TANH R149, R0 ;  /* 0x0000000000957308 */ /* 0x0005260000002400 */
[----:B------:R-:W-:Y:S01]  /*3690*/  HMMA.16816.F32.BF16 R72, R4, R42, R64 ;  /* 0x0000002a0448723c */ /* 0x000fe20000041840 */
[----:B--2---:R-:W-:-:S04]  /*36a0*/  FMUL.FTZ R0, R82, c[0x0][0x320] ;  /* 0x0000c80052007a20 */ /* 0x004fc80000410000 */
[----:B------:R2:W1:Y:S03]  /*36b0*/  MUFU.TANH R145, R0 ;  /* 0x0000000000917308 */ /* 0x0004660000002400 */
[----:B------:R-:W-:Y:S01]  /*36c0*/  HMMA.16816.F32.BF16 R64, R28, R78, RZ ;  /* 0x0000004e1c40723c */ /* 0x000fe200000418ff */
[----:B--2---:R-:W-:-:S04]  /*36d0*/  FMUL.FTZ R0, R83, c[0x0][0x320] ;  /* 0x0000c80053007a20 */ /* 0x004fc80000410000 */
[----:B------:R2:W1:Y:S03]  /*36e0*/  MUFU.TANH R146, R0 ;  /* 0x0000000000927308 */ /* 0x0004660000002400 */
[----:B------:R-:W-:Y:S01]  /*36f0*/  HMMA.16816.F32.BF16 R40, R12, R48, R52 ;  /* 0x000000300c28723c */ /* 0x000fe20000041834 */
[----:B--2---:R-:W-:-:S04]  /*3700*/  FMUL.FTZ R0, R68, c[0x0][0x320] ;  /* 0x0000c80044007a20 */ /* 0x004fc80000410000 */
[----:B------:R2:W1:Y:S03]  /*3710*/  MUFU.TANH R148, R0 ;  /* 0x0000000000947308 */ /* 0x0004660000002400 */
[----:B------:R-:W-:Y:S01]  /*3720*/  HMMA.16816.F32.BF16 R52, R24, R86, R56 ;  /* 0x000000561834723c */ /* 0x000fe20000041838 */
[----:B--2---:R-:W-:-:S04]  /*3730*/  FMUL.FTZ R0, R69, c[0x0][0x320] ;  /* 0x0000c80045007a20 */ /* 0x004fc80000410000 */
[----:B------:R2:W1:Y:S03]  /*3740*/  MUFU.TANH R147, R0 ;  /* 0x0000000000937308 */ /* 0x0004660000002400 */
[----:B------:R-:W-:Y:S01]  /*3750*/  HMMA.16816.F32.BF16 R64, R20, R86, R64 ;  /* 0x000000561440723c */ /* 0x000fe20000041840 */
[----:B--2---:R-:W-:-:S04]  /*3760*/  FMUL.FTZ R0, R70, c[0x0][0x320] ;  /* 0x0000c80046007a20 */ /* 0x004fc80000410000 */
[----:B------:R2:W1:Y:S02]  /*3770*/  MUFU.TANH R144, R0 ;  /* 0x0000000000907308 */ /* 0x0004640000002400 */
[----:B--2---:R-:W-:Y:S02]  /*3780*/  FMUL.FTZ R0, R71, c[0x0][0x320] ;  /* 0x0000c80047007a20 */ /* 0x004fe40000410000 */
[----:B-1----:R-:W-:Y:S04]  /*3790*/  HMMA.16816.F32.BF16 R68, R8, R44, R60 ;  /* 0x0000002c0844723c */ /* 0x002fe8000004183c */
[----:B------:R1:W2:Y:S04]  /*37a0*/  MUFU.TANH R143, R0 ;  /* 0x00000000008f7308 */ /* 0x0002a80000002400 */
[----:B------:R-:W-:Y:S01]  /*37b0*/  HMMA.16816.F32.BF16 R60, R32, R88, RZ ;  /* 0x00000058203c723c */ /* 0x000fe200000418ff */
[----:B-1----:R-:W-:-:S04]  /*37c0*/  FMUL.FTZ R0, R72, c[0x0][0x320] ;  /* 0x0000c80048007a20 */ /* 0x002fc80000410000 */
[----:B------:R1:W1:Y:S03]  /*37d0*/  MUFU.TANH R142, R0 ;  /* 0x00000000008e7308 */ /* 0x0002660000002400 */
[----:B------:R-:W-:Y:S01]  /*37e0*/  HMMA.16816.F32.BF16 R76, R4, R44, R40 ;  /* 0x0000002c044c723c */ /* 0x000fe20000041828 */
[----:B------:R-:W5:Y:S07]  /*37f0*/  LDSM.16.M88.4 R40, [R3+0x1000] ;  /* 0x001000000328783b */ /* 0x000f6e0000000200 */
[----:B------:R-:W-:Y:S01]  /*3800*/  HMMA.16816.F32.BF16 R52, R16, R50, R52 ;  /* 0x000000321034723c */ /* 0x000fe20000041834 */
[----:B-1----:R-:W-:-:S04]  /*3810*/  FMUL.FTZ R0, R73, c[0x0][0x320] ;  /* 0x0000c80049007a20 */ /* 0x002fc80000410000 */
[----:B------:R1:W1:Y:S03]  /*3820*/  MUFU.TANH R141, R0 ;  /* 0x00000000008d7308 */ /* 0x0002660000002400 */
[----:B------:R-:W-:Y:S01]  /*3830*/  HMMA.16816.F32.BF16 R56, R28, R88, RZ ;  /* 0x000000581c38723c */ /* 0x000fe200000418ff */
[----:B-1----:R-:W-:-:S04]  /*3840*/  FMUL.FTZ R0, R74, c[0x0][0x320] ;  /* 0x0000c8004a007a20 */ /* 0x002fc80000410000 */
[----:B------:R1:W1:Y:S03]  /*3850*/  MUFU.TANH R137, R0 ;  /* 0x0000000000897308 */ /* 0x0002660000002400 */
[----:B------:R-:W-:Y:S01]  /*3860*/  HMMA.16816.F32.BF16 R64, R12, R50, R64 ;  /* 0x000000320c40723c */ /* 0x000fe20000041840 */
[----:B------:R-:W2:Y:S01]  /*3870*/  LDSM.16.M88.4 R48, [R189+0x1000] ;  /* 0x00100000bd30783b */ /* 0x000ea20000000200 */
[----:B-1----:R-:W-:-:S04]  /*3880*/  FMUL.FTZ R0, R75, c[0x0][0x320] ;  /* 0x0000c8004b007a20 */ /* 0x002fc80000410000 */
[----:B------:R1:W1:Y:S02]  /*3890*/  MUFU.TANH R138, R0 ;  /* 0x00000000008a7308 */ /* 0x0002640000002400 */
[----:B------:R-:W-:Y:S01]  /*38a0*/  HMMA.16816.F32.BF16 R60, R24, R92, R60 ;  /* 0x0000005c183c723c */ /* 0x000fe2000004183c */
[----:B-1----:R-:W-:-:S05]  /*38b0*/  FMUL.FTZ R0, R68, c[0x0][0x320] ;  /* 0x0000c80044007a20 */ /* 0x002fca0000410000 */
[----:B------:R1:W1:Y:S02]  /*38c0*/  MUFU.TANH R140, R0 ;  /* 0x00000000008c7308 */ /* 0x0002640000002400 */
[----:B-1----:R-:W-:-:S06]  /*38d0*/  FMUL.FTZ R0, R69, c[0x0][0x320] ;  /* 0x0000c80045007a20 */ /* 0x002fcc0000410000 */
[----:B------:R1:W1:Y:S02]  /*38e0*/  MUFU.TANH R139, R0 ;  /* 0x00000000008b7308 */ /* 0x0002640000002400 */
[----:B-1----:R-:W-:-:S06]  /*38f0*/  FMUL.FTZ R0, R70, c[0x0][0x320] ;  /* 0x0000c80046007a20 */ /* 0x002fcc0000410000 */
[----:B------:R1:W1:Y:S01]  /*3900*/  MUFU.TANH R136, R0 ;  /* 0x0000000000887308 */ /* 0x0002620000002400 */
[----:B------:R-:W-:Y:S01]  /*3910*/  HMMA.16816.F32.BF16 R72, R4, R46, R64 ;  /* 0x0000002e0448723c */ /* 0x000fe20000041840 */
[----:B-1----:R-:W-:-:S07]  /*3920*/  FMUL.FTZ R0, R71, c[0x0][0x320] ;  /* 0x0000c80047007a20 */ /* 0x002fce0000410000 */
[----:B------:R-:W-:Y:S01]  /*3930*/  HMMA.16816.F32.BF16 R68, R8, R46, R52 ;  /* 0x0000002e0844723c */ /* 0x000fe20000041834 */
[----:B------:R1:W1:Y:S07]  /*3940*/  MUFU.TANH R135, R0 ;  /* 0x0000000000877308 */ /* 0x00026e0000002400 */
[----:B------:R-:W-:Y:S01]  /*3950*/  HMMA.16816.F32.BF16 R52, R20, R92, R56 ;  /* 0x0000005c1434723c */ /* 0x000fe20000041838 */
[----:B-1----:R-:W-:-:S07]  /*3960*/  FMUL.FTZ R0, R76, c[0x0][0x320] ;  /* 0x0000c8004c007a20 */ /* 0x002fce0000410000 */
[-C--:B------:R-:W-:Y:S01]  /*3970*/  HMMA.16816.F32.BF16 R56, R32, R90.reuse, RZ ;  /* 0x0000005a2038723c */ /* 0x080fe200000418ff */
[----:B------:R1:W1:Y:S07]  /*3980*/  MUFU.TANH R134, R0 ;  /* 0x0000000000867308 */ /* 0x00026e0000002400 */
[----:B------:R-:W-:Y:S01]  /*3990*/  HMMA.16816.F32.BF16 R64, R28, R90, RZ ;  /* 0x0000005a1c40723c */ /* 0x000fe200000418ff */
[----:B-1----:R-:W-:-:S07]  /*39a0*/  FMUL.FTZ R0, R77, c[0x0][0x320] ;  /* 0x0000c8004d007a20 */ /* 0x002fce0000410000 */
[----:B-----5:R-:W-:Y:S01]  /*39b0*/  HMMA.16816.F32.BF16 R60, R16, R40, R60 ;  /* 0x00000028103c723c */ /* 0x020fe2000004183c */
[----:B------:R1:W1:Y:S02]  /*39c0*/  MUFU.TANH R133, R0 ;  /* 0x0000000000857308 */ /* 0x0002640000002400 */
[----:B-1----:R-:W-:-:S06]  /*39d0*/  FMUL.FTZ R0, R78, c[0x0][0x320] ;  /* 0x0000c8004e007a20 */ /* 0x002fcc0000410000 */
[----:B------:R1:W1:Y:S01]  /*39e0*/  MUFU.TANH R89, R0 ;  /* 0x0000000000597308 */ /* 0x0002620000002400 */
[----:B------:R-:W-:Y:S01]  /*39f0*/  HMMA.16816.F32.BF16 R44, R12, R40, R52 ;  /* 0x000000280c2c723c */ /* 0x000fe20000041834 */
[----:B-1----:R-:W-:-:S06]  /*3a00*/  FMUL.FTZ R0, R79, c[0x0][0x320] ;  /* 0x0000c8004f007a20 */ /* 0x002fcc0000410000 */
[----:B------:R1:W1:Y:S01]  /*3a10*/  MUFU.TANH R122, R0 ;  /* 0x00000000007a7308 */ /* 0x0002620000002400 */
[----:B------:R-:W-:Y:S01]  /*3a20*/  HMMA.16816.F32.BF16 R52, R24, R94, R56 ;  /* 0x0000005e1834723c */ /* 0x000fe20000041838 */
[----:B-1----:R-:W-:-:S06]  /*3a30*/  FMUL.FTZ R0, R68, c[0x0][0x320] ;  /* 0x0000c80044007a20 */ /* 0x002fcc0000410000 */
[----:B------:R1:W1:Y:S01]  /*3a40*/  MUFU.TANH R131, R0 ;  /* 0x0000000000837308 */ /* 0x0002620000002400 */
[----:B------:R-:W-:Y:S01]  /*3a50*/  HMMA.16816.F32.BF16 R64, R20, R94, R64 ;  /* 0x0000005e1440723c */ /* 0x000fe20000041840 */
[----:B-1----:R-:W-:-:S06]  /*3a60*/  FMUL.FTZ R0, R69, c[0x0][0x320] ;  /* 0x0000c80045007a20 */ /* 0x002fcc0000410000 */
[----:B------:R1:W1:Y:S02]  /*3a70*/  MUFU.TANH R123, R0 ;  /* 0x00000000007b7308 */ /* 0x0002640000002400 */
[----:B-1----:R-:W-:-:S06]  /*3a80*/  FMUL.FTZ R0, R70, c[0x0][0x320] ;  /* 0x0000c80046007a20 */ /* 0x002fcc0000410000 */
[----:B------:R1:W1:Y:S01]  /*3a90*/  MUFU.TANH R121, R0 ;  /* 0x0000000000797308 */ /* 0x0002620000002400 */
[----:B--2---:R-:W-:Y:S01]  /*3aa0*/  HMMA.16816.F32.BF16 R76, R4, R48, R44 ;  /* 0x00000030044c723c */ /* 0x004fe2000004182c */
[----:B-1----:R-:W-:-:S07]  /*3ab0*/  FMUL.FTZ R0, R71, c[0x0][0x320] ;  /* 0x0000c80047007a20 */ /* 0x002fce0000410000 */
[----:B------:R-:W-:Y:S01]  /*3ac0*/  HMMA.16816.F32.BF16 R68, R8, R48, R60 ;  /* 0x000000300844723c */ /* 0x000fe2000004183c */
[----:B------:R1:W2:Y:S07]  /*3ad0*/  MUFU.TANH R120, R0 ;  /* 0x0000000000787308 */ /* 0x0002ae0000002400 */
[----:B------:R-:W-:Y:S01]  /*3ae0*/  HMMA.16816.F32.BF16 R60, R32, R96, RZ ;  /* 0x00000060203c723c */ /* 0x000fe200000418ff */
[----:B-1----:R-:W-:-:S04]  /*3af0*/  FMUL.FTZ R0, R72, c[0x0][0x320] ;  /* 0x0000c80048007a20 */ /* 0x002fc80000410000 */
[----:B------:R1:W1:Y:S03]  /*3b00*/  MUFU.TANH R93, R0 ;  /* 0x00000000005d7308 */ /* 0x0002660000002400 */
[----:B------:R-:W-:Y:S01]  /*3b10*/  HMMA.16816.F32.BF16 R44, R16, R42, R52 ;  /* 0x0000002a102c723c */ /* 0x000fe20000041834 */
[----:B------:R-:W5:Y:S01]  /*3b20*/  LDSM.16.M88.4 R52, [R3+0x1800] ;  /* 0x001800000334783b */ /* 0x000f620000000200 */
[----:B-1----:R-:W-:-:S04]  /*3b30*/  FMUL.FTZ R0, R73, c[0x0][0x320] ;  /* 0x0000c80049007a20 */ /* 0x002fc80000410000 */
[----:B------:R1:W1:Y:S02]  /*3b40*/  MUFU.TANH R119, R0 ;  /* 0x0000000000777308 */ /* 0x0002640000002400 */
[----:B------:R-:W-:Y:S01]  /*3b50*/  HMMA.16816.F32.BF16 R64, R12, R42, R64 ;  /* 0x0000002a0c40723c */ /* 0x000fe20000041840 */
[----:B------:R-:W2:Y:S01]  /*3b60*/  LDSM.16.M88.4 R40, [R189+0x1800] ;  /* 0x00180000bd28783b */ /* 0x000ea20000000200 */
[----:B-1----:R-:W-:-:S04]  /*3b70*/  FMUL.FTZ R0, R74, c[0x0][0x320] ;  /* 0x0000c8004a007a20 */ /* 0x002fc80000410000 */
[----:B------:R1:W1:Y:S02]  /*3b80*/  MUFU.TANH R39, R0 ;  /* 0x0000000000277308 */ /* 0x0002640000002400 */
[----:B------:R-:W-:Y:S01]  /*3b90*/  HMMA.16816.F32.BF16 R56, R28, R96, RZ ;  /* 0x000000601c38723c */ /* 0x000fe200000418ff */
[----:B-1----:R-:W-:-:S05]  /*3ba0*/  FMUL.FTZ R0, R75, c[0x0][0x320] ;  /* 0x0000c8004b007a20 */ /* 0x002fca0000410000 */
[----:B------:R1:W1:Y:S02]  /*3bb0*/  MUFU.TANH R94, R0 ;  /* 0x00000000005e7308 */ /* 0x0002640000002400 */
[----:B------:R-:W-:Y:S01]  /*3bc0*/  HMMA.16816.F32.BF16 R60, R24, R100, R60 ;  /* 0x00000064183c723c */ /* 0x000fe2000004183c */
[----:B-1----:R-:W-:-:S05]  /*3bd0*/  FMUL.FTZ R0, R68, c[0x0][0x320] ;  /* 0x0000c80044007a20 */ /* 0x002fca0000410000 */
[----:B------:R1:W1:Y:S02]  /*3be0*/  MUFU.TANH R117, R0 ;  /* 0x0000000000757308 */ /* 0x0002640000002400 */
[----:B-1----:R-:W-:-:S06]  /*3bf0*/  FMUL.FTZ R0, R69, c[0x0][0x320] ;  /* 0x0000c80045007a20 */ /* 0x002fcc0000410000 */
[----:B------:R1:W1:Y:S01]  /*3c00*/  MUFU.TANH R116, R0 ;  /* 0x0000000000747308 */ /* 0x0002620000002400 */
[----:B------:R-:W-:Y:S01]  /*3c10*/  HMMA.16816.F32.BF16 R72, R4, R50, R64 ;  /* 0x000000320448723c */ /* 0x000fe20000041840 */
[----:B-1----:R-:W-:-:S06]  /*3c20*/  FMUL.FTZ R0, R70, c[0x0][0x320] ;  /* 0x0000c80046007a20 */ /* 0x002fcc0000410000 */
[----:B------:R1:W1:Y:S02]  /*3c30*/  MUFU.TANH R87, R0 ;  /* 0x0000000000577308 */ /* 0x0002640000002400 */
[----:B-1----:R-:W-:Y:S02]  /*3c40*/  FMUL.FTZ R0, R71, c[0x0][0x320] ;  /* 0x0000c80047007a20 */ /* 0x002fe40000410000 */
[----:B------:R-:W-:Y:S04]  /*3c50*/  HMMA.16816.F32.BF16 R68, R8, R50, R44 ;  /* 0x000000320844723c */ /* 0x000fe8000004182c */
[----:B------:R1:W1:Y:S04]  /*3c60*/  MUFU.TANH R112, R0 ;  /* 0x0000000000707308 */ /* 0x0002680000002400 */
[----:B------:R-:W-:Y:S01]  /*3c70*/  HMMA.16816.F32.BF16 R44, R20, R100, R56 ;  /* 0x00000064142c723c */ /* 0x000fe20000041838 */
[----:B-1----:R-:W-:-:S07]  /*3c80*/  FMUL.FTZ R0, R76, c[0x0][0x320] ;  /* 0x0000c8004c007a20 */ /* 0x002fce0000410000 */
[----:B------:R-:W-:Y:S01]  /*3c90*/  HMMA.16816.F32.BF16 R48, R32, R98, RZ ;  /* 0x000000622030723c */ /* 0x000fe200000418ff */
[----:B------:R1:W1:Y:S07]  /*3ca0*/  MUFU.TANH R115, R0 ;  /* 0x0000000000737308 */ /* 0x00026e0000002400 */
[----:B-----5:R-:W-:Y:S01]  /*3cb0*/  HMMA.16816.F32.BF16 R56, R16, R52, R60 ;  /* 0x000000341038723c */ /* 0x020fe2000004183c */
[----:B-1----:R-:W-:-:S04]  /*3cc0*/  FMUL.FTZ R0, R77, c[0x0][0x320] ;  /* 0x0000c8004d007a20 */ /* 0x002fc80000410000 */
[----:B------:R1:W1:Y:S03]  /*3cd0*/  MUFU.TANH R124, R0 ;  /* 0x00000000007c7308 */ /* 0x0002660000002400 */
[----:B------:R-:W-:Y:S01]  /*3ce0*/  HMMA.16816.F32.BF16 R60, R28, R98, RZ ;  /* 0x000000621c3c723c */ /* 0x000fe200000418ff */
[----:B-1----:R-:W-:-:S04]  /*3cf0*/  FMUL.FTZ R0, R78, c[0x0][0x320] ;  /* 0x0000c8004e007a20 */ /* 0x002fc80000410000 */
[----:B------:R1:W1:Y:S03]  /*3d00*/  MUFU.TANH R127, R0 ;  /* 0x00000000007f7308 */ /* 0x0002660000002400 */
[----:B------:R-:W-:Y:S01]  /*3d10*/  HMMA.16816.F32.BF16 R44, R12, R52, R44 ;  /* 0x000000340c2c723c */ /* 0x000fe2000004182c */
[----:B-1----:R-:W-:-:S04]  /*3d20*/  FMUL.FTZ R0, R79, c[0x0][0x320] ;  /* 0x0000c8004f007a20 */ /* 0x002fc80000410000 */
[----:B------:R1:W1:Y:S03]  /*3d30*/  MUFU.TANH R128, R0 ;  /* 0x0000000000807308 */ /* 0x0002660000002400 */
[----:B------:R-:W-:Y:S01]  /*3d40*/  HMMA.16816.F32.BF16 R48, R24, R102, R48 ;  /* 0x000000661830723c */ /* 0x000fe20000041830 */
[----:B-1----:R-:W-:-:S04]  /*3d50*/  FMUL.FTZ R0, R68, c[0x0][0x320] ;  /* 0x0000c80044007a20 */ /* 0x002fc80000410000 */
[----:B------:R1:W1:Y:S02]  /*3d60*/  MUFU.TANH R86, R0 ;  /* 0x0000000000567308 */ /* 0x0002640000002400 */
[----:B-1----:R-:W-:-:S06]  /*3d70*/  FMUL.FTZ R0, R69, c[0x0][0x320] ;  /* 0x0000c80045007a20 */ /* 0x002fcc0000410000 */
[----:B------:R1:W1:Y:S01]  /*3d80*/  MUFU.TANH R85, R0 ;  /* 0x0000000000557308 */ /* 0x0002620000002400 */
[----:B------:R-:W-:Y:S01]  /*3d90*/  HMMA.16816.F32.BF16 R64, R20, R102, R60 ;  /* 0x000000661440723c */ /* 0x000fe2000004183c */
[----:B-1----:R-:W-:-:S06]  /*3da0*/  FMUL.FTZ R0, R70, c[0x0][0x320] ;  /* 0x0000c80046007a20 */ /* 0x002fcc0000410000 */
[----:B------:R1:W1:Y:S01]  /*3db0*/  MUFU.TANH R113, R0 ;  /* 0x0000000000717308 */ /* 0x0002620000002400 */
[----:B------:R-:W-:Y:S01]  /*3dc0*/  HMMA.16816.F32.BF16 R60, R32, R104, RZ ;  /* 0x00000068203c723c */ /* 0x000fe200000418ff */
[----:B-1----:R-:W-:-:S07]  /*3dd0*/  FMUL.FTZ R0, R71, c[0x0][0x320] ;  /* 0x0000c80047007a20 */ /* 0x002fce0000410000 */
[----:B--2---:R-:W-:Y:S01]  /*3de0*/  HMMA.16816.F32.BF16 R68, R8, R40, R56 ;  /* 0x000000280844723c */ /* 0x004fe20000041838 */
[----:B------:R1:W2:Y:S02]  /*3df0*/  MUFU.TANH R114, R0 ;  /* 0x0000000000727308 */ /* 0x0002a40000002400 */
[----:B-1----:R-:W-:-:S06]  /*3e00*/  FMUL.FTZ R0, R72, c[0x0][0x320] ;  /* 0x0000c80048007a20 */ /* 0x002fcc0000410000 */
[----:B------:R1:W1:Y:S01]  /*3e10*/  MUFU.TANH R125, R0 ;  /* 0x00000000007d7308 */ /* 0x0002620000002400 */
        /* <DEDUP_REMOVED lines=16> */
[----:B------:R-:W-:Y:S01]  /*3f20*/  HMMA.16816.F32.BF16 R32, R32, R106, RZ ;  /* 0x0000006a2020723c */ /* 0x000fe200000418ff */
[----:B-1----:R-:W-:-:S06]  /*3f30*/  FMUL.FTZ R0, R70, c[0x0][0x320] ;  /* 0x0000c80046007a20 */ /* 0x002fcc0000410000 */
[----:B------:R1:W1:Y:S01]  /*3f40*/  MUFU.TANH R82, R0 ;  /* 0x0000000000527308 */ /* 0x0002620000002400 */
[----:B------:R-:W-:Y:S01]  /*3f50*/  HMMA.16816.F32.BF16 R56, R20, R108, R56 ;  /* 0x0000006c1438723c */ /* 0x000fe20000041838 */
[----:B-1----:R-:W-:-:S07]  /*3f60*/  FMUL.FTZ R0, R71, c[0x0][0x320] ;  /* 0x0000c80047007a20 */ /* 0x002fce0000410000 */
[----:B------:R-:W-:Y:S01]  /*3f70*/  HMMA.16816.F32.BF16 R68, R8, R42, R48 ;  /* 0x0000002a0844723c */ /* 0x000fe20000041830 */
[----:B------:R-:W1:Y:S01]  /*3f80*/  LDSM.16.M88.4 R48, [R189+0x2000] ;  /* 0x00200000bd30783b */ /* 0x000e620000000200 */
[----:B------:R2:W1:Y:S01]  /*3f90*/  MUFU.TANH R81, R0 ;  /* 0x0000000000517308 */ /* 0x0004620000002400 */
[----:B------:R-:W-:Y:S01]  /*3fa0*/  ISETP.GT.AND P1, PT, R132, R163, PT ;  /* 0x000000a38400720c */ /* 0x000fe20003f24270 */
[----:B------:R-:W-:-:S04]  /*3fb0*/  DEPBAR.LE SB0, 0x0 ;  /* 0x000080000000791a */ /* 0x000fc80000000000 */
[----:B--2---:R-:W-:-:S04]  /*3fc0*/  FMUL.FTZ R0, R76, c[0x0][0x320] ;  /* 0x0000c8004c007a20 */ /* 0x004fc80000410000 */
[----:B------:R2:W1:Y:S01]  /*3fd0*/  MUFU.TANH R80, R0 ;  /* 0x0000000000507308 */ /* 0x0004620000002400 */
[----:B------:R-:W-:Y:S08]  /*3fe0*/  HMMA.16816.F32.BF16 R64, R4, R42, R52 ;  /* 0x0000002a0440723c */ /* 0x000ff00000041834 */
[----:B-----5:R-:W-:Y:S01]  /*3ff0*/  HMMA.16816.F32.BF16 R40, R16, R44, R60 ;  /* 0x0000002c1028723c */ /* 0x020fe2000004183c */
        /* <DEDUP_REMOVED lines=10> */
[----:B------:R2:W2:Y:S03]  /*40a0*/  MUFU.TANH R63, R0 ;  /* 0x00000000003f7308 */ /* 0x0004a60000002400 */
[----:B-1----:R-:W-:Y:S01]  /*40b0*/  HMMA.16816.F32.BF16 R40, R8, R48, R40 ;  /* 0x000000300828723c */ /* 0x002fe20000041828 */
[----:B--2---:R-:W-:-:S04]  /*40c0*/  FMUL.FTZ R0, R69, c[0x0][0x320] ;  /* 0x0000c80045007a20 */ /* 0x004fc80000410000 */
[----:B------:R1:W2:Y:S02]  /*40d0*/  MUFU.TANH R62, R0 ;  /* 0x00000000003e7308 */ /* 0x0002a40000002400 */
        /* <DEDUP_REMOVED lines=48> */
[----:B------:R-:W-:Y:S01]  /*43e0*/  BSSY B0, `(.L_x_75) ;  /* 0x0000043000007945 */ /* 0x000fe20003800000 */
[----:B-1----:R-:W-:-:S06]  /*43f0*/  FMUL.FTZ R0, R7, c[0x0][0x320] ;  /* 0x0000c80007007a20 */ /* 0x002fcc0000410000 */
[----:B------:R1:W1:Y:S01]  /*4400*/  MUFU.TANH R14, R0 ;  /* 0x00000000000e7308 */ /* 0x0002620000002400 */
[----:B------:R-:W-:Y:S01]  /*4410*/  BAR.SYNC.DEFER_BLOCKING 0x0 ;  /* 0x0000000000007b1d */ /* 0x000fe20000010000 */
[----:B------:R-:W-:-:S05]  /*4420*/  ISETP.GT.AND P0, PT, R37, 0x4f, PT ;  /* 0x0000004f2500780c */ /* 0x000fca0003f04270 */
[----:B------:R-:W-:Y:S05]  /*4430*/  @!P1 BRA `(.L_x_76) ;  /* 0x000003d000009947 */ /* 0x000fea0003800000 */
[----:B--234-:R-:W-:Y:S01]  /*4440*/  IADD3 R2, R37, R118, R162 ;  /* 0x0000007625027210 */ /* 0x01cfe20007ffe0a2 */
[----:B------:R-:W-:-:S03]  /*4450*/  IMAD.MOV.U32 R201, RZ, RZ, RZ ;  /* 0x000000ffffc97224 */ /* 0x000fc600078e00ff */
[----:B------:R-:W-:-:S05]  /*4460*/  IADD3 R2, R2, -0x50, RZ ;  /* 0xffffffb002027810 */ /* 0x000fca0007ffe0ff */
[----:B------:R-:W-:-:S04]  /*4470*/  @P3 IMAD.HI.U32 R3, R2, c[0x0][0x2bc], RZ ;  /* 0x0000af0002033a27 */ /* 0x000fc800078e00ff */
[----:B-1----:R-:W-:Y:S01]  /*4480*/  IMAD.MOV.U32 R0, RZ, RZ, R2 ;  /* 0x000000ffff007224 */ /* 0x002fe200078e0002 */
[----:B------:R-:W-:-:S04]  /*4490*/  @P3 SHF.R.U32.HI R0, RZ, c[0x0][0x2c0], R3 ;  /* 0x0000b000ff003a19 */ /* 0x000fc80000011603 */
[----:B------:R-:W-:-:S04]  /*44a0*/  @!P0 IADD3 R3, P1, R0, R160, RZ ;  /* 0x000000a000038210 */ /* 0x000fc80007f3e0ff */
[----:B------:R-:W-:Y:S02]  /*44b0*/  @!P0 LEA.HI.X.SX32 R5, R0, R157, 0x1, P1 ;  /* 0x0000009d00058211 */ /* 0x000fe400008f0eff */
[----:B------:R-:W-:-:S04]  /*44c0*/  @!P0 LEA R4, P1, R3, c[0x0][0x2a0], 0x2 ;  /* 0x0000a80003048a11 */ /* 0x000fc800078210ff */
[----:B------:R-:W-:-:S05]  /*44d0*/  @!P0 LEA.HI.X R5, R3, c[0x0][0x2a4], R5, 0x2, P1 ;  /* 0x0000a90003058a11 */ /* 0x000fca00008f1405 */
[----:B------:R-:W2:Y:S01]  /*44e0*/  @!P0 LDG.E R201, [R4.64] ;  /* 0x0000000604c98981 */ /* 0x000ea2000c1e1900 */
[----:B------:R-:W-:-:S04]  /*44f0*/  IMAD.MOV R0, RZ, RZ, -R0 ;  /* 0x000000ffff007224 */ /* 0x000fc800078e0a00 */
[----:B------:R-:W-:-:S04]  /*4500*/  IMAD R220, R0, c[0x0][0x2b8], R2 ;  /* 0x0000ae0000dc7a24 */ /* 0x000fc800078e0202 */
[----:B------:R-:W-:Y:S01]  /*4510*/  IMAD.WIDE.U32 R2, R220, c[0x0][0x1e0], RZ ;  /* 0x00007800dc027a25 */ /* 0x000fe200078e00ff */
[----:B------:R-:W-:-:S05]  /*4520*/  SHF.R.S32.HI R0, RZ, 0x1f, R220 ;  /* 0x0000001fff007819 */ /* 0x000fca00000114dc */
[----:B------:R-:W-:-:S04]  /*4530*/  IMAD R0, R0, c[0x0][0x1e0], RZ ;  /* 0x0000780000007a24 */ /* 0x000fc800078e02ff */
[----:B------:R-:W-:-:S04]  /*4540*/  IMAD R0, R220, c[0x0][0x1e4], R0 ;  /* 0x00007900dc007a24 */ /* 0x000fc800078e0200 */
[----:B------:R-:W-:Y:S01]  /*4550*/  IMAD.IADD R3, R3, 0x1, R0 ;  /* 0x0000000103037824 */ /* 0x000fe200078e0200 */
[----:B--2---:R-:W-:-:S03]  /*4560*/  SHF.R.S32.HI R0, RZ, 0x1f, R201 ;  /* 0x0000001fff007819 */ /* 0x004fc600000114c9 */
[----:B------:R-:W-:-:S04]  /*4570*/  IMAD.WIDE.U32 R2, R201, c[0x0][0x1f0], R2 ;  /* 0x00007c00c9027a25 */ /* 0x000fc800078e0002 */
[----:B------:R-:W-:Y:S01]  /*4580*/  IMAD R0, R0, c[0x0][0x1f0], RZ ;  /* 0x00007c0000007a24 */ /* 0x000fe200078e02ff */
[----:B------:R-:W-:-:S03]  /*4590*/  IADD3 R2, P2, R158, R2, RZ ;  /* 0x000000029e027210 */ /* 0x000fc60007f5e0ff */
[----:B------:R-:W-:Y:S01]  /*45a0*/  IMAD R4, R201, c[0x0][0x1f4], R0 ;  /* 0x00007d00c9047a24 */ /* 0x000fe200078e0200 */
[----:B------:R-:W-:-:S04]  /*45b0*/  LEA R0, P1, R2, c[0x0][0x1c8], 0x1 ;  /* 0x0000720002007a11 */ /* 0x000fc800078208ff */
[----:B------:R-:W-:-:S04]  /*45c0*/  IADD3.X R3, R156, R3, R4, P2, !PT ;  /* 0x000000039c037210 */ /* 0x000fc800017fe404 */
[----:B------:R-:W-:Y:S01]  /*45d0*/  LEA.HI.X R4, R2, c[0x0][0x1cc], R3, 0x1, P1 ;  /* 0x0000730002047a11 */ /* 0x000fe200008f0c03 */
[----:B------:R-:W-:Y:S05]  /*45e0*/  BRA.DIV ~URZ, `(.L_x_77) ;  /* 0x0000b6527f007947 */ /* 0x000fea000b800000 */
[----:B------:R1:W2:Y:S02]  /*45f0*/  SHFL.IDX PT, R7, R4, RZ, 0x181f ;  /* 0x00181fff04077589 */ /* 0x0002a400000e0000 */
.L_x_171:
[----:B------:R-:W-:Y:S05]  /*4600*/  BRA.DIV ~URZ, `(.L_x_78) ;  /* 0x0000b6a27f007947 */ /* 0x000fea000b800000 */
[----:B------:R-:W3:Y:S01]  /*4610*/  SHFL.IDX PT, R2, R0, RZ, 0x181f ;  /* 0x00181fff00027589 */ /* 0x000ee200000e0000 */
[----:B------:R-:W-:-:S03]  /*4620*/  ISETP.GE.AND P1, PT, R231, c[0x0][0x1d4], PT ;  /* 0x00007500e7007a0c */ /* 0x000fc60003f26270 */
[----:B------:R-:W4:Y:S04]  /*4630*/  SHFL.IDX PT, R3, R0, 0x1, 0x181f ;  /* 0x00381f0000037f89 */ /* 0x000f2800000e0000 */
[----:B------:R-:W5:Y:S04]  /*4640*/  SHFL.IDX PT, R6, R0, 0x2, 0x181f ;  /* 0x00581f0000067f89 */ /* 0x000f6800000e0000 */
[----:B------:R-:W1:Y:S04]  /*4650*/  SHFL.IDX PT, R5, R0, 0x3, 0x181f ;  /* 0x00781f0000057f89 */ /* 0x000e6800000e0000 */
[----:B------:R-:W2:Y:S04]  /*4660*/  SHFL.IDX PT, R9, R4, 0x1, 0x181f ;  /* 0x00381f0004097f89 */ /* 0x000ea800000e0000 */
[----:B------:R-:W2:Y:S04]  /*4670*/  SHFL.IDX PT, R13, R4, 0x2, 0x181f ;  /* 0x00581f00040d7f89 */ /* 0x000ea800000e0000 */
[----:B------:R-:W2:Y:S01]  /*4680*/  SHFL.IDX PT, R12, R4, 0x3, 0x181f ;  /* 0x00781f00040c7f89 */ /* 0x000ea200000e0000 */
[----:B---3--:R-:W-:-:S02]  /*4690*/  IADD3 R10, P2, R2, R155, RZ ;  /* 0x0000009b020a7210 */ /* 0x008fc40007f5e0ff */
[-C--:B----4-:R-:W-:Y:S01]  /*46a0*/  IADD3 R8, P4, R3, R155.reuse, RZ ;  /* 0x0000009b03087210 */ /* 0x090fe20007f9e0ff */
[----:B------:R-:W3:Y:S02]  /*46b0*/  SHFL.IDX PT, R0, R0, 0x4, 0x181f ;  /* 0x00981f0000007f89 */ /* 0x000ee400000e0000 */
[----:B--2---:R-:W-:Y:S01]  /*46c0*/  IMAD.X R11, R7, 0x1, R36, P2 ;  /* 0x00000001070b7824 */ /* 0x004fe200010e0624 */
[-C--:B-----5:R-:W-:Y:S01]  /*46d0*/  IADD3 R6, P3, R6, R155.reuse, RZ ;  /* 0x0000009b06067210 */ /* 0x0a0fe20007f7e0ff */
[----:B-1----:R-:W1:Y:S01]  /*46e0*/  SHFL.IDX PT, R4, R4, 0x4, 0x181f ;  /* 0x00981f0004047f89 */ /* 0x002e6200000e0000 */
[----:B------:R-:W-:-:S03]  /*46f0*/  IADD3 R2, P2, R5, R155, RZ ;  /* 0x0000009b05027210 */ /* 0x000fc60007f5e0ff */
[----:B------:R2:W-:Y:S01]  /*4700*/  LDGSTS.E.BYPASS.LTC128B.128 [R204+0x2900], [R10.64], !P1 ;  /* 0x029000000acc7fae */ /* 0x0005e2000c901d46 */
[----:B------:R-:W-:Y:S01]  /*4710*/  SEL R5, RZ, 0x10, P1 ;  /* 0x00000010ff057807 */ /* 0x000fe20000800000 */
[--C-:B------:R-:W-:Y:S02]  /*4720*/  IMAD.X R9, R9, 0x1, R36.reuse, P4 ;  /* 0x0000000109097824 */ /* 0x100fe400020e0624 */
[----:B------:R-:W-:-:S03]  /*4730*/  IMAD.X R7, R13, 0x1, R36, P3 ;  /* 0x000000010d077824 */ /* 0x000fc600018e0624 */
[----:B------:R2:W-:Y:S01]  /*4740*/  LDGSTS.E.BYPASS.LTC128B.128 [R204+0x3100], [R8.64], !P1 ;  /* 0x0310000008cc7fae */ /* 0x0005e2000c901d46 */
[----:B------:R-:W-:-:S03]  /*4750*/  IMAD.X R3, R12, 0x1, R36, P2 ;  /* 0x000000010c037824 */ /* 0x000fc600010e0624 */
[----:B------:R2:W-:Y:S04]  /*4760*/  LDGSTS.E.BYPASS.LTC128B.128 [R204+0x3900], [R6.64], !P1 ;  /* 0x0390000006cc7fae */ /* 0x0005e8000c901d46 */
[----:B------:R2:W-:Y:S02]  /*4770*/  LDGSTS.E.BYPASS.LTC128B.128 [R204+0x4100], [R2.64], !P1 ;  /* 0x0410000002cc7fae */ /* 0x0005e4000c901d46 */
.L_x_172:
[C---:B--23--:R-:W-:Y:S02]  /*4780*/  IADD3 R2, -R5.reuse, 0x10, RZ ;  /* 0x0000001005027810 */ /* 0x04cfe40007ffe1ff */
[----:B------:R-:W-:Y:S02]  /*4790*/  ISETP.NE.U32.AND P3, PT, R5, RZ, PT ;  /* 0x000000ff0500720c */ /* 0x000fe40003f65070 */
[----:B------:R-:W-:-:S04]  /*47a0*/  LOP3.LUT R2, R2, 0xf, RZ, 0xc0, !PT ;  /* 0x0000000f02027812 */ /* 0x000fc800078ec0ff */
[----:B------:R-:W-:-:S04]  /*47b0*/  IADD3 R2, P2, P1, R2, R0, R155 ;  /* 0x0000000002027210 */ /* 0x000fc8000795e09b */
[----:B-1----:R-:W-:-:S05]  /*47c0*/  IADD3.X R3, RZ, R4, R36, P2, P1 ;  /* 0x00000004ff037210 */ /* 0x002fca00017e2424 */
[----:B------:R-:W-:Y:S01]  /*47d0*/  @!PT LDS RZ, [RZ] ;  /* 0x00000000fffff984 */ /* 0x000fe20000000800 */
[----:B------:R-:W-:Y:S01]  /*47e0*/  @!PT LDS RZ, [RZ] ;  /* 0x00000000fffff984 */ /* 0x000fe20000000800 */
[----:B------:R-:W-:Y:S01]  /*47f0*/  @!PT LDS RZ, [RZ] ;  /* 0x00000000fffff984 */ /* 0x000fe20000000800 */
[----:B------:R1:W-:Y:S04]  /*4800*/  LDGSTS.E.BYPASS.LTC128B.128.ZFILL [R204+0x4900], [R2.64], P3 ;  /* 0x0490000002cc7fae */ /* 0x0003e80009941d46 */
.L_x_76:
[----:B--234-:R-:W-:Y:S05]  /*4810*/  BSYNC B0 ;  /* 0x0000000000007941 */ /* 0x01cfea0003800000 */
.L_x_75:
[----:B-1----:R-:W2:Y:S04]  /*4820*/  LDL R0, [R1+0x74] ;  /* 0x0000740001007983 */ /* 0x002ea80000100800 */
[----:B------:R-:W0:Y:S01]  /*4830*/  LDGDEPBAR ;  /* 0x00000000000079af */ /* 0x000e220000000000 */
[----:B--2---:R-:W-:-:S05]  /*4840*/  IMAD.IADD R0, R38, 0x1, -R0 ;  /* 0x0000000126007824 */ /* 0x004fca00078e0a00 */
[C---:B------:R-:W-:Y:S02]  /*4850*/  ISETP.GT.AND P2, PT, R0.reuse, RZ, PT ;  /* 0x000000ff0000720c */ /* 0x040fe40003f44270 */
[----:B------:R-:W-:Y:S02]  /*4860*/  ISETP.GT.AND P1, PT, R0, 0x1, PT ;  /* 0x000000010000780c */ /* 0x000fe40003f24270 */
        /* <DEDUP_REMOVED lines=11> */
[C---:B------:R-:W-:Y:S02]  /*4920*/  ISETP.GT.AND P6, PT, R0.reuse, 0x8, PT ;  /* 0x000000080000780c */ /* 0x040fe40003fc4270 */
[C---:B------:R-:W-:Y:S02]  /*4930*/  ISETP.GT.AND P5, PT, R0.reuse, 0x9, PT ;  /* 0x000000090000780c */ /* 0x040fe40003fa4270 */
[----:B------:R-:W-:Y:S02]  /*4940*/  ISETP.GT.AND P3, PT, R0, 0x11, PT ;  /* 0x000000110000780c */ /* 0x000fe40003f64270 */
        /* <DEDUP_REMOVED lines=108> */
[----:B------:R-:W-:Y:S02]  /*5010*/  FSEL R140, R63, -INF , P6 ;  /* 0xff8000003f8c7808 */ /* 0x000fe40003000000 */
[----:B------:R-:W-:-:S02]  /*5020*/  FMNMX.FTZ R0, R142, R0, !PT ;  /* 0x000000008e007209 */ /* 0x000fc40007810000 */
[----:B------:R-:W-:Y:S02]  /*5030*/  FSEL R143, R61, -INF , P6 ;  /* 0xff8000003d8f7808 */ /* 0x000fe40003000000 */
[----:B------:R-:W-:Y:S02]  /*5040*/  FMNMX.FTZ R3, R145, R3, !PT ;  /* 0x0000000391037209 */ /* 0x000fe40007810000 */
[----:B------:R-:W-:Y:S02]  /*5050*/  FSEL R150, R59, -INF , P6 ;  /* 0xff8000003b967808 */ /* 0x000fe40003000000 */
        /* <DEDUP_REMOVED lines=35> */
[----:B------:R-:W-:Y:S02]  /*5290*/  FMNMX.FTZ R4, R156, R3, !PT ;  /* 0x000000039c047209 */ /* 0x000fe40007810000 */
[----:B------:R-:W-:Y:S02]  /*52a0*/  FMNMX.FTZ R3, R159, R2, !PT ;  /* 0x000000029f037209 */ /* 0x000fe40007810000 */
[----:B------:R-:W-:Y:S02]  /*52b0*/  FMNMX.FTZ R2, R164, R0, !PT ;  /* 0x00000000a4027209 */ /* 0x000fe40007810000 */
[----:B------:R-:W-:-:S02]  /*52c0*/  FSEL R166, R14, -INF , P1 ;  /* 0xff8000000ea67808 */ /* 0x000fc40000800000 */
[----:B------:R-:W-:Y:S02]  /*52d0*/  FSEL R163, R17, -INF , P1 ;  /* 0xff80000011a37808 */ /* 0x000fe40000800000 */
[----:B------:R-:W-:Y:S02]  /*52e0*/  FSEL R162, R21, -INF , P1 ;  /* 0xff80000015a27808 */ /* 0x000fe40000800000 */
[----:B------:R-:W-:Y:S02]  /*52f0*/  FSEL R155, R23, -INF , P1 ;  /* 0xff800000179b7808 */ /* 0x000fe40000800000 */
[----:B------:R-:W-:Y:S02]  /*5300*/  FMNMX.FTZ R0, R168, R5, !PT ;  /* 0x00000005a8007209 */ /* 0x000fe40007810000 */
[----:B------:R-:W-:Y:S02]  /*5310*/  FMNMX.FTZ R4, R155, R4, !PT ;  /* 0x000000049b047209 */ /* 0x000fe40007810000 */
[----:B------:R-:W-:-:S02]  /*5320*/  FMNMX.FTZ R5, R162, R3, !PT ;  /* 0x00000003a2057209 */ /* 0x000fc40007810000 */
[----:B------:R-:W-:Y:S02]  /*5330*/  FMNMX.FTZ R6, R163, R2, !PT ;  /* 0x00000002a3067209 */ /* 0x000fe40007810000 */
[----:B------:R-:W-:Y:S01]  /*5340*/  FMNMX.FTZ R9, R166, R0, !PT ;  /* 0x00000000a6097209 */ /* 0x000fe20007810000 */
[----:B------:R-:W-:Y:S05]  /*5350*/  BRA.DIV ~URZ, `(.L_x_79) ;  /* 0x0000aeb27f007947 */ /* 0x000fea000b800000 */
[----:B------:R1:W2:Y:S02]  /*5360*/  SHFL.BFLY PT, R0, R4, 0x2, 0x1f ;  /* 0x0c401f0004007f89 */ /* 0x0002a400000e0000 */
.L_x_173:
[----:B-12---:R-:W-:Y:S01]  /*5370*/  FMNMX.FTZ R4, R4, R0, !PT ;  /* 0x0000000004047209 */ /* 0x006fe20007810000 */
[----:B------:R-:W-:Y:S05]  /*5380*/  BRA.DIV ~URZ, `(.L_x_80) ;  /* 0x0000aed27f007947 */ /* 0x000fea000b800000 */
[----:B------:R-:W1:Y:S04]  /*5390*/  SHFL.BFLY PT, R0, R5, 0x2, 0x1f ;  /* 0x0c401f0005007f89 */ /* 0x000e6800000e0000 */
[----:B------:R-:W2:Y:S04]  /*53a0*/  SHFL.BFLY PT, R2, R6, 0x2, 0x1f ;  /* 0x0c401f0006027f89 */ /* 0x000ea800000e0000 */
[----:B------:R-:W3:Y:S04]  /*53b0*/  SHFL.BFLY PT, R7, R9, 0x2, 0x1f ;  /* 0x0c401f0009077f89 */ /* 0x000ee800000e0000 */
[----:B------:R-:W4:Y:S01]  /*53c0*/  SHFL.BFLY PT, R3, R4, 0x1, 0x1f ;  /* 0x0c201f0004037f89 */ /* 0x000f2200000e0000 */
[----:B-1----:R-:W-:-:S02]  /*53d0*/  FMNMX.FTZ R0, R5, R0, !PT ;  /* 0x0000000005007209 */ /* 0x002fc40007810000 */
[----:B--2---:R-:W-:-:S03]  /*53e0*/  FMNMX.FTZ R2, R6, R2, !PT ;  /* 0x0000000206027209 */ /* 0x004fc60007810000 */
[----:B------:R-:W1:Y:S01]  /*53f0*/  SHFL.BFLY PT, R5, R0, 0x1, 0x1f ;  /* 0x0c201f0000057f89 */ /* 0x000e6200000e0000 */
[----:B---3--:R-:W-:-:S03]  /*5400*/  FMNMX.FTZ R9, R9, R7, !PT ;  /* 0x0000000709097209 */ /* 0x008fc60007810000 */
[----:B------:R-:W2:Y:S01]  /*5410*/  SHFL.BFLY PT, R6, R2, 0x1, 0x1f ;  /* 0x0c201f0002067f89 */ /* 0x000ea200000e0000 */
[----:B----4-:R-:W-:-:S03]  /*5420*/  FMNMX.FTZ R72, R4, R3, !PT ;  /* 0x0000000304487209 */ /* 0x010fc60007810000 */
[----:B------:R3:W4:Y:S01]  /*5430*/  SHFL.BFLY PT, R14, R9, 0x1, 0x1f ;  /* 0x0c201f00090e7f89 */ /* 0x00072200000e0000 */
[----:B-1----:R-:W-:Y:S02]  /*5440*/  FMNMX.FTZ R71, R0, R5, !PT ;  /* 0x0000000500477209 */ /* 0x002fe40007810000 */
[----:B--2---:R-:W-:Y:S02]  /*5450*/  FMNMX.FTZ R70, R2, R6, !PT ;  /* 0x0000000602467209 */ /* 0x004fe40007810000 */
.L_x_174:
[C---:B------:R-:W-:Y:S01]  /*5460*/  FMUL.FTZ R0, R72.reuse, c[0x0][0x2d0] ;  /* 0x0000b40048007a20 */ /* 0x040fe20000410000 */
[----:B------:R-:W-:Y:S01]  /*5470*/  FSETP.NEU.FTZ.AND P1, PT, R72, -INF , PT ;  /* 0xff8000004800780b */ /* 0x000fe20003f3d000 */
[----:B------:R-:W2:Y:S01]  /*5480*/  LDL R229, [R1+0x10] ;  /* 0x0000100001e57983 */ /* 0x000ea20000100800 */
[C---:B------:R-:W-:Y:S01]  /*5490*/  FMUL.FTZ R3, R71.reuse, c[0x0][0x2d0] ;  /* 0x0000b40047037a20 */ /* 0x040fe20000410000 */
[----:B------:R-:W-:Y:S01]  /*54a0*/  WARPSYNC 0xffffffff ;  /* 0xffffffff00007948 */ /* 0x000fe20003800000 */
[----:B------:R-:W-:Y:S01]  /*54b0*/  FSEL R8, R0, RZ, P1 ;  /* 0x000000ff00087208 */ /* 0x000fe20000800000 */
[----:B------:R-:W1:Y:S01]  /*54c0*/  LDSM.16.MT88.4 R20, [R190] ;  /* 0x00000000be14783b */ /* 0x000e620000004200 */
[----:B------:R-:W-:Y:S01]  /*54d0*/  FSETP.NEU.FTZ.AND P1, PT, R71, -INF , PT ;  /* 0xff8000004700780b */ /* 0x000fe20003f3d000 */
[----:B------:R-:W-:Y:S01]  /*54e0*/  FMUL.FTZ R2, R70, c[0x0][0x2d0] ;  /* 0x0000b40046027a20 */ /* 0x000fe20000410000 */
[----:B---34-:R-:W-:Y:S01]  /*54f0*/  FMNMX.FTZ R9, R14, R9, !PT ;  /* 0x000000090e097209 */ /* 0x018fe20007810000 */
[----:B------:R-:W-:Y:S01]  /*5500*/  FFMA.FTZ R0, R10, c[0x0][0x2d0], -R8 ;  /* 0x0000b4000a007a23 */ /* 0x000fe20000010808 */
[----:B------:R-:W-:Y:S01]  /*5510*/  FSEL R3, R3, RZ, P1 ;  /* 0x000000ff03037208 */ /* 0x000fe20000800000 */
[----:B------:R-:W3:Y:S01]  /*5520*/  LDSM.16.MT88.4 R24, [R193] ;  /* 0x00000000c118783b */ /* 0x000ee20000004200 */
[----:B------:R-:W-:Y:S01]  /*5530*/  FSETP.NEU.FTZ.AND P1, PT, R70, -INF , PT ;  /* 0xff8000004600780b */ /* 0x000fe20003f3d000 */
[----:B------:R4:W-:Y:S02]  /*5540*/  MUFU.EX2 R202, R0 ;  /* 0x0000000000ca7308 */ /* 0x0009e40000000800 */
[----:B------:R-:W-:Y:S01]  /*5550*/  LDSM.16.MT88.4 R44, [R192] ;  /* 0x00000000c02c783b */ /* 0x000fe20000004200 */
[----:B------:R-:W-:-:S02]  /*5560*/  FSEL R2, R2, RZ, P1 ;  /* 0x000000ff02027208 */ /* 0x000fc40000800000 */
[----:B------:R-:W-:Y:S01]  /*5570*/  FSETP.NEU.FTZ.AND P1, PT, R9, -INF , PT ;  /* 0xff8000000900780b */ /* 0x000fe20003f3d000 */
[----:B------:R-:W-:Y:S02]  /*5580*/  LDSM.16.MT88.4 R64, [R190+0x800] ;  /* 0x00080000be40783b */ /* 0x000fe40000004200 */
[----:B------:R-:W-:Y:S02]  /*5590*/  FFMA.FTZ R10, R74, c[0x0][0x2d0], -R2 ;  /* 0x0000b4004a0a7a23 */ /* 0x000fe40000010802 */
[----:B------:R-:W-:Y:S02]  /*55a0*/  LDSM.16.MT88.4 R60, [R193+0x800] ;  /* 0x00080000c13c783b */ /* 0x000fe40000004200 */
[----:B------:R-:W-:Y:S02]  /*55b0*/  MUFU.EX2 R217, R10 ;  /* 0x0000000a00d97308 */ /* 0x000fe40000000800 */
[----:B------:R-:W-:Y:S01]  /*55c0*/  LDSM.16.MT88.4 R80, [R191+0x800] ;  /* 0x00080000bf50783b */ /* 0x000fe20000004200 */
[----:B----4-:R-:W-:-:S03]  /*55d0*/  FFMA.FTZ R0, R11, c[0x0][0x2d0], -R8 ;  /* 0x0000b4000b007a23 */ /* 0x010fc60000010808 */
[----:B------:R-:W-:Y:S02]  /*55e0*/  LDSM.16.MT88.4 R84, [R192+0x800] ;  /* 0x00080000c054783b */ /* 0x000fe40000004200 */
[----:B------:R4:W5:Y:S02]  /*55f0*/  MUFU.EX2 R11, R0 ;  /* 0x00000000000b7308 */ /* 0x0009640000000800 */
[----:B----4-:R-:W-:Y:S01]  /*5600*/  FFMA.FTZ R0, R12, c[0x0][0x2d0], -R8 ;  /* 0x0000b4000c007a23 */ /* 0x010fe20000010808 */
[----:B-----5:R-:W-:-:S05]  /*5610*/  F2FP.BF16.PACK_AB R4, R11, R202 ;  /* 0x000000ca0b04723e */ /* 0x020fca00000010ff */
[----:B------:R4:W-:Y:S02]  /*5620*/  MUFU.EX2 R218, R0 ;  /* 0x0000000000da7308 */ /* 0x0009e40000000800 */
[----:B----4-:R-:W-:-:S06]  /*5630*/  FFMA.FTZ R0, R13, c[0x0][0x2d0], -R8 ;  /* 0x0000b4000d007a23 */ /* 0x010fcc0000010808 */
[----:B------:R4:W5:Y:S02]  /*5640*/  MUFU.EX2 R219, R0 ;  /* 0x0000000000db7308 */ /* 0x0009640000000800 */
[----:B----4-:R-:W-:Y:S01]  /*5650*/  FFMA.FTZ R0, R18, c[0x0][0x2d0], -R8 ;  /* 0x0000b40012007a23 */ /* 0x010fe20000010808 */
[----:B-----5:R-:W-:-:S05]  /*5660*/  F2FP.BF16.PACK_AB R6, R219, R218 ;  /* 0x000000dadb06723e */ /* 0x020fca00000010ff */
[----:B------:R4:W-:Y:S02]  /*5670*/  MUFU.EX2 R227, R0 ;  /* 0x0000000000e37308 */ /* 0x0009e40000000800 */
[----:B----4-:R-:W-:-:S06]  /*5680*/  FFMA.FTZ R0, R16, c[0x0][0x2d0], -R3 ;  /* 0x0000b40010007a23 */ /* 0x010fcc0000010803 */
[----:B------:R4:W-:Y:S02]  /*5690*/  MUFU.EX2 R212, R0 ;  /* 0x0000000000d47308 */ /* 0x0009e40000000800 */
[----:B----4-:R-:W-:-:S06]  /*56a0*/  FFMA.FTZ R0, R19, c[0x0][0x2d0], -R3 ;  /* 0x0000b40013007a23 */ /* 0x010fcc0000010803 */
[----:B------:R4:W5:Y:S02]  /*56b0*/  MUFU.EX2 R211, R0 ;  /* 0x0000000000d37308 */ /* 0x0009640000000800 */
[--C-:B----4-:R-:W-:Y:S01]  /*56c0*/  FFMA.FTZ R0, R28, c[0x0][0x2d0], -R3.reuse ;  /* 0x0000b4001c007a23 */ /* 0x110fe20000010803 */
[----:B-----5:R-:W-:Y:S01]  /*56d0*/  F2FP.BF16.PACK_AB R5, R211, R212 ;  /* 0x000000d4d305723e */ /* 0x020fe200000010ff */
[----:B------:R-:W4:Y:S04]  /*56e0*/  LDSM.16.MT88.4 R28, [R191] ;  /* 0x00000000bf1c783b */ /* 0x000f280000004200 */
[----:B------:R5:W-:Y:S02]  /*56f0*/  MUFU.EX2 R213, R0 ;  /* 0x0000000000d57308 */ /* 0x000be40000000800 */
[----:B-----5:R-:W-:-:S06]  /*5700*/  FFMA.FTZ R0, R32, c[0x0][0x2d0], -R3 ;  /* 0x0000b40020007a23 */ /* 0x020fcc0000010803 */
[----:B------:R5:W1:Y:S02]  /*5710*/  MUFU.EX2 R214, R0 ;  /* 0x0000000000d67308 */ /* 0x000a640000000800 */
[----:B-----5:R-:W-:Y:S01]  /*5720*/  FFMA.FTZ R0, R33, c[0x0][0x2d0], -R8 ;  /* 0x0000b40021007a23 */ /* 0x020fe20000010808 */
[----:B-1----:R-:W-:-:S05]  /*5730*/  F2FP.BF16.PACK_AB R7, R214, R213 ;  /* 0x000000d5d607723e */ /* 0x002fca00000010ff */
[----:B------:R1:W5:Y:S02]  /*5740*/  MUFU.EX2 R224, R0 ;  /* 0x0000000000e07308 */ /* 0x0003640000000800 */
[C---:B------:R-:W-:Y:S08]  /*5750*/  HMMA.16816.F32.BF16 R48, R4.reuse, R20, RZ ;  /* 0x000000140430723c */ /* 0x040ff000000418ff */
[----:B---3--:R-:W-:Y:S01]  /*5760*/  HMMA.16816.F32.BF16 R76, R4, R24, RZ ;  /* 0x00000018044c723c */ /* 0x008fe200000418ff */
[----:B-1----:R-:W-:Y:S01]  /*5770*/  FFMA.FTZ R0, R34, c[0x0][0x2d0], -R8 ;  /* 0x0000b40022007a23 */ /* 0x002fe20000010808 */
[----:B-----5:R-:W-:-:S03]  /*5780*/  F2FP.BF16.PACK_AB R12, R224, R227 ;  /* 0x000000e3e00c723e */ /* 0x020fc600000010ff */
[----:B------:R1:W-:Y:S03]  /*5790*/  MUFU.EX2 R226, R0 ;  /* 0x0000000000e27308 */ /* 0x0003e60000000800 */
[C---:B----4-:R-:W-:Y:S08]  /*57a0*/  HMMA.16816.F32.BF16 R56, R4.reuse, R28, RZ ;  /* 0x0000001c0438723c */ /* 0x050ff000000418ff */
[----:B------:R-:W-:Y:S01]  /*57b0*/  HMMA.16816.F32.BF16 R52, R4, R44, RZ ;  /* 0x0000002c0434723c */ /* 0x000fe200000418ff */
[----:B-1----:R-:W-:-:S07]  /*57c0*/  FFMA.FTZ R0, R35, c[0x0][0x2d0], -R8 ;  /* 0x0000b40023007a23 */ /* 0x002fce0000010808 */
[C---:B------:R-:W-:Y:S01]  /*57d0*/  HMMA.16816.F32.BF16 R40, R4.reuse, R22, RZ ;  /* 0x000000160428723c */ /* 0x040fe200000418ff */
[----:B------:R1:W3:Y:S07]  /*57e0*/  MUFU.EX2 R228, R0 ;  /* 0x0000000000e47308 */ /* 0x0002ee0000000800 */
[C---:B------:R-:W-:Y:S08]  /*57f0*/  HMMA.16816.F32.BF16 R32, R4.reuse, R30, RZ ;  /* 0x0000001e0420723c */ /* 0x040ff000000418ff */
[----:B------:R-:W-:Y:S01]  /*5800*/  HMMA.16816.F32.BF16 R16, R4, R46, RZ ;  /* 0x0000002e0410723c */ /* 0x000fe200000418ff */
[----:B-1----:R-:W-:Y:S01]  /*5810*/  FFMA.FTZ R0, R36, c[0x0][0x2d0], -R3 ;  /* 0x0000b40024007a23 */ /* 0x002fe20000010803 */
[----:B---3--:R-:W-:-:S03]  /*5820*/  F2FP.BF16.PACK_AB R14, R228, R226 ;  /* 0x000000e2e40e723e */ /* 0x008fc600000010ff */
[----:B------:R1:W-:Y:S02]  /*5830*/  MUFU.EX2 R221, R0 ;  /* 0x0000000000dd7308 */ /* 0x0003e40000000800 */
[----:B-1----:R-:W-:-:S06]  /*5840*/  FFMA.FTZ R0, R37, c[0x0][0x2d0], -R3 ;  /* 0x0000b40025007a23 */ /* 0x002fcc0000010803 */
[----:B------:R1:W3:Y:S02]  /*5850*/  MUFU.EX2 R222, R0 ;  /* 0x0000000000de7308 */ /* 0x0002e40000000800 */
[----:B-1----:R-:W-:Y:S01]  /*5860*/  FFMA.FTZ R0, R38, c[0x0][0x2d0], -R3 ;  /* 0x0000b40026007a23 */ /* 0x002fe20000010803 */
[----:B---3--:R-:W-:-:S05]  /*5870*/  F2FP.BF16.PACK_AB R13, R222, R221 ;  /* 0x000000ddde0d723e */ /* 0x008fca00000010ff */
[----:B------:R1:W-:Y:S02]  /*5880*/  MUFU.EX2 R223, R0 ;  /* 0x0000000000df7308 */ /* 0x0003e40000000800 */
[----:B-1----:R-:W-:Y:S02]  /*5890*/  FFMA.FTZ R0, R39, c[0x0][0x2d0], -R3 ;  /* 0x0000b40027007a23 */ /* 0x002fe40000010803 */
[----:B------:R-:W-:Y:S04]  /*58a0*/  HMMA.16816.F32.BF16 R36, R4, R26, RZ ;  /* 0x0000001a0424723c */ /* 0x000fe800000418ff */
[----:B------:R1:W3:Y:S03]  /*58b0*/  MUFU.EX2 R225, R0 ;  /* 0x0000000000e17308 */ /* 0x0002e60000000800 */
[----:B------:R-:W-:-:S05]  /*58c0*/  FFMA.FTZ R4, R89, c[0x0][0x2d0], -R2 ;  /* 0x0000b40059047a23 */ /* 0x000fca0000010802 */
[----:B------:R4:W-:Y:S01]  /*58d0*/  MUFU.EX2 R215, R4 ;  /* 0x0000000400d77308 */ /* 0x0009e20000000800 */
[----:B-1----:R-:W-:Y:S01]  /*58e0*/  FFMA.FTZ R0, R68, c[0x0][0x2d0], -R2 ;  /* 0x0000b40044007a23 */ /* 0x002fe20000010802 */
[----:B---3--:R-:W-:-:S06]  /*58f0*/  F2FP.BF16.PACK_AB R15, R225, R223 ;  /* 0x000000dfe10f723e */ /* 0x008fcc00000010ff */
[----:B------:R1:W-:Y:S01]  /*5900*/  MUFU.EX2 R207, R0 ;  /* 0x0000000000cf7308 */ /* 0x0003e20000000800 */
[----:B------:R-:W-:Y:S01]  /*5910*/  HMMA.16816.F32.BF16 R100, R12, R66, R40 ;  /* 0x000000420c64723c */ /* 0x000fe20000041828 */
[----:B----4-:R-:W-:-:S06]  /*5920*/  FFMA.FTZ R4, R90, c[0x0][0x2d0], -R2 ;  /* 0x0000b4005a047a23 */ /* 0x010fcc0000010802 */
[----:B------:R-:W-:Y:S01]  /*5930*/  MUFU.EX2 R216, R4 ;  /* 0x0000000400d87308 */ /* 0x000fe20000000800 */
[----:B------:R-:W-:Y:S01]  /*5940*/  HMMA.16816.F32.BF16 R116, R12, R62, R36 ;  /* 0x0000003e0c74723c */ /* 0x000fe20000041824 */
[----:B-1----:R-:W-:-:S06]  /*5950*/  FFMA.FTZ R0, R69, c[0x0][0x2d0], -R2 ;  /* 0x0000b40045007a23 */ /* 0x002fcc0000010802 */
[----:B------:R1:W-:Y:S01]  /*5960*/  MUFU.EX2 R203, R0 ;  /* 0x0000000000cb7308 */ /* 0x0003e20000000800 */
[C---:B------:R-:W-:Y:S08]  /*5970*/  HMMA.16816.F32.BF16 R120, R12.reuse, R80, R56 ;  /* 0x000000500c78723c */ /* 0x040ff00000041838 */
[----:B------:R-:W-:Y:S01]  /*5980*/  HMMA.16816.F32.BF16 R132, R12, R82, R32 ;  /* 0x000000520c84723c */ /* 0x000fe20000041820 */
[----:B-1----:R-:W-:-:S07]  /*5990*/  FFMA.FTZ R0, R73, c[0x0][0x2d0], -R2 ;  /* 0x0000b40049007a23 */ /* 0x002fce0000010802 */
[C---:B------:R-:W-:Y:S01]  /*59a0*/  HMMA.16816.F32.BF16 R104, R12.reuse, R64, R48 ;  /* 0x000000400c68723c */ /* 0x040fe20000041830 */
[----:B------:R1:W3:Y:S07]  /*59b0*/  MUFU.EX2 R206, R0 ;  /* 0x0000000000ce7308 */ /* 0x0002ee0000000800 */
[C---:B------:R-:W-:Y:S08]  /*59c0*/  HMMA.16816.F32.BF16 R76, R12.reuse, R60, R76 ;  /* 0x0000003c0c4c723c */ /* 0x040ff0000004184c */
[----:B------:R-:W-:Y:S01]  /*59d0*/  HMMA.16816.F32.BF16 R136, R12, R84, R52 ;  /* 0x000000540c88723c */ /* 0x000fe20000041834 */
[----:B-1----:R-:W-:Y:S01]  /*59e0*/  FMUL.FTZ R0, R9, c[0x0][0x2d0] ;  /* 0x0000b40009007a20 */ /* 0x002fe20000410000 */
[----:B---3--:R-:W-:-:S04]  /*59f0*/  F2FP.BF16.PACK_AB R6, R217, R206 ;  /* 0x000000ced906723e */ /* 0x008fc800000010ff */
[----:B------:R-:W-:Y:S02]  /*5a00*/  FSEL R0, R0, RZ, P1 ;  /* 0x000000ff00007208 */ /* 0x000fe40000800000 */
[----:B------:R-:W-:Y:S03]  /*5a10*/  HMMA.16816.F32.BF16 R56, R12, R86, R16 ;  /* 0x000000560c38723c */ /* 0x000fe60000041810 */
[--C-:B------:R-:W-:Y:S02]  /*5a20*/  FFMA.FTZ R4, R75, c[0x0][0x2d0], -R0.reuse ;  /* 0x0000b4004b047a23 */ /* 0x100fe40000010800 */
[--C-:B------:R-:W-:Y:S02]  /*5a30*/  FFMA.FTZ R10, R95, c[0x0][0x2d0], -R0.reuse ;  /* 0x0000b4005f0a7a23 */ /* 0x100fe40000010800 */
[----:B------:R1:W-:Y:S08]  /*5a40*/  MUFU.EX2 R89, R4 ;  /* 0x0000000400597308 */ /* 0x0003f00000000800 */
[----:B------:R3:W-:Y:S01]  /*5a50*/  MUFU.EX2 R198, R10 ;  /* 0x0000000a00c67308 */ /* 0x0007e20000000800 */
[----:B-1----:R-:W-:-:S07]  /*5a60*/  FFMA.FTZ R4, R88, c[0x0][0x2d0], -R0 ;  /* 0x0000b40058047a23 */ /* 0x002fce0000010800 */
[----:B------:R1:W4:Y:S01]  /*5a70*/  MUFU.EX2 R88, R4 ;  /* 0x0000000400587308 */ /* 0x0003220000000800 */
[----:B---3--:R-:W-:-:S07]  /*5a80*/  FFMA.FTZ R10, R96, c[0x0][0x2d0], -R0 ;  /* 0x0000b400600a7a23 */ /* 0x008fce0000010800 */
[----:B------:R3:W-:Y:S01]  /*5a90*/  MUFU.EX2 R188, R10 ;  /* 0x0000000a00bc7308 */ /* 0x0007e20000000800 */
[----:B-1----:R-:W-:Y:S01]  /*5aa0*/  FFMA.FTZ R4, R91, c[0x0][0x2d0], -R0 ;  /* 0x0000b4005b047a23 */ /* 0x002fe20000010800 */
[----:B----4-:R-:W-:-:S06]  /*5ab0*/  F2FP.BF16.PACK_AB R5, R88, R89 ;  /* 0x000000595805723e */ /* 0x010fcc00000010ff */
[----:B------:R1:W-:Y:S01]  /*5ac0*/  MUFU.EX2 R208, R4 ;  /* 0x0000000400d07308 */ /* 0x0003e20000000800 */
[----:B---3--:R-:W-:-:S07]  /*5ad0*/  FFMA.FTZ R10, R97, c[0x0][0x2d0], -R0 ;  /* 0x0000b400610a7a23 */ /* 0x008fce0000010800 */
        /* <DEDUP_REMOVED lines=8> */
[----:B---3--:R-:W-:Y:S02]  /*5b60*/  FFMA.FTZ R10, R99, c[0x0][0x2d0], -R8 ;  /* 0x0000b400630a7a23 */ /* 0x008fe40000010808 */
[----:B------:R-:W-:Y:S05]  /*5b70*/  LDSM.16.MT88.4 R96, [R190+0x2000] ;  /* 0x00200000be60783b */ /* 0x000fea0000004200 */
[----:B------:R3:W-:Y:S01]  /*5b80*/  MUFU.EX2 R183, R10 ;  /* 0x0000000a00b77308 */ /* 0x0007e20000000800 */
[----:B-1----:R-:W-:-:S07]  /*5b90*/  FFMA.FTZ R4, R94, c[0x0][0x2d0], -R2 ;  /* 0x0000b4005e047a23 */ /* 0x002fce0000010802 */
[----:B------:R1:W4:Y:S01]  /*5ba0*/  MUFU.EX2 R209, R4 ;  /* 0x0000000400d17308 */ /* 0x0003220000000800 */
[----:B---3--:R-:W-:-:S07]  /*5bb0*/  FFMA.FTZ R10, R108, c[0x0][0x2d0], -R8 ;  /* 0x0000b4006c0a7a23 */ /* 0x008fce0000010808 */
[----:B------:R3:W-:Y:S01]  /*5bc0*/  MUFU.EX2 R185, R10 ;  /* 0x0000000a00b97308 */ /* 0x0007e20000000800 */
[----:B-1----:R-:W-:-:S07]  /*5bd0*/  F2FP.BF16.PACK_AB R4, R203, R207 ;  /* 0x000000cfcb04723e */ /* 0x002fce00000010ff */
[----:B------:R-:W-:Y:S01]  /*5be0*/  HMMA.16816.F32.BF16 R40, R4, R20, RZ ;  /* 0x000000140428723c */ /* 0x000fe200000418ff */
[----:B---3--:R-:W-:-:S04]  /*5bf0*/  FFMA.FTZ R10, R109, c[0x0][0x2d0], -R8 ;  /* 0x0000b4006d0a7a23 */ /* 0x008fc80000010808 */
[----:B------:R1:W-:Y:S03]  /*5c00*/  MUFU.EX2 R186, R10 ;  /* 0x0000000a00ba7308 */ /* 0x0003e60000000800 */
[C---:B------:R-:W-:Y:S08]  /*5c10*/  HMMA.16816.F32.BF16 R36, R4.reuse, R22, RZ ;  /* 0x000000160424723c */ /* 0x040ff000000418ff */
[----:B------:R-:W-:Y:S01]  /*5c20*/  HMMA.16816.F32.BF16 R32, R4, R24, RZ ;  /* 0x000000180420723c */ /* 0x000fe200000418ff */
[----:B-1----:R-:W-:-:S07]  /*5c30*/  FFMA.FTZ R10, R110, c[0x0][0x2d0], -R8 ;  /* 0x0000b4006e0a7a23 */ /* 0x002fce0000010808 */
[C---:B------:R-:W-:Y:S01]  /*5c40*/  HMMA.16816.F32.BF16 R20, R4.reuse, R28, RZ ;  /* 0x0000001c0414723c */ /* 0x040fe200000418ff */
[----:B------:R1:W-:Y:S07]  /*5c50*/  MUFU.EX2 R187, R10 ;  /* 0x0000000a00bb7308 */ /* 0x0003ee0000000800 */
[C---:B------:R-:W-:Y:S08]  /*5c60*/  HMMA.16816.F32.BF16 R12, R4.reuse, R26, RZ ;  /* 0x0000001a040c723c */ /* 0x040ff000000418ff */
[----:B------:R-:W-:Y:S01]  /*5c70*/  HMMA.16816.F32.BF16 R28, R4, R30, RZ ;  /* 0x0000001e041c723c */ /* 0x000fe200000418ff */
[----:B-1----:R-:W-:-:S04]  /*5c80*/  FFMA.FTZ R10, R111, c[0x0][0x2d0], -R3 ;  /* 0x0000b4006f0a7a23 */ /* 0x002fc80000010803 */
[----:B------:R1:W-:Y:S03]  /*5c90*/  MUFU.EX2 R179, R10 ;  /* 0x0000000a00b37308 */ /* 0x0003e60000000800 */
[C---:B------:R-:W-:Y:S08]  /*5ca0*/  HMMA.16816.F32.BF16 R16, R4.reuse, R44, RZ ;  /* 0x0000002c0410723c */ /* 0x040ff000000418ff */
[----:B------:R-:W-:Y:S01]  /*5cb0*/  HMMA.16816.F32.BF16 R24, R4, R46, RZ ;  /* 0x0000002e0418723c */ /* 0x000fe200000418ff */
[----:B-1----:R-:W-:-:S06]  /*5cc0*/  FFMA.FTZ R10, R112, c[0x0][0x2d0], -R3 ;  /* 0x0000b400700a7a23 */ /* 0x002fcc0000010803 */
[----:B------:R-:W-:Y:S01]  /*5cd0*/  F2FP.BF16.PACK_AB R4, R216, R215 ;  /* 0x000000d7d804723e */ /* 0x000fe200000010ff */
[----:B------:R1:W3:Y:S01]  /*5ce0*/  MUFU.EX2 R180, R10 ;  /* 0x0000000a00b47308 */ /* 0x0002e20000000800 */
[----:B----4-:R-:W-:Y:S02]  /*5cf0*/  F2FP.BF16.PACK_AB R6, R209, R210 ;  /* 0x000000d2d106723e */ /* 0x010fe400000010ff */
[----:B------:R-:W-:Y:S02]  /*5d00*/  F2FP.BF16.PACK_AB R5, R188, R198 ;  /* 0x000000c6bc05723e */ /* 0x000fe400000010ff */
[----:B------:R-:W-:-:S07]  /*5d10*/  F2FP.BF16.PACK_AB R7, R199, R200 ;  /* 0x000000c8c707723e */ /* 0x000fce00000010ff */
[----:B------:R-:W-:Y:S01]  /*5d20*/  HMMA.16816.F32.BF16 R48, R4, R64, R40 ;  /* 0x000000400430723c */ /* 0x000fe20000041828 */
[----:B-1----:R-:W-:-:S04]  /*5d30*/  FFMA.FTZ R10, R113, c[0x0][0x2d0], -R3 ;  /* 0x0000b400710a7a23 */ /* 0x002fc80000010803 */
[----:B------:R1:W-:Y:S03]  /*5d40*/  MUFU.EX2 R181, R10 ;  /* 0x0000000a00b57308 */ /* 0x0003e60000000800 */
[C---:B------:R-:W-:Y:S08]  /*5d50*/  HMMA.16816.F32.BF16 R44, R4.reuse, R60, R32 ;  /* 0x0000003c042c723c */ /* 0x040ff00000041820 */
[----:B------:R-:W-:Y:S01]  /*5d60*/  HMMA.16816.F32.BF16 R40, R4, R80, R20 ;  /* 0x000000500428723c */ /* 0x000fe20000041814 */
[----:B------:R-:W4:Y:S01]  /*5d70*/  LDSM.16.MT88.4 R20, [R190+0x1000] ;  /* 0x00100000be14783b */ /* 0x000f220000004200 */
[----:B-1----:R-:W-:-:S06]  /*5d80*/  FFMA.FTZ R10, R114, c[0x0][0x2d0], -R3 ;  /* 0x0000b400720a7a23 */ /* 0x002fcc0000010803 */
[C---:B------:R-:W-:Y:S01]  /*5d90*/  HMMA.16816.F32.BF16 R64, R4.reuse, R66, R36 ;  /* 0x000000420440723c */ /* 0x040fe20000041824 */
[----:B------:R1:W5:Y:S07]  /*5da0*/  MUFU.EX2 R182, R10 ;  /* 0x0000000a00b67308 */ /* 0x00036e0000000800 */
[C---:B------:R-:W-:Y:S08]  /*5db0*/  HMMA.16816.F32.BF16 R32, R4.reuse, R82, R28 ;  /* 0x000000520420723c */ /* 0x040ff0000004181c */
[----:B------:R-:W-:Y:S01]  /*5dc0*/  HMMA.16816.F32.BF16 R52, R4, R84, R16 ;  /* 0x000000540434723c */ /* 0x000fe20000041810 */
[----:B------:R-:W2:Y:S01]  /*5dd0*/  LDSM.16.MT88.4 R16, [R193+0x1000] ;  /* 0x00100000c110783b */ /* 0x000ea20000004200 */
[----:B-1----:R-:W-:-:S03]  /*5de0*/  FFMA.FTZ R10, R115, c[0x0][0x2d0], -R2 ;  /* 0x0000b400730a7a23 */ /* 0x002fc60000010802 */
[----:B------:R-:W-:Y:S01]  /*5df0*/  LDSM.16.MT88.4 R112, [R193+0x2000] ;  /* 0x00200000c170783b */ /* 0x000fe20000004200 */
[----:B------:R1:W-:Y:S02]  /*5e00*/  MUFU.EX2 R178, R10 ;  /* 0x0000000a00b27308 */ /* 0x0003e40000000800 */
[C---:B------:R-:W-:Y:S01]  /*5e10*/  HMMA.16816.F32.BF16 R36, R4.reuse, R62, R12 ;  /* 0x0000003e0424723c */ /* 0x040fe2000004180c */
[----:B------:R-:W2:Y:S07]  /*5e20*/  LDSM.16.MT88.4 R12, [R191+0x1000] ;  /* 0x00100000bf0c783b */ /* 0x000eae0000004200 */
[----:B------:R-:W-:Y:S01]  /*5e30*/  HMMA.16816.F32.BF16 R28, R4, R86, R24 ;  /* 0x00000056041c723c */ /* 0x000fe20000041818 */
[----:B------:R-:W2:Y:S01]  /*5e40*/  LDSM.16.MT88.4 R24, [R192+0x1000] ;  /* 0x00100000c018783b */ /* 0x000ea20000004200 */
[----:B-1----:R-:W-:-:S05]  /*5e50*/  FFMA.FTZ R10, R124, c[0x0][0x2d0], -R2 ;  /* 0x0000b4007c0a7a23 */ /* 0x002fca0000010802 */
[----:B---3--:R-:W-:Y:S01]  /*5e60*/  F2FP.BF16.PACK_AB R5, R180, R179 ;  /* 0x000000b3b405723e */ /* 0x008fe200000010ff */
[----:B------:R-:W-:Y:S01]  /*5e70*/  FFMA.FTZ R4, R126, c[0x0][0x2d0], -R2 ;  /* 0x0000b4007e047a23 */ /* 0x000fe20000010802 */
[----:B------:R-:W-:Y:S01]  /*5e80*/  F2FP.BF16.PACK_AB R6, R187, R186 ;  /* 0x000000babb06723e */ /* 0x000fe200000010ff */
[----:B------:R1:W3:Y:S01]  /*5e90*/  MUFU.EX2 R176, R10 ;  /* 0x0000000a00b07308 */ /* 0x0002e20000000800 */
[----:B-----5:R-:W-:-:S07]  /*5ea0*/  F2FP.BF16.PACK_AB R7, R182, R181 ;  /* 0x000000b5b607723e */ /* 0x020fce00000010ff */
[----:B------:R5:W-:Y:S01]  /*5eb0*/  MUFU.EX2 R175, R4 ;  /* 0x0000000400af7308 */ /* 0x000be20000000800 */
[----:B-1----:R-:W-:-:S07]  /*5ec0*/  FFMA.FTZ R10, R125, c[0x0][0x2d0], -R2 ;  /* 0x0000b4007d0a7a23 */ /* 0x002fce0000010802 */
[----:B------:R1:W1:Y:S01]  /*5ed0*/  MUFU.EX2 R177, R10 ;  /* 0x0000000a00b17308 */ /* 0x0002620000000800 */
[----:B-----5:R-:W-:-:S07]  /*5ee0*/  FFMA.FTZ R4, R127, c[0x0][0x2d0], -R0 ;  /* 0x0000b4007f047a23 */ /* 0x020fce0000010800 */
[----:B------:R5:W-:Y:S01]  /*5ef0*/  MUFU.EX2 R173, R4 ;  /* 0x0000000400ad7308 */ /* 0x000be20000000800 */
[----:B-1----:R-:W-:-:S07]  /*5f00*/  FFMA.FTZ R10, R129, c[0x0][0x2d0], -R0 ;  /* 0x0000b400810a7a23 */ /* 0x002fce0000010800 */
[----:B------:R1:W-:Y:S01]  /*5f10*/  MUFU.EX2 R172, R10 ;  /* 0x0000000a00ac7308 */ /* 0x0003e20000000800 */
[----:B-----5:R-:W-:-:S07]  /*5f20*/  FFMA.FTZ R4, R128, c[0x0][0x2d0], -R0 ;  /* 0x0000b40080047a23 */ /* 0x020fce0000010800 */
[----:B------:R5:W2:Y:S01]  /*5f30*/  MUFU.EX2 R174, R4 ;  /* 0x0000000400ae7308 */ /* 0x000aa20000000800 */
[----:B-1----:R-:W-:-:S07]  /*5f40*/  FFMA.FTZ R10, R130, c[0x0][0x2d0], -R0 ;  /* 0x0000b400820a7a23 */ /* 0x002fce0000010800 */
[----:B------:R1:W1:Y:S01]  /*5f50*/  MUFU.EX2 R87, R10 ;  /* 0x0000000a00577308 */ /* 0x0002620000000800 */
[----:B-----5:R-:W-:-:S07]  /*5f60*/  F2FP.BF16.PACK_AB R4, R185, R183 ;  /* 0x000000b7b904723e */ /* 0x020fce00000010ff */
[----:B----4-:R-:W-:Y:S01]  /*5f70*/  HMMA.16816.F32.BF16 R92, R4, R20, R104 ;  /* 0x00000014045c723c */ /* 0x010fe20000041868 */
[----:B-1----:R-:W-:-:S07]  /*5f80*/  FFMA.FTZ R10, R144, c[0x0][0x2d0], -R8 ;  /* 0x0000b400900a7a23 */ /* 0x002fce0000010808 */
[C---:B--2---:R-:W-:Y:S01]  /*5f90*/  HMMA.16816.F32.BF16 R104, R4.reuse, R16, R76 ;  /* 0x000000100468723c */ /* 0x044fe2000004184c */
[----:B------:R1:W-:Y:S07]  /*5fa0*/  MUFU.EX2 R83, R10 ;  /* 0x0000000a00537308 */ /* 0x0003ee0000000800 */
[C---:B------:R-:W-:Y:S08]  /*5fb0*/  HMMA.16816.F32.BF16 R120, R4.reuse, R12, R120 ;  /* 0x0000000c0478723c */ /* 0x040ff00000041878 */
[----:B------:R-:W-:Y:S01]  /*5fc0*/  HMMA.16816.F32.BF16 R136, R4, R24, R136 ;  /* 0x000000180488723c */ /* 0x000fe20000041888 */
[----:B-1----:R-:W-:-:S04]  /*5fd0*/  FFMA.FTZ R10, R142, c[0x0][0x2d0], -R8 ;  /* 0x0000b4008e0a7a23 */ /* 0x002fc80000010808 */
[----:B------:R1:W-:Y:S03]  /*5fe0*/  MUFU.EX2 R84, R10 ;  /* 0x0000000a00547308 */ /* 0x0003e60000000800 */
[C---:B------:R-:W-:Y:S08]  /*5ff0*/  HMMA.16816.F32.BF16 R100, R4.reuse, R22, R100 ;  /* 0x000000160464723c */ /* 0x040ff00000041864 */
[----:B------:R-:W-:Y:S01]  /*6000*/  HMMA.16816.F32.BF16 R116, R4, R18, R116 ;  /* 0x000000120474723c */ /* 0x000fe20000041874 */
[----:B-1----:R-:W-:-:S07]  /*6010*/  FFMA.FTZ R10, R140, c[0x0][0x2d0], -R8 ;  /* 0x0000b4008c0a7a23 */ /* 0x002fce0000010808 */
[C---:B------:R-:W-:Y:S01]  /*6020*/  HMMA.16816.F32.BF16 R132, R4.reuse, R14, R132 ;  /* 0x0000000e0484723c */ /* 0x040fe20000041884 */
[----:B------:R1:W-:Y:S07]  /*6030*/  MUFU.EX2 R85, R10 ;  /* 0x0000000a00557308 */ /* 0x0003ee0000000800 */
[----:B------:R-:W-:Y:S07]  /*6040*/  HMMA.16816.F32.BF16 R60, R4, R26, R56 ;  /* 0x0000001a043c723c */ /* 0x000fee0000041838 */
[----:B---3--:R-:W-:Y:S01]  /*6050*/  F2FP.BF16.PACK_AB R4, R176, R178 ;  /* 0x000000b2b004723e */ /* 0x008fe200000010ff */
[----:B-1----:R-:W-:Y:S01]  /*6060*/  FFMA.FTZ R10, R131, c[0x0][0x2d0], -R8 ;  /* 0x0000b400830a7a23 */ /* 0x002fe20000010808 */
[----:B------:R-:W-:Y:S01]  /*6070*/  F2FP.BF16.PACK_AB R6, R175, R177 ;  /* 0x000000b1af06723e */ /* 0x000fe200000010ff */
[----:B------:R-:W-:Y:S01]  /*6080*/  LDSM.16.MT88.4 R128, [R191+0x2000] ;  /* 0x00200000bf80783b */ /* 0x000fe20000004200 */
[----:B------:R-:W-:Y:S01]  /*6090*/  F2FP.BF16.PACK_AB R5, R174, R173 ;  /* 0x000000adae05723e */ /* 0x000fe200000010ff */
[----:B------:R1:W-:Y:S01]  /*60a0*/  MUFU.EX2 R86, R10 ;  /* 0x0000000a00567308 */ /* 0x0003e20000000800 */
[----:B------:R-:W-:-:S07]  /*60b0*/  F2FP.BF16.PACK_AB R7, R87, R172 ;  /* 0x000000ac5707723e */ /* 0x000fce00000010ff */
[----:B------:R-:W-:Y:S01]  /*60c0*/  HMMA.16816.F32.BF16 R56, R4, R20, R48 ;  /* 0x000000140438723c */ /* 0x000fe20000041830 */
[----:B-1----:R-:W-:-:S07]  /*60d0*/  FFMA.FTZ R10, R146, c[0x0][0x2d0], -R3 ;  /* 0x0000b400920a7a23 */ /* 0x002fce0000010803 */
[C---:B------:R-:W-:Y:S01]  /*60e0*/  HMMA.16816.F32.BF16 R48, R4.reuse, R16, R44 ;  /* 0x000000100430723c */ /* 0x040fe2000004182c */
[----:B------:R1:W-:Y:S07]  /*60f0*/  MUFU.EX2 R79, R10 ;  /* 0x0000000a004f7308 */ /* 0x0003ee0000000800 */
[C---:B------:R-:W-:Y:S01]  /*6100*/  HMMA.16816.F32.BF16 R44, R4.reuse, R18, R36 ;  /* 0x00000012042c723c */ /* 0x040fe20000041824 */
[----:B------:R-:W-:Y:S07]  /*6110*/  LDSM.16.MT88.4 R16, [R193+0x1800] ;  /* 0x00180000c110783b */ /* 0x000fee0000004200 */
[----:B------:R-:W-:Y:S01]  /*6120*/  HMMA.16816.F32.BF16 R36, R4, R14, R32 ;  /* 0x0000000e0424723c */ /* 0x000fe20000041820 */
[----:B-1----:R-:W-:-:S04]  /*6130*/  FFMA.FTZ R10, R145, c[0x0][0x2d0], -R3 ;  /* 0x0000b400910a7a23 */ /* 0x002fc80000010803 */
[----:B------:R1:W2:Y:S03]  /*6140*/  MUFU.EX2 R80, R10 ;  /* 0x0000000a00507308 */ /* 0x0002a60000000800 */
[C---:B------:R-:W-:Y:S01]  /*6150*/  HMMA.16816.F32.BF16 R64, R4.reuse, R22, R64 ;  /* 0x000000160440723c */ /* 0x040fe20000041840 */
[----:B------:R-:W3:Y:S07]  /*6160*/  LDSM.16.MT88.4 R20, [R190+0x1800] ;  /* 0x00180000be14783b */ /* 0x000eee0000004200 */
[----:B------:R-:W-:Y:S01]  /*6170*/  HMMA.16816.F32.BF16 R40, R4, R12, R40 ;  /* 0x0000000c0428723c */ /* 0x000fe20000041828 */
[----:B------:R-:W4:Y:S01]  /*6180*/  LDSM.16.MT88.4 R12, [R191+0x1800] ;  /* 0x00180000bf0c783b */ /* 0x000f220000004200 */
[----:B-1----:R-:W-:-:S06]  /*6190*/  FFMA.FTZ R10, R143, c[0x0][0x2d0], -R3 ;  /* 0x0000b4008f0a7a23 */ /* 0x002fcc0000010803 */
[C---:B------:R-:W-:Y:S01]  /*61a0*/  HMMA.16816.F32.BF16 R32, R4.reuse, R24, R52 ;  /* 0x000000180420723c */ /* 0x040fe20000041834 */
[----:B------:R1:W-:Y:S07]  /*61b0*/  MUFU.EX2 R81, R10 ;  /* 0x0000000a00517308 */ /* 0x0003ee0000000800 */
[----:B------:R-:W-:Y:S01]  /*61c0*/  HMMA.16816.F32.BF16 R28, R4, R26, R28 ;  /* 0x0000001a041c723c */ /* 0x000fe2000004181c */
[----:B------:R-:W5:Y:S06]  /*61d0*/  LDSM.16.MT88.4 R24, [R192+0x1800] ;  /* 0x00180000c018783b */ /* 0x000f6c0000004200 */
[----:B------:R-:W-:Y:S01]  /*61e0*/  FFMA.FTZ R4, R150, c[0x0][0x2d0], -R2 ;  /* 0x0000b40096047a23 */ /* 0x000fe20000010802 */
[----:B--2---:R-:W-:-:S02]  /*61f0*/  F2FP.BF16.PACK_AB R5, R80, R79 ;  /* 0x0000004f5005723e */ /* 0x004fc400000010ff */
[----:B------:R-:W-:Y:S01]  /*6200*/  F2FP.BF16.PACK_AB R6, R86, R85 ;  /* 0x000000555606723e */ /* 0x000fe200000010ff */
[----:B-1----:R-:W-:Y:S01]  /*6210*/  FFMA.FTZ R10, R141, c[0x0][0x2d0], -R3 ;  /* 0x0000b4008d0a7a23 */ /* 0x002fe20000010803 */
[----:B------:R1:W-:Y:S08]  /*6220*/  MUFU.EX2 R75, R4 ;  /* 0x00000004004b7308 */ /* 0x0003f00000000800 */
[----:B------:R2:W2:Y:S01]  /*6230*/  MUFU.EX2 R82, R10 ;  /* 0x0000000a00527308 */ /* 0x0004a20000000800 */
[----:B-1----:R-:W-:-:S07]  /*6240*/  FFMA.FTZ R4, R149, c[0x0][0x2d0], -R2 ;  /* 0x0000b40095047a23 */ /* 0x002fce0000010802 */
[----:B------:R1:W-:Y:S01]  /*6250*/  MUFU.EX2 R76, R4 ;  /* 0x00000004004c7308 */ /* 0x0003e20000000800 */
[----:B--2---:R-:W-:Y:S01]  /*6260*/  FFMA.FTZ R10, R147, c[0x0][0x2d0], -R2 ;  /* 0x0000b400930a7a23 */ /* 0x004fe20000010802 */
[----:B------:R-:W-:-:S06]  /*6270*/  F2FP.BF16.PACK_AB R7, R82, R81 ;  /* 0x000000515207723e */ /* 0x000fcc00000010ff */
[----:B------:R2:W-:Y:S01]  /*6280*/  MUFU.EX2 R77, R10 ;  /* 0x0000000a004d7308 */ /* 0x0005e20000000800 */
[----:B-1----:R-:W-:-:S07]  /*6290*/  FFMA.FTZ R4, R151, c[0x0][0x2d0], -R0 ;  /* 0x0000b40097047a23 */ /* 0x002fce0000010800 */
[----:B------:R1:W-:Y:S01]  /*62a0*/  MUFU.EX2 R73, R4 ;  /* 0x0000000400497308 */ /* 0x0003e20000000800 */
[----:B--2---:R-:W-:-:S07]  /*62b0*/  FFMA.FTZ R10, R148, c[0x0][0x2d0], -R2 ;  /* 0x0000b400940a7a23 */ /* 0x004fce0000010802 */
[----:B------:R2:W-:Y:S01]  /*62c0*/  MUFU.EX2 R78, R10 ;  /* 0x0000000a004e7308 */ /* 0x0005e20000000800 */
[----:B-1----:R-:W-:-:S07]  /*62d0*/  FFMA.FTZ R4, R153, c[0x0][0x2d0], -R0 ;  /* 0x0000b40099047a23 */ /* 0x002fce0000010800 */
[----:B------:R1:W-:Y:S01]  /*62e0*/  MUFU.EX2 R74, R4 ;  /* 0x00000004004a7308 */ /* 0x0003e20000000800 */
[----:B--2---:R-:W-:-:S07]  /*62f0*/  FFMA.FTZ R10, R152, c[0x0][0x2d0], -R0 ;  /* 0x0000b400980a7a23 */ /* 0x004fce0000010800 */
[----:B------:R2:W-:Y:S01]  /*6300*/  MUFU.EX2 R69, R10 ;  /* 0x0000000a00457308 */ /* 0x0005e20000000800 */
[----:B-1----:R-:W-:-:S07]  /*6310*/  F2FP.BF16.PACK_AB R4, R84, R83 ;  /* 0x000000535404723e */ /* 0x002fce00000010ff */
[----:B---3--:R-:W-:Y:S01]  /*6320*/  HMMA.16816.F32.BF16 R92, R4, R20, R92 ;  /* 0x00000014045c723c */ /* 0x008fe2000004185c */
[----:B--2---:R-:W-:-:S04]  /*6330*/  FFMA.FTZ R10, R154, c[0x0][0x2d0], -R0 ;  /* 0x0000b4009a0a7a23 */ /* 0x004fc80000010800 */
[----:B------:R1:W-:Y:S03]  /*6340*/  MUFU.EX2 R68, R10 ;  /* 0x0000000a00447308 */ /* 0x0003e60000000800 */
[C---:B------:R-:W-:Y:S08]  /*6350*/  HMMA.16816.F32.BF16 R100, R4.reuse, R22, R100 ;  /* 0x000000160464723c */ /* 0x040ff00000041864 */
[----:B------:R-:W-:Y:S01]  /*6360*/  HMMA.16816.F32.BF16 R104, R4, R16, R104 ;  /* 0x000000100468723c */ /* 0x000fe20000041868 */
[----:B-1----:R-:W-:-:S07]  /*6370*/  FFMA.FTZ R10, R158, c[0x0][0x2d0], -R8 ;  /* 0x0000b4009e0a7a23 */ /* 0x002fce0000010808 */
[C---:B------:R-:W-:Y:S01]  /*6380*/  HMMA.16816.F32.BF16 R116, R4.reuse, R18, R116 ;  /* 0x000000120474723c */ /* 0x040fe20000041874 */
[----:B------:R1:W-:Y:S07]  /*6390*/  MUFU.EX2 R52, R10 ;  /* 0x0000000a00347308 */ /* 0x0003ee0000000800 */
[C---:B----4-:R-:W-:Y:S08]  /*63a0*/  HMMA.16816.F32.BF16 R120, R4.reuse, R12, R120 ;  /* 0x0000000c0478723c */ /* 0x050ff00000041878 */
[----:B------:R-:W-:Y:S01]  /*63b0*/  HMMA.16816.F32.BF16 R132, R4, R14, R132 ;  /* 0x0000000e0484723c */ /* 0x000fe20000041884 */
[----:B-1----:R-:W-:-:S04]  /*63c0*/  FFMA.FTZ R10, R157, c[0x0][0x2d0], -R8 ;  /* 0x0000b4009d0a7a23 */ /* 0x002fc80000010808 */
[----:B------:R1:W2:Y:S03]  /*63d0*/  MUFU.EX2 R54, R10 ;  /* 0x0000000a00367308 */ /* 0x0002a60000000800 */
[C---:B-----5:R-:W-:Y:S08]  /*63e0*/  HMMA.16816.F32.BF16 R136, R4.reuse, R24, R136 ;  /* 0x000000180488723c */ /* 0x060ff00000041888 */
[----:B------:R-:W-:Y:S01]  /*63f0*/  HMMA.16816.F32.BF16 R60, R4, R26, R60 ;  /* 0x0000001a043c723c */ /* 0x000fe2000004183c */
[--C-:B-1----:R-:W-:Y:S01]  /*6400*/  FFMA.FTZ R10, R156, c[0x0][0x2d0], -R8.reuse ;  /* 0x0000b4009c0a7a23 */ /* 0x102fe20000010808 */
[----:B--2---:R-:W-:Y:S01]  /*6410*/  F2FP.BF16.PACK_AB R148, R54, R52 ;  /* 0x000000343694723e */ /* 0x004fe200000010ff */
[----:B------:R-:W-:-:S04]  /*6420*/  FFMA.FTZ R8, R155, c[0x0][0x2d0], -R8 ;  /* 0x0000b4009b087a23 */ /* 0x000fc80000010808 */
[----:B------:R-:W-:Y:S01]  /*6430*/  F2FP.BF16.PACK_AB R4, R78, R77 ;  /* 0x0000004d4e04723e */ /* 0x000fe200000010ff */
[----:B------:R-:W-:Y:S01]  /*6440*/  MUFU.EX2 R55, R10 ;  /* 0x0000000a00377308 */ /* 0x000fe20000000800 */
[----:B------:R-:W-:Y:S02]  /*6450*/  F2FP.BF16.PACK_AB R6, R76, R75 ;  /* 0x0000004b4c06723e */ /* 0x000fe400000010ff */
[----:B------:R-:W-:Y:S02]  /*6460*/  F2FP.BF16.PACK_AB R5, R74, R73 ;  /* 0x000000494a05723e */ /* 0x000fe400000010ff */
[----:B------:R-:W-:-:S03]  /*6470*/  F2FP.BF16.PACK_AB R7, R68, R69 ;  /* 0x000000454407723e */ /* 0x000fc600000010ff */
[----:B------:R1:W2:Y:S04]  /*6480*/  MUFU.EX2 R53, R8 ;  /* 0x0000000800357308 */ /* 0x0002a80000000800 */
[C---:B------:R-:W-:Y:S08]  /*6490*/  HMMA.16816.F32.BF16 R64, R4.reuse, R22, R64 ;  /* 0x000000160440723c */ /* 0x040ff00000041840 */
[----:B------:R-:W-:Y:S01]  /*64a0*/  HMMA.16816.F32.BF16 R56, R4, R20, R56 ;  /* 0x000000140438723c */ /* 0x000fe20000041838 */
[----:B-1----:R-:W-:Y:S01]  /*64b0*/  FFMA.FTZ R8, R160, c[0x0][0x2d0], -R3 ;  /* 0x0000b400a0087a23 */ /* 0x002fe20000010803 */
[----:B--2---:R-:W-:-:S03]  /*64c0*/  F2FP.BF16.PACK_AB R150, R53, R55 ;  /* 0x000000373596723e */ /* 0x004fc600000010ff */
[----:B------:R1:W-:Y:S03]  /*64d0*/  MUFU.EX2 R23, R8 ;  /* 0x0000000800177308 */ /* 0x0003e60000000800 */
[C---:B------:R-:W-:Y:S08]  /*64e0*/  HMMA.16816.F32.BF16 R48, R4.reuse, R16, R48 ;  /* 0x000000100430723c */ /* 0x040ff00000041830 */
[----:B------:R-:W-:Y:S01]  /*64f0*/  HMMA.16816.F32.BF16 R44, R4, R18, R44 ;  /* 0x00000012042c723c */ /* 0x000fe2000004182c */
[----:B-1----:R-:W-:-:S07]  /*6500*/  FFMA.FTZ R8, R161, c[0x0][0x2d0], -R3 ;  /* 0x0000b400a1087a23 */ /* 0x002fce0000010803 */
[C---:B------:R-:W-:Y:S01]  /*6510*/  HMMA.16816.F32.BF16 R40, R4.reuse, R12, R40 ;  /* 0x0000000c0428723c */ /* 0x040fe20000041828 */
[----:B------:R1:W2:Y:S07]  /*6520*/  MUFU.EX2 R22, R8 ;  /* 0x0000000800167308 */ /* 0x0002ae0000000800 */
[C---:B------:R-:W-:Y:S01]  /*6530*/  HMMA.16816.F32.BF16 R36, R4.reuse, R14, R36 ;  /* 0x0000000e0424723c */ /* 0x040fe20000041824 */
[----:B------:R-:W3:Y:S07]  /*6540*/  LDSM.16.MT88.4 R12, [R192+0x2000] ;  /* 0x00200000c00c783b */ /* 0x000eee0000004200 */
[----:B------:R-:W-:Y:S01]  /*6550*/  HMMA.16816.F32.BF16 R32, R4, R24, R32 ;  /* 0x000000180420723c */ /* 0x000fe20000041820 */
[----:B-1----:R-:W-:Y:S01]  /*6560*/  FFMA.FTZ R8, R159, c[0x0][0x2d0], -R3 ;  /* 0x0000b4009f087a23 */ /* 0x002fe20000010803 */
[----:B--2---:R-:W-:-:S03]  /*6570*/  F2FP.BF16.PACK_AB R149, R22, R23 ;  /* 0x000000171695723e */ /* 0x004fc600000010ff */
[----:B------:R1:W-:Y:S03]  /*6580*/  MUFU.EX2 R21, R8 ;  /* 0x0000000800157308 */ /* 0x0003e60000000800 */
[----:B------:R-:W-:Y:S07]  /*6590*/  HMMA.16816.F32.BF16 R28, R4, R26, R28 ;  /* 0x0000001a041c723c */ /* 0x000fee000004181c */
[----:B------:R-:W-:-:S02]  /*65a0*/  FFMA.FTZ R5, R162, c[0x0][0x2d0], -R3 ;  /* 0x0000b400a2057a23 */ /* 0x000fc40000010803 */
[----:B------:R-:W-:Y:S02]  /*65b0*/  FFMA.FTZ R7, R169, c[0x0][0x2d0], -R0 ;  /* 0x0000b400a9077a23 */ /* 0x000fe40000010800 */
[----:B------:R2:W4:Y:S01]  /*65c0*/  MUFU.EX2 R20, R5 ;  /* 0x0000000500147308 */ /* 0x0005220000000800 */
[--C-:B------:R-:W-:Y:S02]  /*65d0*/  FFMA.FTZ R4, R167, c[0x0][0x2d0], -R2.reuse ;  /* 0x0000b400a7047a23 */ /* 0x100fe40000010802 */
[----:B------:R-:W-:Y:S02]  /*65e0*/  FFMA.FTZ R3, R165, c[0x0][0x2d0], -R2 ;  /* 0x0000b400a5037a23 */ /* 0x000fe40000010802 */
[----:B-1----:R-:W-:Y:S02]  /*65f0*/  FFMA.FTZ R8, R168, c[0x0][0x2d0], -R0 ;  /* 0x0000b400a8087a23 */ /* 0x002fe40000010800 */
[--C-:B------:R-:W-:Y:S01]  /*6600*/  FFMA.FTZ R6, R164, c[0x0][0x2d0], -R2.reuse ;  /* 0x0000b400a4067a23 */ /* 0x100fe20000010802 */
[----:B------:R1:W-:Y:S01]  /*6610*/  MUFU.EX2 R16, R4 ;  /* 0x0000000400107308 */ /* 0x0003e20000000800 */
[----:B------:R-:W-:-:S02]  /*6620*/  FFMA.FTZ R2, R163, c[0x0][0x2d0], -R2 ;  /* 0x0000b400a3027a23 */ /* 0x000fc40000010802 */
[----:B--2---:R-:W-:-:S05]  /*6630*/  FFMA.FTZ R5, R170, c[0x0][0x2d0], -R0 ;  /* 0x0000b400aa057a23 */ /* 0x004fca0000010800 */
[----:B------:R-:W-:Y:S01]  /*6640*/  MUFU.EX2 R10, R7 ;  /* 0x00000007000a7308 */ /* 0x000fe20000000800 */
[----:B------:R-:W-:Y:S01]  /*6650*/  FFMA.FTZ R0, R166, c[0x0][0x2d0], -R0 ;  /* 0x0000b400a6007a23 */ /* 0x000fe20000010800 */
[----:B----4-:R-:W-:Y:S01]  /*6660*/  F2FP.BF16.PACK_AB R151, R20, R21 ;  /* 0x000000151497723e */ /* 0x010fe200000010ff */
[----:B-1----:R-:W-:-:S05]  /*6670*/  FADD.FTZ R4, R202, R11 ;  /* 0x0000000bca047221 */ /* 0x002fca0000010000 */
[----:B------:R1:W2:Y:S01]  /*6680*/  MUFU.EX2 R19, R3 ;  /* 0x0000000300137308 */ /* 0x0002a20000000800 */
[C---:B------:R-:W-:Y:S07]  /*6690*/  HMMA.16816.F32.BF16 R92, R148.reuse, R96, R92 ;  /* 0x00000060945c723c */ /* 0x040fee000004185c */
[----:B------:R4:W-:Y:S01]  /*66a0*/  MUFU.EX2 R7, R0 ;  /* 0x0000000000077308 */ /* 0x0009e20000000800 */
[----:B------:R-:W-:Y:S01]  /*66b0*/  HMMA.16816.F32.BF16 R100, R148, R98, R100 ;  /* 0x000000629464723c */ /* 0x000fe20000041864 */
[----:B-1----:R-:W-:-:S06]  /*66c0*/  FADD.FTZ R3, R207, R203 ;  /* 0x000000cbcf037221 */ /* 0x002fcc0000010000 */
[----:B------:R1:W-:Y:S01]  /*66d0*/  MUFU.EX2 R17, R2 ;  /* 0x0000000200117308 */ /* 0x0003e20000000800 */
[----:B--2---:R-:W-:Y:S01]  /*66e0*/  F2FP.BF16.PACK_AB R144, R19, R16 ;  /* 0x000000101390723e */ /* 0x004fe200000010ff */
[----:B------:R-:W-:Y:S01]  /*66f0*/  HMMA.16816.F32.BF16 R104, R148, R112, R104 ;  /* 0x000000709468723c */ /* 0x000fe20000041868 */
[----:B------:R-:W-:Y:S02]  /*6700*/  FADD.FTZ R3, R206, R3 ;  /* 0x00000003ce037221 */ /* 0x000fe40000010000 */
[----:B----4-:R-:W-:-:S03]  /*6710*/  FADD.FTZ R0, R212, R211 ;  /* 0x000000d3d4007221 */ /* 0x010fc60000010000 */
[----:B------:R2:W4:Y:S01]  /*6720*/  MUFU.EX2 R11, R5 ;  /* 0x00000005000b7308 */ /* 0x0005220000000800 */
[----:B------:R-:W-:Y:S01]  /*6730*/  FADD.FTZ R3, R217, R3 ;  /* 0x00000003d9037221 */ /* 0x000fe20000010000 */
[----:B------:R-:W-:Y:S01]  /*6740*/  HMMA.16816.F32.BF16 R116, R148, R114, R116 ;  /* 0x000000729474723c */ /* 0x000fe20000041874 */
[----:B------:R-:W-:Y:S02]  /*6750*/  FADD.FTZ R0, R213, R0 ;  /* 0x00000000d5007221 */ /* 0x000fe40000010000 */
[----:B-1----:R-:W-:-:S03]  /*6760*/  FADD.FTZ R2, R218, R4 ;  /* 0x00000004da027221 */ /* 0x002fc60000010000 */
[----:B------:R-:W1:Y:S02]  /*6770*/  MUFU.EX2 R18, R6 ;  /* 0x0000000600127308 */ /* 0x000e640000000800 */
[C---:B------:R-:W-:Y:S01]  /*6780*/  HMMA.16816.F32.BF16 R120, R148.reuse, R128, R120 ;  /* 0x000000809478723c */ /* 0x040fe20000041878 */
[----:B------:R-:W-:Y:S02]  /*6790*/  FADD.FTZ R4, R219, R2 ;  /* 0x00000002db047221 */ /* 0x000fe40000010000 */
[----:B------:R-:W-:Y:S02]  /*67a0*/  FADD.FTZ R2, R214, R0 ;  /* 0x00000000d6027221 */ /* 0x000fe40000010000 */
[----:B--2---:R-:W-:Y:S01]  /*67b0*/  FADD.FTZ R5, R89, R88 ;  /* 0x0000005859057221 */ /* 0x004fe20000010000 */
[----:B------:R-:W2:Y:S01]  /*67c0*/  MUFU.EX2 R8, R8 ;  /* 0x0000000800087308 */ /* 0x000ea20000000800 */
[----:B------:R-:W-:Y:S01]  /*67d0*/  FADD.FTZ R0, R227, R4 ;  /* 0x00000004e3007221 */ /* 0x000fe20000010000 */
[----:B----4-:R-:W-:Y:S01]  /*67e0*/  F2FP.BF16.PACK_AB R145, R10, R11 ;  /* 0x0000000b0a91723e */ /* 0x010fe200000010ff */
[----:B------:R-:W-:Y:S01]  /*67f0*/  FADD.FTZ R5, R208, R5 ;  /* 0x00000005d0057221 */ /* 0x000fe20000010000 */
[----:B------:R-:W-:Y:S01]  /*6800*/  HMMA.16816.F32.BF16 R132, R148, R130, R132 ;  /* 0x000000829484723c */ /* 0x000fe20000041884 */
[----:B------:R-:W-:-:S02]  /*6810*/  FADD.FTZ R2, R221, R2 ;  /* 0x00000002dd027221 */ /* 0x000fc40000010000 */
[----:B------:R-:W-:Y:S01]  /*6820*/  FADD.FTZ R4, R215, R3 ;  /* 0x00000003d7047221 */ /* 0x000fe20000010000 */
[----:B-1----:R-:W-:Y:S01]  /*6830*/  F2FP.BF16.PACK_AB R146, R17, R18 ;  /* 0x000000121192723e */ /* 0x002fe200000010ff */
[----:B------:R-:W-:Y:S02]  /*6840*/  FADD.FTZ R5, R205, R5 ;  /* 0x00000005cd057221 */ /* 0x000fe40000010000 */
[----:B------:R-:W-:Y:S01]  /*6850*/  FADD.FTZ R3, R224, R0 ;  /* 0x00000000e0037221 */ /* 0x000fe20000010000 */
[----:B---3--:R-:W-:Y:S01]  /*6860*/  HMMA.16816.F32.BF16 R136, R148, R12, R136 ;  /* 0x0000000c9488723c */ /* 0x008fe20000041888 */
[----:B------:R-:W-:Y:S02]  /*6870*/  FADD.FTZ R2, R222, R2 ;  /* 0x00000002de027221 */ /* 0x000fe40000010000 */
[----:B------:R-:W-:Y:S01]  /*6880*/  FADD.FTZ R0, R216, R4 ;  /* 0x00000004d8007221 */ /* 0x000fe20000010000 */
[----:B--2---:R-:W-:Y:S01]  /*6890*/  F2FP.BF16.PACK_AB R147, R7, R8 ;  /* 0x000000080793723e */ /* 0x004fe200000010ff */
        /* <DEDUP_REMOVED lines=56> */
[----:B------:R-:W-:Y:S01]  /*6c20*/  FADD.FTZ R6, R22, R0 ;  /* 0x0000000016067221 */ /* 0x000fe20000010000 */
[----:B------:R-:W-:Y:S01]  /*6c30*/  IADD3 R0, R171, -0x2, RZ ;  /* 0xfffffffeab007810 */ /* 0x000fe20007ffe0ff */
[----:B------:R-:W-:-:S02]  /*6c40*/  FADD.FTZ R2, R10, R2 ;  /* 0x000000020a027221 */ /* 0x000fc40000010000 */
[----:B------:R-:W-:Y:S01]  /*6c50*/  FADD.FTZ R3, R19, R3 ;  /* 0x0000000313037221 */ /* 0x000fe20000010000 */
[----:B------:R-:W-:Y:S01]  /*6c60*/  ISETP.GE.AND P1, PT, R0, R229, PT ;  /* 0x000000e50000720c */ /* 0x000fe20003f26270 */
[----:B------:R-:W-:Y:S02]  /*6c70*/  FADD.FTZ R5, R55, R4 ;  /* 0x0000000437057221 */ /* 0x000fe40000010000 */
[----:B------:R-:W-:Y:S02]  /*6c80*/  FADD.FTZ R4, R21, R6 ;  /* 0x0000000615047221 */ /* 0x000fe40000010000 */
[----:B------:R-:W-:Y:S02]  /*6c90*/  FADD.FTZ R2, R8, R2 ;  /* 0x0000000208027221 */ /* 0x000fe40000010000 */
[----:B------:R-:W-:Y:S02]  /*6ca0*/  FADD.FTZ R3, R18, R3 ;  /* 0x0000000312037221 */ /* 0x000fe40000010000 */
[----:B------:R-:W-:-:S02]  /*6cb0*/  FADD.FTZ R5, R53, R5 ;  /* 0x0000000535057221 */ /* 0x000fc40000010000 */
[----:B------:R-:W-:Y:S02]  /*6cc0*/  FADD.FTZ R4, R20, R4 ;  /* 0x0000000414047221 */ /* 0x000fe40000010000 */
[----:B------:R-:W-:Y:S01]  /*6cd0*/  FADD.FTZ R2, R7, R2 ;  /* 0x0000000207027221 */ /* 0x000fe20000010000 */
[----:B------:R1:W-:Y:S01]  /*6ce0*/  STL [R1], R5 ;  /* 0x0000000501007387 */ /* 0x0003e20000100800 */
[----:B------:R-:W-:-:S03]  /*6cf0*/  FADD.FTZ R3, R17, R3 ;  /* 0x0000000311037221 */ /* 0x000fc60000010000 */
[----:B------:R1:W-:Y:S04]  /*6d00*/  STL [R1+0x4], R4 ;  /* 0x0000040401007387 */ /* 0x0003e80000100800 */
[----:B------:R1:W-:Y:S04]  /*6d10*/  STL [R1+0xc], R2 ;  /* 0x00000c0201007387 */ /* 0x0003e80000100800 */
[----:B------:R1:W-:Y:S01]  /*6d20*/  STL [R1+0x8], R3 ;  /* 0x0000080301007387 */ /* 0x0003e20000100800 */
[----:B------:R-:W-:Y:S05]  /*6d30*/  @!P1 BRA `(.L_x_81) ;  /* 0x00003f0000009947 */ /* 0x000fea0003800000 */
[----:B------:R-:W-:Y:S01]  /*6d40*/  MOV R230, R0 ;  /* 0x0000000000e67202 */ /* 0x000fe20000000f00 */
[----:B------:R-:W-:Y:S01]  /*6d50*/  IMAD.MOV.U32 R0, RZ, RZ, R72 ;  /* 0x000000ffff007224 */ /* 0x000fe200078e0048 */
[----:B------:R-:W-:Y:S01]  /*6d60*/  MOV R84, R71 ;  /* 0x0000004700547202 */ /* 0x000fe20000000f00 */
[----:B------:R-:W-:Y:S01]  /*6d70*/  IMAD.MOV.U32 R85, RZ, RZ, R70 ;  /* 0x000000ffff557224 */ /* 0x000fe200078e0046 */
[----:B------:R-:W-:-:S02]  /*6d80*/  MOV R86, R9 ;  /* 0x0000000900567202 */ /* 0x000fc40000000f00 */
.L_x_88:
[----:B------:R-:W2:Y:S01]  /*6d90*/  LDL.64 R8, [R1+0x28] ;  /* 0x0000280001087983 */ /* 0x000ea20000100a00 */
[----:B------:R-:W-:Y:S04]  /*6da0*/  DEPBAR.LE SB0, 0x0 ;  /* 0x000080000000791a */ /* 0x000fe80000000000 */
[----:B------:R-:W3:Y:S04]  /*6db0*/  LDL R6, [R1+0x38] ;  /* 0x0000380001067983 */ /* 0x000ee80000100800 */
[----:B------:R-:W-:Y:S01]  /*6dc0*/  BAR.SYNC.DEFER_BLOCKING 0x0 ;  /* 0x0000000000007b1d */ /* 0x000fe20000010000 */
[----:B------:R-:W-:Y:S01]  /*6dd0*/  R2P PR, R244, 0x6 ;  /* 0x00000006f4007804 */ /* 0x000fe20000000000 */
[----:B-1----:R-:W-:Y:S01]  /*6de0*/  IMAD.WIDE.U32 R4, R220, c[0x0][0x208], RZ ;  /* 0x00008200dc047a25 */ /* 0x002fe200078e00ff */
[C---:B------:R-:W-:Y:S02]  /*6df0*/  IADD3 R2, R184.reuse, 0x20, RZ ;  /* 0x00000020b8027810 */ /* 0x040fe40007ffe0ff */
[----:B------:R-:W-:Y:S01]  /*6e00*/  SHF.R.S32.HI R3, RZ, 0x1f, R220 ;  /* 0x0000001fff037819 */ /* 0x000fe200000114dc */
[----:B------:R-:W-:Y:S01]  /*6e10*/  IMAD.SHL.U32 R59, R231, 0x2, RZ ;  /* 0x00000002e73b7824 */ /* 0x000fe200078e00ff */
[C---:B------:R-:W-:Y:S03]  /*6e20*/  IADD3 R87, R184.reuse, 0x40, RZ ;  /* 0x00000040b8577810 */ /* 0x040fe60007ffe0ff */
[----:B------:R-:W-:Y:S04]  /*6e30*/  IMAD R3, R3, c[0x0][0x208], RZ ;  /* 0x0000820003037a24 */ /* 0x000fe800078e02ff */
[----:B------:R-:W-:Y:S01]  /*6e40*/  @P1 IADD3 R2, R184, -0x20, RZ ;  /* 0xffffffe0b8021810 */ /* 0x000fe20007ffe0ff */
[----:B------:R-:W-:Y:S01]  /*6e50*/  IMAD R3, R220, c[0x0][0x20c], R3 ;  /* 0x00008300dc037a24 */ /* 0x000fe200078e0203 */
[----:B------:R-:W-:Y:S03]  /*6e60*/  @P2 IADD3 R87, R184, -0x40, RZ ;  /* 0xffffffc0b8572810 */ /* 0x000fe60007ffe0ff */
[----:B------:R-:W-:Y:S01]  /*6e70*/  IMAD.IADD R3, R5, 0x1, R3 ;  /* 0x0000000105037824 */ /* 0x000fe200078e0203 */
[----:B------:R-:W-:Y:S02]  /*6e80*/  SHF.R.S32.HI R5, RZ, 0x1f, R201 ;  /* 0x0000001fff057819 */ /* 0x000fe400000114c9 */
[C---:B------:R-:W-:Y:S01]  /*6e90*/  IADD3 R188, R87.reuse, 0x2000, RZ ;  /* 0x0000200057bc7810 */ /* 0x040fe20007ffe0ff */
[----:B------:R-:W1:Y:S01]  /*6ea0*/  LDSM.16.M88.4 R160, [R2] ;  /* 0x0000000002a0783b */ /* 0x000e620000000200 */
[C---:B------:R-:W-:Y:S02]  /*6eb0*/  IADD3 R187, R87.reuse, 0x1800, RZ ;  /* 0x0000180057bb7810 */ /* 0x040fe40007ffe0ff */
[C---:B------:R-:W-:Y:S01]  /*6ec0*/  IADD3 R186, R87.reuse, 0x1000, RZ ;  /* 0x0000100057ba7810 */ /* 0x040fe20007ffe0ff */
[----:B------:R-:W4:Y:S01]  /*6ed0*/  LDSM.16.M88.4 R168, [R2+0x800] ;  /* 0x0008000002a8783b */ /* 0x000f220000000200 */
[----:B------:R-:W-:Y:S03]  /*6ee0*/  IADD3 R185, R87, 0x800, RZ ;  /* 0x0000080057b97810 */ /* 0x000fe60007ffe0ff */
[----:B------:R-:W1:Y:S04]  /*6ef0*/  LDSM.16.M88.4 R172, [R2+0x1000] ;  /* 0x0010000002ac783b */ /* 0x000e680000000200 */
[----:B------:R-:W1:Y:S04]  /*6f00*/  LDSM.16.M88.4 R176, [R2+0x1800] ;  /* 0x0018000002b0783b */ /* 0x000e680000000200 */
[----:B------:R5:W1:Y:S04]  /*6f10*/  LDSM.16.M88.4 R180, [R2+0x2000] ;  /* 0x0020000002b4783b */ /* 0x000a680000000200 */
[----:B------:R1:W1:Y:S04]  /*6f20*/  LDSM.16.M88.4 R80, [R194] ;  /* 0x00000000c250783b */ /* 0x0002680000000200 */
[----:B------:R1:W1:Y:S04]  /*6f30*/  LDSM.16.M88.4 R76, [R194+0x2000] ;  /* 0x00200000c24c783b */ /* 0x0002680000000200 */
[----:B------:R1:W1:Y:S04]  /*6f40*/  LDSM.16.M88.4 R16, [R184] ;  /* 0x00000000b810783b */ /* 0x0002680000000200 */
[----:B------:R1:W1:Y:S04]  /*6f50*/  LDSM.16.M88.4 R32, [R184+0x800] ;  /* 0x00080000b820783b */ /* 0x0002680000000200 */
[----:B------:R1:W1:Y:S01]  /*6f60*/  LDSM.16.M88.4 R48, [R184+0x1000] ;  /* 0x00100000b830783b */ /* 0x0002620000000200 */
[----:B-----5:R-:W-:Y:S03]  /*6f70*/  IMAD.MOV.U32 R2, RZ, RZ, R4 ;  /* 0x000000ffff027224 */ /* 0x020fe600078e0004 */
[----:B------:R1:W1:Y:S01]  /*6f80*/  LDSM.16.M88.4 R64, [R184+0x1800] ;  /* 0x00180000b840783b */ /* 0x0002620000000200 */
[----:B------:R-:W-:Y:S02]  /*6f90*/  IMAD R4, R5, c[0x0][0x218], RZ ;  /* 0x0000860005047a24 */ /* 0x000fe400078e02ff */
[C---:B------:R-:W-:Y:S01]  /*6fa0*/  IMAD.WIDE.U32 R2, R201.reuse, c[0x0][0x218], R2 ;  /* 0x00008600c9027a25 */ /* 0x040fe200078e0002 */
[----:B------:R1:W1:Y:S03]  /*6fb0*/  LDSM.16.M88.4 R152, [R184+0x2000] ;  /* 0x00200000b898783b */ /* 0x0002660000000200 */
[----:B------:R-:W-:Y:S01]  /*6fc0*/  IMAD R4, R201, c[0x0][0x21c], R4 ;  /* 0x00008700c9047a24 */ /* 0x000fe200078e0204 */
[----:B------:R1:W1:Y:S04]  /*6fd0*/  LDSM.16.M88.4 R156, [R197] ;  /* 0x00000000c59c783b */ /* 0x0002680000000200 */
[----:B------:R1:W1:Y:S01]  /*6fe0*/  LDSM.16.M88.4 R164, [R197+0x2000] ;  /* 0x00200000c5a4783b */ /* 0x0002620000000200 */
[----:B--2---:R-:W-:Y:S04]  /*6ff0*/  IADD3 R2, P1, R8, R2, RZ ;  /* 0x0000000208027210 */ /* 0x004fe80007f3e0ff */
[----:B---3--:R-:W-:Y:S02]  /*7000*/  IADD3.X R3, R6, R3, R4, P1, !PT ;  /* 0x0000000306037210 */ /* 0x008fe40000ffe404 */
[----:B------:R-:W-:Y:S02]  /*7010*/  SHF.R.S32.HI R6, RZ, 0x1f, R231 ;  /* 0x0000001fff067819 */ /* 0x000fe400000114e7 */
[C---:B------:R-:W-:Y:S02]  /*7020*/  LEA R40, P1, R2.reuse, c[0x0][0x1f8], 0x1 ;  /* 0x00007e0002287a11 */ /* 0x040fe400078208ff */
[----:B------:R-:W-:Y:S02]  /*7030*/  SHF.L.U64.HI R68, R231, 0x1, R6 ;  /* 0x00000001e7447819 */ /* 0x000fe40000010206 */
[----:B------:R-:W-:Y:S01]  /*7040*/  LEA.HI.X R56, R2, c[0x0][0x1fc], R3, 0x1, P1 ;  /* 0x00007f0002387a11 */ /* 0x000fe200008f0c03 */
[----:B------:R-:W-:-:S06]  /*7050*/  BRA.DIV ~URZ, `(.L_x_82) ;  /* 0x000094327f007947 */ /* 0x000fcc000b800000 */
[----:B-1--4-:R1:W2:Y:S02]  /*7060*/  SHFL.IDX PT, R58, R56, RZ, 0x181f ;  /* 0x00181fff383a7589 */ /* 0x0122a400000e0000 */
.L_x_175:
[-C--:B------:R-:W-:Y:S01]  /*7070*/  HMMA.16816.F32.BF16 R4, R80, R16.reuse, RZ ;  /* 0x000000105004723c */ /* 0x080fe200000418ff */
[----:B------:R-:W3:Y:S01]  /*7080*/  SHFL.IDX PT, R2, R40, RZ, 0x181f ;  /* 0x00181fff28027589 */ /* 0x000ee200000e0000 */
[----:B------:R-:W-:Y:S01]  /*7090*/  BSSY B0, `(.L_x_83) ;  /* 0x000016d000007945 */ /* 0x000fe20003800000 */
[----:B------:R-:W-:Y:S04]  /*70a0*/  ISETP.GE.AND P1, PT, R231, c[0x0][0x1d4], PT ;  /* 0x00007500e7007a0c */ /* 0x000fe80003f26270 */
[----:B------:R-:W-:Y:S01]  /*70b0*/  SEL R198, RZ, 0x10, P1 ;  /* 0x00000010ffc67807 */ /* 0x000fe20000800000 */
[C---:B------:R-:W-:Y:S01]  /*70c0*/  HMMA.16816.F32.BF16 R8, R76.reuse, R16, RZ ;  /* 0x000000104c08723c */ /* 0x040fe200000418ff */
[----:B------:R-:W4:Y:S03]  /*70d0*/  SHFL.IDX PT, R3, R40, 0x1, 0x181f ;  /* 0x00381f0028037f89 */ /* 0x000f2600000e0000 */
[----:B------:R-:W-:Y:S04]  /*70e0*/  IADD3 R52, -R198, 0x10, RZ ;  /* 0x00000010c6347810 */ /* 0x000fe80007ffe1ff */
[-C--:B------:R-:W-:Y:S01]  /*70f0*/  HMMA.16816.F32.BF16 R12, R76, R18.reuse, RZ ;  /* 0x000000124c0c723c */ /* 0x080fe200000418ff */
[----:B------:R-:W5:Y:S03]  /*7100*/  SHFL.IDX PT, R57, R56, 0x1, 0x181f ;  /* 0x00381f0038397f89 */ /* 0x000f6600000e0000 */
[----:B------:R-:W-:Y:S04]  /*7110*/  LOP3.LUT R52, R52, 0xf, RZ, 0xc0, !PT ;  /* 0x0000000f34347812 */ /* 0x000fe800078ec0ff */
[C---:B------:R-:W-:Y:S01]  /*7120*/  HMMA.16816.F32.BF16 R16, R80.reuse, R18, RZ ;  /* 0x000000125010723c */ /* 0x040fe200000418ff */
[----:B------:R-:W1:Y:S07]  /*7130*/  SHFL.IDX PT, R53, R40, 0x2, 0x181f ;  /* 0x00581f0028357f89 */ /* 0x000e6e00000e0000 */
[-C--:B------:R-:W-:Y:S01]  /*7140*/  HMMA.16816.F32.BF16 R20, R80, R32.reuse, RZ ;  /* 0x000000205014723c */ /* 0x080fe200000418ff */
[----:B------:R-:W3:Y:S07]  /*7150*/  SHFL.IDX PT, R54, R40, 0x3, 0x181f ;  /* 0x00781f0028367f89 */ /* 0x000eee00000e0000 */
[C---:B------:R-:W-:Y:S01]  /*7160*/  HMMA.16816.F32.BF16 R24, R76.reuse, R32, RZ ;  /* 0x000000204c18723c */ /* 0x040fe200000418ff */
[----:B------:R1:W-:Y:S07]  /*7170*/  SHFL.IDX PT, R55, R40, 0x4, 0x181f ;  /* 0x00981f0028377f89 */ /* 0x0003ee00000e0000 */
[-C--:B------:R-:W-:Y:S01]  /*7180*/  HMMA.16816.F32.BF16 R28, R76, R34.reuse, RZ ;  /* 0x000000224c1c723c */ /* 0x080fe200000418ff */
[----:B------:R-:W3:Y:S07]  /*7190*/  SHFL.IDX PT, R61, R56, 0x2, 0x181f ;  /* 0x00581f00383d7f89 */ /* 0x000eee00000e0000 */
[C---:B------:R-:W-:Y:S01]  /*71a0*/  HMMA.16816.F32.BF16 R32, R80.reuse, R34, RZ ;  /* 0x000000225020723c */ /* 0x040fe200000418ff */
[----:B------:R-:W3:Y:S07]  /*71b0*/  SHFL.IDX PT, R71, R56, 0x3, 0x181f ;  /* 0x00781f0038477f89 */ /* 0x000eee00000e0000 */
[-C--:B------:R-:W-:Y:S01]  /*71c0*/  HMMA.16816.F32.BF16 R36, R80, R48.reuse, RZ ;  /* 0x000000305024723c */ /* 0x080fe200000418ff */
[----:B------:R-:W3:Y:S07]  /*71d0*/  SHFL.IDX PT, R69, R56, 0x4, 0x181f ;  /* 0x00981f0038457f89 */ /* 0x000eee00000e0000 */
[C---:B-1----:R-:W-:Y:S01]  /*71e0*/  HMMA.16816.F32.BF16 R40, R76.reuse, R48, RZ ;  /* 0x000000304c28723c */ /* 0x042fe200000418ff */
[----:B------:R-:W2:Y:S07]  /*71f0*/  LDL R232, [R1+0x10] ;  /* 0x0000100001e87983 */ /* 0x000eae0000100800 */
[-C--:B------:R-:W-:Y:S08]  /*7200*/  HMMA.16816.F32.BF16 R44, R76, R50.reuse, RZ ;  /* 0x000000324c2c723c */ /* 0x080ff000000418ff */
[C---:B------:R-:W-:Y:S04]  /*7210*/  HMMA.16816.F32.BF16 R48, R80.reuse, R50, RZ ;  /* 0x000000325030723c */ /* 0x040fe800000418ff */
[-C--:B---3--:R-:W-:Y:S02]  /*7220*/  IADD3 R2, P2, R2, R59.reuse, RZ ;  /* 0x0000003b02027210 */ /* 0x088fe40007f5e0ff */
[-C--:B----4-:R-:W-:Y:S02]  /*7230*/  IADD3 R62, P6, R3, R59.reuse, RZ ;  /* 0x0000003b033e7210 */ /* 0x090fe40007fde0ff */
[-C--:B--2---:R-:W-:Y:S04]  /*7240*/  IADD3.X R3, R58, R68.reuse, RZ, P2, !PT ;  /* 0x000000443a037210 */ /* 0x084fe800017fe4ff */
[-C--:B-----5:R-:W-:Y:S01]  /*7250*/  IADD3.X R63, R57, R68.reuse, RZ, P6, !PT ;  /* 0x00000044393f7210 */ /* 0x0a0fe200037fe4ff */
[----:B------:R1:W-:Y:S01]  /*7260*/  LDGSTS.E.BYPASS.LTC128B.128 [R204+0x100], [R2.64], !P1 ;  /* 0x0010000002cc7fae */ /* 0x0003e2000c901d46 */
[-C--:B------:R-:W-:Y:S02]  /*7270*/  IADD3 R60, P5, R53, R59.reuse, RZ ;  /* 0x0000003b353c7210 */ /* 0x080fe40007fbe0ff */
[----:B------:R-:W-:Y:S02]  /*7280*/  IADD3 R70, P4, R54, R59, RZ ;  /* 0x0000003b36467210 */ /* 0x000fe40007f9e0ff */
[-C--:B------:R-:W-:Y:S02]  /*7290*/  IADD3.X R61, R61, R68.reuse, RZ, P5, !PT ;  /* 0x000000443d3d7210 */ /* 0x080fe40002ffe4ff */
[----:B------:R-:W-:Y:S01]  /*72a0*/  IADD3 R72, P3, P2, R52, R55, R59 ;  /* 0x0000003734487210 */ /* 0x000fe20007a7e03b */
[----:B------:R2:W-:Y:S01]  /*72b0*/  LDGSTS.E.BYPASS.LTC128B.128 [R204+0x900], [R62.64], !P1 ;  /* 0x009000003ecc7fae */ /* 0x0005e2000c901d46 */
[----:B------:R-:W-:Y:S01]  /*72c0*/  IADD3.X R71, R71, R68, RZ, P4, !PT ;  /* 0x0000004447477210 */ /* 0x000fe200027fe4ff */
[-C--:B------:R-:W-:Y:S01]  /*72d0*/  HMMA.16816.F32.BF16 R52, R80, R64.reuse, RZ ;  /* 0x000000405034723c */ /* 0x080fe200000418ff */
[----:B------:R-:W-:Y:S02]  /*72e0*/  ISETP.NE.U32.AND P4, PT, R198, RZ, PT ;  /* 0x000000ffc600720c */ /* 0x000fe40003f85070 */
[----:B------:R-:W-:Y:S03]  /*72f0*/  IADD3.X R73, RZ, R69, R68, P3, P2 ;  /* 0x00000045ff497210 */ /* 0x000fe60001fe4444 */
[----:B------:R2:W-:Y:S02]  /*7300*/  LDGSTS.E.BYPASS.LTC128B.128 [R204+0x1100], [R60.64], !P1 ;  /* 0x011000003ccc7fae */ /* 0x0005e4000c901d46 */
[C---:B------:R-:W-:Y:S06]  /*7310*/  HMMA.16816.F32.BF16 R56, R76.reuse, R64, RZ ;  /* 0x000000404c38723c */ /* 0x040fec00000418ff */
[----:B------:R3:W-:Y:S08]  /*7320*/  LDGSTS.E.BYPASS.LTC128B.128 [R204+0x1900], [R70.64], !P1 ;  /* 0x0190000046cc7fae */ /* 0x0007f0000c901d46 */
[----:B------:R4:W-:Y:S08]  /*7330*/  LDGSTS.E.BYPASS.LTC128B.128.ZFILL [R204+0x2100], [R72.64], P4 ;  /* 0x0210000048cc7fae */ /* 0x0009f0000a141d46 */
[----:B------:R-:W0:Y:S01]  /*7340*/  LDGDEPBAR ;  /* 0x00000000000079af */ /* 0x000e220000000000 */
[-C--:B--2---:R-:W-:Y:S08]  /*7350*/  HMMA.16816.F32.BF16 R60, R76, R66.reuse, RZ ;  /* 0x000000424c3c723c */ /* 0x084ff000000418ff */
[C---:B------:R-:W-:Y:S08]  /*7360*/  HMMA.16816.F32.BF16 R64, R80.reuse, R66, RZ ;  /* 0x000000425040723c */ /* 0x040ff000000418ff */
[-C--:B---3--:R-:W-:Y:S08]  /*7370*/  HMMA.16816.F32.BF16 R68, R80, R152.reuse, RZ ;  /* 0x000000985044723c */ /* 0x088ff000000418ff */
[C---:B----4-:R-:W-:Y:S08]  /*7380*/  HMMA.16816.F32.BF16 R72, R76.reuse, R152, RZ ;  /* 0x000000984c48723c */ /* 0x050ff000000418ff */
[-C--:B------:R-:W-:Y:S08]  /*7390*/  HMMA.16816.F32.BF16 R76, R76, R154.reuse, RZ ;  /* 0x0000009a4c4c723c */ /* 0x080ff000000418ff */
[----:B------:R-:W-:Y:S01]  /*73a0*/  HMMA.16816.F32.BF16 R80, R80, R154, RZ ;  /* 0x0000009a5050723c */ /* 0x000fe200000418ff */
[----:B------:R-:W-:Y:S07]  /*73b0*/  LDSM.16.M88.4 R152, [R195] ;  /* 0x00000000c398783b */ /* 0x000fee0000000200 */
[-C--:B------:R-:W-:Y:S08]  /*73c0*/  HMMA.16816.F32.BF16 R4, R156, R160.reuse, R4 ;  /* 0x000000a09c04723c */ /* 0x080ff00000041804 */
[C---:B------:R-:W-:Y:S08]  /*73d0*/  HMMA.16816.F32.BF16 R8, R164.reuse, R160, R8 ;  /* 0x000000a0a408723c */ /* 0x040ff00000041808 */
[-C--:B------:R-:W-:Y:S08]  /*73e0*/  HMMA.16816.F32.BF16 R12, R164, R162.reuse, R12 ;  /* 0x000000a2a40c723c */ /* 0x080ff0000004180c */
[C---:B------:R-:W-:Y:S01]  /*73f0*/  HMMA.16816.F32.BF16 R16, R156.reuse, R162, R16 ;  /* 0x000000a29c10723c */ /* 0x040fe20000041810 */
[----:B------:R-:W2:Y:S07]  /*7400*/  LDSM.16.M88.4 R160, [R87] ;  /* 0x0000000057a0783b */ /* 0x000eae0000000200 */
        /* <DEDUP_REMOVED lines=9> */
[----:B------:R-:W4:Y:S07]  /*74a0*/  LDSM.16.M88.4 R172, [R185] ;  /* 0x00000000b9ac783b */ /* 0x000f2e0000000200 */
[-C--:B------:R-:W-:Y:S08]  /*74b0*/  HMMA.16816.F32.BF16 R52, R156, R176.reuse, R52 ;  /* 0x000000b09c34723c */ /* 0x080ff00000041834 */
[C---:B------:R-:W-:Y:S08]  /*74c0*/  HMMA.16816.F32.BF16 R56, R164.reuse, R176, R56 ;  /* 0x000000b0a438723c */ /* 0x040ff00000041838 */
[-C--:B------:R-:W-:Y:S08]  /*74d0*/  HMMA.16816.F32.BF16 R60, R164, R178.reuse, R60 ;  /* 0x000000b2a43c723c */ /* 0x080ff0000004183c */
[C---:B------:R-:W-:Y:S01]  /*74e0*/  HMMA.16816.F32.BF16 R64, R156.reuse, R178, R64 ;  /* 0x000000b29c40723c */ /* 0x040fe20000041840 */
[----:B------:R-:W-:Y:S07]  /*74f0*/  LDSM.16.M88.4 R176, [R188] ;  /* 0x00000000bcb0783b */ /* 0x000fee0000000200 */
[-C--:B------:R-:W-:Y:S08]  /*7500*/  HMMA.16816.F32.BF16 R68, R156, R180.reuse, R68 ;  /* 0x000000b49c44723c */ /* 0x080ff00000041844 */
[C---:B------:R-:W-:Y:S08]  /*7510*/  HMMA.16816.F32.BF16 R72, R164.reuse, R180, R72 ;  /* 0x000000b4a448723c */ /* 0x040ff00000041848 */
[-C--:B------:R-:W-:Y:S01]  /*7520*/  HMMA.16816.F32.BF16 R76, R164, R182.reuse, R76 ;  /* 0x000000b6a44c723c */ /* 0x080fe2000004184c */
[----:B------:R-:W-:Y:S07]  /*7530*/  LDSM.16.M88.4 R164, [R187] ;  /* 0x00000000bba4783b */ /* 0x000fee0000000200 */
[----:B------:R-:W-:Y:S01]  /*7540*/  HMMA.16816.F32.BF16 R80, R156, R182, R80 ;  /* 0x000000b69c50723c */ /* 0x000fe20000041850 */
[----:B------:R-:W5:Y:S07]  /*7550*/  LDSM.16.M88.4 R156, [R186] ;  /* 0x00000000ba9c783b */ /* 0x000f6e0000000200 */
[-C--:B--2---:R-:W-:Y:S01]  /*7560*/  HMMA.16816.F32.BF16 R4, R152, R160.reuse, R4 ;  /* 0x000000a09804723c */ /* 0x084fe20000041804 */
[----:B------:R-:W-:Y:S07]  /*7570*/  LDSM.16.M88.4 R180, [R189] ;  /* 0x00000000bdb4783b */ /* 0x000fee0000000200 */
[C---:B---3--:R-:W-:Y:S08]  /*7580*/  HMMA.16816.F32.BF16 R8, R168.reuse, R160, R8 ;  /* 0x000000a0a808723c */ /* 0x048ff00000041808 */
[-C--:B------:R-:W-:Y:S03]  /*7590*/  HMMA.16816.F32.BF16 R12, R168, R162.reuse, R12 ;  /* 0x000000a2a80c723c */ /* 0x080fe6000004180c */
[----:B------:R-:W-:Y:S05]  /*75a0*/  ISETP.GT.AND P1, PT, R230, R232, PT ;  /* 0x000000e8e600720c */ /* 0x000fea0003f24270 */
[C---:B------:R-:W-:Y:S01]  /*75b0*/  HMMA.16816.F32.BF16 R16, R152.reuse, R162, R16 ;  /* 0x000000a29810723c */ /* 0x040fe20000041810 */
[----:B------:R-:W2:Y:S07]  /*75c0*/  LDSM.16.M88.4 R160, [R196] ;  /* 0x00000000c4a0783b */ /* 0x000eae0000000200 */
[-C--:B----4-:R-:W-:Y:S08]  /*75d0*/  HMMA.16816.F32.BF16 R20, R152, R172.reuse, R20 ;  /* 0x000000ac9814723c */ /* 0x090ff00000041814 */
[C---:B------:R-:W-:Y:S08]  /*75e0*/  HMMA.16816.F32.BF16 R24, R168.reuse, R172, R24 ;  /* 0x000000aca818723c */ /* 0x040ff00000041818 */
[-C--:B------:R-:W-:Y:S08]  /*75f0*/  HMMA.16816.F32.BF16 R28, R168, R174.reuse, R28 ;  /* 0x000000aea81c723c */ /* 0x080ff0000004181c */
[C---:B------:R-:W-:Y:S01]  /*7600*/  HMMA.16816.F32.BF16 R32, R152.reuse, R174, R32 ;  /* 0x000000ae9820723c */ /* 0x040fe20000041820 */
[----:B------:R-:W3:Y:S07]  /*7610*/  LDSM.16.M88.4 R172, [R196+0x2000] ;  /* 0x00200000c4ac783b */ /* 0x000eee0000000200 */
        /* <DEDUP_REMOVED lines=12> */
[-C--:B--2---:R-:W-:Y:S08]  /*76e0*/  HMMA.16816.F32.BF16 R4, R160, R180.reuse, R4 ;  /* 0x000000b4a004723c */ /* 0x084ff00000041804 */
[C---:B---3--:R-:W-:Y:S08]  /*76f0*/  HMMA.16816.F32.BF16 R8, R172.reuse, R180, R8 ;  /* 0x000000b4ac08723c */ /* 0x048ff00000041808 */
[-C--:B------:R-:W-:Y:S08]  /*7700*/  HMMA.16816.F32.BF16 R12, R172, R182.reuse, R12 ;  /* 0x000000b6ac0c723c */ /* 0x080ff0000004180c */
[----:B-1----:R-:W-:Y:S01]  /*7710*/  FMUL.FTZ R2, R4, c[0x0][0x320] ;  /* 0x0000c80004027a20 */ /* 0x002fe20000410000 */
[C---:B------:R-:W-:Y:S03]  /*7720*/  HMMA.16816.F32.BF16 R16, R160.reuse, R182, R16 ;  /* 0x000000b6a010723c */ /* 0x040fe60000041810 */
[----:B------:R1:W2:Y:S04]  /*7730*/  MUFU.TANH R155, R2 ;  /* 0x00000002009b7308 */ /* 0x0002a80000002400 */
[----:B------:R-:W-:Y:S02]  /*7740*/  FMUL.FTZ R10, R10, c[0x0][0x320] ;  /* 0x0000c8000a0a7a20 */ /* 0x000fe40000410000 */
[----:B------:R-:W-:Y:S04]  /*7750*/  FMUL.FTZ R3, R11, c[0x0][0x320] ;  /* 0x0000c8000b037a20 */ /* 0x000fe80000410000 */
[----:B------:R-:W3:Y:S10]  /*7760*/  MUFU.TANH R176, R10 ;  /* 0x0000000a00b07308 */ /* 0x000ef40000002400 */
[----:B------:R-:W4:Y:S01]  /*7770*/  MUFU.TANH R181, R3 ;  /* 0x0000000300b57308 */ /* 0x000f220000002400 */
[----:B-1----:R-:W-:Y:S09]  /*7780*/  FMUL.FTZ R2, R5, c[0x0][0x320] ;  /* 0x0000c80005027a20 */ /* 0x002ff20000410000 */
[----:B------:R1:W1:Y:S02]  /*7790*/  MUFU.TANH R170, R2 ;  /* 0x0000000200aa7308 */ /* 0x0002640000002400 */
[----:B-1----:R-:W-:Y:S08]  /*77a0*/  FMUL.FTZ R2, R6, c[0x0][0x320] ;  /* 0x0000c80006027a20 */ /* 0x002ff00000410000 */
[----:B------:R1:W1:Y:S02]  /*77b0*/  MUFU.TANH R164, R2 ;  /* 0x0000000200a47308 */ /* 0x0002640000002400 */
[----:B-1----:R-:W-:Y:S02]  /*77c0*/  FMUL.FTZ R2, R7, c[0x0][0x320] ;  /* 0x0000c80007027a20 */ /* 0x002fe40000410000 */
[----:B------:R-:W1:Y:S06]  /*77d0*/  LDSM.16.M88.4 R4, [R189+0x800] ;  /* 0x00080000bd04783b */ /* 0x000e6c0000000200 */
[----:B------:R5:W1:Y:S02]  /*77e0*/  MUFU.TANH R169, R2 ;  /* 0x0000000200a97308 */ /* 0x000a640000002400 */
[----:B-----5:R-:W-:Y:S08]  /*77f0*/  FMUL.FTZ R2, R8, c[0x0][0x320] ;  /* 0x0000c80008027a20 */ /* 0x020ff00000410000 */
[----:B------:R5:W2:Y:S01]  /*7800*/  MUFU.TANH R168, R2 ;  /* 0x0000000200a87308 */ /* 0x000aa20000002400 */
[-C--:B-1----:R-:W-:Y:S08]  /*7810*/  HMMA.16816.F32.BF16 R20, R160, R4.reuse, R20 ;  /* 0x00000004a014723c */ /* 0x082ff00000041814 */
[C---:B------:R-:W-:Y:S04]  /*7820*/  HMMA.16816.F32.BF16 R24, R172.reuse, R4, R24 ;  /* 0x00000004ac18723c */ /* 0x040fe80000041818 */
[----:B-----5:R-:W-:Y:S02]  /*7830*/  FMUL.FTZ R2, R9, c[0x0][0x320] ;  /* 0x0000c80009027a20 */ /* 0x020fe40000410000 */
[----:B------:R-:W1:Y:S02]  /*7840*/  LDSM.16.M88.4 R8, [R189+0x1000] ;  /* 0x00100000bd08783b */ /* 0x000e640000000200 */
[-C--:B------:R-:W-:Y:S01]  /*7850*/  HMMA.16816.F32.BF16 R28, R172, R6.reuse, R28 ;  /* 0x00000006ac1c723c */ /* 0x080fe2000004181c */
[----:B------:R5:W1:Y:S07]  /*7860*/  MUFU.TANH R171, R2 ;  /* 0x0000000200ab7308 */ /* 0x000a6e0000002400 */
[C---:B------:R-:W-:Y:S08]  /*7870*/  HMMA.16816.F32.BF16 R32, R160.reuse, R6, R32 ;  /* 0x00000006a020723c */ /* 0x040ff00000041820 */
[----:B------:R-:W-:Y:S04]  /*7880*/  FMUL.FTZ R4, R26, c[0x0][0x320] ;  /* 0x0000c8001a047a20 */ /* 0x000fe80000410000 */
[----:B------:R-:W-:Y:S01]  /*7890*/  FMUL.FTZ R3, R27, c[0x0][0x320] ;  /* 0x0000c8001b037a20 */ /* 0x000fe20000410000 */
[----:B------:R2:W2:Y:S01]  /*78a0*/  MUFU.TANH R216, R4 ;  /* 0x0000000400d87308 */ /* 0x0004a20000002400 */
[----:B-----5:R-:W-:Y:S09]  /*78b0*/  FMUL.FTZ R2, R12, c[0x0][0x320] ;  /* 0x0000c8000c027a20 */ /* 0x020ff20000410000 */
[----:B------:R5:W3:Y:S10]  /*78c0*/  MUFU.TANH R167, R2 ;  /* 0x0000000200a77308 */ /* 0x000af40000002400 */
[----:B------:R3:W3:Y:S01]  /*78d0*/  MUFU.TANH R218, R3 ;  /* 0x0000000300da7308 */ /* 0x0006e20000002400 */
[-C--:B-1----:R-:W-:Y:S01]  /*78e0*/  HMMA.16816.F32.BF16 R36, R160, R8.reuse, R36 ;  /* 0x00000008a024723c */ /* 0x082fe20000041824 */
[----:B--2---:R-:W1:Y:S07]  /*78f0*/  LDSM.16.M88.4 R4, [R189+0x1800] ;  /* 0x00180000bd04783b */ /* 0x004e6e0000000200 */
[C---:B------:R-:W-:Y:S04]  /*7900*/  HMMA.16816.F32.BF16 R40, R172.reuse, R8, R40 ;  /* 0x00000008ac28723c */ /* 0x040fe80000041828 */
[----:B-----5:R-:W-:Y:S04]  /*7910*/  FMUL.FTZ R2, R13, c[0x0][0x320] ;  /* 0x0000c8000d027a20 */ /* 0x020fe80000410000 */
[-C--:B------:R-:W-:Y:S01]  /*7920*/  HMMA.16816.F32.BF16 R44, R172, R10.reuse, R44 ;  /* 0x0000000aac2c723c */ /* 0x080fe2000004182c */
[----:B------:R2:W1:Y:S07]  /*7930*/  MUFU.TANH R165, R2 ;  /* 0x0000000200a57308 */ /* 0x00046e0000002400 */
[C---:B------:R-:W-:Y:S08]  /*7940*/  HMMA.16816.F32.BF16 R48, R160.reuse, R10, R48 ;  /* 0x0000000aa030723c */ /* 0x040ff00000041830 */
[----:B------:R-:W-:Y:S04]  /*7950*/  FMUL.FTZ R8, R42, c[0x0][0x320] ;  /* 0x0000c8002a087a20 */ /* 0x000fe80000410000 */
[----:B------:R5:W4:Y:S01]  /*7960*/  MUFU.TANH R226, R8 ;  /* 0x0000000800e27308 */ /* 0x000b220000002400 */
[----:B---3--:R-:W-:Y:S02]  /*7970*/  FMUL.FTZ R3, R43, c[0x0][0x320] ;  /* 0x0000c8002b037a20 */ /* 0x008fe40000410000 */
[----:B--2---:R-:W-:Y:S01]  /*7980*/  FMUL.FTZ R2, R14, c[0x0][0x320] ;  /* 0x0000c8000e027a20 */ /* 0x004fe20000410000 */
[-C--:B-1----:R-:W-:Y:S06]  /*7990*/  HMMA.16816.F32.BF16 R52, R160, R4.reuse, R52 ;  /* 0x00000004a034723c */ /* 0x082fec0000041834 */
[----:B------:R1:W2:Y:S02]  /*79a0*/  MUFU.TANH R178, R2 ;  /* 0x0000000200b27308 */ /* 0x0002a40000002400 */
[C---:B------:R-:W-:Y:S08]  /*79b0*/  HMMA.16816.F32.BF16 R56, R172.reuse, R4, R56 ;  /* 0x00000004ac38723c */ /* 0x040ff00000041838 */
[----:B------:R3:W2:Y:S01]  /*79c0*/  MUFU.TANH R228, R3 ;  /* 0x0000000300e47308 */ /* 0x0006a20000002400 */
[-C--:B------:R-:W-:Y:S01]  /*79d0*/  HMMA.16816.F32.BF16 R60, R172, R6.reuse, R60 ;  /* 0x00000006ac3c723c */ /* 0x080fe2000004183c */
[----:B-----5:R-:W5:Y:S01]  /*79e0*/  LDSM.16.M88.4 R8, [R189+0x2000] ;  /* 0x00200000bd08783b */ /* 0x020f620000000200 */
[----:B------:R-:W-:Y:S06]  /*79f0*/  DEPBAR.LE SB0, 0x0 ;  /* 0x000080000000791a */ /* 0x000fec0000000000 */
[C---:B------:R-:W-:Y:S01]  /*7a00*/  HMMA.16816.F32.BF16 R64, R160.reuse, R6, R64 ;  /* 0x00000006a040723c */ /* 0x040fe20000041840 */
[----:B------:R-:W-:Y:S04]  /*7a10*/  BAR.SYNC.DEFER_BLOCKING 0x0 ;  /* 0x0000000000007b1d */ /* 0x000fe80000010000 */
[----:B-1----:R-:W-:Y:S02]  /*7a20*/  FMUL.FTZ R2, R15, c[0x0][0x320] ;  /* 0x0000c8000f027a20 */ /* 0x002fe40000410000 */
[----:B------:R-:W-:Y:S02]  /*7a30*/  FMUL.FTZ R4, R58, c[0x0][0x320] ;  /* 0x0000c8003a047a20 */ /* 0x000fe40000410000 */
[----:B------:R1:W1:Y:S03]  /*7a40*/  MUFU.TANH R177, R2 ;  /* 0x0000000200b17308 */ /* 0x0002660000002400 */
[----:B---3--:R-:W-:Y:S07]  /*7a50*/  FMUL.FTZ R3, R59, c[0x0][0x320] ;  /* 0x0000c8003b037a20 */ /* 0x008fee0000410000 */
[----:B------:R-:W3:Y:S10]  /*7a60*/  MUFU.TANH R225, R4 ;  /* 0x0000000400e17308 */ /* 0x000ef40000002400 */
[----:B------:R-:W2:Y:S01]  /*7a70*/  MUFU.TANH R224, R3 ;  /* 0x0000000300e07308 */ /* 0x000ea20000002400 */
[----:B-1----:R-:W-:Y:S01]  /*7a80*/  FMUL.FTZ R2, R16, c[0x0][0x320] ;  /* 0x0000c80010027a20 */ /* 0x002fe20000410000 */
[-C--:B-----5:R-:W-:Y:S08]  /*7a90*/  HMMA.16816.F32.BF16 R68, R160, R8.reuse, R68 ;  /* 0x00000008a044723c */ /* 0x0a0ff00000041844 */
[----:B------:R1:W1:Y:S01]  /*7aa0*/  MUFU.TANH R159, R2 ;  /* 0x00000002009f7308 */ /* 0x0002620000002400 */
[C---:B------:R-:W-:Y:S08]  /*7ab0*/  HMMA.16816.F32.BF16 R72, R172.reuse, R8, R72 ;  /* 0x00000008ac48723c */ /* 0x040ff00000041848 */
[-C--:B------:R-:W-:Y:S08]  /*7ac0*/  HMMA.16816.F32.BF16 R76, R172, R10.reuse, R76 ;  /* 0x0000000aac4c723c */ /* 0x080ff0000004184c */
[----:B------:R-:W-:Y:S04]  /*7ad0*/  HMMA.16816.F32.BF16 R80, R160, R10, R80 ;  /* 0x0000000aa050723c */ /* 0x000fe80000041850 */
[----:B-1----:R-:W-:Y:S04]  /*7ae0*/  FMUL.FTZ R2, R17, c[0x0][0x320] ;  /* 0x0000c80011027a20 */ /* 0x002fe80000410000 */
[----:B------:R1:W1:Y:S04]  /*7af0*/  MUFU.TANH R158, R2 ;  /* 0x00000002009e7308 */ /* 0x0002680000002400 */
[----:B-1----:R-:W-:Y:S06]  /*7b00*/  FMUL.FTZ R2, R18, c[0x0][0x320] ;  /* 0x0000c80012027a20 */ /* 0x002fec0000410000 */
[----:B------:R1:W1:Y:S02]  /*7b10*/  MUFU.TANH R157, R2 ;  /* 0x00000002009d7308 */ /* 0x0002640000002400 */
[----:B-1----:R-:W-:Y:S08]  /*7b20*/  FMUL.FTZ R2, R19, c[0x0][0x320] ;  /* 0x0000c80013027a20 */ /* 0x002ff00000410000 */
        /* <DEDUP_REMOVED lines=116> */
[----:B------:R1:W1:Y:S01]  /*8270*/  MUFU.TANH R162, R2 ;  /* 0x0000000200a27308 */ /* 0x0002620000002400 */
[----:B------:R-:W-:-:S05]  /*8280*/  @!P1 BRA `(.L_x_84) ;  /* 0x000004d000009947 */ /* 0x000fca0003800000 */
[----:B-1234-:R-:W-:Y:S01]  /*8290*/  IMAD.MOV.U32 R2, RZ, RZ, 0x1 ;  /* 0x00000001ff027424 */ /* 0x01efe200078e00ff */
[----:B------:R-:W-:Y:S01]  /*82a0*/  SHF.R.S32.HI R7, RZ, 0x1f, R231 ;  /* 0x0000001fff077819 */ /* 0x000fe200000114e7 */
[----:B------:R-:W-:Y:S01]  /*82b0*/  IMAD.MOV.U32 R201, RZ, RZ, RZ ;  /* 0x000000ffffc97224 */ /* 0x000fe200078e00ff */
[----:B------:R-:W2:Y:S01]  /*82c0*/  LDL R238, [R1+0x14] ;  /* 0x0000140001ee7983 */ /* 0x000ea20000100800 */
[----:B------:R-:W-:Y:S01]  /*82d0*/  IMAD.SHL.U32 R17, R231, 0x2, RZ ;  /* 0x00000002e7117824 */ /* 0x000fe200078e00ff */
[----:B------:R-:W-:Y:S02]  /*82e0*/  ISETP.NE.AND P1, PT, R2, c[0x0][0x2b8], PT ;  /* 0x0000ae0002007a0c */ /* 0x000fe40003f25270 */
[----:B------:R-:W3:Y:S04]  /*82f0*/  LDL.64 R236, [R1+0x20] ;  /* 0x0000200001ec7983 */ /* 0x000ee80000100a00 */
[----:B------:R-:W4:Y:S04]  /*8300*/  LDL R234, [R1+0x34] ;  /* 0x0000340001ea7983 */ /* 0x000f280000100800 */
[----:B------:R-:W1:Y:S04]  /*8310*/  S2R R239, SR_TID.X ;  /* 0x0000000000ef7919 */ /* 0x000e680000002100 */
[----:B------:R-:W5:Y:S04]  /*8320*/  LDL.64 R232, [R1+0x18] ;  /* 0x0000180001e87983 */ /* 0x000f680000100a00 */
[----:B------:R-:W4:Y:S01]  /*8330*/  LDL R8, [R1+0x30] ;  /* 0x0000300001087983 */ /* 0x000f220000100800 */
[----:B-1----:R-:W-:Y:S04]  /*8340*/  SHF.R.S32.HI R235, RZ, 0x1f, R239 ;  /* 0x0000001fffeb7819 */ /* 0x002fe800000114ef */
[----:B------:R-:W-:Y:S04]  /*8350*/  LEA.HI R235, R235, R239, RZ, 0x3 ;  /* 0x000000efebeb7211 */ /* 0x000fe800078f18ff */
[----:B------:R-:W-:Y:S05]  /*8360*/  SHF.R.S32.HI R235, RZ, 0x3, R235 ;  /* 0x00000003ffeb7819 */ /* 0x000fea00000114eb */
[----:B------:R-:W-:Y:S02]  /*8370*/  IMAD R2, R244, 0x10, R235 ;  /* 0x00000010f4027824 */ /* 0x000fe400078e02eb */
[----:B--2---:R-:W-:Y:S05]  /*8380*/  IMAD R3, R230, 0x50, R238 ;  /* 0x00000050e6037824 */ /* 0x004fea00078e02ee */
[----:B------:R-:W-:Y:S05]  /*8390*/  IADD3 R3, R3, -0x50, R2 ;  /* 0xffffffb003037810 */ /* 0x000fea0007ffe002 */
[----:B------:R-:W-:Y:S04]  /*83a0*/  @P1 IMAD.HI.U32 R4, R3, c[0x0][0x2bc], RZ ;  /* 0x0000af0003041a27 */ /* 0x000fe800078e00ff */
[--C-:B------:R-:W-:Y:S01]  /*83b0*/  IMAD.MOV.U32 R2, RZ, RZ, R3.reuse ;  /* 0x000000ffff027224 */ /* 0x100fe200078e0003 */
[----:B------:R-:W-:Y:S04]  /*83c0*/  @P1 SHF.R.U32.HI R2, RZ, c[0x0][0x2c0], R4 ;  /* 0x0000b000ff021a19 */ /* 0x000fe80000011604 */
[C---:B---3--:R-:W-:Y:S04]  /*83d0*/  @!P0 IADD3 R5, P1, R2.reuse, R236, RZ ;  /* 0x000000ec02058210 */ /* 0x048fe80007f3e0ff */
[----:B----4-:R-:W-:Y:S01]  /*83e0*/  @!P0 LEA.HI.X.SX32 R6, R2, R234, 0x1, P1 ;  /* 0x000000ea02068211 */ /* 0x010fe200008f0eff */
[----:B------:R-:W-:Y:S01]  /*83f0*/  IMAD.MOV R2, RZ, RZ, -R2 ;  /* 0x000000ffff027224 */ /* 0x000fe200078e0a02 */
[C---:B------:R-:W-:Y:S03]  /*8400*/  @!P0 LEA R4, P1, R5.reuse, c[0x0][0x2a0], 0x2 ;  /* 0x0000a80005048a11 */ /* 0x040fe600078210ff */
[----:B------:R-:W-:Y:S01]  /*8410*/  IMAD R220, R2, c[0x0][0x2b8], R3 ;  /* 0x0000ae0002dc7a24 */ /* 0x000fe200078e0203 */
[----:B------:R-:W-:Y:S02]  /*8420*/  @!P0 LEA.HI.X R5, R5, c[0x0][0x2a4], R6, 0x2, P1 ;  /* 0x0000a90005058a11 */ /* 0x000fe400008f1406 */
[----:B------:R-:W-:Y:S02]  /*8430*/  SHF.L.U64.HI R6, R231, 0x1, R7 ;  /* 0x00000001e7067819 */ /* 0x000fe40000010207 */
[----:B------:R-:W-:Y:S01]  /*8440*/  SHF.R.S32.HI R2, RZ, 0x1f, R220 ;  /* 0x0000001fff027819 */ /* 0x000fe200000114dc */
[----:B------:R1:W2:Y:S04]  /*8450*/  @!P0 LDG.E R201, [R4.64] ;  /* 0x0000000604c98981 */ /* 0x0002a8000c1e1900 */
[----:B-1----:R-:W-:Y:S02]  /*8460*/  IMAD R4, R2, c[0x0][0x1e0], RZ ;  /* 0x0000780002047a24 */ /* 0x002fe400078e02ff */
[C---:B------:R-:W-:Y:S04]  /*8470*/  IMAD.WIDE.U32 R2, R220.reuse, c[0x0][0x1e0], RZ ;  /* 0x00007800dc027a25 */ /* 0x040fe800078e00ff */
[----:B------:R-:W-:Y:S04]  /*8480*/  IMAD R4, R220, c[0x0][0x1e4], R4 ;  /* 0x00007900dc047a24 */ /* 0x000fe800078e0204 */
[----:B------:R-:W-:Y:S01]  /*8490*/  IMAD.IADD R3, R3, 0x1, R4 ;  /* 0x0000000103037824 */ /* 0x000fe200078e0204 */
[----:B--2---:R-:W-:Y:S03]  /*84a0*/  SHF.R.S32.HI R4, RZ, 0x1f, R201 ;  /* 0x0000001fff047819 */ /* 0x004fe600000114c9 */
[C---:B------:R-:W-:Y:S04]  /*84b0*/  IMAD.WIDE.U32 R2, R201.reuse, c[0x0][0x1f0], R2 ;  /* 0x00007c00c9027a25 */ /* 0x040fe800078e0002 */
[----:B------:R-:W-:Y:S01]  /*84c0*/  IMAD R4, R4, c[0x0][0x1f0], RZ ;  /* 0x00007c0004047a24 */ /* 0x000fe200078e02ff */
[----:B-----5:R-:W-:Y:S03]  /*84d0*/  IADD3 R2, P2, R232, R2, RZ ;  /* 0x00000002e8027210 */ /* 0x020fe60007f5e0ff */
[----:B------:R-:W-:Y:S01]  /*84e0*/  IMAD R5, R201, c[0x0][0x1f4], R4 ;  /* 0x00007d00c9057a24 */ /* 0x000fe200078e0204 */
[----:B------:R-:W-:Y:S04]  /*84f0*/  LEA R4, P1, R2, c[0x0][0x1c8], 0x1 ;  /* 0x0000720002047a11 */ /* 0x000fe800078208ff */
[----:B------:R-:W-:Y:S04]  /*8500*/  IADD3.X R3, R8, R3, R5, P2, !PT ;  /* 0x0000000308037210 */ /* 0x000fe800017fe405 */
[----:B------:R-:W-:Y:S01]  /*8510*/  LEA.HI.X R5, R2, c[0x0][0x1cc], R3, 0x1, P1 ;  /* 0x0000730002057a11 */ /* 0x000fe200008f0c03 */
[----:B------:R-:W-:-:S05]  /*8520*/  BRA.DIV ~URZ, `(.L_x_85) ;  /* 0x00007fb27f007947 */ /* 0x000fca000b800000 */
[----:B------:R1:W2:Y:S02]  /*8530*/  SHFL.IDX PT, R9, R5, RZ, 0x181f ;  /* 0x00181fff05097589 */ /* 0x0002a400000e0000 */
.L_x_176:
[----:B------:R-:W-:-:S05]  /*8540*/  BRA.DIV ~URZ, `(.L_x_86) ;  /* 0x000080027f007947 */ /* 0x000fca000b800000 */
[----:B------:R-:W3:Y:S01]  /*8550*/  SHFL.IDX PT, R3, R4, RZ, 0x181f ;  /* 0x00181fff04037589 */ /* 0x000ee200000e0000 */
[C---:B------:R-:W-:Y:S02]  /*8560*/  ISETP.NE.U32.AND P1, PT, R198.reuse, RZ, PT ;  /* 0x000000ffc600720c */ /* 0x040fe40003f25070 */
[----:B------:R-:W-:Y:S01]  /*8570*/  IADD3 R2, -R198, 0x10, RZ ;  /* 0x00000010c6027810 */ /* 0x000fe20007ffe1ff */
[----:B------:R-:W4:Y:S03]  /*8580*/  SHFL.IDX PT, R7, R4, 0x1, 0x181f ;  /* 0x00381f0004077f89 */ /* 0x000f2600000e0000 */
[----:B------:R-:W-:Y:S01]  /*8590*/  LOP3.LUT R2, R2, 0xf, RZ, 0xc0, !PT ;  /* 0x0000000f02027812 */ /* 0x000fe200078ec0ff */
[----:B------:R-:W5:Y:S04]  /*85a0*/  SHFL.IDX PT, R8, R4, 0x2, 0x181f ;  /* 0x00581f0004087f89 */ /* 0x000f6800000e0000 */
[----:B------:R-:W1:Y:S04]  /*85b0*/  SHFL.IDX PT, R11, R5, 0x1, 0x181f ;  /* 0x00381f00050b7f89 */ /* 0x000e6800000e0000 */
[----:B------:R-:W2:Y:S04]  /*85c0*/  SHFL.IDX PT, R14, R4, 0x3, 0x181f ;  /* 0x00781f00040e7f89 */ /* 0x000ea800000e0000 */
[----:B------:R-:W2:Y:S04]  /*85d0*/  SHFL.IDX PT, R16, R5, 0x2, 0x181f ;  /* 0x00581f0005107f89 */ /* 0x000ea800000e0000 */
[----:B------:R-:W2:Y:S04]  /*85e0*/  SHFL.IDX PT, R15, R5, 0x3, 0x181f ;  /* 0x00781f00050f7f89 */ /* 0x000ea800000e0000 */
[----:B-1----:R-:W1:Y:S04]  /*85f0*/  SHFL.IDX PT, R5, R5, 0x4, 0x181f ;  /* 0x00981f0005057f89 */ /* 0x002e6800000e0000 */
[----:B------:R-:W1:Y:S01]  /*8600*/  SHFL.IDX PT, R4, R4, 0x4, 0x181f ;  /* 0x00981f0004047f89 */ /* 0x000e6200000e0000 */
[C-C-:B---3--:R-:W-:Y:S02]  /*8610*/  IADD3 R12, P5, P4, R2.reuse, R3, R17.reuse ;  /* 0x00000003020c7210 */ /* 0x148fe40007cbe011 */
[C-C-:B----4-:R-:W-:Y:S02]  /*8620*/  IADD3 R10, P3, P2, R2.reuse, R7, R17.reuse ;  /* 0x00000007020a7210 */ /* 0x150fe40007a7e011 */
[--C-:B--2---:R-:W-:Y:S02]  /*8630*/  IADD3.X R13, RZ, R9, R6.reuse, P5, P4 ;  /* 0x00000009ff0d7210 */ /* 0x104fe40002fe8406 */
[C-C-:B-----5:R-:W-:Y:S02]  /*8640*/  IADD3 R8, P5, P4, R2.reuse, R8, R17.reuse ;  /* 0x0000000802087210 */ /* 0x160fe40007cbe011 */
[--C-:B------:R-:W-:Y:S01]  /*8650*/  IADD3.X R11, RZ, R11, R6.reuse, P3, P2 ;  /* 0x0000000bff0b7210 */ /* 0x100fe20001fe4406 */
[----:B------:R2:W-:Y:S01]  /*8660*/  LDGSTS.E.BYPASS.LTC128B.128.ZFILL [R204+0x2900], [R12.64], P1 ;  /* 0x029000000ccc7fae */ /* 0x0005e20008941d46 */
[----:B------:R-:W-:Y:S02]  /*8670*/  IADD3 R2, P3, P2, R2, R14, R17 ;  /* 0x0000000e02027210 */ /* 0x000fe40007a7e011 */
[--C-:B------:R-:W-:Y:S01]  /*8680*/  IADD3.X R9, RZ, R16, R6.reuse, P5, P4 ;  /* 0x00000010ff097210 */ /* 0x100fe20002fe8406 */
[----:B------:R2:W-:Y:S01]  /*8690*/  LDGSTS.E.BYPASS.LTC128B.128.ZFILL [R204+0x3100], [R10.64], P1 ;  /* 0x031000000acc7fae */ /* 0x0005e20008941d46 */
[----:B------:R-:W-:Y:S03]  /*86a0*/  IADD3.X R3, RZ, R15, R6, P3, P2 ;  /* 0x0000000fff037210 */ /* 0x000fe60001fe4406 */
[----:B------:R2:W-:Y:S04]  /*86b0*/  LDGSTS.E.BYPASS.LTC128B.128.ZFILL [R204+0x3900], [R8.64], P1 ;  /* 0x0390000008cc7fae */ /* 0x0005e80008941d46 */
[----:B------:R2:W-:Y:S02]  /*86c0*/  LDGSTS.E.BYPASS.LTC128B.128.ZFILL [R204+0x4100], [R2.64], P1 ;  /* 0x0410000002cc7fae */ /* 0x0005e40008941d46 */
.L_x_177:
[C---:B--2---:R-:W-:Y:S02]  /*86d0*/  IADD3 R2, -R198.reuse, 0x10, RZ ;  /* 0x00000010c6027810 */ /* 0x044fe40007ffe1ff */
[----:B------:R-:W-:Y:S02]  /*86e0*/  ISETP.NE.U32.AND P1, PT, R198, RZ, PT ;  /* 0x000000ffc600720c */ /* 0x000fe40003f25070 */
[----:B------:R-:W-:Y:S04]  /*86f0*/  LOP3.LUT R2, R2, 0xf, RZ, 0xc0, !PT ;  /* 0x0000000f02027812 */ /* 0x000fe800078ec0ff */
[----:B-1----:R-:W-:Y:S04]  /*8700*/  IADD3 R2, P3, P2, R2, R4, R17 ;  /* 0x0000000402027210 */ /* 0x002fe80007a7e011 */
[----:B------:R-:W-:Y:S05]  /*8710*/  IADD3.X R3, RZ, R5, R6, P3, P2 ;  /* 0x00000005ff037210 */ /* 0x000fea0001fe4406 */
[----:B------:R-:W-:Y:S01]  /*8720*/  @!PT LDS RZ, [RZ] ;  /* 0x00000000fffff984 */ /* 0x000fe20000000800 */
[----:B------:R-:W-:Y:S01]  /*8730*/  @!PT LDS RZ, [RZ] ;  /* 0x00000000fffff984 */ /* 0x000fe20000000800 */
[----:B------:R-:W-:Y:S01]  /*8740*/  @!PT LDS RZ, [RZ] ;  /* 0x00000000fffff984 */ /* 0x000fe20000000800 */
[----:B------:R1:W-:Y:S04]  /*8750*/  LDGSTS.E.BYPASS.LTC128B.128.ZFILL [R204+0x4900], [R2.64], P1 ;  /* 0x0490000002cc7fae */ /* 0x0003e80008941d46 */
.L_x_84:
[----:B--234-:R-:W-:Y:S05]  /*8760*/  BSYNC B0 ;  /* 0x0000000000007941 */ /* 0x01cfea0003800000 */
.L_x_83:
[----:B-1----:R-:W-:Y:S01]  /*8770*/  FMNMX.FTZ R3, R155, R0, !PT ;  /* 0x000000009b037209 */ /* 0x002fe20007810000 */
[----:B------:R-:W0:Y:S01]  /*8780*/  LDGDEPBAR ;  /* 0x00000000000079af */ /* 0x000e220000000000 */
        /* <DEDUP_REMOVED lines=79> */
[----:B------:R-:W-:-:S05]  /*8c80*/  BRA.DIV ~URZ, `(.L_x_87) ;  /* 0x00007e327f007947 */ /* 0x000fca000b800000 */
[----:B------:R-:W1:Y:S04]  /*8c90*/  SHFL.BFLY PT, R3, R4, 0x2, 0x1f ;  /* 0x0c401f0004037f89 */ /* 0x000e6800000e0000 */
[----:B------:R-:W2:Y:S04]  /*8ca0*/  SHFL.BFLY PT, R2, R5, 0x2, 0x1f ;  /* 0x0c401f0005027f89 */ /* 0x000ea800000e0000 */
[----:B------:R-:W3:Y:S04]  /*8cb0*/  SHFL.BFLY PT, R8, R6, 0x2, 0x1f ;  /* 0x0c401f0006087f89 */ /* 0x000ee800000e0000 */
[----:B------:R-:W4:Y:S01]  /*8cc0*/  SHFL.BFLY PT, R11, R7, 0x2, 0x1f ;  /* 0x0c401f00070b7f89 */ /* 0x000f2200000e0000 */
[----:B-1----:R-:W-:Y:S02]  /*8cd0*/  FMNMX.FTZ R3, R4, R3, !PT ;  /* 0x0000000304037209 */ /* 0x002fe40007810000 */
[----:B--2---:R-:W-:Y:S02]  /*8ce0*/  FMNMX.FTZ R5, R5, R2, !PT ;  /* 0x0000000205057209 */ /* 0x004fe40007810000 */
[----:B---3--:R-:W-:Y:S03]  /*8cf0*/  FMNMX.FTZ R6, R6, R8, !PT ;  /* 0x0000000806067209 */ /* 0x008fe60007810000 */
[----:B------:R-:W1:Y:S01]  /*8d00*/  SHFL.BFLY PT, R9, R5, 0x1, 0x1f ;  /* 0x0c201f0005097f89 */ /* 0x000e6200000e0000 */
[----:B----4-:R-:W-:Y:S03]  /*8d10*/  FMNMX.FTZ R4, R7, R11, !PT ;  /* 0x0000000b07047209 */ /* 0x010fe60007810000 */
[----:B------:R-:W2:Y:S04]  /*8d20*/  SHFL.BFLY PT, R8, R3, 0x1, 0x1f ;  /* 0x0c201f0003087f89 */ /* 0x000ea800000e0000 */
[----:B------:R-:W3:Y:S04]  /*8d30*/  SHFL.BFLY PT, R10, R6, 0x1, 0x1f ;  /* 0x0c201f00060a7f89 */ /* 0x000ee800000e0000 */
[----:B------:R4:W4:Y:S01]  /*8d40*/  SHFL.BFLY PT, R2, R4, 0x1, 0x1f ;  /* 0x0c201f0004027f89 */ /* 0x00092200000e0000 */
[----:B-1----:R-:W-:Y:S02]  /*8d50*/  FMNMX.FTZ R71, R5, R9, !PT ;  /* 0x0000000905477209 */ /* 0x002fe40007810000 */
[----:B--2---:R-:W-:Y:S02]  /*8d60*/  FMNMX.FTZ R72, R3, R8, !PT ;  /* 0x0000000803487209 */ /* 0x004fe40007810000 */
[----:B---3--:R-:W-:Y:S03]  /*8d70*/  FMNMX.FTZ R70, R6, R10, !PT ;  /* 0x0000000a06467209 */ /* 0x008fe60007810000 */
.L_x_178:
[----:B------:R-:W-:Y:S01]  /*8d80*/  FADD.FTZ R0, -R72, R0 ;  /* 0x0000000048007221 */ /* 0x000fe20000010100 */
[----:B----4-:R-:W-:Y:S01]  /*8d90*/  FMNMX.FTZ R2, R2, R4, !PT ;  /* 0x0000000402027209 */ /* 0x010fe20007810000 */
[----:B------:R-:W-:Y:S01]  /*8da0*/  FMUL.FTZ R152, R72, c[0x0][0x2d0] ;  /* 0x0000b40048987a20 */ /* 0x000fe20000410000 */
[----:B------:R-:W-:Y:S01]  /*8db0*/  WARPSYNC 0xffffffff ;  /* 0xffffffff00007948 */ /* 0x000fe20003800000 */
[----:B------:R-:W-:Y:S01]  /*8dc0*/  FMUL.FTZ R0, R0, c[0x0][0x2d0] ;  /* 0x0000b40000007a20 */ /* 0x000fe20000410000 */
[----:B------:R-:W-:Y:S01]  /*8dd0*/  LDSM.16.MT88.4 R36, [R193] ;  /* 0x00000000c124783b */ /* 0x000fe20000004200 */
[--C-:B------:R-:W-:Y:S02]  /*8de0*/  FFMA.FTZ R7, R155, c[0x0][0x2d0], -R152.reuse ;  /* 0x0000b4009b077a23 */ /* 0x100fe40000010898 */
[----:B------:R1:W-:Y:S01]  /*8df0*/  MUFU.EX2 R69, R0 ;  /* 0x0000000000457308 */ /* 0x0003e20000000800 */
[----:B------:R-:W-:Y:S02]  /*8e00*/  FMUL.FTZ R155, R71, c[0x0][0x2d0] ;  /* 0x0000b400479b7a20 */ /* 0x000fe40000410000 */
[--C-:B------:R-:W-:Y:S02]  /*8e10*/  FFMA.FTZ R5, R158, c[0x0][0x2d0], -R152.reuse ;  /* 0x0000b4009e057a23 */ /* 0x100fe40000010898 */
[--C-:B------:R-:W-:Y:S01]  /*8e20*/  FFMA.FTZ R3, R170, c[0x0][0x2d0], -R152.reuse ;  /* 0x0000b400aa037a23 */ /* 0x100fe20000010898 */
[----:B------:R-:W-:Y:S01]  /*8e30*/  LDSM.16.MT88.4 R52, [R191] ;  /* 0x00000000bf34783b */ /* 0x000fe20000004200 */
[--C-:B------:R-:W-:Y:S02]  /*8e40*/  FFMA.FTZ R8, R153, c[0x0][0x2d0], -R152.reuse ;  /* 0x0000b40099087a23 */ /* 0x100fe40000010898 */
[----:B------:R-:W-:Y:S01]  /*8e50*/  FMUL.FTZ R153, R2, c[0x0][0x2d0] ;  /* 0x0000b40002997a20 */ /* 0x000fe20000410000 */
[----:B------:R-:W-:Y:S01]  /*8e60*/  MUFU.EX2 R170, R3 ;  /* 0x0000000300aa7308 */ /* 0x000fe20000000800 */
[--C-:B------:R-:W-:Y:S02]  /*8e70*/  FFMA.FTZ R9, R156, c[0x0][0x2d0], -R152.reuse ;  /* 0x0000b4009c097a23 */ /* 0x100fe40000010898 */
[----:B------:R-:W-:Y:S01]  /*8e80*/  FFMA.FTZ R4, R176, c[0x0][0x2d0], -R153 ;  /* 0x0000b400b0047a23 */ /* 0x000fe20000010899 */
[----:B------:R-:W-:Y:S01]  /*8e90*/  LDSM.16.MT88.4 R80, [R192] ;  /* 0x00000000c050783b */ /* 0x000fe20000004200 */
[--C-:B------:R-:W-:Y:S02]  /*8ea0*/  FFMA.FTZ R6, R159, c[0x0][0x2d0], -R152.reuse ;  /* 0x0000b4009f067a23 */ /* 0x100fe40000010898 */
[--C-:B------:R-:W-:Y:S02]  /*8eb0*/  FFMA.FTZ R16, R24, c[0x0][0x2d0], -R152.reuse ;  /* 0x0000b40018107a23 */ /* 0x100fe40000010898 */
[----:B------:R-:W-:Y:S01]  /*8ec0*/  FFMA.FTZ R24, R27, c[0x0][0x2d0], -R155 ;  /* 0x0000b4001b187a23 */ /* 0x000fe2000001089b */
[----:B------:R2:W-:Y:S01]  /*8ed0*/  MUFU.EX2 R156, R4 ;  /* 0x00000004009c7308 */ /* 0x0005e20000000800 */
[--C-:B------:R-:W-:Y:S02]  /*8ee0*/  FFMA.FTZ R32, R29, c[0x0][0x2d0], -R152.reuse ;  /* 0x0000b4001d207a23 */ /* 0x100fe40000010898 */
[----:B------:R-:W-:Y:S02]  /*8ef0*/  FFMA.FTZ R74, R199, c[0x0][0x2d0], -R152 ;  /* 0x0000b400c74a7a23 */ /* 0x000fe40000010898 */
[----:B-1----:R-:W-:Y:S02]  /*8f00*/  FADD.FTZ R0, -R71, R84 ;  /* 0x0000005447007221 */ /* 0x002fe40000010100 */
[--C-:B------:R-:W-:Y:S02]  /*8f10*/  FFMA.FTZ R75, R183, c[0x0][0x2d0], -R152.reuse ;  /* 0x0000b400b74b7a23 */ /* 0x100fe40000010898 */
[----:B------:R-:W-:Y:S01]  /*8f20*/  FMUL.FTZ R0, R0, c[0x0][0x2d0] ;  /* 0x0000b40000007a20 */ /* 0x000fe20000410000 */
[----:B------:R1:W-:Y:S01]  /*8f30*/  MUFU.EX2 R198, R7 ;  /* 0x0000000700c67308 */ /* 0x0003e20000000800 */
[--C-:B------:R-:W-:Y:S09]  /*8f40*/  FFMA.FTZ R73, R219, c[0x0][0x2d0], -R153.reuse ;  /* 0x0000b400db497a23 */ /* 0x100ff20000010899 */
[----:B------:R3:W4:Y:S01]  /*8f50*/  MUFU.EX2 R68, R0 ;  /* 0x0000000000447308 */ /* 0x0007220000000800 */
[----:B--2---:R-:W-:Y:S09]  /*8f60*/  FFMA.FTZ R4, R181, c[0x0][0x2d0], -R153 ;  /* 0x0000b400b5047a23 */ /* 0x004ff20000010899 */
[----:B------:R2:W-:Y:S01]  /*8f70*/  MUFU.EX2 R159, R4 ;  /* 0x00000004009f7308 */ /* 0x0005e20000000800 */
[--C-:B-1----:R-:W-:Y:S09]  /*8f80*/  FFMA.FTZ R7, R21, c[0x0][0x2d0], -R152.reuse ;  /* 0x0000b40015077a23 */ /* 0x102ff20000010898 */
[----:B------:R1:W-:Y:S01]  /*8f90*/  MUFU.EX2 R237, R6 ;  /* 0x0000000600ed7308 */ /* 0x0003e20000000800 */
[----:B---3--:R-:W-:Y:S09]  /*8fa0*/  FFMA.FTZ R0, R164, c[0x0][0x2d0], -R155 ;  /* 0x0000b400a4007a23 */ /* 0x008ff2000001089b */
[----:B------:R3:W-:Y:S01]  /*8fb0*/  MUFU.EX2 R164, R0 ;  /* 0x0000000000a47308 */ /* 0x0007e20000000800 */
[----:B--2---:R-:W-:Y:S09]  /*8fc0*/  FFMA.FTZ R4, R178, c[0x0][0x2d0], -R153 ;  /* 0x0000b400b2047a23 */ /* 0x004ff20000010899 */
[----:B------:R2:W-:Y:S01]  /*8fd0*/  MUFU.EX2 R232, R4 ;  /* 0x0000000400e87308 */ /* 0x0005e20000000800 */
[----:B-1----:R-:W-:Y:S09]  /*8fe0*/  FFMA.FTZ R6, R20, c[0x0][0x2d0], -R152 ;  /* 0x0000b40014067a23 */ /* 0x002ff20000010898 */
[----:B------:R1:W-:Y:S01]  /*8ff0*/  MUFU.EX2 R238, R5 ;  /* 0x0000000500ee7308 */ /* 0x0003e20000000800 */
[----:B---3--:R-:W-:Y:S09]  /*9000*/  FFMA.FTZ R0, R169, c[0x0][0x2d0], -R155 ;  /* 0x0000b400a9007a23 */ /* 0x008ff2000001089b */
[----:B------:R3:W-:Y:S01]  /*9010*/  MUFU.EX2 R236, R0 ;  /* 0x0000000000ec7308 */ /* 0x0007e20000000800 */
[----:B--2---:R-:W-:Y:S09]  /*9020*/  FFMA.FTZ R4, R177, c[0x0][0x2d0], -R153 ;  /* 0x0000b400b1047a23 */ /* 0x004ff20000010899 */
[----:B------:R-:W-:Y:S01]  /*9030*/  MUFU.EX2 R245, R4 ;  /* 0x0000000400f57308 */ /* 0x000fe20000000800 */
[--C-:B-1----:R-:W-:Y:S09]  /*9040*/  FFMA.FTZ R5, R87, c[0x0][0x2d0], -R155.reuse ;  /* 0x0000b40057057a23 */ /* 0x102ff2000001089b */
[----:B------:R-:W-:Y:S01]  /*9050*/  MUFU.EX2 R51, R5 ;  /* 0x0000000500337308 */ /* 0x000fe20000000800 */
[--C-:B---3--:R-:W-:Y:S09]  /*9060*/  FFMA.FTZ R0, R157, c[0x0][0x2d0], -R155.reuse ;  /* 0x0000b4009d007a23 */ /* 0x108ff2000001089b */
[----:B------:R1:W-:Y:S10]  /*9070*/  MUFU.EX2 R235, R0 ;  /* 0x0000000000eb7308 */ /* 0x0003f40000000800 */
[----:B------:R-:W-:Y:S10]  /*9080*/  MUFU.EX2 R59, R7 ;  /* 0x00000007003b7308 */ /* 0x000ff40000000800 */
[----:B------:R-:W-:Y:S01]  /*9090*/  MUFU.EX2 R60, R6 ;  /* 0x00000006003c7308 */ /* 0x000fe20000000800 */
[--C-:B-1----:R-:W-:Y:S02]  /*90a0*/  FFMA.FTZ R0, R154, c[0x0][0x2d0], -R155.reuse ;  /* 0x0000b4009a007a23 */ /* 0x102fe4000001089b */
[----:B------:R-:W-:Y:S07]  /*90b0*/  FMUL.FTZ R154, R70, c[0x0][0x2d0] ;  /* 0x0000b400469a7a20 */ /* 0x000fee0000410000 */
[----:B------:R1:W2:Y:S01]  /*90c0*/  MUFU.EX2 R158, R0 ;  /* 0x00000000009e7308 */ /* 0x0002a20000000800 */
[--C-:B------:R-:W-:Y:S02]  /*90d0*/  FFMA.FTZ R4, R25, c[0x0][0x2d0], -R154.reuse ;  /* 0x0000b40019047a23 */ /* 0x100fe4000001089a */
[--C-:B------:R-:W-:Y:S02]  /*90e0*/  FFMA.FTZ R12, R28, c[0x0][0x2d0], -R154.reuse ;  /* 0x0000b4001c0c7a23 */ /* 0x100fe4000001089a */
[--C-:B------:R-:W-:Y:S02]  /*90f0*/  FFMA.FTZ R48, R185, c[0x0][0x2d0], -R154.reuse ;  /* 0x0000b400b9307a23 */ /* 0x100fe4000001089a */
[----:B------:R-:W-:Y:S02]  /*9100*/  FFMA.FTZ R28, R31, c[0x0][0x2d0], -R155 ;  /* 0x0000b4001f1c7a23 */ /* 0x000fe4000001089b */
[--C-:B------:R-:W-:Y:S01]  /*9110*/  FFMA.FTZ R44, R186, c[0x0][0x2d0], -R154.reuse ;  /* 0x0000b400ba2c7a23 */ /* 0x100fe2000001089a */
[----:B------:R-:W-:Y:S10]  /*9120*/  MUFU.EX2 R252, R4 ;  /* 0x0000000400fc7308 */ /* 0x000ff40000000800 */
[----:B------:R3:W-:Y:S01]  /*9130*/  MUFU.EX2 R251, R12 ;  /* 0x0000000c00fb7308 */ /* 0x0007e20000000800 */
[----:B-1----:R-:W-:Y:S04]  /*9140*/  FADD.FTZ R0, -R70, R85 ;  /* 0x0000005546007221 */ /* 0x002fe80000010100 */
[----:B------:R-:W-:Y:S05]  /*9150*/  FMUL.FTZ R0, R0, c[0x0][0x2d0] ;  /* 0x0000b40000007a20 */ /* 0x000fea0000410000 */
[----:B------:R-:W-:Y:S10]  /*9160*/  MUFU.EX2 R50, R9 ;  /* 0x0000000900327308 */ /* 0x000ff40000000800 */
[----:B------:R1:W5:Y:S01]  /*9170*/  MUFU.EX2 R3, R0 ;  /* 0x0000000000037308 */ /* 0x0003620000000800 */
[--C-:B---3--:R-:W-:Y:S09]  /*9180*/  FFMA.FTZ R12, R166, c[0x0][0x2d0], -R154.reuse ;  /* 0x0000b400a60c7a23 */ /* 0x108ff2000001089a */
[----:B------:R-:W-:Y:S10]  /*9190*/  MUFU.EX2 R57, R8 ;  /* 0x0000000800397308 */ /* 0x000ff40000000800 */
[----:B------:R-:W-:Y:S01]  /*91a0*/  MUFU.EX2 R249, R12 ;  /* 0x0000000c00f97308 */ /* 0x000fe20000000800 */
[--C-:B-1----:R-:W-:Y:S09]  /*91b0*/  FFMA.FTZ R0, R168, c[0x0][0x2d0], -R154.reuse ;  /* 0x0000b400a8007a23 */ /* 0x102ff2000001089a */
[----:B------:R1:W-:Y:S10]  /*91c0*/  MUFU.EX2 R157, R0 ;  /* 0x00000000009d7308 */ /* 0x0003f40000000800 */
[----:B------:R-:W-:Y:S10]  /*91d0*/  MUFU.EX2 R250, R16 ;  /* 0x0000001000fa7308 */ /* 0x000ff40000000800 */
[----:B------:R-:W-:Y:S01]  /*91e0*/  MUFU.EX2 R247, R24 ;  /* 0x0000001800f77308 */ /* 0x000fe20000000800 */
[--C-:B-1----:R-:W-:Y:S09]  /*91f0*/  FFMA.FTZ R0, R171, c[0x0][0x2d0], -R154.reuse ;  /* 0x0000b400ab007a23 */ /* 0x102ff2000001089a */
[----:B------:R1:W3:Y:S10]  /*9200*/  MUFU.EX2 R233, R0 ;  /* 0x0000000000e97308 */ /* 0x0002f40000000800 */
[----:B------:R2:W-:Y:S10]  /*9210*/  MUFU.EX2 R246, R28 ;  /* 0x0000001c00f67308 */ /* 0x0005f40000000800 */
[----:B------:R-:W-:Y:S01]  /*9220*/  MUFU.EX2 R243, R32 ;  /* 0x0000002000f37308 */ /* 0x000fe20000000800 */
[----:B-1----:R-:W-:Y:S09]  /*9230*/  FFMA.FTZ R0, R167, c[0x0][0x2d0], -R154 ;  /* 0x0000b400a7007a23 */ /* 0x002ff2000001089a */
[----:B------:R1:W-:Y:S01]  /*9240*/  MUFU.EX2 R234, R0 ;  /* 0x0000000000ea7308 */ /* 0x0003e20000000800 */
[----:B--2---:R-:W-:Y:S09]  /*9250*/  FFMA.FTZ R28, R30, c[0x0][0x2d0], -R152 ;  /* 0x0000b4001e1c7a23 */ /* 0x004ff20000010898 */
[----:B------:R-:W-:Y:S10]  /*9260*/  MUFU.EX2 R242, R28 ;  /* 0x0000001c00f27308 */ /* 0x000ff40000000800 */
[----:B------:R2:W-:Y:S01]  /*9270*/  MUFU.EX2 R186, R44 ;  /* 0x0000002c00ba7308 */ /* 0x0005e20000000800 */
[--C-:B-1----:R-:W-:Y:S09]  /*9280*/  FFMA.FTZ R0, R165, c[0x0][0x2d0], -R154.reuse ;  /* 0x0000b400a5007a23 */ /* 0x102ff2000001089a */
[----:B------:R1:W1:Y:S10]  /*9290*/  MUFU.EX2 R49, R0 ;  /* 0x0000000000317308 */ /* 0x0002740000000800 */
[----:B------:R-:W-:Y:S01]  /*92a0*/  MUFU.EX2 R239, R48 ;  /* 0x0000003000ef7308 */ /* 0x000fe20000000800 */
[----:B--2---:R-:W-:Y:S09]  /*92b0*/  FFMA.FTZ R44, R188, c[0x0][0x2d0], -R154 ;  /* 0x0000b400bc2c7a23 */ /* 0x004ff2000001089a */
[----:B------:R-:W-:Y:S01]  /*92c0*/  MUFU.EX2 R188, R44 ;  /* 0x0000002c00bc7308 */ /* 0x000fe20000000800 */
[--C-:B-1----:R-:W-:Y:S09]  /*92d0*/  FFMA.FTZ R0, R22, c[0x0][0x2d0], -R155.reuse ;  /* 0x0000b40016007a23 */ /* 0x102ff2000001089b */
[----:B------:R1:W-:Y:S10]  /*92e0*/  MUFU.EX2 R58, R0 ;  /* 0x00000000003a7308 */ /* 0x0003f40000000800 */
[----:B------:R2:W-:Y:S10]  /*92f0*/  MUFU.EX2 R181, R74 ;  /* 0x0000004a00b57308 */ /* 0x0005f40000000800 */
[----:B------:R3:W-:Y:S01]  /*9300*/  MUFU.EX2 R177, R75 ;  /* 0x0000004b00b17308 */ /* 0x0007e20000000800 */
[--C-:B-1----:R-:W-:Y:S09]  /*9310*/  FFMA.FTZ R0, R19, c[0x0][0x2d0], -R155.reuse ;  /* 0x0000b40013007a23 */ /* 0x102ff2000001089b */
[----:B------:R1:W-:Y:S01]  /*9320*/  MUFU.EX2 R47, R0 ;  /* 0x00000000002f7308 */ /* 0x0003e20000000800 */
[----:B--2---:R-:W-:Y:S09]  /*9330*/  FFMA.FTZ R74, R182, c[0x0][0x2d0], -R152 ;  /* 0x0000b400b64a7a23 */ /* 0x004ff20000010898 */
[----:B------:R2:W-:Y:S01]  /*9340*/  MUFU.EX2 R176, R74 ;  /* 0x0000004a00b07308 */ /* 0x0005e20000000800 */
[--C-:B---3--:R-:W-:Y:S02]  /*9350*/  FFMA.FTZ R75, R210, c[0x0][0x2d0], -R155.reuse ;  /* 0x0000b400d24b7a23 */ /* 0x108fe4000001089b */
[--C-:B-1----:R-:W-:Y:S07]  /*9360*/  FFMA.FTZ R0, R18, c[0x0][0x2d0], -R155.reuse ;  /* 0x0000b40012007a23 */ /* 0x102fee000001089b */
[----:B------:R1:W-:Y:S01]  /*9370*/  MUFU.EX2 R61, R0 ;  /* 0x00000000003d7308 */ /* 0x0003e20000000800 */
[--C-:B--2---:R-:W-:Y:S09]  /*9380*/  FFMA.FTZ R74, R203, c[0x0][0x2d0], -R155.reuse ;  /* 0x0000b400cb4a7a23 */ /* 0x104ff2000001089b */
[----:B------:R2:W-:Y:S01]  /*9390*/  MUFU.EX2 R169, R74 ;  /* 0x0000004a00a97308 */ /* 0x0005e20000000800 */
[----:B-1----:R-:W-:Y:S02]  /*93a0*/  FFMA.FTZ R0, R23, c[0x0][0x2d0], -R154 ;  /* 0x0000b40017007a23 */ /* 0x002fe4000001089a */
[----:B------:R-:W1:Y:S07]  /*93b0*/  LDSM.16.MT88.4 R20, [R190] ;  /* 0x00000000be14783b */ /* 0x000e6e0000004200 */
[----:B------:R3:W-:Y:S01]  /*93c0*/  MUFU.EX2 R56, R0 ;  /* 0x0000000000387308 */ /* 0x0007e20000000800 */
[----:B--2---:R-:W-:Y:S02]  /*93d0*/  FFMA.FTZ R74, R211, c[0x0][0x2d0], -R155 ;  /* 0x0000b400d34a7a23 */ /* 0x004fe4000001089b */
[----:B---3--:R-:W-:Y:S02]  /*93e0*/  FADD.FTZ R0, -R2, R86 ;  /* 0x0000005602007221 */ /* 0x008fe40000010100 */
[----:B------:R-:W2:Y:S02]  /*93f0*/  LDSM.16.MT88.4 R84, [R190+0x800] ;  /* 0x00080000be54783b */ /* 0x000ea40000004200 */
[----:B------:R-:W-:Y:S06]  /*9400*/  FMUL.FTZ R0, R0, c[0x0][0x2d0] ;  /* 0x0000b40000007a20 */ /* 0x000fec0000410000 */
[----:B------:R-:W3:Y:S01]  /*9410*/  MUFU.EX2 R0, R0 ;  /* 0x0000000000007308 */ /* 0x000ee20000000800 */
[----:B----4-:R-:W-:Y:S01]  /*9420*/  FMUL.FTZ R6, R68, R94 ;  /* 0x0000005e44067220 */ /* 0x010fe20000410000 */
[----:B------:R-:W-:Y:S01]  /*9430*/  F2FP.BF16.PACK_AB R79, R158, R235 ;  /* 0x000000eb9e4f723e */ /* 0x000fe200000010ff */
[----:B------:R-:W-:Y:S01]  /*9440*/  FMUL.FTZ R7, R68, R95 ;  /* 0x0000005f44077220 */ /* 0x000fe20000410000 */
[----:B------:R-:W-:Y:S01]  /*9450*/  F2FP.BF16.PACK_AB R76, R170, R198 ;  /* 0x000000c6aa4c723e */ /* 0x000fe200000010ff */
[C---:B------:R-:W-:Y:S01]  /*9460*/  FMUL.FTZ R4, R69.reuse, R92 ;  /* 0x0000005c45047220 */ /* 0x040fe20000410000 */
[----:B------:R-:W-:Y:S01]  /*9470*/  F2FP.BF16.PACK_AB R77, R236, R164 ;  /* 0x000000a4ec4d723e */ /* 0x000fe200000010ff */
[----:B------:R-:W-:Y:S01]  /*9480*/  FMUL.FTZ R5, R69, R93 ;  /* 0x0000005d45057220 */ /* 0x000fe20000410000 */
[----:B------:R-:W-:Y:S01]  /*9490*/  F2FP.BF16.PACK_AB R78, R238, R237 ;  /* 0x000000edee4e723e */ /* 0x000fe200000010ff */
[----:B-----5:R-:W-:Y:S01]  /*94a0*/  FMUL.FTZ R8, R3, R88 ;  /* 0x0000005803087220 */ /* 0x020fe20000410000 */
[----:B------:R-:W-:Y:S01]  /*94b0*/  F2FP.BF16.PACK_AB R64, R233, R157 ;  /* 0x0000009de940723e */ /* 0x000fe200000010ff */
[----:B------:R-:W-:Y:S01]  /*94c0*/  FMUL.FTZ R9, R3, R89 ;  /* 0x0000005903097220 */ /* 0x000fe20000410000 */
[----:B------:R-:W-:Y:S01]  /*94d0*/  F2FP.BF16.PACK_AB R66, R49, R234 ;  /* 0x000000ea3142723e */ /* 0x000fe200000010ff */
[----:B------:R-:W-:Y:S01]  /*94e0*/  FMUL.FTZ R12, R3, R96 ;  /* 0x00000060030c7220 */ /* 0x000fe20000410000 */
[----:B------:R-:W-:Y:S01]  /*94f0*/  F2FP.BF16.PACK_AB R65, R159, R156 ;  /* 0x0000009c9f41723e */ /* 0x000fe200000010ff */
[-C--:B-1----:R-:W-:Y:S05]  /*9500*/  HMMA.16816.F32.BF16 R4, R76, R20.reuse, R4 ;  /* 0x000000144c04723c */ /* 0x082fea0000041804 */
[----:B------:R-:W-:Y:S01]  /*9510*/  F2FP.BF16.PACK_AB R67, R245, R232 ;  /* 0x000000e8f543723e */ /* 0x000fe200000010ff */
[----:B------:R-:W-:Y:S02]  /*9520*/  FMUL.FTZ R13, R3, R97 ;  /* 0x00000061030d7220 */ /* 0x000fe40000410000 */
[C---:B------:R-:W-:Y:S04]  /*9530*/  FMUL.FTZ R16, R69.reuse, R100 ;  /* 0x0000006445107220 */ /* 0x040fe80000410000 */
[C---:B---3--:R-:W-:Y:S02]  /*9540*/  FMUL.FTZ R10, R0.reuse, R90 ;  /* 0x0000005a000a7220 */ /* 0x048fe40000410000 */
[C---:B------:R-:W-:Y:S02]  /*9550*/  FMUL.FTZ R11, R0.reuse, R91 ;  /* 0x0000005b000b7220 */ /* 0x040fe40000410000 */
[----:B------:R-:W1:Y:S01]  /*9560*/  LDSM.16.MT88.4 R88, [R193+0x800] ;  /* 0x00080000c158783b */ /* 0x000e620000004200 */
[C---:B------:R-:W-:Y:S02]  /*9570*/  FMUL.FTZ R14, R0.reuse, R98 ;  /* 0x00000062000e7220 */ /* 0x040fe40000410000 */
[----:B------:R-:W-:Y:S02]  /*9580*/  FMUL.FTZ R15, R0, R99 ;  /* 0x00000063000f7220 */ /* 0x000fe40000410000 */
[C---:B------:R-:W-:Y:S03]  /*9590*/  HMMA.16816.F32.BF16 R8, R64.reuse, R20, R8 ;  /* 0x000000144008723c */ /* 0x040fe60000041808 */
[----:B------:R-:W-:Y:S01]  /*95a0*/  LDSM.16.MT88.4 R96, [R191+0x1000] ;  /* 0x00100000bf60783b */ /* 0x000fe20000004200 */
[C---:B------:R-:W-:Y:S02]  /*95b0*/  FMUL.FTZ R33, R69.reuse, R117 ;  /* 0x0000007545217220 */ /* 0x040fe40000410000 */
[----:B------:R-:W-:Y:S02]  /*95c0*/  FMUL.FTZ R34, R68, R118 ;  /* 0x0000007644227220 */ /* 0x000fe40000410000 */
[-C--:B------:R-:W-:Y:S04]  /*95d0*/  HMMA.16816.F32.BF16 R12, R64, R22.reuse, R12 ;  /* 0x00000016400c723c */ /* 0x080fe8000004180c */
[--C-:B------:R-:W-:Y:S02]  /*95e0*/  FFMA.FTZ R20, R26, c[0x0][0x2d0], -R152.reuse ;  /* 0x0000b4001a147a23 */ /* 0x100fe40000010898 */
[----:B------:R-:W-:Y:S02]  /*95f0*/  FMUL.FTZ R17, R69, R101 ;  /* 0x0000006545117220 */ /* 0x000fe40000410000 */
[----:B------:R3:W-:Y:S01]  /*9600*/  MUFU.EX2 R248, R20 ;  /* 0x0000001400f87308 */ /* 0x0007e20000000800 */
[C---:B------:R-:W-:Y:S03]  /*9610*/  FMUL.FTZ R18, R68.reuse, R102 ;  /* 0x0000006644127220 */ /* 0x040fe60000410000 */
[C---:B------:R-:W-:Y:S02]  /*9620*/  FMUL.FTZ R19, R68.reuse, R103 ;  /* 0x0000006744137220 */ /* 0x040fe40000410000 */
[C---:B------:R-:W-:Y:S02]  /*9630*/  FMUL.FTZ R35, R68.reuse, R119 ;  /* 0x0000007744237220 */ /* 0x040fe40000410000 */
[--C-:B------:R-:W-:Y:S02]  /*9640*/  FFMA.FTZ R93, R179, c[0x0][0x2d0], -R152.reuse ;  /* 0x0000b400b35d7a23 */ /* 0x100fe40000010898 */
[C---:B------:R-:W-:Y:S01]  /*9650*/  FMUL.FTZ R48, R69.reuse, R132 ;  /* 0x0000008445307220 */ /* 0x040fe20000410000 */
[C---:B------:R-:W-:Y:S01]  /*9660*/  HMMA.16816.F32.BF16 R16, R76.reuse, R22, R16 ;  /* 0x000000164c10723c */ /* 0x040fe20000041810 */
[----:B------:R-:W-:Y:S03]  /*9670*/  MUFU.EX2 R165, R93 ;  /* 0x0000005d00a57308 */ /* 0x000fe60000000800 */
[----:B------:R-:W-:Y:S02]  /*9680*/  FMUL.FTZ R21, R69, R105 ;  /* 0x0000006945157220 */ /* 0x000fe40000410000 */
[----:B------:R-:W-:Y:S02]  /*9690*/  FMUL.FTZ R24, R3, R108 ;  /* 0x0000006c03187220 */ /* 0x000fe40000410000 */
[C---:B------:R-:W-:Y:S04]  /*96a0*/  FMUL.FTZ R22, R68.reuse, R106 ;  /* 0x0000006a44167220 */ /* 0x040fe80000410000 */
[----:B------:R-:W-:Y:S02]  /*96b0*/  FMUL.FTZ R23, R68, R107 ;  /* 0x0000006b44177220 */ /* 0x000fe40000410000 */
[----:B---3--:R-:W-:Y:S02]  /*96c0*/  FMUL.FTZ R20, R69, R104 ;  /* 0x0000006845147220 */ /* 0x008fe40000410000 */
[----:B------:R-:W-:Y:S02]  /*96d0*/  FFMA.FTZ R92, R180, c[0x0][0x2d0], -R152 ;  /* 0x0000b400b45c7a23 */ /* 0x000fe40000010898 */
[--C-:B------:R-:W-:Y:S02]  /*96e0*/  FFMA.FTZ R101, R225, c[0x0][0x2d0], -R153.reuse ;  /* 0x0000b400e1657a23 */ /* 0x100fe40000010899 */
[----:B------:R3:W-:Y:S01]  /*96f0*/  MUFU.EX2 R168, R92 ;  /* 0x0000005c00a87308 */ /* 0x0007e20000000800 */
[-C--:B------:R-:W-:Y:S03]  /*9700*/  HMMA.16816.F32.BF16 R20, R76, R36.reuse, R20 ;  /* 0x000000244c14723c */ /* 0x080fe60000041814 */
[----:B------:R-:W-:Y:S02]  /*9710*/  FMUL.FTZ R25, R3, R109 ;  /* 0x0000006d03197220 */ /* 0x000fe40000410000 */
[C---:B------:R-:W-:Y:S02]  /*9720*/  FMUL.FTZ R26, R0.reuse, R110 ;  /* 0x0000006e001a7220 */ /* 0x040fe40000410000 */
[----:B------:R-:W-:Y:S02]  /*9730*/  FMUL.FTZ R27, R0, R111 ;  /* 0x0000006f001b7220 */ /* 0x000fe40000410000 */
[--C-:B------:R-:W-:Y:S03]  /*9740*/  FFMA.FTZ R102, R223, c[0x0][0x2d0], -R153.reuse ;  /* 0x0000b400df667a23 */ /* 0x100fe60000010899 */
[----:B------:R-:W-:Y:S02]  /*9750*/  FFMA.FTZ R103, R222, c[0x0][0x2d0], -R153 ;  /* 0x0000b400de677a23 */ /* 0x000fe40000010899 */
[C---:B------:R-:W-:Y:S04]  /*9760*/  HMMA.16816.F32.BF16 R24, R64.reuse, R36, R24 ;  /* 0x000000244018723c */ /* 0x040fe80000041818 */
[C---:B------:R-:W-:Y:S01]  /*9770*/  FMUL.FTZ R28, R3.reuse, R112 ;  /* 0x00000070031c7220 */ /* 0x040fe20000410000 */
[----:B------:R-:W-:Y:S01]  /*9780*/  MOV R112, R57 ;  /* 0x0000003900707202 */ /* 0x000fe20000000f00 */
[----:B------:R-:W-:Y:S01]  /*9790*/  FMUL.FTZ R29, R3, R113 ;  /* 0x00000071031d7220 */ /* 0x000fe20000410000 */
[----:B------:R-:W-:Y:S01]  /*97a0*/  MOV R113, R56 ;  /* 0x0000003800717202 */ /* 0x000fe20000000f00 */
[--C-:B------:R-:W-:Y:S01]  /*97b0*/  FFMA.FTZ R36, R40, c[0x0][0x2d0], -R155.reuse ;  /* 0x0000b40028247a23 */ /* 0x100fe2000001089b */
[----:B---3--:R-:W-:Y:S03]  /*97c0*/  LDSM.16.MT88.4 R92, [R193+0x1000] ;  /* 0x00100000c15c783b */ /* 0x008fe60000004200 */
[--C-:B------:R-:W-:Y:S01]  /*97d0*/  FFMA.FTZ R40, R41, c[0x0][0x2d0], -R155.reuse ;  /* 0x0000b40029287a23 */ /* 0x100fe2000001089b */
[----:B------:R3:W-:Y:S01]  /*97e0*/  MUFU.EX2 R241, R36 ;  /* 0x0000002400f17308 */ /* 0x0007e20000000800 */
[C---:B------:R-:W-:Y:S01]  /*97f0*/  FMUL.FTZ R30, R0.reuse, R114 ;  /* 0x00000072001e7220 */ /* 0x040fe20000410000 */
[----:B------:R-:W-:Y:S01]  /*9800*/  MOV R114, R51 ;  /* 0x0000003300727202 */ /* 0x000fe20000000f00 */
[----:B------:R-:W-:Y:S01]  /*9810*/  FMUL.FTZ R31, R0, R115 ;  /* 0x00000073001f7220 */ /* 0x000fe20000410000 */
[----:B------:R-:W-:Y:S01]  /*9820*/  MOV R115, R50 ;  /* 0x0000003200737202 */ /* 0x000fe20000000f00 */
[----:B------:R-:W-:Y:S02]  /*9830*/  FMUL.FTZ R45, R3, R129 ;  /* 0x00000081032d7220 */ /* 0x000fe40000410000 */
[C---:B------:R-:W-:Y:S02]  /*9840*/  FMUL.FTZ R37, R69.reuse, R121 ;  /* 0x0000007945257220 */ /* 0x040fe40000410000 */
[----:B------:R-:W4:Y:S01]  /*9850*/  LDL.LU R121, [R1] ;  /* 0x0000000001797983 */ /* 0x000f220000300800 */
[-C--:B------:R-:W-:Y:S01]  /*9860*/  HMMA.16816.F32.BF16 R28, R64, R38.reuse, R28 ;  /* 0x00000026401c723c */ /* 0x080fe2000004181c */
[----:B------:R5:W-:Y:S02]  /*9870*/  MUFU.EX2 R240, R40 ;  /* 0x0000002800f07308 */ /* 0x000be40000000800 */
[C---:B------:R-:W-:Y:S01]  /*9880*/  FMUL.FTZ R32, R69.reuse, R116 ;  /* 0x0000007445207220 */ /* 0x040fe20000410000 */
[----:B------:R-:W4:Y:S01]  /*9890*/  LDL.LU R119, [R1+0x4] ;  /* 0x0000040001777983 */ /* 0x000f220000300800 */
[----:B------:R-:W-:Y:S01]  /*98a0*/  MOV R116, R49 ;  /* 0x0000003100747202 */ /* 0x000fe20000000f00 */
[C---:B------:R-:W-:Y:S02]  /*98b0*/  FMUL.FTZ R49, R69.reuse, R133 ;  /* 0x0000008545317220 */ /* 0x040fe40000410000 */
[----:B------:R-:W4:Y:S01]  /*98c0*/  LDL.LU R118, [R1+0x8] ;  /* 0x0000080001767983 */ /* 0x000f220000300800 */
[C---:B------:R-:W-:Y:S01]  /*98d0*/  FMUL.FTZ R50, R68.reuse, R134 ;  /* 0x0000008644327220 */ /* 0x040fe20000410000 */
[C---:B------:R-:W-:Y:S02]  /*98e0*/  HMMA.16816.F32.BF16 R32, R76.reuse, R38, R32 ;  /* 0x000000264c20723c */ /* 0x040fe40000041820 */
[----:B------:R-:W4:Y:S02]  /*98f0*/  LDL.LU R117, [R1+0xc] ;  /* 0x00000c0001757983 */ /* 0x000f240000300800 */
[----:B---3--:R-:W-:Y:S01]  /*9900*/  FMUL.FTZ R36, R69, R120 ;  /* 0x0000007845247220 */ /* 0x008fe20000410000 */
[----:B------:R-:W-:Y:S01]  /*9910*/  MOV R120, R58 ;  /* 0x0000003a00787202 */ /* 0x000fe20000000f00 */
[C---:B------:R-:W-:Y:S02]  /*9920*/  FMUL.FTZ R41, R3.reuse, R125 ;  /* 0x0000007d03297220 */ /* 0x040fe40000410000 */
[C---:B------:R-:W-:Y:S01]  /*9930*/  FMUL.FTZ R38, R68.reuse, R122 ;  /* 0x0000007a44267220 */ /* 0x040fe20000410000 */
[----:B------:R-:W-:Y:S02]  /*9940*/  MOV R122, R158 ;  /* 0x0000009e007a7202 */ /* 0x000fe40000000f00 */
[----:B------:R-:W-:Y:S01]  /*9950*/  MUFU.EX2 R158, R102 ;  /* 0x00000066009e7308 */ /* 0x000fe20000000800 */
[C---:B------:R-:W-:Y:S02]  /*9960*/  FMUL.FTZ R39, R68.reuse, R123 ;  /* 0x0000007b44277220 */ /* 0x040fe40000410000 */
[----:B------:R-:W-:Y:S02]  /*9970*/  FMUL.FTZ R51, R68, R135 ;  /* 0x0000008744337220 */ /* 0x000fe40000410000 */
[----:B-----5:R-:W-:Y:S01]  /*9980*/  FMUL.FTZ R40, R3, R124 ;  /* 0x0000007c03287220 */ /* 0x020fe20000410000 */
[----:B------:R-:W-:Y:S01]  /*9990*/  LDSM.16.MT88.4 R132, [R191+0x2000] ;  /* 0x00200000bf84783b */ /* 0x000fe20000004200 */
[----:B------:R-:W-:Y:S01]  /*99a0*/  FFMA.FTZ R100, R163, c[0x0][0x2d0], -R155 ;  /* 0x0000b400a3647a23 */ /* 0x000fe2000001089b */
[-C--:B------:R-:W-:Y:S02]  /*99b0*/  HMMA.16816.F32.BF16 R36, R76, R52.reuse, R36 ;  /* 0x000000344c24723c */ /* 0x080fe40000041824 */
[----:B------:R3:W-:Y:S01]  /*99c0*/  MUFU.EX2 R124, R73 ;  /* 0x00000049007c7308 */ /* 0x0007e20000000800 */
[C---:B------:R-:W-:Y:S01]  /*99d0*/  FMUL.FTZ R42, R0.reuse, R126 ;  /* 0x0000007e002a7220 */ /* 0x040fe20000410000 */
[----:B------:R-:W-:Y:S01]  /*99e0*/  MOV R126, R60 ;  /* 0x0000003c007e7202 */ /* 0x000fe20000000f00 */
[C---:B------:R-:W-:Y:S01]  /*99f0*/  FMUL.FTZ R43, R0.reuse, R127 ;  /* 0x0000007f002b7220 */ /* 0x040fe20000410000 */
[----:B------:R-:W-:Y:S01]  /*9a00*/  MOV R127, R47 ;  /* 0x0000002f007f7202 */ /* 0x000fe20000000f00 */
[C---:B------:R-:W-:Y:S02]  /*9a10*/  FMUL.FTZ R44, R3.reuse, R128 ;  /* 0x00000080032c7220 */ /* 0x040fe40000410000 */
[C---:B------:R-:W-:Y:S03]  /*9a20*/  FMUL.FTZ R46, R0.reuse, R130 ;  /* 0x00000082002e7220 */ /* 0x040fe60000410000 */
[C---:B------:R-:W-:Y:S01]  /*9a30*/  HMMA.16816.F32.BF16 R40, R64.reuse, R52, R40 ;  /* 0x000000344028723c */ /* 0x040fe20000041828 */
[----:B------:R-:W-:Y:S03]  /*9a40*/  MUFU.EX2 R163, R75 ;  /* 0x0000004b00a37308 */ /* 0x000fe60000000800 */
[C---:B------:R-:W-:Y:S01]  /*9a50*/  FMUL.FTZ R47, R0.reuse, R131 ;  /* 0x00000083002f7220 */ /* 0x040fe20000410000 */
[----:B------:R-:W-:Y:S01]  /*9a60*/  MOV R131, R59 ;  /* 0x0000003b00837202 */ /* 0x000fe20000000f00 */
[----:B------:R-:W-:Y:S01]  /*9a70*/  FMUL.FTZ R59, R0, R143 ;  /* 0x0000008f003b7220 */ /* 0x000fe20000410000 */
[----:B------:R-:W-:Y:S01]  /*9a80*/  MOV R130, R61 ;  /* 0x0000003d00827202 */ /* 0x000fe20000000f00 */
[----:B------:R-:W-:Y:S03]  /*9a90*/  FMUL.FTZ R56, R3, R140 ;  /* 0x0000008c03387220 */ /* 0x000fe60000410000 */
[-C--:B------:R-:W-:Y:S03]  /*9aa0*/  HMMA.16816.F32.BF16 R44, R64, R54.reuse, R44 ;  /* 0x00000036402c723c */ /* 0x080fe6000004182c */
[--C-:B---3--:R-:W-:Y:S02]  /*9ab0*/  FFMA.FTZ R73, R221, c[0x0][0x2d0], -R153.reuse ;  /* 0x0000b400dd497a23 */ /* 0x108fe40000010899 */
[----:B------:R-:W-:Y:S02]  /*9ac0*/  FMUL.FTZ R57, R3, R141 ;  /* 0x0000008d03397220 */ /* 0x000fe40000410000 */
[----:B------:R3:W-:Y:S01]  /*9ad0*/  MUFU.EX2 R129, R73 ;  /* 0x0000004900817308 */ /* 0x0007e20000000800 */
[C---:B------:R-:W-:Y:S04]  /*9ae0*/  HMMA.16816.F32.BF16 R48, R76.reuse, R54, R48 ;  /* 0x000000364c30723c */ /* 0x040fe80000041830 */
[--C-:B------:R-:W-:Y:S02]  /*9af0*/  FFMA.FTZ R58, R216, c[0x0][0x2d0], -R153.reuse ;  /* 0x0000b400d83a7a23 */ /* 0x100fe40000010899 */
[----:B------:R-:W-:Y:S02]  /*9b00*/  FFMA.FTZ R52, R187, c[0x0][0x2d0], -R154 ;  /* 0x0000b400bb347a23 */ /* 0x000fe4000001089a */
[----:B------:R-:W-:Y:S01]  /*9b10*/  FMUL.FTZ R55, R68, R139 ;  /* 0x0000008b44377220 */ /* 0x000fe20000410000 */
[----:B------:R5:W-:Y:S03]  /*9b20*/  MUFU.EX2 R111, R58 ;  /* 0x0000003a006f7308 */ /* 0x000be60000000800 */
[--C-:B------:R-:W-:Y:S02]  /*9b30*/  FFMA.FTZ R60, R218, c[0x0][0x2d0], -R153.reuse ;  /* 0x0000b400da3c7a23 */ /* 0x100fe40000010899 */
[----:B------:R-:W-:Y:S02]  /*9b40*/  FMUL.FTZ R54, R68, R138 ;  /* 0x0000008a44367220 */ /* 0x000fe40000410000 */
[----:B------:R-:W-:Y:S02]  /*9b50*/  FMUL.FTZ R53, R69, R137 ;  /* 0x0000008945357220 */ /* 0x000fe40000410000 */
[----:B------:R-:W-:Y:S01]  /*9b60*/  FMUL.FTZ R61, R3, R145 ;  /* 0x00000091033d7220 */ /* 0x000fe20000410000 */
[----:B------:R1:W-:Y:S01]  /*9b70*/  MUFU.EX2 R185, R52 ;  /* 0x0000003400b97308 */ /* 0x0003e20000000800 */
[C---:B------:R-:W-:Y:S02]  /*9b80*/  FMUL.FTZ R62, R0.reuse, R146 ;  /* 0x00000092003e7220 */ /* 0x040fe40000410000 */
[----:B------:R-:W-:Y:S02]  /*9b90*/  FMUL.FTZ R63, R0, R147 ;  /* 0x00000093003f7220 */ /* 0x000fe40000410000 */
[--C-:B---3--:R-:W-:Y:S02]  /*9ba0*/  FFMA.FTZ R73, R200, c[0x0][0x2d0], -R152.reuse ;  /* 0x0000b400c8497a23 */ /* 0x108fe40000010898 */
[--C-:B------:R-:W-:Y:S02]  /*9bb0*/  FFMA.FTZ R105, R161, c[0x0][0x2d0], -R152.reuse ;  /* 0x0000b400a1697a23 */ /* 0x100fe40000010898 */
[----:B------:R-:W-:Y:S01]  /*9bc0*/  FFMA.FTZ R152, R160, c[0x0][0x2d0], -R152 ;  /* 0x0000b400a0987a23 */ /* 0x000fe20000010898 */
[----:B------:R3:W-:Y:S01]  /*9bd0*/  MUFU.EX2 R179, R73 ;  /* 0x0000004900b37308 */ /* 0x0007e20000000800 */
[--C-:B------:R-:W-:Y:S02]  /*9be0*/  FFMA.FTZ R104, R207, c[0x0][0x2d0], -R154.reuse ;  /* 0x0000b400cf687a23 */ /* 0x100fe4000001089a */
[--C-:B------:R-:W-:Y:S02]  /*9bf0*/  FFMA.FTZ R106, R174, c[0x0][0x2d0], -R154.reuse ;  /* 0x0000b400ae6a7a23 */ /* 0x100fe4000001089a */
[----:B-----5:R-:W-:Y:S02]  /*9c00*/  FMUL.FTZ R58, R0, R142 ;  /* 0x0000008e003a7220 */ /* 0x020fe40000410000 */
[--C-:B------:R-:W-:Y:S02]  /*9c10*/  FFMA.FTZ R107, R173, c[0x0][0x2d0], -R154.reuse ;  /* 0x0000b400ad6b7a23 */ /* 0x100fe4000001089a */
[--C-:B------:R-:W-:Y:S01]  /*9c20*/  FFMA.FTZ R108, R215, c[0x0][0x2d0], -R153.reuse ;  /* 0x0000b400d76c7a23 */ /* 0x100fe20000010899 */
[----:B------:R5:W2:Y:S01]  /*9c30*/  MUFU.EX2 R125, R60 ;  /* 0x0000003c007d7308 */ /* 0x000aa20000000800 */
[--C-:B------:R-:W-:Y:S02]  /*9c40*/  FFMA.FTZ R109, R213, c[0x0][0x2d0], -R153.reuse ;  /* 0x0000b400d56d7a23 */ /* 0x100fe40000010899 */
[----:B------:R-:W-:Y:S02]  /*9c50*/  FFMA.FTZ R110, R208, c[0x0][0x2d0], -R153 ;  /* 0x0000b400d06e7a23 */ /* 0x000fe40000010899 */
[----:B-1----:R-:W-:Y:S05]  /*9c60*/  FMUL.FTZ R52, R69, R136 ;  /* 0x0000008845347220 */ /* 0x002fea0000410000 */
[----:B------:R-:W-:Y:S02]  /*9c70*/  MUFU.EX2 R141, R101 ;  /* 0x00000065008d7308 */ /* 0x000fe40000000800 */
[-C--:B------:R-:W-:Y:S03]  /*9c80*/  HMMA.16816.F32.BF16 R52, R76, R80.reuse, R52 ;  /* 0x000000504c34723c */ /* 0x080fe60000041834 */
[--C-:B---3--:R-:W-:Y:S05]  /*9c90*/  FFMA.FTZ R73, R205, c[0x0][0x2d0], -R155.reuse ;  /* 0x0000b400cd497a23 */ /* 0x108fea000001089b */
[C---:B------:R-:W-:Y:S01]  /*9ca0*/  HMMA.16816.F32.BF16 R56, R64.reuse, R80, R56 ;  /* 0x000000504038723c */ /* 0x040fe20000041838 */
[----:B------:R1:W-:Y:S03]  /*9cb0*/  MUFU.EX2 R139, R73 ;  /* 0x00000049008b7308 */ /* 0x0003e60000000800 */
[----:B-----5:R-:W-:Y:S03]  /*9cc0*/  FMUL.FTZ R60, R3, R144 ;  /* 0x00000090033c7220 */ /* 0x020fe60000410000 */
[----:B------:R-:W-:Y:S02]  /*9cd0*/  F2FP.BF16.PACK_AB R80, R252, R113 ;  /* 0x00000071fc50723e */ /* 0x000fe400000010ff */
[----:B--2---:R-:W-:Y:S02]  /*9ce0*/  F2FP.BF16.PACK_AB R81, R125, R111 ;  /* 0x0000006f7d51723e */ /* 0x004fe400000010ff */
[-C--:B------:R-:W-:Y:S01]  /*9cf0*/  HMMA.16816.F32.BF16 R60, R64, R82.reuse, R60 ;  /* 0x00000052403c723c */ /* 0x080fe2000004183c */
[----:B------:R-:W-:Y:S06]  /*9d00*/  MUFU.EX2 R160, R100 ;  /* 0x0000006400a07308 */ /* 0x000fec0000000800 */
[C---:B------:R-:W-:Y:S02]  /*9d10*/  FMUL.FTZ R66, R68.reuse, R150 ;  /* 0x0000009644427220 */ /* 0x040fe40000410000 */
[----:B------:R-:W-:Y:S02]  /*9d20*/  FMUL.FTZ R67, R68, R151 ;  /* 0x0000009744437220 */ /* 0x000fe40000410000 */
[----:B------:R-:W-:Y:S01]  /*9d30*/  MUFU.EX2 R161, R152 ;  /* 0x0000009800a17308 */ /* 0x000fe20000000800 */
[----:B------:R-:W-:Y:S01]  /*9d40*/  FMUL.FTZ R64, R69, R148 ;  /* 0x0000009445407220 */ /* 0x000fe20000410000 */
[----:B------:R-:W-:Y:S01]  /*9d50*/  F2FP.BF16.PACK_AB R148, R165, R168 ;  /* 0x000000a8a594723e */ /* 0x000fe200000010ff */
[--C-:B-1----:R-:W-:Y:S02]  /*9d60*/  FFMA.FTZ R73, R206, c[0x0][0x2d0], -R155.reuse ;  /* 0x0000b400ce497a23 */ /* 0x102fe4000001089b */
[----:B------:R-:W-:Y:S05]  /*9d70*/  FMUL.FTZ R65, R69, R149 ;  /* 0x0000009545417220 */ /* 0x000fea0000410000 */
[----:B------:R1:W-:Y:S02]  /*9d80*/  MUFU.EX2 R178, R73 ;  /* 0x0000004900b27308 */ /* 0x0003e40000000800 */
[----:B------:R-:W-:Y:S07]  /*9d90*/  HMMA.16816.F32.BF16 R64, R76, R82, R64 ;  /* 0x000000524c40723c */ /* 0x000fee0000041840 */
[----:B------:R-:W-:Y:S01]  /*9da0*/  F2FP.BF16.PACK_AB R76, R112, R115 ;  /* 0x00000073704c723e */ /* 0x000fe200000010ff */
[----:B------:R-:W-:Y:S01]  /*9db0*/  MUFU.EX2 R152, R107 ;  /* 0x0000006b00987308 */ /* 0x000fe20000000800 */
[----:B------:R-:W-:Y:S03]  /*9dc0*/  F2FP.BF16.PACK_AB R77, R120, R114 ;  /* 0x00000072784d723e */ /* 0x000fe600000010ff */
[----:B------:R-:W-:Y:S02]  /*9dd0*/  F2FP.BF16.PACK_AB R78, R126, R131 ;  /* 0x000000837e4e723e */ /* 0x000fe400000010ff */
[----:B------:R-:W-:Y:S02]  /*9de0*/  F2FP.BF16.PACK_AB R79, R130, R127 ;  /* 0x0000007f824f723e */ /* 0x000fe400000010ff */
[----:B------:R-:W-:Y:S02]  /*9df0*/  F2FP.BF16.PACK_AB R82, R249, R251 ;  /* 0x000000fbf952723e */ /* 0x000fe400000010ff */
[----:B------:R-:W-:Y:S03]  /*9e00*/  F2FP.BF16.PACK_AB R83, R129, R124 ;  /* 0x0000007c8153723e */ /* 0x000fe600000010ff */
[-C--:B------:R-:W-:Y:S03]  /*9e10*/  HMMA.16816.F32.BF16 R4, R76, R84.reuse, R4 ;  /* 0x000000544c04723c */ /* 0x080fe60000041804 */
[--C-:B-1----:R-:W-:Y:S02]  /*9e20*/  FFMA.FTZ R73, R202, c[0x0][0x2d0], -R155.reuse ;  /* 0x0000b400ca497a23 */ /* 0x102fe4000001089b */
[----:B------:R-:W-:Y:S02]  /*9e30*/  FFMA.FTZ R155, R162, c[0x0][0x2d0], -R155 ;  /* 0x0000b400a29b7a23 */ /* 0x000fe4000001089b */
[----:B------:R1:W-:Y:S01]  /*9e40*/  MUFU.EX2 R171, R73 ;  /* 0x0000004900ab7308 */ /* 0x0003e20000000800 */
[C---:B------:R-:W-:Y:S08]  /*9e50*/  HMMA.16816.F32.BF16 R8, R80.reuse, R84, R8 ;  /* 0x000000545008723c */ /* 0x040ff00000041808 */
[-C--:B------:R-:W-:Y:S01]  /*9e60*/  HMMA.16816.F32.BF16 R12, R80, R86.reuse, R12 ;  /* 0x00000056500c723c */ /* 0x080fe2000004180c */
[----:B------:R-:W2:Y:S07]  /*9e70*/  MUFU.EX2 R162, R105 ;  /* 0x0000006900a27308 */ /* 0x000eae0000000800 */
[C---:B------:R-:W-:Y:S01]  /*9e80*/  HMMA.16816.F32.BF16 R16, R76.reuse, R86, R16 ;  /* 0x000000564c10723c */ /* 0x040fe20000041810 */
[----:B------:R-:W3:Y:S03]  /*9e90*/  LDSM.16.MT88.4 R84, [R191+0x800] ;  /* 0x00080000bf54783b */ /* 0x000ee60000004200 */
[--C-:B-1----:R-:W-:Y:S04]  /*9ea0*/  FFMA.FTZ R73, R217, c[0x0][0x2d0], -R154.reuse ;  /* 0x0000b400d9497a23 */ /* 0x102fe8000001089a */
[-C--:B------:R-:W-:Y:S01]  /*9eb0*/  HMMA.16816.F32.BF16 R20, R76, R88.reuse, R20 ;  /* 0x000000584c14723c */ /* 0x080fe20000041814 */
[----:B------:R1:W-:Y:S07]  /*9ec0*/  MUFU.EX2 R142, R73 ;  /* 0x00000049008e7308 */ /* 0x0003ee0000000800 */
[C---:B------:R-:W-:Y:S04]  /*9ed0*/  HMMA.16816.F32.BF16 R24, R80.reuse, R88, R24 ;  /* 0x000000585018723c */ /* 0x040fe80000041818 */
[----:B--2---:R-:W-:Y:S04]  /*9ee0*/  F2FP.BF16.PACK_AB R150, R161, R162 ;  /* 0x000000a2a196723e */ /* 0x004fe800000010ff */
[-C--:B------:R-:W-:Y:S08]  /*9ef0*/  HMMA.16816.F32.BF16 R28, R80, R90.reuse, R28 ;  /* 0x0000005a501c723c */ /* 0x080ff0000004181c */
[C---:B------:R-:W-:Y:S01]  /*9f00*/  HMMA.16816.F32.BF16 R32, R76.reuse, R90, R32 ;  /* 0x0000005a4c20723c */ /* 0x040fe20000041820 */
[----:B------:R-:W2:Y:S03]  /*9f10*/  LDSM.16.MT88.4 R88, [R192+0x800] ;  /* 0x00080000c058783b */ /* 0x000ea60000004200 */
[--C-:B-1----:R-:W-:Y:S04]  /*9f20*/  FFMA.FTZ R73, R214, c[0x0][0x2d0], -R154.reuse ;  /* 0x0000b400d6497a23 */ /* 0x102fe8000001089a */
[----:B------:R1:W-:Y:S01]  /*9f30*/  MUFU.EX2 R143, R73 ;  /* 0x00000049008f7308 */ /* 0x0003e20000000800 */
[-C--:B---3--:R-:W-:Y:S08]  /*9f40*/  HMMA.16816.F32.BF16 R36, R76, R84.reuse, R36 ;  /* 0x000000544c24723c */ /* 0x088ff00000041824 */
[C---:B------:R-:W-:Y:S08]  /*9f50*/  HMMA.16816.F32.BF16 R40, R80.reuse, R84, R40 ;  /* 0x000000545028723c */ /* 0x040ff00000041828 */
[-C--:B------:R-:W-:Y:S04]  /*9f60*/  HMMA.16816.F32.BF16 R44, R80, R86.reuse, R44 ;  /* 0x00000056502c723c */ /* 0x080fe8000004182c */
[--C-:B-1----:R-:W-:Y:S04]  /*9f70*/  FFMA.FTZ R73, R212, c[0x0][0x2d0], -R154.reuse ;  /* 0x0000b400d4497a23 */ /* 0x102fe8000001089a */
[C---:B------:R-:W-:Y:S01]  /*9f80*/  HMMA.16816.F32.BF16 R48, R76.reuse, R86, R48 ;  /* 0x000000564c30723c */ /* 0x040fe20000041830 */
[----:B------:R-:W1:Y:S01]  /*9f90*/  LDSM.16.MT88.4 R84, [R190+0x1000] ;  /* 0x00100000be54783b */ /* 0x000e620000004200 */
[----:B------:R3:W-:Y:S06]  /*9fa0*/  MUFU.EX2 R166, R73 ;  /* 0x0000004900a67308 */ /* 0x0007ec0000000800 */
[-C--:B--2---:R-:W-:Y:S08]  /*9fb0*/  HMMA.16816.F32.BF16 R52, R76, R88.reuse, R52 ;  /* 0x000000584c34723c */ /* 0x084ff00000041834 */
[C---:B------:R-:W-:Y:S08]  /*9fc0*/  HMMA.16816.F32.BF16 R56, R80.reuse, R88, R56 ;  /* 0x000000585038723c */ /* 0x040ff00000041838 */
[-C--:B------:R-:W-:Y:S04]  /*9fd0*/  HMMA.16816.F32.BF16 R60, R80, R90.reuse, R60 ;  /* 0x0000005a503c723c */ /* 0x080fe8000004183c */
[--C-:B---3--:R-:W-:Y:S02]  /*9fe0*/  FFMA.FTZ R73, R209, c[0x0][0x2d0], -R154.reuse ;  /* 0x0000b400d1497a23 */ /* 0x108fe4000001089a */
[----:B------:R-:W-:Y:S01]  /*9ff0*/  FFMA.FTZ R154, R172, c[0x0][0x2d0], -R154 ;  /* 0x0000b400ac9a7a23 */ /* 0x000fe2000001089a */
[----:B------:R-:W-:Y:S01]  /*a000*/  F2FP.BF16.PACK_AB R80, R188, R186 ;  /* 0x000000babc50723e */ /* 0x000fe200000010ff */
[----:B------:R-:W-:Y:S01]  /*a010*/  HMMA.16816.F32.BF16 R64, R76, R90, R64 ;  /* 0x0000005a4c40723c */ /* 0x000fe20000041840 */
[----:B------:R2:W-:Y:S01]  /*a020*/  MUFU.EX2 R167, R73 ;  /* 0x0000004900a77308 */ /* 0x0005e20000000800 */
[----:B------:R-:W3:Y:S02]  /*a030*/  LDSM.16.MT88.4 R88, [R192+0x1000] ;  /* 0x00100000c058783b */ /* 0x000ee40000004200 */
[----:B------:R-:W-:Y:S01]  /*a040*/  F2FP.BF16.PACK_AB R82, R185, R239 ;  /* 0x000000efb952723e */ /* 0x000fe200000010ff */
[----:B----4-:R-:W-:Y:S01]  /*a050*/  FFMA.FTZ R69, R69, R121, R198 ;  /* 0x0000007945457223 */ /* 0x010fe200000100c6 */
[----:B------:R-:W-:Y:S02]  /*a060*/  MOV R121, R116 ;  /* 0x0000007400797202 */ /* 0x000fe40000000f00 */
[----:B------:R-:W-:Y:S01]  /*a070*/  F2FP.BF16.PACK_AB R76, R248, R250 ;  /* 0x000000faf84c723e */ /* 0x000fe200000010ff */
[----:B------:R-:W-:Y:S02]  /*a080*/  FFMA.FTZ R68, R68, R119, R164 ;  /* 0x0000007744447223 */ /* 0x000fe400000100a4 */
[----:B------:R-:W4:Y:S01]  /*a090*/  MUFU.EX2 R164, R74 ;  /* 0x0000004a00a47308 */ /* 0x000f220000000800 */
[----:B------:R-:W-:Y:S01]  /*a0a0*/  F2FP.BF16.PACK_AB R77, R246, R247 ;  /* 0x000000f7f64d723e */ /* 0x000fe200000010ff */
[----:B------:R-:W-:Y:S01]  /*a0b0*/  FFMA.FTZ R3, R3, R118, R157 ;  /* 0x0000007603037223 */ /* 0x000fe2000001009d */
[----:B------:R-:W-:Y:S01]  /*a0c0*/  F2FP.BF16.PACK_AB R78, R243, R242 ;  /* 0x000000f2f34e723e */ /* 0x000fe200000010ff */
[----:B------:R-:W-:Y:S01]  /*a0d0*/  FADD.FTZ R68, R236, R68 ;  /* 0x00000044ec447221 */ /* 0x000fe20000010000 */
[----:B------:R-:W-:Y:S01]  /*a0e0*/  F2FP.BF16.PACK_AB R79, R240, R241 ;  /* 0x000000f1f04f723e */ /* 0x000fe200000010ff */
[----:B------:R-:W-:Y:S02]  /*a0f0*/  FFMA.FTZ R0, R0, R117, R156 ;  /* 0x0000007500007223 */ /* 0x000fe4000001009c */
[----:B------:R-:W-:Y:S01]  /*a100*/  LDSM.16.MT88.4 R116, [R193+0x2000] ;  /* 0x00200000c174783b */ /* 0x000fe20000004200 */
[----:B------:R-:W-:Y:S01]  /*a110*/  FADD.FTZ R3, R233, R3 ;  /* 0x00000003e9037221 */ /* 0x000fe20000010000 */
[----:B------:R5:W-:Y:S02]  /*a120*/  MUFU.EX2 R157, R103 ;  /* 0x00000067009d7308 */ /* 0x000be40000000800 */
[-C--:B-1----:R-:W-:Y:S03]  /*a130*/  HMMA.16816.F32.BF16 R4, R76, R84.reuse, R4 ;  /* 0x000000544c04723c */ /* 0x082fe60000041804 */
[----:B--2---:R-:W-:Y:S05]  /*a140*/  FFMA.FTZ R73, R226, c[0x0][0x2d0], -R153 ;  /* 0x0000b400e2497a23 */ /* 0x004fea0000010899 */
[----:B------:R1:W-:Y:S01]  /*a150*/  MUFU.EX2 R128, R73 ;  /* 0x0000004900807308 */ /* 0x0003e20000000800 */
[----:B----4-:R-:W-:Y:S03]  /*a160*/  F2FP.BF16.PACK_AB R149, R163, R164 ;  /* 0x000000a4a395723e */ /* 0x010fe600000010ff */
[----:B------:R-:W-:Y:S02]  /*a170*/  FADD.FTZ R74, R170, R69 ;  /* 0x00000045aa4a7221 */ /* 0x000fe40000010000 */
[----:B------:R-:W-:Y:S02]  /*a180*/  FADD.FTZ R69, R159, R0 ;  /* 0x000000009f457221 */ /* 0x000fe40000010000 */
[----:B------:R-:W-:Y:S02]  /*a190*/  FADD.FTZ R0, R237, R74 ;  /* 0x0000004aed007221 */ /* 0x000fe40000010000 */
[----:B------:R-:W2:Y:S01]  /*a1a0*/  MUFU.EX2 R159, R155 ;  /* 0x0000009b009f7308 */ /* 0x000ea20000000800 */
[----:B------:R-:W-:Y:S02]  /*a1b0*/  FADD.FTZ R74, R235, R68 ;  /* 0x00000044eb4a7221 */ /* 0x000fe40000010000 */
[----:B------:R-:W-:Y:S01]  /*a1c0*/  FADD.FTZ R68, R232, R69 ;  /* 0x00000045e8447221 */ /* 0x000fe20000010000 */
[----:B-----5:R-:W-:Y:S03]  /*a1d0*/  LDSM.16.MT88.4 R100, [R190+0x2000] ;  /* 0x00200000be64783b */ /* 0x020fe60000004200 */
[----:B------:R-:W-:Y:S03]  /*a1e0*/  FADD.FTZ R68, R245, R68 ;  /* 0x00000044f5447221 */ /* 0x000fe60000010000 */
[----:B------:R-:W-:Y:S01]  /*a1f0*/  MUFU.EX2 R156, R104 ;  /* 0x00000068009c7308 */ /* 0x000fe20000000800 */
[----:B------:R-:W-:Y:S02]  /*a200*/  FADD.FTZ R68, R111, R68 ;  /* 0x000000446f447221 */ /* 0x000fe40000010000 */
[--C-:B-1----:R-:W-:Y:S07]  /*a210*/  FFMA.FTZ R73, R228, c[0x0][0x2d0], -R153.reuse ;  /* 0x0000b400e4497a23 */ /* 0x102fee0000010899 */
[----:B------:R1:W4:Y:S01]  /*a220*/  MUFU.EX2 R138, R73 ;  /* 0x00000049008a7308 */ /* 0x0003220000000800 */
[----:B--2---:R-:W-:Y:S09]  /*a230*/  F2FP.BF16.PACK_AB R151, R159, R160 ;  /* 0x000000a09f97723e */ /* 0x004ff200000010ff */
[----:B------:R-:W2:Y:S01]  /*a240*/  MUFU.EX2 R155, R106 ;  /* 0x0000006a009b7308 */ /* 0x000ea20000000800 */
[--C-:B-1----:R-:W-:Y:S01]  /*a250*/  FFMA.FTZ R73, R227, c[0x0][0x2d0], -R153.reuse ;  /* 0x0000b400e3497a23 */ /* 0x102fe20000010899 */
[----:B----4-:R-:W-:Y:S08]  /*a260*/  F2FP.BF16.PACK_AB R81, R138, R128 ;  /* 0x000000808a51723e */ /* 0x010ff000000010ff */
[----:B------:R1:W-:Y:S01]  /*a270*/  MUFU.EX2 R137, R73 ;  /* 0x0000004900897308 */ /* 0x0003e20000000800 */
[----:B--2---:R-:W-:Y:S01]  /*a280*/  F2FP.BF16.PACK_AB R144, R155, R156 ;  /* 0x0000009c9b90723e */ /* 0x004fe200000010ff */
[--C-:B-1----:R-:W-:Y:S08]  /*a290*/  FFMA.FTZ R73, R229, c[0x0][0x2d0], -R153.reuse ;  /* 0x0000b400e5497a23 */ /* 0x102ff00000010899 */
[----:B------:R-:W1:Y:S02]  /*a2a0*/  MUFU.EX2 R136, R73 ;  /* 0x0000004900887308 */ /* 0x000e640000000800 */
[----:B-1----:R-:W-:Y:S01]  /*a2b0*/  F2FP.BF16.PACK_AB R83, R136, R137 ;  /* 0x000000898853723e */ /* 0x002fe200000010ff */
[--C-:B------:R-:W-:Y:S02]  /*a2c0*/  FFMA.FTZ R73, R224, c[0x0][0x2d0], -R153.reuse ;  /* 0x0000b400e0497a23 */ /* 0x100fe40000010899 */
[----:B------:R-:W-:Y:S05]  /*a2d0*/  FFMA.FTZ R153, R175, c[0x0][0x2d0], -R153 ;  /* 0x0000b400af997a23 */ /* 0x000fea0000010899 */
[----:B------:R1:W2:Y:S01]  /*a2e0*/  MUFU.EX2 R140, R73 ;  /* 0x00000049008c7308 */ /* 0x0002a20000000800 */
[C---:B------:R-:W-:Y:S08]  /*a2f0*/  HMMA.16816.F32.BF16 R8, R80.reuse, R84, R8 ;  /* 0x000000545008723c */ /* 0x040ff00000041808 */
[-C--:B------:R-:W-:Y:S01]  /*a300*/  HMMA.16816.F32.BF16 R12, R80, R86.reuse, R12 ;  /* 0x00000056500c723c */ /* 0x080fe2000004180c */
[----:B------:R-:W-:Y:S07]  /*a310*/  MUFU.EX2 R75, R153 ;  /* 0x00000099004b7308 */ /* 0x000fee0000000800 */
[C---:B------:R-:W-:Y:S01]  /*a320*/  HMMA.16816.F32.BF16 R16, R76.reuse, R86, R16 ;  /* 0x000000564c10723c */ /* 0x040fe20000041810 */
[----:B------:R-:W4:Y:S03]  /*a330*/  LDSM.16.MT88.4 R84, [R190+0x1800] ;  /* 0x00180000be54783b */ /* 0x000f260000004200 */
[----:B-1----:R-:W-:Y:S04]  /*a340*/  FADD.FTZ R73, R234, R3 ;  /* 0x00000003ea497221 */ /* 0x002fe80000010000 */
[-C--:B------:R-:W-:Y:S04]  /*a350*/  HMMA.16816.F32.BF16 R20, R76, R92.reuse, R20 ;  /* 0x0000005c4c14723c */ /* 0x080fe80000041814 */
[----:B------:R-:W-:Y:S02]  /*a360*/  FADD.FTZ R69, R121, R73 ;  /* 0x0000004979457221 */ /* 0x000fe40000010000 */
[----:B------:R-:W-:Y:S02]  /*a370*/  FADD.FTZ R3, R238, R0 ;  /* 0x00000000ee037221 */ /* 0x000fe40000010000 */
[C---:B------:R-:W-:Y:S04]  /*a380*/  HMMA.16816.F32.BF16 R24, R80.reuse, R92, R24 ;  /* 0x0000005c5018723c */ /* 0x040fe80000041818 */
[----:B------:R-:W-:Y:S02]  /*a390*/  FADD.FTZ R0, R122, R74 ;  /* 0x0000004a7a007221 */ /* 0x000fe40000010000 */
[----:B------:R-:W-:Y:S02]  /*a3a0*/  FADD.FTZ R3, R115, R3 ;  /* 0x0000000373037221 */ /* 0x000fe40000010000 */
[-C--:B------:R-:W-:Y:S04]  /*a3b0*/  HMMA.16816.F32.BF16 R28, R80, R94.reuse, R28 ;  /* 0x0000005e501c723c */ /* 0x080fe8000004181c */
[----:B------:R-:W-:Y:S02]  /*a3c0*/  FADD.FTZ R73, R114, R0 ;  /* 0x0000000072497221 */ /* 0x000fe40000010000 */
[----:B------:R-:W-:Y:S02]  /*a3d0*/  FADD.FTZ R69, R113, R69 ;  /* 0x0000004571457221 */ /* 0x000fe40000010000 */
[C---:B------:R-:W-:Y:S01]  /*a3e0*/  HMMA.16816.F32.BF16 R32, R76.reuse, R94, R32 ;  /* 0x0000005e4c20723c */ /* 0x040fe20000041820 */
[----:B------:R-:W1:Y:S03]  /*a3f0*/  LDSM.16.MT88.4 R92, [R193+0x1800] ;  /* 0x00180000c15c783b */ /* 0x000e660000004200 */
[----:B------:R-:W-:Y:S02]  /*a400*/  FADD.FTZ R0, R112, R3 ;  /* 0x0000000370007221 */ /* 0x000fe40000010000 */
[----:B------:R-:W-:Y:S02]  /*a410*/  FADD.FTZ R3, R125, R68 ;  /* 0x000000447d037221 */ /* 0x000fe40000010000 */
[-C--:B------:R-:W-:Y:S04]  /*a420*/  HMMA.16816.F32.BF16 R36, R76, R96.reuse, R36 ;  /* 0x000000604c24723c */ /* 0x080fe80000041824 */
[----:B------:R-:W-:Y:S04]  /*a430*/  FADD.FTZ R0, R131, R0 ;  /* 0x0000000083007221 */ /* 0x000fe80000010000 */
[C---:B------:R-:W-:Y:S08]  /*a440*/  HMMA.16816.F32.BF16 R40, R80.reuse, R96, R40 ;  /* 0x000000605028723c */ /* 0x040ff00000041828 */
[-C--:B------:R-:W-:Y:S08]  /*a450*/  HMMA.16816.F32.BF16 R44, R80, R98.reuse, R44 ;  /* 0x00000062502c723c */ /* 0x080ff0000004182c */
[C---:B------:R-:W-:Y:S01]  /*a460*/  HMMA.16816.F32.BF16 R48, R76.reuse, R98, R48 ;  /* 0x000000624c30723c */ /* 0x040fe20000041830 */
[----:B------:R-:W5:Y:S07]  /*a470*/  LDSM.16.MT88.4 R96, [R191+0x1800] ;  /* 0x00180000bf60783b */ /* 0x000f6e0000004200 */
[-C--:B---3--:R-:W-:Y:S08]  /*a480*/  HMMA.16816.F32.BF16 R52, R76, R88.reuse, R52 ;  /* 0x000000584c34723c */ /* 0x088ff00000041834 */
[C---:B------:R-:W-:Y:S08]  /*a490*/  HMMA.16816.F32.BF16 R56, R80.reuse, R88, R56 ;  /* 0x000000585038723c */ /* 0x040ff00000041838 */
[-C--:B------:R-:W-:Y:S07]  /*a4a0*/  HMMA.16816.F32.BF16 R60, R80, R90.reuse, R60 ;  /* 0x0000005a503c723c */ /* 0x080fee000004183c */
[----:B------:R-:W-:Y:S01]  /*a4b0*/  F2FP.BF16.PACK_AB R80, R143, R142 ;  /* 0x0000008e8f50723e */ /* 0x000fe200000010ff */
[----:B------:R-:W-:Y:S01]  /*a4c0*/  HMMA.16816.F32.BF16 R64, R76, R90, R64 ;  /* 0x0000005a4c40723c */ /* 0x000fe20000041840 */
[----:B------:R-:W3:Y:S03]  /*a4d0*/  LDSM.16.MT88.4 R88, [R192+0x1800] ;  /* 0x00180000c058783b */ /* 0x000ee60000004200 */
[----:B------:R-:W-:Y:S02]  /*a4e0*/  F2FP.BF16.PACK_AB R82, R167, R166 ;  /* 0x000000a6a752723e */ /* 0x000fe400000010ff */
[----:B--2---:R-:W-:Y:S02]  /*a4f0*/  F2FP.BF16.PACK_AB R81, R140, R141 ;  /* 0x0000008d8c51723e */ /* 0x004fe400000010ff */
[----:B------:R-:W-:Y:S04]  /*a500*/  F2FP.BF16.PACK_AB R76, R179, R181 ;  /* 0x000000b5b34c723e */ /* 0x000fe800000010ff */
[----:B------:R-:W-:Y:S02]  /*a510*/  F2FP.BF16.PACK_AB R77, R178, R139 ;  /* 0x0000008bb24d723e */ /* 0x000fe400000010ff */
[----:B------:R-:W-:Y:S02]  /*a520*/  F2FP.BF16.PACK_AB R78, R176, R177 ;  /* 0x000000b1b04e723e */ /* 0x000fe400000010ff */
[----:B------:R-:W-:Y:S02]  /*a530*/  F2FP.BF16.PACK_AB R79, R169, R171 ;  /* 0x000000aba94f723e */ /* 0x000fe400000010ff */
[----:B------:R-:W-:Y:S05]  /*a540*/  F2FP.BF16.PACK_AB R83, R157, R158 ;  /* 0x0000009e9d53723e */ /* 0x000fea00000010ff */
[-C--:B----4-:R-:W-:Y:S08]  /*a550*/  HMMA.16816.F32.BF16 R4, R76, R84.reuse, R4 ;  /* 0x000000544c04723c */ /* 0x090ff00000041804 */
[C---:B------:R-:W-:Y:S01]  /*a560*/  HMMA.16816.F32.BF16 R8, R80.reuse, R84, R8 ;  /* 0x000000545008723c */ /* 0x040fe20000041808 */
[----:B------:R-:W-:Y:S07]  /*a570*/  MUFU.EX2 R85, R109 ;  /* 0x0000006d00557308 */ /* 0x000fee0000000800 */
[-C--:B------:R-:W-:Y:S03]  /*a580*/  HMMA.16816.F32.BF16 R12, R80, R86.reuse, R12 ;  /* 0x00000056500c723c */ /* 0x080fe6000004180c */
[----:B------:R-:W2:Y:S05]  /*a590*/  MUFU.EX2 R84, R110 ;  /* 0x0000006e00547308 */ /* 0x000eaa0000000800 */
[C---:B------:R-:W-:Y:S05]  /*a5a0*/  HMMA.16816.F32.BF16 R16, R76.reuse, R86, R16 ;  /* 0x000000564c10723c */ /* 0x040fea0000041810 */
[----:B------:R-:W4:Y:S03]  /*a5b0*/  MUFU.EX2 R87, R154 ;  /* 0x0000009a00577308 */ /* 0x000f260000000800 */
[-C--:B-1----:R-:W-:Y:S07]  /*a5c0*/  HMMA.16816.F32.BF16 R20, R76, R92.reuse, R20 ;  /* 0x0000005c4c14723c */ /* 0x082fee0000041814 */
[----:B------:R-:W1:Y:S01]  /*a5d0*/  MUFU.EX2 R86, R108 ;  /* 0x0000006c00567308 */ /* 0x000e620000000800 */
[C---:B------:R-:W-:Y:S04]  /*a5e0*/  HMMA.16816.F32.BF16 R24, R80.reuse, R92, R24 ;  /* 0x0000005c5018723c */ /* 0x040fe80000041818 */
[----:B--2---:R-:W-:Y:S04]  /*a5f0*/  F2FP.BF16.PACK_AB R147, R75, R84 ;  /* 0x000000544b93723e */ /* 0x004fe800000010ff */
[-C--:B------:R-:W-:Y:S04]  /*a600*/  HMMA.16816.F32.BF16 R28, R80, R94.reuse, R28 ;  /* 0x0000005e501c723c */ /* 0x080fe8000004181c */
[----:B----4-:R-:W-:Y:S04]  /*a610*/  F2FP.BF16.PACK_AB R146, R87, R152 ;  /* 0x000000985792723e */ /* 0x010fe800000010ff */
[C---:B------:R-:W-:Y:S04]  /*a620*/  HMMA.16816.F32.BF16 R32, R76.reuse, R94, R32 ;  /* 0x0000005e4c20723c */ /* 0x040fe80000041820 */
[----:B-1----:R-:W-:Y:S04]  /*a630*/  F2FP.BF16.PACK_AB R145, R85, R86 ;  /* 0x000000565591723e */ /* 0x002fe800000010ff */
[-C--:B-----5:R-:W-:Y:S08]  /*a640*/  HMMA.16816.F32.BF16 R36, R76, R96.reuse, R36 ;  /* 0x000000604c24723c */ /* 0x0a0ff00000041824 */
[C---:B------:R-:W-:Y:S08]  /*a650*/  HMMA.16816.F32.BF16 R40, R80.reuse, R96, R40 ;  /* 0x000000605028723c */ /* 0x040ff00000041828 */
[-C--:B------:R-:W-:Y:S08]  /*a660*/  HMMA.16816.F32.BF16 R44, R80, R98.reuse, R44 ;  /* 0x00000062502c723c */ /* 0x080ff0000004182c */
[C---:B------:R-:W-:Y:S08]  /*a670*/  HMMA.16816.F32.BF16 R48, R76.reuse, R98, R48 ;  /* 0x000000624c30723c */ /* 0x040ff00000041830 */
[-C--:B---3--:R-:W-:Y:S08]  /*a680*/  HMMA.16816.F32.BF16 R52, R76, R88.reuse, R52 ;  /* 0x000000584c34723c */ /* 0x088ff00000041834 */
[C---:B------:R-:W-:Y:S08]  /*a690*/  HMMA.16816.F32.BF16 R56, R80.reuse, R88, R56 ;  /* 0x000000585038723c */ /* 0x040ff00000041838 */
[-C--:B------:R-:W-:Y:S08]  /*a6a0*/  HMMA.16816.F32.BF16 R60, R80, R90.reuse, R60 ;  /* 0x0000005a503c723c */ /* 0x080ff0000004183c */
[----:B------:R-:W-:Y:S08]  /*a6b0*/  HMMA.16816.F32.BF16 R64, R76, R90, R64 ;  /* 0x0000005a4c40723c */ /* 0x000ff00000041840 */
[-C--:B------:R-:W-:Y:S01]  /*a6c0*/  HMMA.16816.F32.BF16 R92, R148, R100.reuse, R4 ;  /* 0x00000064945c723c */ /* 0x080fe20000041804 */
[----:B------:R-:W1:Y:S07]  /*a6d0*/  LDSM.16.MT88.4 R4, [R192+0x2000] ;  /* 0x00200000c004783b */ /* 0x000e6e0000004200 */
[C---:B------:R-:W-:Y:S07]  /*a6e0*/  HMMA.16816.F32.BF16 R88, R144.reuse, R100, R8 ;  /* 0x000000649058723c */ /* 0x040fee0000041808 */
[----:B------:R-:W-:Y:S01]  /*a6f0*/  FADD.FTZ R9, R120, R73 ;  /* 0x0000004978097221 */ /* 0x000fe20000010000 */
[-C--:B------:R-:W-:Y:S01]  /*a700*/  HMMA.16816.F32.BF16 R96, R144, R102.reuse, R12 ;  /* 0x000000669060723c */ /* 0x080fe2000004180c */
[----:B------:R-:W2:Y:S03]  /*a710*/  LDL R13, [R1+0x10] ;  /* 0x00001000010d7983 */ /* 0x000ea60000100800 */
        /* <DEDUP_REMOVED lines=39> */
[-C--:B-1----:R-:W-:Y:S03]  /*a990*/  HMMA.16816.F32.BF16 R136, R148, R4.reuse, R52 ;  /* 0x000000049488723c */ /* 0x082fe60000041834 */
        /* <DEDUP_REMOVED lines=11> */
[----:B------:R-:W-:Y:S04]  /*aa50*/  HMMA.16816.F32.BF16 R148, R148, R6, R64 ;  /* 0x000000069494723c */ /* 0x000fe80000041840 */
[----:B------:R-:W-:Y:S02]  /*aa60*/  FADD.FTZ R4, R165, R4 ;  /* 0x00000004a5047221 */ /* 0x000fe40000010000 */
[----:B------:R-:W-:Y:S02]  /*aa70*/  FADD.FTZ R8, R167, R3 ;  /* 0x00000003a7087221 */ /* 0x000fe40000010000 */
[----:B------:R-:W-:Y:S04]  /*aa80*/  FADD.FTZ R4, R162, R4 ;  /* 0x00000004a2047221 */ /* 0x000fe80000010000 */
[----:B------:R-:W-:Y:S02]  /*aa90*/  FADD.FTZ R4, R161, R4 ;  /* 0x00000004a1047221 */ /* 0x000fe40000010000 */
[----:B------:R-:W-:Y:S02]  /*aaa0*/  FADD.FTZ R5, R157, R0 ;  /* 0x000000009d057221 */ /* 0x000fe40000010000 */
[----:B------:R-:W-:Y:S01]  /*aab0*/  FADD.FTZ R3, R164, R9 ;  /* 0x00000009a4037221 */ /* 0x000fe20000010000 */
[----:B------:R1:W-:Y:S01]  /*aac0*/  STL [R1], R4 ;  /* 0x0000000401007387 */ /* 0x0003e20000100800 */
[----:B------:R-:W-:Y:S01]  /*aad0*/  FADD.FTZ R0, R156, R8 ;  /* 0x000000089c007221 */ /* 0x000fe20000010000 */
[-C--:B------:R-:W-:Y:S01]  /*aae0*/  MOV R9, R2.reuse ;  /* 0x0000000200097202 */ /* 0x080fe20000000f00 */
[----:B------:R-:W-:Y:S01]  /*aaf0*/  FADD.FTZ R8, R86, R5 ;  /* 0x0000000556087221 */ /* 0x000fe20000010000 */
[----:B------:R-:W-:Y:S01]  /*ab00*/  MOV R86, R2 ;  /* 0x0000000200567202 */ /* 0x000fe20000000f00 */
[----:B------:R-:W-:Y:S02]  /*ab10*/  FADD.FTZ R5, R163, R3 ;  /* 0x00000003a3057221 */ /* 0x000fe40000010000 */
[----:B------:R-:W-:Y:S02]  /*ab20*/  FADD.FTZ R3, R155, R0 ;  /* 0x000000009b037221 */ /* 0x000fe40000010000 */
[----:B------:R-:W-:Y:S02]  /*ab30*/  FADD.FTZ R6, R160, R5 ;  /* 0x00000005a0067221 */ /* 0x000fe40000010000 */
[----:B------:R-:W-:Y:S02]  /*ab40*/  FADD.FTZ R5, R152, R3 ;  /* 0x0000000398057221 */ /* 0x000fe40000010000 */
[----:B------:R-:W-:Y:S02]  /*ab50*/  FADD.FTZ R6, R159, R6 ;  /* 0x000000069f067221 */ /* 0x000fe40000010000 */
[----:B------:R-:W-:Y:S01]  /*ab60*/  FADD.FTZ R0, R85, R8 ;  /* 0x0000000855007221 */ /* 0x000fe20000010000 */
[----:B------:R-:W-:Y:S02]  /*ab70*/  MOV R85, R70 ;  /* 0x0000004600557202 */ /* 0x000fe40000000f00 */
[----:B------:R3:W-:Y:S01]  /*ab80*/  STL [R1+0x4], R6 ;  /* 0x0000040601007387 */ /* 0x0007e20000100800 */
[----:B------:R-:W-:Y:S01]  /*ab90*/  FADD.FTZ R3, R84, R0 ;  /* 0x0000000054037221 */ /* 0x000fe20000010000 */
[C---:B------:R-:W-:Y:S02]  /*aba0*/  IADD3 R0, R230.reuse, -0x1, RZ ;  /* 0xffffffffe6007810 */ /* 0x040fe40007ffe0ff */
[----:B------:R-:W-:Y:S01]  /*abb0*/  MOV R84, R71 ;  /* 0x0000004700547202 */ /* 0x000fe20000000f00 */
[----:B------:R-:W-:Y:S02]  /*abc0*/  FADD.FTZ R3, R75, R3 ;  /* 0x000000034b037221 */ /* 0x000fe40000010000 */
[----:B-1----:R-:W-:Y:S05]  /*abd0*/  FADD.FTZ R4, R87, R5 ;  /* 0x0000000557047221 */ /* 0x002fea0000010000 */
[----:B------:R3:W-:Y:S04]  /*abe0*/  STL [R1+0x8], R4 ;  /* 0x0000080401007387 */ /* 0x0007e80000100800 */
[----:B------:R3:W-:Y:S01]  /*abf0*/  STL [R1+0xc], R3 ;  /* 0x00000c0301007387 */ /* 0x0007e20000100800 */
[----:B--2---:R-:W-:Y:S02]  /*ac00*/  ISETP.GT.AND P1, PT, R230, R13, PT ;  /* 0x0000000de600720c */ /* 0x004fe40003f24270 */
[----:B------:R-:W-:Y:S02]  /*ac10*/  MOV R230, R0 ;  /* 0x0000000000e67202 */ /* 0x000fe40000000f00 */
[----:B------:R-:W-:Y:S09]  /*ac20*/  MOV R0, R72 ;  /* 0x0000004800007202 */ /* 0x000ff20000000f00 */
[----:B---3--:R-:W-:-:S05]  /*ac30*/  @P1 BRA `(.L_x_88) ;  /* 0xffffc15000001947 */ /* 0x008fca000383ffff */
.L_x_81:
[----:B------:R-:W-:Y:S05]  /*ac40*/  BRA.DIV ~URZ, `(.L_x_89) ;  /* 0x000060b27f007947 */ /* 0x000fea000b800000 */
[----:B------:R-:W2:Y:S04]  /*ac50*/  LDL.LU R13, [R1] ;  /* 0x00000000010d7983 */ /* 0x000ea80000300800 */
[----:B------:R-:W3:Y:S04]  /*ac60*/  LDL.LU R12, [R1+0x4] ;  /* 0x00000400010c7983 */ /* 0x000ee80000300800 */
[----:B------:R-:W4:Y:S04]  /*ac70*/  LDL.LU R11, [R1+0x8] ;  /* 0x00000800010b7983 */ /* 0x000f280000300800 */
[----:B------:R-:W5:Y:S04]  /*ac80*/  LDL.LU R10, [R1+0xc] ;  /* 0x00000c00010a7983 */ /* 0x000f680000300800 */
[----:B--2---:R-:W2:Y:S04]  /*ac90*/  SHFL.BFLY PT, R0, R13, 0x2, 0x1f ;  /* 0x0c401f000d007f89 */ /* 0x004ea800000e0000 */
[----:B-1-3--:R-:W1:Y:S04]  /*aca0*/  SHFL.BFLY PT, R2, R12, 0x2, 0x1f ;  /* 0x0c401f000c027f89 */ /* 0x00ae6800000e0000 */
[----:B----4-:R-:W3:Y:S04]  /*acb0*/  SHFL.BFLY PT, R3, R11, 0x2, 0x1f ;  /* 0x0c401f000b037f89 */ /* 0x010ee800000e0000 */
[----:B-----5:R-:W4:Y:S01]  /*acc0*/  SHFL.BFLY PT, R4, R10, 0x2, 0x1f ;  /* 0x0c401f000a047f89 */ /* 0x020f2200000e0000 */
[----:B--2---:R-:W-:-:S02]  /*acd0*/  FADD.FTZ R0, R0, R13 ;  /* 0x0000000d00007221 */ /* 0x004fc40000010000 */
[----:B-1----:R-:W-:-:S03]  /*ace0*/  FADD.FTZ R2, R2, R12 ;  /* 0x0000000c02027221 */ /* 0x002fc60000010000 */
[----:B------:R-:W1:Y:S01]  /*acf0*/  SHFL.BFLY PT, R5, R0, 0x1, 0x1f ;  /* 0x0c201f0000057f89 */ /* 0x000e6200000e0000 */
[----:B---3--:R-:W-:-:S03]  /*ad00*/  FADD.FTZ R3, R3, R11 ;  /* 0x0000000b03037221 */ /* 0x008fc60000010000 */
[----:B------:R-:W2:Y:S01]  /*ad10*/  SHFL.BFLY PT, R6, R2, 0x1, 0x1f ;  /* 0x0c201f0002067f89 */ /* 0x000ea200000e0000 */
[----:B----4-:R-:W-:-:S03]  /*ad20*/  FADD.FTZ R4, R4, R10 ;  /* 0x0000000a04047221 */ /* 0x010fc60000010000 */
[----:B------:R-:W3:Y:S04]  /*ad30*/  SHFL.BFLY PT, R7, R3, 0x1, 0x1f ;  /* 0x0c201f0003077f89 */ /* 0x000ee800000e0000 */
[----:B------:R4:W4:Y:S01]  /*ad40*/  SHFL.BFLY PT, R8, R4, 0x1, 0x1f ;  /* 0x0c201f0004087f89 */ /* 0x00092200000e0000 */
[----:B-1----:R-:W-:Y:S02]  /*ad50*/  FADD.FTZ R5, R0, R5 ;  /* 0x0000000500057221 */ /* 0x002fe40000010000 */
[----:B--2---:R-:W-:Y:S02]  /*ad60*/  FADD.FTZ R6, R2, R6 ;  /* 0x0000000602067221 */ /* 0x004fe40000010000 */
[----:B---3--:R-:W-:Y:S02]  /*ad70*/  FADD.FTZ R7, R3, R7 ;  /* 0x0000000703077221 */ /* 0x008fe40000010000 */
.L_x_179:
[----:B------:R-:W-:Y:S01]  /*ad80*/  FSETP.NE.FTZ.AND P3, PT, R5, RZ, PT ;  /* 0x000000ff0500720b */ /* 0x000fe20003f75000 */
[----:B------:R-:W-:Y:S01]  /*ad90*/  CS2R R2, SRZ ;  /* 0x0000000000027805 */ /* 0x000fe2000001ff00 */
[----:B------:R-:W-:Y:S01]  /*ada0*/  MOV R0, RZ ;  /* 0x000000ff00007202 */ /* 0x000fe20000000f00 */
[----:B----4-:R-:W-:Y:S01]  /*adb0*/  FADD.FTZ R4, R8, R4 ;  /* 0x0000000408047221 */ /* 0x010fe20000010000 */
[----:B------:R-:W-:-:S02]  /*adc0*/  FSETP.NE.FTZ.AND P1, PT, R7, RZ, PT ;  /* 0x000000ff0700720b */ /* 0x000fc40003f35000 */
[----:B------:R-:W-:Y:S02]  /*add0*/  FSETP.NE.FTZ.AND P2, PT, R6, RZ, PT ;  /* 0x000000ff0600720b */ /* 0x000fe40003f55000 */
[----:B------:R-:W-:Y:S02]  /*ade0*/  FSETP.NE.FTZ.AND P0, PT, R4, RZ, PT ;  /* 0x000000ff0400720b */ /* 0x000fe40003f15000 */
[----:B------:R-:W-:Y:S02]  /*adf0*/  MOV R24, 0xff800000 ;  /* 0xff80000000187802 */ /* 0x000fe40000000f00 */
[----:B------:R-:W-:Y:S01]  /*ae00*/  MOV R22, 0xff800000 ;  /* 0xff80000000167802 */ /* 0x000fe20000000f00 */
[----:B------:R-:W1:Y:S01]  /*ae10*/  @P3 MUFU.RCP R0, R5 ;  /* 0x0000000500003308 */ /* 0x000e620000001000 */
[----:B------:R-:W-:Y:S02]  /*ae20*/  MOV R23, 0xff800000 ;  /* 0xff80000000177802 */ /* 0x000fe40000000f00 */
[----:B------:R-:W-:-:S02]  /*ae30*/  MOV R19, 0xff800000 ;  /* 0xff80000000137802 */ /* 0x000fc40000000f00 */
[----:B------:R-:W-:-:S03]  /*ae40*/  @P1 MOV R11, 0x3f317218 ;  /* 0x3f317218000b1802 */ /* 0x000fc60000000f00 */
[----:B------:R-:W2:Y:S01]  /*ae50*/  @P2 MUFU.RCP R3, R6 ;  /* 0x0000000600032308 */ /* 0x000ea20000001000 */
[----:B-1----:R-:W-:-:S07]  /*ae60*/  FMUL.FTZ R68, R0, R92 ;  /* 0x0000005c00447220 */ /* 0x002fce0000410000 */
[----:B------:R-:W-:Y:S01]  /*ae70*/  @P1 MUFU.RCP R2, R7 ;  /* 0x0000000700021308 */ /* 0x000fe20000001000 */
[C---:B------:R-:W-:Y:S02]  /*ae80*/  FMUL.FTZ R69, R0.reuse, R93 ;  /* 0x0000005d00457220 */ /* 0x040fe40000410000 */
[C---:B------:R-:W-:Y:S02]  /*ae90*/  FMUL.FTZ R74, R0.reuse, R100 ;  /* 0x00000064004a7220 */ /* 0x040fe40000410000 */
[C---:B------:R-:W-:Y:S02]  /*aea0*/  FMUL.FTZ R75, R0.reuse, R101 ;  /* 0x00000065004b7220 */ /* 0x040fe40000410000 */
[C---:B------:R-:W-:Y:S01]  /*aeb0*/  FMUL.FTZ R76, R0.reuse, R104 ;  /* 0x00000068004c7220 */ /* 0x040fe20000410000 */
[----:B------:R1:W-:Y:S01]  /*aec0*/  @P3 MUFU.LG2 R10, R5 ;  /* 0x00000005000a3308 */ /* 0x0003e20000000c00 */
        /* <DEDUP_REMOVED lines=9> */
[----:B-1----:R-:W-:Y:S01]  /*af60*/  @P2 MOV R5, 0x3f317218 ;  /* 0x3f31721800052802 */ /* 0x002fe20000000f00 */
[----:B------:R-:W-:-:S02]  /*af70*/  FMUL.FTZ R81, R0, R137 ;  /* 0x0000008900517220 */ /* 0x000fc40000410000 */
[C---:B------:R-:W-:Y:S02]  /*af80*/  FMUL.FTZ R62, R0.reuse, R148 ;  /* 0x00000094003e7220 */ /* 0x040fe40000410000 */
[----:B------:R-:W-:Y:S02]  /*af90*/  FMUL.FTZ R63, R0, R149 ;  /* 0x00000095003f7220 */ /* 0x000fe40000410000 */
[----:B------:R-:W1:Y:S01]  /*afa0*/  @P1 MUFU.LG2 R0, R7 ;  /* 0x0000000700001308 */ /* 0x000e620000000c00 */
[C---:B--2---:R-:W-:Y:S02]  /*afb0*/  FMUL.FTZ R86, R3.reuse, R94 ;  /* 0x0000005e03567220 */ /* 0x044fe40000410000 */
[C---:B------:R-:W-:Y:S02]  /*afc0*/  FMUL.FTZ R87, R3.reuse, R95 ;  /* 0x0000005f03577220 */ /* 0x040fe40000410000 */
[C---:B------:R-:W-:Y:S02]  /*afd0*/  FMUL.FTZ R92, R3.reuse, R102 ;  /* 0x00000066035c7220 */ /* 0x040fe40000410000 */
[----:B------:R-:W-:-:S02]  /*afe0*/  FMUL.FTZ R93, R3, R103 ;  /* 0x00000067035d7220 */ /* 0x000fc40000410000 */
[C---:B------:R-:W-:Y:S02]  /*aff0*/  FMUL.FTZ R94, R3.reuse, R106 ;  /* 0x0000006a035e7220 */ /* 0x040fe40000410000 */
[C---:B------:R-:W-:Y:S02]  /*b000*/  FMUL.FTZ R95, R3.reuse, R107 ;  /* 0x0000006b035f7220 */ /* 0x040fe40000410000 */
[C---:B------:R-:W-:Y:S02]  /*b010*/  FMUL.FTZ R100, R3.reuse, R118 ;  /* 0x0000007603647220 */ /* 0x040fe40000410000 */
[C---:B------:R-:W-:Y:S02]  /*b020*/  FMUL.FTZ R101, R3.reuse, R119 ;  /* 0x0000007703657220 */ /* 0x040fe40000410000 */
[----:B-1----:R-:W-:Y:S01]  /*b030*/  @P1 FMUL.FTZ R7, R0, 0.69314718246459960938 ;  /* 0x3f31721800071820 */ /* 0x002fe20000410000 */
[----:B------:R-:W-:Y:S01]  /*b040*/  MOV R0, RZ ;  /* 0x000000ff00007202 */ /* 0x000fe20000000f00 */
[----:B------:R-:W-:-:S02]  /*b050*/  FMUL.FTZ R104, R3, R122 ;  /* 0x0000007a03687220 */ /* 0x000fc40000410000 */
[C---:B------:R-:W-:Y:S02]  /*b060*/  FMUL.FTZ R105, R3.reuse, R123 ;  /* 0x0000007b03697220 */ /* 0x040fe40000410000 */
[C---:B------:R-:W-:Y:S01]  /*b070*/  FMUL.FTZ R102, R3.reuse, R134 ;  /* 0x0000008603667220 */ /* 0x040fe20000410000 */
[----:B------:R-:W1:Y:S01]  /*b080*/  @P0 MUFU.RCP R0, R4 ;  /* 0x0000000400000308 */ /* 0x000e620000001000 */
[C---:B------:R-:W-:Y:S02]  /*b090*/  FMUL.FTZ R103, R3.reuse, R135 ;  /* 0x0000008703677220 */ /* 0x040fe40000410000 */
[C---:B------:R-:W-:Y:S02]  /*b0a0*/  FMUL.FTZ R84, R3.reuse, R138 ;  /* 0x0000008a03547220 */ /* 0x040fe40000410000 */
[C---:B------:R-:W-:Y:S02]  /*b0b0*/  FMUL.FTZ R85, R3.reuse, R139 ;  /* 0x0000008b03557220 */ /* 0x040fe40000410000 */
[----:B------:R-:W-:-:S02]  /*b0c0*/  FMUL.FTZ R66, R3, R150 ;  /* 0x0000009603427220 */ /* 0x000fc40000410000 */
[----:B------:R-:W-:Y:S01]  /*b0d0*/  FMUL.FTZ R67, R3, R151 ;  /* 0x0000009703437220 */ /* 0x000fe20000410000 */
[----:B------:R-:W-:Y:S01]  /*b0e0*/  @P3 MOV R3, 0x3f317218 ;  /* 0x3f31721800033802 */ /* 0x000fe20000000f00 */
        /* <DEDUP_REMOVED lines=15> */
[----:B------:R-:W-:Y:S02]  /*b1e0*/  FMUL.FTZ R27, R2, R145 ;  /* 0x00000091021b7220 */ /* 0x000fe40000410000 */
[----:B------:R2:W3:Y:S01]  /*b1f0*/  @P0 MUFU.LG2 R2, R4 ;  /* 0x0000000400020308 */ /* 0x0004e20000000c00 */
[----:B------:R-:W-:-:S02]  /*b200*/  @P3 FMUL.FTZ R6, R3, c[0x0][0x2d0] ;  /* 0x0000b40003063a20 */ /* 0x000fc40000410000 */
[----:B------:R-:W-:Y:S02]  /*b210*/  @P1 FMUL.FTZ R3, R11, c[0x0][0x2d0] ;  /* 0x0000b4000b031a20 */ /* 0x000fe40000410000 */
[----:B------:R-:W-:Y:S02]  /*b220*/  @P3 FMUL.FTZ R10, R10, 0.69314718246459960938 ;  /* 0x3f3172180a0a3820 */ /* 0x000fe40000410000 */
[----:B------:R-:W-:Y:S01]  /*b230*/  @P1 FFMA.FTZ R24, R3, R70, R7 ;  /* 0x0000004603181223 */ /* 0x000fe20000010007 */
[----:B------:R-:W-:Y:S01]  /*b240*/  @P0 MOV R3, 0x3f317218 ;  /* 0x3f31721800030802 */ /* 0x000fe20000000f00 */
[----:B------:R-:W-:Y:S02]  /*b250*/  @P2 FMUL.FTZ R8, R8, 0.69314718246459960938 ;  /* 0x3f31721808082820 */ /* 0x000fe40000410000 */
[----:B------:R-:W-:Y:S02]  /*b260*/  @P2 FMUL.FTZ R5, R5, c[0x0][0x2d0] ;  /* 0x0000b40005052a20 */ /* 0x000fe40000410000 */
[----:B------:R-:W-:-:S02]  /*b270*/  @P0 FMUL.FTZ R3, R3, c[0x0][0x2d0] ;  /* 0x0000b40003030a20 */ /* 0x000fc40000410000 */
[----:B-1----:R-:W-:Y:S01]  /*b280*/  FMUL.FTZ R30, R0, R90 ;  /* 0x0000005a001e7220 */ /* 0x002fe20000410000 */
[----:B--2---:R-:W-:Y:S01]  /*b290*/  MOV R4, 0x1 ;  /* 0x0000000100047802 */ /* 0x004fe20000000f00 */
[----:B---3--:R-:W-:Y:S02]  /*b2a0*/  @P0 FMUL.FTZ R2, R2, 0.69314718246459960938 ;  /* 0x3f31721802020820 */ /* 0x008fe40000410000 */
        /* <DEDUP_REMOVED lines=14> */
[----:B------:R-:W-:Y:S01]  /*b390*/  FMUL.FTZ R29, R0, R147 ;  /* 0x00000093001d7220 */ /* 0x000fe20000410000 */
[----:B------:R-:W-:Y:S01]  /*b3a0*/  PRMT R0, R4, 0x7610, R0 ;  /* 0x0000761004007816 */ /* 0x000fe20000000000 */
[----:B------:R-:W-:-:S02]  /*b3b0*/  @P3 FFMA.FTZ R22, R6, R72, R10 ;  /* 0x0000004806163223 */ /* 0x000fc4000001000a */
[----:B------:R-:W-:Y:S02]  /*b3c0*/  @P2 FFMA.FTZ R23, R5, R71, R8 ;  /* 0x0000004705172223 */ /* 0x000fe40000010008 */
[----:B------:R-:W-:Y:S02]  /*b3d0*/  @P0 FFMA.FTZ R19, R3, R9, R2 ;  /* 0x0000000903130223 */ /* 0x000fe40000010002 */
.L_x_48:
[----:B-1----:R1:W5:Y:S04]  /*b3e0*/  LDL R6, [R1+0x40] ;  /* 0x0000400001067983 */ /* 0x0023680000100800 */
[----:B------:R-:W2:Y:S01]  /*b3f0*/  S2R R2, SR_TID.X ;  /* 0x0000000000027919 */ /* 0x000ea20000002100 */
[----:B------:R-:W-:Y:S01]  /*b400*/  BSSY B0, `(.L_x_90) ;  /* 0x0000011000007945 */ /* 0x000fe20003800000 */
[----:B--2---:R-:W-:-:S13]  /*b410*/  LOP3.LUT P0, RZ, R2, 0x7f, RZ, 0xc0, !PT ;  /* 0x0000007f02ff7812 */ /* 0x004fda000780c0ff */
[----:B------:R-:W-:Y:S05]  /*b420*/  @P0 BRA `(.L_x_91) ;  /* 0x000000e000000947 */ /* 0x000fea0003800000 */
[----:B-1----:R-:W1:Y:S01]  /*b430*/  S2R R4, SR_LANEID ;  /* 0x0000000000047919 */ /* 0x002e620000000000 */
[----:B------:R-:W-:Y:S01]  /*b440*/  VOTEU.ANY UR4, UPT, PT ;  /* 0x0000000000047886 */ /* 0x000fe200038e0100 */
[----:B------:R-:W-:Y:S01]  /*b450*/  IMAD.MOV.U32 R5, RZ, RZ, c[0x0][0x564] ;  /* 0x00015900ff057624 */ /* 0x000fe200078e00ff */
[----:B------:R-:W1:Y:S08]  /*b460*/  FLO.U32 R3, UR4 ;  /* 0x0000000400037d00 */ /* 0x000e7000080e0000 */
[----:B------:R-:W2:Y:S01]  /*b470*/  POPC R2, UR4 ;  /* 0x0000000400027d09 */ /* 0x000ea20008000000 */
[----:B-1----:R-:W-:Y:S01]  /*b480*/  ISETP.EQ.U32.AND P0, PT, R3, R4, PT ;  /* 0x000000040300720c */ /* 0x002fe20003f02070 */
[----:B------:R-:W-:-:S12]  /*b490*/  IMAD.MOV.U32 R4, RZ, RZ, c[0x0][0x560] ;  /* 0x00015800ff047624 */ /* 0x000fd800078e00ff */
[----:B--2---:R1:W2:Y:S04]  /*b4a0*/  @P0 ATOMG.E.ADD.STRONG.GPU PT, R2, [R4.64], R2 ;  /* 0x00000002040209a8 */ /* 0x0042a800081ee1c6 */
[----:B-1----:R-:W1:Y:S04]  /*b4b0*/  S2R R4, SR_LTMASK ;  /* 0x0000000000047919 */ /* 0x002e680000003900 */
[----:B--2---:R1:W2:Y:S02]  /*b4c0*/  SHFL.IDX PT, R3, R2, R3, 0x1f ;  /* 0x00001f0302037589 */ /* 0x0042a400000e0000 */
[----:B-1----:R-:W-:-:S06]  /*b4d0*/  LOP3.LUT R2, R4, UR4, RZ, 0xc0, !PT ;  /* 0x0000000404027c12 */ /* 0x002fcc000f8ec0ff */
[----:B------:R-:W2:Y:S02]  /*b4e0*/  POPC R2, R2 ;  /* 0x0000000200027309 */ /* 0x000ea40000000000 */
[----:B--2--5:R-:W-:-:S05]  /*b4f0*/  IADD3 R6, R3, c[0x0][0xc], R2 ;  /* 0x0000030003067a10 */ /* 0x024fca0007ffe002 */
[----:B------:R1:W-:Y:S02]  /*b500*/  STL [R1+0x40], R6 ;  /* 0x0000400601007387 */ /* 0x0003e40000100800 */
.L_x_91:
[----:B-1----:R-:W-:Y:S05]  /*b510*/  BSYNC B0 ;  /* 0x0000000000007941 */ /* 0x002fea0003800000 */
.L_x_90:
[----:B------:R-:W-:Y:S01]  /*b520*/  PRMT R0, R0, 0x9910, RZ ;  /* 0x0000991000007816 */ /* 0x000fe200000000ff */
[----:B------:R-:W-:Y:S01]  /*b530*/  BSSY B1, `(.L_x_92) ;  /* 0x0000303000017945 */ /* 0x000fe20003800000 */
[----:B-----5:R-:W-:Y:S02]  /*b540*/  IMAD.MOV.U32 R57, RZ, RZ, R6 ;  /* 0x000000ffff397224 */ /* 0x020fe400078e0006 */
[----:B------:R-:W-:-:S13]  /*b550*/  ISETP.NE.AND P0, PT, R0, RZ, PT ;  /* 0x000000ff0000720c */ /* 0x000fda0003f05270 */
[----:B------:R-:W-:Y:S05]  /*b560*/  @!P0 BRA `(.L_x_93) ;  /* 0x0000232000008947 */ /* 0x000fea0003800000 */
[----:B------:R-:W2:Y:S04]  /*b570*/  LDL R6, [R1+0x84] ;  /* 0x0000840001067983 */ /* 0x000ea80000100800 */
[----:B------:R-:W3:Y:S04]  /*b580*/  LDL R5, [R1+0x94] ;  /* 0x0000940001057983 */ /* 0x000ee80000100800 */
[----:B------:R-:W4:Y:S04]  /*b590*/  LDL R9, [R1+0xb8] ;  /* 0x0000b80001097983 */ /* 0x000f280000100800 */
[----:B------:R-:W4:Y:S01]  /*b5a0*/  LDL R8, [R1+0xb4] ;  /* 0x0000b40001087983 */ /* 0x000f220000100800 */
[----:B------:R-:W-:Y:S01]  /*b5b0*/  WARPSYNC 0xffffffff ;  /* 0xffffffff00007948 */ /* 0x000fe20003800000 */
[----:B------:R-:W-:-:S02]  /*b5c0*/  F2FP.BF16.PACK_AB R0, R69, R68 ;  /* 0x000000444500723e */ /* 0x000fc400000010ff */
[----:B------:R-:W-:Y:S01]  /*b5d0*/  BAR.SYNC.DEFER_BLOCKING 0x1, 0x80 ;  /* 0x0042000000007b1d */ /* 0x000fe20000010000 */
[----:B------:R-:W-:Y:S02]  /*b5e0*/  F2FP.BF16.PACK_AB R3, R87, R86 ;  /* 0x000000565703723e */ /* 0x000fe400000010ff */
[----:B------:R-:W-:-:S03]  /*b5f0*/  F2FP.BF16.PACK_AB R2, R75, R74 ;  /* 0x0000004a4b02723e */ /* 0x000fc600000010ff */
[----:B------:R-:W4:Y:S01]  /*b600*/  LDL R7, [R1+0x88] ;  /* 0x0000880001077983 */ /* 0x000f220000100800 */
[----:B------:R-:W-:-:S03]  /*b610*/  F2FP.BF16.PACK_AB R4, R45, R44 ;  /* 0x0000002c2d04723e */ /* 0x000fc600000010ff */
[----:B------:R-:W4:Y:S04]  /*b620*/  LDL R13, [R1+0x8c] ;  /* 0x00008c00010d7983 */ /* 0x000f280000100800 */
[----:B------:R-:W4:Y:S04]  /*b630*/  LDL R12, [R1+0xbc] ;  /* 0x0000bc00010c7983 */ /* 0x000f280000100800 */
[----:B------:R-:W4:Y:S04]  /*b640*/  LDL R10, [R1+0xc0] ;  /* 0x0000c000010a7983 */ /* 0x000f280000100800 */
[----:B--2---:R1:W-:Y:S04]  /*b650*/  STS [R6], R0 ;  /* 0x0000000006007388 */ /* 0x0043e80000000800 */
[----:B------:R2:W-:Y:S04]  /*b660*/  STS [R6+0x400], R3 ;  /* 0x0004000306007388 */ /* 0x0005e80000000800 */
[----:B---3--:R3:W-:Y:S01]  /*b670*/  STS [R5], R2 ;  /* 0x0000000205007388 */ /* 0x0087e20000000800 */
[----:B-1----:R-:W-:-:S02]  /*b680*/  F2FP.BF16.PACK_AB R0, R93, R92 ;  /* 0x0000005c5d00723e */ /* 0x002fc400000010ff */
[----:B--2---:R-:W-:-:S03]  /*b690*/  F2FP.BF16.PACK_AB R3, R43, R42 ;  /* 0x0000002a2b03723e */ /* 0x004fc600000010ff */
[----:B------:R1:W-:Y:S01]  /*b6a0*/  STS [R5+0x400], R0 ;  /* 0x0004000005007388 */ /* 0x0003e20000000800 */
[----:B---3--:R-:W-:-:S03]  /*b6b0*/  F2FP.BF16.PACK_AB R2, R31, R30 ;  /* 0x0000001e1f02723e */ /* 0x008fc600000010ff */
[----:B------:R-:W-:Y:S04]  /*b6c0*/  STS [R6+0x2000], R3 ;  /* 0x0020000306007388 */ /* 0x000fe80000000800 */
[----:B------:R2:W-:Y:S01]  /*b6d0*/  STS [R6+0x2400], R2 ;  /* 0x0024000206007388 */ /* 0x0005e20000000800 */
[----:B-1----:R-:W-:-:S03]  /*b6e0*/  F2FP.BF16.PACK_AB R0, R33, R32 ;  /* 0x000000202100723e */ /* 0x002fc600000010ff */
[----:B--2---:R-:W2:Y:S01]  /*b6f0*/  LDL R6, [R1+0x90] ;  /* 0x0000900001067983 */ /* 0x004ea20000100800 */
[----:B------:R-:W-:Y:S02]  /*b700*/  F2FP.BF16.PACK_AB R3, R77, R76 ;  /* 0x0000004c4d03723e */ /* 0x000fe400000010ff */
[----:B------:R-:W-:Y:S01]  /*b710*/  F2FP.BF16.PACK_AB R2, R95, R94 ;  /* 0x0000005e5f02723e */ /* 0x000fe200000010ff */
[----:B------:R1:W-:Y:S04]  /*b720*/  STS [R5+0x2000], R0 ;  /* 0x0020000005007388 */ /* 0x0003e80000000800 */
[----:B------:R3:W-:Y:S04]  /*b730*/  STS [R5+0x2400], R4 ;  /* 0x0024000405007388 */ /* 0x0007e80000000800 */
[----:B----4-:R4:W-:Y:S04]  /*b740*/  STS [R9], R3 ;  /* 0x0000000309007388 */ /* 0x0109e80000000800 */
[----:B------:R4:W-:Y:S04]  /*b750*/  STS [R9+0x400], R2 ;  /* 0x0004000209007388 */ /* 0x0009e80000000800 */
[----:B------:R-:W2:Y:S01]  /*b760*/  LDL.LU R11, [R1+0x6c] ;  /* 0x00006c00010b7983 */ /* 0x000ea20000300800 */
[----:B-1----:R-:W-:-:S02]  /*b770*/  F2FP.BF16.PACK_AB R0, R79, R78 ;  /* 0x0000004e4f00723e */ /* 0x002fc400000010ff */
[----:B---3--:R-:W-:-:S03]  /*b780*/  F2FP.BF16.PACK_AB R4, R35, R34 ;  /* 0x000000222304723e */ /* 0x008fc600000010ff */
[----:B------:R1:W-:Y:S01]  /*b790*/  STS [R8], R0 ;  /* 0x0000000008007388 */ /* 0x0003e20000000800 */
[----:B------:R-:W-:Y:S02]  /*b7a0*/  F2FP.BF16.PACK_AB R5, R61, R60 ;  /* 0x0000003c3d05723e */ /* 0x000fe400000010ff */
[----:B----4-:R-:W-:Y:S02]  /*b7b0*/  F2FP.BF16.PACK_AB R3, R101, R100 ;  /* 0x000000646503723e */ /* 0x010fe400000010ff */
[----:B------:R-:W-:-:S03]  /*b7c0*/  F2FP.BF16.PACK_AB R2, R47, R46 ;  /* 0x0000002e2f02723e */ /* 0x000fc600000010ff */
[----:B------:R-:W-:Y:S04]  /*b7d0*/  STS [R8+0x400], R3 ;  /* 0x0004000308007388 */ /* 0x000fe80000000800 */
[----:B------:R-:W-:Y:S04]  /*b7e0*/  STS [R9+0x2000], R4 ;  /* 0x0020000409007388 */ /* 0x000fe80000000800 */
[----:B------:R3:W-:Y:S01]  /*b7f0*/  STS [R9+0x2400], R2 ;  /* 0x0024000209007388 */ /* 0x0007e20000000800 */
[----:B-1----:R-:W-:-:S03]  /*b800*/  F2FP.BF16.PACK_AB R0, R37, R36 ;  /* 0x000000242500723e */ /* 0x002fc600000010ff */
[----:B---3--:R-:W3:Y:S01]  /*b810*/  LDL.LU R9, [R1+0x70] ;  /* 0x0000700001097983 */ /* 0x008ee20000300800 */
[----:B------:R-:W-:Y:S02]  /*b820*/  F2FP.BF16.PACK_AB R4, R65, R64 ;  /* 0x000000404104723e */ /* 0x000fe400000010ff */
[----:B------:R-:W-:Y:S01]  /*b830*/  F2FP.BF16.PACK_AB R3, R105, R104 ;  /* 0x000000686903723e */ /* 0x000fe200000010ff */
[----:B------:R1:W-:Y:S01]  /*b840*/  STS [R8+0x2000], R0 ;  /* 0x0020000008007388 */ /* 0x0003e20000000800 */
[----:B------:R-:W-:-:S03]  /*b850*/  F2FP.BF16.PACK_AB R2, R83, R82 ;  /* 0x000000525302723e */ /* 0x000fc600000010ff */
[----:B------:R4:W-:Y:S04]  /*b860*/  STS [R8+0x2400], R5 ;  /* 0x0024000508007388 */ /* 0x0009e80000000800 */
[----:B------:R4:W-:Y:S04]  /*b870*/  STS [R7], R4 ;  /* 0x0000000407007388 */ /* 0x0009e80000000800 */
[----:B------:R4:W-:Y:S01]  /*b880*/  STS [R7+0x400], R3 ;  /* 0x0004000307007388 */ /* 0x0009e20000000800 */
[----:B-1----:R-:W-:Y:S02]  /*b890*/  F2FP.BF16.PACK_AB R0, R103, R102 ;  /* 0x000000666700723e */ /* 0x002fe400000010ff */
[----:B------:R-:W-:-:S02]  /*b8a0*/  ISETP.NE.U32.AND P3, PT, RZ, c[0x0][0x508], PT ;  /* 0x00014200ff007a0c */ /* 0x000fc40003f65070 */
[----:B------:R-:W-:Y:S01]  /*b8b0*/  ISETP.NE.U32.AND P2, PT, RZ, c[0x0][0x500], PT ;  /* 0x00014000ff007a0c */ /* 0x000fe20003f45070 */
[----:B----4-:R-:W4:Y:S01]  /*b8c0*/  LDL.LU R8, [R1+0x78] ;  /* 0x0000780001087983 */ /* 0x010f220000300800 */
[----:B------:R-:W-:Y:S02]  /*b8d0*/  F2FP.BF16.PACK_AB R4, R53, R52 ;  /* 0x000000343504723e */ /* 0x000fe400000010ff */
[----:B------:R-:W-:Y:S02]  /*b8e0*/  F2FP.BF16.PACK_AB R3, R55, R54 ;  /* 0x000000363703723e */ /* 0x000fe400000010ff */
[----:B------:R-:W-:Y:S02]  /*b8f0*/  ISETP.NE.AND.EX P3, PT, RZ, c[0x0][0x50c], PT, P3 ;  /* 0x00014300ff007a0c */ /* 0x000fe40003f65330 */
[----:B------:R-:W-:Y:S01]  /*b900*/  ISETP.NE.AND.EX P2, PT, RZ, c[0x0][0x504], PT, P2 ;  /* 0x00014100ff007a0c */ /* 0x000fe20003f45320 */
[----:B--2---:R1:W-:Y:S04]  /*b910*/  STS [R6], R2 ;  /* 0x0000000206007388 */ /* 0x0043e80000000800 */
[----:B------:R2:W-:Y:S04]  /*b920*/  STS [R6+0x400], R0 ;  /* 0x0004000006007388 */ /* 0x0005e80000000800 */
[----:B------:R2:W-:Y:S04]  /*b930*/  STS [R7+0x2000], R4 ;  /* 0x0020000407007388 */ /* 0x0005e80000000800 */
[----:B------:R2:W-:Y:S01]  /*b940*/  STS [R7+0x2400], R3 ;  /* 0x0024000307007388 */ /* 0x0005e20000000800 */
[----:B-1----:R-:W-:-:S02]  /*b950*/  F2FP.BF16.PACK_AB R2, R49, R48 ;  /* 0x000000303102723e */ /* 0x002fc400000010ff */
[----:B--2---:R-:W-:-:S03]  /*b960*/  F2FP.BF16.PACK_AB R0, R51, R50 ;  /* 0x000000323300723e */ /* 0x004fc600000010ff */
[----:B------:R-:W-:Y:S04]  /*b970*/  STS [R6+0x2000], R2 ;  /* 0x0020000206007388 */ /* 0x000fe80000000800 */
[----:B------:R1:W-:Y:S01]  /*b980*/  STS [R6+0x2400], R0 ;  /* 0x0024000006007388 */ /* 0x0003e20000000800 */
[----:B------:R-:W-:Y:S02]  /*b990*/  F2FP.BF16.PACK_AB R4, R85, R84 ;  /* 0x000000545504723e */ /* 0x000fe400000010ff */
[----:B------:R-:W-:Y:S02]  /*b9a0*/  F2FP.BF16.PACK_AB R3, R63, R62 ;  /* 0x0000003e3f03723e */ /* 0x000fe400000010ff */
[----:B-1----:R-:W-:Y:S02]  /*b9b0*/  F2FP.BF16.PACK_AB R0, R81, R80 ;  /* 0x000000505100723e */ /* 0x002fe400000010ff */
[----:B------:R-:W-:-:S03]  /*b9c0*/  F2FP.BF16.PACK_AB R2, R67, R66 ;  /* 0x000000424302723e */ /* 0x000fc600000010ff */
[----:B------:R1:W-:Y:S04]  /*b9d0*/  STS [R13], R0 ;  /* 0x000000000d007388 */ /* 0x0003e80000000800 */
[----:B------:R-:W-:Y:S04]  /*b9e0*/  STS [R13+0x400], R4 ;  /* 0x000400040d007388 */ /* 0x000fe80000000800 */
[----:B------:R2:W-:Y:S04]  /*b9f0*/  STS [R12], R3 ;  /* 0x000000030c007388 */ /* 0x0005e80000000800 */
[----:B------:R3:W-:Y:S01]  /*ba00*/  STS [R10+0x400], R2 ;  /* 0x000400020a007388 */ /* 0x0007e20000000800 */
[----:B-1----:R-:W-:-:S05]  /*ba10*/  F2FP.BF16.PACK_AB R0, R39, R38 ;  /* 0x000000262700723e */ /* 0x002fca00000010ff */
[----:B------:R1:W-:Y:S01]  /*ba20*/  STS [R13+0x2000], R0 ;  /* 0x002000000d007388 */ /* 0x0003e20000000800 */
[----:B--2---:R-:W-:Y:S02]  /*ba30*/  F2FP.BF16.PACK_AB R3, R29, R28 ;  /* 0x0000001c1d03723e */ /* 0x004fe400000010ff */
[----:B---3--:R-:W-:-:S05]  /*ba40*/  F2FP.BF16.PACK_AB R2, R41, R40 ;  /* 0x000000282902723e */ /* 0x008fca00000010ff */
[----:B------:R2:W-:Y:S01]  /*ba50*/  STS [R13+0x2400], R2 ;  /* 0x002400020d007388 */ /* 0x0005e20000000800 */
[----:B-1----:R-:W-:-:S05]  /*ba60*/  F2FP.BF16.PACK_AB R0, R27, R26 ;  /* 0x0000001a1b00723e */ /* 0x002fca00000010ff */
[----:B------:R-:W-:Y:S04]  /*ba70*/  STS [R12+0x2000], R0 ;  /* 0x002000000c007388 */ /* 0x000fe80000000800 */
[----:B------:R1:W-:Y:S04]  /*ba80*/  STS [R10+0x2400], R3 ;  /* 0x002400030a007388 */ /* 0x0003e80000000800 */
[----:B------:R-:W-:Y:S01]  /*ba90*/  BAR.SYNC.DEFER_BLOCKING 0x1, 0x80 ;  /* 0x0042000000007b1d */ /* 0x000fe20000010000 */
[C---:B------:R-:W-:Y:S02]  /*baa0*/  @P3 IADD3 R6, P0, R11.reuse, c[0x0][0x508], RZ ;  /* 0x000142000b063a10 */ /* 0x040fe40007f1e0ff */
[----:B------:R-:W-:Y:S01]  /*bab0*/  IADD3 R4, P1, R11, c[0x0][0x500], RZ ;  /* 0x000140000b047a10 */ /* 0x000fe20007f3e0ff */
[----:B------:R-:W-:Y:S01]  /*bac0*/  IMAD.MOV.U32 R11, RZ, RZ, c[0x0][0x388] ;  /* 0x0000e200ff0b7624 */ /* 0x000fe200078e00ff */
[C---:B------:R-:W-:Y:S01]  /*bad0*/  @P3 IADD3.X R7, R9.reuse, c[0x0][0x50c], RZ, P0, !PT ;  /* 0x0001430009073a10 */ /* 0x040fe200007fe4ff */
[----:B--2---:R-:W-:Y:S01]  /*bae0*/  IMAD.MOV.U32 R2, RZ, RZ, RZ ;  /* 0x000000ffff027224 */ /* 0x004fe200078e00ff */
[----:B------:R-:W-:-:S03]  /*baf0*/  IADD3.X R5, R9, c[0x0][0x504], RZ, P1, !PT ;  /* 0x0001410009057a10 */ /* 0x000fc60000ffe4ff */
[----:B------:R2:W5:Y:S04]  /*bb00*/  @P3 LDG.E R11, [R6.64] ;  /* 0x00000006060b3981 */ /* 0x000568000c1e1900 */
[----:B------:R2:W5:Y:S01]  /*bb10*/  @P2 LDG.E R2, [R4.64] ;  /* 0x0000000604022981 */ /* 0x000562000c1e1900 */
[----:B----4-:R-:W-:-:S04]  /*bb20*/  ISETP.NE.AND P0, PT, R8, RZ, PT ;  /* 0x000000ff0800720c */ /* 0x010fc80003f05270 */
[----:B-1----:R-:W-:Y:S01]  /*bb30*/  SEL R3, R8, c[0x0][0x3d4], P0 ;  /* 0x0000f50008037a07 */ /* 0x002fe20000000000 */
[----:B------:R-:W-:Y:S05]  /*bb40*/  @P3 BRA `(.L_x_94) ;  /* 0x0000004000003947 */ /* 0x000fea0003800000 */
[----:B------:R-:W-:Y:S05]  /*bb50*/  @!P2 BRA `(.L_x_94) ;  /* 0x000000300000a947 */ /* 0x000fea0003800000 */
[----:B------:R1:W3:Y:S04]  /*bb60*/  LDG.E R0, [R4.64] ;  /* 0x0000000604007981 */ /* 0x0002e8000c1e1900 */
[----:B-12---:R-:W3:Y:S02]  /*bb70*/  LDG.E R4, [R4.64+0x4] ;  /* 0x0000040604047981 */ /* 0x006ee4000c1e1900 */
[----:B---3-5:R-:W-:Y:S02]  /*bb80*/  IADD3 R11, -R0, R4, RZ ;  /* 0x00000004000b7210 */ /* 0x028fe40007ffe1ff */
.L_x_94:
[----:B------:R-:W3:Y:S04]  /*bb90*/  LDL.LU R8, [R1+0x3c] ;  /* 0x00003c0001087983 */ /* 0x000ee80000300800 */
[----:B------:R-:W4:Y:S04]  /*bba0*/  LDL R10, [R1+0xcc] ;  /* 0x0000cc00010a7983 */ /* 0x000f280000100800 */
[----:B--2---:R-:W2:Y:S04]  /*bbb0*/  LDL.LU R7, [R1+0x7c] ;  /* 0x00007c0001077983 */ /* 0x004ea80000300800 */
[----:B------:R-:W4:Y:S04]  /*bbc0*/  LDL.LU R6, [R1+0x48] ;  /* 0x0000480001067983 */ /* 0x000f280000300800 */
[----:B------:R-:W4:Y:S04]  /*bbd0*/  LDL R25, [R1+0x44] ;  /* 0x0000440001197983 */ /* 0x000f280000100800 */
[----:B------:R-:W4:Y:S04]  /*bbe0*/  LDL R18, [R1+0x80] ;  /* 0x0000800001127983 */ /* 0x000f280000100800 */
[----:B------:R-:W4:Y:S01]  /*bbf0*/  LDL R59, [R1+0xc8] ;  /* 0x0000c800013b7983 */ /* 0x000f220000100800 */
[----:B------:R-:W-:Y:S01]  /*bc00*/  IMAD.MOV.U32 R9, RZ, RZ, 0x368 ;  /* 0x00000368ff097424 */ /* 0x000fe200078e00ff */
[----:B------:R-:W-:-:S04]  /*bc10*/  ISETP.GT.AND P3, PT, R3, 0x1, PT ;  /* 0x000000010300780c */ /* 0x000fc80003f64270 */
[----:B------:R-:W-:-:S04]  /*bc20*/  SEL R9, R9, 0x328, P3 ;  /* 0x0000032809097807 */ /* 0x000fc80001800000 */
[----:B------:R-:W1:Y:S08]  /*bc30*/  LDC.64 R4, c[0x0][R9+0x170] ;  /* 0x00005c0009047b82 */ /* 0x000e700000000a00 */
[----:B------:R-:W1:Y:S08]  /*bc40*/  LDC.64 R12, c[0x0][R9+0x168] ;  /* 0x00005a00090c7b82 */ /* 0x000e700000000a00 */
[----:B------:R1:W1:Y:S08]  /*bc50*/  LDC.64 R14, c[0x0][R9+0x178] ;  /* 0x00005e00090e7b82 */ /* 0x0002700000000a00 */
[----:B------:R1:W1:Y:S01]  /*bc60*/  LDC.64 R20, c[0x0][R9+0x160] ;  /* 0x0000580009147b82 */ /* 0x0002620000000a00 */
[----:B------:R-:W-:Y:S01]  /*bc70*/  ISETP.NE.U32.AND P0, PT, RZ, c[0x0][0x500], PT ;  /* 0x00014000ff007a0c */ /* 0x000fe20003f05070 */
[----:B------:R-:W-:-:S03]  /*bc80*/  IMAD.MOV.U32 R0, RZ, RZ, c[0x0][0x4e8] ;  /* 0x00013a00ff007624 */ /* 0x000fc600078e00ff */
[----:B------:R-:W-:Y:S02]  /*bc90*/  ISETP.NE.AND.EX P0, PT, RZ, c[0x0][0x504], PT, P0 ;  /* 0x00014100ff007a0c */ /* 0x000fe40003f05300 */
[----:B------:R-:W-:Y:S01]  /*bca0*/  ISETP.NE.AND P2, PT, R0, 0x1, PT ;  /* 0x000000010000780c */ /* 0x000fe20003f45270 */
[----:B------:R-:W1:Y:S02]  /*bcb0*/  S2R R70, SR_TID.X ;  /* 0x0000000000467919 */ /* 0x000e640000002100 */
[----:B-1----:R-:W-:-:S04]  /*bcc0*/  SHF.R.S32.HI R56, RZ, 0x1f, R70 ;  /* 0x0000001fff387819 */ /* 0x002fc80000011446 */
[----:B------:R-:W-:-:S04]  /*bcd0*/  LEA.HI R56, R56, R70, RZ, 0x5 ;  /* 0x0000004638387211 */ /* 0x000fc800078f28ff */
[----:B------:R-:W-:-:S05]  /*bce0*/  LOP3.LUT R56, R56, 0xffffffe0, RZ, 0xc0, !PT ;  /* 0xffffffe038387812 */ /* 0x000fca00078ec0ff */
[----:B------:R-:W-:Y:S01]  /*bcf0*/  IMAD.IADD R56, R70, 0x1, -R56 ;  /* 0x0000000146387824 */ /* 0x000fe200078e0a38 */
[----:B---3--:R-:W-:-:S05]  /*bd00*/  SEL R8, R8, RZ, !P0 ;  /* 0x000000ff08087207 */ /* 0x008fca0004000000 */
[----:B------:R-:W-:Y:S01]  /*bd10*/  IMAD R0, R5, R8, RZ ;  /* 0x0000000805007224 */ /* 0x000fe200078e02ff */
[----:B--2---:R-:W-:Y:S02]  /*bd20*/  SEL R3, R7, RZ, !P0 ;  /* 0x000000ff07037207 */ /* 0x004fe40004000000 */
[----:B----4-:R-:W-:Y:S01]  /*bd30*/  LOP3.LUT R16, R6, 0xffff, RZ, 0xc0, !PT ;  /* 0x0000ffff06107812 */ /* 0x010fe200078ec0ff */
[----:B------:R-:W-:Y:S02]  /*bd40*/  IMAD R17, R25, 0x80, R10 ;  /* 0x0000008019117824 */ /* 0x000fe400078e020a */
[----:B------:R-:W-:Y:S02]  /*bd50*/  IMAD R10, R4, R3, R0 ;  /* 0x00000003040a7224 */ /* 0x000fe400078e0200 */
[----:B------:R-:W-:-:S04]  /*bd60*/  @P2 IMAD.HI.U32 R3, R17, c[0x0][0x4ec], RZ ;  /* 0x00013b0011032a27 */ /* 0x000fc800078e00ff */
[----:B------:R-:W-:-:S04]  /*bd70*/  IMAD.WIDE.U32 R4, R4, R8, RZ ;  /* 0x0000000804047225 */ /* 0x000fc800078e00ff */
[----:B------:R-:W-:-:S04]  /*bd80*/  IMAD.WIDE.U32 R6, R12, R16, RZ ;  /* 0x000000100c067225 */ /* 0x000fc800078e00ff */
[----:B------:R-:W-:Y:S01]  /*bd90*/  IMAD.MOV.U32 R0, RZ, RZ, R17 ;  /* 0x000000ffff007224 */ /* 0x000fe200078e0011 */
[----:B------:R-:W-:Y:S01]  /*bda0*/  @P2 SHF.R.U32.HI R0, RZ, c[0x0][0x4f0], R3 ;  /* 0x00013c00ff002a19 */ /* 0x000fe20000011603 */
[----:B------:R-:W-:Y:S01]  /*bdb0*/  IMAD R9, R13, R16, RZ ;  /* 0x000000100d097224 */ /* 0x000fe200078e02ff */
[----:B------:R-:W-:Y:S01]  /*bdc0*/  SEL R3, R18, RZ, P3 ;  /* 0x000000ff12037207 */ /* 0x000fe20001800000 */
[----:B------:R-:W-:Y:S01]  /*bdd0*/  IMAD.IADD R10, R5, 0x1, R10 ;  /* 0x00000001050a7824 */ /* 0x000fe200078e020a */
[--C-:B-----5:R-:W-:Y:S01]  /*bde0*/  IADD3 R12, P1, P0, R4, R6, R2.reuse ;  /* 0x00000006040c7210 */ /* 0x120fe2000783e002 */
[----:B------:R-:W-:Y:S01]  /*bdf0*/  IMAD.IADD R6, R7, 0x1, R9 ;  /* 0x0000000107067824 */ /* 0x000fe200078e0209 */
[----:B------:R-:W-:Y:S01]  /*be00*/  SHF.R.S32.HI R18, RZ, 0x1f, R2 ;  /* 0x0000001fff127819 */ /* 0x000fe20000011402 */
[----:B------:R-:W-:Y:S02]  /*be10*/  IMAD.MOV R7, RZ, RZ, -R0 ;  /* 0x000000ffff077224 */ /* 0x000fe400078e0a00 */
[----:B------:R-:W-:-:S02]  /*be20*/  IMAD R9, R15, R3, RZ ;  /* 0x000000030f097224 */ /* 0x000fc400078e02ff */
[----:B------:R-:W-:Y:S01]  /*be30*/  IMAD.WIDE.U32 R4, R14, R3, RZ ;  /* 0x000000030e047225 */ /* 0x000fe200078e00ff */
[----:B------:R-:W-:-:S03]  /*be40*/  IADD3.X R10, R10, R6, R18, P1, P0 ;  /* 0x000000060a0a7210 */ /* 0x000fc60000fe0412 */
[----:B------:R-:W-:Y:S01]  /*be50*/  IMAD R6, R7, c[0x0][0x4e8], R17 ;  /* 0x00013a0007067a24 */ /* 0x000fe200078e0211 */
[----:B------:R-:W-:Y:S01]  /*be60*/  IADD3 R4, P1, P0, R0, R12, R4 ;  /* 0x0000000c00047210 */ /* 0x000fe2000783e004 */
[----:B------:R-:W-:Y:S01]  /*be70*/  IMAD.IADD R9, R5, 0x1, R9 ;  /* 0x0000000105097824 */ /* 0x000fe200078e0209 */
[----:B------:R-:W-:Y:S01]  /*be80*/  SHF.R.S32.HI R3, RZ, 0x1f, R0 ;  /* 0x0000001fff037819 */ /* 0x000fe20000011400 */
[----:B------:R-:W-:Y:S01]  /*be90*/  IMAD R0, R21, R6, RZ ;  /* 0x0000000615007224 */ /* 0x000fe200078e02ff */
[----:B------:R-:W-:Y:S02]  /*bea0*/  SHF.R.S32.HI R7, RZ, 0x1f, R6 ;  /* 0x0000001fff077819 */ /* 0x000fe40000011406 */
[----:B------:R-:W-:Y:S01]  /*beb0*/  IADD3.X R5, R3, R10, R9, P1, P0 ;  /* 0x0000000a03057210 */ /* 0x000fe20000fe0409 */
[----:B------:R-:W-:Y:S02]  /*bec0*/  IMAD.MOV.U32 R3, RZ, RZ, c[0x0][0x4a8] ;  /* 0x00012a00ff037624 */ /* 0x000fe400078e00ff */
[----:B------:R-:W-:-:S02]  /*bed0*/  IMAD R0, R20, R7, R0 ;  /* 0x0000000714007224 */ /* 0x000fc400078e0200 */
[----:B------:R-:W-:Y:S01]  /*bee0*/  IMAD.WIDE.U32 R6, R20, R6, R4 ;  /* 0x0000000614067225 */ /* 0x000fe200078e0004 */
[----:B------:R-:W-:-:S03]  /*bef0*/  SEL R4, R3, c[0x0][0x450], P3 ;  /* 0x0001140003047a07 */ /* 0x000fc60001800000 */
[----:B------:R-:W-:Y:S01]  /*bf00*/  IMAD.MOV.U32 R5, RZ, RZ, c[0x0][0x4ac] ;  /* 0x00012b00ff057624 */ /* 0x000fe200078e00ff */
[----:B------:R-:W-:Y:S01]  /*bf10*/  LEA R4, P0, R6, R4, 0x2 ;  /* 0x0000000406047211 */ /* 0x000fe200078010ff */
[----:B------:R-:W-:-:S03]  /*bf20*/  IMAD.IADD R3, R7, 0x1, R0 ;  /* 0x0000000107037824 */ /* 0x000fc600078e0200 */
[----:B------:R-:W-:-:S04]  /*bf30*/  SEL R5, R5, c[0x0][0x454], P3 ;  /* 0x0001150005057a07 */ /* 0x000fc80001800000 */
[----:B------:R-:W-:Y:S01]  /*bf40*/  LEA.HI.X R3, R6, R5, R3, 0x2, P0 ;  /* 0x0000000506037211 */ /* 0x000fe200000f1403 */
[----:B------:R-:W-:Y:S01]  /*bf50*/  IMAD R0, R11, c[0x0][0x4e8], RZ ;  /* 0x00013a000b007a24 */ /* 0x000fe200078e02ff */
[----:B------:R-:W-:Y:S04]  /*bf60*/  SHFL.IDX PT, R12, R4, RZ, 0x1c1f ;  /* 0x001c1fff040c7589 */ /* 0x000fe800000e0000 */
[----:B------:R-:W1:Y:S04]  /*bf70*/  SHFL.IDX PT, R13, R3, RZ, 0x1c1f ;  /* 0x001c1fff030d7589 */ /* 0x000e6800000e0000 */
[----:B------:R-:W-:Y:S04]  /*bf80*/  SHFL.IDX PT, R10, R4, 0x1, 0x1c1f ;  /* 0x003c1f00040a7f89 */ /* 0x000fe800000e0000 */
[----:B------:R-:W2:Y:S04]  /*bf90*/  SHFL.IDX PT, R11, R3, 0x1, 0x1c1f ;  /* 0x003c1f00030b7f89 */ /* 0x000ea800000e0000 */
[----:B------:R-:W-:Y:S04]  /*bfa0*/  SHFL.IDX PT, R6, R4, 0x2, 0x1c1f ;  /* 0x005c1f0004067f89 */ /* 0x000fe800000e0000 */
[----:B------:R-:W3:Y:S04]  /*bfb0*/  SHFL.IDX PT, R7, R3, 0x2, 0x1c1f ;  /* 0x005c1f0003077f89 */ /* 0x000ee800000e0000 */
[----:B------:R4:W-:Y:S04]  /*bfc0*/  SHFL.IDX PT, R5, R3, 0x3, 0x1c1f ;  /* 0x007c1f0003057f89 */ /* 0x0009e800000e0000 */
[----:B------:R-:W1:Y:S01]  /*bfd0*/  SHFL.IDX PT, R4, R4, 0x3, 0x1c1f ;  /* 0x007c1f0004047f89 */ /* 0x000e6200000e0000 */
[----:B------:R-:W-:Y:S01]  /*bfe0*/  LOP3.LUT P0, RZ, R56, 0x3, RZ, 0xc0, !PT ;  /* 0x0000000338ff7812 */ /* 0x000fe2000780c0ff */
[----:B----4-:R-:W-:-:S05]  /*bff0*/  IMAD R3, R25, 0x80, R59 ;  /* 0x0000008019037824 */ /* 0x010fca00078e023b */
[C---:B------:R-:W-:Y:S02]  /*c000*/  IADD3 R15, R3.reuse, 0x8, RZ ;  /* 0x00000008030f7810 */ /* 0x040fe40007ffe0ff */
[C---:B------:R-:W-:Y:S02]  /*c010*/  IADD3 R14, R3.reuse, 0x40, RZ ;  /* 0x00000040030e7810 */ /* 0x040fe40007ffe0ff */
[C---:B------:R-:W-:Y:S02]  /*c020*/  IADD3 R9, R3.reuse, 0x48, RZ ;  /* 0x0000004803097810 */ /* 0x040fe40007ffe0ff */
[-C--:B------:R-:W-:Y:S02]  /*c030*/  ISETP.GE.OR P5, PT, R3, R0.reuse, P0 ;  /* 0x000000000300720c */ /* 0x080fe400007a6670 */
[-C--:B------:R-:W-:Y:S02]  /*c040*/  ISETP.GE.OR P4, PT, R15, R0.reuse, P0 ;  /* 0x000000000f00720c */ /* 0x080fe40000786670 */
[----:B------:R-:W-:-:S02]  /*c050*/  ISETP.GE.OR P1, PT, R14, R0, P0 ;  /* 0x000000000e00720c */ /* 0x000fc40000726670 */
[----:B------:R-:W-:-:S07]  /*c060*/  ISETP.GE.OR P0, PT, R9, R0, P0 ;  /* 0x000000000900720c */ /* 0x000fce0000706670 */
[----:B-1----:R1:W-:Y:S01]  /*c070*/  @!P5 ST.E [R12.64], R22 ;  /* 0x000000160c00d985 */ /* 0x0023e2000c101906 */
[----:B------:R-:W-:-:S03]  /*c080*/  ISETP.GE.AND P5, PT, R9, R0, PT ;  /* 0x000000000900720c */ /* 0x000fc60003fa6270 */
[----:B--2---:R1:W-:Y:S01]  /*c090*/  @!P4 ST.E [R10.64], R23 ;  /* 0x000000170a00c985 */ /* 0x0043e2000c101906 */
[----:B------:R-:W-:-:S03]  /*c0a0*/  ISETP.GE.AND P4, PT, R14, R0, PT ;  /* 0x000000000e00720c */ /* 0x000fc60003f86270 */
[----:B---3--:R1:W-:Y:S01]  /*c0b0*/  @!P1 ST.E [R6.64], R24 ;  /* 0x0000001806009985 */ /* 0x0083e2000c101906 */
[----:B------:R-:W-:-:S03]  /*c0c0*/  ISETP.GE.AND P1, PT, R3, R0, PT ;  /* 0x000000000300720c */ /* 0x000fc60003f26270 */
[----:B------:R1:W-:Y:S01]  /*c0d0*/  @!P0 ST.E [R4.64], R19 ;  /* 0x0000001304008985 */ /* 0x0003e2000c101906 */
[----:B------:R-:W-:Y:S01]  /*c0e0*/  ISETP.GE.AND P0, PT, R15, R0, PT ;  /* 0x000000000f00720c */ /* 0x000fe20003f06270 */
[----:B------:R-:W-:Y:S05]  /*c0f0*/  @P3 BRA `(.L_x_95) ;  /* 0x000007f000003947 */ /* 0x000fea0003800000 */
[----:B------:R-:W2:Y:S01]  /*c100*/  S2R R59, SR_TID.X ;  /* 0x00000000003b7919 */ /* 0x000ea20000002100 */
[----:B------:R-:W-:Y:S01]  /*c110*/  IMAD R3, R18, c[0x0][0x3a0], RZ ;  /* 0x0000e80012037a24 */ /* 0x000fe200078e02ff */
[----:B-1----:R-:W-:Y:S01]  /*c120*/  SHF.R.S32.HI R7, RZ, 0x1f, R8 ;  /* 0x0000001fff077819 */ /* 0x002fe20000011408 */
[C---:B------:R-:W-:Y:S01]  /*c130*/  IMAD.WIDE.U32 R4, R2.reuse, c[0x0][0x3a0], RZ ;  /* 0x0000e80002047a25 */ /* 0x040fe200078e00ff */
[----:B------:R1:W3:Y:S03]  /*c140*/  LDS.128 R12, [R204+0x80] ;  /* 0x00008000cc0c7984 */ /* 0x0002e60000000c00 */
[----:B------:R-:W-:Y:S01]  /*c150*/  IMAD R2, R2, c[0x0][0x3a4], R3 ;  /* 0x0000e90002027a24 */ /* 0x000fe200078e0203 */
[----:B------:R1:W4:Y:S04]  /*c160*/  LDS.128 R20, [R204+0x1080] ;  /* 0x00108000cc147984 */ /* 0x0003280000000c00 */
[----:B------:R-:W-:Y:S01]  /*c170*/  IADD3 R3, R5, R2, RZ ;  /* 0x0000000205037210 */ /* 0x000fe20007ffe0ff */
[----:B------:R1:W1:Y:S01]  /*c180*/  LDS.128 R28, [R204+0x2080] ;  /* 0x00208000cc1c7984 */ /* 0x0002620000000c00 */
[----:B------:R-:W-:-:S03]  /*c190*/  MOV R2, R4 ;  /* 0x0000000400027202 */ /* 0x000fc60000000f00 */
[----:B------:R1:W1:Y:S02]  /*c1a0*/  LDS.128 R32, [R204+0x2880] ;  /* 0x00288000cc207984 */ /* 0x0002640000000c00 */
[C---:B------:R-:W-:Y:S02]  /*c1b0*/  IMAD.WIDE.U32 R4, R16.reuse, c[0x0][0x3e8], R2 ;  /* 0x0000fa0010047a25 */ /* 0x040fe400078e0002 */
[----:B------:R1:W1:Y:S02]  /*c1c0*/  LDS.128 R36, [R204+0x3080] ;  /* 0x00308000cc247984 */ /* 0x0002640000000c00 */
[----:B------:R-:W-:Y:S01]  /*c1d0*/  IMAD R3, R7, c[0x0][0x3f0], RZ ;  /* 0x0000fc0007037a24 */ /* 0x000fe200078e02ff */
[----:B--2---:R-:W-:Y:S01]  /*c1e0*/  SHF.R.S32.HI R56, RZ, 0x1f, R59 ;  /* 0x0000001fff387819 */ /* 0x004fe2000001143b */
[----:B------:R-:W-:Y:S01]  /*c1f0*/  IMAD R5, R16, c[0x0][0x3ec], R5 ;  /* 0x0000fb0010057a24 */ /* 0x000fe200078e0205 */
[----:B------:R2:W1:Y:S01]  /*c200*/  LDS.128 R40, [R204+0x3880] ;  /* 0x00388000cc287984 */ /* 0x0004620000000c00 */
[----:B------:R-:W-:Y:S01]  /*c210*/  IMAD R9, R8, c[0x0][0x3f4], R3 ;  /* 0x0000fd0008097a24 */ /* 0x000fe200078e0203 */
[----:B------:R-:W-:Y:S01]  /*c220*/  LEA.HI R56, R56, R59, RZ, 0x3 ;  /* 0x0000003b38387211 */ /* 0x000fe200078f18ff */
[----:B------:R-:W-:Y:S01]  /*c230*/  IMAD.WIDE.U32 R4, R8, c[0x0][0x3f0], R4 ;  /* 0x0000fc0008047a25 */ /* 0x000fe200078e0004 */
[----:B------:R2:W1:Y:S02]  /*c240*/  LDS.128 R16, [R204+0x880] ;  /* 0x00088000cc107984 */ /* 0x0004640000000c00 */
[----:B------:R-:W-:-:S02]  /*c250*/  SHF.R.S32.HI R56, RZ, 0x3, R56 ;  /* 0x00000003ff387819 */ /* 0x000fc40000011438 */
[----:B------:R-:W-:Y:S02]  /*c260*/  IADD3 R5, R5, R9, RZ ;  /* 0x0000000905057210 */ /* 0x000fe40007ffe0ff */
[----:B------:R-:W-:-:S04]  /*c270*/  LEA R6, R244, R56, 0x4 ;  /* 0x00000038f4067211 */ /* 0x000fc800078e20ff */
[----:B------:R-:W-:Y:S02]  /*c280*/  LEA R6, R25, R6, 0x7 ;  /* 0x0000000619067211 */ /* 0x000fe400078e38ff */
[----:B------:R2:W1:Y:S02]  /*c290*/  LDS.128 R24, [R204+0x1880] ;  /* 0x00188000cc187984 */ /* 0x0004640000000c00 */
[----:B------:R-:W-:Y:S01]  /*c2a0*/  MOV R2, R6 ;  /* 0x0000000600027202 */ /* 0x000fe20000000f00 */
[----:B------:R-:W-:-:S05]  /*c2b0*/  @P2 IMAD.HI.U32 R7, R6, c[0x0][0x4ec], RZ ;  /* 0x00013b0006072a27 */ /* 0x000fca00078e00ff */
[----:B------:R-:W-:Y:S02]  /*c2c0*/  @P2 SHF.R.U32.HI R2, RZ, c[0x0][0x4f0], R7 ;  /* 0x00013c00ff022a19 */ /* 0x000fe40000011607 */
[----:B------:R-:W-:Y:S02]  /*c2d0*/  ISETP.GE.AND P2, PT, R231, c[0x0][0x3c8], PT ;  /* 0x0000f200e7007a0c */ /* 0x000fe40003f46270 */
[----:B------:R-:W-:Y:S02]  /*c2e0*/  SHF.R.S32.HI R7, RZ, 0x1f, R2 ;  /* 0x0000001fff077819 */ /* 0x000fe40000011402 */
[----:B------:R-:W-:-:S03]  /*c2f0*/  IADD3 R3, -R2, RZ, RZ ;  /* 0x000000ff02037210 */ /* 0x000fc60007ffe1ff */
[----:B------:R-:W-:Y:S02]  /*c300*/  IMAD R7, R7, c[0x0][0x3e0], RZ ;  /* 0x0000f80007077a24 */ /* 0x000fe400078e02ff */
[----:B------:R-:W-:Y:S02]  /*c310*/  IMAD R6, R3, c[0x0][0x4e8], R6 ;  /* 0x00013a0003067a24 */ /* 0x000fe400078e0206 */
[C---:B------:R-:W-:Y:S02]  /*c320*/  IMAD R7, R2.reuse, c[0x0][0x3e4], R7 ;  /* 0x0000f90002077a24 */ /* 0x040fe400078e0207 */
[----:B------:R-:W-:Y:S01]  /*c330*/  IMAD.WIDE.U32 R2, R2, c[0x0][0x3e0], R4 ;  /* 0x0000f80002027a25 */ /* 0x000fe200078e0004 */
[----:B------:R-:W-:-:S04]  /*c340*/  SHF.R.S32.HI R4, RZ, 0x1f, R6 ;  /* 0x0000001fff047819 */ /* 0x000fc80000011406 */
[----:B------:R-:W-:Y:S01]  /*c350*/  IADD3 R3, R3, R7, RZ ;  /* 0x0000000703037210 */ /* 0x000fe20007ffe0ff */
[----:B------:R-:W-:-:S04]  /*c360*/  IMAD R4, R4, c[0x0][0x3d8], RZ ;  /* 0x0000f60004047a24 */ /* 0x000fc800078e02ff */
[----:B------:R-:W-:-:S04]  /*c370*/  IMAD.WIDE.U32 R2, R6, c[0x0][0x3d8], R2 ;  /* 0x0000f60006027a25 */ /* 0x000fc800078e0002 */
[----:B------:R-:W-:Y:S01]  /*c380*/  IMAD R4, R6, c[0x0][0x3dc], R4 ;  /* 0x0000f70006047a24 */ /* 0x000fe200078e0204 */
[----:B------:R-:W-:-:S04]  /*c390*/  LEA R6, P0, R2, c[0x0][0x380], 0x1 ;  /* 0x0000e00002067a11 */ /* 0x000fc800078008ff */
[----:B------:R-:W-:-:S04]  /*c3a0*/  IADD3 R3, R3, R4, RZ ;  /* 0x0000000403037210 */ /* 0x000fc80007ffe0ff */
[----:B------:R-:W-:Y:S01]  /*c3b0*/  LEA.HI.X R5, R2, c[0x0][0x384], R3, 0x1, P0 ;  /* 0x0000e10002057a11 */ /* 0x000fe200000f0c03 */
[----:B------:R-:W-:Y:S05]  /*c3c0*/  BRA.DIV ~URZ, `(.L_x_96) ;  /* 0x00004be27f007947 */ /* 0x000fea000b800000 */
[----:B-1234-:R1:W2:Y:S02]  /*c3d0*/  SHFL.IDX PT, R7, R5, RZ, 0x181f ;  /* 0x00181fff05077589 */ /* 0x01e2a400000e0000 */
.L_x_180:
[----:B------:R-:W-:Y:S05]  /*c3e0*/  BRA.DIV ~URZ, `(.L_x_97) ;  /* 0x00004c327f007947 */ /* 0x000fea000b800000 */
[----:B------:R3:W4:Y:S02]  /*c3f0*/  SHFL.IDX PT, R2, R6, RZ, 0x181f ;  /* 0x00181fff06027589 */ /* 0x00072400000e0000 */
.L_x_181:
[----:B------:R-:W5:Y:S02]  /*c400*/  S2R R3, SR_TID.X ;  /* 0x0000000000037919 */ /* 0x000f640000002100 */
[----:B-----5:R-:W-:-:S04]  /*c410*/  SHF.R.S32.HI R4, RZ, 0x1f, R3 ;  /* 0x0000001fff047819 */ /* 0x020fc80000011403 */
[----:B------:R-:W-:Y:S02]  /*c420*/  LEA.HI R4, R4, R3, RZ, 0x3 ;  /* 0x0000000304047211 */ /* 0x000fe400078f18ff */
[----:B------:R-:W5:Y:S02]  /*c430*/  LDL.LU R3, [R1+0x44] ;  /* 0x0000440001037983 */ /* 0x000f640000300800 */
[----:B------:R-:W-:Y:S02]  /*c440*/  SHF.R.S32.HI R4, RZ, 0x3, R4 ;  /* 0x00000003ff047819 */ /* 0x000fe40000011404 */
[----:B------:R-:W-:-:S03]  /*c450*/  SHF.R.S32.HI R8, RZ, 0x1f, R231 ;  /* 0x0000001fff087819 */ /* 0x000fc600000114e7 */
[----:B-----5:R-:W-:-:S05]  /*c460*/  IMAD R4, R3, 0x80, R4 ;  /* 0x0000008003047824 */ /* 0x020fca00078e0204 */
[----:B------:R-:W-:-:S13]  /*c470*/  ISETP.GE.OR P1, PT, R4, R0, P2 ;  /* 0x000000000400720c */ /* 0x000fda0001726670 */
[----:B----4-:R-:W-:-:S04]  /*c480*/  @!P1 LEA R2, P0, R231, R2, 0x1 ;  /* 0x00000002e7029211 */ /* 0x010fc800078008ff */
[----:B--2---:R-:W-:-:S05]  /*c490*/  @!P1 LEA.HI.X R3, R231, R7, R8, 0x1, P0 ;  /* 0x00000007e7039211 */ /* 0x004fca00000f0c08 */
[----:B------:R2:W-:Y:S01]  /*c4a0*/  @!P1 ST.E.128 [R2.64], R12 ;  /* 0x0000000c02009985 */ /* 0x0005e2000c101d06 */
[----:B------:R-:W-:Y:S05]  /*c4b0*/  BRA.DIV ~URZ, `(.L_x_98) ;  /* 0x00004bd27f007947 */ /* 0x000fea000b800000 */
[----:B------:R4:W1:Y:S04]  /*c4c0*/  SHFL.IDX PT, R7, R5, 0x1, 0x181f ;  /* 0x00381f0005077f89 */ /* 0x00086800000e0000 */
[----:B--2---:R4:W2:Y:S02]  /*c4d0*/  SHFL.IDX PT, R2, R6, 0x1, 0x181f ;  /* 0x00381f0006027f89 */ /* 0x0048a400000e0000 */
.L_x_182:
[----:B------:R-:W-:Y:S02]  /*c4e0*/  IADD3 R3, R4, 0x10, RZ ;  /* 0x0000001004037810 */ /* 0x000fe40007ffe0ff */
[----:B------:R-:W-:Y:S02]  /*c4f0*/  SHF.R.S32.HI R8, RZ, 0x1f, R231 ;  /* 0x0000001fff087819 */ /* 0x000fe400000114e7 */
[----:B------:R-:W-:-:S13]  /*c500*/  ISETP.GE.OR P1, PT, R3, R0, P2 ;  /* 0x000000000300720c */ /* 0x000fda0001726670 */
[----:B--2---:R-:W-:-:S04]  /*c510*/  @!P1 LEA R2, P0, R231, R2, 0x1 ;  /* 0x00000002e7029211 */ /* 0x004fc800078008ff */
[----:B-1----:R-:W-:-:S05]  /*c520*/  @!P1 LEA.HI.X R3, R231, R7, R8, 0x1, P0 ;  /* 0x00000007e7039211 */ /* 0x002fca00000f0c08 */
[----:B------:R1:W-:Y:S01]  /*c530*/  @!P1 ST.E.128 [R2.64], R16 ;  /* 0x0000001002009985 */ /* 0x0003e2000c101d06 */
[----:B------:R-:W-:Y:S05]  /*c540*/  BRA.DIV ~URZ, `(.L_x_99) ;  /* 0x00004c127f007947 */ /* 0x000fea000b800000 */
[----:B------:R2:W1:Y:S02]  /*c550*/  SHFL.IDX PT, R7, R5, 0x2, 0x181f ;  /* 0x00581f0005077f89 */ /* 0x00046400000e0000 */
.L_x_183:
[----:B------:R-:W-:Y:S05]  /*c560*/  BRA.DIV ~URZ, `(.L_x_100) ;  /* 0x00004c627f007947 */ /* 0x000fea000b800000 */
[----:B-1----:R1:W2:Y:S02]  /*c570*/  SHFL.IDX PT, R2, R6, 0x2, 0x181f ;  /* 0x00581f0006027f89 */ /* 0x0022a400000e0000 */
.L_x_184:
[----:B------:R-:W-:Y:S02]  /*c580*/  IADD3 R3, R4, 0x20, RZ ;  /* 0x0000002004037810 */ /* 0x000fe40007ffe0ff */
[----:B------:R-:W-:Y:S02]  /*c590*/  SHF.R.S32.HI R8, RZ, 0x1f, R231 ;  /* 0x0000001fff087819 */ /* 0x000fe400000114e7 */
[----:B------:R-:W-:-:S13]  /*c5a0*/  ISETP.GE.OR P1, PT, R3, R0, P2 ;  /* 0x000000000300720c */ /* 0x000fda0001726670 */
[----:B--2---:R-:W-:-:S04]  /*c5b0*/  @!P1 LEA R2, P0, R231, R2, 0x1 ;  /* 0x00000002e7029211 */ /* 0x004fc800078008ff */
[----:B------:R-:W-:-:S05]  /*c5c0*/  @!P1 LEA.HI.X R3, R231, R7, R8, 0x1, P0 ;  /* 0x00000007e7039211 */ /* 0x000fca00000f0c08 */
[----:B------:R2:W-:Y:S01]  /*c5d0*/  @!P1 ST.E.128 [R2.64], R20 ;  /* 0x0000001402009985 */ /* 0x0005e2000c101d06 */
[----:B------:R-:W-:Y:S05]  /*c5e0*/  BRA.DIV ~URZ, `(.L_x_101) ;  /* 0x00004c527f007947 */ /* 0x000fea000b800000 */
[----:B------:R1:W2:Y:S04]  /*c5f0*/  SHFL.IDX PT, R7, R5, 0x3, 0x181f ;  /* 0x00781f0005077f89 */ /* 0x0002a800000e0000 */
[----:B--2---:R1:W2:Y:S02]  /*c600*/  SHFL.IDX PT, R2, R6, 0x3, 0x181f ;  /* 0x00781f0006027f89 */ /* 0x0042a400000e0000 */
.L_x_185:
[----:B------:R-:W-:Y:S02]  /*c610*/  IADD3 R3, R4, 0x30, RZ ;  /* 0x0000003004037810 */ /* 0x000fe40007ffe0ff */
[----:B------:R-:W-:Y:S02]  /*c620*/  SHF.R.S32.HI R8, RZ, 0x1f, R231 ;  /* 0x0000001fff087819 */ /* 0x000fe400000114e7 */
[----:B------:R-:W-:-:S13]  /*c630*/  ISETP.GE.OR P1, PT, R3, R0, P2 ;  /* 0x000000000300720c */ /* 0x000fda0001726670 */
[----:B--2---:R-:W-:-:S04]  /*c640*/  @!P1 LEA R2, P0, R231, R2, 0x1 ;  /* 0x00000002e7029211 */ /* 0x004fc800078008ff */
[----:B------:R-:W-:-:S05]  /*c650*/  @!P1 LEA.HI.X R3, R231, R7, R8, 0x1, P0 ;  /* 0x00000007e7039211 */ /* 0x000fca00000f0c08 */
[----:B------:R2:W-:Y:S01]  /*c660*/  @!P1 ST.E.128 [R2.64], R24 ;  /* 0x0000001802009985 */ /* 0x0005e2000c101d06 */
[----:B------:R-:W-:Y:S05]  /*c670*/  BRA.DIV ~URZ, `(.L_x_102) ;  /* 0x00004c927f007947 */ /* 0x000fea000b800000 */
[----:B------:R1:W2:Y:S02]  /*c680*/  SHFL.IDX PT, R7, R5, 0x4, 0x181f ;  /* 0x00981f0005077f89 */ /* 0x0002a400000e0000 */
.L_x_186:
[----:B------:R-:W-:Y:S05]  /*c690*/  BRA.DIV ~URZ, `(.L_x_103) ;  /* 0x00004ce27f007947 */ /* 0x000fea000b800000 */
[----:B--2---:R2:W1:Y:S02]  /*c6a0*/  SHFL.IDX PT, R2, R6, 0x4, 0x181f ;  /* 0x00981f0006027f89 */ /* 0x00446400000e0000 */
.L_x_187:
[----:B------:R-:W-:Y:S02]  /*c6b0*/  IADD3 R3, R4, 0x40, RZ ;  /* 0x0000004004037810 */ /* 0x000fe40007ffe0ff */
[----:B------:R-:W-:Y:S02]  /*c6c0*/  SHF.R.S32.HI R8, RZ, 0x1f, R231 ;  /* 0x0000001fff087819 */ /* 0x000fe400000114e7 */
[----:B------:R-:W-:-:S13]  /*c6d0*/  ISETP.GE.OR P1, PT, R3, R0, P2 ;  /* 0x000000000300720c */ /* 0x000fda0001726670 */
[----:B-1----:R-:W-:-:S04]  /*c6e0*/  @!P1 LEA R2, P0, R231, R2, 0x1 ;  /* 0x00000002e7029211 */ /* 0x002fc800078008ff */
[----:B------:R-:W-:-:S05]  /*c6f0*/  @!P1 LEA.HI.X R3, R231, R7, R8, 0x1, P0 ;  /* 0x00000007e7039211 */ /* 0x000fca00000f0c08 */
[----:B------:R1:W-:Y:S01]  /*c700*/  @!P1 ST.E.128 [R2.64], R28 ;  /* 0x0000001c02009985 */ /* 0x0003e2000c101d06 */
[----:B------:R-:W-:Y:S05]  /*c710*/  BRA.DIV ~URZ, `(.L_x_104) ;  /* 0x00004cd27f007947 */ /* 0x000fea000b800000 */
[----:B------:R1:W2:Y:S04]  /*c720*/  SHFL.IDX PT, R7, R5, 0x5, 0x181f ;  /* 0x00b81f0005077f89 */ /* 0x0002a800000e0000 */
[----:B-1----:R1:W3:Y:S02]  /*c730*/  SHFL.IDX PT, R2, R6, 0x5, 0x181f ;  /* 0x00b81f0006027f89 */ /* 0x0022e400000e0000 */
.L_x_188:
[----:B------:R-:W-:Y:S02]  /*c740*/  IADD3 R3, R4, 0x50, RZ ;  /* 0x0000005004037810 */ /* 0x000fe40007ffe0ff */
[----:B------:R-:W-:Y:S02]  /*c750*/  SHF.R.S32.HI R8, RZ, 0x1f, R231 ;  /* 0x0000001fff087819 */ /* 0x000fe400000114e7 */
[----:B------:R-:W-:-:S13]  /*c760*/  ISETP.GE.OR P1, PT, R3, R0, P2 ;  /* 0x000000000300720c */ /* 0x000fda0001726670 */
[----:B---3--:R-:W-:-:S04]  /*c770*/  @!P1 LEA R2, P0, R231, R2, 0x1 ;  /* 0x00000002e7029211 */ /* 0x008fc800078008ff */
[----:B--2---:R-:W-:-:S05]  /*c780*/  @!P1 LEA.HI.X R3, R231, R7, R8, 0x1, P0 ;  /* 0x00000007e7039211 */ /* 0x004fca00000f0c08 */
[----:B------:R2:W-:Y:S01]  /*c790*/  @!P1 ST.E.128 [R2.64], R32 ;  /* 0x0000002002009985 */ /* 0x0005e2000c101d06 */
[----:B------:R-:W-:Y:S05]  /*c7a0*/  BRA.DIV ~URZ, `(.L_x_105) ;  /* 0x00004d127f007947 */ /* 0x000fea000b800000 */
[----:B------:R3:W1:Y:S02]  /*c7b0*/  SHFL.IDX PT, R7, R5, 0x6, 0x181f ;  /* 0x00d81f0005077f89 */ /* 0x00066400000e0000 */
.L_x_189:
[----:B------:R-:W-:Y:S05]  /*c7c0*/  BRA.DIV ~URZ, `(.L_x_106) ;  /* 0x00004d627f007947 */ /* 0x000fea000b800000 */
[----:B--2---:R2:W3:Y:S02]  /*c7d0*/  SHFL.IDX PT, R2, R6, 0x6, 0x181f ;  /* 0x00d81f0006027f89 */ /* 0x0044e400000e0000 */
.L_x_190:
[----:B------:R-:W-:Y:S02]  /*c7e0*/  IADD3 R3, R4, 0x60, RZ ;  /* 0x0000006004037810 */ /* 0x000fe40007ffe0ff */
[----:B------:R-:W-:Y:S02]  /*c7f0*/  SHF.R.S32.HI R8, RZ, 0x1f, R231 ;  /* 0x0000001fff087819 */ /* 0x000fe400000114e7 */
[----:B------:R-:W-:-:S13]  /*c800*/  ISETP.GE.OR P1, PT, R3, R0, P2 ;  /* 0x000000000300720c */ /* 0x000fda0001726670 */
[----:B---3--:R-:W-:-:S04]  /*c810*/  @!P1 LEA R2, P0, R231, R2, 0x1 ;  /* 0x00000002e7029211 */ /* 0x008fc800078008ff */
[----:B-1----:R-:W-:-:S05]  /*c820*/  @!P1 LEA.HI.X R3, R231, R7, R8, 0x1, P0 ;  /* 0x00000007e7039211 */ /* 0x002fca00000f0c08 */
[----:B------:R1:W-:Y:S01]  /*c830*/  @!P1 ST.E.128 [R2.64], R36 ;  /* 0x0000002402009985 */ /* 0x0003e2000c101d06 */
[----:B------:R-:W-:Y:S05]  /*c840*/  BRA.DIV ~URZ, `(.L_x_107) ;  /* 0x00004d527f007947 */ /* 0x000fea000b800000 */
[----:B----4-:R-:W3:Y:S04]  /*c850*/  SHFL.IDX PT, R5, R5, 0x7, 0x181f ;  /* 0x00f81f0005057f89 */ /* 0x010ee800000e0000 */
[----:B-1----:R1:W4:Y:S02]  /*c860*/  SHFL.IDX PT, R3, R6, 0x7, 0x181f ;  /* 0x00f81f0006037f89 */ /* 0x00232400000e0000 */
.L_x_191:
[----:B------:R-:W-:-:S04]  /*c870*/  IADD3 R2, R4, 0x70, RZ ;  /* 0x0000007004027810 */ /* 0x000fc80007ffe0ff */
[----:B------:R-:W-:-:S13]  /*c880*/  ISETP.GE.OR P2, PT, R2, R0, P2 ;  /* 0x000000000200720c */ /* 0x000fda0001746670 */
[----:B------:R-:W-:Y:S05]  /*c890*/  @P2 BRA `(.L_x_108) ;  /* 0x00001cc000002947 */ /* 0x000fea0003800000 */
[----:B-12---:R-:W-:Y:S02]  /*c8a0*/  SHF.R.S32.HI R6, RZ, 0x1f, R231 ;  /* 0x0000001fff067819 */ /* 0x006fe400000114e7 */
[----:B----4-:R-:W-:-:S04]  /*c8b0*/  LEA R2, P0, R231, R3, 0x1 ;  /* 0x00000003e7027211 */ /* 0x010fc800078008ff */
[----:B---3--:R-:W-:-:S05]  /*c8c0*/  LEA.HI.X R3, R231, R5, R6, 0x1, P0 ;  /* 0x00000005e7037211 */ /* 0x008fca00000f0c06 */
[----:B------:R1:W-:Y:S01]  /*c8d0*/  ST.E.128 [R2.64], R40 ;  /* 0x0000002802007985 */ /* 0x0003e2000c101d06 */
[----:B------:R-:W-:Y:S05]  /*c8e0*/  BRA `(.L_x_108) ;  /* 0x00001c7000007947 */ /* 0x000fea0003800000 */
.L_x_95:
[----:B-1----:R-:W2:Y:S01]  /*c8f0*/  LDL.LU R6, [R1+0x80] ;  /* 0x0000800001067983 */ /* 0x002ea20000300800 */
[----:B------:R-:W-:Y:S02]  /*c900*/  IMAD R0, R18, c[0x0][0x408], RZ ;  /* 0x0001020012007a24 */ /* 0x000fe400078e02ff */
[----:B------:R-:W-:-:S04]  /*c910*/  IMAD.WIDE.U32 R4, R2, c[0x0][0x408], RZ ;  /* 0x0001020002047a25 */ /* 0x000fc800078e00ff */
[----:B------:R-:W-:Y:S01]  /*c920*/  IMAD R2, R2, c[0x0][0x40c], R0 ;  /* 0x0001030002027a24 */ /* 0x000fe200078e0200 */
[----:B------:R-:W-:-:S04]  /*c930*/  SHF.R.S32.HI R0, RZ, 0x1f, R8 ;  /* 0x0000001fff007819 */ /* 0x000fc80000011408 */
[----:B------:R-:W-:Y:S01]  /*c940*/  IADD3 R3, R5, R2, RZ ;  /* 0x0000000205037210 */ /* 0x000fe20007ffe0ff */
[----:B------:R-:W-:Y:S01]  /*c950*/  IMAD R0, R0, c[0x0][0x440], RZ ;  /* 0x0001100000007a24 */ /* 0x000fe200078e02ff */
[----:B------:R-:W-:Y:S01]  /*c960*/  MOV R2, R4 ;  /* 0x0000000400027202 */ /* 0x000fe20000000f00 */
[----:B------:R-:W-:-:S04]  /*c970*/  @P2 IMAD.HI.U32 R5, R17, c[0x0][0x4ec], RZ ;  /* 0x00013b0011052a27 */ /* 0x000fc800078e00ff */
[----:B------:R-:W-:-:S04]  /*c980*/  IMAD.WIDE.U32 R2, R16, c[0x0][0x438], R2 ;  /* 0x00010e0010027a25 */ /* 0x000fc800078e0002 */
[----:B------:R-:W-:Y:S02]  /*c990*/  IMAD R3, R16, c[0x0][0x43c], R3 ;  /* 0x00010f0010037a24 */ /* 0x000fe400078e0203 */
[C---:B------:R-:W-:Y:S01]  /*c9a0*/  IMAD R4, R8.reuse, c[0x0][0x444], R0 ;  /* 0x0001110008047a24 */ /* 0x040fe200078e0200 */
[----:B------:R-:W-:Y:S01]  /*c9b0*/  MOV R0, R17 ;  /* 0x0000001100007202 */ /* 0x000fe20000000f00 */
[----:B------:R-:W-:Y:S01]  /*c9c0*/  IMAD.WIDE.U32 R2, R8, c[0x0][0x440], R2 ;  /* 0x0001100008027a25 */ /* 0x000fe200078e0002 */
[----:B------:R-:W-:-:S04]  /*c9d0*/  @P2 SHF.R.U32.HI R0, RZ, c[0x0][0x4f0], R5 ;  /* 0x00013c00ff002a19 */ /* 0x000fc80000011605 */
[----:B------:R-:W-:Y:S02]  /*c9e0*/  IADD3 R3, R3, R4, RZ ;  /* 0x0000000403037210 */ /* 0x000fe40007ffe0ff */
[----:B------:R-:W-:Y:S02]  /*c9f0*/  SHF.R.S32.HI R5, RZ, 0x1f, R0 ;  /* 0x0000001fff057819 */ /* 0x000fe40000011400 */
[----:B------:R-:W-:-:S03]  /*ca00*/  IADD3 R4, -R0, RZ, RZ ;  /* 0x000000ff00047210 */ /* 0x000fc60007ffe1ff */
[----:B------:R-:W-:Y:S02]  /*ca10*/  IMAD R5, R5, c[0x0][0x430], RZ ;  /* 0x00010c0005057a24 */ /* 0x000fe400078e02ff */
[----:B------:R-:W-:Y:S02]  /*ca20*/  IMAD R4, R4, c[0x0][0x4e8], R17 ;  /* 0x00013a0004047a24 */ /* 0x000fe400078e0211 */
[----:B------:R-:W-:Y:S02]  /*ca30*/  IMAD R5, R0, c[0x0][0x434], R5 ;  /* 0x00010d0000057a24 */ /* 0x000fe400078e0205 */
[----:B--2---:R-:W-:-:S04]  /*ca40*/  IMAD.WIDE.U32 R2, R6, c[0x0][0x448], R2 ;  /* 0x0001120006027a25 */ /* 0x004fc800078e0002 */
[----:B------:R-:W-:-:S04]  /*ca50*/  IMAD R3, R6, c[0x0][0x44c], R3 ;  /* 0x0001130006037a24 */ /* 0x000fc800078e0203 */
        /* <DEDUP_REMOVED lines=10> */
[----:B------:R1:W2:Y:S02]  /*cb00*/  SHFL.IDX PT, R4, R5, RZ, 0x1c1f ;  /* 0x001c1fff05047589 */ /* 0x0002a400000e0000 */
.L_x_192:
[----:B------:R-:W-:Y:S05]  /*cb10*/  BRA.DIV ~URZ, `(.L_x_110) ;  /* 0x00004bc27f007947 */ /* 0x000fea000b800000 */
[----:B------:R3:W4:Y:S02]  /*cb20*/  SHFL.IDX PT, R0, R12, RZ, 0x1c1f ;  /* 0x001c1fff0c007589 */ /* 0x00072400000e0000 */
.L_x_193:
[----:B------:R-:W-:Y:S01]  /*cb30*/  BSSY B0, `(.L_x_111) ;  /* 0x0000032000007945 */ /* 0x000fe20003800000 */
[----:B------:R-:W-:Y:S05]  /*cb40*/  @P1 BRA `(.L_x_112) ;  /* 0x0000030000001947 */ /* 0x000fea0003800000 */
[----:B------:R-:W5:Y:S04]  /*cb50*/  LDL R6, [R1+0x74] ;  /* 0x0000740001067983 */ /* 0x000f680000100800 */
[----:B---3--:R-:W3:Y:S04]  /*cb60*/  LDL R8, [R1+0x68] ;  /* 0x0000680001087983 */ /* 0x008ee80000100800 */
[----:B----4-:R-:W4:Y:S04]  /*cb70*/  LDL R21, [R1+0x64] ;  /* 0x0000640001157983 */ /* 0x010f280000100800 */
[----:B--2---:R-:W2:Y:S04]  /*cb80*/  LDL R19, [R1+0x60] ;  /* 0x0000600001137983 */ /* 0x004ea80000100800 */
[----:B------:R-:W2:Y:S04]  /*cb90*/  LDL R9, [R1+0xb0] ;  /* 0x0000b00001097983 */ /* 0x000ea80000100800 */
        /* <DEDUP_REMOVED lines=9> */
[----:B------:R-:W2:Y:S01]  /*cc30*/  LDL R11, [R1+0x98] ;  /* 0x00009800010b7983 */ /* 0x000ea20000100800 */
[----:B-----5:R-:W-:-:S02]  /*cc40*/  ISETP.GE.AND P3, PT, R6, c[0x0][0x3c8], PT ;  /* 0x0000f20006007a0c */ /* 0x020fc40003f66270 */
[----:B---3--:R-:W-:Y:S02]  /*cc50*/  ISETP.GE.AND P1, PT, R8, c[0x0][0x3c8], PT ;  /* 0x0000f20008007a0c */ /* 0x008fe40003f26270 */
[----:B----4-:R-:W-:-:S09]  /*cc60*/  ISETP.GE.AND P6, PT, R21, c[0x0][0x3c8], PT ;  /* 0x0000f20015007a0c */ /* 0x010fd20003fc6270 */
[----:B------:R-:W-:Y:S02]  /*cc70*/  @!P3 IMAD.MOV.U32 R2, RZ, RZ, R0 ;  /* 0x000000ffff02b224 */ /* 0x000fe400078e0000 */
[----:B------:R-:W-:-:S04]  /*cc80*/  @!P3 IMAD.MOV.U32 R3, RZ, RZ, R4 ;  /* 0x000000ffff03b224 */ /* 0x000fc800078e0004 */
[----:B------:R-:W-:Y:S01]  /*cc90*/  @!P3 IMAD.WIDE R6, R6, 0x4, R2 ;  /* 0x000000040606b825 */ /* 0x000fe200078e0202 */
[----:B------:R-:W-:-:S04]  /*cca0*/  @!P1 LEA R2, P2, R8, R0, 0x2 ;  /* 0x0000000008029211 */ /* 0x000fc800078410ff */
[----:B------:R3:W-:Y:S01]  /*ccb0*/  @!P3 ST.E.64 [R6.64], R68 ;  /* 0x000000440600b985 */ /* 0x0007e2000c101b06 */
[----:B--2---:R-:W-:Y:S02]  /*ccc0*/  ISETP.GE.AND P3, PT, R19, c[0x0][0x3c8], PT ;  /* 0x0000f20013007a0c */ /* 0x004fe40003f66270 */
[----:B------:R-:W-:Y:S02]  /*ccd0*/  @!P1 LEA.HI.X R3, R8, R4, R9, 0x2, P2 ;  /* 0x0000000408039211 */ /* 0x000fe400010f1409 */
[----:B------:R-:W-:-:S03]  /*cce0*/  @!P6 LEA R8, P2, R21, R0, 0x2 ;  /* 0x000000001508e211 */ /* 0x000fc600078410ff */
[----:B------:R2:W-:Y:S01]  /*ccf0*/  @!P1 ST.E.64 [R2.64], R74 ;  /* 0x0000004a02009985 */ /* 0x0005e2000c101b06 */
[----:B------:R-:W-:Y:S02]  /*cd00*/  ISETP.GE.AND P1, PT, R17, c[0x0][0x3c8], PT ;  /* 0x0000f20011007a0c */ /* 0x000fe40003f26270 */
[----:B------:R-:W-:-:S05]  /*cd10*/  @!P6 LEA.HI.X R9, R21, R4, R22, 0x2, P2 ;  /* 0x000000041509e211 */ /* 0x000fca00010f1416 */
[----:B------:R4:W-:Y:S01]  /*cd20*/  @!P6 ST.E.64 [R8.64], R76 ;  /* 0x0000004c0800e985 */ /* 0x0009e2000c101b06 */
[----:B------:R-:W-:Y:S02]  /*cd30*/  ISETP.GE.AND P6, PT, R15, c[0x0][0x3c8], PT ;  /* 0x0000f2000f007a0c */ /* 0x000fe40003fc6270 */
[----:B---3--:R-:W-:-:S04]  /*cd40*/  @!P3 LEA R6, P2, R19, R0, 0x2 ;  /* 0x000000001306b211 */ /* 0x008fc800078410ff */
[----:B------:R-:W-:Y:S02]  /*cd50*/  @!P3 LEA.HI.X R7, R19, R4, R20, 0x2, P2 ;  /* 0x000000041307b211 */ /* 0x000fe400010f1414 */
[----:B--2---:R-:W-:-:S03]  /*cd60*/  @!P1 LEA R2, P2, R17, R0, 0x2 ;  /* 0x0000000011029211 */ /* 0x004fc600078410ff */
[----:B------:R2:W-:Y:S01]  /*cd70*/  @!P3 ST.E.64 [R6.64], R78 ;  /* 0x0000004e0600b985 */ /* 0x0005e2000c101b06 */
[----:B------:R-:W-:Y:S02]  /*cd80*/  ISETP.GE.AND P3, PT, R13, c[0x0][0x3c8], PT ;  /* 0x0000f2000d007a0c */ /* 0x000fe40003f66270 */
[----:B------:R-:W-:Y:S02]  /*cd90*/  @!P1 LEA.HI.X R3, R17, R4, R18, 0x2, P2 ;  /* 0x0000000411039211 */ /* 0x000fe400010f1412 */
[----:B------:R-:W-:-:S03]  /*cda0*/  ISETP.GE.AND P2, PT, R10, c[0x0][0x3c8], PT ;  /* 0x0000f2000a007a0c */ /* 0x000fc60003f46270 */
[----:B------:R3:W-:Y:S01]  /*cdb0*/  @!P1 ST.E.64 [R2.64], R64 ;  /* 0x0000004002009985 */ /* 0x0007e2000c101b06 */
[----:B----4-:R-:W-:-:S04]  /*cdc0*/  @!P6 LEA R8, P1, R15, R0, 0x2 ;  /* 0x000000000f08e211 */ /* 0x010fc800078210ff */
[----:B------:R-:W-:Y:S02]  /*cdd0*/  @!P6 LEA.HI.X R9, R15, R4, R16, 0x2, P1 ;  /* 0x000000040f09e211 */ /* 0x000fe400008f1410 */
[----:B--2---:R-:W-:-:S04]  /*cde0*/  @!P3 LEA R6, P1, R13, R0, 0x2 ;  /* 0x000000000d06b211 */ /* 0x004fc800078210ff */
[----:B------:R-:W-:Y:S02]  /*cdf0*/  @!P3 LEA.HI.X R7, R13, R4, R14, 0x2, P1 ;  /* 0x000000040d07b211 */ /* 0x000fe400008f140e */
[C---:B---3--:R-:W-:Y:S01]  /*ce00*/  @!P2 LEA R2, P1, R10.reuse, R0, 0x2 ;  /* 0x000000000a02a211 */ /* 0x048fe200078210ff */
[----:B------:R2:W-:Y:S03]  /*ce10*/  @!P6 ST.E.64 [R8.64], R82 ;  /* 0x000000520800e985 */ /* 0x0005e6000c101b06 */
[----:B------:R-:W-:Y:S01]  /*ce20*/  @!P2 LEA.HI.X R3, R10, R4, R11, 0x2, P1 ;  /* 0x000000040a03a211 */ /* 0x000fe200008f140b */
[----:B------:R2:W-:Y:S04]  /*ce30*/  @!P3 ST.E.64 [R6.64], R80 ;  /* 0x000000500600b985 */ /* 0x0005e8000c101b06 */
[----:B------:R2:W-:Y:S04]  /*ce40*/  @!P2 ST.E.64 [R2.64], R62 ;  /* 0x0000003e0200a985 */ /* 0x0005e8000c101b06 */
.L_x_112:
[----:B------:R-:W-:Y:S05]  /*ce50*/  BSYNC B0 ;  /* 0x0000000000007941 */ /* 0x000fea0003800000 */
.L_x_111:
[----:B------:R-:W-:Y:S05]  /*ce60*/  BRA.DIV ~URZ, `(.L_x_113) ;  /* 0x000048e27f007947 */ /* 0x000fea000b800000 */
[----:B--2---:R2:W1:Y:S04]  /*ce70*/  SHFL.IDX PT, R4, R5, 0x1, 0x1c1f ;  /* 0x003c1f0005047f89 */ /* 0x00446800000e0000 */
[----:B----4-:R2:W4:Y:S02]  /*ce80*/  SHFL.IDX PT, R0, R12, 0x1, 0x1c1f ;  /* 0x003c1f000c007f89 */ /* 0x01052400000e0000 */
.L_x_194:
[----:B------:R-:W-:Y:S01]  /*ce90*/  BSSY B0, `(.L_x_114) ;  /* 0x0000032000007945 */ /* 0x000fe20003800000 */
[----:B------:R-:W-:Y:S05]  /*cea0*/  @P0 BRA `(.L_x_115) ;  /* 0x0000030000000947 */ /* 0x000fea0003800000 */
[----:B------:R-:W5:Y:S04]  /*ceb0*/  LDL R23, [R1+0x74] ;  /* 0x0000740001177983 */ /* 0x000f680000100800 */
[----:B--2---:R-:W2:Y:S04]  /*cec0*/  LDL R21, [R1+0x68] ;  /* 0x0000680001157983 */ /* 0x004ea80000100800 */
[----:B---3--:R-:W3:Y:S04]  /*ced0*/  LDL R19, [R1+0x64] ;  /* 0x0000640001137983 */ /* 0x008ee80000100800 */
[----:B----4-:R-:W4:Y:S04]  /*cee0*/  LDL R10, [R1+0x60] ;  /* 0x00006000010a7983 */ /* 0x010f280000100800 */
[----:B------:R-:W4:Y:S04]  /*cef0*/  LDL R22, [R1+0xb0] ;  /* 0x0000b00001167983 */ /* 0x000f280000100800 */
        /* <DEDUP_REMOVED lines=9> */
[----:B------:R-:W4:Y:S01]  /*cf90*/  LDL R14, [R1+0x98] ;  /* 0x00009800010e7983 */ /* 0x000f220000100800 */
[----:B-----5:R-:W-:-:S02]  /*cfa0*/  ISETP.GE.AND P2, PT, R23, c[0x0][0x3c8], PT ;  /* 0x0000f20017007a0c */ /* 0x020fc40003f46270 */
[----:B--2---:R-:W-:Y:S02]  /*cfb0*/  ISETP.GE.AND P6, PT, R21, c[0x0][0x3c8], PT ;  /* 0x0000f20015007a0c */ /* 0x004fe40003fc6270 */
[----:B---3--:R-:W-:-:S09]  /*cfc0*/  ISETP.GE.AND P1, PT, R19, c[0x0][0x3c8], PT ;  /* 0x0000f20013007a0c */ /* 0x008fd20003f26270 */
[----:B------:R-:W-:Y:S02]  /*cfd0*/  @!P2 IMAD.MOV.U32 R6, RZ, RZ, R0 ;  /* 0x000000ffff06a224 */ /* 0x000fe400078e0000 */
[----:B-1----:R-:W-:Y:S01]  /*cfe0*/  @!P2 IMAD.MOV.U32 R7, RZ, RZ, R4 ;  /* 0x000000ffff07a224 */ /* 0x002fe200078e0004 */
[----:B----4-:R-:W-:Y:S02]  /*cff0*/  ISETP.GE.AND P0, PT, R10, c[0x0][0x3c8], PT ;  /* 0x0000f2000a007a0c */ /* 0x010fe40003f06270 */
[----:B------:R-:W-:Y:S01]  /*d000*/  @!P6 LEA R2, P3, R21, R0, 0x2 ;  /* 0x000000001502e211 */ /* 0x000fe200078610ff */
[----:B------:R-:W-:-:S03]  /*d010*/  @!P2 IMAD.WIDE R6, R23, 0x4, R6 ;  /* 0x000000041706a825 */ /* 0x000fc600078e0206 */
[----:B------:R-:W-:Y:S02]  /*d020*/  @!P6 LEA.HI.X R3, R21, R4, R22, 0x2, P3 ;  /* 0x000000041503e211 */ /* 0x000fe400018f1416 */
[----:B------:R1:W-:Y:S01]  /*d030*/  @!P2 ST.E.64 [R6.64], R86 ;  /* 0x000000560600a985 */ /* 0x0003e2000c101b06 */
[----:B------:R-:W-:-:S03]  /*d040*/  ISETP.GE.AND P3, PT, R8, c[0x0][0x3c8], PT ;  /* 0x0000f20008007a0c */ /* 0x000fc60003f66270 */
[----:B------:R2:W-:Y:S01]  /*d050*/  @!P6 ST.E.64 [R2.64], R92 ;  /* 0x0000005c0200e985 */ /* 0x0005e2000c101b06 */
[----:B-1----:R-:W-:-:S04]  /*d060*/  @!P1 LEA R6, P2, R19, R0, 0x2 ;  /* 0x0000000013069211 */ /* 0x002fc800078410ff */
[----:B------:R-:W-:Y:S02]  /*d070*/  @!P1 LEA.HI.X R7, R19, R4, R20, 0x2, P2 ;  /* 0x0000000413079211 */ /* 0x000fe400010f1414 */
[C---:B--2---:R-:W-:Y:S02]  /*d080*/  @!P0 LEA R2, P6, R10.reuse, R0, 0x2 ;  /* 0x000000000a028211 */ /* 0x044fe400078c10ff */
[----:B------:R-:W-:Y:S01]  /*d090*/  ISETP.GE.AND P2, PT, R17, c[0x0][0x3c8], PT ;  /* 0x0000f20011007a0c */ /* 0x000fe20003f46270 */
[----:B------:R1:W-:Y:S01]  /*d0a0*/  @!P1 ST.E.64 [R6.64], R94 ;  /* 0x0000005e06009985 */ /* 0x0003e2000c101b06 */
[----:B------:R-:W-:Y:S02]  /*d0b0*/  @!P0 LEA.HI.X R3, R10, R4, R11, 0x2, P6 ;  /* 0x000000040a038211 */ /* 0x000fe400030f140b */
[----:B------:R-:W-:Y:S02]  /*d0c0*/  ISETP.GE.AND P1, PT, R15, c[0x0][0x3c8], PT ;  /* 0x0000f2000f007a0c */ /* 0x000fe40003f26270 */
[----:B------:R-:W-:Y:S01]  /*d0d0*/  @!P3 LEA R10, P6, R8, R0, 0x2 ;  /* 0x00000000080ab211 */ /* 0x000fe200078c10ff */
[----:B------:R2:W-:Y:S01]  /*d0e0*/  @!P0 ST.E.64 [R2.64], R100 ;  /* 0x0000006402008985 */ /* 0x0005e2000c101b06 */
[----:B------:R-:W-:-:S02]  /*d0f0*/  ISETP.GE.AND P0, PT, R13, c[0x0][0x3c8], PT ;  /* 0x0000f2000d007a0c */ /* 0x000fc40003f06270 */
[----:B------:R-:W-:-:S03]  /*d100*/  @!P3 LEA.HI.X R11, R8, R4, R9, 0x2, P6 ;  /* 0x00000004080bb211 */ /* 0x000fc600030f1409 */
[----:B------:R-:W-:-:S04]  /*d110*/  @!P2 LEA R8, P6, R17, R0, 0x2 ;  /* 0x000000001108a211 */ /* 0x000fc800078c10ff */
[----:B------:R-:W-:Y:S01]  /*d120*/  @!P2 LEA.HI.X R9, R17, R4, R18, 0x2, P6 ;  /* 0x000000041109a211 */ /* 0x000fe200030f1412 */
[----:B------:R3:W-:Y:S01]  /*d130*/  @!P3 ST.E.64 [R10.64], R104 ;  /* 0x000000680a00b985 */ /* 0x0007e2000c101b06 */
[----:B-1----:R-:W-:-:S04]  /*d140*/  @!P1 LEA R6, P6, R15, R0, 0x2 ;  /* 0x000000000f069211 */ /* 0x002fc800078c10ff */
[----:B------:R-:W-:Y:S02]  /*d150*/  @!P1 LEA.HI.X R7, R15, R4, R16, 0x2, P6 ;  /* 0x000000040f079211 */ /* 0x000fe400030f1410 */
[C---:B--2---:R-:W-:Y:S01]  /*d160*/  @!P0 LEA R2, P6, R13.reuse, R0, 0x2 ;  /* 0x000000000d028211 */ /* 0x044fe200078c10ff */
[----:B------:R3:W-:Y:S03]  /*d170*/  @!P2 ST.E.64 [R8.64], R102 ;  /* 0x000000660800a985 */ /* 0x0007e6000c101b06 */
[----:B------:R-:W-:Y:S01]  /*d180*/  @!P0 LEA.HI.X R3, R13, R4, R14, 0x2, P6 ;  /* 0x000000040d038211 */ /* 0x000fe200030f140e */
[----:B------:R3:W-:Y:S04]  /*d190*/  @!P1 ST.E.64 [R6.64], R84 ;  /* 0x0000005406009985 */ /* 0x0007e8000c101b06 */
[----:B------:R3:W-:Y:S04]  /*d1a0*/  @!P0 ST.E.64 [R2.64], R66 ;  /* 0x0000004202008985 */ /* 0x0007e8000c101b06 */
.L_x_115:
[----:B------:R-:W-:Y:S05]  /*d1b0*/  BSYNC B0 ;  /* 0x0000000000007941 */ /* 0x000fea0003800000 */
.L_x_114:
[----:B------:R-:W-:Y:S05]  /*d1c0*/  BRA.DIV ~URZ, `(.L_x_116) ;  /* 0x000046527f007947 */ /* 0x000fea000b800000 */
[----:B-1----:R1:W2:Y:S02]  /*d1d0*/  SHFL.IDX PT, R4, R5, 0x2, 0x1c1f ;  /* 0x005c1f0005047f89 */ /* 0x0022a400000e0000 */
.L_x_195:
[----:B------:R-:W-:Y:S05]  /*d1e0*/  BRA.DIV ~URZ, `(.L_x_117) ;  /* 0x000046a27f007947 */ /* 0x000fea000b800000 */
[----:B----4-:R4:W1:Y:S02]  /*d1f0*/  SHFL.IDX PT, R0, R12, 0x2, 0x1c1f ;  /* 0x005c1f000c007f89 */ /* 0x01086400000e0000 */
.L_x_196:
[----:B------:R-:W-:Y:S01]  /*d200*/  BSSY B0, `(.L_x_118) ;  /* 0x0000032000007945 */ /* 0x000fe20003800000 */
[----:B------:R-:W-:Y:S05]  /*d210*/  @P4 BRA `(.L_x_119) ;  /* 0x0000030000004947 */ /* 0x000fea0003800000 */
[----:B---3--:R-:W3:Y:S04]  /*d220*/  LDL R8, [R1+0x74] ;  /* 0x0000740001087983 */ /* 0x008ee80000100800 */
[----:B------:R-:W5:Y:S04]  /*d230*/  LDL R23, [R1+0x68] ;  /* 0x0000680001177983 */ /* 0x000f680000100800 */
        /* <DEDUP_REMOVED lines=13> */
[----:B---3--:R-:W-:-:S02]  /*d310*/  ISETP.GE.AND P3, PT, R8, c[0x0][0x3c8], PT ;  /* 0x0000f20008007a0c */ /* 0x008fc40003f66270 */
[----:B-----5:R-:W-:Y:S02]  /*d320*/  ISETP.GE.AND P1, PT, R23, c[0x0][0x3c8], PT ;  /* 0x0000f20017007a0c */ /* 0x020fe40003f26270 */
[----:B----4-:R-:W-:Y:S02]  /*d330*/  ISETP.GE.AND P0, PT, R21, c[0x0][0x3c8], PT ;  /* 0x0000f20015007a0c */ /* 0x010fe40003f06270 */
[----:B--2---:R-:W-:-:S07]  /*d340*/  ISETP.GE.AND P4, PT, R10, c[0x0][0x3c8], PT ;  /* 0x0000f2000a007a0c */ /* 0x004fce0003f86270 */
[----:B-1----:R-:W-:Y:S02]  /*d350*/  @!P3 IMAD.MOV.U32 R6, RZ, RZ, R0 ;  /* 0x000000ffff06b224 */ /* 0x002fe400078e0000 */
[----:B------:R-:W-:Y:S01]  /*d360*/  @!P3 IMAD.MOV.U32 R7, RZ, RZ, R4 ;  /* 0x000000ffff07b224 */ /* 0x000fe200078e0004 */
[----:B------:R-:W-:-:S03]  /*d370*/  @!P1 LEA R2, P6, R23, R0, 0x2 ;  /* 0x0000000017029211 */ /* 0x000fc600078c10ff */
[----:B------:R-:W-:Y:S01]  /*d380*/  @!P3 IMAD.WIDE R8, R8, 0x4, R6 ;  /* 0x000000040808b825 */ /* 0x000fe200078e0206 */
[----:B------:R-:W-:Y:S02]  /*d390*/  @!P0 LEA R6, P2, R21, R0, 0x2 ;  /* 0x0000000015068211 */ /* 0x000fe400078410ff */
[-C--:B------:R-:W-:Y:S02]  /*d3a0*/  @!P1 LEA.HI.X R3, R23, R4.reuse, R24, 0x2, P6 ;  /* 0x0000000417039211 */ /* 0x080fe400030f1418 */
[----:B------:R-:W-:Y:S01]  /*d3b0*/  @!P3 ST.E.64 [R8.64], R42 ;  /* 0x0000002a0800b985 */ /* 0x000fe2000c101b06 */
[----:B------:R-:W-:Y:S02]  /*d3c0*/  ISETP.GE.AND P3, PT, R19, c[0x0][0x3c8], PT ;  /* 0x0000f20013007a0c */ /* 0x000fe40003f66270 */
[----:B------:R-:W-:Y:S02]  /*d3d0*/  @!P0 LEA.HI.X R7, R21, R4, R22, 0x2, P2 ;  /* 0x0000000415078211 */ /* 0x000fe400010f1416 */
[----:B------:R-:W-:Y:S01]  /*d3e0*/  ISETP.GE.AND P2, PT, R17, c[0x0][0x3c8], PT ;  /* 0x0000f20011007a0c */ /* 0x000fe20003f46270 */
[----:B------:R1:W-:Y:S01]  /*d3f0*/  @!P1 ST.E.64 [R2.64], R32 ;  /* 0x0000002002009985 */ /* 0x0003e2000c101b06 */
[----:B------:R-:W-:-:S03]  /*d400*/  ISETP.GE.AND P1, PT, R15, c[0x0][0x3c8], PT ;  /* 0x0000f2000f007a0c */ /* 0x000fc60003f26270 */
[----:B------:R2:W-:Y:S01]  /*d410*/  @!P0 ST.E.64 [R6.64], R34 ;  /* 0x0000002206008985 */ /* 0x0005e2000c101b06 */
[----:B------:R-:W-:Y:S02]  /*d420*/  ISETP.GE.AND P0, PT, R13, c[0x0][0x3c8], PT ;  /* 0x0000f2000d007a0c */ /* 0x000fe40003f06270 */
[----:B-1----:R-:W-:-:S04]  /*d430*/  @!P4 LEA R2, P6, R10, R0, 0x2 ;  /* 0x000000000a02c211 */ /* 0x002fc800078c10ff */
[----:B------:R-:W-:Y:S02]  /*d440*/  @!P4 LEA.HI.X R3, R10, R4, R11, 0x2, P6 ;  /* 0x000000040a03c211 */ /* 0x000fe400030f140b */
[----:B------:R-:W-:-:S03]  /*d450*/  @!P3 LEA R10, P6, R19, R0, 0x2 ;  /* 0x00000000130ab211 */ /* 0x000fc600078c10ff */
[----:B------:R1:W-:Y:S01]  /*d460*/  @!P4 ST.E.64 [R2.64], R36 ;  /* 0x000000240200c985 */ /* 0x0003e2000c101b06 */
[----:B------:R-:W-:Y:S02]  /*d470*/  @!P2 LEA R8, P4, R17, R0, 0x2 ;  /* 0x000000001108a211 */ /* 0x000fe400078810ff */
[----:B------:R-:W-:Y:S02]  /*d480*/  @!P3 LEA.HI.X R11, R19, R4, R20, 0x2, P6 ;  /* 0x00000004130bb211 */ /* 0x000fe400030f1414 */
[----:B--2---:R-:W-:Y:S02]  /*d490*/  @!P1 LEA R6, P6, R15, R0, 0x2 ;  /* 0x000000000f069211 */ /* 0x004fe400078c10ff */
[-C--:B------:R-:W-:Y:S02]  /*d4a0*/  @!P2 LEA.HI.X R9, R17, R4.reuse, R18, 0x2, P4 ;  /* 0x000000041109a211 */ /* 0x080fe400020f1412 */
[----:B------:R-:W-:Y:S01]  /*d4b0*/  @!P1 LEA.HI.X R7, R15, R4, R16, 0x2, P6 ;  /* 0x000000040f079211 */ /* 0x000fe200030f1410 */
[----:B------:R2:W-:Y:S04]  /*d4c0*/  @!P3 ST.E.64 [R10.64], R52 ;  /* 0x000000340a00b985 */ /* 0x0005e8000c101b06 */
[----:B------:R2:W-:Y:S04]  /*d4d0*/  @!P2 ST.E.64 [R8.64], R48 ;  /* 0x000000300800a985 */ /* 0x0005e8000c101b06 */
[----:B------:R2:W-:Y:S01]  /*d4e0*/  @!P1 ST.E.64 [R6.64], R38 ;  /* 0x0000002606009985 */ /* 0x0005e2000c101b06 */
[----:B-1----:R-:W-:-:S04]  /*d4f0*/  @!P0 LEA R2, P4, R13, R0, 0x2 ;  /* 0x000000000d028211 */ /* 0x002fc800078810ff */
[----:B------:R-:W-:-:S05]  /*d500*/  @!P0 LEA.HI.X R3, R13, R4, R14, 0x2, P4 ;  /* 0x000000040d038211 */ /* 0x000fca00020f140e */
[----:B------:R2:W-:Y:S04]  /*d510*/  @!P0 ST.E.64 [R2.64], R26 ;  /* 0x0000001a02008985 */ /* 0x0005e8000c101b06 */
.L_x_119:
[----:B------:R-:W-:Y:S05]  /*d520*/  BSYNC B0 ;  /* 0x0000000000007941 */ /* 0x000fea0003800000 */
.L_x_118:
[----:B------:R-:W-:Y:S05]  /*d530*/  BRA.DIV ~URZ, `(.L_x_120) ;  /* 0x000043c27f007947 */ /* 0x000fea000b800000 */
[----:B--2---:R2:W3:Y:S04]  /*d540*/  SHFL.IDX PT, R4, R5, 0x3, 0x1c1f ;  /* 0x007c1f0005047f89 */ /* 0x0044e800000e0000 */
[----:B-1----:R2:W1:Y:S02]  /*d550*/  SHFL.IDX PT, R0, R12, 0x3, 0x1c1f ;  /* 0x007c1f000c007f89 */ /* 0x00246400000e0000 */
.L_x_197:
[----:B------:R-:W-:Y:S05]  /*d560*/  @P5 BRA `(.L_x_108) ;  /* 0x00000ff000005947 */ /* 0x000fea0003800000 */
[----:B---3--:R-:W3:Y:S04]  /*d570*/  LDL R6, [R1+0x74] ;  /* 0x0000740001067983 */ /* 0x008ee80000100800 */
[----:B------:R-:W5:Y:S04]  /*d580*/  LDL R10, [R1+0x68] ;  /* 0x00006800010a7983 */ /* 0x000f680000100800 */
[----:B--2---:R-:W2:Y:S04]  /*d590*/  LDL R8, [R1+0x64] ;  /* 0x0000640001087983 */ /* 0x004ea80000100800 */
        /* <DEDUP_REMOVED lines=11> */
[----:B---3--:R-:W-:-:S02]  /*d650*/  ISETP.GE.AND P0, PT, R6, c[0x0][0x3c8], PT ;  /* 0x0000f20006007a0c */ /* 0x008fc40003f06270 */
[----:B-----5:R-:W-:Y:S02]  /*d660*/  ISETP.GE.AND P4, PT, R10, c[0x0][0x3c8], PT ;  /* 0x0000f2000a007a0c */ /* 0x020fe40003f86270 */
[----:B--2---:R-:W-:-:S09]  /*d670*/  ISETP.GE.AND P5, PT, R8, c[0x0][0x3c8], PT ;  /* 0x0000f20008007a0c */ /* 0x004fd20003fa6270 */
[----:B-1----:R-:W-:Y:S02]  /*d680*/  @!P0 IMAD.MOV.U32 R2, RZ, RZ, R0 ;  /* 0x000000ffff028224 */ /* 0x002fe400078e0000 */
[----:B------:R-:W-:-:S04]  /*d690*/  @!P0 IMAD.MOV.U32 R3, RZ, RZ, R4 ;  /* 0x000000ffff038224 */ /* 0x000fc800078e0004 */
[----:B------:R-:W-:Y:S01]  /*d6a0*/  @!P0 IMAD.WIDE R2, R6, 0x4, R2 ;  /* 0x0000000406028825 */ /* 0x000fe200078e0202 */
[----:B----4-:R-:W-:-:S04]  /*d6b0*/  ISETP.GE.AND P3, PT, R18, c[0x0][0x3c8], PT ;  /* 0x0000f20012007a0c */ /* 0x010fc80003f66270 */
[----:B------:R1:W-:Y:S01]  /*d6c0*/  @!P0 ST.E.64 [R2.64], R30 ;  /* 0x0000001e02008985 */ /* 0x0003e2000c101b06 */
[----:B------:R-:W-:Y:S02]  /*d6d0*/  @!P4 LEA R6, P0, R10, R0, 0x2 ;  /* 0x000000000a06c211 */ /* 0x000fe400078010ff */
[----:B------:R-:W-:Y:S02]  /*d6e0*/  ISETP.GE.AND P2, PT, R16, c[0x0][0x3c8], PT ;  /* 0x0000f20010007a0c */ /* 0x000fe40003f46270 */
[----:B------:R-:W-:Y:S02]  /*d6f0*/  ISETP.GE.AND P1, PT, R14, c[0x0][0x3c8], PT ;  /* 0x0000f2000e007a0c */ /* 0x000fe40003f26270 */
[----:B------:R-:W-:Y:S02]  /*d700*/  @!P4 LEA.HI.X R7, R10, R4, R11, 0x2, P0 ;  /* 0x000000040a07c211 */ /* 0x000fe400000f140b */
[----:B------:R-:W-:-:S03]  /*d710*/  ISETP.GE.AND P0, PT, R12, c[0x0][0x3c8], PT ;  /* 0x0000f2000c007a0c */ /* 0x000fc60003f06270 */
[----:B------:R2:W-:Y:S01]  /*d720*/  @!P4 ST.E.64 [R6.64], R44 ;  /* 0x0000002c0600c985 */ /* 0x0005e2000c101b06 */
[----:B------:R-:W-:-:S04]  /*d730*/  @!P3 LEA R10, P4, R18, R0, 0x2 ;  /* 0x00000000120ab211 */ /* 0x000fc800078810ff */
[----:B------:R-:W-:Y:S02]  /*d740*/  @!P3 LEA.HI.X R11, R18, R4, R19, 0x2, P4 ;  /* 0x00000004120bb211 */ /* 0x000fe400020f1413 */
[----:B-1----:R-:W-:-:S04]  /*d750*/  @!P5 LEA R2, P6, R8, R0, 0x2 ;  /* 0x000000000802d211 */ /* 0x002fc800078c10ff */
[----:B------:R-:W-:Y:S02]  /*d760*/  @!P5 LEA.HI.X R3, R8, R4, R9, 0x2, P6 ;  /* 0x000000040803d211 */ /* 0x000fe400030f1409 */
[----:B------:R-:W-:-:S03]  /*d770*/  @!P2 LEA R8, P6, R16, R0, 0x2 ;  /* 0x000000001008a211 */ /* 0x000fc600078c10ff */
[----:B------:R1:W-:Y:S01]  /*d780*/  @!P5 ST.E.64 [R2.64], R46 ;  /* 0x0000002e0200d985 */ /* 0x0003e2000c101b06 */
        /* <DEDUP_REMOVED lines=8> */
[----:B------:R2:W-:Y:S01]  /*d810*/  @!P0 ST.E.64 [R2.64], R40 ;  /* 0x0000002802008985 */ /* 0x0005e2000c101b06 */
[----:B------:R-:W-:-:S13]  /*d820*/  ISETP.GE.AND P0, PT, R5, c[0x0][0x3c8], PT ;  /* 0x0000f20005007a0c */ /* 0x000fda0003f06270 */
[----:B------:R-:W-:Y:S05]  /*d830*/  @P0 BRA `(.L_x_108) ;  /* 0x00000d2000000947 */ /* 0x000fea0003800000 */
[----:B------:R-:W3:Y:S01]  /*d840*/  LDL R12, [R1+0x98] ;  /* 0x00009800010c7983 */ /* 0x000ee20000100800 */
[----:B--2---:R-:W-:-:S04]  /*d850*/  LEA R2, P0, R5, R0, 0x2 ;  /* 0x0000000005027211 */ /* 0x004fc800078010ff */
[----:B---3--:R-:W-:-:S05]  /*d860*/  LEA.HI.X R3, R5, R4, R12, 0x2, P0 ;  /* 0x0000000405037211 */ /* 0x008fca00000f140c */
[----:B------:R1:W-:Y:S01]  /*d870*/  ST.E.64 [R2.64], R28 ;  /* 0x0000001c02007985 */ /* 0x0003e2000c101b06 */
[----:B------:R-:W-:Y:S05]  /*d880*/  BRA `(.L_x_108) ;  /* 0x00000cd000007947 */ /* 0x000fea0003800000 */
.L_x_93:
[----:B------:R-:W2:Y:S04]  /*d890*/  LDL.LU R4, [R1+0x6c] ;  /* 0x00006c0001047983 */ /* 0x000ea80000300800 */
[----:B------:R-:W3:Y:S01]  /*d8a0*/  LDL.LU R6, [R1+0x70] ;  /* 0x0000700001067983 */ /* 0x000ee20000300800 */
[----:B------:R-:W-:Y:S02]  /*d8b0*/  ISETP.NE.U32.AND P1, PT, RZ, c[0x0][0x508], PT ;  /* 0x00014200ff007a0c */ /* 0x000fe40003f25070 */
[----:B------:R-:W-:Y:S01]  /*d8c0*/  ISETP.NE.U32.AND P3, PT, RZ, c[0x0][0x500], PT ;  /* 0x00014000ff007a0c */ /* 0x000fe20003f65070 */
[----:B------:R-:W4:Y:S01]  /*d8d0*/  LDL.LU R0, [R1+0x78] ;  /* 0x0000780001007983 */ /* 0x000f220000300800 */
[----:B------:R-:W-:Y:S01]  /*d8e0*/  ISETP.NE.AND.EX P1, PT, RZ, c[0x0][0x50c], PT, P1 ;  /* 0x00014300ff007a0c */ /* 0x000fe20003f25310 */
[----:B------:R-:W-:Y:S01]  /*d8f0*/  IMAD.MOV.U32 R8, RZ, RZ, RZ ;  /* 0x000000ffff087224 */ /* 0x000fe200078e00ff */
[----:B------:R-:W-:Y:S01]  /*d900*/  ISETP.NE.AND.EX P3, PT, RZ, c[0x0][0x504], PT, P3 ;  /* 0x00014100ff007a0c */ /* 0x000fe20003f65330 */
[----:B------:R-:W-:Y:S01]  /*d910*/  IMAD.MOV.U32 R20, RZ, RZ, c[0x0][0x388] ;  /* 0x0000e200ff147624 */ /* 0x000fe200078e00ff */
[----:B--2---:R-:W-:-:S09]  /*d920*/  IADD3 R2, P2, R4, c[0x0][0x500], RZ ;  /* 0x0001400004027a10 */ /* 0x004fd20007f5e0ff */
[----:B------:R-:W-:Y:S02]  /*d930*/  @P1 IADD3 R4, P0, R4, c[0x0][0x508], RZ ;  /* 0x0001420004041a10 */ /* 0x000fe40007f1e0ff */
[C---:B---3--:R-:W-:Y:S02]  /*d940*/  IADD3.X R3, R6.reuse, c[0x0][0x504], RZ, P2, !PT ;  /* 0x0001410006037a10 */ /* 0x048fe400017fe4ff */
[----:B------:R-:W-:-:S03]  /*d950*/  @P1 IADD3.X R5, R6, c[0x0][0x50c], RZ, P0, !PT ;  /* 0x0001430006051a10 */ /* 0x000fc600007fe4ff */
[----:B------:R1:W5:Y:S04]  /*d960*/  @P3 LDG.E R8, [R2.64] ;  /* 0x0000000602083981 */ /* 0x000368000c1e1900 */
[----:B------:R1:W5:Y:S01]  /*d970*/  @P1 LDG.E R20, [R4.64] ;  /* 0x0000000604141981 */ /* 0x000362000c1e1900 */
[----:B----4-:R-:W-:-:S04]  /*d980*/  ISETP.NE.AND P0, PT, R0, RZ, PT ;  /* 0x000000ff0000720c */ /* 0x010fc80003f05270 */
[----:B------:R-:W-:Y:S01]  /*d990*/  SEL R19, R0, c[0x0][0x3d4], P0 ;  /* 0x0000f50000137a07 */ /* 0x000fe20000000000 */
[----:B------:R-:W-:Y:S05]  /*d9a0*/  @P1 BRA `(.L_x_121) ;  /* 0x0000004000001947 */ /* 0x000fea0003800000 */
[----:B------:R-:W-:Y:S05]  /*d9b0*/  @!P3 BRA `(.L_x_121) ;  /* 0x000000300000b947 */ /* 0x000fea0003800000 */
[----:B------:R2:W3:Y:S04]  /*d9c0*/  LDG.E R0, [R2.64] ;  /* 0x0000000602007981 */ /* 0x0004e8000c1e1900 */
[----:B-12---:R-:W3:Y:S02]  /*d9d0*/  LDG.E R2, [R2.64+0x4] ;  /* 0x0000040602027981 */ /* 0x006ee4000c1e1900 */
[----:B---3-5:R-:W-:Y:S02]  /*d9e0*/  IADD3 R20, -R0, R2, RZ ;  /* 0x0000000200147210 */ /* 0x028fe40007ffe1ff */
.L_x_121:
[----:B-1----:R-:W2:Y:S04]  /*d9f0*/  LDL.LU R4, [R1+0x48] ;  /* 0x0000480001047983 */ /* 0x002ea80000300800 */
[----:B------:R-:W3:Y:S04]  /*da00*/  LDL.LU R2, [R1+0x3c] ;  /* 0x00003c0001027983 */ /* 0x000ee80000300800 */
[----:B------:R-:W4:Y:S01]  /*da10*/  LDL.LU R0, [R1+0x7c] ;  /* 0x00007c0001007983 */ /* 0x000f220000300800 */
[----:B------:R-:W-:Y:S01]  /*da20*/  BSSY B0, `(.L_x_122) ;  /* 0x0000039000007945 */ /* 0x000fe20003800000 */
[----:B-----5:R-:W-:-:S02]  /*da30*/  SHF.R.S32.HI R18, RZ, 0x1f, R8 ;  /* 0x0000001fff127819 */ /* 0x020fc40000011408 */
[----:B------:R-:W1:Y:S02]  /*da40*/  S2R R3, SR_TID.X ;  /* 0x0000000000037919 */ /* 0x000e640000002100 */
[----:B-1----:R-:W-:Y:S02]  /*da50*/  ISETP.GT.AND P0, PT, R3, 0x7f, PT ;  /* 0x0000007f0300780c */ /* 0x002fe40003f04270 */
[----:B--2---:R-:W-:Y:S02]  /*da60*/  LOP3.LUT R14, R4, 0xffff, RZ, 0xc0, !PT ;  /* 0x0000ffff040e7812 */ /* 0x004fe400078ec0ff */
[----:B---3--:R-:W-:Y:S02]  /*da70*/  SEL R15, R2, RZ, !P3 ;  /* 0x000000ff020f7207 */ /* 0x008fe40005800000 */
[----:B----4-:R-:W-:-:S07]  /*da80*/  SEL R21, R0, RZ, !P3 ;  /* 0x000000ff00157207 */ /* 0x010fce0005800000 */
[----:B------:R-:W-:Y:S05]  /*da90*/  @P0 BRA `(.L_x_123) ;  /* 0x0000031000000947 */ /* 0x000fea0003800000 */
[----:B------:R-:W2:Y:S01]  /*daa0*/  LDL R2, [R1+0x44] ;  /* 0x0000440001027983 */ /* 0x000ea20000100800 */
[----:B------:R-:W-:Y:S01]  /*dab0*/  IMAD R0, R20, c[0x0][0x4e8], RZ ;  /* 0x00013a0014007a24 */ /* 0x000fe200078e02ff */
[----:B--2---:R-:W-:-:S04]  /*dac0*/  LEA R9, R2, R3, 0x7 ;  /* 0x0000000302097211 */ /* 0x004fc800078e38ff */
[----:B------:R-:W-:-:S13]  /*dad0*/  ISETP.GE.AND P0, PT, R9, R0, PT ;  /* 0x000000000900720c */ /* 0x000fda0003f06270 */
[----:B------:R-:W-:Y:S05]  /*dae0*/  @P0 BRA `(.L_x_123) ;  /* 0x000002c000000947 */ /* 0x000fea0003800000 */
[----:B------:R-:W2:Y:S01]  /*daf0*/  LDL.LU R22, [R1+0x80] ;  /* 0x0000800001167983 */ /* 0x000ea20000300800 */
[----:B------:R-:W-:Y:S01]  /*db00*/  IMAD.MOV.U32 R0, RZ, RZ, 0x368 ;  /* 0x00000368ff007424 */ /* 0x000fe200078e00ff */
[----:B------:R-:W-:-:S04]  /*db10*/  ISETP.GT.AND P2, PT, R19, 0x1, PT ;  /* 0x000000011300780c */ /* 0x000fc80003f44270 */
[----:B------:R-:W-:-:S04]  /*db20*/  SEL R0, R0, 0x328, P2 ;  /* 0x0000032800007807 */ /* 0x000fc80001000000 */
[----:B------:R1:W3:Y:S08]  /*db30*/  LDC.64 R6, c[0x0][R0+0x170] ;  /* 0x00005c0000067b82 */ /* 0x0002f00000000a00 */
[----:B------:R1:W4:Y:S08]  /*db40*/  LDC.64 R4, c[0x0][R0+0x168] ;  /* 0x00005a0000047b82 */ /* 0x0003300000000a00 */
[----:B------:R1:W5:Y:S08]  /*db50*/  LDC.64 R12, c[0x0][R0+0x178] ;  /* 0x00005e00000c7b82 */ /* 0x0003700000000a00 */
[----:B------:R1:W2:Y:S02]  /*db60*/  LDC.64 R10, c[0x0][R0+0x160] ;  /* 0x00005800000a7b82 */ /* 0x0002a40000000a00 */
[----:B-1----:R-:W-:-:S02]  /*db70*/  IMAD.MOV.U32 R0, RZ, RZ, c[0x0][0x4e8] ;  /* 0x00013a00ff007624 */ /* 0x002fc400078e00ff */
[-C--:B---3--:R-:W-:Y:S02]  /*db80*/  IMAD R7, R7, R15.reuse, RZ ;  /* 0x0000000f07077224 */ /* 0x088fe400078e02ff */
[----:B------:R-:W-:Y:S01]  /*db90*/  IMAD.WIDE.U32 R2, R6, R15, RZ ;  /* 0x0000000f06027225 */ /* 0x000fe200078e00ff */
[----:B------:R-:W-:Y:S02]  /*dba0*/  ISETP.NE.AND P0, PT, R0, 0x1, PT ;  /* 0x000000010000780c */ /* 0x000fe40003f05270 */
[----:B------:R-:W-:Y:S01]  /*dbb0*/  MOV R0, R9 ;  /* 0x0000000900007202 */ /* 0x000fe20000000f00 */
[----:B------:R-:W-:Y:S02]  /*dbc0*/  IMAD R7, R6, R21, R7 ;  /* 0x0000001506077224 */ /* 0x000fe400078e0207 */
[-C--:B----4-:R-:W-:Y:S02]  /*dbd0*/  IMAD R16, R5, R14.reuse, RZ ;  /* 0x0000000e05107224 */ /* 0x090fe400078e02ff */
[----:B------:R-:W-:Y:S01]  /*dbe0*/  IMAD.WIDE.U32 R4, R4, R14, RZ ;  /* 0x0000000e04047225 */ /* 0x000fe200078e00ff */
[----:B------:R-:W-:-:S03]  /*dbf0*/  IADD3 R3, R3, R7, RZ ;  /* 0x0000000703037210 */ /* 0x000fc60007ffe0ff */
[----:B------:R-:W-:Y:S02]  /*dc00*/  IMAD.IADD R16, R5, 0x1, R16 ;  /* 0x0000000105107824 */ /* 0x000fe400078e0210 */
[----:B------:R-:W-:-:S05]  /*dc10*/  @P0 IMAD.HI.U32 R17, R9, c[0x0][0x4ec], RZ ;  /* 0x00013b0009110a27 */ /* 0x000fca00078e00ff */
[----:B------:R-:W-:Y:S02]  /*dc20*/  @P0 SHF.R.U32.HI R0, RZ, c[0x0][0x4f0], R17 ;  /* 0x00013c00ff000a19 */ /* 0x000fe40000011611 */
[----:B------:R-:W-:-:S03]  /*dc30*/  IADD3 R17, P1, P0, R2, R4, R8 ;  /* 0x0000000402117210 */ /* 0x000fc6000783e008 */
[----:B------:R-:W-:-:S04]  /*dc40*/  IMAD.MOV R2, RZ, RZ, -R0 ;  /* 0x000000ffff027224 */ /* 0x000fc800078e0a00 */
[----:B------:R-:W-:Y:S01]  /*dc50*/  IMAD R2, R2, c[0x0][0x4e8], R9 ;  /* 0x00013a0002027a24 */ /* 0x000fe200078e0209 */
[----:B------:R-:W-:Y:S02]  /*dc60*/  IADD3.X R9, R3, R16, R18, P1, P0 ;  /* 0x0000001003097210 */ /* 0x000fe40000fe0412 */
[----:B------:R-:W-:Y:S02]  /*dc70*/  SHF.R.S32.HI R3, RZ, 0x1f, R0 ;  /* 0x0000001fff037819 */ /* 0x000fe40000011400 */
[----:B--2---:R-:W-:-:S05]  /*dc80*/  SEL R6, R22, RZ, P2 ;  /* 0x000000ff16067207 */ /* 0x004fca0001000000 */
[-C--:B-----5:R-:W-:Y:S02]  /*dc90*/  IMAD R7, R13, R6.reuse, RZ ;  /* 0x000000060d077224 */ /* 0x0a0fe400078e02ff */
[----:B------:R-:W-:Y:S01]  /*dca0*/  IMAD.WIDE.U32 R4, R12, R6, RZ ;  /* 0x000000060c047225 */ /* 0x000fe200078e00ff */
[----:B------:R-:W-:-:S04]  /*dcb0*/  SHF.R.S32.HI R6, RZ, 0x1f, R2 ;  /* 0x0000001fff067819 */ /* 0x000fc80000011402 */
[----:B------:R-:W-:Y:S01]  /*dcc0*/  IADD3 R5, R5, R7, RZ ;  /* 0x0000000705057210 */ /* 0x000fe20007ffe0ff */
[----:B------:R-:W-:Y:S01]  /*dcd0*/  IMAD.MOV.U32 R7, RZ, RZ, c[0x0][0x4a8] ;  /* 0x00012a00ff077624 */ /* 0x000fe200078e00ff */
[----:B------:R-:W-:Y:S01]  /*dce0*/  IADD3 R4, P1, P0, R0, R17, R4 ;  /* 0x0000001100047210 */ /* 0x000fe2000783e004 */
[----:B------:R-:W-:-:S03]  /*dcf0*/  IMAD R0, R11, R2, RZ ;  /* 0x000000020b007224 */ /* 0x000fc600078e02ff */
[----:B------:R-:W-:Y:S01]  /*dd00*/  IADD3.X R5, R3, R9, R5, P1, P0 ;  /* 0x0000000903057210 */ /* 0x000fe20000fe0405 */
[----:B------:R-:W-:-:S04]  /*dd10*/  IMAD R0, R10, R6, R0 ;  /* 0x000000060a007224 */ /* 0x000fc800078e0200 */
[----:B------:R-:W-:Y:S01]  /*dd20*/  IMAD.WIDE.U32 R2, R10, R2, R4 ;  /* 0x000000020a027225 */ /* 0x000fe200078e0004 */
[----:B------:R-:W-:Y:S02]  /*dd30*/  MOV R5, c[0x0][0x4ac] ;  /* 0x00012b0000057a02 */ /* 0x000fe40000000f00 */
[----:B------:R-:W-:Y:S01]  /*dd40*/  SEL R4, R7, c[0x0][0x450], P2 ;  /* 0x0001140007047a07 */ /* 0x000fe20001000000 */
[----:B------:R-:W-:Y:S01]  /*dd50*/  IMAD.IADD R0, R3, 0x1, R0 ;  /* 0x0000000103007824 */ /* 0x000fe200078e0200 */
[----:B------:R-:W-:Y:S02]  /*dd60*/  SEL R5, R5, c[0x0][0x454], P2 ;  /* 0x0001150005057a07 */ /* 0x000fe40001000000 */
[----:B------:R-:W-:-:S04]  /*dd70*/  LEA R4, P0, R2, R4, 0x2 ;  /* 0x0000000402047211 */ /* 0x000fc800078010ff */
[----:B------:R-:W-:Y:S02]  /*dd80*/  LEA.HI.X R5, R2, R5, R0, 0x2, P0 ;  /* 0x0000000502057211 */ /* 0x000fe400000f1400 */
[----:B------:R-:W-:-:S05]  /*dd90*/  MOV R0, 0xff800000 ;  /* 0xff80000000007802 */ /* 0x000fca0000000f00 */
[----:B------:R1:W-:Y:S02]  /*dda0*/  STG.E [R4.64], R0 ;  /* 0x0000000004007986 */ /* 0x0003e4000c101906 */
.L_x_123:
[----:B------:R-:W-:Y:S05]  /*ddb0*/  BSYNC B0 ;  /* 0x0000000000007941 */ /* 0x000fea0003800000 */
.L_x_122:
[----:B------:R-:W-:-:S13]  /*ddc0*/  ISETP.GT.AND P0, PT, R19, 0x1, PT ;  /* 0x000000011300780c */ /* 0x000fda0003f04270 */
[----:B------:R-:W-:Y:S05]  /*ddd0*/  @P0 BRA `(.L_x_108) ;  /* 0x0000078000000947 */ /* 0x000fea0003800000 */
[----:B-1----:R-:W2:Y:S01]  /*dde0*/  LDL R0, [R1+0x44] ;  /* 0x0000440001007983 */ /* 0x002ea20000100800 */
[----:B------:R-:W-:-:S03]  /*ddf0*/  MOV R2, c[0x0][0x4e8] ;  /* 0x00013a0000027a02 */ /* 0x000fc60000000f00 */
[----:B------:R-:W1:Y:S01]  /*de00*/  S2R R3, SR_TID.X ;  /* 0x0000000000037919 */ /* 0x000e620000002100 */
[----:B------:R-:W-:Y:S02]  /*de10*/  ISETP.NE.AND P0, PT, R2, 0x1, PT ;  /* 0x000000010200780c */ /* 0x000fe40003f05270 */
[----:B-1----:R-:W-:-:S04]  /*de20*/  SHF.R.S32.HI R4, RZ, 0x1f, R3 ;  /* 0x0000001fff047819 */ /* 0x002fc80000011403 */
[----:B------:R-:W-:Y:S01]  /*de30*/  LEA.HI R4, R4, R3, RZ, 0x3 ;  /* 0x0000000304047211 */ /* 0x000fe200078f18ff */
[----:B------:R-:W-:-:S03]  /*de40*/  IMAD.WIDE.U32 R2, R8, c[0x0][0x3a0], RZ ;  /* 0x0000e80008027a25 */ /* 0x000fc600078e00ff */
[----:B------:R-:W-:-:S04]  /*de50*/  SHF.R.S32.HI R4, RZ, 0x3, R4 ;  /* 0x00000003ff047819 */ /* 0x000fc80000011404 */
[----:B------:R-:W-:Y:S02]  /*de60*/  LEA R4, R244, R4, 0x4 ;  /* 0x00000004f4047211 */ /* 0x000fe400078e20ff */
[----:B--2---:R-:W-:Y:S01]  /*de70*/  MOV R5, R0 ;  /* 0x0000000000057202 */ /* 0x004fe20000000f00 */
[----:B------:R-:W-:-:S03]  /*de80*/  IMAD R0, R18, c[0x0][0x3a0], RZ ;  /* 0x0000e80012007a24 */ /* 0x000fc600078e02ff */
[----:B------:R-:W-:Y:S01]  /*de90*/  LEA R4, R5, R4, 0x7 ;  /* 0x0000000405047211 */ /* 0x000fe200078e38ff */
[----:B------:R-:W-:Y:S02]  /*dea0*/  IMAD R0, R8, c[0x0][0x3a4], R0 ;  /* 0x0000e90008007a24 */ /* 0x000fe400078e0200 */
[----:B------:R-:W-:Y:S02]  /*deb0*/  IMAD R5, R21, c[0x0][0x3f0], RZ ;  /* 0x0000fc0015057a24 */ /* 0x000fe400078e02ff */
[----:B------:R-:W-:Y:S01]  /*dec0*/  IMAD.IADD R3, R3, 0x1, R0 ;  /* 0x0000000103037824 */ /* 0x000fe200078e0200 */
[----:B------:R-:W-:Y:S01]  /*ded0*/  MOV R0, R4 ;  /* 0x0000000400007202 */ /* 0x000fe20000000f00 */
[----:B------:R-:W-:-:S04]  /*dee0*/  @P0 IMAD.HI.U32 R6, R4, c[0x0][0x4ec], RZ ;  /* 0x00013b0004060a27 */ /* 0x000fc800078e00ff */
[C---:B------:R-:W-:Y:S01]  /*def0*/  IMAD.WIDE.U32 R2, R14.reuse, c[0x0][0x3e8], R2 ;  /* 0x0000fa000e027a25 */ /* 0x040fe200078e0002 */
[----:B------:R-:W-:Y:S02]  /*df00*/  @P0 SHF.R.U32.HI R0, RZ, c[0x0][0x4f0], R6 ;  /* 0x00013c00ff000a19 */ /* 0x000fe40000011606 */
[----:B------:R-:W-:Y:S01]  /*df10*/  ISETP.GE.AND P0, PT, R231, c[0x0][0x3c8], PT ;  /* 0x0000f200e7007a0c */ /* 0x000fe20003f06270 */
[----:B------:R-:W-:Y:S01]  /*df20*/  IMAD R3, R14, c[0x0][0x3ec], R3 ;  /* 0x0000fb000e037a24 */ /* 0x000fe200078e0203 */
[----:B------:R-:W-:Y:S01]  /*df30*/  SHF.R.S32.HI R6, RZ, 0x1f, R0 ;  /* 0x0000001fff067819 */ /* 0x000fe20000011400 */
[C---:B------:R-:W-:Y:S01]  /*df40*/  IMAD R7, R15.reuse, c[0x0][0x3f4], R5 ;  /* 0x0000fd000f077a24 */ /* 0x040fe200078e0205 */
[----:B------:R-:W-:Y:S01]  /*df50*/  IADD3 R5, -R0, RZ, RZ ;  /* 0x000000ff00057210 */ /* 0x000fe20007ffe1ff */
[----:B------:R-:W-:-:S04]  /*df60*/  IMAD.WIDE.U32 R2, R15, c[0x0][0x3f0], R2 ;  /* 0x0000fc000f027a25 */ /* 0x000fc800078e0002 */
[----:B------:R-:W-:Y:S02]  /*df70*/  IMAD R6, R6, c[0x0][0x3e0], RZ ;  /* 0x0000f80006067a24 */ /* 0x000fe400078e02ff */
[----:B------:R-:W-:Y:S02]  /*df80*/  IMAD.IADD R3, R3, 0x1, R7 ;  /* 0x0000000103037824 */ /* 0x000fe400078e0207 */
        /* <DEDUP_REMOVED lines=13> */
.L_x_198:
[----:B------:R-:W-:Y:S05]  /*e060*/  BRA.DIV ~URZ, `(.L_x_125) ;  /* 0x000039d27f007947 */ /* 0x000fea000b800000 */
[----:B------:R3:W4:Y:S02]  /*e070*/  SHFL.IDX PT, R2, R6, RZ, 0x181f ;  /* 0x00181fff06027589 */ /* 0x00072400000e0000 */
.L_x_199:
[----:B------:R-:W5:Y:S02]  /*e080*/  S2R R0, SR_TID.X ;  /* 0x0000000000007919 */ /* 0x000f640000002100 */
[----:B-----5:R-:W-:-:S04]  /*e090*/  SHF.R.S32.HI R3, RZ, 0x1f, R0 ;  /* 0x0000001fff037819 */ /* 0x020fc80000011400 */
[----:B------:R-:W-:Y:S02]  /*e0a0*/  LEA.HI R3, R3, R0, RZ, 0x3 ;  /* 0x0000000003037211 */ /* 0x000fe400078f18ff */
[----:B------:R-:W5:Y:S02]  /*e0b0*/  LDL.LU R0, [R1+0x44] ;  /* 0x0000440001007983 */ /* 0x000f640000300800 */
[----:B------:R-:W-:Y:S01]  /*e0c0*/  SHF.R.S32.HI R3, RZ, 0x3, R3 ;  /* 0x00000003ff037819 */ /* 0x000fe20000011403 */
[----:B------:R-:W-:Y:S01]  /*e0d0*/  IMAD R4, R20, c[0x0][0x4e8], RZ ;  /* 0x00013a0014047a24 */ /* 0x000fe200078e02ff */
[----:B------:R-:W-:-:S03]  /*e0e0*/  SHF.R.S32.HI R8, RZ, 0x1f, R231 ;  /* 0x0000001fff087819 */ /* 0x000fc600000114e7 */
[----:B-----5:R-:W-:-:S05]  /*e0f0*/  IMAD R0, R0, 0x80, R3 ;  /* 0x0000008000007824 */ /* 0x020fca00078e0203 */
[----:B------:R-:W-:-:S13]  /*e100*/  ISETP.GE.OR P2, PT, R0, R4, P0 ;  /* 0x000000040000720c */ /* 0x000fda0000746670 */
[----:B----4-:R-:W-:-:S04]  /*e110*/  @!P2 LEA R2, P1, R231, R2, 0x1 ;  /* 0x00000002e702a211 */ /* 0x010fc800078208ff */
[----:B--2---:R-:W-:-:S05]  /*e120*/  @!P2 LEA.HI.X R3, R231, R7, R8, 0x1, P1 ;  /* 0x00000007e703a211 */ /* 0x004fca00008f0c08 */
[----:B------:R2:W-:Y:S01]  /*e130*/  @!P2 ST.E.128 [R2.64], RZ ;  /* 0x000000ff0200a985 */ /* 0x0005e2000c101d06 */
[----:B------:R-:W-:Y:S05]  /*e140*/  BRA.DIV ~URZ, `(.L_x_126) ;  /* 0x000039627f007947 */ /* 0x000fea000b800000 */
[----:B------:R4:W1:Y:S04]  /*e150*/  SHFL.IDX PT, R7, R5, 0x1, 0x181f ;  /* 0x00381f0005077f89 */ /* 0x00086800000e0000 */
[----:B--2---:R4:W2:Y:S02]  /*e160*/  SHFL.IDX PT, R2, R6, 0x1, 0x181f ;  /* 0x00381f0006027f89 */ /* 0x0048a400000e0000 */
.L_x_200:
[----:B------:R-:W-:Y:S02]  /*e170*/  IADD3 R3, R0, 0x10, RZ ;  /* 0x0000001000037810 */ /* 0x000fe40007ffe0ff */
[----:B------:R-:W-:Y:S02]  /*e180*/  SHF.R.S32.HI R8, RZ, 0x1f, R231 ;  /* 0x0000001fff087819 */ /* 0x000fe400000114e7 */
[----:B------:R-:W-:-:S13]  /*e190*/  ISETP.GE.OR P2, PT, R3, R4, P0 ;  /* 0x000000040300720c */ /* 0x000fda0000746670 */
[----:B--2---:R-:W-:-:S04]  /*e1a0*/  @!P2 LEA R2, P1, R231, R2, 0x1 ;  /* 0x00000002e702a211 */ /* 0x004fc800078208ff */
[----:B-1----:R-:W-:-:S05]  /*e1b0*/  @!P2 LEA.HI.X R3, R231, R7, R8, 0x1, P1 ;  /* 0x00000007e703a211 */ /* 0x002fca00008f0c08 */
[----:B------:R1:W-:Y:S01]  /*e1c0*/  @!P2 ST.E.128 [R2.64], RZ ;  /* 0x000000ff0200a985 */ /* 0x0003e2000c101d06 */
[----:B------:R-:W-:Y:S05]  /*e1d0*/  BRA.DIV ~URZ, `(.L_x_127) ;  /* 0x000039a27f007947 */ /* 0x000fea000b800000 */
[----:B------:R2:W1:Y:S02]  /*e1e0*/  SHFL.IDX PT, R7, R5, 0x2, 0x181f ;  /* 0x00581f0005077f89 */ /* 0x00046400000e0000 */
.L_x_201:
[----:B------:R-:W-:Y:S05]  /*e1f0*/  BRA.DIV ~URZ, `(.L_x_128) ;  /* 0x000039f27f007947 */ /* 0x000fea000b800000 */
[----:B-1----:R1:W2:Y:S02]  /*e200*/  SHFL.IDX PT, R2, R6, 0x2, 0x181f ;  /* 0x00581f0006027f89 */ /* 0x0022a400000e0000 */
.L_x_202:
[----:B------:R-:W-:Y:S02]  /*e210*/  IADD3 R3, R0, 0x20, RZ ;  /* 0x0000002000037810 */ /* 0x000fe40007ffe0ff */
[----:B------:R-:W-:Y:S02]  /*e220*/  SHF.R.S32.HI R8, RZ, 0x1f, R231 ;  /* 0x0000001fff087819 */ /* 0x000fe400000114e7 */
[----:B------:R-:W-:-:S13]  /*e230*/  ISETP.GE.OR P2, PT, R3, R4, P0 ;  /* 0x000000040300720c */ /* 0x000fda0000746670 */
[----:B--2---:R-:W-:-:S04]  /*e240*/  @!P2 LEA R2, P1, R231, R2, 0x1 ;  /* 0x00000002e702a211 */ /* 0x004fc800078208ff */
[----:B------:R-:W-:-:S05]  /*e250*/  @!P2 LEA.HI.X R3, R231, R7, R8, 0x1, P1 ;  /* 0x00000007e703a211 */ /* 0x000fca00008f0c08 */
[----:B------:R2:W-:Y:S01]  /*e260*/  @!P2 ST.E.128 [R2.64], RZ ;  /* 0x000000ff0200a985 */ /* 0x0005e2000c101d06 */
[----:B------:R-:W-:Y:S05]  /*e270*/  BRA.DIV ~URZ, `(.L_x_129) ;  /* 0x000039e27f007947 */ /* 0x000fea000b800000 */
[----:B------:R1:W2:Y:S04]  /*e280*/  SHFL.IDX PT, R7, R5, 0x3, 0x181f ;  /* 0x00781f0005077f89 */ /* 0x0002a800000e0000 */
[----:B--2---:R1:W2:Y:S02]  /*e290*/  SHFL.IDX PT, R2, R6, 0x3, 0x181f ;  /* 0x00781f0006027f89 */ /* 0x0042a400000e0000 */
.L_x_203:
[----:B------:R-:W-:Y:S02]  /*e2a0*/  IADD3 R3, R0, 0x30, RZ ;  /* 0x0000003000037810 */ /* 0x000fe40007ffe0ff */
[----:B------:R-:W-:Y:S02]  /*e2b0*/  SHF.R.S32.HI R8, RZ, 0x1f, R231 ;  /* 0x0000001fff087819 */ /* 0x000fe400000114e7 */
[----:B------:R-:W-:-:S13]  /*e2c0*/  ISETP.GE.OR P2, PT, R3, R4, P0 ;  /* 0x000000040300720c */ /* 0x000fda0000746670 */
[----:B--2---:R-:W-:-:S04]  /*e2d0*/  @!P2 LEA R2, P1, R231, R2, 0x1 ;  /* 0x00000002e702a211 */ /* 0x004fc800078208ff */
[----:B------:R-:W-:-:S05]  /*e2e0*/  @!P2 LEA.HI.X R3, R231, R7, R8, 0x1, P1 ;  /* 0x00000007e703a211 */ /* 0x000fca00008f0c08 */
[----:B------:R2:W-:Y:S01]  /*e2f0*/  @!P2 ST.E.128 [R2.64], RZ ;  /* 0x000000ff0200a985 */ /* 0x0005e2000c101d06 */
[----:B------:R-:W-:Y:S05]  /*e300*/  BRA.DIV ~URZ, `(.L_x_130) ;  /* 0x00003a227f007947 */ /* 0x000fea000b800000 */
[----:B------:R1:W2:Y:S02]  /*e310*/  SHFL.IDX PT, R7, R5, 0x4, 0x181f ;  /* 0x00981f0005077f89 */ /* 0x0002a400000e0000 */
.L_x_204:
[----:B------:R-:W-:Y:S05]  /*e320*/  BRA.DIV ~URZ, `(.L_x_131) ;  /* 0x00003a727f007947 */ /* 0x000fea000b800000 */
[----:B--2---:R2:W1:Y:S02]  /*e330*/  SHFL.IDX PT, R2, R6, 0x4, 0x181f ;  /* 0x00981f0006027f89 */ /* 0x00446400000e0000 */
.L_x_205:
[----:B------:R-:W-:Y:S02]  /*e340*/  IADD3 R3, R0, 0x40, RZ ;  /* 0x0000004000037810 */ /* 0x000fe40007ffe0ff */
[----:B------:R-:W-:Y:S02]  /*e350*/  SHF.R.S32.HI R8, RZ, 0x1f, R231 ;  /* 0x0000001fff087819 */ /* 0x000fe400000114e7 */
[----:B------:R-:W-:-:S13]  /*e360*/  ISETP.GE.OR P2, PT, R3, R4, P0 ;  /* 0x000000040300720c */ /* 0x000fda0000746670 */
[----:B-1----:R-:W-:-:S04]  /*e370*/  @!P2 LEA R2, P1, R231, R2, 0x1 ;  /* 0x00000002e702a211 */ /* 0x002fc800078208ff */
[----:B------:R-:W-:-:S05]  /*e380*/  @!P2 LEA.HI.X R3, R231, R7, R8, 0x1, P1 ;  /* 0x00000007e703a211 */ /* 0x000fca00008f0c08 */
[----:B------:R1:W-:Y:S01]  /*e390*/  @!P2 ST.E.128 [R2.64], RZ ;  /* 0x000000ff0200a985 */ /* 0x0003e2000c101d06 */
[----:B------:R-:W-:Y:S05]  /*e3a0*/  BRA.DIV ~URZ, `(.L_x_132) ;  /* 0x00003a627f007947 */ /* 0x000fea000b800000 */
[----:B------:R1:W2:Y:S04]  /*e3b0*/  SHFL.IDX PT, R7, R5, 0x5, 0x181f ;  /* 0x00b81f0005077f89 */ /* 0x0002a800000e0000 */
[----:B-1----:R1:W3:Y:S02]  /*e3c0*/  SHFL.IDX PT, R2, R6, 0x5, 0x181f ;  /* 0x00b81f0006027f89 */ /* 0x0022e400000e0000 */
.L_x_206:
[----:B------:R-:W-:Y:S02]  /*e3d0*/  IADD3 R3, R0, 0x50, RZ ;  /* 0x0000005000037810 */ /* 0x000fe40007ffe0ff */
[----:B------:R-:W-:Y:S02]  /*e3e0*/  SHF.R.S32.HI R8, RZ, 0x1f, R231 ;  /* 0x0000001fff087819 */ /* 0x000fe400000114e7 */
[----:B------:R-:W-:-:S13]  /*e3f0*/  ISETP.GE.OR P2, PT, R3, R4, P0 ;  /* 0x000000040300720c */ /* 0x000fda0000746670 */
[----:B---3--:R-:W-:-:S04]  /*e400*/  @!P2 LEA R2, P1, R231, R2, 0x1 ;  /* 0x00000002e702a211 */ /* 0x008fc800078208ff */
[----:B--2---:R-:W-:-:S05]  /*e410*/  @!P2 LEA.HI.X R3, R231, R7, R8, 0x1, P1 ;  /* 0x00000007e703a211 */ /* 0x004fca00008f0c08 */
[----:B------:R2:W-:Y:S01]  /*e420*/  @!P2 ST.E.128 [R2.64], RZ ;  /* 0x000000ff0200a985 */ /* 0x0005e2000c101d06 */
[----:B------:R-:W-:Y:S05]  /*e430*/  BRA.DIV ~URZ, `(.L_x_133) ;  /* 0x00003aa27f007947 */ /* 0x000fea000b800000 */
[----:B------:R3:W1:Y:S02]  /*e440*/  SHFL.IDX PT, R7, R5, 0x6, 0x181f ;  /* 0x00d81f0005077f89 */ /* 0x00066400000e0000 */
.L_x_207:
[----:B------:R-:W-:Y:S05]  /*e450*/  BRA.DIV ~URZ, `(.L_x_134) ;  /* 0x00003af27f007947 */ /* 0x000fea000b800000 */
[----:B--2---:R2:W3:Y:S02]  /*e460*/  SHFL.IDX PT, R2, R6, 0x6, 0x181f ;  /* 0x00d81f0006027f89 */ /* 0x0044e400000e0000 */
.L_x_208:
[----:B------:R-:W-:Y:S02]  /*e470*/  IADD3 R3, R0, 0x60, RZ ;  /* 0x0000006000037810 */ /* 0x000fe40007ffe0ff */
[----:B------:R-:W-:Y:S02]  /*e480*/  SHF.R.S32.HI R8, RZ, 0x1f, R231 ;  /* 0x0000001fff087819 */ /* 0x000fe400000114e7 */
[----:B------:R-:W-:-:S13]  /*e490*/  ISETP.GE.OR P2, PT, R3, R4, P0 ;  /* 0x000000040300720c */ /* 0x000fda0000746670 */
[----:B---3--:R-:W-:-:S04]  /*e4a0*/  @!P2 LEA R2, P1, R231, R2, 0x1 ;  /* 0x00000002e702a211 */ /* 0x008fc800078208ff */
[----:B-1----:R-:W-:-:S05]  /*e4b0*/  @!P2 LEA.HI.X R3, R231, R7, R8, 0x1, P1 ;  /* 0x00000007e703a211 */ /* 0x002fca00008f0c08 */
[----:B------:R1:W-:Y:S01]  /*e4c0*/  @!P2 ST.E.128 [R2.64], RZ ;  /* 0x000000ff0200a985 */ /* 0x0003e2000c101d06 */
[----:B------:R-:W-:Y:S05]  /*e4d0*/  BRA.DIV ~URZ, `(.L_x_135) ;  /* 0x00003ae27f007947 */ /* 0x000fea000b800000 */
[----:B----4-:R-:W3:Y:S04]  /*e4e0*/  SHFL.IDX PT, R5, R5, 0x7, 0x181f ;  /* 0x00f81f0005057f89 */ /* 0x010ee800000e0000 */
[----:B-1----:R1:W4:Y:S02]  /*e4f0*/  SHFL.IDX PT, R2, R6, 0x7, 0x181f ;  /* 0x00f81f0006027f89 */ /* 0x00232400000e0000 */
.L_x_209:
[----:B------:R-:W-:Y:S02]  /*e500*/  IADD3 R0, R0, 0x70, RZ ;  /* 0x0000007000007810 */ /* 0x000fe40007ffe0ff */
[----:B-12---:R-:W-:Y:S02]  /*e510*/  SHF.R.S32.HI R6, RZ, 0x1f, R231 ;  /* 0x0000001fff067819 */ /* 0x006fe400000114e7 */
[----:B------:R-:W-:-:S13]  /*e520*/  ISETP.GE.OR P1, PT, R0, R4, P0 ;  /* 0x000000040000720c */ /* 0x000fda0000726670 */
[----:B----4-:R-:W-:-:S04]  /*e530*/  @!P1 LEA R2, P0, R231, R2, 0x1 ;  /* 0x00000002e7029211 */ /* 0x010fc800078008ff */
[----:B---3--:R-:W-:-:S05]  /*e540*/  @!P1 LEA.HI.X R3, R231, R5, R6, 0x1, P0 ;  /* 0x00000005e7039211 */ /* 0x008fca00000f0c06 */
[----:B------:R1:W-:Y:S04]  /*e550*/  @!P1 ST.E.128 [R2.64], RZ ;  /* 0x000000ff02009985 */ /* 0x0003e8000c101d06 */
.L_x_108:
[----:B------:R-:W-:Y:S05]  /*e560*/  BSYNC B1 ;  /* 0x0000000000017941 */ /* 0x000fea0003800000 */
.L_x_92:
[----:B-1----:R-:W5:Y:S02]  /*e570*/  LDL R0, [R1+0xc4] ;  /* 0x0000c40001007983 */ /* 0x002f640000100800 */
[----:B-----5:R-:W-:-:S13]  /*e580*/  ISETP.NE.AND P0, PT, R0, RZ, PT ;  /* 0x000000ff0000720c */ /* 0x020fda0003f05270 */
[----:B------:R-:W-:Y:S01]  /*e590*/  @P0 WARPSYNC 0xffffffff ;  /* 0xffffffff00000948 */ /* 0x000fe20003800000 */
[----:B------:R-:W-:Y:S06]  /*e5a0*/  @P0 BAR.SYNC.DEFER_BLOCKING 0x5, 0x80 ;  /* 0x0142000000000b1d */ /* 0x000fec0000010000 */
[----:B--23--:R-:W1:Y:S04]  /*e5b0*/  @P0 LDS.128 R4, [0x9100] ;  /* 0x00910000ff040984 */ /* 0x00ce680000000c00 */
[----:B-1----:R1:W-:Y:S04]  /*e5c0*/  @P0 STL.64 [R1+0x40], R4 ;  /* 0x0000400401000387 */ /* 0x0023e80000100a00 */
[----:B------:R1:W-:Y:S04]  /*e5d0*/  @P0 STL.64 [R1+0x48], R6 ;  /* 0x0000480601000387 */ /* 0x0003e80000100a00 */
[----:B------:R-:W-:Y:S06]  /*e5e0*/  @P0 BAR.ARV 0x4, 0x80 ;  /* 0x0102000000000b1d */ /* 0x000fec0000002000 */
[----:B------:R-:W-:Y:S05]  /*e5f0*/  @P0 BRA `(.L_x_136) ;  /* 0x00000b9000000947 */ /* 0x000fea0003800000 */
[----:B------:R-:W2:Y:S01]  /*e600*/  S2R R0, SR_TID.X ;  /* 0x0000000000007919 */ /* 0x000ea20000002100 */
[----:B-1----:R-:W-:Y:S01]  /*e610*/  IMAD.MOV.U32 R7, RZ, RZ, RZ ;  /* 0x000000ffff077224 */ /* 0x002fe200078e00ff */
[----:B--2---:R-:W-:-:S04]  /*e620*/  LOP3.LUT R13, R0, 0x1f, RZ, 0xc0, !PT ;  /* 0x0000001f000d7812 */ /* 0x004fc800078ec0ff */
[----:B------:R-:W-:Y:S01]  /*e630*/  ISETP.NE.AND P5, PT, R13, 0x1f, PT ;  /* 0x0000001f0d00780c */ /* 0x000fe20003fa5270 */
[----:B------:R-:W-:Y:S10]  /*e640*/  BRA.DIV ~URZ, `(.L_x_137) ;  /* 0x00003a427f007947 */ /* 0x000ff4000b800000 */
[----:B------:R1:W2:Y:S02]  /*e650*/  SHFL.IDX PT, R9, R57, RZ, 0x1f ;  /* 0x00001fff39097589 */ /* 0x0002a400000e0000 */
.L_x_210:
[----:B------:R-:W-:Y:S05]  /*e660*/  BRA.DIV ~URZ, `(.L_x_138) ;  /* 0x00003a927f007947 */ /* 0x000fea000b800000 */
[----:B------:R3:W1:Y:S02]  /*e670*/  SHFL.IDX PT, R8, R57, 0x1, 0x1f ;  /* 0x00201f0039087f89 */ /* 0x00066400000e0000 */
.L_x_211:
[----:B------:R-:W5:Y:S01]  /*e680*/  LDL R0, [R1+0x4c] ;  /* 0x00004c0001007983 */ /* 0x000f620000100800 */
[----:B------:R-:W-:Y:S02]  /*e690*/  IMAD.MOV.U32 R6, RZ, RZ, RZ ;  /* 0x000000ffff067224 */ /* 0x000fe400078e00ff */
[----:B-----5:R-:W-:-:S05]  /*e6a0*/  IMAD.IADD R0, R0, 0x1, R13 ;  /* 0x0000000100007824 */ /* 0x020fca00078e020d */
[----:B------:R-:W-:-:S13]  /*e6b0*/  ISETP.GE.OR P0, PT, R0, c[0x0][0x53c], !P5 ;  /* 0x00014f0000007a0c */ /* 0x000fda0006f06670 */
[----:B------:R-:W-:Y:S01]  /*e6c0*/  @!P0 IMAD.MOV.U32 R2, RZ, RZ, 0x4 ;  /* 0x00000004ff028424 */ /* 0x000fe200078e00ff */
[----:B----4-:R-:W-:-:S03]  /*e6d0*/  @!P0 MOV R3, 0x4 ;  /* 0x0000000400038802 */ /* 0x010fc60000000f00 */
[----:B------:R-:W-:-:S04]  /*e6e0*/  @!P0 IMAD.WIDE R4, R0, R2, c[0x0][0x580] ;  /* 0x0001600000048625 */ /* 0x000fc800078e0202 */
[----:B------:R-:W-:Y:S01]  /*e6f0*/  @!P0 IMAD.WIDE R2, R0, R3, c[0x0][0x578] ;  /* 0x00015e0000028625 */ /* 0x000fe200078e0203 */
[----:B------:R-:W4:Y:S04]  /*e700*/  @!P0 LDG.E R6, [R4.64] ;  /* 0x0000000604068981 */ /* 0x000f28000c1e1900 */
[----:B------:R-:W4:Y:S01]  /*e710*/  @!P0 LDG.E R7, [R2.64] ;  /* 0x0000000602078981 */ /* 0x000f22000c1e1900 */
[C---:B------:R-:W-:Y:S02]  /*e720*/  ISETP.GE.U32.AND P4, PT, R13.reuse, 0x10, PT ;  /* 0x000000100d00780c */ /* 0x040fe40003f86070 */
[C---:B------:R-:W-:Y:S02]  /*e730*/  ISETP.GE.U32.AND P3, PT, R13.reuse, 0x8, PT ;  /* 0x000000080d00780c */ /* 0x040fe40003f66070 */
[----:B------:R-:W-:-:S02]  /*e740*/  ISETP.GE.U32.AND P2, PT, R13, 0x4, PT ;  /* 0x000000040d00780c */ /* 0x000fc40003f46070 */
[C---:B------:R-:W-:Y:S02]  /*e750*/  ISETP.GE.U32.AND P1, PT, R13.reuse, 0x2, PT ;  /* 0x000000020d00780c */ /* 0x040fe40003f26070 */
[----:B------:R-:W-:Y:S02]  /*e760*/  ISETP.NE.AND P0, PT, R13, RZ, PT ;  /* 0x000000ff0d00720c */ /* 0x000fe40003f05270 */
[----:B------:R-:W-:Y:S01]  /*e770*/  MOV R12, RZ ;  /* 0x000000ff000c7202 */ /* 0x000fe20000000f00 */
[----:B----4-:R-:W-:Y:S01]  /*e780*/  IMAD R0, R7, R6, RZ ;  /* 0x0000000607007224 */ /* 0x010fe200078e02ff */
[----:B------:R-:W-:Y:S07]  /*e790*/  BRA.DIV ~URZ, `(.L_x_139) ;  /* 0x000039d27f007947 */ /* 0x000fee000b800000 */
[----:B------:R4:W3:Y:S02]  /*e7a0*/  SHFL.UP PT, R4, R0, 0x1, RZ ;  /* 0x0420000000047989 */ /* 0x0008e400000e00ff */
.L_x_212:
[----:B---3--:R-:W-:-:S04]  /*e7b0*/  SEL R4, R4, RZ, P0 ;  /* 0x000000ff04047207 */ /* 0x008fc80000000000 */
[----:B----4-:R-:W-:Y:S01]  /*e7c0*/  IADD3 R0, R0, R4, RZ ;  /* 0x0000000400007210 */ /* 0x010fe20007ffe0ff */
[----:B------:R-:W-:Y:S05]  /*e7d0*/  BRA.DIV ~URZ, `(.L_x_140) ;  /* 0x000039d27f007947 */ /* 0x000fea000b800000 */
[----:B------:R-:W3:Y:S02]  /*e7e0*/  SHFL.UP PT, R2, R0, 0x2, RZ ;  /* 0x0440000000027989 */ /* 0x000ee400000e00ff */
[----:B---3--:R-:W-:-:S05]  /*e7f0*/  SEL R2, R2, RZ, P1 ;  /* 0x000000ff02027207 */ /* 0x008fca0000800000 */
[----:B------:R-:W-:-:S05]  /*e800*/  IMAD.IADD R4, R0, 0x1, R2 ;  /* 0x0000000100047824 */ /* 0x000fca00078e0202 */
        /* <DEDUP_REMOVED lines=9> */
[----:B------:R3:W4:Y:S02]  /*e8a0*/  SHFL.IDX PT, R0, R4, 0x1f, 0x1f ;  /* 0x03e01f0004007f89 */ /* 0x00072400000e0000 */
.L_x_213:
[----:B----4-:R-:W-:Y:S01]  /*e8b0*/  IMAD R0, R0, c[0x0][0x538], RZ ;  /* 0x00014e0000007a24 */ /* 0x010fe200078e02ff */
[----:B------:R-:W-:Y:S04]  /*e8c0*/  BSSY B1, `(.L_x_141) ;  /* 0x0000083000017945 */ /* 0x000fe80003800000 */
[----:B-1----:R-:W-:-:S04]  /*e8d0*/  IADD3 R8, R0, R8, RZ ;  /* 0x0000000800087210 */ /* 0x002fc80007ffe0ff */
[----:B--2---:R-:W-:-:S13]  /*e8e0*/  ISETP.GT.AND P6, PT, R8, R9, PT ;  /* 0x000000090800720c */ /* 0x004fda0003fc4270 */
[----:B------:R-:W-:Y:S05]  /*e8f0*/  @P6 BRA `(.L_x_142) ;  /* 0x0000025000006947 */ /* 0x000fea0003800000 */
.L_x_146:
[----:B------:R-:W2:Y:S02]  /*e900*/  LDL.LU R0, [R1+0x4c] ;  /* 0x00004c0001007983 */ /* 0x000ea40000300800 */
[----:B--2---:R-:W-:-:S04]  /*e910*/  IADD3 R0, R0, 0x1f, RZ ;  /* 0x0000001f00007810 */ /* 0x004fc80007ffe0ff */
[----:B------:R-:W-:-:S13]  /*e920*/  ISETP.GE.AND P6, PT, R0, c[0x0][0x53c], PT ;  /* 0x00014f0000007a0c */ /* 0x000fda0003fc6270 */
[----:B------:R-:W-:Y:S05]  /*e930*/  @P6 BRA `(.L_x_143) ;  /* 0x0000076000006947 */ /* 0x000fea0003800000 */
[----:B------:R1:W-:Y:S01]  /*e940*/  STL [R1+0x4c], R0 ;  /* 0x00004c0001007387 */ /* 0x0003e20000100800 */
[----:B------:R-:W-:Y:S01]  /*e950*/  CS2R R6, SRZ ;  /* 0x0000000000067805 */ /* 0x000fe2000001ff00 */
[----:B-1----:R-:W-:-:S04]  /*e960*/  IADD3 R0, R0, R13, RZ ;  /* 0x0000000d00007210 */ /* 0x002fc80007ffe0ff */
[----:B------:R-:W-:-:S13]  /*e970*/  ISETP.GE.OR P6, PT, R0, c[0x0][0x53c], !P5 ;  /* 0x00014f0000007a0c */ /* 0x000fda0006fc6670 */
[----:B------:R-:W-:Y:S02]  /*e980*/  @!P6 MOV R2, 0x4 ;  /* 0x000000040002e802 */ /* 0x000fe40000000f00 */
[----:B------:R-:W-:-:S03]  /*e990*/  @!P6 MOV R3, 0x4 ;  /* 0x000000040003e802 */ /* 0x000fc60000000f00 */
[----:B---3--:R-:W-:-:S04]  /*e9a0*/  @!P6 IMAD.WIDE R4, R0, R2, c[0x0][0x580] ;  /* 0x000160000004e625 */ /* 0x008fc800078e0202 */
[----:B------:R-:W-:Y:S01]  /*e9b0*/  @!P6 IMAD.WIDE R2, R0, R3, c[0x0][0x578] ;  /* 0x00015e000002e625 */ /* 0x000fe200078e0203 */
[----:B------:R-:W2:Y:S04]  /*e9c0*/  @!P6 LDG.E R6, [R4.64] ;  /* 0x000000060406e981 */ /* 0x000ea8000c1e1900 */
[----:B------:R-:W2:Y:S02]  /*e9d0*/  @!P6 LDG.E R7, [R2.64] ;  /* 0x000000060207e981 */ /* 0x000ea4000c1e1900 */
[----:B--2---:R-:W-:Y:S01]  /*e9e0*/  IMAD R0, R7, R6, RZ ;  /* 0x0000000607007224 */ /* 0x004fe200078e02ff */
[----:B------:R-:W-:Y:S05]  /*e9f0*/  BRA.DIV ~URZ, `(.L_x_144) ;  /* 0x000039627f007947 */ /* 0x000fea000b800000 */
[----:B------:R1:W2:Y:S02]  /*ea00*/  SHFL.UP PT, R2, R0, 0x1, RZ ;  /* 0x0420000000027989 */ /* 0x0002a400000e00ff */
.L_x_214:
        /* <DEDUP_REMOVED lines=16> */
.L_x_215:
[----:B--2---:R-:W-:-:S05]  /*eb10*/  IMAD R0, R0, c[0x0][0x538], RZ ;  /* 0x00014e0000007a24 */ /* 0x004fca00078e02ff */
[----:B------:R-:W-:-:S04]  /*eb20*/  IADD3 R8, R0, R8, RZ ;  /* 0x0000000800087210 */ /* 0x000fc80007ffe0ff */
[----:B------:R-:W-:-:S13]  /*eb30*/  ISETP.GT.AND P6, PT, R8, R9, PT ;  /* 0x000000090800720c */ /* 0x000fda0003fc4270 */
[----:B-1----:R-:W-:Y:S05]  /*eb40*/  @!P6 BRA `(.L_x_146) ;  /* 0xfffffdb00000e947 */ /* 0x002fea000383ffff */
.L_x_142:
[----:B------:R-:W-:-:S05]  /*eb50*/  IADD3 R8, -R0, R8, RZ ;  /* 0x0000000800087210 */ /* 0x000fca0007ffe1ff */
[----:B------:R-:W-:-:S05]  /*eb60*/  IMAD R0, R4, c[0x0][0x538], R8 ;  /* 0x00014e0004007a24 */ /* 0x000fca00078e0208 */
[----:B------:R-:W-:Y:S01]  /*eb70*/  ISETP.GT.AND P0, PT, R0, R9, PT ;  /* 0x000000090000720c */ /* 0x000fe20003f04270 */
[----:B------:R-:W-:-:S12]  /*eb80*/  BRA.DIV ~URZ, `(.L_x_147) ;  /* 0x000039d27f007947 */ /* 0x000fd8000b800000 */
[----:B------:R-:W-:-:S04]  /*eb90*/  VOTE.ANY R0, PT, !P0 ;  /* 0x0000000000007806 */ /* 0x000fc800040e0100 */
.L_x_216:
[----:B------:R1:W2:Y:S01]  /*eba0*/  POPC R11, R0 ;  /* 0x00000000000b7309 */ /* 0x0002a20000000000 */
[----:B------:R-:W-:Y:S05]  /*ebb0*/  BRA.DIV ~URZ, `(.L_x_148) ;  /* 0x000039e27f007947 */ /* 0x000fea000b800000 */
[----:B--2---:R2:W4:Y:S04]  /*ebc0*/  SHFL.IDX PT, R6, R6, R11, 0x1f ;  /* 0x00001f0b06067589 */ /* 0x00452800000e0000 */
[----:B------:R2:W1:Y:S02]  /*ebd0*/  SHFL.IDX PT, R7, R7, R11, 0x1f ;  /* 0x00001f0b07077589 */ /* 0x00046400000e0000 */
.L_x_217:
[----:B------:R-:W-:Y:S01]  /*ebe0*/  ISETP.NE.AND P0, PT, R0, RZ, PT ;  /* 0x000000ff0000720c */ /* 0x000fe20003f05270 */
[----:B------:R-:W-:-:S12]  /*ebf0*/  BSSY B0, `(.L_x_149) ;  /* 0x0000005000007945 */ /* 0x000fd80003800000 */
[----:B------:R-:W-:Y:S05]  /*ec00*/  @!P0 BRA `(.L_x_150) ;  /* 0x0000003000008947 */ /* 0x000fea0003800000 */
[----:B-1----:R-:W-:Y:S01]  /*ec10*/  IADD3 R0, R11, -0x1, RZ ;  /* 0xffffffff0b007810 */ /* 0x002fe20007ffe0ff */
[----:B------:R-:W-:Y:S05]  /*ec20*/  BRA.DIV ~URZ, `(.L_x_151) ;  /* 0x00003a427f007947 */ /* 0x000fea000b800000 */
[----:B------:R1:W2:Y:S02]  /*ec30*/  SHFL.IDX PT, R12, R4, R0, 0x1f ;  /* 0x00001f00040c7589 */ /* 0x0002a400000e0000 */
.L_x_150:
[----:B------:R-:W-:Y:S05]  /*ec40*/  BSYNC B0 ;  /* 0x0000000000007941 */ /* 0x000fea0003800000 */
.L_x_149:
[----:B--2---:R-:W-:Y:S01]  /*ec50*/  IMAD R5, R12, c[0x0][0x538], R8 ;  /* 0x00014e000c057a24 */ /* 0x004fe200078e0208 */
[----:B-1-34-:R-:W-:Y:S02]  /*ec60*/  IABS R4, R6 ;  /* 0x0000000600047213 */ /* 0x01afe40000000000 */
[----:B------:R-:W-:Y:S01]  /*ec70*/  IABS R0, R7 ;  /* 0x0000000700007213 */ /* 0x000fe20000000000 */
[----:B------:R-:W-:Y:S01]  /*ec80*/  IMAD.IADD R10, R9, 0x1, -R5 ;  /* 0x00000001090a7824 */ /* 0x000fe200078e0a05 */
[----:B------:R1:W-:Y:S01]  /*ec90*/  STL [R1+0x40], R5 ;  /* 0x0000400501007387 */ /* 0x0003e20000100800 */
[----:B------:R-:W2:Y:S03]  /*eca0*/  I2F.RP R2, R4 ;  /* 0x0000000400027306 */ /* 0x000ea60000209400 */
[----:B------:R-:W3:Y:S05]  /*ecb0*/  LDL.LU R14, [R1+0x4c] ;  /* 0x00004c00010e7983 */ /* 0x000eea0000300800 */
[----:B--2---:R-:W2:Y:S02]  /*ecc0*/  MUFU.RCP R2, R2 ;  /* 0x0000000200027308 */ /* 0x004ea40000001000 */
[----:B--2---:R-:W-:-:S06]  /*ecd0*/  IADD3 R2, R2, 0xffffffe, RZ ;  /* 0x0ffffffe02027810 */ /* 0x004fcc0007ffe0ff */
[----:B------:R-:W2:Y:S01]  /*ece0*/  F2I.FTZ.U32.TRUNC.NTZ R3, R2 ;  /* 0x0000000200037305 */ /* 0x000ea2000021f000 */
[----:B-1----:R-:W-:Y:S01]  /*ecf0*/  IMAD.MOV.U32 R5, RZ, RZ, R0 ;  /* 0x000000ffff057224 */ /* 0x002fe200078e0000 */
[----:B------:R-:W-:Y:S02]  /*ed00*/  IABS R0, R6 ;  /* 0x0000000600007213 */ /* 0x000fe40000000000 */
[----:B------:R-:W-:-:S04]  /*ed10*/  IABS R9, R10 ;  /* 0x0000000a00097213 */ /* 0x000fc80000000000 */
[----:B------:R-:W1:Y:S01]  /*ed20*/  I2F.RP R12, R5 ;  /* 0x00000005000c7306 */ /* 0x000e620000209400 */
[----:B--2---:R-:W-:-:S04]  /*ed30*/  IMAD.MOV R2, RZ, RZ, -R3 ;  /* 0x000000ffff027224 */ /* 0x004fc800078e0a03 */
[----:B------:R-:W-:Y:S01]  /*ed40*/  IMAD R8, R2, R4, RZ ;  /* 0x0000000402087224 */ /* 0x000fe200078e02ff */
[----:B------:R-:W-:Y:S01]  /*ed50*/  MOV R2, RZ ;  /* 0x000000ff00027202 */ /* 0x000fe20000000f00 */
[----:B------:R-:W-:-:S04]  /*ed60*/  IMAD.MOV R0, RZ, RZ, -R0 ;  /* 0x000000ffff007224 */ /* 0x000fc800078e0a00 */
[----:B------:R-:W-:-:S04]  /*ed70*/  IMAD.HI.U32 R8, R3, R8, R2 ;  /* 0x0000000803087227 */ /* 0x000fc800078e0002 */
[----:B------:R-:W-:Y:S02]  /*ed80*/  IMAD.MOV.U32 R2, RZ, RZ, R9 ;  /* 0x000000ffff027224 */ /* 0x000fe400078e0009 */
[----:B------:R-:W-:Y:S02]  /*ed90*/  IMAD.MOV.U32 R3, RZ, RZ, R0 ;  /* 0x000000ffff037224 */ /* 0x000fe400078e0000 */
[----:B------:R-:W-:-:S04]  /*eda0*/  IMAD.HI.U32 R0, R8, R2, RZ ;  /* 0x0000000208007227 */ /* 0x000fc800078e00ff */
[----:B------:R-:W-:Y:S02]  /*edb0*/  IMAD R2, R0, R3, R2 ;  /* 0x0000000300027224 */ /* 0x000fe400078e0202 */
[----:B-1----:R-:W1:Y:S03]  /*edc0*/  MUFU.RCP R3, R12 ;  /* 0x0000000c00037308 */ /* 0x002e660000001000 */
[----:B------:R-:W-:Y:S02]  /*edd0*/  ISETP.GT.U32.AND P1, PT, R4, R2, PT ;  /* 0x000000020400720c */ /* 0x000fe40003f24070 */
[----:B-1----:R-:W-:-:S11]  /*ede0*/  IADD3 R3, R3, 0xffffffe, RZ ;  /* 0x0ffffffe03037810 */ /* 0x002fd60007ffe0ff */
[-C--:B------:R-:W-:Y:S01]  /*edf0*/  @!P1 IADD3 R2, R2, -R4.reuse, RZ ;  /* 0x8000000402029210 */ /* 0x080fe20007ffe0ff */
[----:B------:R-:W1:Y:S03]  /*ee00*/  F2I.FTZ.U32.TRUNC.NTZ R3, R3 ;  /* 0x0000000300037305 */ /* 0x000e66000021f000 */
[----:B------:R-:W-:Y:S02]  /*ee10*/  ISETP.GE.U32.AND P2, PT, R2, R4, PT ;  /* 0x000000040200720c */ /* 0x000fe40003f46070 */
[----:B------:R-:W-:Y:S02]  /*ee20*/  LOP3.LUT R2, R10, R6, RZ, 0x3c, !PT ;  /* 0x000000060a027212 */ /* 0x000fe400078e3cff */
[----:B------:R-:W-:Y:S02]  /*ee30*/  @!P1 IADD3 R0, R0, 0x1, RZ ;  /* 0x0000000100009810 */ /* 0x000fe40007ffe0ff */
[----:B------:R-:W-:-:S02]  /*ee40*/  ISETP.GE.AND P0, PT, R2, RZ, PT ;  /* 0x000000ff0200720c */ /* 0x000fc40003f06270 */
[----:B------:R-:W-:-:S05]  /*ee50*/  ISETP.NE.AND P1, PT, R6, RZ, PT ;  /* 0x000000ff0600720c */ /* 0x000fca0003f25270 */
[----:B------:R-:W-:Y:S01]  /*ee60*/  @P2 IADD3 R0, R0, 0x1, RZ ;  /* 0x0000000100002810 */ /* 0x000fe20007ffe0ff */
[----:B-1----:R-:W-:-:S04]  /*ee70*/  IMAD.MOV R2, RZ, RZ, -R3 ;  /* 0x000000ffff027224 */ /* 0x002fc800078e0a03 */
[----:B------:R-:W-:Y:S01]  /*ee80*/  IMAD.MOV.U32 R4, RZ, RZ, R2 ;  /* 0x000000ffff047224 */ /* 0x000fe200078e0002 */
[----:B------:R-:W-:Y:S01]  /*ee90*/  IABS R2, R7 ;  /* 0x0000000700027213 */ /* 0x000fe20000000000 */
[----:B------:R-:W-:Y:S01]  /*eea0*/  @!P0 IMAD.MOV R0, RZ, RZ, -R0 ;  /* 0x000000ffff008224 */ /* 0x000fe200078e0a00 */
[----:B------:R-:W-:Y:S01]  /*eeb0*/  @!P1 LOP3.LUT R0, RZ, R6, RZ, 0x33, !PT ;  /* 0x00000006ff009212 */ /* 0x000fe200078e33ff */
[----:B------:R-:W-:Y:S01]  /*eec0*/  IMAD R4, R4, R5, RZ ;  /* 0x0000000504047224 */ /* 0x000fe200078e02ff */
[----:B------:R-:W-:Y:S01]  /*eed0*/  IADD3 R8, RZ, -R2, RZ ;  /* 0x80000002ff087210 */ /* 0x000fe20007ffe0ff */
[----:B------:R-:W-:Y:S01]  /*eee0*/  IMAD.MOV.U32 R2, RZ, RZ, RZ ;  /* 0x000000ffff027224 */ /* 0x000fe200078e00ff */
[----:B------:R-:W-:-:S03]  /*eef0*/  IABS R9, R0 ;  /* 0x0000000000097213 */ /* 0x000fc60000000000 */
[----:B------:R-:W-:Y:S01]  /*ef00*/  IMAD.HI.U32 R2, R3, R4, R2 ;  /* 0x0000000403027227 */ /* 0x000fe200078e0002 */
[----:B------:R-:W-:-:S03]  /*ef10*/  MOV R4, R8 ;  /* 0x0000000800047202 */ /* 0x000fc60000000f00 */
[----:B------:R-:W-:-:S04]  /*ef20*/  IMAD.MOV.U32 R3, RZ, RZ, R9 ;  /* 0x000000ffff037224 */ /* 0x000fc800078e0009 */
[----:B------:R-:W-:-:S04]  /*ef30*/  IMAD.HI.U32 R2, R2, R3, RZ ;  /* 0x0000000302027227 */ /* 0x000fc800078e00ff */
[----:B------:R-:W-:-:S05]  /*ef40*/  IMAD R3, R2, R4, R3 ;  /* 0x0000000402037224 */ /* 0x000fca00078e0203 */
[----:B------:R-:W-:-:S13]  /*ef50*/  ISETP.GT.U32.AND P1, PT, R5, R3, PT ;  /* 0x000000030500720c */ /* 0x000fda0003f24070 */
[----:B------:R-:W-:-:S05]  /*ef60*/  @!P1 IMAD.IADD R3, R3, 0x1, -R5 ;  /* 0x0000000103039824 */ /* 0x000fca00078e0a05 */
[----:B------:R-:W-:Y:S02]  /*ef70*/  ISETP.GE.U32.AND P2, PT, R3, R5, PT ;  /* 0x000000050300720c */ /* 0x000fe40003f46070 */
[----:B------:R-:W-:Y:S02]  /*ef80*/  LOP3.LUT R3, R0, R7, RZ, 0x3c, !PT ;  /* 0x0000000700037212 */ /* 0x000fe400078e3cff */
[----:B------:R-:W-:Y:S02]  /*ef90*/  @!P1 IADD3 R2, R2, 0x1, RZ ;  /* 0x0000000102029810 */ /* 0x000fe40007ffe0ff */
[----:B------:R-:W-:Y:S02]  /*efa0*/  ISETP.GE.AND P0, PT, R3, RZ, PT ;  /* 0x000000ff0300720c */ /* 0x000fe40003f06270 */
[----:B------:R-:W-:-:S05]  /*efb0*/  ISETP.NE.AND P1, PT, R7, RZ, PT ;  /* 0x000000ff0700720c */ /* 0x000fca0003f25270 */
[----:B------:R-:W-:-:S06]  /*efc0*/  @P2 IADD3 R2, R2, 0x1, RZ ;  /* 0x0000000102022810 */ /* 0x000fcc0007ffe0ff */
[----:B------:R-:W-:Y:S02]  /*efd0*/  @!P0 IMAD.MOV R2, RZ, RZ, -R2 ;  /* 0x000000ffff028224 */ /* 0x000fe400078e0a02 */
[----:B------:R-:W-:-:S04]  /*efe0*/  @!P1 LOP3.LUT R2, RZ, R7, RZ, 0x33, !PT ;  /* 0x00000007ff029212 */ /* 0x000fc800078e33ff */
[----:B------:R-:W-:Y:S01]  /*eff0*/  IADD3 R3, -R2, RZ, RZ ;  /* 0x000000ff02037210 */ /* 0x000fe20007ffe1ff */
[----:B------:R-:W-:Y:S02]  /*f000*/  IMAD R6, R0, R6, RZ ;  /* 0x0000000600067224 */ /* 0x000fe400078e02ff */
[C---:B------:R-:W-:Y:S02]  /*f010*/  IMAD R2, R7.reuse, 0x1000000, R2 ;  /* 0x0100000007027824 */ /* 0x040fe400078e0202 */
[----:B------:R-:W-:Y:S01]  /*f020*/  IMAD R0, R7, R3, R0 ;  /* 0x0000000307007224 */ /* 0x000fe200078e0200 */
[----:B------:R-:W-:-:S03]  /*f030*/  IADD3 R3, R10, -R6, RZ ;  /* 0x800000060a037210 */ /* 0x000fc60007ffe0ff */
[----:B------:R-:W-:-:S05]  /*f040*/  IMAD R0, R0, 0x10000, R2 ;  /* 0x0001000000007824 */ /* 0x000fca00078e0202 */
[----:B------:R1:W-:Y:S01]  /*f050*/  STL [R1+0x48], R0 ;  /* 0x0000480001007387 */ /* 0x0003e20000100800 */
[----:B---3--:R-:W-:-:S05]  /*f060*/  IMAD.IADD R14, R11, 0x1, R14 ;  /* 0x000000010b0e7824 */ /* 0x008fca00078e020e */
[----:B------:R1:W-:Y:S04]  /*f070*/  STL [R1+0x4c], R14 ;  /* 0x00004c0e01007387 */ /* 0x0003e80000100800 */
[----:B------:R1:W-:Y:S01]  /*f080*/  STL [R1+0x44], R3 ;  /* 0x0000440301007387 */ /* 0x0003e20000100800 */
[----:B------:R-:W-:Y:S05]  /*f090*/  BRA `(.L_x_152) ;  /* 0x0000005000007947 */ /* 0x000fea0003800000 */
.L_x_143:
[----:B------:R-:W-:Y:S01]  /*f0a0*/  MOV R0, c[0x0][0x53c] ;  /* 0x00014f0000007a02 */ /* 0x000fe20000000f00 */
[----:B------:R1:W-:Y:S04]  /*f0b0*/  STL [R1+0x40], R9 ;  /* 0x0000400901007387 */ /* 0x0003e80000100800 */
[----:B------:R1:W-:Y:S04]  /*f0c0*/  STL [R1+0x44], RZ ;  /* 0x000044ff01007387 */ /* 0x0003e80000100800 */
[----:B------:R1:W-:Y:S04]  /*f0d0*/  STL [R1+0x48], RZ ;  /* 0x000048ff01007387 */ /* 0x0003e80000100800 */
[----:B------:R1:W-:Y:S02]  /*f0e0*/  STL [R1+0x4c], R0 ;  /* 0x00004c0001007387 */ /* 0x0003e40000100800 */
.L_x_152:
[----:B------:R-:W-:Y:S05]  /*f0f0*/  BSYNC B1 ;  /* 0x0000000000017941 */ /* 0x000fea0003800000 */
.L_x_141:
[----:B---3--:R-:W2:Y:S04]  /*f100*/  LDL R4, [R1+0x40] ;  /* 0x0000400001047983 */ /* 0x008ea80000100800 */
[----:B------:R-:W2:Y:S04]  /*f110*/  LDL R5, [R1+0x44] ;  /* 0x0000440001057983 */ /* 0x000ea80000100800 */
[----:B------:R-:W2:Y:S04]  /*f120*/  LDL R6, [R1+0x48] ;  /* 0x0000480001067983 */ /* 0x000ea80000100800 */
[----:B------:R-:W2:Y:S01]  /*f130*/  LDL R7, [R1+0x4c] ;  /* 0x00004c0001077983 */ /* 0x000ea20000100800 */
[----:B------:R-:W-:Y:S03]  /*f140*/  WARPSYNC 0xffffffff ;  /* 0xffffffff00007948 */ /* 0x000fe60003800000 */
[----:B------:R-:W-:Y:S01]  /*f150*/  BAR.SYNC.DEFER_BLOCKING 0x4, 0x80 ;  /* 0x0102000000007b1d */ /* 0x000fe20000010000 */
[----:B------:R-:W-:-:S13]  /*f160*/  ISETP.NE.AND P0, PT, R13, RZ, PT ;  /* 0x000000ff0d00720c */ /* 0x000fda0003f05270 */
[----:B--2---:R2:W-:Y:S04]  /*f170*/  @!P0 STS.128 [0x9100], R4 ;  /* 0x00910004ff008388 */ /* 0x0045e80000000c00 */
[----:B------:R-:W-:Y:S06]  /*f180*/  BAR.ARV 0x5, 0x80 ;  /* 0x0142000000007b1d */ /* 0x000fec0000002000 */
.L_x_136:
[----:B-1----:R-:W3:Y:S02]  /*f190*/  LDL R0, [R1+0x4c] ;  /* 0x00004c0001007983 */ /* 0x002ee40000100800 */
[----:B---3--:R-:W-:-:S13]  /*f1a0*/  ISETP.GE.AND P0, PT, R0, c[0x0][0x53c], PT ;  /* 0x00014f0000007a0c */ /* 0x008fda0003f06270 */
[----:B--2-4-:R-:W-:Y:S01]  /*f1b0*/  @P0 CALL.REL.NOINC `(.L_x_153) ;  /* 0x0000001000000944 */ /* 0x014fe20003c00000 */
[----:B------:R-:W-:Y:S05]  /*f1c0*/  BRA `(.L_x_154) ;  /* 0xffff23f000007947 */ /* 0x000fea000383ffff */
.L_x_153:
[----:B------:R-:W-:Y:S05]  /*f1d0*/  EXIT ;  /* 0x000000000000794d */ /* 0x000fea0003800000 */
.L_x_34:
[----:B------:R-:W-:Y:S01]  /*f1e0*/  IMAD.MOV.U32 R0, RZ, RZ, R5 ;  /* 0x000000ffff007224 */ /* 0x000fe200078e0005 */
[----:B------:R-:W-:Y:S02]  /*f1f0*/  MOV R2, 0x1 ;  /* 0x0000000100027802 */ /* 0x000fe40000000f00 */
[----:B------:R-:W-:Y:S02]  /*f200*/  MOV R3, 0xf220 ;  /* 0x0000f22000037802 */ /* 0x000fe40000000f00 */
[----:B------:R-:W-:Y:S05]  /*f210*/  CALL.REL.NOINC `($__internal_2_$__cuda_sm70_shflsync_up_p) ;  /* 0x0000357000007944 */ /* 0x000fea0003c00000 */
[----:B------:R-:W-:Y:S01]  /*f220*/  MOV R0, R4 ;  /* 0x0000000400007202 */ /* 0x000fe20000000f00 */
[----:B------:R-:W-:Y:S05]  /*f230*/  BRA `(.L_x_155) ;  /* 0xffff123000007947 */ /* 0x000fea000383ffff */
.L_x_35:
[----:B------:R-:W-:Y:S01]  /*f240*/  IMAD.MOV.U32 R0, RZ, RZ, R5 ;  /* 0x000000ffff007224 */ /* 0x000fe200078e0005 */
[----:B------:R-:W-:Y:S02]  /*f250*/  MOV R2, 0x2 ;  /* 0x0000000200027802 */ /* 0x000fe40000000f00 */
[----:B------:R-:W-:Y:S02]  /*f260*/  MOV R3, 0xf280 ;  /* 0x0000f28000037802 */ /* 0x000fe40000000f00 */
[----:B------:R-:W-:Y:S05]  /*f270*/  CALL.REL.NOINC `($__internal_2_$__cuda_sm70_shflsync_up_p) ;  /* 0x0000351000007944 */ /* 0x000fea0003c00000 */
[----:B------:R-:W-:Y:S01]  /*f280*/  SEL R0, R4, RZ, P4 ;  /* 0x000000ff04007207 */ /* 0x000fe20002000000 */
[----:B------:R-:W-:Y:S01]  /*f290*/  IMAD.MOV.U32 R2, RZ, RZ, 0x4 ;  /* 0x00000004ff027424 */ /* 0x000fe200078e00ff */
[----:B------:R-:W-:-:S03]  /*f2a0*/  MOV R3, 0xf2d0 ;  /* 0x0000f2d000037802 */ /* 0x000fc60000000f00 */
[----:B------:R-:W-:Y:S02]  /*f2b0*/  IMAD.IADD R0, R5, 0x1, R0 ;  /* 0x0000000105007824 */ /* 0x000fe400078e0200 */
        /* <DEDUP_REMOVED lines=13> */
[----:B------:R-:W-:Y:S02]  /*f390*/  MOV R3, 0x1f ;  /* 0x0000001f00037802 */ /* 0x000fe40000000f00 */
[----:B------:R-:W-:Y:S01]  /*f3a0*/  MOV R2, 0xf3e0 ;  /* 0x0000f3e000027802 */ /* 0x000fe20000000f00 */
[----:B------:R-:W-:-:S04]  /*f3b0*/  IMAD.IADD R4, R0, 0x1, R4 ;  /* 0x0000000100047824 */ /* 0x000fc800078e0204 */
[----:B------:R-:W-:Y:S02]  /*f3c0*/  IMAD.MOV.U32 R56, RZ, RZ, R4 ;  /* 0x000000ffff387224 */ /* 0x000fe400078e0004 */
[----:B------:R-:W-:Y:S05]  /*f3d0*/  CALL.REL.NOINC `($__internal_1_$__cuda_sm70_shflsync_idx_p) ;  /* 0x0000336000007944 */ /* 0x000fea0003c00000 */
[----:B------:R-:W-:Y:S01]  /*f3e0*/  MOV R0, R58 ;  /* 0x0000003a00007202 */ /* 0x000fe20000000f00 */
[----:B------:R-:W-:Y:S05]  /*f3f0*/  BRA `(.L_x_156) ;  /* 0xffff117000007947 */ /* 0x000fea000383ffff */
.L_x_37:
[----:B------:R-:W-:Y:S02]  /*f400*/  SEL R0, RZ, 0x1, P0 ;  /* 0x00000001ff007807 */ /* 0x000fe40000000000 */
[----:B------:R-:W-:Y:S02]  /*f410*/  MOV R2, 0xf430 ;  /* 0x0000f43000027802 */ /* 0x000fe40000000f00 */
[----:B------:R-:W-:Y:S05]  /*f420*/  CALL.REL.NOINC `($__internal_3_$__cuda_sm70_votesync_ballot) ;  /* 0x000033d000007944 */ /* 0x000fea0003c00000 */
[----:B------:R-:W-:Y:S05]  /*f430*/  BRA `(.L_x_157) ;  /* 0xffff11c000007947 */ /* 0x000fea000383ffff */
.L_x_38:
[----:B------:R-:W-:Y:S01]  /*f440*/  IMAD.MOV.U32 R56, RZ, RZ, R8 ;  /* 0x000000ffff387224 */ /* 0x000fe200078e0008 */
[----:B--2---:R-:W-:Y:S01]  /*f450*/  MOV R10, R14 ;  /* 0x0000000e000a7202 */ /* 0x004fe20000000f00 */
[----:B------:R-:W-:Y:S01]  /*f460*/  IMAD.MOV.U32 R3, RZ, RZ, 0x1f ;  /* 0x0000001fff037424 */ /* 0x000fe200078e00ff */
[----:B------:R-:W-:Y:S02]  /*f470*/  MOV R2, 0xf490 ;  /* 0x0000f49000027802 */ /* 0x000fe40000000f00 */
[----:B-1----:R-:W-:Y:S05]  /*f480*/  CALL.REL.NOINC `($__internal_1_$__cuda_sm70_shflsync_idx_p) ;  /* 0x000032b000007944 */ /* 0x002fea0003c00000 */
[----:B------:R-:W-:Y:S01]  /*f490*/  IMAD.MOV.U32 R12, RZ, RZ, R58 ;  /* 0x000000ffff0c7224 */ /* 0x000fe200078e003a */
[----:B------:R-:W-:Y:S01]  /*f4a0*/  MOV R56, R7 ;  /* 0x0000000700387202 */ /* 0x000fe20000000f00 */
[----:B------:R-:W-:Y:S01]  /*f4b0*/  IMAD.MOV.U32 R6, RZ, RZ, RZ ;  /* 0x000000ffff067224 */ /* 0x000fe200078e00ff */
[----:B------:R-:W-:Y:S01]  /*f4c0*/  MOV R10, R14 ;  /* 0x0000000e000a7202 */ /* 0x000fe20000000f00 */
[----:B------:R-:W-:Y:S01]  /*f4d0*/  IMAD.MOV.U32 R3, RZ, RZ, 0x1f ;  /* 0x0000001fff037424 */ /* 0x000fe200078e00ff */
[----:B------:R-:W-:-:S02]  /*f4e0*/  MOV R2, 0xf500 ;  /* 0x0000f50000027802 */ /* 0x000fc40000000f00 */
[----:B------:R-:W-:Y:S05]  /*f4f0*/  CALL.REL.NOINC `($__internal_1_$__cuda_sm70_shflsync_idx_p) ;  /* 0x0000324000007944 */ /* 0x000fea0003c00000 */
[----:B------:R-:W-:Y:S01]  /*f500*/  MOV R11, R58 ;  /* 0x0000003a000b7202 */ /* 0x000fe20000000f00 */
[----:B------:R-:W-:Y:S05]  /*f510*/  BRA `(.L_x_158) ;  /* 0xffff113000007947 */ /* 0x000fea000383ffff */
.L_x_41:
[----:B------:R-:W-:Y:S01]  /*f520*/  IMAD.MOV.U32 R56, RZ, RZ, R4 ;  /* 0x000000ffff387224 */ /* 0x000fe200078e0004 */
[----:B------:R-:W-:-:S02]  /*f530*/  MOV R3, 0x1f ;  /* 0x0000001f00037802 */ /* 0x000fc40000000f00 */
[----:B------:R-:W-:Y:S02]  /*f540*/  MOV R2, 0xf560 ;  /* 0x0000f56000027802 */ /* 0x000fe40000000f00 */
[----:B-1234-:R-:W-:Y:S05]  /*f550*/  CALL.REL.NOINC `($__internal_1_$__cuda_sm70_shflsync_idx_p) ;  /* 0x000031e000007944 */ /* 0x01efea0003c00000 */
[----:B------:R-:W-:Y:S01]  /*f560*/  MOV R6, R58 ;  /* 0x0000003a00067202 */ /* 0x000fe20000000f00 */
[----:B------:R-:W-:Y:S05]  /*f570*/  BRA `(.L_x_40) ;  /* 0xffff113000007947 */ /* 0x000fea000383ffff */
.L_x_49:
[----:B------:R-:W-:Y:S01]  /*f580*/  IMAD.MOV.U32 R56, RZ, RZ, R5 ;  /* 0x000000ffff387224 */ /* 0x000fe200078e0005 */
[----:B------:R-:W-:Y:S01]  /*f590*/  MOV R10, RZ ;  /* 0x000000ff000a7202 */ /* 0x000fe20000000f00 */
[----:B------:R-:W-:Y:S01]  /*f5a0*/  IMAD.MOV.U32 R3, RZ, RZ, 0x181f ;  /* 0x0000181fff037424 */ /* 0x000fe200078e00ff */
[----:B------:R-:W-:Y:S02]  /*f5b0*/  MOV R2, 0xf5d0 ;  /* 0x0000f5d000027802 */ /* 0x000fe40000000f00 */
[----:B-----5:R-:W-:Y:S05]  /*f5c0*/  CALL.REL.NOINC `($__internal_1_$__cuda_sm70_shflsync_idx_p) ;  /* 0x0000317000007944 */ /* 0x020fea0003c00000 */
[----:B------:R-:W-:Y:S01]  /*f5d0*/  MOV R7, R58 ;  /* 0x0000003a00077202 */ /* 0x000fe20000000f00 */
[----:B------:R-:W-:Y:S05]  /*f5e0*/  BRA `(.L_x_159) ;  /* 0xffff2bd000007947 */ /* 0x000fea000383ffff */
.L_x_50:
[----:B------:R-:W-:Y:S01]  /*f5f0*/  IMAD.MOV.U32 R56, RZ, RZ, R6 ;  /* 0x000000ffff387224 */ /* 0x000fe200078e0006 */
[----:B------:R-:W-:Y:S01]  /*f600*/  MOV R10, RZ ;  /* 0x000000ff000a7202 */ /* 0x000fe20000000f00 */
[----:B------:R-:W-:Y:S01]  /*f610*/  IMAD.MOV.U32 R3, RZ, RZ, 0x181f ;  /* 0x0000181fff037424 */ /* 0x000fe200078e00ff */
[----:B------:R-:W-:Y:S02]  /*f620*/  MOV R2, 0xf640 ;  /* 0x0000f64000027802 */ /* 0x000fe40000000f00 */
[----:B-12--5:R-:W-:Y:S05]  /*f630*/  CALL.REL.NOINC `($__internal_1_$__cuda_sm70_shflsync_idx_p) ;  /* 0x0000310000007944 */ /* 0x026fea0003c00000 */
[----:B------:R-:W-:Y:S01]  /*f640*/  MOV R2, R58 ;  /* 0x0000003a00027202 */ /* 0x000fe20000000f00 */
[----:B------:R-:W-:Y:S05]  /*f650*/  BRA `(.L_x_160) ;  /* 0xffff2b8000007947 */ /* 0x000fea000383ffff */
.L_x_53:
[----:B------:R-:W-:Y:S01]  /*f660*/  IMAD.MOV.U32 R56, RZ, RZ, R5 ;  /* 0x000000ffff387224 */ /* 0x000fe200078e0005 */
[----:B------:R-:W-:Y:S01]  /*f670*/  MOV R10, 0x1 ;  /* 0x00000001000a7802 */ /* 0x000fe20000000f00 */
[----:B-1----:R-:W-:Y:S01]  /*f680*/  IMAD.MOV.U32 R3, RZ, RZ, 0x181f ;  /* 0x0000181fff037424 */ /* 0x002fe200078e00ff */
[----:B----4-:R-:W-:-:S02]  /*f690*/  MOV R2, 0xf6b0 ;  /* 0x0000f6b000027802 */ /* 0x010fc40000000f00 */
[----:B--2--5:R-:W-:Y:S05]  /*f6a0*/  CALL.REL.NOINC `($__internal_1_$__cuda_sm70_shflsync_idx_p) ;  /* 0x0000309000007944 */ /* 0x024fea0003c00000 */
[----:B------:R-:W-:Y:S01]  /*f6b0*/  IMAD.MOV.U32 R7, RZ, RZ, R58 ;  /* 0x000000ffff077224 */ /* 0x000fe200078e003a */
[----:B------:R-:W-:Y:S01]  /*f6c0*/  MOV R10, 0x1 ;  /* 0x00000001000a7802 */ /* 0x000fe20000000f00 */
[----:B------:R-:W-:Y:S01]  /*f6d0*/  IMAD.MOV.U32 R56, RZ, RZ, R6 ;  /* 0x000000ffff387224 */ /* 0x000fe200078e0006 */
[----:B------:R-:W-:-:S02]  /*f6e0*/  MOV R3, 0x181f ;  /* 0x0000181f00037802 */ /* 0x000fc40000000f00 */
[----:B------:R-:W-:Y:S02]  /*f6f0*/  MOV R2, 0xf710 ;  /* 0x0000f71000027802 */ /* 0x000fe40000000f00 */
[----:B------:R-:W-:Y:S05]  /*f700*/  CALL.REL.NOINC `($__internal_1_$__cuda_sm70_shflsync_idx_p) ;  /* 0x0000303000007944 */ /* 0x000fea0003c00000 */
[----:B------:R-:W-:Y:S01]  /*f710*/  MOV R2, R58 ;  /* 0x0000003a00027202 */ /* 0x000fe20000000f00 */
[----:B------:R-:W-:Y:S05]  /*f720*/  BRA `(.L_x_161) ;  /* 0xffff2c0000007947 */ /* 0x000fea000383ffff */
.L_x_56:
[----:B------:R-:W-:Y:S01]  /*f730*/  IMAD.MOV.U32 R56, RZ, RZ, R5 ;  /* 0x000000ffff387224 */ /* 0x000fe200078e0005 */
[----:B------:R-:W-:Y:S01]  /*f740*/  MOV R10, 0x2 ;  /* 0x00000002000a7802 */ /* 0x000fe20000000f00 */
[----:B-1----:R-:W-:Y:S01]  /*f750*/  IMAD.MOV.U32 R3, RZ, RZ, 0x181f ;  /* 0x0000181fff037424 */ /* 0x002fe200078e00ff */
[----:B------:R-:W-:Y:S02]  /*f760*/  MOV R2, 0xf780 ;  /* 0x0000f78000027802 */ /* 0x000fe40000000f00 */
[----:B--23-5:R-:W-:Y:S05]  /*f770*/  CALL.REL.NOINC `($__internal_1_$__cuda_sm70_shflsync_idx_p) ;  /* 0x00002fc000007944 */ /* 0x02cfea0003c00000 */
[----:B------:R-:W-:Y:S01]  /*f780*/  MOV R7, R58 ;  /* 0x0000003a00077202 */ /* 0x000fe20000000f00 */
[----:B------:R-:W-:Y:S05]  /*f790*/  BRA `(.L_x_162) ;  /* 0xffff2c7000007947 */ /* 0x000fea000383ffff */
.L_x_57:
[----:B------:R-:W-:Y:S01]  /*f7a0*/  IMAD.MOV.U32 R56, RZ, RZ, R6 ;  /* 0x000000ffff387224 */ /* 0x000fe200078e0006 */
[----:B------:R-:W-:Y:S01]  /*f7b0*/  MOV R10, 0x2 ;  /* 0x00000002000a7802 */ /* 0x000fe20000000f00 */
[----:B-1----:R-:W-:Y:S01]  /*f7c0*/  IMAD.MOV.U32 R3, RZ, RZ, 0x181f ;  /* 0x0000181fff037424 */ /* 0x002fe200078e00ff */
[----:B------:R-:W-:Y:S02]  /*f7d0*/  MOV R2, 0xf7f0 ;  /* 0x0000f7f000027802 */ /* 0x000fe40000000f00 */
[----:B--2345:R-:W-:Y:S05]  /*f7e0*/  CALL.REL.NOINC `($__internal_1_$__cuda_sm70_shflsync_idx_p) ;  /* 0x00002f5000007944 */ /* 0x03cfea0003c00000 */
[----:B------:R-:W-:Y:S01]  /*f7f0*/  MOV R2, R58 ;  /* 0x0000003a00027202 */ /* 0x000fe20000000f00 */
[----:B------:R-:W-:Y:S05]  /*f800*/  BRA `(.L_x_163) ;  /* 0xffff2c2000007947 */ /* 0x000fea000383ffff */
.L_x_60:
[----:B------:R-:W-:Y:S01]  /*f810*/  IMAD.MOV.U32 R56, RZ, RZ, R5 ;  /* 0x000000ffff387224 */ /* 0x000fe200078e0005 */
[----:B------:R-:W-:Y:S01]  /*f820*/  MOV R10, 0x3 ;  /* 0x00000003000a7802 */ /* 0x000fe20000000f00 */
[----:B--2---:R-:W-:Y:S01]  /*f830*/  IMAD.MOV.U32 R3, RZ, RZ, 0x181f ;  /* 0x0000181fff037424 */ /* 0x004fe200078e00ff */
[----:B------:R-:W-:-:S02]  /*f840*/  MOV R2, 0xf860 ;  /* 0x0000f86000027802 */ /* 0x000fc40000000f00 */
[----:B-1-345:R-:W-:Y:S05]  /*f850*/  CALL.REL.NOINC `($__internal_1_$__cuda_sm70_shflsync_idx_p) ;  /* 0x00002ee000007944 */ /* 0x03afea0003c00000 */
        /* <DEDUP_REMOVED lines=8> */
.L_x_63:
[----:B------:R-:W-:Y:S01]  /*f8e0*/  IMAD.MOV.U32 R56, RZ, RZ, R5 ;  /* 0x000000ffff387224 */ /* 0x000fe200078e0005 */
[----:B------:R-:W-:Y:S01]  /*f8f0*/  MOV R10, 0x4 ;  /* 0x00000004000a7802 */ /* 0x000fe20000000f00 */
[----:B-1----:R-:W-:Y:S01]  /*f900*/  IMAD.MOV.U32 R3, RZ, RZ, 0x181f ;  /* 0x0000181fff037424 */ /* 0x002fe200078e00ff */
[----:B--2---:R-:W-:Y:S02]  /*f910*/  MOV R2, 0xf930 ;  /* 0x0000f93000027802 */ /* 0x004fe40000000f00 */
[----:B---345:R-:W-:Y:S05]  /*f920*/  CALL.REL.NOINC `($__internal_1_$__cuda_sm70_shflsync_idx_p) ;  /* 0x00002e1000007944 */ /* 0x038fea0003c00000 */
[----:B------:R-:W-:Y:S01]  /*f930*/  MOV R7, R58 ;  /* 0x0000003a00077202 */ /* 0x000fe20000000f00 */
[----:B------:R-:W-:Y:S05]  /*f940*/  BRA `(.L_x_165) ;  /* 0xffff2cb000007947 */ /* 0x000fea000383ffff */
.L_x_64:
[----:B------:R-:W-:Y:S01]  /*f950*/  IMAD.MOV.U32 R56, RZ, RZ, R6 ;  /* 0x000000ffff387224 */ /* 0x000fe200078e0006 */
[----:B------:R-:W-:Y:S01]  /*f960*/  MOV R10, 0x4 ;  /* 0x00000004000a7802 */ /* 0x000fe20000000f00 */
[----:B------:R-:W-:Y:S01]  /*f970*/  IMAD.MOV.U32 R3, RZ, RZ, 0x181f ;  /* 0x0000181fff037424 */ /* 0x000fe200078e00ff */
[----:B--2---:R-:W-:Y:S02]  /*f980*/  MOV R2, 0xf9a0 ;  /* 0x0000f9a000027802 */ /* 0x004fe40000000f00 */
[----:B-1-345:R-:W-:Y:S05]  /*f990*/  CALL.REL.NOINC `($__internal_1_$__cuda_sm70_shflsync_idx_p) ;  /* 0x00002da000007944 */ /* 0x03afea0003c00000 */
[----:B------:R-:W-:Y:S01]  /*f9a0*/  MOV R2, R58 ;  /* 0x0000003a00027202 */ /* 0x000fe20000000f00 */
[----:B------:R-:W-:Y:S05]  /*f9b0*/  BRA `(.L_x_166) ;  /* 0xffff2c6000007947 */ /* 0x000fea000383ffff */
.L_x_67:
[----:B------:R-:W-:Y:S01]  /*f9c0*/  IMAD.MOV.U32 R56, RZ, RZ, R5 ;  /* 0x000000ffff387224 */ /* 0x000fe200078e0005 */
[----:B------:R-:W-:Y:S01]  /*f9d0*/  MOV R10, 0x5 ;  /* 0x00000005000a7802 */ /* 0x000fe20000000f00 */
[----:B-1----:R-:W-:Y:S01]  /*f9e0*/  IMAD.MOV.U32 R3, RZ, RZ, 0x181f ;  /* 0x0000181fff037424 */ /* 0x002fe200078e00ff */
[----:B------:R-:W-:-:S02]  /*f9f0*/  MOV R2, 0xfa10 ;  /* 0x0000fa1000027802 */ /* 0x000fc40000000f00 */
[----:B--2345:R-:W-:Y:S05]  /*fa00*/  CALL.REL.NOINC `($__internal_1_$__cuda_sm70_shflsync_idx_p) ;  /* 0x00002d3000007944 */ /* 0x03cfea0003c00000 */
        /* <DEDUP_REMOVED lines=8> */
.L_x_70:
[----:B------:R-:W-:Y:S01]  /*fa90*/  IMAD.MOV.U32 R56, RZ, RZ, R5 ;  /* 0x000000ffff387224 */ /* 0x000fe200078e0005 */
[----:B------:R-:W-:Y:S01]  /*faa0*/  MOV R10, 0x6 ;  /* 0x00000006000a7802 */ /* 0x000fe20000000f00 */
[----:B-1----:R-:W-:Y:S01]  /*fab0*/  IMAD.MOV.U32 R3, RZ, RZ, 0x181f ;  /* 0x0000181fff037424 */ /* 0x002fe200078e00ff */
[----:B------:R-:W-:Y:S02]  /*fac0*/  MOV R2, 0xfae0 ;  /* 0x0000fae000027802 */ /* 0x000fe40000000f00 */
[----:B--2345:R-:W-:Y:S05]  /*fad0*/  CALL.REL.NOINC `($__internal_1_$__cuda_sm70_shflsync_idx_p) ;  /* 0x00002c6000007944 */ /* 0x03cfea0003c00000 */
[----:B------:R-:W-:Y:S01]  /*fae0*/  MOV R7, R58 ;  /* 0x0000003a00077202 */ /* 0x000fe20000000f00 */
[----:B------:R-:W-:Y:S05]  /*faf0*/  BRA `(.L_x_168) ;  /* 0xffff2cf000007947 */ /* 0x000fea000383ffff */
.L_x_71:
[----:B------:R-:W-:Y:S01]  /*fb00*/  IMAD.MOV.U32 R56, RZ, RZ, R6 ;  /* 0x000000ffff387224 */ /* 0x000fe200078e0006 */
[----:B------:R-:W-:Y:S01]  /*fb10*/  MOV R10, 0x6 ;  /* 0x00000006000a7802 */ /* 0x000fe20000000f00 */
[----:B-1----:R-:W-:Y:S01]  /*fb20*/  IMAD.MOV.U32 R3, RZ, RZ, 0x181f ;  /* 0x0000181fff037424 */ /* 0x002fe200078e00ff */
[----:B------:R-:W-:Y:S02]  /*fb30*/  MOV R2, 0xfb50 ;  /* 0x0000fb5000027802 */ /* 0x000fe40000000f00 */
[----:B--2345:R-:W-:Y:S05]  /*fb40*/  CALL.REL.NOINC `($__internal_1_$__cuda_sm70_shflsync_idx_p) ;  /* 0x00002bf000007944 */ /* 0x03cfea0003c00000 */
[----:B------:R-:W-:Y:S01]  /*fb50*/  MOV R2, R58 ;  /* 0x0000003a00027202 */ /* 0x000fe20000000f00 */
[----:B------:R-:W-:Y:S05]  /*fb60*/  BRA `(.L_x_169) ;  /* 0xffff2ca000007947 */ /* 0x000fea000383ffff */
.L_x_74:
        /* <DEDUP_REMOVED lines=13> */
.L_x_77:
[----:B------:R-:W-:Y:S01]  /*fc40*/  IMAD.MOV.U32 R56, RZ, RZ, R4 ;  /* 0x000000ffff387224 */ /* 0x000fe200078e0004 */
[----:B------:R-:W-:Y:S01]  /*fc50*/  MOV R10, RZ ;  /* 0x000000ff000a7202 */ /* 0x000fe20000000f00 */
[----:B------:R-:W-:Y:S01]  /*fc60*/  IMAD.MOV.U32 R3, RZ, RZ, 0x181f ;  /* 0x0000181fff037424 */ /* 0x000fe200078e00ff */
[----:B------:R-:W-:Y:S02]  /*fc70*/  MOV R2, 0xfc90 ;  /* 0x0000fc9000027802 */ /* 0x000fe40000000f00 */
[----:B------:R-:W-:Y:S05]  /*fc80*/  CALL.REL.NOINC `($__internal_1_$__cuda_sm70_shflsync_idx_p) ;  /* 0x00002ab000007944 */ /* 0x000fea0003c00000 */
[----:B------:R-:W-:Y:S01]  /*fc90*/  MOV R7, R58 ;  /* 0x0000003a00077202 */ /* 0x000fe20000000f00 */
[----:B------:R-:W-:Y:S05]  /*fca0*/  BRA `(.L_x_171) ;  /* 0xffff495000007947 */ /* 0x000fea000383ffff */
.L_x_78:
[----:B------:R-:W-:Y:S01]  /*fcb0*/  IMAD.MOV.U32 R56, RZ, RZ, R0 ;  /* 0x000000ffff387224 */ /* 0x000fe200078e0000 */
[----:B------:R-:W-:Y:S01]  /*fcc0*/  MOV R10, RZ ;  /* 0x000000ff000a7202 */ /* 0x000fe20000000f00 */
[----:B------:R-:W-:Y:S01]  /*fcd0*/  IMAD.MOV.U32 R3, RZ, RZ, 0x181f ;  /* 0x0000181fff037424 */ /* 0x000fe200078e00ff */
[----:B------:R-:W-:Y:S02]  /*fce0*/  MOV R2, 0xfd00 ;  /* 0x0000fd0000027802 */ /* 0x000fe40000000f00 */
[----:B-12---:R-:W-:Y:S05]  /*fcf0*/  CALL.REL.NOINC `($__internal_1_$__cuda_sm70_shflsync_idx_p) ;  /* 0x00002a4000007944 */ /* 0x006fea0003c00000 */
[----:B------:R-:W-:Y:S01]  /*fd00*/  ISETP.GE.AND P1, PT, R231, c[0x0][0x1d4], PT ;  /* 0x00007500e7007a0c */ /* 0x000fe20003f26270 */
[----:B------:R-:W-:Y:S01]  /*fd10*/  IMAD.MOV.U32 R56, RZ, RZ, R4 ;  /* 0x000000ffff387224 */ /* 0x000fe200078e0004 */
[----:B------:R-:W-:Y:S01]  /*fd20*/  IADD3 R2, P2, R58, R155, RZ ;  /* 0x0000009b3a027210 */ /* 0x000fe20007f5e0ff */
[----:B------:R-:W-:Y:S01]  /*fd30*/  IMAD.MOV.U32 R10, RZ, RZ, 0x1 ;  /* 0x00000001ff0a7424 */ /* 0x000fe200078e00ff */
[----:B------:R-:W-:-:S03]  /*fd40*/  SEL R5, RZ, 0x10, P1 ;  /* 0x00000010ff057807 */ /* 0x000fc60000800000 */
[----:B------:R-:W-:-:S06]  /*fd50*/  IMAD.X R3, R7, 0x1, R36, P2 ;  /* 0x0000000107037824 */ /* 0x000fcc00010e0624 */
[----:B------:R-:W-:Y:S01]  /*fd60*/  @!PT LDS RZ, [RZ] ;  /* 0x00000000fffff984 */ /* 0x000fe20000000800 */
[----:B------:R-:W-:Y:S01]  /*fd70*/  @!PT LDS RZ, [RZ] ;  /* 0x00000000fffff984 */ /* 0x000fe20000000800 */
[----:B------:R-:W-:Y:S01]  /*fd80*/  @!PT LDS RZ, [RZ] ;  /* 0x00000000fffff984 */ /* 0x000fe20000000800 */
[----:B------:R1:W-:Y:S02]  /*fd90*/  LDGSTS.E.BYPASS.LTC128B.128 [R204+0x2900], [R2.64], !P1 ;  /* 0x0290000002cc7fae */ /* 0x0003e4000c901d46 */
[----:B-1----:R-:W-:Y:S01]  /*fda0*/  IMAD.MOV.U32 R3, RZ, RZ, 0x181f ;  /* 0x0000181fff037424 */ /* 0x002fe200078e00ff */
[----:B------:R-:W-:Y:S02]  /*fdb0*/  MOV R2, 0xfdd0 ;  /* 0x0000fdd000027802 */ /* 0x000fe40000000f00 */
[----:B------:R-:W-:Y:S05]  /*fdc0*/  CALL.REL.NOINC `($__internal_1_$__cuda_sm70_shflsync_idx_p) ;  /* 0x0000297000007944 */ /* 0x000fea0003c00000 */
[----:B------:R-:W-:Y:S01]  /*fdd0*/  IMAD.MOV.U32 R7, RZ, RZ, R58 ;  /* 0x000000ffff077224 */ /* 0x000fe200078e003a */
[----:B------:R-:W-:Y:S01]  /*fde0*/  MOV R10, 0x1 ;  /* 0x00000001000a7802 */ /* 0x000fe20000000f00 */
[----:B------:R-:W-:Y:S01]  /*fdf0*/  IMAD.MOV.U32 R56, RZ, RZ, R0 ;  /* 0x000000ffff387224 */ /* 0x000fe200078e0000 */
[----:B------:R-:W-:Y:S02]  /*fe00*/  MOV R3, 0x181f ;  /* 0x0000181f00037802 */ /* 0x000fe40000000f00 */
[----:B------:R-:W-:Y:S02]  /*fe10*/  MOV R2, 0xfe30 ;  /* 0x0000fe3000027802 */ /* 0x000fe40000000f00 */
[----:B------:R-:W-:Y:S05]  /*fe20*/  CALL.REL.NOINC `($__internal_1_$__cuda_sm70_shflsync_idx_p) ;  /* 0x0000291000007944 */ /* 0x000fea0003c00000 */
[C---:B------:R-:W-:Y:S01]  /*fe30*/  IADD3 R2, -R5.reuse, 0x10, RZ ;  /* 0x0000001005027810 */ /* 0x040fe20007ffe1ff */
[----:B------:R-:W-:Y:S01]  /*fe40*/  IMAD.MOV.U32 R56, RZ, RZ, R4 ;  /* 0x000000ffff387224 */ /* 0x000fe200078e0004 */
[----:B------:R-:W-:Y:S01]  /*fe50*/  ISETP.NE.U32.AND P3, PT, R5, RZ, PT ;  /* 0x000000ff0500720c */ /* 0x000fe20003f65070 */
[----:B------:R-:W-:Y:S01]  /*fe60*/  IMAD.MOV.U32 R10, RZ, RZ, 0x2 ;  /* 0x00000002ff0a7424 */ /* 0x000fe200078e00ff */
[----:B------:R-:W-:-:S04]  /*fe70*/  LOP3.LUT R2, R2, 0xf, RZ, 0xc0, !PT ;  /* 0x0000000f02027812 */ /* 0x000fc800078ec0ff */
[----:B------:R-:W-:-:S04]  /*fe80*/  IADD3 R2, P2, P1, R2, R58, R155 ;  /* 0x0000003a02027210 */ /* 0x000fc8000795e09b */
[----:B------:R-:W-:-:S05]  /*fe90*/  IADD3.X R3, RZ, R7, R36, P2, P1 ;  /* 0x00000007ff037210 */ /* 0x000fca00017e2424 */
[----:B------:R-:W-:Y:S01]  /*fea0*/  @!PT LDS RZ, [RZ] ;  /* 0x00000000fffff984 */ /* 0x000fe20000000800 */
[----:B------:R-:W-:Y:S01]  /*feb0*/  @!PT LDS RZ, [RZ] ;  /* 0x00000000fffff984 */ /* 0x000fe20000000800 */
[----:B------:R-:W-:Y:S01]  /*fec0*/  @!PT LDS RZ, [RZ] ;  /* 0x00000000fffff984 */ /* 0x000fe20000000800 */
[----:B------:R1:W-:Y:S02]  /*fed0*/  LDGSTS.E.BYPASS.LTC128B.128.ZFILL [R204+0x3100], [R2.64], P3 ;  /* 0x0310000002cc7fae */ /* 0x0003e40009941d46 */
        /* <DEDUP_REMOVED lines=49> */
[----:B------:R-:W-:Y:S01]  /*101f0*/  MOV R0, R58 ;  /* 0x0000003a00007202 */ /* 0x000fe20000000f00 */
[----:B------:R-:W-:Y:S05]  /*10200*/  BRA `(.L_x_172) ;  /* 0xffff457000007947 */ /* 0x000fea000383ffff */
.L_x_79:
[----:B------:R-:W-:Y:S02]  /*10210*/  MOV R3, 0x2 ;  /* 0x0000000200037802 */ /* 0x000fe40000000f00 */
[----:B------:R-:W-:-:S02]  /*10220*/  MOV R2, 0x10240 ;  /* 0x0001024000027802 */ /* 0x000fc40000000f00 */
[----:B------:R-:W-:Y:S05]  /*10230*/  CALL.REL.NOINC `($__internal_0_$__cuda_sm70_shflsync_bfly_p) ;  /* 0x000024a000007944 */ /* 0x000fea0003c00000 */
[----:B------:R-:W-:Y:S01]  /*10240*/  MOV R0, R8 ;  /* 0x0000000800007202 */ /* 0x000fe20000000f00 */
[----:B------:R-:W-:Y:S05]  /*10250*/  BRA `(.L_x_173) ;  /* 0xffff511000007947 */ /* 0x000fea000383ffff */
.L_x_80:
[----:B------:R-:W-:Y:S02]  /*10260*/  MOV R3, 0x1 ;  /* 0x0000000100037802 */ /* 0x000fe40000000f00 */
[----:B------:R-:W-:-:S02]  /*10270*/  MOV R2, 0x10290 ;  /* 0x0001029000027802 */ /* 0x000fc40000000f00 */
[----:B------:R-:W-:Y:S05]  /*10280*/  CALL.REL.NOINC `($__internal_0_$__cuda_sm70_shflsync_bfly_p) ;  /* 0x0000245000007944 */ /* 0x000fea0003c00000 */
[----:B------:R-:W-:Y:S01]  /*10290*/  FMNMX.FTZ R72, R4, R8, !PT ;  /* 0x0000000804487209 */ /* 0x000fe20007810000 */
[----:B------:R-:W-:Y:S01]  /*102a0*/  IMAD.MOV.U32 R4, RZ, RZ, R5 ;  /* 0x000000ffff047224 */ /* 0x000fe200078e0005 */
[----:B------:R-:W-:Y:S01]  /*102b0*/  MOV R2, 0x102e0 ;  /* 0x000102e000027802 */ /* 0x000fe20000000f00 */
[----:B------:R-:W-:-:S02]  /*102c0*/  IMAD.MOV.U32 R3, RZ, RZ, 0x2 ;  /* 0x00000002ff037424 */ /* 0x000fc400078e00ff */
[----:B------:R-:W-:Y:S05]  /*102d0*/  CALL.REL.NOINC `($__internal_0_$__cuda_sm70_shflsync_bfly_p) ;  /* 0x0000240000007944 */ /* 0x000fea0003c00000 */
[----:B------:R-:W-:Y:S01]  /*102e0*/  FMNMX.FTZ R5, R5, R8, !PT ;  /* 0x0000000805057209 */ /* 0x000fe20007810000 */
[----:B------:R-:W-:Y:S01]  /*102f0*/  IMAD.MOV.U32 R3, RZ, RZ, 0x1 ;  /* 0x00000001ff037424 */ /* 0x000fe200078e00ff */
[----:B------:R-:W-:-:S03]  /*10300*/  MOV R2, 0x10330 ;  /* 0x0001033000027802 */ /* 0x000fc60000000f00 */
[----:B------:R-:W-:Y:S02]  /*10310*/  IMAD.MOV.U32 R4, RZ, RZ, R5 ;  /* 0x000000ffff047224 */ /* 0x000fe400078e0005 */
[----:B------:R-:W-:Y:S05]  /*10320*/  CALL.REL.NOINC `($__internal_0_$__cuda_sm70_shflsync_bfly_p) ;  /* 0x000023b000007944 */ /* 0x000fea0003c00000 */
[----:B------:R-:W-:Y:S01]  /*10330*/  FMNMX.FTZ R71, R5, R8, !PT ;  /* 0x0000000805477209 */ /* 0x000fe20007810000 */
[----:B------:R-:W-:Y:S01]  /*10340*/  IMAD.MOV.U32 R4, RZ, RZ, R6 ;  /* 0x000000ffff047224 */ /* 0x000fe200078e0006 */
[----:B------:R-:W-:Y:S01]  /*10350*/  MOV R2, 0x10380 ;  /* 0x0001038000027802 */ /* 0x000fe20000000f00 */
[----:B------:R-:W-:Y:S02]  /*10360*/  IMAD.MOV.U32 R3, RZ, RZ, 0x2 ;  /* 0x00000002ff037424 */ /* 0x000fe400078e00ff */
        /* <DEDUP_REMOVED lines=16> */
[----:B------:R-:W-:Y:S01]  /*10470*/  MOV R14, R8 ;  /* 0x00000008000e7202 */ /* 0x000fe20000000f00 */
[----:B------:R-:W-:Y:S05]  /*10480*/  BRA `(.L_x_174) ;  /* 0xffff4fd000007947 */ /* 0x000fea000383ffff */
.L_x_82:
[----:B-1--4-:R-:W-:Y:S01]  /*10490*/  MOV R3, 0x181f ;  /* 0x0000181f00037802 */ /* 0x012fe20000000f00 */
[----:B------:R-:W-:Y:S01]  /*104a0*/  IMAD.MOV.U32 R10, RZ, RZ, RZ ;  /* 0x000000ffff0a7224 */ /* 0x000fe200078e00ff */
[----:B------:R-:W-:Y:S02]  /*104b0*/  MOV R2, 0x104d0 ;  /* 0x000104d000027802 */ /* 0x000fe40000000f00 */
[----:B------:R-:W-:Y:S05]  /*104c0*/  CALL.REL.NOINC `($__internal_1_$__cuda_sm70_shflsync_idx_p) ;  /* 0x0000227000007944 */ /* 0x000fea0003c00000 */
[----:B------:R-:W-:-:S05]  /*104d0*/  BRA `(.L_x_175) ;  /* 0xffff6b9000007947 */ /* 0x000fca000383ffff */
.L_x_85:
[----:B------:R-:W-:Y:S01]  /*104e0*/  MOV R10, RZ ;  /* 0x000000ff000a7202 */ /* 0x000fe20000000f00 */
[----:B------:R-:W-:Y:S01]  /*104f0*/  IMAD.MOV.U32 R56, RZ, RZ, R5 ;  /* 0x000000ffff387224 */ /* 0x000fe200078e0005 */
[----:B------:R-:W-:Y:S01]  /*10500*/  MOV R2, 0x10530 ;  /* 0x0001053000027802 */ /* 0x000fe20000000f00 */
[----:B------:R-:W-:Y:S02]  /*10510*/  IMAD.MOV.U32 R3, RZ, RZ, 0x181f ;  /* 0x0000181fff037424 */ /* 0x000fe400078e00ff */
[----:B------:R-:W-:Y:S05]  /*10520*/  CALL.REL.NOINC `($__internal_1_$__cuda_sm70_shflsync_idx_p) ;  /* 0x0000221000007944 */ /* 0x000fea0003c00000 */
[----:B------:R-:W-:Y:S01]  /*10530*/  MOV R9, R58 ;  /* 0x0000003a00097202 */ /* 0x000fe20000000f00 */
[----:B------:R-:W-:-:S05]  /*10540*/  BRA `(.L_x_176) ;  /* 0xffff7ff000007947 */ /* 0x000fca000383ffff */
.L_x_86:
[----:B------:R-:W-:Y:S01]  /*10550*/  MOV R10, RZ ;  /* 0x000000ff000a7202 */ /* 0x000fe20000000f00 */
[----:B------:R-:W-:Y:S01]  /*10560*/  IMAD.MOV.U32 R56, RZ, RZ, R4 ;  /* 0x000000ffff387224 */ /* 0x000fe200078e0004 */
[----:B------:R-:W-:Y:S01]  /*10570*/  MOV R2, 0x105a0 ;  /* 0x000105a000027802 */ /* 0x000fe20000000f00 */
[----:B------:R-:W-:Y:S02]  /*10580*/  IMAD.MOV.U32 R3, RZ, RZ, 0x181f ;  /* 0x0000181fff037424 */ /* 0x000fe400078e00ff */
[----:B-12---:R-:W-:Y:S05]  /*10590*/  CALL.REL.NOINC `($__internal_1_$__cuda_sm70_shflsync_idx_p) ;  /* 0x000021a000007944 */ /* 0x006fea0003c00000 */
[C---:B------:R-:W-:Y:S01]  /*105a0*/  IADD3 R2, -R198.reuse, 0x10, RZ ;  /* 0x00000010c6027810 */ /* 0x040fe20007ffe1ff */
[----:B------:R-:W-:Y:S01]  /*105b0*/  IMAD.MOV.U32 R56, RZ, RZ, R5 ;  /* 0x000000ffff387224 */ /* 0x000fe200078e0005 */
[----:B------:R-:W-:Y:S01]  /*105c0*/  ISETP.NE.U32.AND P1, PT, R198, RZ, PT ;  /* 0x000000ffc600720c */ /* 0x000fe20003f25070 */
[----:B------:R-:W-:Y:S01]  /*105d0*/  IMAD.MOV.U32 R10, RZ, RZ, 0x1 ;  /* 0x00000001ff0a7424 */ /* 0x000fe200078e00ff */
[----:B------:R-:W-:Y:S04]  /*105e0*/  LOP3.LUT R2, R2, 0xf, RZ, 0xc0, !PT ;  /* 0x0000000f02027812 */ /* 0x000fe800078ec0ff */
[----:B------:R-:W-:Y:S04]  /*105f0*/  IADD3 R2, P3, P2, R2, R58, R17 ;  /* 0x0000003a02027210 */ /* 0x000fe80007a7e011 */
[----:B------:R-:W-:Y:S05]  /*10600*/  IADD3.X R3, RZ, R9, R6, P3, P2 ;  /* 0x00000009ff037210 */ /* 0x000fea0001fe4406 */
[----:B------:R-:W-:Y:S01]  /*10610*/  @!PT LDS RZ, [RZ] ;  /* 0x00000000fffff984 */ /* 0x000fe20000000800 */
[----:B------:R-:W-:Y:S01]  /*10620*/  @!PT LDS RZ, [RZ] ;  /* 0x00000000fffff984 */ /* 0x000fe20000000800 */
[----:B------:R-:W-:Y:S01]  /*10630*/  @!PT LDS RZ, [RZ] ;  /* 0x00000000fffff984 */ /* 0x000fe20000000800 */
[----:B------:R1:W-:Y:S02]  /*10640*/  LDGSTS.E.BYPASS.LTC128B.128.ZFILL [R204+0x2900], [R2.64], P1 ;  /* 0x0290000002cc7fae */ /* 0x0003e40008941d46 */
[----:B-1----:R-:W-:Y:S01]  /*10650*/  MOV R2, 0x10680 ;  /* 0x0001068000027802 */ /* 0x002fe20000000f00 */
[----:B------:R-:W-:Y:S04]  /*10660*/  IMAD.MOV.U32 R3, RZ, RZ, 0x181f ;  /* 0x0000181fff037424 */ /* 0x000fe800078e00ff */
[----:B------:R-:W-:Y:S05]  /*10670*/  CALL.REL.NOINC `($__internal_1_$__cuda_sm70_shflsync_idx_p) ;  /* 0x000020c000007944 */ /* 0x000fea0003c00000 */
[----:B------:R-:W-:Y:S01]  /*10680*/  MOV R10, 0x1 ;  /* 0x00000001000a7802 */ /* 0x000fe20000000f00 */
[----:B------:R-:W-:Y:S01]  /*10690*/  IMAD.MOV.U32 R7, RZ, RZ, R58 ;  /* 0x000000ffff077224 */ /* 0x000fe200078e003a */
[----:B------:R-:W-:Y:S01]  /*106a0*/  MOV R3, 0x181f ;  /* 0x0000181f00037802 */ /* 0x000fe20000000f00 */
[----:B------:R-:W-:Y:S01]  /*106b0*/  IMAD.MOV.U32 R56, RZ, RZ, R4 ;  /* 0x000000ffff387224 */ /* 0x000fe200078e0004 */
[----:B------:R-:W-:Y:S02]  /*106c0*/  MOV R2, 0x106e0 ;  /* 0x000106e000027802 */ /* 0x000fe40000000f00 */
[----:B------:R-:W-:Y:S05]  /*106d0*/  CALL.REL.NOINC `($__internal_1_$__cuda_sm70_shflsync_idx_p) ;  /* 0x0000206000007944 */ /* 0x000fea0003c00000 */
        /* <DEDUP_REMOVED lines=60> */
[----:B------:R-:W-:Y:S01]  /*10aa0*/  MOV R4, R58 ;  /* 0x0000003a00047202 */ /* 0x000fe20000000f00 */
[----:B------:R-:W-:-:S05]  /*10ab0*/  BRA `(.L_x_177) ;  /* 0xffff7c1000007947 */ /* 0x000fca000383ffff */
.L_x_87:
[----:B------:R-:W-:Y:S02]  /*10ac0*/  MOV R3, 0x2 ;  /* 0x0000000200037802 */ /* 0x000fe40000000f00 */
[----:B------:R-:W-:Y:S02]  /*10ad0*/  MOV R2, 0x10af0 ;  /* 0x00010af000027802 */ /* 0x000fe40000000f00 */
[----:B------:R-:W-:Y:S05]  /*10ae0*/  CALL.REL.NOINC `($__internal_0_$__cuda_sm70_shflsync_bfly_p) ;  /* 0x00001bf000007944 */ /* 0x000fea0003c00000 */
[----:B------:R-:W-:Y:S01]  /*10af0*/  FMNMX.FTZ R4, R4, R8, !PT ;  /* 0x0000000804047209 */ /* 0x000fe20007810000 */
[----:B------:R-:W-:Y:S01]  /*10b00*/  IMAD.MOV.U32 R3, RZ, RZ, 0x1 ;  /* 0x00000001ff037424 */ /* 0x000fe200078e00ff */
[----:B------:R-:W-:Y:S02]  /*10b10*/  MOV R2, 0x10b30 ;  /* 0x00010b3000027802 */ /* 0x000fe40000000f00 */
[----:B------:R-:W-:Y:S05]  /*10b20*/  CALL.REL.NOINC `($__internal_0_$__cuda_sm70_shflsync_bfly_p) ;  /* 0x00001bb000007944 */ /* 0x000fea0003c00000 */
[----:B------:R-:W-:Y:S01]  /*10b30*/  IMAD.MOV.U32 R3, RZ, RZ, 0x2 ;  /* 0x00000002ff037424 */ /* 0x000fe200078e00ff */
[----:B------:R-:W-:Y:S01]  /*10b40*/  FMNMX.FTZ R72, R4, R8, !PT ;  /* 0x0000000804487209 */ /* 0x000fe20007810000 */
[----:B------:R-:W-:Y:S01]  /*10b50*/  IMAD.MOV.U32 R4, RZ, RZ, R5 ;  /* 0x000000ffff047224 */ /* 0x000fe200078e0005 */
        /* <DEDUP_REMOVED lines=24> */
[----:B------:R-:W-:Y:S01]  /*10ce0*/  MOV R2, R8 ;  /* 0x0000000800027202 */ /* 0x000fe20000000f00 */
[----:B------:R-:W-:-:S05]  /*10cf0*/  BRA `(.L_x_178) ;  /* 0xffff808000007947 */ /* 0x000fca000383ffff */
.L_x_89:
[----:B-1----:R1:W5:Y:S01]  /*10d00*/  LDL R4, [R1] ;  /* 0x0000000001047983 */ /* 0x0023620000100800 */
[----:B------:R-:W-:-:S02]  /*10d10*/  MOV R3, 0x2 ;  /* 0x0000000200037802 */ /* 0x000fc40000000f00 */
[----:B------:R-:W-:Y:S02]  /*10d20*/  MOV R2, 0x10d40 ;  /* 0x00010d4000027802 */ /* 0x000fe40000000f00 */
[----:B-1---5:R-:W-:Y:S05]  /*10d30*/  CALL.REL.NOINC `($__internal_0_$__cuda_sm70_shflsync_bfly_p) ;  /* 0x000019a000007944 */ /* 0x022fea0003c00000 */
[----:B------:R-:W2:Y:S01]  /*10d40*/  LDL.LU R0, [R1] ;  /* 0x0000000001007983 */ /* 0x000ea20000300800 */
[----:B------:R-:W-:Y:S02]  /*10d50*/  MOV R3, 0x1 ;  /* 0x0000000100037802 */ /* 0x000fe40000000f00 */
[----:B------:R-:W-:Y:S01]  /*10d60*/  MOV R2, 0x10da0 ;  /* 0x00010da000027802 */ /* 0x000fe20000000f00 */
[----:B--2---:R-:W-:-:S05]  /*10d70*/  FADD.FTZ R5, R0, R8 ;  /* 0x0000000800057221 */ /* 0x004fca0000010000 */
[----:B------:R-:W-:Y:S02]  /*10d80*/  MOV R4, R5 ;  /* 0x0000000500047202 */ /* 0x000fe40000000f00 */
[----:B------:R-:W-:Y:S05]  /*10d90*/  CALL.REL.NOINC `($__internal_0_$__cuda_sm70_shflsync_bfly_p) ;  /* 0x0000194000007944 */ /* 0x000fea0003c00000 */
[----:B------:R1:W5:Y:S01]  /*10da0*/  LDL R4, [R1+0x4] ;  /* 0x0000040001047983 */ /* 0x0003620000100800 */
[----:B------:R-:W-:Y:S01]  /*10db0*/  FADD.FTZ R5, R5, R8 ;  /* 0x0000000805057221 */ /* 0x000fe20000010000 */
[----:B------:R-:W-:Y:S02]  /*10dc0*/  MOV R3, 0x2 ;  /* 0x0000000200037802 */ /* 0x000fe40000000f00 */
[----:B------:R-:W-:Y:S02]  /*10dd0*/  MOV R2, 0x10df0 ;  /* 0x00010df000027802 */ /* 0x000fe40000000f00 */
[----:B-1---5:R-:W-:Y:S05]  /*10de0*/  CALL.REL.NOINC `($__internal_0_$__cuda_sm70_shflsync_bfly_p) ;  /* 0x000018f000007944 */ /* 0x022fea0003c00000 */
[----:B------:R-:W2:Y:S01]  /*10df0*/  LDL.LU R0, [R1+0x4] ;  /* 0x0000040001007983 */ /* 0x000ea20000300800 */
        /* <DEDUP_REMOVED lines=24> */
[----:B--2---:R-:W-:Y:S02]  /*10f80*/  FADD.FTZ R4, R0, R8 ;  /* 0x0000000800047221 */ /* 0x004fe40000010000 */
[----:B------:R-:W-:Y:S05]  /*10f90*/  CALL.REL.NOINC `($__internal_0_$__cuda_sm70_shflsync_bfly_p) ;  /* 0x0000174000007944 */ /* 0x000fea0003c00000 */
[----:B------:R-:W-:Y:S05]  /*10fa0*/  BRA `(.L_x_179) ;  /* 0xffff9dd000007947 */ /* 0x000fea000383ffff */
.L_x_96:
[----:B-1234-:R-:W-:Y:S01]  /*10fb0*/  IMAD.MOV.U32 R56, RZ, RZ, R5 ;  /* 0x000000ffff387224 */ /* 0x01efe200078e0005 */
[----:B------:R-:W-:Y:S01]  /*10fc0*/  MOV R10, RZ ;  /* 0x000000ff000a7202 */ /* 0x000fe20000000f00 */
[----:B------:R-:W-:Y:S01]  /*10fd0*/  IMAD.MOV.U32 R3, RZ, RZ, 0x181f ;  /* 0x0000181fff037424 */ /* 0x000fe200078e00ff */
[----:B------:R-:W-:-:S02]  /*10fe0*/  MOV R2, 0x11000 ;  /* 0x0001100000027802 */ /* 0x000fc40000000f00 */
[----:B------:R-:W-:Y:S05]  /*10ff0*/  CALL.REL.NOINC `($__internal_1_$__cuda_sm70_shflsync_idx_p) ;  /* 0x0000174000007944 */ /* 0x000fea0003c00000 */
[----:B------:R-:W-:Y:S01]  /*11000*/  MOV R7, R58 ;  /* 0x0000003a00077202 */ /* 0x000fe20000000f00 */
[----:B------:R-:W-:Y:S05]  /*11010*/  BRA `(.L_x_180) ;  /* 0xffffb3c000007947 */ /* 0x000fea000383ffff */
.L_x_97:
[----:B------:R-:W-:Y:S01]  /*11020*/  IMAD.MOV.U32 R56, RZ, RZ, R6 ;  /* 0x000000ffff387224 */ /* 0x000fe200078e0006 */
[----:B------:R-:W-:Y:S01]  /*11030*/  MOV R10, RZ ;  /* 0x000000ff000a7202 */ /* 0x000fe20000000f00 */
[----:B------:R-:W-:Y:S01]  /*11040*/  IMAD.MOV.U32 R3, RZ, RZ, 0x181f ;  /* 0x0000181fff037424 */ /* 0x000fe200078e00ff */
[----:B------:R-:W-:-:S02]  /*11050*/  MOV R2, 0x11070 ;  /* 0x0001107000027802 */ /* 0x000fc40000000f00 */
[----:B-12---:R-:W-:Y:S05]  /*11060*/  CALL.REL.NOINC `($__internal_1_$__cuda_sm70_shflsync_idx_p) ;  /* 0x000016d000007944 */ /* 0x006fea0003c00000 */
[----:B------:R-:W-:Y:S01]  /*11070*/  MOV R2, R58 ;  /* 0x0000003a00027202 */ /* 0x000fe20000000f00 */
[----:B------:R-:W-:Y:S05]  /*11080*/  BRA `(.L_x_181) ;  /* 0xffffb37000007947 */ /* 0x000fea000383ffff */
.L_x_98:
[----:B------:R-:W-:Y:S01]  /*11090*/  IMAD.MOV.U32 R56, RZ, RZ, R5 ;  /* 0x000000ffff387224 */ /* 0x000fe200078e0005 */
[----:B------:R-:W-:Y:S01]  /*110a0*/  MOV R10, 0x1 ;  /* 0x00000001000a7802 */ /* 0x000fe20000000f00 */
[----:B--2---:R-:W-:Y:S01]  /*110b0*/  IMAD.MOV.U32 R3, RZ, RZ, 0x181f ;  /* 0x0000181fff037424 */ /* 0x004fe200078e00ff */
[----:B------:R-:W-:-:S02]  /*110c0*/  MOV R2, 0x110e0 ;  /* 0x000110e000027802 */ /* 0x000fc40000000f00 */
[----:B-1-3--:R-:W-:Y:S05]  /*110d0*/  CALL.REL.NOINC `($__internal_1_$__cuda_sm70_shflsync_idx_p) ;  /* 0x0000166000007944 */ /* 0x00afea0003c00000 */
        /* <DEDUP_REMOVED lines=8> */
.L_x_99:
[----:B------:R-:W-:Y:S01]  /*11160*/  IMAD.MOV.U32 R56, RZ, RZ, R5 ;  /* 0x000000ffff387224 */ /* 0x000fe200078e0005 */
[----:B------:R-:W-:Y:S01]  /*11170*/  MOV R10, 0x2 ;  /* 0x00000002000a7802 */ /* 0x000fe20000000f00 */
[----:B-1----:R-:W-:Y:S01]  /*11180*/  IMAD.MOV.U32 R3, RZ, RZ, 0x181f ;  /* 0x0000181fff037424 */ /* 0x002fe200078e00ff */
[----:B------:R-:W-:Y:S02]  /*11190*/  MOV R2, 0x111b0 ;  /* 0x000111b000027802 */ /* 0x000fe40000000f00 */
[----:B---34-:R-:W-:Y:S05]  /*111a0*/  CALL.REL.NOINC `($__internal_1_$__cuda_sm70_shflsync_idx_p) ;  /* 0x0000159000007944 */ /* 0x018fea0003c00000 */
[----:B------:R-:W-:Y:S01]  /*111b0*/  MOV R7, R58 ;  /* 0x0000003a00077202 */ /* 0x000fe20000000f00 */
[----:B------:R-:W-:Y:S05]  /*111c0*/  BRA `(.L_x_183) ;  /* 0xffffb39000007947 */ /* 0x000fea000383ffff */
.L_x_100:
[----:B------:R-:W-:Y:S01]  /*111d0*/  IMAD.MOV.U32 R56, RZ, RZ, R6 ;  /* 0x000000ffff387224 */ /* 0x000fe200078e0006 */
[----:B------:R-:W-:Y:S01]  /*111e0*/  MOV R10, 0x2 ;  /* 0x00000002000a7802 */ /* 0x000fe20000000f00 */
[----:B-1----:R-:W-:Y:S01]  /*111f0*/  IMAD.MOV.U32 R3, RZ, RZ, 0x181f ;  /* 0x0000181fff037424 */ /* 0x002fe200078e00ff */
[----:B------:R-:W-:Y:S02]  /*11200*/  MOV R2, 0x11220 ;  /* 0x0001122000027802 */ /* 0x000fe40000000f00 */
[----:B--234-:R-:W-:Y:S05]  /*11210*/  CALL.REL.NOINC `($__internal_1_$__cuda_sm70_shflsync_idx_p) ;  /* 0x0000152000007944 */ /* 0x01cfea0003c00000 */
[----:B------:R-:W-:Y:S01]  /*11220*/  MOV R2, R58 ;  /* 0x0000003a00027202 */ /* 0x000fe20000000f00 */
[----:B------:R-:W-:Y:S05]  /*11230*/  BRA `(.L_x_184) ;  /* 0xffffb34000007947 */ /* 0x000fea000383ffff */
.L_x_101:
[----:B------:R-:W-:Y:S01]  /*11240*/  IMAD.MOV.U32 R56, RZ, RZ, R5 ;  /* 0x000000ffff387224 */ /* 0x000fe200078e0005 */
[----:B------:R-:W-:Y:S01]  /*11250*/  MOV R10, 0x3 ;  /* 0x00000003000a7802 */ /* 0x000fe20000000f00 */
[----:B--2---:R-:W-:Y:S01]  /*11260*/  IMAD.MOV.U32 R3, RZ, RZ, 0x181f ;  /* 0x0000181fff037424 */ /* 0x004fe200078e00ff */
[----:B------:R-:W-:-:S02]  /*11270*/  MOV R2, 0x11290 ;  /* 0x0001129000027802 */ /* 0x000fc40000000f00 */
[----:B-1-34-:R-:W-:Y:S05]  /*11280*/  CALL.REL.NOINC `($__internal_1_$__cuda_sm70_shflsync_idx_p) ;  /* 0x000014b000007944 */ /* 0x01afea0003c00000 */
        /* <DEDUP_REMOVED lines=8> */
.L_x_102:
[----:B------:R-:W-:Y:S01]  /*11310*/  IMAD.MOV.U32 R56, RZ, RZ, R5 ;  /* 0x000000ffff387224 */ /* 0x000fe200078e0005 */
[----:B------:R-:W-:Y:S01]  /*11320*/  MOV R10, 0x4 ;  /* 0x00000004000a7802 */ /* 0x000fe20000000f00 */
[----:B--2---:R-:W-:Y:S01]  /*11330*/  IMAD.MOV.U32 R3, RZ, RZ, 0x181f ;  /* 0x0000181fff037424 */ /* 0x004fe200078e00ff */
[----:B------:R-:W-:Y:S02]  /*11340*/  MOV R2, 0x11360 ;  /* 0x0001136000027802 */ /* 0x000fe40000000f00 */
[----:B-1-34-:R-:W-:Y:S05]  /*11350*/  CALL.REL.NOINC `($__internal_1_$__cuda_sm70_shflsync_idx_p) ;  /* 0x000013e000007944 */ /* 0x01afea0003c00000 */
[----:B------:R-:W-:Y:S01]  /*11360*/  MOV R7, R58 ;  /* 0x0000003a00077202 */ /* 0x000fe20000000f00 */
[----:B------:R-:W-:Y:S05]  /*11370*/  BRA `(.L_x_186) ;  /* 0xffffb31000007947 */ /* 0x000fea000383ffff */
.L_x_103:
[----:B------:R-:W-:Y:S01]  /*11380*/  IMAD.MOV.U32 R56, RZ, RZ, R6 ;  /* 0x000000ffff387224 */ /* 0x000fe200078e0006 */
[----:B------:R-:W-:Y:S01]  /*11390*/  MOV R10, 0x4 ;  /* 0x00000004000a7802 */ /* 0x000fe20000000f00 */
[----:B--2---:R-:W-:Y:S01]  /*113a0*/  IMAD.MOV.U32 R3, RZ, RZ, 0x181f ;  /* 0x0000181fff037424 */ /* 0x004fe200078e00ff */
[----:B------:R-:W-:Y:S02]  /*113b0*/  MOV R2, 0x113d0 ;  /* 0x000113d000027802 */ /* 0x000fe40000000f00 */
[----:B-1-34-:R-:W-:Y:S05]  /*113c0*/  CALL.REL.NOINC `($__internal_1_$__cuda_sm70_shflsync_idx_p) ;  /* 0x0000137000007944 */ /* 0x01afea0003c00000 */
[----:B------:R-:W-:Y:S01]  /*113d0*/  MOV R2, R58 ;  /* 0x0000003a00027202 */ /* 0x000fe20000000f00 */
[----:B------:R-:W-:Y:S05]  /*113e0*/  BRA `(.L_x_187) ;  /* 0xffffb2c000007947 */ /* 0x000fea000383ffff */
.L_x_104:
[----:B------:R-:W-:Y:S01]  /*113f0*/  IMAD.MOV.U32 R56, RZ, RZ, R5 ;  /* 0x000000ffff387224 */ /* 0x000fe200078e0005 */
[----:B------:R-:W-:Y:S01]  /*11400*/  MOV R10, 0x5 ;  /* 0x00000005000a7802 */ /* 0x000fe20000000f00 */
[----:B-1----:R-:W-:Y:S01]  /*11410*/  IMAD.MOV.U32 R3, RZ, RZ, 0x181f ;  /* 0x0000181fff037424 */ /* 0x002fe200078e00ff */
[----:B------:R-:W-:-:S02]  /*11420*/  MOV R2, 0x11440 ;  /* 0x0001144000027802 */ /* 0x000fc40000000f00 */
[----:B--234-:R-:W-:Y:S05]  /*11430*/  CALL.REL.NOINC `($__internal_1_$__cuda_sm70_shflsync_idx_p) ;  /* 0x0000130000007944 */ /* 0x01cfea0003c00000 */
        /* <DEDUP_REMOVED lines=8> */
.L_x_105:
[----:B------:R-:W-:Y:S01]  /*114c0*/  IMAD.MOV.U32 R56, RZ, RZ, R5 ;  /* 0x000000ffff387224 */ /* 0x000fe200078e0005 */
[----:B------:R-:W-:Y:S01]  /*114d0*/  MOV R10, 0x6 ;  /* 0x00000006000a7802 */ /* 0x000fe20000000f00 */
[----:B--2---:R-:W-:Y:S01]  /*114e0*/  IMAD.MOV.U32 R3, RZ, RZ, 0x181f ;  /* 0x0000181fff037424 */ /* 0x004fe200078e00ff */
[----:B------:R-:W-:Y:S02]  /*114f0*/  MOV R2, 0x11510 ;  /* 0x0001151000027802 */ /* 0x000fe40000000f00 */
[----:B-1--4-:R-:W-:Y:S05]  /*11500*/  CALL.REL.NOINC `($__internal_1_$__cuda_sm70_shflsync_idx_p) ;  /* 0x0000123000007944 */ /* 0x012fea0003c00000 */
[----:B------:R-:W-:Y:S01]  /*11510*/  MOV R7, R58 ;  /* 0x0000003a00077202 */ /* 0x000fe20000000f00 */
[----:B------:R-:W-:Y:S05]  /*11520*/  BRA `(.L_x_189) ;  /* 0xffffb29000007947 */ /* 0x000fea000383ffff */
.L_x_106:
[----:B------:R-:W-:Y:S01]  /*11530*/  IMAD.MOV.U32 R56, RZ, RZ, R6 ;  /* 0x000000ffff387224 */ /* 0x000fe200078e0006 */
[----:B------:R-:W-:Y:S01]  /*11540*/  MOV R10, 0x6 ;  /* 0x00000006000a7802 */ /* 0x000fe20000000f00 */
[----:B--2---:R-:W-:Y:S01]  /*11550*/  IMAD.MOV.U32 R3, RZ, RZ, 0x181f ;  /* 0x0000181fff037424 */ /* 0x004fe200078e00ff */
[----:B------:R-:W-:Y:S02]  /*11560*/  MOV R2, 0x11580 ;  /* 0x0001158000027802 */ /* 0x000fe40000000f00 */
[----:B-1-34-:R-:W-:Y:S05]  /*11570*/  CALL.REL.NOINC `($__internal_1_$__cuda_sm70_shflsync_idx_p) ;  /* 0x000011c000007944 */ /* 0x01afea0003c00000 */
[----:B------:R-:W-:Y:S01]  /*11580*/  MOV R2, R58 ;  /* 0x0000003a00027202 */ /* 0x000fe20000000f00 */
[----:B------:R-:W-:Y:S05]  /*11590*/  BRA `(.L_x_190) ;  /* 0xffffb24000007947 */ /* 0x000fea000383ffff */
.L_x_107:
[----:B------:R-:W-:Y:S01]  /*115a0*/  IMAD.MOV.U32 R56, RZ, RZ, R5 ;  /* 0x000000ffff387224 */ /* 0x000fe200078e0005 */
[----:B------:R-:W-:Y:S01]  /*115b0*/  MOV R10, 0x7 ;  /* 0x00000007000a7802 */ /* 0x000fe20000000f00 */
[----:B-1----:R-:W-:Y:S01]  /*115c0*/  IMAD.MOV.U32 R3, RZ, RZ, 0x181f ;  /* 0x0000181fff037424 */ /* 0x002fe200078e00ff */
[----:B------:R-:W-:-:S02]  /*115d0*/  MOV R2, 0x115f0 ;  /* 0x000115f000027802 */ /* 0x000fc40000000f00 */
[----:B--2-4-:R-:W-:Y:S05]  /*115e0*/  CALL.REL.NOINC `($__internal_1_$__cuda_sm70_shflsync_idx_p) ;  /* 0x0000115000007944 */ /* 0x014fea0003c00000 */
        /* <DEDUP_REMOVED lines=8> */
.L_x_109:
[----:B------:R-:W-:Y:S01]  /*11670*/  IMAD.MOV.U32 R56, RZ, RZ, R5 ;  /* 0x000000ffff387224 */ /* 0x000fe200078e0005 */
[----:B------:R-:W-:Y:S01]  /*11680*/  MOV R10, RZ ;  /* 0x000000ff000a7202 */ /* 0x000fe20000000f00 */
[----:B------:R-:W-:Y:S01]  /*11690*/  IMAD.MOV.U32 R3, RZ, RZ, 0x1c1f ;  /* 0x00001c1fff037424 */ /* 0x000fe200078e00ff */
[----:B------:R-:W-:Y:S02]  /*116a0*/  MOV R2, 0x116c0 ;  /* 0x000116c000027802 */ /* 0x000fe40000000f00 */
[----:B------:R-:W-:Y:S05]  /*116b0*/  CALL.REL.NOINC `($__internal_1_$__cuda_sm70_shflsync_idx_p) ;  /* 0x0000108000007944 */ /* 0x000fea0003c00000 */
[----:B------:R-:W-:Y:S01]  /*116c0*/  MOV R4, R58 ;  /* 0x0000003a00047202 */ /* 0x000fe20000000f00 */
[----:B------:R-:W-:Y:S05]  /*116d0*/  BRA `(.L_x_192) ;  /* 0xffffb43000007947 */ /* 0x000fea000383ffff */
.L_x_110:
[----:B------:R-:W-:Y:S01]  /*116e0*/  IMAD.MOV.U32 R56, RZ, RZ, R12 ;  /* 0x000000ffff387224 */ /* 0x000fe200078e000c */
[----:B------:R-:W-:Y:S01]  /*116f0*/  MOV R10, RZ ;  /* 0x000000ff000a7202 */ /* 0x000fe20000000f00 */
[----:B------:R-:W-:Y:S01]  /*11700*/  IMAD.MOV.U32 R3, RZ, RZ, 0x1c1f ;  /* 0x00001c1fff037424 */ /* 0x000fe200078e00ff */
[----:B------:R-:W-:Y:S02]  /*11710*/  MOV R2, 0x11730 ;  /* 0x0001173000027802 */ /* 0x000fe40000000f00 */
[----:B-12---:R-:W-:Y:S05]  /*11720*/  CALL.REL.NOINC `($__internal_1_$__cuda_sm70_shflsync_idx_p) ;  /* 0x0000101000007944 */ /* 0x006fea0003c00000 */
[----:B------:R-:W-:Y:S01]  /*11730*/  MOV R0, R58 ;  /* 0x0000003a00007202 */ /* 0x000fe20000000f00 */
[----:B------:R-:W-:Y:S05]  /*11740*/  BRA `(.L_x_193) ;  /* 0xffffb3e000007947 */ /* 0x000fea000383ffff */
.L_x_113:
        /* <DEDUP_REMOVED lines=13> */
.L_x_116:
[----:B------:R-:W-:Y:S01]  /*11820*/  IMAD.MOV.U32 R56, RZ, RZ, R5 ;  /* 0x000000ffff387224 */ /* 0x000fe200078e0005 */
[----:B---3--:R-:W-:Y:S01]  /*11830*/  MOV R10, 0x2 ;  /* 0x00000002000a7802 */ /* 0x008fe20000000f00 */
[----:B------:R-:W-:Y:S01]  /*11840*/  IMAD.MOV.U32 R3, RZ, RZ, 0x1c1f ;  /* 0x00001c1fff037424 */ /* 0x000fe200078e00ff */
[----:B------:R-:W-:Y:S02]  /*11850*/  MOV R2, 0x11870 ;  /* 0x0001187000027802 */ /* 0x000fe40000000f00 */
[----:B-12-4-:R-:W-:Y:S05]  /*11860*/  CALL.REL.NOINC `($__internal_1_$__cuda_sm70_shflsync_idx_p) ;  /* 0x00000ed000007944 */ /* 0x016fea0003c00000 */
[----:B------:R-:W-:Y:S01]  /*11870*/  MOV R4, R58 ;  /* 0x0000003a00047202 */ /* 0x000fe20000000f00 */
[----:B------:R-:W-:Y:S05]  /*11880*/  BRA `(.L_x_195) ;  /* 0xffffb95000007947 */ /* 0x000fea000383ffff */
.L_x_117:
[----:B------:R-:W-:Y:S01]  /*11890*/  IMAD.MOV.U32 R56, RZ, RZ, R12 ;  /* 0x000000ffff387224 */ /* 0x000fe200078e000c */
[----:B---3--:R-:W-:Y:S01]  /*118a0*/  MOV R10, 0x2 ;  /* 0x00000002000a7802 */ /* 0x008fe20000000f00 */
[----:B------:R-:W-:Y:S01]  /*118b0*/  IMAD.MOV.U32 R3, RZ, RZ, 0x1c1f ;  /* 0x00001c1fff037424 */ /* 0x000fe200078e00ff */
[----:B------:R-:W-:Y:S02]  /*118c0*/  MOV R2, 0x118e0 ;  /* 0x000118e000027802 */ /* 0x000fe40000000f00 */
[----:B-12-4-:R-:W-:Y:S05]  /*118d0*/  CALL.REL.NOINC `($__internal_1_$__cuda_sm70_shflsync_idx_p) ;  /* 0x00000e6000007944 */ /* 0x016fea0003c00000 */
[----:B------:R-:W-:Y:S01]  /*118e0*/  MOV R0, R58 ;  /* 0x0000003a00007202 */ /* 0x000fe20000000f00 */
[----:B------:R-:W-:Y:S05]  /*118f0*/  BRA `(.L_x_196) ;  /* 0xffffb90000007947 */ /* 0x000fea000383ffff */
.L_x_120:
[----:B------:R-:W-:Y:S01]  /*11900*/  IMAD.MOV.U32 R56, RZ, RZ, R5 ;  /* 0x000000ffff387224 */ /* 0x000fe200078e0005 */
[----:B--23--:R-:W-:Y:S01]  /*11910*/  MOV R10, 0x3 ;  /* 0x00000003000a7802 */ /* 0x00cfe20000000f00 */
[----:B------:R-:W-:Y:S01]  /*11920*/  IMAD.MOV.U32 R3, RZ, RZ, 0x1c1f ;  /* 0x00001c1fff037424 */ /* 0x000fe200078e00ff */
[----:B------:R-:W-:-:S02]  /*11930*/  MOV R2, 0x11950 ;  /* 0x0001195000027802 */ /* 0x000fc40000000f00 */
[----:B-1--4-:R-:W-:Y:S05]  /*11940*/  CALL.REL.NOINC `($__internal_1_$__cuda_sm70_shflsync_idx_p) ;  /* 0x00000df000007944 */ /* 0x012fea0003c00000 */
        /* <DEDUP_REMOVED lines=8> */
.L_x_124:
[----:B------:R-:W-:Y:S01]  /*119d0*/  IMAD.MOV.U32 R56, RZ, RZ, R5 ;  /* 0x000000ffff387224 */ /* 0x000fe200078e0005 */
[----:B------:R-:W-:Y:S01]  /*119e0*/  MOV R10, RZ ;  /* 0x000000ff000a7202 */ /* 0x000fe20000000f00 */
[----:B------:R-:W-:Y:S01]  /*119f0*/  IMAD.MOV.U32 R3, RZ, RZ, 0x181f ;  /* 0x0000181fff037424 */ /* 0x000fe200078e00ff */
[----:B------:R-:W-:Y:S02]  /*11a00*/  MOV R2, 0x11a20 ;  /* 0x00011a2000027802 */ /* 0x000fe40000000f00 */
[----:B------:R-:W-:Y:S05]  /*11a10*/  CALL.REL.NOINC `($__internal_1_$__cuda_sm70_shflsync_idx_p) ;  /* 0x00000d2000007944 */ /* 0x000fea0003c00000 */
[----:B------:R-:W-:Y:S01]  /*11a20*/  MOV R7, R58 ;  /* 0x0000003a00077202 */ /* 0x000fe20000000f00 */
[----:B------:R-:W-:Y:S05]  /*11a30*/  BRA `(.L_x_198) ;  /* 0xffffc62000007947 */ /* 0x000fea000383ffff */
.L_x_125:
[----:B------:R-:W-:Y:S01]  /*11a40*/  IMAD.MOV.U32 R56, RZ, RZ, R6 ;  /* 0x000000ffff387224 */ /* 0x000fe200078e0006 */
[----:B------:R-:W-:Y:S01]  /*11a50*/  MOV R10, RZ ;  /* 0x000000ff000a7202 */ /* 0x000fe20000000f00 */
[----:B------:R-:W-:Y:S01]  /*11a60*/  IMAD.MOV.U32 R3, RZ, RZ, 0x181f ;  /* 0x0000181fff037424 */ /* 0x000fe200078e00ff */
[----:B------:R-:W-:Y:S02]  /*11a70*/  MOV R2, 0x11a90 ;  /* 0x00011a9000027802 */ /* 0x000fe40000000f00 */
[----:B-12---:R-:W-:Y:S05]  /*11a80*/  CALL.REL.NOINC `($__internal_1_$__cuda_sm70_shflsync_idx_p) ;  /* 0x00000cb000007944 */ /* 0x006fea0003c00000 */
[----:B------:R-:W-:Y:S01]  /*11a90*/  MOV R2, R58 ;  /* 0x0000003a00027202 */ /* 0x000fe20000000f00 */
[----:B------:R-:W-:Y:S05]  /*11aa0*/  BRA `(.L_x_199) ;  /* 0xffffc5d000007947 */ /* 0x000fea000383ffff */
.L_x_126:
        /* <DEDUP_REMOVED lines=13> */
.L_x_127:
[----:B------:R-:W-:Y:S01]  /*11b80*/  IMAD.MOV.U32 R56, RZ, RZ, R5 ;  /* 0x000000ffff387224 */ /* 0x000fe200078e0005 */
[----:B------:R-:W-:Y:S01]  /*11b90*/  MOV R10, 0x2 ;  /* 0x00000002000a7802 */ /* 0x000fe20000000f00 */
[----:B-1----:R-:W-:Y:S01]  /*11ba0*/  IMAD.MOV.U32 R3, RZ, RZ, 0x181f ;  /* 0x0000181fff037424 */ /* 0x002fe200078e00ff */
[----:B------:R-:W-:Y:S02]  /*11bb0*/  MOV R2, 0x11bd0 ;  /* 0x00011bd000027802 */ /* 0x000fe40000000f00 */
[----:B---34-:R-:W-:Y:S05]  /*11bc0*/  CALL.REL.NOINC `($__internal_1_$__cuda_sm70_shflsync_idx_p) ;  /* 0x00000b7000007944 */ /* 0x018fea0003c00000 */
[----:B------:R-:W-:Y:S01]  /*11bd0*/  MOV R7, R58 ;  /* 0x0000003a00077202 */ /* 0x000fe20000000f00 */
[----:B------:R-:W-:Y:S05]  /*11be0*/  BRA `(.L_x_201) ;  /* 0xffffc60000007947 */ /* 0x000fea000383ffff */
.L_x_128:
[----:B------:R-:W-:Y:S01]  /*11bf0*/  IMAD.MOV.U32 R56, RZ, RZ, R6 ;  /* 0x000000ffff387224 */ /* 0x000fe200078e0006 */
[----:B------:R-:W-:Y:S01]  /*11c00*/  MOV R10, 0x2 ;  /* 0x00000002000a7802 */ /* 0x000fe20000000f00 */
[----:B-1----:R-:W-:Y:S01]  /*11c10*/  IMAD.MOV.U32 R3, RZ, RZ, 0x181f ;  /* 0x0000181fff037424 */ /* 0x002fe200078e00ff */
[----:B------:R-:W-:Y:S02]  /*11c20*/  MOV R2, 0x11c40 ;  /* 0x00011c4000027802 */ /* 0x000fe40000000f00 */
[----:B--234-:R-:W-:Y:S05]  /*11c30*/  CALL.REL.NOINC `($__internal_1_$__cuda_sm70_shflsync_idx_p) ;  /* 0x00000b0000007944 */ /* 0x01cfea0003c00000 */
[----:B------:R-:W-:Y:S01]  /*11c40*/  MOV R2, R58 ;  /* 0x0000003a00027202 */ /* 0x000fe20000000f00 */
[----:B------:R-:W-:Y:S05]  /*11c50*/  BRA `(.L_x_202) ;  /* 0xffffc5b000007947 */ /* 0x000fea000383ffff */
.L_x_129:
        /* <DEDUP_REMOVED lines=13> */
.L_x_130:
[----:B------:R-:W-:Y:S01]  /*11d30*/  IMAD.MOV.U32 R56, RZ, RZ, R5 ;  /* 0x000000ffff387224 */ /* 0x000fe200078e0005 */
[----:B------:R-:W-:Y:S01]  /*11d40*/  MOV R10, 0x4 ;  /* 0x00000004000a7802 */ /* 0x000fe20000000f00 */
[----:B--2---:R-:W-:Y:S01]  /*11d50*/  IMAD.MOV.U32 R3, RZ, RZ, 0x181f ;  /* 0x0000181fff037424 */ /* 0x004fe200078e00ff */
[----:B------:R-:W-:Y:S02]  /*11d60*/  MOV R2, 0x11d80 ;  /* 0x00011d8000027802 */ /* 0x000fe40000000f00 */
[----:B-1-34-:R-:W-:Y:S05]  /*11d70*/  CALL.REL.NOINC `($__internal_1_$__cuda_sm70_shflsync_idx_p) ;  /* 0x000009c000007944 */ /* 0x01afea0003c00000 */
[----:B------:R-:W-:Y:S01]  /*11d80*/  MOV R7, R58 ;  /* 0x0000003a00077202 */ /* 0x000fe20000000f00 */
[----:B------:R-:W-:Y:S05]  /*11d90*/  BRA `(.L_x_204) ;  /* 0xffffc58000007947 */ /* 0x000fea000383ffff */
.L_x_131:
[----:B------:R-:W-:Y:S01]  /*11da0*/  IMAD.MOV.U32 R56, RZ, RZ, R6 ;  /* 0x000000ffff387224 */ /* 0x000fe200078e0006 */
[----:B------:R-:W-:Y:S01]  /*11db0*/  MOV R10, 0x4 ;  /* 0x00000004000a7802 */ /* 0x000fe20000000f00 */
[----:B--2---:R-:W-:Y:S01]  /*11dc0*/  IMAD.MOV.U32 R3, RZ, RZ, 0x181f ;  /* 0x0000181fff037424 */ /* 0x004fe200078e00ff */
[----:B------:R-:W-:Y:S02]  /*11dd0*/  MOV R2, 0x11df0 ;  /* 0x00011df000027802 */ /* 0x000fe40000000f00 */
[----:B-1-34-:R-:W-:Y:S05]  /*11de0*/  CALL.REL.NOINC `($__internal_1_$__cuda_sm70_shflsync_idx_p) ;  /* 0x0000095000007944 */ /* 0x01afea0003c00000 */
[----:B------:R-:W-:Y:S01]  /*11df0*/  MOV R2, R58 ;  /* 0x0000003a00027202 */ /* 0x000fe20000000f00 */
[----:B------:R-:W-:Y:S05]  /*11e00*/  BRA `(.L_x_205) ;  /* 0xffffc53000007947 */ /* 0x000fea000383ffff */
.L_x_132:
        /* <DEDUP_REMOVED lines=13> */
.L_x_133:
[----:B------:R-:W-:Y:S01]  /*11ee0*/  IMAD.MOV.U32 R56, RZ, RZ, R5 ;  /* 0x000000ffff387224 */ /* 0x000fe200078e0005 */
[----:B------:R-:W-:Y:S01]  /*11ef0*/  MOV R10, 0x6 ;  /* 0x00000006000a7802 */ /* 0x000fe20000000f00 */
[----:B--2---:R-:W-:Y:S01]  /*11f00*/  IMAD.MOV.U32 R3, RZ, RZ, 0x181f ;  /* 0x0000181fff037424 */ /* 0x004fe200078e00ff */
[----:B------:R-:W-:Y:S02]  /*11f10*/  MOV R2, 0x11f30 ;  /* 0x00011f3000027802 */ /* 0x000fe40000000f00 */
[----:B-1--4-:R-:W-:Y:S05]  /*11f20*/  CALL.REL.NOINC `($__internal_1_$__cuda_sm70_shflsync_idx_p) ;  /* 0x0000081000007944 */ /* 0x012fea0003c00000 */
[----:B------:R-:W-:Y:S01]  /*11f30*/  MOV R7, R58 ;  /* 0x0000003a00077202 */ /* 0x000fe20000000f00 */
[----:B------:R-:W-:Y:S05]  /*11f40*/  BRA `(.L_x_207) ;  /* 0xffffc50000007947 */ /* 0x000fea000383ffff */
.L_x_134:
[----:B------:R-:W-:Y:S01]  /*11f50*/  IMAD.MOV.U32 R56, RZ, RZ, R6 ;  /* 0x000000ffff387224 */ /* 0x000fe200078e0006 */
[----:B------:R-:W-:Y:S01]  /*11f60*/  MOV R10, 0x6 ;  /* 0x00000006000a7802 */ /* 0x000fe20000000f00 */
[----:B--2---:R-:W-:Y:S01]  /*11f70*/  IMAD.MOV.U32 R3, RZ, RZ, 0x181f ;  /* 0x0000181fff037424 */ /* 0x004fe200078e00ff */
[----:B------:R-:W-:Y:S02]  /*11f80*/  MOV R2, 0x11fa0 ;  /* 0x00011fa000027802 */ /* 0x000fe40000000f00 */
[----:B-1-34-:R-:W-:Y:S05]  /*11f90*/  CALL.REL.NOINC `($__internal_1_$__cuda_sm70_shflsync_idx_p) ;  /* 0x000007a000007944 */ /* 0x01afea0003c00000 */
[----:B------:R-:W-:Y:S01]  /*11fa0*/  MOV R2, R58 ;  /* 0x0000003a00027202 */ /* 0x000fe20000000f00 */
[----:B------:R-:W-:Y:S05]  /*11fb0*/  BRA `(.L_x_208) ;  /* 0xffffc4b000007947 */ /* 0x000fea000383ffff */
.L_x_135:
        /* <DEDUP_REMOVED lines=13> */
.L_x_137:
[----:B------:R-:W-:Y:S01]  /*12090*/  IMAD.MOV.U32 R56, RZ, RZ, R57 ;  /* 0x000000ffff387224 */ /* 0x000fe200078e0039 */
[----:B------:R-:W-:Y:S01]  /*120a0*/  MOV R10, RZ ;  /* 0x000000ff000a7202 */ /* 0x000fe20000000f00 */
[----:B----4-:R-:W-:Y:S01]  /*120b0*/  IMAD.MOV.U32 R3, RZ, RZ, 0x1f ;  /* 0x0000001fff037424 */ /* 0x010fe200078e00ff */
[----:B------:R-:W-:Y:S02]  /*120c0*/  MOV R2, 0x120e0 ;  /* 0x000120e000027802 */ /* 0x000fe40000000f00 */
[----:B------:R-:W-:Y:S05]  /*120d0*/  CALL.REL.NOINC `($__internal_1_$__cuda_sm70_shflsync_idx_p) ;  /* 0x0000066000007944 */ /* 0x000fea0003c00000 */
[----:B------:R-:W-:Y:S01]  /*120e0*/  MOV R9, R58 ;  /* 0x0000003a00097202 */ /* 0x000fe20000000f00 */
[----:B------:R-:W-:Y:S05]  /*120f0*/  BRA `(.L_x_210) ;  /* 0xffffc56000007947 */ /* 0x000fea000383ffff */
.L_x_138:
[----:B------:R-:W-:Y:S01]  /*12100*/  IMAD.MOV.U32 R56, RZ, RZ, R57 ;  /* 0x000000ffff387224 */ /* 0x000fe200078e0039 */
[----:B------:R-:W-:Y:S01]  /*12110*/  MOV R10, 0x1 ;  /* 0x00000001000a7802 */ /* 0x000fe20000000f00 */
[----:B----4-:R-:W-:Y:S01]  /*12120*/  IMAD.MOV.U32 R3, RZ, RZ, 0x1f ;  /* 0x0000001fff037424 */ /* 0x010fe200078e00ff */
[----:B------:R-:W-:Y:S02]  /*12130*/  MOV R2, 0x12150 ;  /* 0x0001215000027802 */ /* 0x000fe40000000f00 */
[----:B-12---:R-:W-:Y:S05]  /*12140*/  CALL.REL.NOINC `($__internal_1_$__cuda_sm70_shflsync_idx_p) ;  /* 0x000005f000007944 */ /* 0x006fea0003c00000 */
[----:B------:R-:W-:Y:S01]  /*12150*/  MOV R8, R58 ;  /* 0x0000003a00087202 */ /* 0x000fe20000000f00 */
[----:B------:R-:W-:Y:S05]  /*12160*/  BRA `(.L_x_211) ;  /* 0xffffc51000007947 */ /* 0x000fea000383ffff */
.L_x_139:
[----:B------:R-:W-:Y:S02]  /*12170*/  MOV R2, 0x1 ;  /* 0x0000000100027802 */ /* 0x000fe40000000f00 */
[----:B------:R-:W-:-:S02]  /*12180*/  MOV R3, 0x121a0 ;  /* 0x000121a000037802 */ /* 0x000fc40000000f00 */
[----:B-123--:R-:W-:Y:S05]  /*12190*/  CALL.REL.NOINC `($__internal_2_$__cuda_sm70_shflsync_up_p) ;  /* 0x000005f000007944 */ /* 0x00efea0003c00000 */
[----:B------:R-:W-:Y:S05]  /*121a0*/  BRA `(.L_x_212) ;  /* 0xffffc60000007947 */ /* 0x000fea000383ffff */
.L_x_140:
[----:B------:R-:W-:Y:S02]  /*121b0*/  MOV R2, 0x2 ;  /* 0x0000000200027802 */ /* 0x000fe40000000f00 */
[----:B------:R-:W-:-:S02]  /*121c0*/  MOV R3, 0x121e0 ;  /* 0x000121e000037802 */ /* 0x000fc40000000f00 */
[----:B-12---:R-:W-:Y:S05]  /*121d0*/  CALL.REL.NOINC `($__internal_2_$__cuda_sm70_shflsync_up_p) ;  /* 0x000005b000007944 */ /* 0x006fea0003c00000 */
        /* <DEDUP_REMOVED lines=24> */
.L_x_144:
[----:B------:R-:W-:Y:S02]  /*12360*/  MOV R2, 0x1 ;  /* 0x0000000100027802 */ /* 0x000fe40000000f00 */
[----:B------:R-:W-:Y:S02]  /*12370*/  MOV R3, 0x12390 ;  /* 0x0001239000037802 */ /* 0x000fe40000000f00 */
[----:B------:R-:W-:Y:S05]  /*12380*/  CALL.REL.NOINC `($__internal_2_$__cuda_sm70_shflsync_up_p) ;  /* 0x0000040000007944 */ /* 0x000fea0003c00000 */
[----:B------:R-:W-:Y:S01]  /*12390*/  MOV R2, R4 ;  /* 0x0000000400027202 */ /* 0x000fe20000000f00 */
[----:B------:R-:W-:Y:S05]  /*123a0*/  BRA `(.L_x_214) ;  /* 0xffffc66000007947 */ /* 0x000fea000383ffff */
.L_x_145:
        /* <DEDUP_REMOVED lines=27> */
.L_x_147:
[----:B------:R-:W-:Y:S02]  /*12560*/  SEL R0, RZ, 0x1, P0 ;  /* 0x00000001ff007807 */ /* 0x000fe40000000000 */
[----:B------:R-:W-:Y:S02]  /*12570*/  MOV R2, 0x12590 ;  /* 0x0001259000027802 */ /* 0x000fe40000000f00 */
[----:B---3--:R-:W-:Y:S05]  /*12580*/  CALL.REL.NOINC `($__internal_3_$__cuda_sm70_votesync_ballot) ;  /* 0x0000027000007944 */ /* 0x008fea0003c00000 */
[----:B------:R-:W-:Y:S05]  /*12590*/  BRA `(.L_x_216) ;  /* 0xffffc60000007947 */ /* 0x000fea000383ffff */
.L_x_148:
[----:B------:R-:W-:Y:S01]  /*125a0*/  IMAD.MOV.U32 R56, RZ, RZ, R6 ;  /* 0x000000ffff387224 */ /* 0x000fe200078e0006 */
[----:B--2---:R-:W-:Y:S01]  /*125b0*/  MOV R10, R11 ;  /* 0x0000000b000a7202 */ /* 0x004fe20000000f00 */
[----:B------:R-:W-:Y:S01]  /*125c0*/  IMAD.MOV.U32 R3, RZ, RZ, 0x1f ;  /* 0x0000001fff037424 */ /* 0x000fe200078e00ff */
[----:B------:R-:W-:Y:S02]  /*125d0*/  MOV R2, 0x125f0 ;  /* 0x000125f000027802 */ /* 0x000fe40000000f00 */
[----:B-1-3--:R-:W-:Y:S05]  /*125e0*/  CALL.REL.NOINC `($__internal_1_$__cuda_sm70_shflsync_idx_p) ;  /* 0x0000015000007944 */ /* 0x00afea0003c00000 */
[----:B------:R-:W-:Y:S01]  /*125f0*/  IMAD.MOV.U32 R6, RZ, RZ, R58 ;  /* 0x000000ffff067224 */ /* 0x000fe200078e003a */
[----:B------:R-:W-:Y:S01]  /*12600*/  MOV R10, R11 ;  /* 0x0000000b000a7202 */ /* 0x000fe20000000f00 */
[----:B------:R-:W-:Y:S01]  /*12610*/  IMAD.MOV.U32 R56, RZ, RZ, R7 ;  /* 0x000000ffff387224 */ /* 0x000fe200078e0007 */
[----:B------:R-:W-:Y:S02]  /*12620*/  MOV R3, 0x1f ;  /* 0x0000001f00037802 */ /* 0x000fe40000000f00 */
[----:B------:R-:W-:-:S02]  /*12630*/  MOV R2, 0x12650 ;  /* 0x0001265000027802 */ /* 0x000fc40000000f00 */
[----:B------:R-:W-:Y:S05]  /*12640*/  CALL.REL.NOINC `($__internal_1_$__cuda_sm70_shflsync_idx_p) ;  /* 0x000000f000007944 */ /* 0x000fea0003c00000 */
[----:B------:R-:W-:Y:S01]  /*12650*/  MOV R7, R58 ;  /* 0x0000003a00077202 */ /* 0x000fe20000000f00 */
[----:B------:R-:W-:Y:S05]  /*12660*/  BRA `(.L_x_217) ;  /* 0xffffc57000007947 */ /* 0x000fea000383ffff */
.L_x_151:
[----:B------:R-:W-:Y:S01]  /*12670*/  IMAD.MOV.U32 R56, RZ, RZ, R4 ;  /* 0x000000ffff387224 */ /* 0x000fe200078e0004 */
[----:B------:R-:W-:Y:S01]  /*12680*/  MOV R10, R0 ;  /* 0x00000000000a7202 */ /* 0x000fe20000000f00 */
[----:B------:R-:W-:Y:S01]  /*12690*/  IMAD.MOV.U32 R3, RZ, RZ, 0x1f ;  /* 0x0000001fff037424 */ /* 0x000fe200078e00ff */
[----:B------:R-:W-:-:S02]  /*126a0*/  MOV R2, 0x126c0 ;  /* 0x000126c000027802 */ /* 0x000fc40000000f00 */
[----:B--234-:R-:W-:Y:S05]  /*126b0*/  CALL.REL.NOINC `($__internal_1_$__cuda_sm70_shflsync_idx_p) ;  /* 0x0000008000007944 */ /* 0x01cfea0003c00000 */
[----:B------:R-:W-:Y:S01]  /*126c0*/  MOV R12, R58 ;  /* 0x0000003a000c7202 */ /* 0x000fe20000000f00 */
[----:B------:R-:W-:Y:S05]  /*126d0*/  BRA `(.L_x_150) ;  /* 0xffffc56000007947 */ /* 0x000fea000383ffff */
        .weak           $__internal_0_$__cuda_sm70_shflsync_bfly_p
        .type           $__internal_0_$__cuda_sm70_shflsync_bfly_p,@function
        .size           $__internal_0_$__cuda_sm70_shflsync_bfly_p,($__internal_1_$__cuda_sm70_shflsync_idx_p - $__internal_0_$__cuda_sm70_shflsync_bfly_p)
$__internal_0_$__cuda_sm70_shflsync_bfly_p:
[----:B------:R-:W-:Y:S02]  /*126e0*/  MOV R8, 0x1f ;  /* 0x0000001f00087802 */ /* 0x000fe40000000f00 */
[----:B------:R-:W-:-:S04]  /*126f0*/  MOV R14, 0xffffffff ;  /* 0xffffffff000e7802 */ /* 0x000fc80000000f00 */
[----:B------:R-:W-:Y:S04]  /*12700*/  WARPSYNC R14 ;  /* 0x0000000e00007348 */ /* 0x000fe80003800000 */
[----:B------:R1:W2:Y:S02]  /*12710*/  SHFL.BFLY PT, R8, R4, R3, R8 ;  /* 0x0c00000304087389 */ /* 0x0002a400000e0008 */
[----:B-1----:R-:W-:-:S04]  /*12720*/  MOV R3, 0x0 ;  /* 0x0000000000037802 */ /* 0x002fc80000000f00 */
[----:B--2---:R-:W-:Y:S05]  /*12730*/  RET.REL.NODEC R2 `(_ZN7cutlass13device_kernelIN5flash19enable_sm80_to_sm89INS1_16FlashAttnFwdSm80INS1_25CollectiveMainloopFwdSm80ILi4ELi1ELb0EN4cute5tupleIJNS5_1CILi128EEENS7_ILi80EEENS7_ILi64EEEEEELi64ENS_10bfloat16_tEfNS_4arch4Sm80ELb0ELb0ELb1ELb1ELb1ELb0ELb1ELb1EEENS1_21CollectiveEpilogueFwdINS6_IJS8_SA_S9_EEENS6_IJNS7_ILi1EEESI_SI_EEESC_SE_Li128ELb1ELb1ELb1ELb0EEENS1_36VarlenDynamicPersistentTileSchedulerILi128ELi80ELi128ELi128ELb1ELb1ELb0ELb0ELb1ELb1EEEEEEEEEvNT_6ParamsE) ;  /* 0xfffed8c002007950 */ /* 0x004fea0003c3ffff */
        .weak           $__internal_1_$__cuda_sm70_shflsync_idx_p
        .type           $__internal_1_$__cuda_sm70_shflsync_idx_p,@function
        .size           $__internal_1_$__cuda_sm70_shflsync_idx_p,($__internal_2_$__cuda_sm70_shflsync_up_p - $__internal_1_$__cuda_sm70_shflsync_idx_p)
$__internal_1_$__cuda_sm70_shflsync_idx_p:
[----:B------:R-:W-:-:S04]  /*12740*/  MOV R58, 0xffffffff ;  /* 0xffffffff003a7802 */ /* 0x000fc80000000f00 */
[----:B------:R-:W-:Y:S04]  /*12750*/  WARPSYNC R58 ;  /* 0x0000003a00007348 */ /* 0x000fe80003800000 */
[----:B------:R1:W2:Y:S02]  /*12760*/  SHFL.IDX PT, R58, R56, R10, R3 ;  /* 0x0000000a383a7389 */ /* 0x0002a400000e0003 */
[----:B-1----:R-:W-:-:S04]  /*12770*/  MOV R3, 0x0 ;  /* 0x0000000000037802 */ /* 0x002fc80000000f00 */
[----:B--2---:R-:W-:Y:S05]  /*12780*/  RET.REL.NODEC R2 `(_ZN7cutlass13device_kernelIN5flash19enable_sm80_to_sm89INS1_16FlashAttnFwdSm80INS1_25CollectiveMainloopFwdSm80ILi4ELi1ELb0EN4cute5tupleIJNS5_1CILi128EEENS7_ILi80EEENS7_ILi64EEEEEELi64ENS_10bfloat16_tEfNS_4arch4Sm80ELb0ELb0ELb1ELb1ELb1ELb0ELb1ELb1EEENS1_21CollectiveEpilogueFwdINS6_IJS8_SA_S9_EEENS6_IJNS7_ILi1EEESI_SI_EEESC_SE_Li128ELb1ELb1ELb1ELb0EEENS1_36VarlenDynamicPersistentTileSchedulerILi128ELi80ELi128ELi128ELb1ELb1ELb0ELb0ELb1ELb1EEEEEEEEEvNT_6ParamsE) ;  /* 0xfffed87002007950 */ /* 0x004fea0003c3ffff */
        .weak           $__internal_2_$__cuda_sm70_shflsync_up_p
        .type           $__internal_2_$__cuda_sm70_shflsync_up_p,@function
        .size           $__internal_2_$__cuda_sm70_shflsync_up_p,($__internal_3_$__cuda_sm70_votesync_ballot - $__internal_2_$__cuda_sm70_shflsync_up_p)
$__internal_2_$__cuda_sm70_shflsync_up_p:
[----:B------:R-:W-:Y:S02]  /*12790*/  IMAD.MOV.U32 R4, RZ, RZ, RZ ;  /* 0x000000ffff047224 */ /* 0x000fe400078e00ff */
[----:B------:R-:W-:-:S04]  /*127a0*/  IMAD.MOV.U32 R10, RZ, RZ, -0x1 ;  /* 0xffffffffff0a7424 */ /* 0x000fc800078e00ff */
[----:B------:R-:W-:Y:S04]  /*127b0*/  WARPSYNC R10 ;  /* 0x0000000a00007348 */ /* 0x000fe80003800000 */
[----:B------:R1:W2:Y:S02]  /*127c0*/  SHFL.UP PT, R4, R0, R2, R4 ;  /* 0x0400000200047389 */ /* 0x0002a400000e0004 */
[----:B-1----:R-:W-:Y:S02]  /*127d0*/  MOV R2, R3 ;  /* 0x0000000300027202 */ /* 0x002fe40000000f00 */
[----:B------:R-:W-:-:S04]  /*127e0*/  MOV R3, 0x0 ;  /* 0x0000000000037802 */ /* 0x000fc80000000f00 */
[----:B--2---:R-:W-:Y:S05]  /*127f0*/  RET.REL.NODEC R2 `(_ZN7cutlass13device_kernelIN5flash19enable_sm80_to_sm89INS1_16FlashAttnFwdSm80INS1_25CollectiveMainloopFwdSm80ILi4ELi1ELb0EN4cute5tupleIJNS5_1CILi128EEENS7_ILi80EEENS7_ILi64EEEEEELi64ENS_10bfloat16_tEfNS_4arch4Sm80ELb0ELb0ELb1ELb1ELb1ELb0ELb1ELb1EEENS1_21CollectiveEpilogueFwdINS6_IJS8_SA_S9_EEENS6_IJNS7_ILi1EEESI_SI_EEESC_SE_Li128ELb1ELb1ELb1ELb0EEENS1_36VarlenDynamicPersistentTileSchedulerILi128ELi80ELi128ELi128ELb1ELb1ELb0ELb0ELb1ELb1EEEEEEEEEvNT_6ParamsE) ;  /* 0xfffed80002007950 */ /* 0x004fea0003c3ffff */
        .weak           $__internal_3_$__cuda_sm70_votesync_ballot
        .type           $__internal_3_$__cuda_sm70_votesync_ballot,@function
        .size           $__internal_3_$__cuda_sm70_votesync_ballot,(.L_x_3819 - $__internal_3_$__cuda_sm70_votesync_ballot)
$__internal_3_$__cuda_sm70_votesync_ballot:
[----:B------:R-:W-:Y:S01]  /*12800*/  ISETP.NE.U32.AND P0, PT, R0, 0x1, PT ;  /* 0x000000010000780c */ /* 0x000fe20003f05070 */
[----:B------:R-:W-:-:S04]  /*12810*/  IMAD.MOV.U32 R3, RZ, RZ, -0x1 ;  /* 0xffffffffff037424 */ /* 0x000fc800078e00ff */
[----:B------:R-:W-:Y:S08]  /*12820*/  WARPSYNC R3 ;  /* 0x0000000300007348 */ /* 0x000ff00003800000 */
[----:B------:R-:W-:-:S04]  /*12830*/  VOTE.ANY R0, PT, !P0 ;  /* 0x0000000000007806 */ /* 0x000fc800040e0100 */
[----:B------:R-:W-:Y:S01]  /*12840*/  LOP3.LUT R0, R0, R3, RZ, 0xc0, !PT ;  /* 0x0000000300007212 */ /* 0x000fe200078ec0ff */
[----:B------:R-:W-:-:S04]  /*12850*/  IMAD.MOV.U32 R3, RZ, RZ, 0x0 ;  /* 0x00000000ff037424 */ /* 0x000fc800078e00ff */
[----:B------:R-:W-:Y:S05]  /*12860*/  RET.REL.NODEC R2 `(_ZN7cutlass13device_kernelIN5flash19enable_sm80_to_sm89INS1_16FlashAttnFwdSm80INS1_25CollectiveMainloopFwdSm80ILi4ELi1ELb0EN4cute5tupleIJNS5_1CILi128EEENS7_ILi80EEENS7_ILi64EEEEEELi64ENS_10bfloat16_tEfNS_4arch4Sm80ELb0ELb0ELb1ELb1ELb1ELb0ELb1ELb1EEENS1_21CollectiveEpilogueFwdINS6_IJS8_SA_S9_EEENS6_IJNS7_ILi1EEESI_SI_EEESC_SE_Li128ELb1ELb1ELb1ELb0EEENS1_36VarlenDynamicPersistentTileSchedulerILi128ELi80ELi128ELi128ELb1ELb1ELb0ELb0ELb1ELb1EEEEEEEEEvNT_6ParamsE) ;  /* 0xfffed79002007950 */ /* 0x000fea0003c3ffff */
.L_x_218:
        /* <DEDUP_REMOVED lines=9> */
.L_x_3819:


//--------------------- .text._ZN7cutlass13device_kernelIN5flash19enable_sm80_to_sm89INS1_16FlashAttnFwdSm80INS1_25CollectiveMainloopFwdSm80ILi4ELi1ELb0EN4cute5tupleIJNS5_1CILi128EEENS7_ILi80EEENS7_ILi64EEEEEELi64ENS_10bfloat16_tEfNS_4arch4Sm80ELb0ELb0ELb1ELb1ELb1ELb1ELb1ELb1EEENS1_21CollectiveEpilogueFwdINS6_IJS8_SA_S9_EEENS6_IJNS7_ILi1EEESI_SI_EEESC_SE_Li128ELb1ELb1ELb1ELb0EEENS1_36VarlenDynamicPersistentTileSchedulerILi128ELi80ELi128ELi128ELb1ELb1ELb0ELb0ELb1ELb1EEEEEEEEEvNT_6ParamsE --------------------------
	.section	.text._ZN7cutlass13device_kernelIN5flash19enable_sm80_to_sm89INS1_16FlashAttnFwdSm80INS1_25CollectiveMainloopFwdSm80ILi4ELi1ELb0EN4cute5tupleIJNS5_1CILi128EEENS7_ILi80EEENS7_ILi64EEEEEELi64ENS_10bfloat16_tEfNS_4arch4Sm80ELb0ELb0ELb1ELb1ELb1ELb1ELb1ELb1EEENS1_21CollectiveEpilogueFwdINS6_IJS8_SA_S9_EEENS6_IJNS7_ILi1EEESI_SI_EEESC_SE_Li128ELb1ELb1ELb1ELb0EEENS1_36VarlenDynamicPersistentTileSchedulerILi128ELi80ELi128ELi128ELb1ELb1ELb0ELb0ELb1ELb1EEEEEEEEEvNT_6ParamsE,"ax",@progbits
	.sectioninfo	@"SHI_REGISTERS=255"
	.align	128
.text._ZN7cutlass13device_kernelIN5flash19enable_sm80_to_sm89INS1_16FlashAttnFwdSm80INS1_25CollectiveMainloopFwdSm80ILi4ELi1ELb0EN4cute5tupleIJNS5_1CILi128EEENS7_ILi80EEENS7_ILi64EEEEEELi64ENS_10bfloat16_tEfNS_4arch4Sm80ELb0ELb0ELb1ELb1ELb1ELb1ELb1ELb1EEENS1_21CollectiveEpilogueFwdINS6_IJS8_SA_S9_EEENS6_IJNS7_ILi1EEESI_SI_EEESC_SE_Li128ELb1ELb1ELb1ELb0EEENS1_36VarlenDynamicPersistentTileSchedulerILi128ELi80ELi128ELi128ELb1ELb1ELb0ELb0ELb1ELb1EEEEEEEEEvNT_6ParamsE:
        .type           _ZN7cutlass13device_kernelIN5flash19enable_sm80_to_sm89INS1_16FlashAttnFwdSm80INS1_25CollectiveMainloopFwdSm80ILi4ELi1ELb0EN4cute5tupleIJNS5_1CILi128EEENS7_ILi80EEENS7_ILi64EEEEEELi64ENS_10bfloat16_tEfNS_4arch4Sm80ELb0ELb0ELb1ELb1ELb1ELb1ELb1ELb1EEENS1_21CollectiveEpilogueFwdINS6_IJS8_SA_S9_EEENS6_IJNS7_ILi1EEESI_SI_EEESC_SE_Li128ELb1ELb1ELb1ELb0EEENS1_36VarlenDynamicPersistentTileSchedulerILi128ELi80ELi128ELi128ELb1ELb1ELb0ELb0ELb1ELb1EEEEEEEEEvNT_6ParamsE,@function
        .size           _ZN7cutlass13device_kernelIN5flash19enable_sm80_to_sm89INS1_16FlashAttnFwdSm80INS1_25CollectiveMainloopFwdSm80ILi4ELi1ELb0EN4cute5tupleIJNS5_1CILi128EEENS7_ILi80EEENS7_ILi64EEEEEELi64ENS_10bfloat16_tEfNS_4arch4Sm80ELb0ELb0ELb1ELb1ELb1ELb1ELb1ELb1EEENS1_21CollectiveEpilogueFwdINS6_IJS8_SA_S9_EEENS6_IJNS7_ILi1EEESI_SI_EEESC_SE_Li128ELb1ELb1ELb1ELb0EEENS1_36VarlenDynamicPersistentTileSchedulerILi128ELi80ELi128ELi128ELb1ELb1ELb0ELb0ELb1ELb1EEEEEEEEEvNT_6ParamsE,(.L_x_3824 - _ZN7cutlass13device_kernelIN5flash19enable_sm80_to_sm89INS1_16FlashAttnFwdSm80INS1_25CollectiveMainloopFwdSm80ILi4ELi1ELb0EN4cute5tupleIJNS5_1CILi128EEENS7_ILi80EEENS7_ILi64EEEEEELi64ENS_10bfloat16_tEfNS_4arch4Sm80ELb0ELb0ELb1ELb1ELb1ELb1ELb1ELb1EEENS1_21CollectiveEpilogueFwdINS6_IJS8_SA_S9_EEENS6_IJNS7_ILi1EEESI_SI_EEESC_SE_Li128ELb1ELb1ELb1ELb0EEENS1_36VarlenDynamicPersistentTileSchedulerILi128ELi80ELi128ELi128ELb1ELb1ELb0ELb0ELb1ELb1EEEEEEEEEvNT_6ParamsE)
        .other          _ZN7cutlass13device_kernelIN5flash19enable_sm80_to_sm89INS1_16FlashAttnFwdSm80INS1_25CollectiveMainloopFwdSm80ILi4ELi1ELb0EN4cute5tupleIJNS5_1CILi128EEENS7_ILi80EEENS7_ILi64EEEEEELi64ENS_10bfloat16_tEfNS_4arch4Sm80ELb0ELb0ELb1ELb1ELb1ELb1ELb1ELb1EEENS1_21CollectiveEpilogueFwdINS6_IJS8_SA_S9_EEENS6_IJNS7_ILi1EEESI_SI_EEESC_SE_Li128ELb1ELb1ELb1ELb0EEENS1_36VarlenDynamicPersistentTileSchedulerILi128ELi80ELi128ELi128ELb1ELb1ELb0ELb0ELb1ELb1EEEEEEEEEvNT_6ParamsE,@"STO_CUDA_ENTRY STV_DEFAULT"
_ZN7cutlass13device_kernelIN5flash19enable_sm80_to_sm89INS1_16FlashAttnFwdSm80INS1_25CollectiveMainloopFwdSm80ILi4ELi1ELb0EN4cute5tupleIJNS5_1CILi128EEENS7_ILi80EEENS7_ILi64EEEEEELi64ENS_10bfloat16_tEfNS_4arch4Sm80ELb0ELb0ELb1ELb1ELb1ELb1ELb1ELb1EEENS1_21CollectiveEpilogueFwdINS6_IJS8_SA_S9_EEENS6_IJNS7_ILi1EEESI_SI_EEESC_SE_Li128ELb1ELb1ELb1ELb0EEENS1_36VarlenDynamicPersistentTileSchedulerILi128ELi80ELi128ELi128ELb1ELb1ELb0ELb0ELb1ELb1EEEEEEEEEvNT_6ParamsE:
        /* <DEDUP_REMOVED lines=54> */
.L_x_224:
        /* <DEDUP_REMOVED lines=17> */
.L_x_411:
        /* <DEDUP_REMOVED lines=16> */
.L_x_412:
[----:B--2---:R-:W-:-:S05]  /*0570*/  IMAD R0, R0, c[0x0][0x538], RZ ;  /* 0x00014e0000007a24 */ /* 0x004fca00078e02ff */
[----:B------:R-:W-:-:S04]  /*0580*/  IADD3 R6, R0, R6, RZ ;  /* 0x0000000600067210 */ /* 0x000fc80007ffe0ff */
[----:B------:R-:W-:-:S13]  /*0590*/  ISETP.GT.AND P0, PT, R6, UR4, PT ;  /* 0x0000000406007c0c */ /* 0x000fda000bf04270 */
[----:B-1----:R-:W-:Y:S05]  /*05a0*/  @!P0 BRA `(.L_x_224) ;  /* 0xfffffdb000008947 */ /* 0x002fea000383ffff */
.L_x_220:
[----:B------:R-:W-:-:S05]  /*05b0*/  IADD3 R12, -R0, R6, RZ ;  /* 0x00000006000c7210 */ /* 0x000fca0007ffe1ff */
[----:B------:R-:W-:-:S05]  /*05c0*/  IMAD R0, R4, c[0x0][0x538], R12 ;  /* 0x00014e0004007a24 */ /* 0x000fca00078e020c */
[----:B------:R-:W-:Y:S01]  /*05d0*/  ISETP.GT.AND P0, PT, R0, UR4, PT ;  /* 0x0000000400007c0c */ /* 0x000fe2000bf04270 */
[----:B------:R-:W-:-:S12]  /*05e0*/  BRA.DIV ~URZ, `(.L_x_225) ;  /* 0x000181d27f007947 */ /* 0x000fd8000b800000 */
[----:B------:R-:W-:-:S04]  /*05f0*/  VOTE.ANY R0, PT, !P0 ;  /* 0x0000000000007806 */ /* 0x000fc800040e0100 */
.L_x_413:
[----:B------:R1:W2:Y:S01]  /*0600*/  POPC R13, R0 ;  /* 0x00000000000d7309 */ /* 0x0002a20000000000 */
[----:B------:R-:W-:Y:S05]  /*0610*/  BRA.DIV ~URZ, `(.L_x_226) ;  /* 0x000181e27f007947 */ /* 0x000fea000b800000 */
[----:B--2---:R2:W3:Y:S01]  /*0620*/  SHFL.IDX PT, R11, R8, R13, 0x1f ;  /* 0x00001f0d080b7589 */ /* 0x0044e200000e0000 */
[----:B------:R-:W-:-:S03]  /*0630*/  MOV R6, RZ ;  /* 0x000000ff00067202 */ /* 0x000fc60000000f00 */
[----:B------:R2:W4:Y:S04]  /*0640*/  SHFL.IDX PT, R10, R7, R13, 0x1f ;  /* 0x00001f0d070a7589 */ /* 0x00052800000e0000 */
.L_x_414:
[----:B------:R-:W-:Y:S01]  /*0650*/  ISETP.NE.AND P0, PT, R0, RZ, PT ;  /* 0x000000ff0000720c */ /* 0x000fe20003f05270 */
[----:B------:R-:W-:-:S12]  /*0660*/  BSSY B0, `(.L_x_227) ;  /* 0x0000005000007945 */ /* 0x000fd80003800000 */
[----:B------:R-:W-:Y:S05]  /*0670*/  @!P0 BRA `(.L_x_228) ;  /* 0x0000003000008947 */ /* 0x000fea0003800000 */
[----:B------:R-:W-:Y:S01]  /*0680*/  IADD3 R47, R13, -0x1, RZ ;  /* 0xffffffff0d2f7810 */ /* 0x000fe20007ffe0ff */
[----:B------:R-:W-:Y:S05]  /*0690*/  BRA.DIV ~URZ, `(.L_x_229) ;  /* 0x000182427f007947 */ /* 0x000fea000b800000 */
[----:B------:R1:W2:Y:S02]  /*06a0*/  SHFL.IDX PT, R6, R4, R47, 0x1f ;  /* 0x00001f2f04067589 */ /* 0x0002a400000e0000 */
.L_x_228:
[----:B------:R-:W-:Y:S05]  /*06b0*/  BSYNC B0 ;  /* 0x0000000000007941 */ /* 0x000fea0003800000 */
.L_x_227:
        /* <DEDUP_REMOVED lines=69> */
.L_x_221:
[----:B------:R-:W-:Y:S01]  /*0b10*/  MOV R0, UR4 ;  /* 0x0000000400007c02 */ /* 0x000fe20008000f00 */
[----:B------:R-:W-:Y:S04]  /*0b20*/  STL [R1+0x2c], RZ ;  /* 0x00002cff01007387 */ /* 0x000fe80000100800 */
[----:B------:R-:W-:Y:S04]  /*0b30*/  STL [R1+0x30], RZ ;  /* 0x000030ff01007387 */ /* 0x000fe80000100800 */
[----:B------:R1:W-:Y:S02]  /*0b40*/  STL [R1+0x28], R0 ;  /* 0x0000280001007387 */ /* 0x0003e40000100800 */
[----:B-1----:R-:W-:-:S05]  /*0b50*/  MOV R0, c[0x0][0x53c] ;  /* 0x00014f0000007a02 */ /* 0x002fca0000000f00 */
[----:B------:R1:W-:Y:S02]  /*0b60*/  STL [R1+0x34], R0 ;  /* 0x0000340001007387 */ /* 0x0003e40000100800 */
.L_x_230:
        /* <DEDUP_REMOVED lines=8> */
.L_x_219:
[----:B------:R-:W2:Y:S02]  /*0bf0*/  LDL R0, [R1+0x34] ;  /* 0x0000340001007983 */ /* 0x000ea40000100800 */
[----:B--2---:R-:W-:-:S13]  /*0c00*/  ISETP.GE.AND P0, PT, R0, c[0x0][0x53c], PT ;  /* 0x00014f0000007a0c */ /* 0x004fda0003f06270 */
[----:B------:R-:W-:Y:S05]  /*0c10*/  @P0 EXIT ;  /* 0x000000000000094d */ /* 0x000fea0003800000 */
[----:B------:R-:W2:Y:S01]  /*0c20*/  S2R R15, SR_TID.X ;  /* 0x00000000000f7919 */ /* 0x000ea20000002100 */
[----:B------:R-:W-:Y:S01]  /*0c30*/  IMAD.MOV.U32 R18, RZ, RZ, -0x10 ;  /* 0xfffffff0ff127424 */ /* 0x000fe200078e00ff */
[----:B------:R-:W-:Y:S01]  /*0c40*/  ULDC UR4, c[0x0][0x2ac] ;  /* 0x0000ab0000047ab9 */ /* 0x000fe20000000800 */
[----:B------:R-:W-:Y:S01]  /*0c50*/  IMAD.MOV.U32 R17, RZ, RZ, 0x20 ;  /* 0x00000020ff117424 */ /* 0x000fe200078e00ff */
[----:B------:R-:W-:Y:S01]  /*0c60*/  ULDC UR6, c[0x0][0x1d0] ;  /* 0x0000740000067ab9 */ /* 0x000fe20000000800 */
[----:B------:R-:W-:Y:S01]  /*0c70*/  IMAD.MOV.U32 R16, RZ, RZ, 0x40 ;  /* 0x00000040ff107424 */ /* 0x000fe200078e00ff */
[----:B------:R-:W-:Y:S01]  /*0c80*/  UIMAD UR6, UR4, UR6, URZ ;  /* 0x00000006040672a4 */ /* 0x000fe2000f8e023f */
[----:B--2---:R-:W-:-:S04]  /*0c90*/  SHF.R.S32.HI R14, RZ, 0x1f, R15 ;  /* 0x0000001fff0e7819 */ /* 0x004fc8000001140f */
[CC--:B------:R-:W-:Y:S02]  /*0ca0*/  LEA.HI R10, R14.reuse, R15.reuse, RZ, 0x3 ;  /* 0x0000000f0e0a7211 */ /* 0x0c0fe400078f18ff */
[----:B------:R-:W-:Y:S02]  /*0cb0*/  LEA.HI R2, R14, R15, RZ, 0x4 ;  /* 0x0000000f0e027211 */ /* 0x000fe400078f20ff */
[----:B------:R-:W-:Y:S02]  /*0cc0*/  SHF.R.S32.HI R26, RZ, 0x3, R10 ;  /* 0x00000003ff1a7819 */ /* 0x000fe4000001140a */
[----:B-1----:R-:W-:Y:S02]  /*0cd0*/  LOP3.LUT R4, R10, 0xfffffff8, RZ, 0xc0, !PT ;  /* 0xfffffff80a047812 */ /* 0x002fe400078ec0ff */
[----:B------:R-:W-:Y:S01]  /*0ce0*/  SHF.R.S32.HI R3, RZ, 0x4, R2 ;  /* 0x00000004ff037819 */ /* 0x000fe20000011402 */
[----:B------:R-:W-:Y:S01]  /*0cf0*/  IMAD.SHL.U32 R6, R26, 0x40, RZ ;  /* 0x000000401a067824 */ /* 0x000fe200078e00ff */
[C---:B------:R-:W-:Y:S01]  /*0d00*/  LOP3.LUT R0, R2.reuse, 0xfffffff0, RZ, 0xc0, !PT ;  /* 0xfffffff002007812 */ /* 0x040fe200078ec0ff */
[----:B------:R-:W-:Y:S01]  /*0d10*/  IMAD.IADD R9, R15, 0x1, -R4 ;  /* 0x000000010f097824 */ /* 0x000fe200078e0a04 */
[----:B------:R-:W-:-:S03]  /*0d20*/  LEA.HI R5, R2, R3, RZ, 0x1 ;  /* 0x0000000302057211 */ /* 0x000fc600078f08ff */
[----:B------:R-:W-:Y:S01]  /*0d30*/  IMAD.IADD R2, R15, 0x1, -R0 ;  /* 0x000000010f027824 */ /* 0x000fe200078e0a00 */
[----:B------:R-:W-:Y:S01]  /*0d40*/  LOP3.LUT R0, R6, 0x1c0, RZ, 0xc0, !PT ;  /* 0x000001c006007812 */ /* 0x000fe200078ec0ff */
[----:B------:R-:W-:Y:S01]  /*0d50*/  IMAD.SHL.U32 R244, R9, 0x8, RZ ;  /* 0x0000000809f47824 */ /* 0x000fe200078e00ff */
[----:B------:R-:W-:Y:S01]  /*0d60*/  LOP3.LUT R5, R5, 0xfffffffe, RZ, 0xc0, !PT ;  /* 0xfffffffe05057812 */ /* 0x000fe200078ec0ff */
[C---:B------:R-:W-:Y:S01]  /*0d70*/  IMAD.SHL.U32 R7, R9.reuse, 0x40, RZ ;  /* 0x0000004009077824 */ /* 0x040fe200078e00ff */
[----:B------:R-:W-:Y:S01]  /*0d80*/  SHF.R.S32.HI R8, RZ, 0x1f, R2 ;  /* 0x0000001fff087819 */ /* 0x000fe20000011402 */
[----:B------:R-:W-:Y:S01]  /*0d90*/  IMAD R251, R9, 0x10, R26 ;  /* 0x0000001009fb7824 */ /* 0x000fe200078e021a */
[----:B------:R-:W-:Y:S01]  /*0da0*/  LOP3.LUT R6, R0, 0x38, R244, 0xf8, !PT ;  /* 0x0000003800067812 */ /* 0x000fe200078ef8f4 */
[----:B------:R-:W-:Y:S01]  /*0db0*/  IMAD.IADD R12, R3, 0x1, -R5 ;  /* 0x00000001030c7824 */ /* 0x000fe200078e0a05 */
[----:B------:R-:W-:Y:S02]  /*0dc0*/  SHF.R.U32.HI R4, RZ, 0x3, R0 ;  /* 0x00000003ff047819 */ /* 0x000fe40000011600 */
[----:B------:R-:W-:-:S02]  /*0dd0*/  LEA.HI R11, R8, R2, RZ, 0x3 ;  /* 0x00000002080b7211 */ /* 0x000fc400078f18ff */
[----:B------:R-:W-:Y:S02]  /*0de0*/  LOP3.LUT R0, R7, 0x1c0, RZ, 0xc0, !PT ;  /* 0x000001c007007812 */ /* 0x000fe400078ec0ff */
[----:B------:R-:W-:Y:S02]  /*0df0*/  LOP3.LUT R5, R6, R4, RZ, 0x3c, !PT ;  /* 0x0000000406057212 */ /* 0x000fe400078e3cff */
[-C--:B------:R-:W-:Y:S02]  /*0e00*/  LEA.HI R7, R14, R15.reuse, RZ, 0x6 ;  /* 0x0000000f0e077211 */ /* 0x080fe400078f30ff */
[----:B------:R-:W-:Y:S02]  /*0e10*/  LOP3.LUT R4, R11, 0xfffffff8, RZ, 0xc0, !PT ;  /* 0xfffffff80b047812 */ /* 0x000fe400078ec0ff */
[----:B------:R-:W-:Y:S02]  /*0e20*/  LOP3.LUT R6, R0, 0x8, R10, 0xf8, !PT ;  /* 0x0000000800067812 */ /* 0x000fe400078ef80a */
[----:B------:R-:W-:Y:S01]  /*0e30*/  SHF.R.U32.HI R3, RZ, 0x3, R0 ;  /* 0x00000003ff037819 */ /* 0x000fe20000011600 */
[----:B------:R-:W-:Y:S01]  /*0e40*/  IMAD.SHL.U32 R0, R7, 0x8, RZ ;  /* 0x0000000807007824 */ /* 0x000fe200078e00ff */
[-C--:B------:R-:W-:Y:S01]  /*0e50*/  LEA.HI R10, R14, R15.reuse, RZ, 0x2 ;  /* 0x0000000f0e0a7211 */ /* 0x080fe200078f10ff */
[----:B------:R-:W-:Y:S01]  /*0e60*/  IMAD.IADD R8, R2, 0x1, -R4 ;  /* 0x0000000102087824 */ /* 0x000fe200078e0a04 */
[----:B------:R-:W-:-:S02]  /*0e70*/  LEA.HI R2, R14, R15, RZ, 0x5 ;  /* 0x0000000f0e027211 */ /* 0x000fc400078f28ff */
[----:B------:R-:W-:Y:S02]  /*0e80*/  LOP3.LUT R13, R6, R3, RZ, 0x3c, !PT ;  /* 0x00000003060d7212 */ /* 0x000fe400078e3cff */
[--C-:B------:R-:W-:Y:S02]  /*0e90*/  SHF.R.S32.HI R93, RZ, 0x2, R10.reuse ;  /* 0x00000002ff5d7819 */ /* 0x100fe4000001140a */
[----:B------:R-:W-:Y:S02]  /*0ea0*/  SHF.R.S32.HI R3, RZ, 0x1f, R10 ;  /* 0x0000001fff037819 */ /* 0x000fe4000001140a */
[----:B------:R-:W-:Y:S02]  /*0eb0*/  LOP3.LUT R209, R5, 0x7ffffe00, R0, 0xf8, !PT ;  /* 0x7ffffe0005d17812 */ /* 0x000fe400078ef800 */
[----:B------:R-:W-:Y:S02]  /*0ec0*/  LOP3.LUT R0, R2, 0xffffffe0, RZ, 0xc0, !PT ;  /* 0xffffffe002007812 */ /* 0x000fe400078ec0ff */
[--C-:B------:R-:W-:Y:S01]  /*0ed0*/  SHF.R.S32.HI R7, RZ, 0x5, R2.reuse ;  /* 0x00000005ff077819 */ /* 0x100fe20000011402 */
[----:B------:R-:W-:Y:S01]  /*0ee0*/  IMAD.SHL.U32 R209, R209, 0x2, RZ ;  /* 0x00000002d1d17824 */ /* 0x000fe200078e00ff */
[----:B------:R-:W-:Y:S01]  /*0ef0*/  SHF.R.S32.HI R2, RZ, 0x1f, R2 ;  /* 0x0000001fff027819 */ /* 0x000fe20000011402 */
[----:B------:R-:W-:Y:S01]  /*0f00*/  IMAD.IADD R20, R15, 0x1, -R0 ;  /* 0x000000010f147824 */ /* 0x000fe200078e0a00 */
[----:B------:R-:W-:Y:S01]  /*0f10*/  LEA.HI R4, R3, R93, RZ, 0x3 ;  /* 0x0000005d03047211 */ /* 0x000fe200078f18ff */
[----:B------:R-:W-:Y:S01]  /*0f20*/  IMAD.SHL.U32 R19, R7, 0x200, RZ ;  /* 0x0000020007137824 */ /* 0x000fe200078e00ff */
[----:B------:R-:W-:-:S02]  /*0f30*/  LOP3.LUT R3, R10, 0xfffffffc, RZ, 0xc0, !PT ;  /* 0xfffffffc0a037812 */ /* 0x000fc400078ec0ff */
[----:B------:R-:W-:Y:S02]  /*0f40*/  LEA.HI R0, R2, R7, RZ, 0x2 ;  /* 0x0000000702007211 */ /* 0x000fe400078f10ff */
[----:B------:R-:W-:Y:S01]  /*0f50*/  LOP3.LUT R2, R4, 0xfffffff8, RZ, 0xc0, !PT ;  /* 0xfffffff804027812 */ /* 0x000fe200078ec0ff */
[----:B------:R-:W-:Y:S01]  /*0f60*/  IMAD.IADD R94, R15, 0x1, -R3 ;  /* 0x000000010f5e7824 */ /* 0x000fe200078e0a03 */
[----:B------:R-:W-:Y:S02]  /*0f70*/  SHF.R.S32.HI R4, RZ, 0x1f, R20 ;  /* 0x0000001fff047819 */ /* 0x000fe40000011414 */
[----:B------:R-:W-:Y:S01]  /*0f80*/  LOP3.LUT R3, R0, 0xffffffc, RZ, 0xc0, !PT ;  /* 0x0ffffffc00037812 */ /* 0x000fe200078ec0ff */
[----:B------:R-:W-:Y:S01]  /*0f90*/  IMAD.IADD R0, R93, 0x1, -R2 ;  /* 0x000000015d007824 */ /* 0x000fe200078e0a02 */
[C---:B------:R-:W-:Y:S01]  /*0fa0*/  LEA.HI R2, R94.reuse, R94, RZ, 0x1 ;  /* 0x0000005e5e027211 */ /* 0x040fe200078f08ff */
[----:B------:R-:W-:Y:S01]  /*0fb0*/  IMAD.SHL.U32 R86, R94, 0x4, RZ ;  /* 0x000000045e567824 */ /* 0x000fe200078e00ff */
[----:B------:R-:W-:Y:S01]  /*0fc0*/  LEA.HI R10, R4, R20, RZ, 0x2 ;  /* 0x00000014040a7211 */ /* 0x000fe200078f10ff */
[----:B------:R-:W-:Y:S01]  /*0fd0*/  IMAD.IADD R5, R7, 0x1, -R3 ;  /* 0x0000000107057824 */ /* 0x000fe200078e0a03 */
[C---:B------:R-:W-:Y:S01]  /*0fe0*/  LOP3.LUT R3, R2.reuse, 0x1ffffffe, RZ, 0xc0, !PT ;  /* 0x1ffffffe02037812 */ /* 0x040fe200078ec0ff */
[----:B------:R-:W-:Y:S01]  /*0ff0*/  IMAD.SHL.U32 R2, R2, 0x20, RZ ;  /* 0x0000002002027824 */ /* 0x000fe200078e00ff */
[----:B------:R-:W-:Y:S01]  /*1000*/  SHF.R.S32.HI R4, RZ, 0x2, R10 ;  /* 0x00000002ff047819 */ /* 0x000fe2000001140a */
[----:B------:R-:W-:Y:S01]  /*1010*/  IMAD.SHL.U32 R84, R94, 0x8, RZ ;  /* 0x000000085e547824 */ /* 0x000fe200078e00ff */
[----:B------:R-:W-:Y:S01]  /*1020*/  LOP3.LUT R6, R0, 0x1, RZ, 0xc0, !PT ;  /* 0x0000000100067812 */ /* 0x000fe200078ec0ff */
[----:B------:R-:W-:Y:S01]  /*1030*/  IMAD.IADD R3, R94, 0x1, -R3 ;  /* 0x000000015e037824 */ /* 0x000fe200078e0a03 */
[----:B------:R-:W-:Y:S01]  /*1040*/  LOP3.LUT R2, R2, 0xffffffc0, RZ, 0xc0, !PT ;  /* 0xffffffc002027812 */ /* 0x000fe200078ec0ff */
[----:B------:R-:W-:Y:S01]  /*1050*/  IMAD R27, R5, 0x10, R4 ;  /* 0x00000010051b7824 */ /* 0x000fe200078e0204 */
[C---:B------:R-:W-:Y:S01]  /*1060*/  LOP3.LUT P2, RZ, R0.reuse, 0x4, RZ, 0xc0, !PT ;  /* 0x0000000400ff7812 */ /* 0x040fe2000784c0ff */
[C---:B------:R-:W-:Y:S01]  /*1070*/  IMAD.SHL.U32 R4, R0.reuse, 0x40, RZ ;  /* 0x0000004000047824 */ /* 0x040fe200078e00ff */
[----:B------:R-:W-:Y:S01]  /*1080*/  LOP3.LUT P0, RZ, R0, 0x2, RZ, 0xc0, !PT ;  /* 0x0000000200ff7812 */ /* 0x000fe2000780c0ff */
[----:B------:R-:W-:Y:S01]  /*1090*/  IMAD.SHL.U32 R0, R8, 0x40, RZ ;  /* 0x0000004008007824 */ /* 0x000fe200078e00ff */
[----:B------:R-:W-:Y:S01]  /*10a0*/  ISETP.NE.U32.AND P1, PT, R6, 0x1, PT ;  /* 0x000000010600780c */ /* 0x000fe20003f25070 */
[----:B------:R-:W-:Y:S01]  /*10b0*/  IMAD R14, R3, 0x8, R2 ;  /* 0x00000008030e7824 */ /* 0x000fe200078e0202 */
[----:B------:R-:W-:Y:S01]  /*10c0*/  LOP3.LUT R22, R4, 0x1c0, RZ, 0xc0, !PT ;  /* 0x000001c004167812 */ /* 0x000fe200078ec0ff */
[----:B------:R-:W-:Y:S01]  /*10d0*/  IMAD.SHL.U32 R2, R12, 0x8, RZ ;  /* 0x000000080c027824 */ /* 0x000fe200078e00ff */
[----:B------:R-:W-:Y:S01]  /*10e0*/  LOP3.LUT R0, R0, 0x1c0, RZ, 0xc0, !PT ;  /* 0x000001c000007812 */ /* 0x000fe200078ec0ff */
[----:B------:R-:W-:Y:S01]  /*10f0*/  IMAD.SHL.U32 R5, R7, 0x400, RZ ;  /* 0x0000040007057824 */ /* 0x000fe200078e00ff */
[----:B------:R-:W-:Y:S01]  /*1100*/  SHF.R.U32.HI R21, RZ, 0x3, R22 ;  /* 0x00000003ff157819 */ /* 0x000fe20000011616 */
[----:B------:R-:W-:Y:S01]  /*1110*/  IMAD.SHL.U32 R3, R11, 0x40, RZ ;  /* 0x000000400b037824 */ /* 0x000fe200078e00ff */
[----:B------:R-:W-:Y:S01]  /*1120*/  LOP3.LUT R2, R0, 0x8, R2, 0xf8, !PT ;  /* 0x0000000800027812 */ /* 0x000fe200078ef802 */
[----:B------:R-:W-:Y:S01]  /*1130*/  IMAD R6, R94, 0x2, R5 ;  /* 0x000000025e067824 */ /* 0x000fe200078e0205 */
[----:B------:R-:W-:Y:S01]  /*1140*/  SHF.R.U32.HI R0, RZ, 0x3, R0 ;  /* 0x00000003ff007819 */ /* 0x000fe20000011600 */
[----:B------:R-:W-:Y:S01]  /*1150*/  STL [R1+0xe4], R27 ;  /* 0x0000e41b01007387 */ /* 0x000fe20000100800 */
[----:B------:R-:W-:-:S02]  /*1160*/  LOP3.LUT R4, R21, R22, RZ, 0xfc, !PT ;  /* 0x0000001615047212 */ /* 0x000fc400078efcff */
[----:B------:R-:W-:Y:S01]  /*1170*/  LOP3.LUT R0, R2, R0, RZ, 0x3c, !PT ;  /* 0x0000000002007212 */ /* 0x000fe200078e3cff */
[----:B------:R-:W-:Y:S01]  /*1180*/  IMAD R2, R12, 0x200, R13 ;  /* 0x000002000c027824 */ /* 0x000fe200078e020d */
[----:B------:R-:W-:Y:S01]  /*1190*/  LOP3.LUT R3, R3, 0xfffffe00, RZ, 0xc0, !PT ;  /* 0xfffffe0003037812 */ /* 0x000fe200078ec0ff */
[----:B------:R-:W-:Y:S01]  /*11a0*/  IMAD.IADD R15, R6, 0x1, R4 ;  /* 0x00000001060f7824 */ /* 0x000fe200078e0204 */
[C---:B------:R-:W-:Y:S01]  /*11b0*/  IADD3 R25, R93.reuse, 0x20, RZ ;  /* 0x000000205d197810 */ /* 0x040fe20007ffe0ff */
[----:B------:R-:W-:Y:S01]  /*11c0*/  STL [R1+0x38], R22 ;  /* 0x0000381601007387 */ /* 0x000fe20000100800 */
[C---:B------:R-:W-:Y:S02]  /*11d0*/  IADD3 R24, R93.reuse, 0x60, RZ ;  /* 0x000000605d187810 */ /* 0x040fe40007ffe0ff */
[----:B------:R-:W-:Y:S01]  /*11e0*/  IADD3 R23, R93, 0x40, RZ ;  /* 0x000000405d177810 */ /* 0x000fe20007ffe0ff */
[----:B------:R-:W-:Y:S01]  /*11f0*/  IMAD.SHL.U32 R6, R25, 0x40, RZ ;  /* 0x0000004019067824 */ /* 0x000fe200078e00ff */
[CC--:B------:R-:W-:Y:S01]  /*1200*/  IADD3 R4, R0.reuse, R3.reuse, R5 ;  /* 0x0000000300047210 */ /* 0x0c0fe20007ffe005 */
[----:B------:R-:W-:Y:S01]  /*1210*/  STL [R1+0x3c], R21 ;  /* 0x00003c1501007387 */ /* 0x000fe20000100800 */
[----:B------:R-:W-:Y:S01]  /*1220*/  LOP3.LUT R5, R0, R3, RZ, 0xfc, !PT ;  /* 0x0000000300057212 */ /* 0x000fe200078efcff */
[----:B------:R-:W-:Y:S01]  /*1230*/  IMAD.SHL.U32 R0, R24, 0x40, RZ ;  /* 0x0000004018007824 */ /* 0x000fe200078e00ff */
[C---:B------:R-:W-:Y:S01]  /*1240*/  LOP3.LUT P6, RZ, R8.reuse, 0x2, RZ, 0xc0, !PT ;  /* 0x0000000208ff7812 */ /* 0x040fe200078cc0ff */
[----:B------:R-:W-:Y:S01]  /*1250*/  IMAD.SHL.U32 R3, R23, 0x40, RZ ;  /* 0x0000004017037824 */ /* 0x000fe200078e00ff */
[----:B------:R-:W-:-:S02]  /*1260*/  LOP3.LUT P5, RZ, R8, 0x4, RZ, 0xc0, !PT ;  /* 0x0000000408ff7812 */ /* 0x000fc400078ac0ff */
[----:B------:R-:W-:Y:S02]  /*1270*/  SHF.R.S32.HI R7, RZ, 0x1f, R25 ;  /* 0x0000001fff077819 */ /* 0x000fe40000011419 */
[----:B------:R-:W-:Y:S02]  /*1280*/  SHF.R.S32.HI R8, RZ, 0x1f, R23 ;  /* 0x0000001fff087819 */ /* 0x000fe40000011417 */
[C---:B------:R-:W-:Y:S02]  /*1290*/  LOP3.LUT P4, RZ, R9.reuse, 0x2, RZ, 0xc0, !PT ;  /* 0x0000000209ff7812 */ /* 0x040fe4000788c0ff */
[----:B------:R-:W-:Y:S02]  /*12a0*/  LOP3.LUT P3, RZ, R9, 0x4, RZ, 0xc0, !PT ;  /* 0x0000000409ff7812 */ /* 0x000fe4000786c0ff */
[----:B------:R-:W-:Y:S02]  /*12b0*/  SHF.R.S32.HI R9, RZ, 0x1f, R24 ;  /* 0x0000001fff097819 */ /* 0x000fe40000011418 */
[----:B------:R-:W-:-:S02]  /*12c0*/  LOP3.LUT R11, R6, 0x1c0, RZ, 0xc0, !PT ;  /* 0x000001c0060b7812 */ /* 0x000fc400078ec0ff */
[----:B------:R-:W-:Y:S02]  /*12d0*/  LEA.HI R7, R7, R25, RZ, 0x3 ;  /* 0x0000001907077211 */ /* 0x000fe400078f18ff */
[----:B------:R-:W-:Y:S02]  /*12e0*/  LEA.HI R6, R8, R23, RZ, 0x3 ;  /* 0x0000001708067211 */ /* 0x000fe400078f18ff */
[----:B------:R-:W-:Y:S01]  /*12f0*/  LOP3.LUT R13, R0, 0x1c0, RZ, 0xc0, !PT ;  /* 0x000001c0000d7812 */ /* 0x000fe200078ec0ff */
[----:B------:R-:W-:Y:S01]  /*1300*/  IMAD.SHL.U32 R8, R7, 0x40, RZ ;  /* 0x0000004007087824 */ /* 0x000fe200078e00ff */
[----:B------:R-:W-:Y:S01]  /*1310*/  IADD3 R88, R86, 0x10, RZ ;  /* 0x0000001056587810 */ /* 0x000fe20007ffe0ff */
[----:B------:R-:W-:Y:S01]  /*1320*/  IMAD.SHL.U32 R7, R6, 0x40, RZ ;  /* 0x0000004006077824 */ /* 0x000fe200078e00ff */
[----:B------:R-:W-:Y:S02]  /*1330*/  LOP3.LUT R23, R3, 0x1c0, RZ, 0xc0, !PT ;  /* 0x000001c003177812 */ /* 0x000fe400078ec0ff */
[----:B------:R-:W-:-:S02]  /*1340*/  LEA.HI R3, R9, R24, RZ, 0x3 ;  /* 0x0000001809037211 */ /* 0x000fc400078f18ff */
[----:B------:R-:W-:Y:S02]  /*1350*/  LOP3.LUT R9, R10, 0x7ffffffc, RZ, 0xc0, !PT ;  /* 0x7ffffffc0a097812 */ /* 0x000fe400078ec0ff */
[----:B------:R-:W-:Y:S01]  /*1360*/  LOP3.LUT R10, R13, 0x38, R84, 0xf8, !PT ;  /* 0x000000380d0a7812 */ /* 0x000fe200078ef854 */
[----:B------:R-:W-:Y:S01]  /*1370*/  IMAD.SHL.U32 R6, R3, 0x40, RZ ;  /* 0x0000004003067824 */ /* 0x000fe200078e00ff */
[----:B------:R-:W-:Y:S01]  /*1380*/  SHF.R.U32.HI R24, RZ, 0x3, R13 ;  /* 0x00000003ff187819 */ /* 0x000fe2000001160d */
[----:B------:R-:W-:Y:S01]  /*1390*/  IMAD.SHL.U32 R13, R88, 0x2, RZ ;  /* 0x00000002580d7824 */ /* 0x000fe200078e00ff */
[----:B------:R-:W-:Y:S01]  /*13a0*/  SHF.R.S32.HI R3, RZ, 0x1f, R88 ;  /* 0x0000001fff037819 */ /* 0x000fe20000011458 */
[----:B------:R-:W-:Y:S01]  /*13b0*/  IMAD.IADD R9, R20, 0x1, -R9 ;  /* 0x0000000114097824 */ /* 0x000fe200078e0a09 */
[----:B------:R-:W-:Y:S02]  /*13c0*/  LOP3.LUT R12, R11, 0x38, R84, 0xf8, !PT ;  /* 0x000000380b0c7812 */ /* 0x000fe400078ef854 */
[----:B------:R1:W-:Y:S01]  /*13d0*/  STL [R1+0xd8], R13 ;  /* 0x0000d80d01007387 */ /* 0x0003e20000100800 */
[----:B------:R-:W-:Y:S01]  /*13e0*/  SHF.L.U64.HI R3, R88, 0x1, R3 ;  /* 0x0000000158037819 */ /* 0x000fe20000010203 */
[----:B------:R-:W-:Y:S01]  /*13f0*/  IMAD.SHL.U32 R20, R9, 0x2, RZ ;  /* 0x0000000209147824 */ /* 0x000fe200078e00ff */
[----:B------:R-:W-:-:S02]  /*1400*/  SHF.R.U32.HI R26, RZ, 0x3, R11 ;  /* 0x00000003ff1a7819 */ /* 0x000fc4000001160b */
[--C-:B------:R-:W-:Y:S02]  /*1410*/  LOP3.LUT R11, R23, 0x38, R84.reuse, 0xf8, !PT ;  /* 0x00000038170b7812 */ /* 0x100fe400078ef854 */
[----:B------:R-:W-:Y:S02]  /*1420*/  SHF.R.U32.HI R25, RZ, 0x3, R23 ;  /* 0x00000003ff197819 */ /* 0x000fe40000011617 */
[----:B------:R-:W-:Y:S02]  /*1430*/  LOP3.LUT R7, R7, 0xfffffe00, RZ, 0xc0, !PT ;  /* 0xfffffe0007077812 */ /* 0x000fe400078ec0ff */
[----:B------:R-:W-:Y:S02]  /*1440*/  LOP3.LUT R23, R6, 0xfffffe00, RZ, 0xc0, !PT ;  /* 0xfffffe0006177812 */ /* 0x000fe400078ec0ff */
[----:B------:R-:W-:Y:S02]  /*1450*/  LOP3.LUT R9, R22, 0x38, R84, 0xf8, !PT ;  /* 0x0000003816097812 */ /* 0x000fe400078ef854 */
[----:B------:R-:W-:-:S02]  /*1460*/  LEA R95, R2, 0x2900, 0x1 ;  /* 0x00002900025f7811 */ /* 0x000fc400078e08ff */
[----:B------:R-:W-:Y:S02]  /*1470*/  LOP3.LUT R9, R19, R9, R21, 0xf6, !PT ;  /* 0x0000000913097212 */ /* 0x000fe400078ef615 */
[C---:B------:R-:W-:Y:S02]  /*1480*/  SEL R6, R17.reuse, 0xffffffe0, !P0 ;  /* 0xffffffe011067807 */ /* 0x040fe40004000000 */
[----:B------:R-:W-:Y:S02]  /*1490*/  SEL R2, R17, 0xffffffe0, !P6 ;  /* 0xffffffe011027807 */ /* 0x000fe40007000000 */
[----:B------:R-:W-:Y:S02]  /*14a0*/  SEL R0, R16, 0xffffffc0, !P3 ;  /* 0xffffffc010007807 */ /* 0x000fe40005800000 */
[----:B-1----:R-:W-:Y:S02]  /*14b0*/  LOP3.LUT R13, R8, 0xfffffe00, RZ, 0xc0, !PT ;  /* 0xfffffe00080d7812 */ /* 0x002fe400078ec0ff */
[----:B------:R-:W-:Y:S01]  /*14c0*/  SEL R8, R16, 0xffffffc0, !P2 ;  /* 0xffffffc010087807 */ /* 0x000fe20005000000 */
[----:B------:R-:W-:Y:S01]  /*14d0*/  IMAD.IADD R197, R95, 0x1, R0 ;  /* 0x000000015fc57824 */ /* 0x000fe200078e0200 */
[----:B------:R-:W-:Y:S01]  /*14e0*/  IADD3 R17, R20, 0x18, RZ ;  /* 0x0000001814117810 */ /* 0x000fe20007ffe0ff */
[----:B------:R1:W-:Y:S01]  /*14f0*/  STL [R1+0x44], R13 ;  /* 0x0000440d01007387 */ /* 0x0003e20000100800 */
[----:B------:R-:W-:-:S02]  /*1500*/  LEA R9, R9, 0x5100, 0x1 ;  /* 0x0000510009097811 */ /* 0x000fc400078e08ff */
[C---:B------:R-:W-:Y:S01]  /*1510*/  IADD3 R202, R95.reuse, 0x20, RZ ;  /* 0x000000205fca7810 */ /* 0x040fe20007ffe0ff */
[----:B------:R2:W-:Y:S01]  /*1520*/  STL [R1+0xd4], R3 ;  /* 0x0000d40301007387 */ /* 0x0005e20000100800 */
[----:B------:R-:W-:Y:S02]  /*1530*/  @P4 IADD3 R202, R95, -0x20, RZ ;  /* 0xffffffe05fca4810 */ /* 0x000fe40007ffe0ff */
[----:B------:R-:W-:Y:S01]  /*1540*/  LEA R198, R4, 0x5100, 0x1 ;  /* 0x0000510004c67811 */ /* 0x000fe200078e08ff */
[----:B------:R3:W-:Y:S01]  /*1550*/  STL [R1+0x40], R7 ;  /* 0x0000400701007387 */ /* 0x0007e20000100800 */
[----:B------:R-:W-:Y:S01]  /*1560*/  LEA R192, R5, 0x100, 0x1 ;  /* 0x0000010005c07811 */ /* 0x000fe200078e08ff */
[----:B------:R-:W-:Y:S01]  /*1570*/  IMAD.IADD R194, R0, 0x1, R202 ;  /* 0x0000000100c27824 */ /* 0x000fe200078e02ca */
[----:B------:R-:W-:Y:S01]  /*1580*/  IADD3 R208, R84, 0x20, RZ ;  /* 0x0000002054d07810 */ /* 0x000fe20007ffe0ff */
[----:B------:R-:W-:Y:S01]  /*1590*/  STL [R1+0xe0], R23 ;  /* 0x0000e01701007387 */ /* 0x000fe20000100800 */
[----:B------:R-:W-:Y:S01]  /*15a0*/  SHF.R.S32.HI R245, RZ, 0x1f, R244 ;  /* 0x0000001ffff57819 */ /* 0x000fe200000114f4 */
[----:B------:R-:W-:Y:S01]  /*15b0*/  IMAD.IADD R201, R198, 0x1, R2 ;  /* 0x00000001c6c97824 */ /* 0x000fe200078e0202 */
[----:B------:R-:W-:Y:S01]  /*15c0*/  SHF.R.S32.HI R85, RZ, 0x1f, R84 ;  /* 0x0000001fff557819 */ /* 0x000fe20000011454 */
[----:B------:R-:W-:Y:S01]  /*15d0*/  IMAD.IADD R196, R2, 0x1, R192 ;  /* 0x0000000102c47824 */ /* 0x000fe200078e02c0 */
[----:B------:R-:W-:-:S02]  /*15e0*/  SHF.R.S32.HI R250, RZ, 0x1f, R208 ;  /* 0x0000001ffffa7819 */ /* 0x000fc400000114d0 */
[C---:B------:R-:W-:Y:S02]  /*15f0*/  IADD3 R206, R202.reuse, 0x800, RZ ;  /* 0x00000800cace7810 */ /* 0x040fe40007ffe0ff */
[C---:B------:R-:W-:Y:S02]  /*1600*/  IADD3 R205, R202.reuse, 0x1000, RZ ;  /* 0x00001000cacd7810 */ /* 0x040fe40007ffe0ff */
[----:B------:R-:W-:Y:S02]  /*1610*/  IADD3 R204, R202, 0x1800, RZ ;  /* 0x00001800cacc7810 */ /* 0x000fe40007ffe0ff */
[----:B-1----:R-:W-:Y:S02]  /*1620*/  LOP3.LUT R13, R13, R12, R26, 0xf6, !PT ;  /* 0x0000000c0d0d7212 */ /* 0x002fe400078ef61a */
[----:B------:R-:W-:Y:S01]  /*1630*/  LOP3.LUT R12, R7, R11, R25, 0xf6, !PT ;  /* 0x0000000b070c7212 */ /* 0x000fe200078ef619 */
[----:B--2---:R-:W-:Y:S01]  /*1640*/  IMAD.IADD R3, R27, 0x1, R14 ;  /* 0x000000011b037824 */ /* 0x004fe200078e020e */
[----:B------:R-:W-:-:S02]  /*1650*/  LOP3.LUT R11, R23, R10, R24, 0xf6, !PT ;  /* 0x0000000a170b7212 */ /* 0x000fc400078ef618 */
[----:B------:R-:W-:Y:S02]  /*1660*/  LEA R13, R13, 0x5100, 0x1 ;  /* 0x000051000d0d7811 */ /* 0x000fe400078e08ff */
[----:B------:R1:W-:Y:S01]  /*1670*/  STL [R1+0xe8], R3 ;  /* 0x0000e80301007387 */ /* 0x0003e20000100800 */
[----:B------:R-:W-:Y:S02]  /*1680*/  LEA R12, R12, 0x5100, 0x1 ;  /* 0x000051000c0c7811 */ /* 0x000fe400078e08ff */
[----:B------:R-:W-:Y:S01]  /*1690*/  LEA R11, R11, 0x5100, 0x1 ;  /* 0x000051000b0b7811 */ /* 0x000fe200078e08ff */
[----:B------:R-:W-:Y:S01]  /*16a0*/  STL [R1+0x74], R20 ;  /* 0x0000741401007387 */ /* 0x000fe20000100800 */
[----:B---3--:R-:W-:Y:S02]  /*16b0*/  SEL R7, R18, 0x10, !P1 ;  /* 0x0000001012077807 */ /* 0x008fe40004800000 */
[C---:B------:R-:W-:Y:S01]  /*16c0*/  IADD3 R18, R20.reuse, 0x10, RZ ;  /* 0x0000001014127810 */ /* 0x040fe20007ffe0ff */
[----:B------:R2:W-:Y:S01]  /*16d0*/  STL [R1+0xd0], R13 ;  /* 0x0000d00d01007387 */ /* 0x0005e20000100800 */
[----:B------:R-:W-:-:S02]  /*16e0*/  IADD3 R14, R20, 0x28, RZ ;  /* 0x00000028140e7810 */ /* 0x000fc40007ffe0ff */
[----:B------:R-:W-:Y:S01]  /*16f0*/  IADD3 R203, R202, 0x2000, RZ ;  /* 0x00002000cacb7810 */ /* 0x000fe20007ffe0ff */
[----:B------:R3:W-:Y:S04]  /*1700*/  STL [R1+0xcc], R12 ;  /* 0x0000cc0c01007387 */ /* 0x0007e80000100800 */
[----:B------:R4:W-:Y:S01]  /*1710*/  STL [R1+0xc8], R11 ;  /* 0x0000c80b01007387 */ /* 0x0009e20000100800 */
[----:B-1----:R-:W-:-:S04]  /*1720*/  LOP3.LUT R3, R22, 0x18, R84, 0xf8, !PT ;  /* 0x0000001816037812 */ /* 0x002fc800078ef854 */
[----:B------:R-:W-:Y:S02]  /*1730*/  LOP3.LUT R10, R19, R3, R21, 0xf6, !PT ;  /* 0x00000003130a7212 */ /* 0x000fe400078ef615 */
[----:B------:R-:W-:Y:S02]  /*1740*/  IADD3 R19, R20, 0x8, RZ ;  /* 0x0000000814137810 */ /* 0x000fe40007ffe0ff */
[----:B------:R-:W-:Y:S02]  /*1750*/  SEL R3, R16, 0xffffffc0, !P5 ;  /* 0xffffffc010037807 */ /* 0x000fe40006800000 */
[C---:B------:R-:W-:Y:S01]  /*1760*/  IADD3 R16, R20.reuse, 0x20, RZ ;  /* 0x0000002014107810 */ /* 0x040fe20007ffe0ff */
[----:B------:R-:W-:Y:S01]  /*1770*/  STL [R1+0x6c], R19 ;  /* 0x00006c1301007387 */ /* 0x000fe20000100800 */
[----:B--2---:R-:W-:Y:S01]  /*1780*/  IADD3 R13, R20, 0x30, RZ ;  /* 0x00000030140d7810 */ /* 0x004fe20007ffe0ff */
[----:B------:R-:W-:Y:S01]  /*1790*/  IMAD.IADD R199, R198, 0x1, R3 ;  /* 0x00000001c6c77824 */ /* 0x000fe200078e0203 */
[----:B---3--:R-:W-:Y:S01]  /*17a0*/  IADD3 R12, R20, 0x38, RZ ;  /* 0x00000038140c7810 */ /* 0x008fe20007ffe0ff */
[----:B------:R-:W-:Y:S01]  /*17b0*/  STL [R1+0x68], R18 ;  /* 0x0000681201007387 */ /* 0x000fe20000100800 */
[----:B----4-:R-:W-:Y:S01]  /*17c0*/  SHF.R.S32.HI R11, RZ, 0x1f, R19 ;  /* 0x0000001fff0b7819 */ /* 0x010fe20000011413 */
[----:B------:R-:W-:Y:S01]  /*17d0*/  IMAD.IADD R193, R3, 0x1, R192 ;  /* 0x0000000103c17824 */ /* 0x000fe200078e02c0 */
[----:B------:R-:W-:Y:S01]  /*17e0*/  LEA R248, R10, 0x100, 0x1 ;  /* 0x000001000af87811 */ /* 0x000fe200078e08ff */
[----:B------:R-:W-:Y:S01]  /*17f0*/  STL [R1+0x64], R17 ;  /* 0x0000641101007387 */ /* 0x000fe20000100800 */
[----:B------:R-:W-:Y:S01]  /*1800*/  SHF.R.S32.HI R10, RZ, 0x1f, R18 ;  /* 0x0000001fff0a7819 */ /* 0x000fe20000011412 */
[----:B------:R-:W-:-:S02]  /*1810*/  IMAD.IADD R200, R2, 0x1, R199 ;  /* 0x0000000102c87824 */ /* 0x000fc400078e02c7 */
[----:B------:R-:W-:Y:S01]  /*1820*/  STL [R1+0x60], R16 ;  /* 0x0000601001007387 */ /* 0x000fe20000100800 */
[----:B------:R-:W-:Y:S02]  /*1830*/  IMAD.IADD R249, R8, 0x1, R248 ;  /* 0x0000000108f97824 */ /* 0x000fe400078e02f8 */
[----:B------:R-:W-:Y:S01]  /*1840*/  IMAD.IADD R195, R2, 0x1, R193 ;  /* 0x0000000102c37824 */ /* 0x000fe200078e02c1 */
[----:B------:R-:W-:Y:S04]  /*1850*/  STL [R1+0x5c], R14 ;  /* 0x00005c0e01007387 */ /* 0x000fe80000100800 */
[----:B------:R-:W-:Y:S04]  /*1860*/  STL [R1+0x58], R13 ;  /* 0x0000580d01007387 */ /* 0x000fe80000100800 */
[----:B------:R1:W-:Y:S04]  /*1870*/  STL [R1+0xc4], R9 ;  /* 0x0000c40901007387 */ /* 0x0003e80000100800 */
[----:B------:R-:W-:Y:S04]  /*1880*/  STL [R1+0x54], R12 ;  /* 0x0000540c01007387 */ /* 0x000fe80000100800 */
[----:B------:R2:W-:Y:S04]  /*1890*/  STL [R1+0xb8], R11 ;  /* 0x0000b80b01007387 */ /* 0x0005e80000100800 */
[----:B------:R3:W-:Y:S01]  /*18a0*/  STL [R1+0xb4], R10 ;  /* 0x0000b40a01007387 */ /* 0x0007e20000100800 */
[----:B-1----:R-:W-:-:S05]  /*18b0*/  SHF.R.S32.HI R9, RZ, 0x1f, R17 ;  /* 0x0000001fff097819 */ /* 0x002fca0000011411 */
[----:B------:R1:W-:Y:S01]  /*18c0*/  STL [R1+0xb0], R9 ;  /* 0x0000b00901007387 */ /* 0x0003e20000100800 */
[----:B--2---:R-:W-:Y:S02]  /*18d0*/  SHF.R.S32.HI R11, RZ, 0x1f, R16 ;  /* 0x0000001fff0b7819 */ /* 0x004fe40000011410 */
[----:B---3--:R-:W-:-:S03]  /*18e0*/  SHF.R.S32.HI R10, RZ, 0x1f, R14 ;  /* 0x0000001fff0a7819 */ /* 0x008fc6000001140e */
[----:B------:R2:W-:Y:S04]  /*18f0*/  STL [R1+0xac], R11 ;  /* 0x0000ac0b01007387 */ /* 0x0005e80000100800 */
[----:B------:R3:W-:Y:S01]  /*1900*/  STL [R1+0xa8], R10 ;  /* 0x0000a80a01007387 */ /* 0x0007e20000100800 */
[----:B-1----:R-:W-:-:S05]  /*1910*/  SHF.R.S32.HI R9, RZ, 0x1f, R13 ;  /* 0x0000001fff097819 */ /* 0x002fca000001140d */
[----:B------:R1:W-:Y:S01]  /*1920*/  STL [R1+0xa4], R9 ;  /* 0x0000a40901007387 */ /* 0x0003e20000100800 */
[----:B--2---:R-:W-:-:S05]  /*1930*/  LEA R11, R15, 0x80, 0x1 ;  /* 0x000000800f0b7811 */ /* 0x004fca00078e08ff */
[C---:B---3--:R-:W-:Y:S02]  /*1940*/  IMAD.IADD R10, R11.reuse, 0x1, R8 ;  /* 0x000000010b0a7824 */ /* 0x048fe400078e0208 */
[----:B------:R-:W-:Y:S02]  /*1950*/  IMAD.IADD R0, R11, 0x1, R6 ;  /* 0x000000010b007824 */ /* 0x000fe400078e0206 */
[----:B------:R-:W-:-:S04]  /*1960*/  IMAD.IADD R4, R6, 0x1, R10 ;  /* 0x0000000106047824 */ /* 0x000fc800078e020a */
[----:B------:R-:W-:Y:S01]  /*1970*/  IMAD.IADD R3, R7, 0x1, R4 ;  /* 0x0000000107037824 */ /* 0x000fe200078e0204 */
[----:B-1----:R-:W-:-:S05]  /*1980*/  SHF.R.S32.HI R9, RZ, 0x1f, R12 ;  /* 0x0000001fff097819 */ /* 0x002fca000001140c */
[----:B------:R1:W-:Y:S04]  /*1990*/  STL [R1+0xa0], R9 ;  /* 0x0000a00901007387 */ /* 0x0003e80000100800 */
[----:B------:R-:W-:Y:S04]  /*19a0*/  STL [R1+0x84], R11 ;  /* 0x0000840b01007387 */ /* 0x000fe80000100800 */
[----:B------:R-:W-:Y:S04]  /*19b0*/  STL [R1+0x88], R10 ;  /* 0x0000880a01007387 */ /* 0x000fe80000100800 */
[----:B------:R2:W-:Y:S01]  /*19c0*/  STL [R1+0x9c], R0 ;  /* 0x00009c0001007387 */ /* 0x0005e20000100800 */
[----:B-1----:R-:W-:-:S04]  /*19d0*/  IMAD.IADD R9, R11, 0x1, R7 ;  /* 0x000000010b097824 */ /* 0x002fc800078e0207 */
[----:B------:R-:W-:Y:S01]  /*19e0*/  IMAD.IADD R5, R9, 0x1, R6 ;  /* 0x0000000109057824 */ /* 0x000fe200078e0206 */
[----:B------:R-:W-:Y:S01]  /*19f0*/  STL [R1+0x94], R9 ;  /* 0x0000940901007387 */ /* 0x000fe20000100800 */
[----:B--2---:R-:W-:-:S05]  /*1a00*/  IMAD.IADD R0, R7, 0x1, R10 ;  /* 0x0000000107007824 */ /* 0x004fca00078e020a */
[----:B------:R1:W-:Y:S04]  /*1a10*/  STL [R1+0x90], R0 ;  /* 0x0000900001007387 */ /* 0x0003e80000100800 */
[----:B------:R2:W-:Y:S04]  /*1a20*/  STL [R1+0x98], R5 ;  /* 0x0000980501007387 */ /* 0x0005e80000100800 */
[----:B------:R2:W-:Y:S04]  /*1a30*/  STL [R1+0x8c], R4 ;  /* 0x00008c0401007387 */ /* 0x0005e80000100800 */
[----:B------:R2:W-:Y:S01]  /*1a40*/  STL [R1+0xc0], R3 ;  /* 0x0000c00301007387 */ /* 0x0005e20000100800 */
[----:B-1----:R-:W-:-:S05]  /*1a50*/  IMAD.IADD R0, R6, 0x1, R0 ;  /* 0x0000000106007824 */ /* 0x002fca00078e0200 */
[----:B------:R2:W-:Y:S02]  /*1a60*/  STL [R1+0xbc], R0 ;  /* 0x0000bc0001007387 */ /* 0x0005e40000100800 */
.L_x_410:
[----:B--2---:R-:W2:Y:S01]  /*1a70*/  LDL R0, [R1+0x34] ;  /* 0x0000340001007983 */ /* 0x004ea20000100800 */
[----:B------:R-:W-:Y:S01]  /*1a80*/  IMAD.MOV.U32 R2, RZ, RZ, 0x4 ;  /* 0x00000004ff027424 */ /* 0x000fe200078e00ff */
[----:B------:R-:W-:-:S04]  /*1a90*/  ISETP.NE.U32.AND P0, PT, RZ, c[0x0][0x370], PT ;  /* 0x0000dc00ff007a0c */ /* 0x000fc80003f05070 */
[----:B------:R-:W-:Y:S01]  /*1aa0*/  ISETP.NE.AND.EX P1, PT, RZ, c[0x0][0x374], PT, P0 ;  /* 0x0000dd00ff007a0c */ /* 0x000fe20003f25300 */
[----:B--2---:R-:W-:-:S05]  /*1ab0*/  IMAD.WIDE R2, R0, R2, c[0x0][0x588] ;  /* 0x0001620000027625 */ /* 0x004fca00078e0202 */
[----:B------:R-:W2:Y:S01]  /*1ac0*/  LDG.E R27, [R2.64] ;  /* 0x00000008021b7981 */ /* 0x000ea2000c1e1900 */
[----:B------:R-:W-:Y:S01]  /*1ad0*/  ISETP.NE.U32.AND P4, PT, RZ, c[0x0][0x360], PT ;  /* 0x0000d800ff007a0c */ /* 0x000fe20003f85070 */
[----:B------:R-:W-:Y:S01]  /*1ae0*/  IMAD.MOV.U32 R9, RZ, RZ, RZ ;  /* 0x000000ffff097224 */ /* 0x000fe200078e00ff */
[----:B------:R-:W-:Y:S02]  /*1af0*/  ISETP.NE.U32.AND P3, PT, RZ, c[0x0][0x348], PT ;  /* 0x0000d200ff007a0c */ /* 0x000fe40003f65070 */
[----:B------:R-:W-:Y:S02]  /*1b00*/  ISETP.NE.AND.EX P4, PT, RZ, c[0x0][0x364], PT, P4 ;  /* 0x0000d900ff007a0c */ /* 0x000fe40003f85340 */
[----:B------:R-:W-:Y:S02]  /*1b10*/  ISETP.NE.U32.AND P5, PT, RZ, c[0x0][0x350], PT ;  /* 0x0000d400ff007a0c */ /* 0x000fe40003fa5070 */
[----:B------:R-:W-:Y:S02]  /*1b20*/  ISETP.NE.U32.AND P6, PT, RZ, c[0x0][0x358], PT ;  /* 0x0000d600ff007a0c */ /* 0x000fe40003fc5070 */
[----:B------:R-:W-:-:S02]  /*1b30*/  ISETP.NE.AND.EX P3, PT, RZ, c[0x0][0x34c], PT, P3 ;  /* 0x0000d300ff007a0c */ /* 0x000fc40003f65330 */
[----:B------:R-:W-:Y:S02]  /*1b40*/  ISETP.NE.AND.EX P5, PT, RZ, c[0x0][0x354], PT, P5 ;  /* 0x0000d500ff007a0c */ /* 0x000fe40003fa5350 */
[----:B------:R-:W-:Y:S01]  /*1b50*/  ISETP.NE.AND.EX P6, PT, RZ, c[0x0][0x35c], PT, P6 ;  /* 0x0000d700ff007a0c */ /* 0x000fe20003fc5360 */
[----:B------:R-:W-:Y:S01]  /*1b60*/  IMAD.MOV.U32 R144, RZ, RZ, RZ ;  /* 0x000000ffff907224 */ /* 0x000fe200078e00ff */
[----:B------:R-:W-:Y:S01]  /*1b70*/  CS2R R12, SRZ ;  /* 0x00000000000c7805 */ /* 0x000fe2000001ff00 */
[----:B--2---:R-:W-:Y:S01]  /*1b80*/  SHF.R.S32.HI R28, RZ, 0x1f, R27 ;  /* 0x0000001fff1c7819 */ /* 0x004fe2000001141b */
[C---:B------:R-:W-:Y:S01]  /*1b90*/  IMAD.SHL.U32 R16, R27.reuse, 0x4, RZ ;  /* 0x000000041b107824 */ /* 0x040fe200078e00ff */
[C---:B------:R-:W-:Y:S01]  /*1ba0*/  @P1 LEA R4, P0, R27.reuse, c[0x0][0x370], 0x2 ;  /* 0x0000dc001b041a11 */ /* 0x040fe200078010ff */
[----:B------:R1:W-:Y:S01]  /*1bb0*/  STL [R1+0x50], R27 ;  /* 0x0000501b01007387 */ /* 0x0003e20000100800 */
[C-C-:B------:R-:W-:Y:S02]  /*1bc0*/  SHF.L.U64.HI R15, R27.reuse, 0x2, R28.reuse ;  /* 0x000000021b0f7819 */ /* 0x140fe4000001021c */
[----:B------:R-:W-:Y:S01]  /*1bd0*/  @P1 LEA.HI.X R5, R27, c[0x0][0x374], R28, 0x2, P0 ;  /* 0x0000dd001b051a11 */ /* 0x000fe200000f141c */
[----:B------:R1:W-:Y:S01]  /*1be0*/  STL [R1+0x78], R28 ;  /* 0x0000781c01007387 */ /* 0x0003e20000100800 */
[----:B------:R-:W-:-:S03]  /*1bf0*/  @P4 IADD3 R2, P0, R16, c[0x0][0x360], RZ ;  /* 0x0000d80010024a10 */ /* 0x000fc60007f1e0ff */
[----:B------:R2:W3:Y:S01]  /*1c00*/  @P1 LDG.E R9, [R4.64] ;  /* 0x0000000804091981 */ /* 0x0004e2000c1e1900 */
[C---:B------:R-:W-:Y:S02]  /*1c10*/  @P4 IADD3.X R3, R15.reuse, c[0x0][0x364], RZ, P0, !PT ;  /* 0x0000d9000f034a10 */ /* 0x040fe400007fe4ff */
[----:B------:R-:W-:Y:S01]  /*1c20*/  IADD3 R6, P2, R16, c[0x0][0x348], RZ ;  /* 0x0000d20010067a10 */ /* 0x000fe20007f5e0ff */
[----:B------:R1:W-:Y:S04]  /*1c30*/  STL [R1+0x48], R16 ;  /* 0x0000481001007387 */ /* 0x0003e80000100800 */
[----:B------:R4:W5:Y:S01]  /*1c40*/  @P4 LDG.E R148, [R2.64] ;  /* 0x0000000802944981 */ /* 0x000962000c1e1900 */
[----:B------:R-:W-:-:S03]  /*1c50*/  IADD3.X R7, R15, c[0x0][0x34c], RZ, P2, !PT ;  /* 0x0000d3000f077a10 */ /* 0x000fc600017fe4ff */
[----:B------:R1:W-:Y:S04]  /*1c60*/  STL [R1+0x4c], R15 ;  /* 0x00004c0f01007387 */ /* 0x0003e80000100800 */
[----:B------:R1:W5:Y:S01]  /*1c70*/  @P3 LDG.E R144, [R6.64] ;  /* 0x0000000806903981 */ /* 0x000362000c1e1900 */
[----:B--2---:R-:W-:-:S04]  /*1c80*/  IADD3 R4, P1, R16, c[0x0][0x350], RZ ;  /* 0x0000d40010047a10 */ /* 0x004fc80007f3e0ff */
[----:B------:R-:W-:Y:S02]  /*1c90*/  IADD3.X R5, R15, c[0x0][0x354], RZ, P1, !PT ;  /* 0x0000d5000f057a10 */ /* 0x000fe40000ffe4ff */
[----:B----4-:R-:W-:-:S03]  /*1ca0*/  IADD3 R2, P0, R16, c[0x0][0x358], RZ ;  /* 0x0000d60010027a10 */ /* 0x010fc60007f1e0ff */
[----:B------:R1:W5:Y:S01]  /*1cb0*/  @P5 LDG.E R13, [R4.64] ;  /* 0x00000008040d5981 */ /* 0x000362000c1e1900 */
[----:B------:R-:W-:-:S05]  /*1cc0*/  IADD3.X R3, R15, c[0x0][0x35c], RZ, P0, !PT ;  /* 0x0000d7000f037a10 */ /* 0x000fca00007fe4ff */
[----:B------:R1:W5:Y:S01]  /*1cd0*/  @P6 LDG.E R12, [R2.64] ;  /* 0x00000008020c6981 */ /* 0x000362000c1e1900 */
[----:B------:R-:W-:Y:S03]  /*1ce0*/  YIELD ;  /* 0x0000000000007946 */ /* 0x000fe60003800000 */
[----:B---3--:R1:W-:Y:S01]  /*1cf0*/  STL [R1+0x24], R9 ;  /* 0x0000240901007387 */ /* 0x0083e20000100800 */
[----:B------:R-:W-:Y:S05]  /*1d00*/  @P4 BRA `(.L_x_231) ;  /* 0x0000005000004947 */ /* 0x000fea0003800000 */
[----:B-----5:R-:W-:Y:S01]  /*1d10*/  MOV R148, c[0x0][0x168] ;  /* 0x00005a0000947a02 */ /* 0x020fe20000000f00 */
[----:B------:R-:W-:Y:S05]  /*1d20*/  @!P3 BRA `(.L_x_231) ;  /* 0x000000300000b947 */ /* 0x000fea0003800000 */
[----:B------:R-:W2:Y:S04]  /*1d30*/  LDG.E R8, [R6.64] ;  /* 0x0000000806087981 */ /* 0x000ea8000c1e1900 */
[----:B------:R-:W2:Y:S02]  /*1d40*/  LDG.E R0, [R6.64+0x4] ;  /* 0x0000040806007981 */ /* 0x000ea4000c1e1900 */
[----:B--2---:R-:W-:-:S02]  /*1d50*/  IADD3 R148, -R8, R0, RZ ;  /* 0x0000000008947210 */ /* 0x004fc40007ffe1ff */
.L_x_231:
[----:B------:R-:W-:-:S04]  /*1d60*/  ISETP.NE.U32.AND P0, PT, RZ, c[0x0][0x368], PT ;  /* 0x0000da00ff007a0c */ /* 0x000fc80003f05070 */
[----:B------:R-:W-:-:S13]  /*1d70*/  ISETP.NE.AND.EX P0, PT, RZ, c[0x0][0x36c], PT, P0 ;  /* 0x0000db00ff007a0c */ /* 0x000fda0003f05300 */
[----:B------:R-:W-:Y:S05]  /*1d80*/  @!P0 BRA `(.L_x_232) ;  /* 0x0000004000008947 */ /* 0x000fea0003800000 */
[----:B-1----:R-:W-:-:S04]  /*1d90*/  IADD3 R6, P0, R16, c[0x0][0x368], RZ ;  /* 0x0000da0010067a10 */ /* 0x002fc80007f1e0ff */
[----:B------:R-:W-:-:S05]  /*1da0*/  IADD3.X R7, R15, c[0x0][0x36c], RZ, P0, !PT ;  /* 0x0000db000f077a10 */ /* 0x000fca00007fe4ff */
[----:B------:R1:W5:Y:S01]  /*1db0*/  LDG.E R6, [R6.64] ;  /* 0x0000000806067981 */ /* 0x000362000c1e1900 */
[----:B------:R-:W-:Y:S05]  /*1dc0*/  BRA `(.L_x_233) ;  /* 0x0000005000007947 */ /* 0x000fea0003800000 */
.L_x_232:
[----:B-1----:R-:W-:Y:S01]  /*1dd0*/  MOV R6, UR6 ;  /* 0x0000000600067c02 */ /* 0x002fe20008000f00 */
[----:B------:R-:W-:Y:S05]  /*1de0*/  @!P5 BRA `(.L_x_233) ;  /* 0x000000300000d947 */ /* 0x000fea0003800000 */
[----:B------:R-:W2:Y:S04]  /*1df0*/  LDG.E R6, [R4.64] ;  /* 0x0000000804067981 */ /* 0x000ea8000c1e1900 */
[----:B------:R-:W2:Y:S02]  /*1e00*/  LDG.E R0, [R4.64+0x4] ;  /* 0x0000040804007981 */ /* 0x000ea4000c1e1900 */
[----:B--2---:R-:W-:Y:S02]  /*1e10*/  IADD3 R6, -R6, R0, RZ ;  /* 0x0000000006067210 */ /* 0x004fe40007ffe1ff */
.L_x_233:
[----:B------:R-:W2:Y:S04]  /*1e20*/  LDL R14, [R1+0x30] ;  /* 0x00003000010e7983 */ /* 0x000ea80000100800 */
[----:B------:R3:W4:Y:S04]  /*1e30*/  @P6 LDG.E R4, [R2.64] ;  /* 0x0000000802046981 */ /* 0x000728000c1e1900 */
[----:B------:R3:W4:Y:S01]  /*1e40*/  @P6 LDG.E R0, [R2.64+0x4] ;  /* 0x0000040802006981 */ /* 0x000722000c1e1900 */
[----:B------:R-:W-:Y:S01]  /*1e50*/  ISETP.NE.U32.AND P0, PT, RZ, c[0x0][0x378], PT ;  /* 0x0000de00ff007a0c */ /* 0x000fe20003f05070 */
[----:B-----5:R-:W-:-:S03]  /*1e60*/  IMAD.MOV.U32 R142, RZ, RZ, R6 ;  /* 0x000000ffff8e7224 */ /* 0x020fc600078e0006 */
[----:B------:R-:W-:-:S13]  /*1e70*/  ISETP.NE.AND.EX P1, PT, RZ, c[0x0][0x37c], PT, P0 ;  /* 0x0000df00ff007a0c */ /* 0x000fda0003f25300 */
[----:B---3--:R-:W-:-:S04]  /*1e80*/  @P1 IADD3 R2, P0, R16, c[0x0][0x378], RZ ;  /* 0x0000de0010021a10 */ /* 0x008fc80007f1e0ff */
[----:B------:R-:W-:-:S05]  /*1e90*/  @P1 IADD3.X R3, R15, c[0x0][0x37c], RZ, P0, !PT ;  /* 0x0000df000f031a10 */ /* 0x000fca00007fe4ff */
[----:B------:R3:W5:Y:S01]  /*1ea0*/  @P1 LDG.E R142, [R2.64] ;  /* 0x00000008028e1981 */ /* 0x000762000c1e1900 */
[----:B-1----:R-:W-:Y:S01]  /*1eb0*/  IMAD.IADD R7, R6, 0x1, -R9 ;  /* 0x0000000106077824 */ /* 0x002fe200078e0a09 */
[----:B------:R-:W-:Y:S01]  /*1ec0*/  BSSY B0, `(.L_x_234) ;  /* 0x0000031000007945 */ /* 0x000fe20003800000 */
[----:B---3--:R-:W-:Y:S01]  /*1ed0*/  IMAD.MOV.U32 R2, RZ, RZ, c[0x0][0x228] ;  /* 0x00008a00ff027624 */ /* 0x008fe200078e00ff */
[----:B--2---:R-:W-:-:S04]  /*1ee0*/  LOP3.LUT R3, R14, 0xff000000, RZ, 0xc0, !PT ;  /* 0xff0000000e037812 */ /* 0x004fc800078ec0ff */
[----:B------:R-:W-:Y:S01]  /*1ef0*/  SHF.R.U32.HI R3, RZ, 0x8, R3 ;  /* 0x00000008ff037819 */ /* 0x000fe20000011603 */
[----:B----4-:R-:W-:Y:S01]  /*1f00*/  @P6 IMAD.IADD R2, R0, 0x1, -R4 ;  /* 0x0000000100026824 */ /* 0x010fe200078e0a04 */
[----:B------:R-:W-:-:S03]  /*1f10*/  LOP3.LUT R4, R14, 0xff0000, RZ, 0xc0, !PT ;  /* 0x00ff00000e047812 */ /* 0x000fc600078ec0ff */
[----:B------:R-:W-:Y:S01]  /*1f20*/  IMAD.IADD R143, R7, 0x1, R2 ;  /* 0x00000001078f7824 */ /* 0x000fe200078e0202 */
[----:B------:R-:W-:-:S04]  /*1f30*/  LEA.HI R3, R4, R3, RZ, 0x10 ;  /* 0x0000000304037211 */ /* 0x000fc800078f80ff */
[----:B------:R-:W-:Y:S02]  /*1f40*/  SHF.R.U32.HI R5, RZ, 0x10, R3 ;  /* 0x00000010ff057819 */ /* 0x000fe40000011603 */
[----:B------:R-:W-:Y:S02]  /*1f50*/  LOP3.LUT R17, R3, 0xff, RZ, 0xc0, !PT ;  /* 0x000000ff03117812 */ /* 0x000fe400078ec0ff */
[C---:B------:R-:W-:Y:S01]  /*1f60*/  IADD3 R0, R143.reuse, 0x4f, RZ ;  /* 0x0000004f8f007810 */ /* 0x040fe20007ffe0ff */
[----:B------:R1:W-:Y:S01]  /*1f70*/  STL [R1+0x7c], R5 ;  /* 0x00007c0501007387 */ /* 0x0003e20000100800 */
[----:B------:R-:W-:Y:S02]  /*1f80*/  ISETP.GE.AND P0, PT, R143, 0x1, PT ;  /* 0x000000018f00780c */ /* 0x000fe40003f06270 */
[----:B------:R-:W-:Y:S01]  /*1f90*/  ISETP.NE.AND P1, PT, R5, RZ, PT ;  /* 0x000000ff0500720c */ /* 0x000fe20003f25270 */
[----:B------:R1:W-:Y:S01]  /*1fa0*/  STL [R1+0x80], R17 ;  /* 0x0000801101007387 */ /* 0x0003e20000100800 */
[----:B------:R-:W-:-:S02]  /*1fb0*/  IMAD.HI R0, R0, 0x66666667, RZ ;  /* 0x6666666700007827 */ /* 0x000fc400078e02ff */
[----:B------:R-:W-:-:S03]  /*1fc0*/  SEL R130, R5, c[0x0][0x338], P1 ;  /* 0x0000ce0005827a07 */ /* 0x000fc60000800000 */
[----:B------:R-:W-:-:S04]  /*1fd0*/  SHF.R.U32.HI R4, RZ, 0x1f, R0 ;  /* 0x0000001fff047819 */ /* 0x000fc80000011600 */
[----:B------:R-:W-:Y:S01]  /*1fe0*/  LEA.HI.SX32 R138, R0, R4, 0x1b ;  /* 0x00000004008a7211 */ /* 0x000fe200078fdaff */
[----:B------:R-:W-:Y:S01]  /*1ff0*/  IMAD.MOV.U32 R0, RZ, RZ, RZ ;  /* 0x000000ffff007224 */ /* 0x000fe200078e00ff */
[----:B------:R-:W-:Y:S05]  /*2000*/  @!P0 BRA `(.L_x_235) ;  /* 0x000001c000008947 */ /* 0x000fea0003800000 */
        /* <DEDUP_REMOVED lines=11> */
[----:B------:R-:W-:Y:S02]  /*20c0*/  IMAD.MOV.U32 R4, RZ, RZ, RZ ;  /* 0x000000ffff047224 */ /* 0x000fe400078e00ff */
        /* <DEDUP_REMOVED lines=16> */
.L_x_235:
[----:B------:R-:W-:Y:S05]  /*21d0*/  BSYNC B0 ;  /* 0x0000000000007941 */ /* 0x000fea0003800000 */
.L_x_234:
[----:B------:R-:W-:-:S04]  /*21e0*/  IMAD R3, R17, R0, RZ ;  /* 0x0000000011037224 */ /* 0x000fc800078e02ff */
[C---:B------:R-:W-:Y:S02]  /*21f0*/  IMAD.IADD R0, R3.reuse, 0x1, R0 ;  /* 0x0000000103007824 */ /* 0x040fe400078e0200 */
[----:B------:R-:W-:-:S03]  /*2200*/  IMAD R3, R3, 0x50, -R7 ;  /* 0x0000005003037824 */ /* 0x000fc600078e0a07 */
[----:B------:R-:W-:Y:S02]  /*2210*/  IMNMX R0, R138, R0, PT ;  /* 0x000000008a007217 */ /* 0x000fe40003800200 */
[----:B------:R-:W-:-:S03]  /*2220*/  IMNMX R3, RZ, R3, !PT ;  /* 0x00000003ff037217 */ /* 0x000fc60007800200 */
[----:B------:R-:W-:Y:S02]  /*2230*/  IMAD R0, R0, 0x50, -R7 ;  /* 0x0000005000007824 */ /* 0x000fe400078e0a07 */
[----:B-1----:R-:W-:-:S03]  /*2240*/  IMAD.WIDE.U32 R4, R3, -0x33333333, RZ ;  /* 0xcccccccd03047825 */ /* 0x002fc600078e00ff */
[----:B------:R-:W-:Y:S02]  /*2250*/  IMNMX R0, R0, R2, PT ;  /* 0x0000000200007217 */ /* 0x000fe40003800200 */
[----:B------:R-:W-:Y:S02]  /*2260*/  SHF.R.U32.HI R120, RZ, 0x6, R5 ;  /* 0x00000006ff787819 */ /* 0x000fe40000011605 */
[----:B------:R-:W-:-:S13]  /*2270*/  ISETP.GT.AND P0, PT, R0, R3, PT ;  /* 0x000000030000720c */ /* 0x000fda0003f04270 */
[----:B------:R-:W-:Y:S01]  /*2280*/  @P0 IADD3 R3, R0, 0x4f, RZ ;  /* 0x0000004f00030810 */ /* 0x000fe20007ffe0ff */
[----:B------:R-:W-:-:S04]  /*2290*/  IMAD.MOV.U32 R0, RZ, RZ, R120 ;  /* 0x000000ffff007224 */ /* 0x000fc800078e0078 */
[----:B------:R-:W-:-:S05]  /*22a0*/  @P0 IMAD.HI R3, R3, 0x66666667, RZ ;  /* 0x6666666703030827 */ /* 0x000fca00078e02ff */
[----:B------:R-:W-:-:S04]  /*22b0*/  @P0 SHF.R.U32.HI R4, RZ, 0x1f, R3 ;  /* 0x0000001fff040819 */ /* 0x000fc80000011603 */
[----:B------:R-:W-:-:S04]  /*22c0*/  @P0 LEA.HI.SX32 R0, R3, R4, 0x1b ;  /* 0x0000000403000211 */ /* 0x000fc800078fdaff */
[----:B------:R-:W-:-:S13]  /*22d0*/  ISETP.GT.AND P0, PT, R0, R120, PT ;  /* 0x000000780000720c */ /* 0x000fda0003f04270 */
[----:B------:R-:W-:Y:S05]  /*22e0*/  @!P0 BRA `(.L_x_236) ;  /* 0x0000592000008947 */ /* 0x000fea0003800000 */
[----:B------:R-:W-:Y:S01]  /*22f0*/  ISETP.NE.U32.AND P0, PT, RZ, c[0x0][0x340], PT ;  /* 0x0000d000ff007a0c */ /* 0x000fe20003f05070 */
[----:B------:R-:W1:Y:S03]  /*2300*/  S2R R9, SR_TID.X ;  /* 0x0000000000097919 */ /* 0x000e660000002100 */
[----:B------:R-:W-:-:S13]  /*2310*/  ISETP.NE.AND.EX P5, PT, RZ, c[0x0][0x344], PT, P0 ;  /* 0x0000d100ff007a0c */ /* 0x000fda0003fa5300 */
[----:B------:R-:W-:-:S04]  /*2320*/  @P5 IADD3 R4, P0, R16, c[0x0][0x340], RZ ;  /* 0x0000d00010045a10 */ /* 0x000fc80007f1e0ff */
[----:B------:R-:W-:Y:S02]  /*2330*/  @P5 IADD3.X R5, R15, c[0x0][0x344], RZ, P0, !PT ;  /* 0x0000d1000f055a10 */ /* 0x000fe400007fe4ff */
[----:B-1----:R-:W-:-:S03]  /*2340*/  SHF.R.S32.HI R8, RZ, 0x1f, R9 ;  /* 0x0000001fff087819 */ /* 0x002fc60000011409 */
[----:B------:R1:W2:Y:S01]  /*2350*/  @P5 LDG.E R23, [R4.64] ;  /* 0x0000000804175981 */ /* 0x0002a2000c1e1900 */
[----:B------:R-:W-:-:S04]  /*2360*/  LEA.HI R8, R8, R9, RZ, 0x3 ;  /* 0x0000000908087211 */ /* 0x000fc800078f18ff */
[----:B------:R-:W-:Y:S02]  /*2370*/  SHF.R.S32.HI R8, RZ, 0x3, R8 ;  /* 0x00000003ff087819 */ /* 0x000fe40000011408 */
[----:B------:R-:W-:Y:S02]  /*2380*/  SHF.R.S32.HI R3, RZ, 0x1f, R12 ;  /* 0x0000001fff037819 */ /* 0x000fe4000001140c */
[----:B------:R-:W-:-:S04]  /*2390*/  IADD3 R108, P0, R8, R12, RZ ;  /* 0x0000000c086c7210 */ /* 0x000fc80007f1e0ff */
[----:B------:R-:W-:-:S05]  /*23a0*/  LEA.HI.X.SX32 R109, R8, R3, 0x1, P0 ;  /* 0x00000003086d7211 */ /* 0x000fca00000f0eff */
[----:B------:R-:W-:Y:S01]  /*23b0*/  IMAD R3, R109, c[0x0][0x238], RZ ;  /* 0x00008e006d037a24 */ /* 0x000fe200078e02ff */
[----:B------:R-:W-:-:S03]  /*23c0*/  LOP3.LUT R26, R14, 0xffff, RZ, 0xc0, !PT ;  /* 0x0000ffff0e1a7812 */ /* 0x000fc600078ec0ff */
[C---:B------:R-:W-:Y:S02]  /*23d0*/  IMAD R3, R108.reuse, c[0x0][0x23c], R3 ;  /* 0x00008f006c037a24 */ /* 0x040fe400078e0203 */
[----:B-1----:R-:W-:Y:S01]  /*23e0*/  IMAD.WIDE.U32 R4, R108, c[0x0][0x238], R244 ;  /* 0x00008e006c047a25 */ /* 0x002fe200078e00f4 */
[----:B------:R-:W-:-:S03]  /*23f0*/  SEL R24, R28, RZ, !P6 ;  /* 0x000000ff1c187207 */ /* 0x000fc60007000000 */
[----:B------:R-:W-:Y:S01]  /*2400*/  IMAD.IADD R5, R5, 0x1, R3 ;  /* 0x0000000105057824 */ /* 0x000fe200078e0203 */
[----:B------:R-:W-:Y:S01]  /*2410*/  IADD3 R29, R0, -0x1, RZ ;  /* 0xffffffff001d7810 */ /* 0x000fe20007ffe0ff */
[----:B------:R-:W-:Y:S01]  /*2420*/  IMAD.MOV.U32 R134, RZ, RZ, 0x50 ;  /* 0x00000050ff867424 */ /* 0x000fe200078e00ff */
[----:B------:R-:W-:Y:S01]  /*2430*/  IADD3 R107, -R8, R2, RZ ;  /* 0x00000002086b7210 */ /* 0x000fe20007ffe1ff */
[----:B------:R-:W-:Y:S01]  /*2440*/  IMAD.WIDE.U32 R4, R26, c[0x0][0x240], R4 ;  /* 0x000090001a047a25 */ /* 0x000fe200078e0004 */
[----:B------:R-:W-:-:S03]  /*2450*/  SEL R25, R27, RZ, !P6 ;  /* 0x000000ff1b197207 */ /* 0x000fc60007000000 */
[----:B------:R-:W-:Y:S02]  /*2460*/  IMAD R5, R26, c[0x0][0x244], R5 ;  /* 0x000091001a057a24 */ /* 0x000fe400078e0205 */
[----:B------:R-:W-:Y:S02]  /*2470*/  IMAD R3, R24, c[0x0][0x248], RZ ;  /* 0x0000920018037a24 */ /* 0x000fe400078e02ff */
[C---:B------:R-:W-:Y:S02]  /*2480*/  IMAD R151, R134.reuse, c[0x0][0x23c], RZ ;  /* 0x00008f0086977a24 */ /* 0x040fe400078e02ff */
[----:B------:R-:W-:-:S04]  /*2490*/  IMAD.WIDE.U32 R132, R134, c[0x0][0x238], RZ ;  /* 0x00008e0086847a25 */ /* 0x000fc800078e00ff */
[----:B------:R-:W-:Y:S02]  /*24a0*/  IMAD R0, R29, -0x50, R107 ;  /* 0xffffffb01d007824 */ /* 0x000fe400078e026b */
[C---:B------:R-:W-:Y:S02]  /*24b0*/  IMAD R7, R25.reuse, c[0x0][0x24c], R3 ;  /* 0x0000930019077a24 */ /* 0x040fe400078e0203 */
[----:B------:R-:W-:Y:S01]  /*24c0*/  IMAD.WIDE.U32 R112, R25, c[0x0][0x248], R4 ;  /* 0x0000920019707a25 */ /* 0x000fe200078e0004 */
[----:B------:R-:W-:-:S03]  /*24d0*/  ISETP.GE.AND P1, PT, R0, 0x1, PT ;  /* 0x000000010000780c */ /* 0x000fc60003f26270 */
[----:B------:R-:W-:Y:S01]  /*24e0*/  IMAD.IADD R151, R133, 0x1, R151 ;  /* 0x0000000185977824 */ /* 0x000fe200078e0297 */
[----:B------:R-:W-:Y:S01]  /*24f0*/  SHF.R.S32.HI R4, RZ, 0x1f, R29 ;  /* 0x0000001fff047819 */ /* 0x000fe2000001141d */
[----:B------:R-:W-:Y:S01]  /*2500*/  IMAD.MOV.U32 R110, RZ, RZ, R112 ;  /* 0x000000ffff6e7224 */ /* 0x000fe200078e0070 */
[----:B------:R-:W-:Y:S01]  /*2510*/  IADD3 R111, R113, R7, RZ ;  /* 0x00000007716f7210 */ /* 0x000fe20007ffe0ff */
[----:B------:R-:W-:Y:S01]  /*2520*/  IMAD R3, R151, R29, RZ ;  /* 0x0000001d97037224 */ /* 0x000fe200078e02ff */
[----:B------:R-:W-:-:S03]  /*2530*/  ISETP.GE.AND P3, PT, R0, 0x11, PT ;  /* 0x000000110000780c */ /* 0x000fc60003f66270 */
[-C--:B------:R-:W-:Y:S01]  /*2540*/  IMAD R3, R4, R132.reuse, R3 ;  /* 0x0000008404037224 */ /* 0x080fe200078e0203 */
[----:B------:R-:W-:Y:S01]  /*2550*/  ISETP.GE.AND P6, PT, R244, c[0x0][0x1d4], PT ;  /* 0x00007500f4007a0c */ /* 0x000fe20003fc6270 */
[----:B------:R-:W-:Y:S01]  /*2560*/  IMAD.WIDE.U32 R4, R29, R132, R110 ;  /* 0x000000841d047225 */ /* 0x000fe200078e006e */
[----:B------:R-:W-:Y:S02]  /*2570*/  SHF.R.S32.HI R10, RZ, 0x1f, R93 ;  /* 0x0000001fff0a7819 */ /* 0x000fe4000001145d */
[----:B------:R-:W-:Y:S01]  /*2580*/  ISETP.GE.AND P2, PT, R0, 0x21, PT ;  /* 0x000000210000780c */ /* 0x000fe20003f46270 */
[----:B------:R-:W-:Y:S01]  /*2590*/  IMAD.IADD R128, R6, 0x1, R13 ;  /* 0x0000000106807824 */ /* 0x000fe200078e020d */
[----:B------:R-:W-:Y:S01]  /*25a0*/  @P1 LEA R6, P0, R4, c[0x0][0x220], 0x1 ;  /* 0x0000880004061a11 */ /* 0x000fe200078008ff */
[----:B------:R-:W-:Y:S01]  /*25b0*/  IMAD.IADD R5, R5, 0x1, R3 ;  /* 0x0000000105057824 */ /* 0x000fe200078e0203 */
[----:B------:R-:W-:Y:S01]  /*25c0*/  SHF.R.S32.HI R87, RZ, 0x1f, R86 ;  /* 0x0000001fff577819 */ /* 0x000fe20000011456 */
[----:B------:R-:W-:Y:S01]  /*25d0*/  IMAD R3, R10, c[0x0][0x280], RZ ;  /* 0x0000a0000a037a24 */ /* 0x000fe200078e02ff */
[----:B------:R-:W-:-:S02]  /*25e0*/  MOV R139, c[0x0][0x238] ;  /* 0x00008e00008b7a02 */ /* 0x000fc40000000f00 */
[----:B------:R-:W-:Y:S01]  /*25f0*/  @P1 LEA.HI.X R7, R4, c[0x0][0x224], R5, 0x1, P0 ;  /* 0x0000890004071a11 */ /* 0x000fe200000f0c05 */
[C---:B------:R-:W-:Y:S01]  /*2600*/  IMAD R22, R93.reuse, c[0x0][0x284], R3 ;  /* 0x0000a1005d167a24 */ /* 0x040fe200078e0203 */
[----:B------:R-:W-:Y:S01]  /*2610*/  ISETP.GE.AND P0, PT, R0, 0x31, PT ;  /* 0x000000310000780c */ /* 0x000fe20003f06270 */
[----:B------:R-:W-:Y:S01]  /*2620*/  IMAD.WIDE.U32 R8, R93, c[0x0][0x280], R86 ;  /* 0x0000a0005d087a25 */ /* 0x000fe200078e0056 */
[----:B------:R-:W-:Y:S01]  /*2630*/  MOV R131, c[0x0][0x23c] ;  /* 0x00008f0000837a02 */ /* 0x000fe20000000f00 */
[----:B------:R-:W-:Y:S01]  /*2640*/  @!PT LDS RZ, [RZ] ;  /* 0x00000000fffff984 */ /* 0x000fe20000000800 */
[----:B------:R-:W-:Y:S01]  /*2650*/  @!PT LDS RZ, [RZ] ;  /* 0x00000000fffff984 */ /* 0x000fe20000000800 */
[----:B------:R-:W-:Y:S01]  /*2660*/  @!PT LDS RZ, [RZ] ;  /* 0x00000000fffff984 */ /* 0x000fe20000000800 */
[----:B------:R1:W-:Y:S01]  /*2670*/  @P1 LDGSTS.E.BYPASS.LTC128B.128 [R209+0x2900], [R6.64], !P6 ;  /* 0x0290000006d11fae */ /* 0x0003e2000f101d48 */
[C---:B------:R-:W-:Y:S01]  /*2680*/  @P3 LEA R3, P4, R139.reuse, R4, 0x4 ;  /* 0x000000048b033211 */ /* 0x040fe200078820ff */
[----:B------:R-:W-:Y:S01]  /*2690*/  IMAD.WIDE.U32 R14, R139, 0x20, RZ ;  /* 0x000000208b0e7825 */ /* 0x000fe200078e00ff */
[----:B------:R-:W-:Y:S02]  /*26a0*/  IADD3 R13, R9, R22, RZ ;  /* 0x00000016090d7210 */ /* 0x000fe40007ffe0ff */
[----:B------:R-:W-:-:S02]  /*26b0*/  @P3 LEA R20, P1, R3, c[0x0][0x220], 0x1 ;  /* 0x0000880003143a11 */ /* 0x000fc400078208ff */
[----:B-1----:R-:W-:Y:S01]  /*26c0*/  @P3 LEA.HI.X R6, R139, R5, R131, 0x4, P4 ;  /* 0x000000058b063211 */ /* 0x002fe200020f2483 */
[----:B------:R-:W-:Y:S01]  /*26d0*/  IMAD.SHL.U32 R7, R131, 0x20, RZ ;  /* 0x0000002083077824 */ /* 0x000fe200078e00ff */
[----:B------:R-:W-:Y:S02]  /*26e0*/  @P2 IADD3 R9, P4, R4, R14, RZ ;  /* 0x0000000e04092210 */ /* 0x000fe40007f9e0ff */
[----:B------:R-:W-:Y:S02]  /*26f0*/  @P3 LEA.HI.X R21, R3, c[0x0][0x224], R6, 0x1, P1 ;  /* 0x0000890003153a11 */ /* 0x000fe400008f0c06 */
[----:B------:R-:W-:Y:S02]  /*2700*/  ISETP.GE.AND P1, PT, R0, 0x41, PT ;  /* 0x000000410000780c */ /* 0x000fe40003f26270 */
[----:B------:R-:W-:Y:S01]  /*2710*/  @P2 IADD3.X R0, R5, R15, R7, P4, !PT ;  /* 0x0000000f05002210 */ /* 0x000fe200027fe407 */
[----:B------:R-:W-:Y:S01]  /*2720*/  @P0 IMAD R3, R131, 0x30, RZ ;  /* 0x0000003083030824 */ /* 0x000fe200078e02ff */
[----:B------:R-:W-:Y:S01]  /*2730*/  @P2 LEA R18, P4, R9, c[0x0][0x220], 0x1 ;  /* 0x0000880009122a11 */ /* 0x000fe200078808ff */
[----:B------:R-:W-:Y:S01]  /*2740*/  @P0 IMAD.WIDE.U32 R6, R139, 0x30, R4 ;  /* 0x000000308b060825 */ /* 0x000fe200078e0004 */
[----:B------:R1:W-:Y:S02]  /*2750*/  @P3 LDGSTS.E.BYPASS.LTC128B.128 [R209+0x3100], [R20.64], !P6 ;  /* 0x0310000014d13fae */ /* 0x0003e4000f101d48 */
[----:B------:R-:W-:Y:S01]  /*2760*/  @P2 LEA.HI.X R19, R9, c[0x0][0x224], R0, 0x1, P4 ;  /* 0x0000890009132a11 */ /* 0x000fe200020f0c00 */
[----:B------:R-:W-:Y:S01]  /*2770*/  IMAD R0, R10, c[0x0][0x290], RZ ;  /* 0x0000a4000a007a24 */ /* 0x000fe200078e02ff */
[----:B------:R-:W-:Y:S01]  /*2780*/  @P0 LEA R16, P4, R6, c[0x0][0x220], 0x1 ;  /* 0x0000880006100a11 */ /* 0x000fe200078808ff */
[----:B------:R-:W-:-:S02]  /*2790*/  @P0 IMAD.IADD R3, R7, 0x1, R3 ;  /* 0x0000000107030824 */ /* 0x000fc400078e0203 */
[C---:B------:R-:W-:Y:S01]  /*27a0*/  IMAD.WIDE.U32 R10, R93.reuse, c[0x0][0x290], R86 ;  /* 0x0000a4005d0a7a25 */ /* 0x040fe200078e0056 */
[----:B------:R1:W-:Y:S02]  /*27b0*/  @P2 LDGSTS.E.BYPASS.LTC128B.128 [R209+0x3900], [R18.64], !P6 ;  /* 0x0390000012d12fae */ /* 0x0003e4000f101d48 */
[----:B------:R-:W-:Y:S01]  /*27c0*/  @P0 LEA.HI.X R17, R6, c[0x0][0x224], R3, 0x1, P4 ;  /* 0x0000890006110a11 */ /* 0x000fe200020f0c03 */
[C---:B------:R-:W-:Y:S02]  /*27d0*/  IMAD R0, R93.reuse, c[0x0][0x294], R0 ;  /* 0x0000a5005d007a24 */ /* 0x040fe400078e0200 */
[----:B------:R-:W-:Y:S01]  /*27e0*/  IMAD.WIDE.U32 R14, R93, c[0x0][0x290], R84 ;  /* 0x0000a4005d0e7a25 */ /* 0x000fe200078e0054 */
[----:B------:R-:W-:Y:S01]  /*27f0*/  @P1 LEA R3, P4, R139, R4, 0x6 ;  /* 0x000000048b031211 */ /* 0x000fe200078830ff */
[----:B------:R1:W-:Y:S01]  /*2800*/  @P0 LDGSTS.E.BYPASS.LTC128B.128 [R209+0x4100], [R16.64], !P6 ;  /* 0x0410000010d10fae */ /* 0x0003e2000f101d48 */
[----:B------:R-:W-:Y:S02]  /*2810*/  IADD3 R11, R11, R0, RZ ;  /* 0x000000000b0b7210 */ /* 0x000fe40007ffe0ff */
[----:B------:R-:W-:-:S02]  /*2820*/  IADD3 R7, R0, R15, RZ ;  /* 0x0000000f00077210 */ /* 0x000fc40007ffe0ff */
[----:B------:R-:W-:Y:S02]  /*2830*/  @P1 LEA.HI.X R0, R139, R5, R131, 0x6, P4 ;  /* 0x000000058b001211 */ /* 0x000fe400020f3483 */
[----:B------:R-:W-:-:S04]  /*2840*/  @P1 LEA R4, P4, R3, c[0x0][0x220], 0x1 ;  /* 0x0000880003041a11 */ /* 0x000fc800078808ff */
[----:B------:R-:W-:Y:S02]  /*2850*/  @P1 LEA.HI.X R5, R3, c[0x0][0x224], R0, 0x1, P4 ;  /* 0x0000890003051a11 */ /* 0x000fe400020f0c00 */
[----:B-----5:R-:W-:Y:S02]  /*2860*/  SHF.R.S32.HI R0, RZ, 0x1f, R142 ;  /* 0x0000001fff007819 */ /* 0x020fe4000001148e */
[----:B------:R-:W-:Y:S01]  /*2870*/  MOV R12, R8 ;  /* 0x00000008000c7202 */ /* 0x000fe20000000f00 */
[----:B------:R2:W-:Y:S01]  /*2880*/  @P1 LDGSTS.E.BYPASS.LTC128B.128 [R209+0x4900], [R4.64], !P6 ;  /* 0x0490000004d11fae */ /* 0x0005e2000f101d48 */
[----:B------:R-:W-:-:S04]  /*2890*/  IMAD.WIDE.U32 R8, R93, c[0x0][0x280], R84 ;  /* 0x0000a0005d087a25 */ /* 0x000fc800078e0054 */
[----:B------:R-:W-:Y:S02]  /*28a0*/  IMAD R3, R0, c[0x0][0x280], RZ ;  /* 0x0000a00000037a24 */ /* 0x000fe400078e02ff */
[----:B------:R-:W-:Y:S01]  /*28b0*/  IMAD.MOV.U32 R6, RZ, RZ, R14 ;  /* 0x000000ffff067224 */ /* 0x000fe200078e000e */
[----:B------:R-:W-:Y:S01]  /*28c0*/  MOV R147, 0x5 ;  /* 0x0000000500937802 */ /* 0x000fe20000000f00 */
[----:B------:R-:W-:Y:S02]  /*28d0*/  IMAD.IADD R9, R22, 0x1, R9 ;  /* 0x0000000116097824 */ /* 0x000fe400078e0209 */
[----:B------:R-:W-:Y:S02]  /*28e0*/  IMAD.MOV.U32 R140, RZ, RZ, c[0x0][0x280] ;  /* 0x0000a000ff8c7624 */ /* 0x000fe400078e00ff */
[C---:B------:R-:W-:Y:S02]  /*28f0*/  IMAD R149, R134.reuse, c[0x0][0x284], RZ ;  /* 0x0000a10086957a24 */ /* 0x040fe400078e02ff */
[----:B------:R-:W-:-:S02]  /*2900*/  IMAD R150, R134, c[0x0][0x294], RZ ;  /* 0x0000a50086967a24 */ /* 0x000fc400078e02ff */
[----:B------:R-:W-:Y:S01]  /*2910*/  IMAD.WIDE.U32 R136, R134, c[0x0][0x280], RZ ;  /* 0x0000a00086887a25 */ /* 0x000fe200078e00ff */
[----:B------:R-:W-:Y:S01]  /*2920*/  ISETP.GE.AND P1, PT, R208, c[0x0][0x1d4], PT ;  /* 0x00007500d0007a0c */ /* 0x000fe20003f26270 */
[----:B------:R-:W0:Y:S02]  /*2930*/  LDGDEPBAR ;  /* 0x00000000000079af */ /* 0x000e240000000000 */
[----:B------:R-:W-:Y:S01]  /*2940*/  IMAD R0, R0, c[0x0][0x290], RZ ;  /* 0x0000a40000007a24 */ /* 0x000fe200078e02ff */
[----:B------:R-:W-:Y:S01]  /*2950*/  ISETP.GE.AND P0, PT, R84, c[0x0][0x1d4], PT ;  /* 0x0000750054007a0c */ /* 0x000fe20003f06270 */
[----:B------:R-:W-:Y:S01]  /*2960*/  IMAD.MOV.U32 R153, RZ, RZ, c[0x0][0x290] ;  /* 0x0000a400ff997624 */ /* 0x000fe200078e00ff */
[----:B------:R-:W-:Y:S01]  /*2970*/  MOV R145, c[0x0][0x27c] ;  /* 0x00009f0000917a02 */ /* 0x000fe20000000f00 */
[----:B------:R-:W-:Y:S01]  /*2980*/  IMAD.WIDE.U32 R134, R134, c[0x0][0x290], RZ ;  /* 0x0000a40086867a25 */ /* 0x000fe200078e00ff */
[----:B------:R-:W-:Y:S03]  /*2990*/  WARPSYNC 0xffffffff ;  /* 0xffffffff00007948 */ /* 0x000fe60003800000 */
[----:B------:R-:W-:-:S02]  /*29a0*/  IMAD R3, R142, c[0x0][0x284], R3 ;  /* 0x0000a1008e037a24 */ /* 0x000fc400078e0203 */
[C---:B------:R-:W-:Y:S02]  /*29b0*/  IMAD R0, R142.reuse, c[0x0][0x294], R0 ;  /* 0x0000a5008e007a24 */ /* 0x040fe400078e0200 */
[----:B------:R-:W-:-:S04]  /*29c0*/  IMAD.WIDE.U32 R90, R142, c[0x0][0x280], R8 ;  /* 0x0000a0008e5a7a25 */ /* 0x000fc800078e0008 */
[----:B------:R-:W-:Y:S01]  /*29d0*/  IMAD.WIDE.U32 R82, R142, c[0x0][0x290], R6 ;  /* 0x0000a4008e527a25 */ /* 0x000fe200078e0006 */
[----:B------:R-:W-:-:S03]  /*29e0*/  SHF.L.U64.HI R146, R140, R147, c[0x0][0x284] ;  /* 0x0000a1008c927619 */ /* 0x000fc60000010293 */
[----:B------:R-:W-:-:S04]  /*29f0*/  IMAD.WIDE.U32 R118, R26, c[0x0][0x1e8], RZ ;  /* 0x00007a001a767a25 */ /* 0x000fc800078e00ff */
[----:B------:R-:W-:-:S04]  /*2a00*/  IMAD.WIDE.U32 R116, R26, c[0x0][0x210], RZ ;  /* 0x000084001a747a25 */ /* 0x000fc800078e00ff */
[----:B------:R-:W-:-:S04]  /*2a10*/  IMAD.WIDE.U32 R98, R142, c[0x0][0x280], R12 ;  /* 0x0000a0008e627a25 */ /* 0x000fc800078e000c */
[----:B------:R-:W-:Y:S01]  /*2a20*/  IMAD.WIDE.U32 R96, R142, c[0x0][0x290], R10 ;  /* 0x0000a4008e607a25 */ /* 0x000fe200078e000a */
[----:B------:R-:W-:Y:S02]  /*2a30*/  P2R R106, PR, RZ, 0x2 ;  /* 0x00000002ff6a7803 */ /* 0x000fe40000000000 */
[----:B------:R-:W-:Y:S01]  /*2a40*/  P2R R81, PR, RZ, 0x1 ;  /* 0x00000001ff517803 */ /* 0x000fe20000000000 */
[----:B------:R-:W-:Y:S01]  /*2a50*/  IMAD.SHL.U32 R154, R140, 0x20, RZ ;  /* 0x000000208c9a7824 */ /* 0x000fe200078e00ff */
[----:B------:R-:W-:Y:S01]  /*2a60*/  SHF.L.U32 R145, R145, 0x1, RZ ;  /* 0x0000000191917819 */ /* 0x000fe200000006ff */
[----:B------:R-:W-:Y:S01]  /*2a70*/  IMAD.IADD R149, R137, 0x1, R149 ;  /* 0x0000000189957824 */ /* 0x000fe200078e0295 */
[C---:B------:R-:W-:Y:S01]  /*2a80*/  SHF.L.U64.HI R147, R153.reuse, R147, c[0x0][0x294] ;  /* 0x0000a50099937619 */ /* 0x040fe20000010293 */
[C---:B------:R-:W-:Y:S01]  /*2a90*/  IMAD R127, R26.reuse, c[0x0][0x1ec], R119 ;  /* 0x00007b001a7f7a24 */ /* 0x040fe200078e0277 */
[----:B------:R-:W-:Y:S01]  /*2aa0*/  SHF.L.U32 R155, R153, 0x5, RZ ;  /* 0x00000005999b7819 */ /* 0x000fe200000006ff */
[----:B------:R-:W-:Y:S01]  /*2ab0*/  IMAD R126, R26, c[0x0][0x214], R117 ;  /* 0x000085001a7e7a24 */ /* 0x000fe200078e0275 */
[----:B------:R-:W-:Y:S01]  /*2ac0*/  IADD3 R150, R135, R150, RZ ;  /* 0x0000009687967210 */ /* 0x000fe20007ffe0ff */
[----:B------:R-:W-:Y:S01]  /*2ad0*/  IMAD.IADD R105, R99, 0x1, R3 ;  /* 0x0000000163697824 */ /* 0x000fe200078e0203 */
[----:B------:R-:W-:Y:S01]  /*2ae0*/  IADD3 R103, R3, R91, RZ ;  /* 0x0000005b03677210 */ /* 0x000fe20007ffe0ff */
[----:B------:R-:W-:Y:S01]  /*2af0*/  IMAD.IADD R104, R97, 0x1, R0 ;  /* 0x0000000161687824 */ /* 0x000fe200078e0200 */
[----:B------:R-:W-:-:S02]  /*2b00*/  IADD3 R102, R0, R83, RZ ;  /* 0x0000005300667210 */ /* 0x000fc40007ffe0ff */
[----:B--2---:R-:W-:Y:S01]  /*2b10*/  @P5 SHF.R.S32.HI R4, RZ, 0x1f, R23 ;  /* 0x0000001fff045819 */ /* 0x004fe20000011417 */
[----:B------:R-:W-:Y:S01]  /*2b20*/  @!P5 IMAD.MOV.U32 R4, RZ, RZ, R28 ;  /* 0x000000ffff04d224 */ /* 0x000fe200078e001c */
[----:B------:R-:W-:-:S03]  /*2b30*/  @!P5 MOV R23, R27 ;  /* 0x0000001b0017d202 */ /* 0x000fc60000000f00 */
[----:B------:R-:W-:Y:S02]  /*2b40*/  IMAD R4, R4, c[0x0][0x2b0], RZ ;  /* 0x0000ac0004047a24 */ /* 0x000fe400078e02ff */
[----:B------:R-:W-:-:S04]  /*2b50*/  IMAD.WIDE.U32 R114, R23, c[0x0][0x2b0], RZ ;  /* 0x0000ac0017727a25 */ /* 0x000fc800078e00ff */
[----:B------:R-:W-:-:S04]  /*2b60*/  IMAD R4, R23, c[0x0][0x2b4], R4 ;  /* 0x0000ad0017047a24 */ /* 0x000fc800078e0204 */
[----:B------:R-:W-:Y:S02]  /*2b70*/  IMAD.IADD R124, R115, 0x1, R4 ;  /* 0x00000001737c7824 */ /* 0x000fe400078e0204 */
[----:B-1----:R-:W2:Y:S04]  /*2b80*/  LDL R17, [R1+0x38] ;  /* 0x0000380001117983 */ /* 0x002ea80000100800 */
[----:B------:R-:W3:Y:S04]  /*2b90*/  LDL R14, [R1+0x3c] ;  /* 0x00003c00010e7983 */ /* 0x000ee80000100800 */
[----:B------:R-:W4:Y:S04]  /*2ba0*/  LDL R13, [R1+0x44] ;  /* 0x00004400010d7983 */ /* 0x000f280000100800 */
[----:B------:R-:W5:Y:S01]  /*2bb0*/  LDL R12, [R1+0x40] ;  /* 0x00004000010c7983 */ /* 0x000f620000100800 */
[----:B------:R-:W-:Y:S01]  /*2bc0*/  ISETP.GE.AND P0, PT, R84, c[0x0][0x27c], PT ;  /* 0x00009f0054007a0c */ /* 0x000fe20003f06270 */
[C---:B------:R-:W-:Y:S01]  /*2bd0*/  IMAD.WIDE.U32 R4, R26.reuse, c[0x0][0x260], R244 ;  /* 0x000098001a047a25 */ /* 0x040fe200078e00f4 */
[C---:B------:R-:W-:Y:S01]  /*2be0*/  IADD3 R15, R93.reuse, 0x20, RZ ;  /* 0x000000205d0f7810 */ /* 0x040fe20007ffe0ff */
[----:B------:R-:W-:Y:S01]  /*2bf0*/  ULDC.U8 UR5, c[0x0][0x298] ;  /* 0x0000a60000057ab9 */ /* 0x000fe20000000000 */
[----:B------:R-:W-:Y:S01]  /*2c00*/  SEL R3, RZ, c[0x0][0x27c], !P0 ;  /* 0x00009f00ff037a07 */ /* 0x000fe20004000000 */
[----:B------:R-:W-:Y:S01]  /*2c10*/  IMAD R5, R26, c[0x0][0x264], R5 ;  /* 0x000099001a057a24 */ /* 0x000fe200078e0205 */
[----:B------:R-:W-:Y:S01]  /*2c20*/  IADD3 R16, R93, 0x40, RZ ;  /* 0x000000405d107810 */ /* 0x000fe20007ffe0ff */
[----:B------:R-:W-:Y:S01]  /*2c30*/  IMAD.SHL.U32 R15, R15, 0x40, RZ ;  /* 0x000000400f0f7824 */ /* 0x000fe200078e00ff */
[----:B------:R-:W-:Y:S01]  /*2c40*/  P2R R125, PR, RZ, 0x1 ;  /* 0x00000001ff7d7803 */ /* 0x000fe20000000000 */
[----:B------:R-:W-:Y:S01]  /*2c50*/  IMAD.IADD R3, R84, 0x1, R3 ;  /* 0x0000000154037824 */ /* 0x000fe200078e0203 */
[----:B------:R-:W-:Y:S01]  /*2c60*/  SHF.L.U64.HI R131, R139, 0x5, R131 ;  /* 0x000000058b837819 */ /* 0x000fe20000010283 */
[----:B------:R-:W-:Y:S01]  /*2c70*/  IMAD.WIDE.U32 R78, R25, c[0x0][0x268], R4 ;  /* 0x00009a00194e7a25 */ /* 0x000fe200078e0004 */
[----:B------:R-:W-:-:S02]  /*2c80*/  LOP3.LUT R15, R15, 0x1c0, RZ, 0xc0, !PT ;  /* 0x000001c00f0f7812 */ /* 0x000fc400078ec0ff */
[----:B------:R-:W-:Y:S01]  /*2c90*/  SHF.R.S32.HI R6, RZ, 0x1f, R3 ;  /* 0x0000001fff067819 */ /* 0x000fe20000011403 */
[----:B------:R-:W-:Y:S02]  /*2ca0*/  IMAD.SHL.U32 R16, R16, 0x40, RZ ;  /* 0x0000004010107824 */ /* 0x000fe400078e00ff */
[----:B------:R-:W-:Y:S01]  /*2cb0*/  IMAD R0, R24, c[0x0][0x268], RZ ;  /* 0x00009a0018007a24 */ /* 0x000fe200078e02ff */
[----:B------:R-:W-:Y:S01]  /*2cc0*/  LEA.HI R3, R6, R3, RZ, 0x3 ;  /* 0x0000000306037211 */ /* 0x000fe200078f18ff */
[----:B------:R-:W-:Y:S01]  /*2cd0*/  IMAD.MOV.U32 R141, RZ, RZ, 0x6 ;  /* 0x00000006ff8d7424 */ /* 0x000fe200078e00ff */
[----:B------:R-:W-:Y:S01]  /*2ce0*/  LOP3.LUT R16, R16, 0x1c0, RZ, 0xc0, !PT ;  /* 0x000001c010107812 */ /* 0x000fe200078ec0ff */
[----:B------:R-:W-:Y:S01]  /*2cf0*/  IMAD.MOV.U32 R157, RZ, RZ, c[0x0][0x2b8] ;  /* 0x0000ae00ff9d7624 */ /* 0x000fe200078e00ff */
[--C-:B------:R-:W-:Y:S01]  /*2d00*/  LOP3.LUT R5, R15, 0x38, R3.reuse, 0xf8, !PT ;  /* 0x000000380f057812 */ /* 0x100fe200078ef803 */
[----:B------:R-:W-:Y:S01]  /*2d10*/  IMAD.MOV.U32 R156, RZ, RZ, c[0x0][0x27c] ;  /* 0x00009f00ff9c7624 */ /* 0x000fe200078e00ff */
[----:B------:R-:W1:Y:S01]  /*2d20*/  S2R R15, SR_TID.X ;  /* 0x00000000000f7919 */ /* 0x000e620000002100 */
[--C-:B------:R-:W-:Y:S01]  /*2d30*/  LOP3.LUT R4, R16, 0x38, R3.reuse, 0xf8, !PT ;  /* 0x0000003810047812 */ /* 0x100fe200078ef803 */
[----:B------:R-:W-:Y:S01]  /*2d40*/  IMAD R7, R25, c[0x0][0x26c], R0 ;  /* 0x00009b0019077a24 */ /* 0x000fe200078e0200 */
[----:B------:R-:W-:Y:S01]  /*2d50*/  IADD3 R16, R93, 0x20, RZ ;  /* 0x000000205d107810 */ /* 0x000fe20007ffe0ff */
[----:B------:R-:W-:Y:S01]  /*2d60*/  IMAD.SHL.U32 R152, R140, 0x40, RZ ;  /* 0x000000408c987824 */ /* 0x000fe200078e00ff */
[----:B------:R-:W-:Y:S01]  /*2d70*/  SHF.R.S32.HI R101, RZ, 0x3, R3 ;  /* 0x00000003ff657819 */ /* 0x000fe20000011403 */
[----:B------:R-:W-:Y:S01]  /*2d80*/  IMAD.SHL.U32 R139, R139, 0x20, RZ ;  /* 0x000000208b8b7824 */ /* 0x000fe200078e00ff */
[----:B------:R-:W-:Y:S01]  /*2d90*/  LOP3.LUT R77, R3, 0xfffffff8, RZ, 0xc0, !PT ;  /* 0xfffffff8034d7812 */ /* 0x000fe200078ec0ff */
[----:B------:R-:W-:Y:S01]  /*2da0*/  IMAD.SHL.U32 R16, R16, 0x40, RZ ;  /* 0x0000004010107824 */ /* 0x000fe200078e00ff */
[-C--:B------:R-:W-:Y:S01]  /*2db0*/  SHF.L.U64.HI R140, R140, R141.reuse, c[0x0][0x284] ;  /* 0x0000a1008c8c7619 */ /* 0x080fe2000001028d */
[----:B------:R-:W-:Y:S01]  /*2dc0*/  IMAD R0, R94, 0x20, R93 ;  /* 0x000000205e007824 */ /* 0x000fe200078e025d */
[C---:B------:R-:W-:Y:S01]  /*2dd0*/  SHF.L.U64.HI R141, R153.reuse, R141, c[0x0][0x294] ;  /* 0x0000a500998d7619 */ /* 0x040fe2000001028d */
[----:B------:R-:W-:Y:S01]  /*2de0*/  IMAD.SHL.U32 R153, R153, 0x40, RZ ;  /* 0x0000004099997824 */ /* 0x000fe200078e00ff */
[----:B------:R-:W-:Y:S01]  /*2df0*/  LOP3.LUT R16, R16, 0x1c0, RZ, 0xc0, !PT ;  /* 0x000001c010107812 */ /* 0x000fe200078ec0ff */
[----:B------:R-:W-:Y:S01]  /*2e00*/  IMAD.IADD R80, R79, 0x1, R7 ;  /* 0x000000014f507824 */ /* 0x000fe200078e0207 */
[----:B------:R-:W-:-:S02]  /*2e10*/  SHF.R.S32.HI R100, RZ, 0x1f, R77 ;  /* 0x0000001fff647819 */ /* 0x000fc4000001144d */
[----:B------:R-:W-:Y:S01]  /*2e20*/  SHF.R.U32.HI R16, RZ, 0x3, R16 ;  /* 0x00000003ff107819 */ /* 0x000fe20000011610 */
[----:B------:R-:W-:Y:S01]  /*2e30*/  BAR.SYNC.DEFER_BLOCKING 0x0 ;  /* 0x0000000000007b1d */ /* 0x000fe20000010000 */
[----:B------:R-:W-:Y:S02]  /*2e40*/  ISETP.NE.AND P1, PT, R157, 0x1, PT ;  /* 0x000000019d00780c */ /* 0x000fe40003f25270 */
[----:B------:R-:W-:Y:S02]  /*2e50*/  LOP3.LUT R5, R5, R16, RZ, 0x3c, !PT ;  /* 0x0000001005057212 */ /* 0x000fe400078e3cff */
[----:B------:R-:W-:Y:S02]  /*2e60*/  ISETP.GE.AND P0, PT, R156, 0x1, PT ;  /* 0x000000019c00780c */ /* 0x000fe40003f06270 */
[----:B--2---:R-:W-:-:S04]  /*2e70*/  LOP3.LUT R6, R17, 0x38, R3, 0xf8, !PT ;  /* 0x0000003811067812 */ /* 0x004fc800078ef803 */
[----:B---3--:R-:W-:Y:S02]  /*2e80*/  LOP3.LUT R6, R6, R14, RZ, 0x3c, !PT ;  /* 0x0000000e06067212 */ /* 0x008fe400078e3cff */
[----:B-1----:R-:W-:Y:S01]  /*2e90*/  SHF.R.S32.HI R14, RZ, 0x1f, R15 ;  /* 0x0000001fff0e7819 */ /* 0x002fe2000001140f */
[----:B----4-:R-:W-:-:S03]  /*2ea0*/  IMAD.IADD R5, R13, 0x1, R5 ;  /* 0x000000010d057824 */ /* 0x010fc600078e0205 */
[----:B------:R-:W-:Y:S02]  /*2eb0*/  LEA.HI R14, R14, R15, RZ, 0x5 ;  /* 0x0000000f0e0e7211 */ /* 0x000fe400078f28ff */
[----:B------:R-:W-:Y:S01]  /*2ec0*/  IADD3 R15, R93, 0x40, RZ ;  /* 0x000000405d0f7810 */ /* 0x000fe20007ffe0ff */
[----:B------:R-:W-:Y:S01]  /*2ed0*/  IMAD.SHL.U32 R122, R5, 0x2, RZ ;  /* 0x00000002057a7824 */ /* 0x000fe200078e00ff */
[----:B------:R-:W-:-:S03]  /*2ee0*/  SHF.R.S32.HI R14, RZ, 0x5, R14 ;  /* 0x00000005ff0e7819 */ /* 0x000fc6000001140e */
[----:B------:R-:W-:Y:S02]  /*2ef0*/  IMAD.SHL.U32 R15, R15, 0x40, RZ ;  /* 0x000000400f0f7824 */ /* 0x000fe400078e00ff */
[----:B------:R-:W-:-:S03]  /*2f00*/  IMAD.SHL.U32 R14, R14, 0x200, RZ ;  /* 0x000002000e0e7824 */ /* 0x000fc600078e00ff */
[----:B------:R-:W-:Y:S01]  /*2f10*/  LOP3.LUT R15, R15, 0x1c0, RZ, 0xc0, !PT ;  /* 0x000001c00f0f7812 */ /* 0x000fe200078ec0ff */
[----:B------:R-:W-:-:S03]  /*2f20*/  IMAD.IADD R6, R14, 0x1, R6 ;  /* 0x000000010e067824 */ /* 0x000fc600078e0206 */
[----:B------:R-:W-:Y:S01]  /*2f30*/  SHF.R.U32.HI R15, RZ, 0x3, R15 ;  /* 0x00000003ff0f7819 */ /* 0x000fe2000001160f */
[----:B------:R-:W-:-:S03]  /*2f40*/  IMAD.SHL.U32 R123, R6, 0x2, RZ ;  /* 0x00000002067b7824 */ /* 0x000fc600078e00ff */
[----:B------:R-:W-:-:S05]  /*2f50*/  LOP3.LUT R4, R4, R15, RZ, 0x3c, !PT ;  /* 0x0000000f04047212 */ /* 0x000fca00078e3cff */
[----:B-----5:R-:W-:-:S04]  /*2f60*/  IMAD.IADD R3, R12, 0x1, R4 ;  /* 0x000000010c037824 */ /* 0x020fc800078e0204 */
[----:B------:R-:W-:Y:S02]  /*2f70*/  IMAD.SHL.U32 R121, R3, 0x2, RZ ;  /* 0x0000000203797824 */ /* 0x000fe400078e00ff */
.L_x_271:
[----:B------:R-:W-:Y:S01]  /*2f80*/  IMAD R3, R29, 0x50, R0 ;  /* 0x000000501d037824 */ /* 0x000fe200078e0200 */
[----:B------:R-:W-:Y:S01]  /*2f90*/  ISETP.NE.AND P1, PT, R157, 0x1, PT ;  /* 0x000000019d00780c */ /* 0x000fe20003f25270 */
[----:B------:R-:W-:Y:S01]  /*2fa0*/  IMAD.MOV.U32 R75, RZ, RZ, RZ ;  /* 0x000000ffff4b7224 */ /* 0x000fe200078e00ff */
[----:B------:R-:W-:Y:S04]  /*2fb0*/  DEPBAR.LE SB0, 0x0 ;  /* 0x000080000000791a */ /* 0x000fe80000000000 */
[----:B-1----:R-:W-:Y:S01]  /*2fc0*/  IMAD.IADD R4, R128, 0x1, R3 ;  /* 0x0000000180047824 */ /* 0x002fe200078e0203 */
[----:B------:R-:W-:Y:S01]  /*2fd0*/  ISETP.GE.AND P0, PT, R3, R2, PT ;  /* 0x000000020300720c */ /* 0x000fe20003f06270 */
[----:B------:R-:W-:Y:S01]  /*2fe0*/  WARPSYNC 0xffffffff ;  /* 0xffffffff00007948 */ /* 0x000fe20003800000 */
[----:B------:R-:W-:Y:S01]  /*2ff0*/  ISETP.GE.AND P2, PT, R156, 0x1, PT ;  /* 0x000000019c00780c */ /* 0x000fe20003f46270 */
[--C-:B------:R-:W-:Y:S01]  /*3000*/  IMAD.MOV.U32 R3, RZ, RZ, R4.reuse ;  /* 0x000000ffff037224 */ /* 0x100fe200078e0004 */
[----:B------:R-:W-:Y:S01]  /*3010*/  ISETP.GT.OR P0, PT, R0, 0x4f, P0 ;  /* 0x0000004f0000780c */ /* 0x000fe20000704670 */
[----:B------:R-:W-:Y:S01]  /*3020*/  BSSY B2, `(.L_x_237) ;  /* 0x0000415000027945 */ /* 0x000fe20003800000 */
[----:B------:R-:W-:Y:S05]  /*3030*/  @P1 IMAD.HI.U32 R5, R4, c[0x0][0x2bc], RZ ;  /* 0x0000af0004051a27 */ /* 0x000fea00078e00ff */
[----:B------:R-:W-:Y:S06]  /*3040*/  @P1 SHF.R.U32.HI R3, RZ, c[0x0][0x2c0], R5 ;  /* 0x0000b000ff031a19 */ /* 0x000fec0000011605 */
[C---:B------:R-:W-:Y:S04]  /*3050*/  @!P0 IADD3 R5, P1, R3.reuse, R114, RZ ;  /* 0x0000007203058210 */ /* 0x040fe80007f3e0ff */
[----:B------:R-:W-:Y:S01]  /*3060*/  @!P0 LEA.HI.X.SX32 R7, R3, R124, 0x1, P1 ;  /* 0x0000007c03078211 */ /* 0x000fe200008f0eff */
[----:B------:R-:W-:Y:S01]  /*3070*/  IMAD.MOV R3, RZ, RZ, -R3 ;  /* 0x000000ffff037224 */ /* 0x000fe200078e0a03 */
[----:B------:R-:W-:Y:S03]  /*3080*/  @!P0 LEA R6, P1, R5, c[0x0][0x2a0], 0x2 ;  /* 0x0000a80005068a11 */ /* 0x000fe600078210ff */
[----:B------:R-:W-:Y:S01]  /*3090*/  IMAD R76, R3, c[0x0][0x2b8], R4 ;  /* 0x0000ae00034c7a24 */ /* 0x000fe200078e0204 */
[----:B------:R-:W-:Y:S03]  /*30a0*/  @!P0 LEA.HI.X R7, R5, c[0x0][0x2a4], R7, 0x2, P1 ;  /* 0x0000a90005078a11 */ /* 0x000fe600008f1407 */
[C---:B------:R-:W-:Y:S01]  /*30b0*/  IMAD.WIDE.U32 R4, R76.reuse, c[0x0][0x1e0], RZ ;  /* 0x000078004c047a25 */ /* 0x040fe200078e00ff */
[----:B------:R-:W-:Y:S01]  /*30c0*/  SHF.R.S32.HI R89, RZ, 0x1f, R76 ;  /* 0x0000001fff597819 */ /* 0x000fe2000001144c */
[----:B------:R-:W2:Y:S04]  /*30d0*/  @!P0 LDG.E R75, [R6.64] ;  /* 0x00000008064b8981 */ /* 0x000ea8000c1e1900 */
[----:B------:R-:W-:Y:S01]  /*30e0*/  IMAD R3, R89, c[0x0][0x1e0], RZ ;  /* 0x0000780059037a24 */ /* 0x000fe200078e02ff */
[----:B------:R-:W-:Y:S03]  /*30f0*/  BAR.SYNC.DEFER_BLOCKING 0x0 ;  /* 0x0000000000007b1d */ /* 0x000fe60000010000 */
[----:B------:R-:W-:Y:S04]  /*3100*/  IMAD R3, R76, c[0x0][0x1e4], R3 ;  /* 0x000079004c037a24 */ /* 0x000fe800078e0203 */
[----:B------:R-:W-:Y:S01]  /*3110*/  IMAD.IADD R5, R5, 0x1, R3 ;  /* 0x0000000105057824 */ /* 0x000fe200078e0203 */
[----:B--2---:R-:W-:Y:S03]  /*3120*/  SHF.R.S32.HI R92, RZ, 0x1f, R75 ;  /* 0x0000001fff5c7819 */ /* 0x004fe6000001144b */
[C---:B------:R-:W-:Y:S04]  /*3130*/  IMAD.WIDE.U32 R4, R75.reuse, c[0x0][0x1f0], R4 ;  /* 0x00007c004b047a25 */ /* 0x040fe800078e0004 */
[----:B------:R-:W-:Y:S01]  /*3140*/  IMAD R6, R92, c[0x0][0x1f0], RZ ;  /* 0x00007c005c067a24 */ /* 0x000fe200078e02ff */
[----:B------:R-:W-:Y:S03]  /*3150*/  IADD3 R3, P0, R118, R4, RZ ;  /* 0x0000000476037210 */ /* 0x000fe60007f1e0ff */
[----:B------:R-:W-:Y:S05]  /*3160*/  IMAD R6, R75, c[0x0][0x1f4], R6 ;  /* 0x00007d004b067a24 */ /* 0x000fea00078e0206 */
[----:B------:R-:W-:Y:S02]  /*3170*/  IADD3.X R4, R127, R5, R6, P0, !PT ;  /* 0x000000057f047210 */ /* 0x000fe400007fe406 */
[C---:B------:R-:W-:Y:S04]  /*3180*/  LEA R74, P0, R3.reuse, c[0x0][0x1c8], 0x1 ;  /* 0x00007200034a7a11 */ /* 0x040fe800078008ff */
[----:B------:R-:W-:Y:S01]  /*3190*/  LEA.HI.X R71, R3, c[0x0][0x1cc], R4, 0x1, P0 ;  /* 0x0000730003477a11 */ /* 0x000fe200000f0c04 */
[----:B------:R-:W-:-:S05]  /*31a0*/  @!P2 BRA `(.L_x_238) ;  /* 0x00003c400000a947 */ /* 0x000fca0003800000 */
[-C--:B------:R-:W-:Y:S01]  /*31b0*/  IMAD R5, R149, R29.reuse, RZ ;  /* 0x0000001d95057224 */ /* 0x080fe200078e02ff */
[----:B------:R-:W-:Y:S01]  /*31c0*/  ISETP.NE.AND P0, PT, RZ, UR5, PT ;  /* 0x00000005ff007c0c */ /* 0x000fe2000bf05270 */
[-C--:B------:R-:W-:Y:S01]  /*31d0*/  IMAD R4, R150, R29.reuse, RZ ;  /* 0x0000001d96047224 */ /* 0x080fe200078e02ff */
[----:B------:R-:W-:Y:S01]  /*31e0*/  SHF.R.S32.HI R3, RZ, 0x1f, R29 ;  /* 0x0000001fff037819 */ /* 0x000fe2000001141d */
[----:B------:R-:W-:Y:S04]  /*31f0*/  IMAD.WIDE.U32 R32, R136, R29, RZ ;  /* 0x0000001d88207225 */ /* 0x000fe800078e00ff */
[C---:B------:R-:W-:Y:S02]  /*3200*/  IMAD R5, R3.reuse, R136, R5 ;  /* 0x0000008803057224 */ /* 0x040fe400078e0205 */
[----:B------:R-:W-:Y:S02]  /*3210*/  IMAD R4, R3, R134, R4 ;  /* 0x0000008603047224 */ /* 0x000fe400078e0204 */
[----:B------:R-:W-:Y:S01]  /*3220*/  IMAD R3, R29, -0x50, R2 ;  /* 0xffffffb01d037824 */ /* 0x000fe200078e0202 */
[----:B------:R-:W-:Y:S01]  /*3230*/  IADD3 R34, R33, R5, RZ ;  /* 0x0000000521227210 */ /* 0x000fe20007ffe0ff */
[----:B------:R-:W-:Y:S03]  /*3240*/  IMAD.WIDE.U32 R10, R134, R29, RZ ;  /* 0x0000001d860a7225 */ /* 0x000fe600078e00ff */
[----:B------:R-:W-:Y:S02]  /*3250*/  IMNMX R60, R3, 0x50, PT ;  /* 0x00000050033c7817 */ /* 0x000fe40003800200 */
[----:B------:R-:W-:Y:S01]  /*3260*/  IADD3 R56, R11, R4, RZ ;  /* 0x000000040b387210 */ /* 0x000fe20007ffe0ff */
[----:B------:R-:W-:-:S05]  /*3270*/  @!P0 BRA `(.L_x_239) ;  /* 0x00001e2000008947 */ /* 0x000fca0003800000 */
[----:B------:R-:W-:Y:S01]  /*3280*/  ISETP.GE.AND P3, PT, R93, R60, PT ;  /* 0x0000003c5d00720c */ /* 0x000fe20003f66270 */
[----:B------:R-:W-:Y:S01]  /*3290*/  BSSY B0, `(.L_x_240) ;  /* 0x000001b000007945 */ /* 0x000fe20003800000 */
[----:B------:R-:W-:Y:S01]  /*32a0*/  CS2R R16, SRZ ;  /* 0x0000000000107805 */ /* 0x000fe2000001ff00 */
[----:B------:R-:W-:Y:S01]  /*32b0*/  CS2R R12, SRZ ;  /* 0x00000000000c7805 */ /* 0x000fe2000001ff00 */
[----:B------:R-:W-:Y:S01]  /*32c0*/  CS2R R4, SRZ ;  /* 0x0000000000047805 */ /* 0x000fe2000001ff00 */
[----:B------:R-:W-:Y:S01]  /*32d0*/  CS2R R36, SRZ ;  /* 0x0000000000247805 */ /* 0x000fe2000001ff00 */
[----:B------:R-:W-:Y:S07]  /*32e0*/  CS2R R30, SRZ ;  /* 0x00000000001e7805 */ /* 0x000fee000001ff00 */
[----:B------:R-:W-:-:S05]  /*32f0*/  @P3 BRA `(.L_x_241) ;  /* 0x0000014000003947 */ /* 0x000fca0003800000 */
[----:B------:R-:W-:Y:S01]  /*3300*/  IADD3 R3, P0, R98, R32, RZ ;  /* 0x0000002062037210 */ /* 0x000fe20007f1e0ff */
[----:B------:R-:W-:Y:S01]  /*3310*/  CS2R R30, SRZ ;  /* 0x00000000001e7805 */ /* 0x000fe2000001ff00 */
[----:B------:R-:W-:Y:S01]  /*3320*/  CS2R R12, SRZ ;  /* 0x00000000000c7805 */ /* 0x000fe2000001ff00 */
[----:B------:R-:W-:Y:S02]  /*3330*/  CS2R R36, SRZ ;  /* 0x0000000000247805 */ /* 0x000fe4000001ff00 */
[----:B------:R-:W-:Y:S01]  /*3340*/  IMAD.X R5, R34, 0x1, R105, P0 ;  /* 0x0000000122057824 */ /* 0x000fe200000e0669 */
[----:B------:R-:W-:Y:S05]  /*3350*/  IADD3 R4, P0, R96, R10, RZ ;  /* 0x0000000a60047210 */ /* 0x000fea0007f1e0ff */
[----:B------:R-:W-:Y:S01]  /*3360*/  IMAD.X R7, R56, 0x1, R104, P0 ;  /* 0x0000000138077824 */ /* 0x000fe200000e0668 */
[C---:B------:R-:W-:Y:S04]  /*3370*/  LEA R8, P0, R3.reuse, c[0x0][0x270], 0x1 ;  /* 0x00009c0003087a11 */ /* 0x040fe800078008ff */
[----:B------:R-:W-:Y:S02]  /*3380*/  LEA.HI.X R9, R3, c[0x0][0x274], R5, 0x1, P0 ;  /* 0x00009d0003097a11 */ /* 0x000fe400000f0c05 */
[C---:B------:R-:W-:Y:S04]  /*3390*/  LEA R6, P0, R4.reuse, c[0x0][0x288], 0x1 ;  /* 0x0000a20004067a11 */ /* 0x040fe800078008ff */
[----:B------:R-:W-:Y:S02]  /*33a0*/  LEA.HI.X R7, R4, c[0x0][0x28c], R7, 0x1, P0 ;  /* 0x0000a30004077a11 */ /* 0x000fe400000f0c07 */
[----:B------:R-:W-:Y:S01]  /*33b0*/  ISETP.GE.AND P0, PT, R86, c[0x0][0x27c], PT ;  /* 0x00009f0056007a0c */ /* 0x000fe20003f06270 */
[----:B------:R-:W-:Y:S11]  /*33c0*/  CS2R R4, SRZ ;  /* 0x0000000000047805 */ /* 0x000ff6000001ff00 */
[----:B------:R-:W-:Y:S01]  /*33d0*/  @!UPT UIADD3 URZ, URZ, URZ, URZ ;  /* 0x0000003f3f3ff290 */ /* 0x000fe2000fffe03f */
[----:B------:R1:W5:Y:S04]  /*33e0*/  @!P0 LDG.E.64 R4, [R8.64] ;  /* 0x0000000808048981 */ /* 0x000368000c1e1b00 */
[----:B------:R1:W5:Y:S01]  /*33f0*/  @!P0 LDG.E.64 R30, [R6.64] ;  /* 0x00000008061e8981 */ /* 0x000362000c1e1b00 */
[----:B------:R-:W-:Y:S11]  /*3400*/  ISETP.GE.AND P0, PT, R88, c[0x0][0x27c], PT ;  /* 0x00009f0058007a0c */ /* 0x000ff60003f06270 */
[----:B------:R-:W-:Y:S02]  /*3410*/  @!UPT UIADD3 URZ, URZ, URZ, URZ ;  /* 0x0000003f3f3ff290 */ /* 0x000fe4000fffe03f */
[----:B------:R1:W5:Y:S04]  /*3420*/  @!P0 LDG.E.64 R12, [R8.64+0x20] ;  /* 0x00002008080c8981 */ /* 0x000368000c1e1b00 */
[----:B------:R1:W5:Y:S02]  /*3430*/  @!P0 LDG.E.64 R36, [R6.64+0x20] ;  /* 0x0000200806248981 */ /* 0x000364000c1e1b00 */
.L_x_241:
[----:B------:R-:W-:Y:S05]  /*3440*/  BSYNC B0 ;  /* 0x0000000000007941 */ /* 0x000fea0003800000 */
.L_x_240:
[----:B-1----:R-:W-:Y:S01]  /*3450*/  IADD3 R9, R93, 0x20, RZ ;  /* 0x000000205d097810 */ /* 0x002fe20007ffe0ff */
[----:B-----5:R-:W-:Y:S01]  /*3460*/  IMAD.MOV.U32 R8, RZ, RZ, R12 ;  /* 0x000000ffff087224 */ /* 0x020fe200078e000c */
[----:B------:R-:W-:Y:S01]  /*3470*/  BSSY B0, `(.L_x_242) ;  /* 0x0000025000007945 */ /* 0x000fe20003800000 */
[----:B------:R-:W-:Y:S01]  /*3480*/  IMAD.MOV.U32 R7, RZ, RZ, R13 ;  /* 0x000000ffff077224 */ /* 0x000fe200078e000d */
[----:B------:R-:W-:Y:S01]  /*3490*/  ISETP.GE.AND P4, PT, R9, R60, PT ;  /* 0x0000003c0900720c */ /* 0x000fe20003f86270 */
[----:B------:R-:W-:Y:S01]  /*34a0*/  IMAD.MOV.U32 R6, RZ, RZ, R4 ;  /* 0x000000ffff067224 */ /* 0x000fe200078e0004 */
[----:B------:R-:W-:Y:S01]  /*34b0*/  CS2R R14, SRZ ;  /* 0x00000000000e7805 */ /* 0x000fe2000001ff00 */
[----:B------:R-:W-:Y:S01]  /*34c0*/  IMAD.MOV.U32 R3, RZ, RZ, R5 ;  /* 0x000000ffff037224 */ /* 0x000fe200078e0005 */
[----:B------:R-:W-:Y:S01]  /*34d0*/  PRMT R23, R7, 0x5410, R8 ;  /* 0x0000541007177816 */ /* 0x000fe20000000008 */
[----:B------:R-:W-:Y:S01]  /*34e0*/  IMAD.MOV.U32 R7, RZ, RZ, R37 ;  /* 0x000000ffff077224 */ /* 0x000fe200078e0025 */
[----:B------:R-:W-:Y:S01]  /*34f0*/  MOV R8, R36 ;  /* 0x0000002400087202 */ /* 0x000fe20000000f00 */
[----:B------:R-:W-:Y:S01]  /*3500*/  CS2R R40, SRZ ;  /* 0x0000000000287805 */ /* 0x000fe2000001ff00 */
[----:B------:R-:W-:Y:S01]  /*3510*/  PRMT R22, R3, 0x5410, R6 ;  /* 0x0000541003167816 */ /* 0x000fe20000000006 */
[----:B------:R-:W-:Y:S01]  /*3520*/  IMAD.MOV.U32 R6, RZ, RZ, R30 ;  /* 0x000000ffff067224 */ /* 0x000fe200078e001e */
[----:B------:R-:W-:Y:S01]  /*3530*/  MOV R3, R31 ;  /* 0x0000001f00037202 */ /* 0x000fe20000000f00 */
[----:B------:R-:W-:Y:S01]  /*3540*/  CS2R R38, SRZ ;  /* 0x0000000000267805 */ /* 0x000fe2000001ff00 */
[----:B------:R-:W-:Y:S02]  /*3550*/  PRMT R35, R8, 0x5410, R7 ;  /* 0x0000541008237816 */ /* 0x000fe40000000007 */
[----:B------:R-:W-:Y:S01]  /*3560*/  PRMT R28, R6, 0x5410, R3 ;  /* 0x00005410061c7816 */ /* 0x000fe20000000003 */
[----:B------:R-:W-:-:S05]  /*3570*/  @P4 BRA `(.L_x_243) ;  /* 0x0000014000004947 */ /* 0x000fca0003800000 */
[----:B------:R-:W-:Y:S01]  /*3580*/  IADD3 R3, P1, P0, R98, R32, R154 ;  /* 0x0000002062037210 */ /* 0x000fe2000783e09a */
[----:B------:R-:W-:Y:S01]  /*3590*/  CS2R R38, SRZ ;  /* 0x0000000000267805 */ /* 0x000fe2000001ff00 */
[----:B------:R-:W-:Y:S01]  /*35a0*/  CS2R R16, SRZ ;  /* 0x0000000000107805 */ /* 0x000fe2000001ff00 */
[----:B------:R-:W-:Y:S01]  /*35b0*/  CS2R R40, SRZ ;  /* 0x0000000000287805 */ /* 0x000fe2000001ff00 */
[----:B------:R-:W-:Y:S02]  /*35c0*/  IADD3.X R6, R105, R34, R146, P1, P0 ;  /* 0x0000002269067210 */ /* 0x000fe40000fe0492 */
[----:B------:R-:W-:Y:S04]  /*35d0*/  IADD3 R7, P1, P0, R96, R10, R155 ;  /* 0x0000000a60077210 */ /* 0x000fe8000783e09b */
[----:B------:R-:W-:Y:S02]  /*35e0*/  IADD3.X R14, R104, R56, R147, P1, P0 ;  /* 0x00000038680e7210 */ /* 0x000fe40000fe0493 */
        /* <DEDUP_REMOVED lines=13> */
.L_x_243:
[----:B------:R-:W-:Y:S05]  /*36c0*/  BSYNC B0 ;  /* 0x0000000000007941 */ /* 0x000fea0003800000 */
.L_x_242:
        /* <DEDUP_REMOVED lines=16> */
[----:B------:R-:W-:Y:S01]  /*37d0*/  PRMT R47, R8, 0x5410, R7 ;  /* 0x00005410082f7816 */ /* 0x000fe20000000007 */
[----:B------:R-:W-:Y:S01]  /*37e0*/  CS2R R42, SRZ ;  /* 0x00000000002a7805 */ /* 0x000fe2000001ff00 */
[----:B------:R-:W-:Y:S01]  /*37f0*/  PRMT R46, R6, 0x5410, R3 ;  /* 0x00005410062e7816 */ /* 0x000fe20000000003 */
[----:B------:R-:W-:-:S05]  /*3800*/  @P2 BRA `(.L_x_245) ;  /* 0x0000012000002947 */ /* 0x000fca0003800000 */
[----:B------:R-:W-:Y:S01]  /*3810*/  IADD3 R6, P1, P0, R98, R152, R32 ;  /* 0x0000009862067210 */ /* 0x000fe2000783e020 */
[----:B------:R-:W-:Y:S01]  /*3820*/  CS2R R20, SRZ ;  /* 0x0000000000147805 */ /* 0x000fe2000001ff00 */
[----:B------:R-:W-:Y:S02]  /*3830*/  CS2R R44, SRZ ;  /* 0x00000000002c7805 */ /* 0x000fe4000001ff00 */
[----:B------:R-:W-:Y:S02]  /*3840*/  IADD3.X R9, R105, R140, R34, P1, P0 ;  /* 0x0000008c69097210 */ /* 0x000fe40000fe0422 */
[----:B------:R-:W-:Y:S04]  /*3850*/  IADD3 R3, P1, P0, R96, R153, R10 ;  /* 0x0000009960037210 */ /* 0x000fe8000783e00a */
[----:B------:R-:W-:Y:S02]  /*3860*/  IADD3.X R7, R104, R141, R56, P1, P0 ;  /* 0x0000008d68077210 */ /* 0x000fe40000fe0438 */
[C---:B------:R-:W-:Y:S04]  /*3870*/  LEA R8, P0, R6.reuse, c[0x0][0x270], 0x1 ;  /* 0x00009c0006087a11 */ /* 0x040fe800078008ff */
[----:B------:R-:W-:Y:S02]  /*3880*/  LEA.HI.X R9, R6, c[0x0][0x274], R9, 0x1, P0 ;  /* 0x00009d0006097a11 */ /* 0x000fe400000f0c09 */
[C---:B------:R-:W-:Y:S04]  /*3890*/  LEA R6, P0, R3.reuse, c[0x0][0x288], 0x1 ;  /* 0x0000a20003067a11 */ /* 0x040fe800078008ff */
[----:B------:R-:W-:Y:S02]  /*38a0*/  LEA.HI.X R7, R3, c[0x0][0x28c], R7, 0x1, P0 ;  /* 0x0000a30003077a11 */ /* 0x000fe400000f0c07 */
[----:B------:R-:W-:Y:S11]  /*38b0*/  ISETP.GE.AND P0, PT, R86, c[0x0][0x27c], PT ;  /* 0x00009f0056007a0c */ /* 0x000ff60003f06270 */
[----:B------:R-:W-:Y:S02]  /*38c0*/  @!UPT UIADD3 URZ, URZ, URZ, URZ ;  /* 0x0000003f3f3ff290 */ /* 0x000fe4000fffe03f */
[----:B------:R1:W5:Y:S04]  /*38d0*/  @!P0 LDG.E.64 R18, [R8.64] ;  /* 0x0000000808128981 */ /* 0x000368000c1e1b00 */
[----:B------:R1:W5:Y:S01]  /*38e0*/  @!P0 LDG.E.64 R42, [R6.64] ;  /* 0x00000008062a8981 */ /* 0x000362000c1e1b00 */
[----:B------:R-:W-:Y:S11]  /*38f0*/  ISETP.GE.AND P0, PT, R88, c[0x0][0x27c], PT ;  /* 0x00009f0058007a0c */ /* 0x000ff60003f06270 */
[----:B------:R-:W-:Y:S02]  /*3900*/  @!UPT UIADD3 URZ, URZ, URZ, URZ ;  /* 0x0000003f3f3ff290 */ /* 0x000fe4000fffe03f */
[----:B------:R1:W5:Y:S04]  /*3910*/  @!P0 LDG.E.64 R20, [R8.64+0x20] ;  /* 0x0000200808148981 */ /* 0x000368000c1e1b00 */
[----:B------:R1:W5:Y:S02]  /*3920*/  @!P0 LDG.E.64 R44, [R6.64+0x20] ;  /* 0x00002008062c8981 */ /* 0x000364000c1e1b00 */
.L_x_245:
[----:B------:R-:W-:Y:S05]  /*3930*/  BSYNC B0 ;  /* 0x0000000000007941 */ /* 0x000fea0003800000 */
.L_x_244:
[----:B-1---5:R-:W-:Y:S01]  /*3940*/  MOV R6, R18 ;  /* 0x0000001200067202 */ /* 0x022fe20000000f00 */
[----:B------:R1:W2:Y:S01]  /*3950*/  SHFL.IDX PT, R53, R71, RZ, 0x1c1f ;  /* 0x001c1fff47357589 */ /* 0x0002a200000e0000 */
[----:B------:R-:W-:Y:S01]  /*3960*/  IMAD.MOV.U32 R8, RZ, RZ, R20 ;  /* 0x000000ffff087224 */ /* 0x000fe200078e0014 */
[----:B------:R-:W-:Y:S01]  /*3970*/  BSSY B1, `(.L_x_246) ;  /* 0x0000081000017945 */ /* 0x000fe20003800000 */
[----:B------:R-:W-:Y:S02]  /*3980*/  IMAD.MOV.U32 R7, RZ, RZ, R21 ;  /* 0x000000ffff077224 */ /* 0x000fe400078e0015 */
[----:B------:R-:W-:Y:S01]  /*3990*/  IMAD.MOV.U32 R3, RZ, RZ, R19 ;  /* 0x000000ffff037224 */ /* 0x000fe200078e0013 */
[----:B------:R1:W3:Y:S02]  /*39a0*/  SHFL.IDX PT, R52, R74, RZ, 0x1c1f ;  /* 0x001c1fff4a347589 */ /* 0x0002e400000e0000 */
[----:B------:R-:W-:Y:S01]  /*39b0*/  PRMT R27, R7, 0x5410, R8 ;  /* 0x00005410071b7816 */ /* 0x000fe20000000008 */
[----:B------:R-:W-:Y:S01]  /*39c0*/  IMAD.MOV.U32 R8, RZ, RZ, R44 ;  /* 0x000000ffff087224 */ /* 0x000fe200078e002c */
[----:B------:R-:W-:Y:S01]  /*39d0*/  PRMT R26, R3, 0x5410, R6 ;  /* 0x00005410031a7816 */ /* 0x000fe20000000006 */
[----:B------:R-:W-:Y:S01]  /*39e0*/  IMAD.MOV.U32 R6, RZ, RZ, R42 ;  /* 0x000000ffff067224 */ /* 0x000fe200078e002a */
[----:B------:R-:W-:Y:S02]  /*39f0*/  MOV R7, R45 ;  /* 0x0000002d00077202 */ /* 0x000fe40000000f00 */
[----:B------:R-:W-:Y:S02]  /*3a00*/  MOV R3, R43 ;  /* 0x0000002b00037202 */ /* 0x000fe40000000f00 */
[----:B------:R-:W-:Y:S02]  /*3a10*/  PRMT R49, R8, 0x5410, R7 ;  /* 0x0000541008317816 */ /* 0x000fe40000000007 */
[----:B------:R-:W-:Y:S01]  /*3a20*/  PRMT R48, R6, 0x5410, R3 ;  /* 0x0000541006307816 */ /* 0x000fe20000000003 */
[----:B------:R-:W-:-:S05]  /*3a30*/  @P3 BRA `(.L_x_247) ;  /* 0x0000074000003947 */ /* 0x000fca0003800000 */
[----:B------:R-:W-:Y:S01]  /*3a40*/  ISETP.NE.AND P0, PT, R81, RZ, PT ;  /* 0x000000ff5100720c */ /* 0x000fe20003f05270 */
[----:B------:R-:W-:Y:S01]  /*3a50*/  @!UPT UIADD3 URZ, URZ, URZ, URZ ;  /* 0x0000003f3f3ff290 */ /* 0x000fe2000fffe03f */
[----:B------:R-:W-:Y:S11]  /*3a60*/  BSSY B0, `(.L_x_248) ;  /* 0x0000038000007945 */ /* 0x000ff60003800000 */
[----:B------:R-:W-:-:S05]  /*3a70*/  @P0 BRA `(.L_x_249) ;  /* 0x0000036000000947 */ /* 0x000fca0003800000 */
[C---:B---3--:R-:W-:Y:S01]  /*3a80*/  LEA R50, P0, R84.reuse, R52, 0x1 ;  /* 0x0000003454327211 */ /* 0x048fe200078008ff */
[----:B------:R-:W3:Y:S03]  /*3a90*/  LDS.128 R8, [R248+0x2800] ;  /* 0x00280000f8087984 */ /* 0x000ee60000000c00 */
[----:B--2---:R-:W-:Y:S02]  /*3aa0*/  LEA.HI.X R51, R84, R53, R85, 0x1, P0 ;  /* 0x0000003554337211 */ /* 0x004fe400000f0c55 */
[----:B------:R-:W-:Y:S11]  /*3ab0*/  ISETP.GE.AND P0, PT, R86, c[0x0][0x27c], PT ;  /* 0x00009f0056007a0c */ /* 0x000ff60003f06270 */
[----:B------:R-:W-:Y:S02]  /*3ac0*/  @!UPT UIADD3 URZ, URZ, URZ, URZ ;  /* 0x0000003f3f3ff290 */ /* 0x000fe4000fffe03f */
[----:B------:R-:W-:Y:S02]  /*3ad0*/  @!P0 SHF.R.U64 R6, R30, 0x10, R31 ;  /* 0x000000101e068819 */ /* 0x000fe4000000121f */
[--C-:B------:R-:W-:Y:S02]  /*3ae0*/  @!P0 SHF.R.U64 R3, R4, 0x10, R5.reuse ;  /* 0x0000001004038819 */ /* 0x100fe40000001205 */
[----:B------:R-:W-:Y:S02]  /*3af0*/  @!P0 SHF.R.U32.HI R4, RZ, 0x10, R5 ;  /* 0x00000010ff048819 */ /* 0x000fe40000011605 */
[----:B------:R-:W-:Y:S02]  /*3b00*/  @!P0 SHF.R.U32.HI R7, RZ, 0x10, R31 ;  /* 0x00000010ff078819 */ /* 0x000fe4000001161f */
[----:B------:R-:W-:Y:S02]  /*3b10*/  @!P0 PRMT R6, R28, 0x5410, R6 ;  /* 0x000054101c068816 */ /* 0x000fe40000000006 */
[----:B------:R-:W-:Y:S02]  /*3b20*/  @!P0 PRMT R3, R22, 0x5432, R3 ;  /* 0x0000543216038816 */ /* 0x000fe40000000003 */
[----:B------:R-:W-:Y:S01]  /*3b30*/  @!P0 PRMT R33, R28, 0x5432, R7 ;  /* 0x000054321c218816 */ /* 0x000fe20000000007 */
[----:B------:R-:W-:Y:S01]  /*3b40*/  @!P0 IMAD.U32 R28, R6, 0x10000, RZ ;  /* 0x00010000061c8824 */ /* 0x000fe200078e00ff */
[----:B------:R-:W-:Y:S01]  /*3b50*/  @!P0 PRMT R7, R22, 0x5410, R4 ;  /* 0x0000541016078816 */ /* 0x000fe20000000004 */
[C---:B------:R-:W-:Y:S01]  /*3b60*/  @!P0 IMAD.U32 R22, R3.reuse, 0x10000, RZ ;  /* 0x0001000003168824 */ /* 0x040fe200078e00ff */
[----:B------:R-:W-:Y:S02]  /*3b70*/  @!P0 LOP3.LUT R31, R6, 0xffff0000, RZ, 0xc0, !PT ;  /* 0xffff0000061f8812 */ /* 0x000fe400078ec0ff */
[----:B------:R-:W-:Y:S01]  /*3b80*/  @!P0 LOP3.LUT R6, R3, 0xffff0000, RZ, 0xc0, !PT ;  /* 0xffff000003068812 */ /* 0x000fe200078ec0ff */
[C---:B---3--:R-:W-:Y:S01]  /*3b90*/  @!P0 IMAD.U32 R30, R8.reuse, 0x10000, RZ ;  /* 0x00010000081e8824 */ /* 0x048fe200078e00ff */
[----:B------:R-:W-:Y:S02]  /*3ba0*/  @!P0 LOP3.LUT R4, R8, 0xffff0000, RZ, 0xc0, !PT ;  /* 0xffff000008048812 */ /* 0x000fe400078ec0ff */
[C---:B------:R-:W-:Y:S02]  /*3bb0*/  @!P0 LOP3.LUT R5, R9.reuse, 0xffff0000, RZ, 0xc0, !PT ;  /* 0xffff000009058812 */ /* 0x040fe400078ec0ff */
[----:B------:R-:W-:Y:S01]  /*3bc0*/  @!P0 SHF.L.U32 R32, R9, 0x10, RZ ;  /* 0x0000001009208819 */ /* 0x000fe200000006ff */
[C---:B------:R-:W-:Y:S02]  /*3bd0*/  @!P0 FMUL.FTZ R34, R4.reuse, R28 ;  /* 0x0000001c04228220 */ /* 0x040fe40000410000 */
[-C--:B------:R-:W-:Y:S02]  /*3be0*/  @!P0 FMUL.FTZ R3, R4, R22.reuse ;  /* 0x0000001604038220 */ /* 0x080fe40000410000 */
[----:B------:R-:W-:Y:S02]  /*3bf0*/  @!P0 FMUL.FTZ R54, R5, R31 ;  /* 0x0000001f05368220 */ /* 0x000fe40000410000 */
[----:B------:R-:W-:Y:S01]  /*3c00*/  @!P0 FFMA.FTZ R57, R30, R22, -R34 ;  /* 0x000000161e398223 */ /* 0x000fe20000010822 */
[----:B------:R-:W-:Y:S01]  /*3c10*/  @!P0 SHF.L.U32 R22, R7, 0x10, RZ ;  /* 0x0000001007168819 */ /* 0x000fe200000006ff */
[----:B------:R-:W-:Y:S01]  /*3c20*/  @!P0 FMUL.FTZ R4, R5, R6 ;  /* 0x0000000605048220 */ /* 0x000fe20000410000 */
[----:B------:R-:W-:Y:S01]  /*3c30*/  @!P0 LOP3.LUT R5, R10, 0xffff0000, RZ, 0xc0, !PT ;  /* 0xffff00000a058812 */ /* 0x000fe200078ec0ff */
[----:B------:R-:W-:Y:S01]  /*3c40*/  @!P0 FFMA.FTZ R3, R28, R30, R3 ;  /* 0x0000001e1c038223 */ /* 0x000fe20000010003 */
[----:B------:R-:W-:Y:S01]  /*3c50*/  @!P0 LOP3.LUT R7, R7, 0xffff0000, RZ, 0xc0, !PT ;  /* 0xffff000007078812 */ /* 0x000fe200078ec0ff */
[C---:B------:R-:W-:Y:S01]  /*3c60*/  @!P0 IMAD.U32 R28, R33.reuse, 0x10000, RZ ;  /* 0x00010000211c8824 */ /* 0x040fe200078e00ff */
[----:B------:R-:W-:Y:S01]  /*3c70*/  @!P0 LOP3.LUT R33, R33, 0xffff0000, RZ, 0xc0, !PT ;  /* 0xffff000021218812 */ /* 0x000fe200078ec0ff */
[----:B------:R-:W-:Y:S01]  /*3c80*/  @!P0 FFMA.FTZ R56, R32, R6, -R54 ;  /* 0x0000000620388223 */ /* 0x000fe20000010836 */
[----:B------:R-:W-:Y:S01]  /*3c90*/  @!P0 LOP3.LUT R6, R11, 0xffff0000, RZ, 0xc0, !PT ;  /* 0xffff00000b068812 */ /* 0x000fe200078ec0ff */
[----:B------:R-:W-:Y:S02]  /*3ca0*/  @!P0 IMAD.U32 R30, R10, 0x10000, RZ ;  /* 0x000100000a1e8824 */ /* 0x000fe400078e00ff */
[C---:B------:R-:W-:Y:S02]  /*3cb0*/  @!P0 FMUL.FTZ R54, R5.reuse, R28 ;  /* 0x0000001c05368220 */ /* 0x040fe40000410000 */
[----:B------:R-:W-:Y:S02]  /*3cc0*/  @!P0 FMUL.FTZ R5, R5, R22 ;  /* 0x0000001605058220 */ /* 0x000fe40000410000 */
[----:B------:R-:W-:Y:S02]  /*3cd0*/  @!P0 IMAD.U32 R34, R11, 0x10000, RZ ;  /* 0x000100000b228824 */ /* 0x000fe400078e00ff */
[C---:B------:R-:W-:Y:S02]  /*3ce0*/  @!P0 FMUL.FTZ R55, R6.reuse, R33 ;  /* 0x0000002106378220 */ /* 0x040fe40000410000 */
[-C--:B------:R-:W-:Y:S02]  /*3cf0*/  @!P0 FMUL.FTZ R6, R6, R7.reuse ;  /* 0x0000000706068220 */ /* 0x080fe40000410000 */
[----:B------:R-:W-:Y:S02]  /*3d00*/  @!P0 FFMA.FTZ R4, R31, R32, R4 ;  /* 0x000000201f048223 */ /* 0x000fe40000010004 */
[----:B------:R-:W-:Y:S02]  /*3d10*/  @!P0 FFMA.FTZ R5, R28, R30, R5 ;  /* 0x0000001e1c058223 */ /* 0x000fe40000010005 */
[----:B------:R-:W-:Y:S01]  /*3d20*/  @!P0 FFMA.FTZ R54, R30, R22, -R54 ;  /* 0x000000161e368223 */ /* 0x000fe20000010836 */
[----:B------:R-:W-:Y:S01]  /*3d30*/  @!P0 F2FP.BF16.PACK_AB R4, R4, R56 ;  /* 0x000000380404823e */ /* 0x000fe200000010ff */
[----:B------:R-:W-:Y:S01]  /*3d40*/  @!P0 FFMA.FTZ R55, R34, R7, -R55 ;  /* 0x0000000722378223 */ /* 0x000fe20000010837 */
[----:B------:R-:W-:Y:S01]  /*3d50*/  @!P0 F2FP.BF16.PACK_AB R7, R3, R57 ;  /* 0x000000390307823e */ /* 0x000fe200000010ff */
[----:B------:R-:W-:Y:S01]  /*3d60*/  @!P0 FFMA.FTZ R6, R33, R34, R6 ;  /* 0x0000002221068223 */ /* 0x000fe20000010006 */
[----:B------:R-:W-:Y:S02]  /*3d70*/  @!P0 F2FP.BF16.PACK_AB R5, R5, R54 ;  /* 0x000000360505823e */ /* 0x000fe400000010ff */
[----:B------:R-:W-:Y:S01]  /*3d80*/  @!P0 MOV R9, R4 ;  /* 0x0000000400098202 */ /* 0x000fe20000000f00 */
[----:B------:R-:W-:Y:S01]  /*3d90*/  @!P0 IMAD.MOV.U32 R8, RZ, RZ, R7 ;  /* 0x000000ffff088224 */ /* 0x000fe200078e0007 */
[----:B------:R-:W-:Y:S01]  /*3da0*/  @!P0 F2FP.BF16.PACK_AB R3, R6, R55 ;  /* 0x000000370603823e */ /* 0x000fe200000010ff */
[----:B------:R-:W-:Y:S03]  /*3db0*/  @!P0 IMAD.MOV.U32 R10, RZ, RZ, R5 ;  /* 0x000000ffff0a8224 */ /* 0x000fe600078e0005 */
[----:B------:R-:W-:Y:S05]  /*3dc0*/  @!P0 MOV R11, R3 ;  /* 0x00000003000b8202 */ /* 0x000fea0000000f00 */
[----:B------:R2:W-:Y:S02]  /*3dd0*/  ST.E.128 [R50.64], R8 ;  /* 0x0000000832007985 */ /* 0x0005e4000c101d08 */
.L_x_249:
[----:B------:R-:W-:Y:S05]  /*3de0*/  BSYNC B0 ;  /* 0x0000000000007941 */ /* 0x000fea0003800000 */
.L_x_248:
[----:B------:R-:W-:Y:S11]  /*3df0*/  ISETP.NE.AND P0, PT, R106, RZ, PT ;  /* 0x000000ff6a00720c */ /* 0x000ff60003f05270 */
[----:B------:R-:W-:Y:S02]  /*3e00*/  @!UPT UIADD3 URZ, URZ, URZ, URZ ;  /* 0x0000003f3f3ff290 */ /* 0x000fe4000fffe03f */
[----:B------:R-:W-:-:S05]  /*3e10*/  @P0 BRA `(.L_x_247) ;  /* 0x0000036000000947 */ /* 0x000fca0003800000 */
[C---:B---3--:R-:W-:Y:S01]  /*3e20*/  LEA R32, P0, R208.reuse, R52, 0x1 ;  /* 0x00000034d0207211 */ /* 0x048fe200078008ff */
[----:B--2---:R-:W2:Y:S03]  /*3e30*/  LDS.128 R8, [R249+0x2800] ;  /* 0x00280000f9087984 */ /* 0x004ea60000000c00 */
[----:B------:R-:W-:Y:S02]  /*3e40*/  LEA.HI.X R33, R208, R53, R250, 0x1, P0 ;  /* 0x00000035d0217211 */ /* 0x000fe400000f0cfa */
[----:B------:R-:W-:Y:S11]  /*3e50*/  ISETP.GE.AND P0, PT, R88, c[0x0][0x27c], PT ;  /* 0x00009f0058007a0c */ /* 0x000ff60003f06270 */
[----:B------:R-:W-:Y:S02]  /*3e60*/  @!UPT UIADD3 URZ, URZ, URZ, URZ ;  /* 0x0000003f3f3ff290 */ /* 0x000fe4000fffe03f */
[----:B------:R-:W-:Y:S02]  /*3e70*/  @!P0 SHF.R.U64 R6, R36, 0x10, R37 ;  /* 0x0000001024068819 */ /* 0x000fe40000001225 */
[--C-:B------:R-:W-:Y:S02]  /*3e80*/  @!P0 SHF.R.U64 R3, R12, 0x10, R13.reuse ;  /* 0x000000100c038819 */ /* 0x100fe4000000120d */
[----:B------:R-:W-:Y:S02]  /*3e90*/  @!P0 SHF.R.U32.HI R4, RZ, 0x10, R13 ;  /* 0x00000010ff048819 */ /* 0x000fe4000001160d */
[----:B------:R-:W-:Y:S02]  /*3ea0*/  @!P0 PRMT R6, R35, 0x5410, R6 ;  /* 0x0000541023068816 */ /* 0x000fe40000000006 */
[C---:B------:R-:W-:Y:S02]  /*3eb0*/  @!P0 PRMT R3, R23.reuse, 0x5432, R3 ;  /* 0x0000543217038816 */ /* 0x040fe40000000003 */
[----:B------:R-:W-:Y:S01]  /*3ec0*/  @!P0 SHF.R.U32.HI R5, RZ, 0x10, R37 ;  /* 0x00000010ff058819 */ /* 0x000fe20000011625 */
[C---:B------:R-:W-:Y:S01]  /*3ed0*/  @!P0 IMAD.U32 R13, R6.reuse, 0x10000, RZ ;  /* 0x00010000060d8824 */ /* 0x040fe200078e00ff */
[----:B------:R-:W-:Y:S01]  /*3ee0*/  @!P0 PRMT R7, R23, 0x5410, R4 ;  /* 0x0000541017078816 */ /* 0x000fe20000000004 */
[----:B------:R-:W-:Y:S01]  /*3ef0*/  @!P0 IMAD.U32 R12, R3, 0x10000, RZ ;  /* 0x00010000030c8824 */ /* 0x000fe200078e00ff */
[----:B------:R-:W-:Y:S02]  /*3f00*/  @!P0 PRMT R30, R35, 0x5432, R5 ;  /* 0x00005432231e8816 */ /* 0x000fe40000000005 */
[----:B------:R-:W-:Y:S02]  /*3f10*/  @!P0 LOP3.LUT R23, R6, 0xffff0000, RZ, 0xc0, !PT ;  /* 0xffff000006178812 */ /* 0x000fe400078ec0ff */
[----:B------:R-:W-:Y:S01]  /*3f20*/  @!P0 LOP3.LUT R6, R3, 0xffff0000, RZ, 0xc0, !PT ;  /* 0xffff000003068812 */ /* 0x000fe200078ec0ff */
[C---:B--2---:R-:W-:Y:S01]  /*3f30*/  @!P0 IMAD.U32 R22, R8.reuse, 0x10000, RZ ;  /* 0x0001000008168824 */ /* 0x044fe200078e00ff */
        /* <DEDUP_REMOVED lines=36> */
.L_x_247:
[----:B------:R-:W-:Y:S05]  /*4180*/  BSYNC B1 ;  /* 0x0000000000017941 */ /* 0x000fea0003800000 */
.L_x_246:
[----:B--2---:R2:W4:Y:S01]  /*4190*/  SHFL.IDX PT, R32, R71, 0x1, 0x1c1f ;  /* 0x003c1f0047207f89 */ /* 0x00452200000e0000 */
[----:B------:R-:W-:Y:S03]  /*41a0*/  BSSY B1, `(.L_x_250) ;  /* 0x0000077000017945 */ /* 0x000fe60003800000 */
[----:B------:R2:W1:Y:S01]  /*41b0*/  SHFL.IDX PT, R28, R74, 0x1, 0x1c1f ;  /* 0x003c1f004a1c7f89 */ /* 0x00046200000e0000 */
[----:B------:R-:W-:-:S05]  /*41c0*/  @P4 BRA `(.L_x_251) ;  /* 0x0000074000004947 */ /* 0x000fca0003800000 */
[----:B------:R-:W-:Y:S01]  /*41d0*/  ISETP.NE.AND P0, PT, R81, RZ, PT ;  /* 0x000000ff5100720c */ /* 0x000fe20003f05270 */
[----:B------:R-:W-:Y:S01]  /*41e0*/  @!UPT UIADD3 URZ, URZ, URZ, URZ ;  /* 0x0000003f3f3ff290 */ /* 0x000fe2000fffe03f */
[----:B------:R-:W-:Y:S11]  /*41f0*/  BSSY B0, `(.L_x_252) ;  /* 0x0000038000007945 */ /* 0x000ff60003800000 */
[----:B------:R-:W-:-:S05]  /*4200*/  @P0 BRA `(.L_x_253) ;  /* 0x0000036000000947 */ /* 0x000fca0003800000 */
[C---:B-1----:R-:W-:Y:S01]  /*4210*/  LEA R30, P0, R84.reuse, R28, 0x1 ;  /* 0x0000001c541e7211 */ /* 0x042fe200078008ff */
[----:B------:R-:W1:Y:S03]  /*4220*/  LDS.128 R8, [R248+0x3800] ;  /* 0x00380000f8087984 */ /* 0x000e660000000c00 */
[----:B----4-:R-:W-:Y:S02]  /*4230*/  LEA.HI.X R31, R84, R32, R85, 0x1, P0 ;  /* 0x00000020541f7211 */ /* 0x010fe400000f0c55 */
[----:B------:R-:W-:Y:S11]  /*4240*/  ISETP.GE.AND P0, PT, R86, c[0x0][0x27c], PT ;  /* 0x00009f0056007a0c */ /* 0x000ff60003f06270 */
[----:B------:R-:W-:Y:S02]  /*4250*/  @!UPT UIADD3 URZ, URZ, URZ, URZ ;  /* 0x0000003f3f3ff290 */ /* 0x000fe4000fffe03f */
[----:B------:R-:W-:Y:S02]  /*4260*/  @!P0 SHF.R.U64 R6, R38, 0x10, R39 ;  /* 0x0000001026068819 */ /* 0x000fe40000001227 */
[--C-:B------:R-:W-:Y:S02]  /*4270*/  @!P0 SHF.R.U64 R3, R14, 0x10, R15.reuse ;  /* 0x000000100e038819 */ /* 0x100fe4000000120f */
[----:B------:R-:W-:Y:S02]  /*4280*/  @!P0 SHF.R.U32.HI R4, RZ, 0x10, R15 ;  /* 0x00000010ff048819 */ /* 0x000fe4000001160f */
[----:B------:R-:W-:Y:S02]  /*4290*/  @!P0 PRMT R6, R46, 0x5410, R6 ;  /* 0x000054102e068816 */ /* 0x000fe40000000006 */
[----:B------:R-:W-:Y:S02]  /*42a0*/  @!P0 PRMT R3, R24, 0x5432, R3 ;  /* 0x0000543218038816 */ /* 0x000fe40000000003 */
[----:B------:R-:W-:Y:S01]  /*42b0*/  @!P0 SHF.R.U32.HI R5, RZ, 0x10, R39 ;  /* 0x00000010ff058819 */ /* 0x000fe20000011627 */
[----:B------:R-:W-:Y:S01]  /*42c0*/  @!P0 IMAD.U32 R13, R6, 0x10000, RZ ;  /* 0x00010000060d8824 */ /* 0x000fe200078e00ff */
[----:B------:R-:W-:Y:S01]  /*42d0*/  @!P0 PRMT R7, R24, 0x5410, R4 ;  /* 0x0000541018078816 */ /* 0x000fe20000000004 */
[C---:B------:R-:W-:Y:S01]  /*42e0*/  @!P0 IMAD.U32 R12, R3.reuse, 0x10000, RZ ;  /* 0x00010000030c8824 */ /* 0x040fe200078e00ff */
[----:B------:R-:W-:Y:S02]  /*42f0*/  @!P0 PRMT R23, R46, 0x5432, R5 ;  /* 0x000054322e178816 */ /* 0x000fe40000000005 */
[----:B------:R-:W-:Y:S02]  /*4300*/  @!P0 LOP3.LUT R15, R6, 0xffff0000, RZ, 0xc0, !PT ;  /* 0xffff0000060f8812 */ /* 0x000fe400078ec0ff */
[----:B------:R-:W-:Y:S01]  /*4310*/  @!P0 LOP3.LUT R6, R3, 0xffff0000, RZ, 0xc0, !PT ;  /* 0xffff000003068812 */ /* 0x000fe200078ec0ff */
[C---:B-1----:R-:W-:Y:S01]  /*4320*/  @!P0 IMAD.U32 R14, R8.reuse, 0x10000, RZ ;  /* 0x00010000080e8824 */ /* 0x042fe200078e00ff */
        /* <DEDUP_REMOVED lines=21> */
[----:B------:R-:W-:Y:S02]  /*4480*/  @!P0 FMUL.FTZ R6, R6, R7 ;  /* 0x0000000706068220 */ /* 0x000fe40000410000 */
        /* <DEDUP_REMOVED lines=14> */
.L_x_253:
[----:B------:R-:W-:Y:S05]  /*4570*/  BSYNC B0 ;  /* 0x0000000000007941 */ /* 0x000fea0003800000 */
.L_x_252:
[----:B------:R-:W-:Y:S11]  /*4580*/  ISETP.NE.AND P0, PT, R106, RZ, PT ;  /* 0x000000ff6a00720c */ /* 0x000ff60003f05270 */
[----:B------:R-:W-:Y:S02]  /*4590*/  @!UPT UIADD3 URZ, URZ, URZ, URZ ;  /* 0x0000003f3f3ff290 */ /* 0x000fe4000fffe03f */
        /* <DEDUP_REMOVED lines=55> */
.L_x_251:
[----:B------:R-:W-:Y:S05]  /*4910*/  BSYNC B1 ;  /* 0x0000000000017941 */ /* 0x000fea0003800000 */
.L_x_250:
[----:B-1----:R1:W2:Y:S04]  /*4920*/  SHFL.IDX PT, R28, R71, 0x2, 0x1c1f ;  /* 0x005c1f00471c7f89 */ /* 0x0022a800000e0000 */
[----:B------:R1:W4:Y:S01]  /*4930*/  SHFL.IDX PT, R25, R74, 0x2, 0x1c1f ;  /* 0x005c1f004a197f89 */ /* 0x00032200000e0000 */
[----:B------:R-:W-:-:S05]  /*4940*/  @P2 BRA `(.L_x_254) ;  /* 0x0000282000002947 */ /* 0x000fca0003800000 */
[----:B------:R-:W-:Y:S01]  /*4950*/  ISETP.NE.AND P0, PT, R81, RZ, PT ;  /* 0x000000ff5100720c */ /* 0x000fe20003f05270 */
[----:B------:R-:W-:Y:S01]  /*4960*/  @!UPT UIADD3 URZ, URZ, URZ, URZ ;  /* 0x0000003f3f3ff290 */ /* 0x000fe2000fffe03f */
[----:B------:R-:W-:Y:S11]  /*4970*/  BSSY B0, `(.L_x_255) ;  /* 0x0000038000007945 */ /* 0x000ff60003800000 */
[----:B------:R-:W-:-:S05]  /*4980*/  @P0 BRA `(.L_x_256) ;  /* 0x0000036000000947 */ /* 0x000fca0003800000 */
[C---:B----4-:R-:W-:Y:S01]  /*4990*/  LEA R22, P0, R84.reuse, R25, 0x1 ;  /* 0x0000001954167211 */ /* 0x050fe200078008ff */
[----:B------:R-:W4:Y:S03]  /*49a0*/  LDS.128 R8, [R248+0x4800] ;  /* 0x00480000f8087984 */ /* 0x000f260000000c00 */
[----:B--2---:R-:W-:Y:S02]  /*49b0*/  LEA.HI.X R23, R84, R28, R85, 0x1, P0 ;  /* 0x0000001c54177211 */ /* 0x004fe400000f0c55 */
        /* <DEDUP_REMOVED lines=14> */
[C---:B----4-:R-:W-:Y:S01]  /*4aa0*/  @!P0 IMAD.U32 R14, R8.reuse, 0x10000, RZ ;  /* 0x00010000080e8824 */ /* 0x050fe200078e00ff */
        /* <DEDUP_REMOVED lines=36> */
.L_x_256:
[----:B------:R-:W-:Y:S05]  /*4cf0*/  BSYNC B0 ;  /* 0x0000000000007941 */ /* 0x000fea0003800000 */
.L_x_255:
[----:B------:R-:W-:Y:S11]  /*4d00*/  ISETP.NE.AND P0, PT, R106, RZ, PT ;  /* 0x000000ff6a00720c */ /* 0x000ff60003f05270 */
[----:B------:R-:W-:Y:S02]  /*4d10*/  @!UPT UIADD3 URZ, URZ, URZ, URZ ;  /* 0x0000003f3f3ff290 */ /* 0x000fe4000fffe03f */
[----:B------:R-:W-:-:S05]  /*4d20*/  @P0 BRA `(.L_x_254) ;  /* 0x0000244000000947 */ /* 0x000fca0003800000 */
[C---:B--2-4-:R-:W-:Y:S01]  /*4d30*/  LEA R22, P0, R208.reuse, R25, 0x1 ;  /* 0x00000019d0167211 */ /* 0x054fe200078008ff */
[----:B------:R-:W2:Y:S03]  /*4d40*/  LDS.128 R8, [R249+0x4800] ;  /* 0x00480000f9087984 */ /* 0x000ea60000000c00 */
        /* <DEDUP_REMOVED lines=51> */
[----:B------:R2:W-:Y:S01]  /*5080*/  ST.E.128 [R22.64], R8 ;  /* 0x0000000816007985 */ /* 0x0005e2000c101d08 */
[----:B------:R-:W-:-:S05]  /*5090*/  BRA `(.L_x_254) ;  /* 0x000020d000007947 */ /* 0x000fca0003800000 */
.L_x_239:
[C---:B------:R-:W-:Y:S01]  /*50a0*/  IADD3 R159, R93.reuse, 0x20, RZ ;  /* 0x000000205d9f7810 */ /* 0x040fe20007ffe0ff */
[----:B------:R-:W-:Y:S01]  /*50b0*/  CS2R R50, SRZ ;  /* 0x0000000000327805 */ /* 0x000fe2000001ff00 */
[----:B------:R-:W-:Y:S01]  /*50c0*/  IADD3 R158, R93, 0x40, RZ ;  /* 0x000000405d9e7810 */ /* 0x000fe20007ffe0ff */
[----:B------:R-:W-:Y:S01]  /*50d0*/  CS2R R48, SRZ ;  /* 0x0000000000307805 */ /* 0x000fe2000001ff00 */
[----:B------:R-:W-:Y:S01]  /*50e0*/  ISETP.GE.AND P0, PT, R159, R60, PT ;  /* 0x0000003c9f00720c */ /* 0x000fe20003f06270 */
[----:B------:R-:W-:Y:S01]  /*50f0*/  CS2R R26, SRZ ;  /* 0x00000000001a7805 */ /* 0x000fe2000001ff00 */
[----:B------:R-:W-:Y:S01]  /*5100*/  ISETP.NE.AND P5, PT, R81, RZ, PT ;  /* 0x000000ff5100720c */ /* 0x000fe20003fa5270 */
[----:B------:R-:W-:Y:S01]  /*5110*/  CS2R R24, SRZ ;  /* 0x0000000000187805 */ /* 0x000fe2000001ff00 */
[----:B------:R-:W-:Y:S01]  /*5120*/  ISETP.GE.OR P2, PT, R84, c[0x0][0x27c], P0 ;  /* 0x00009f0054007a0c */ /* 0x000fe20000746670 */
[----:B------:R-:W-:Y:S01]  /*5130*/  CS2R R54, SRZ ;  /* 0x0000000000367805 */ /* 0x000fe2000001ff00 */
[----:B------:R-:W-:Y:S01]  /*5140*/  ISETP.NE.AND P4, PT, R125, RZ, PT ;  /* 0x000000ff7d00720c */ /* 0x000fe20003f85270 */
[----:B------:R-:W-:Y:S01]  /*5150*/  CS2R R52, SRZ ;  /* 0x0000000000347805 */ /* 0x000fe2000001ff00 */
[----:B------:R-:W-:Y:S01]  /*5160*/  IADD3 R129, -R145, c[0x0][0x1d4], RZ ;  /* 0x0000750091817a10 */ /* 0x000fe20007ffe1ff */
[----:B------:R-:W-:Y:S01]  /*5170*/  CS2R R22, SRZ ;  /* 0x0000000000167805 */ /* 0x000fe2000001ff00 */
[----:B------:R-:W-:Y:S01]  /*5180*/  CS2R R20, SRZ ;  /* 0x0000000000147805 */ /* 0x000fe2000001ff00 */
[----:B------:R1:W2:Y:S01]  /*5190*/  SHFL.IDX PT, R41, R71, RZ, 0x1c1f ;  /* 0x001c1fff47297589 */ /* 0x0002a200000e0000 */
[----:B------:R-:W-:Y:S05]  /*51a0*/  BSSY B0, `(.L_x_257) ;  /* 0x00000c5000007945 */ /* 0x000fea0003800000 */
[----:B------:R-:W-:Y:S02]  /*51b0*/  @!P2 IADD3 R3, P1, P0, R90, R32, R154 ;  /* 0x000000205a03a210 */ /* 0x000fe4000783e09a */
[----:B------:R1:W3:Y:S02]  /*51c0*/  SHFL.IDX PT, R40, R74, RZ, 0x1c1f ;  /* 0x001c1fff4a287589 */ /* 0x0002e400000e0000 */
[C---:B------:R-:W-:Y:S02]  /*51d0*/  @!P2 IADD3.X R4, R103.reuse, R34, R146, P1, P0 ;  /* 0x000000226704a210 */ /* 0x040fe40000fe0492 */
[----:B------:R-:W-:Y:S04]  /*51e0*/  @!P2 IADD3 R5, P1, P0, R82, R10, R155 ;  /* 0x0000000a5205a210 */ /* 0x000fe8000783e09b */
[----:B------:R-:W-:Y:S02]  /*51f0*/  @!P2 IADD3.X R11, R102, R56, R147, P1, P0 ;  /* 0x00000038660ba210 */ /* 0x000fe40000fe0493 */
[----:B------:R-:W-:Y:S04]  /*5200*/  ISETP.GE.AND P0, PT, R158, R60, PT ;  /* 0x0000003c9e00720c */ /* 0x000fe80003f06270 */
[----:B------:R-:W-:Y:S11]  /*5210*/  ISETP.GE.OR P1, PT, R84, c[0x0][0x27c], P0 ;  /* 0x00009f0054007a0c */ /* 0x000ff60000726670 */
[----:B------:R-:W-:Y:S02]  /*5220*/  @!UPT UIADD3 URZ, URZ, URZ, URZ ;  /* 0x0000003f3f3ff290 */ /* 0x000fe4000fffe03f */
[----:B------:R-:W-:Y:S04]  /*5230*/  @!P1 IADD3 R8, P3, P0, R90, R152, R32 ;  /* 0x000000985a089210 */ /* 0x000fe8000787e020 */
[----:B------:R-:W-:Y:S02]  /*5240*/  @!P1 IADD3.X R13, R103, R140, R34, P3, P0 ;  /* 0x0000008c670d9210 */ /* 0x000fe40001fe0422 */
[----:B------:R-:W-:Y:S04]  /*5250*/  @!P1 IADD3 R9, P3, P0, R82, R153, R10 ;  /* 0x0000009952099210 */ /* 0x000fe8000787e00a */
[----:B------:R-:W-:Y:S02]  /*5260*/  @!P1 IADD3.X R14, R102, R141, R56, P3, P0 ;  /* 0x0000008d660e9210 */ /* 0x000fe40001fe0438 */
[C---:B------:R-:W-:Y:S04]  /*5270*/  @!P2 LEA R6, P0, R3.reuse, c[0x0][0x270], 0x1 ;  /* 0x00009c000306aa11 */ /* 0x040fe800078008ff */
[----:B------:R-:W-:Y:S02]  /*5280*/  @!P2 LEA.HI.X R7, R3, c[0x0][0x274], R4, 0x1, P0 ;  /* 0x00009d000307aa11 */ /* 0x000fe400000f0c04 */
[C---:B------:R-:W-:Y:S03]  /*5290*/  @!P2 LEA R4, P0, R5.reuse, c[0x0][0x288], 0x1 ;  /* 0x0000a2000504aa11 */ /* 0x040fe600078008ff */
[----:B------:R4:W2:Y:S01]  /*52a0*/  @!P2 LDG.E.128 R20, [R6.64] ;  /* 0x000000080614a981 */ /* 0x0008a2000c1e1d00 */
[----:B------:R-:W-:Y:S02]  /*52b0*/  @!P2 LEA.HI.X R5, R5, c[0x0][0x28c], R11, 0x1, P0 ;  /* 0x0000a3000505aa11 */ /* 0x000fe400000f0c0b */
[C---:B------:R-:W-:Y:S04]  /*52c0*/  @!P1 LEA R12, P0, R8.reuse, c[0x0][0x270], 0x1 ;  /* 0x00009c00080c9a11 */ /* 0x040fe800078008ff */
[----:B------:R-:W-:Y:S01]  /*52d0*/  @!P1 LEA.HI.X R13, R8, c[0x0][0x274], R13, 0x1, P0 ;  /* 0x00009d00080d9a11 */ /* 0x000fe200000f0c0d */
[----:B------:R1:W3:Y:S01]  /*52e0*/  @!P2 LDG.E.128 R48, [R4.64] ;  /* 0x000000080430a981 */ /* 0x0002e2000c1e1d00 */
[C---:B------:R-:W-:Y:S04]  /*52f0*/  @!P1 LEA R8, P0, R9.reuse, c[0x0][0x288], 0x1 ;  /* 0x0000a20009089a11 */ /* 0x040fe800078008ff */
[----:B------:R-:W-:Y:S02]  /*5300*/  @!P1 LEA.HI.X R9, R9, c[0x0][0x28c], R14, 0x1, P0 ;  /* 0x0000a30009099a11 */ /* 0x000fe400000f0c0e */
[----:B------:R-:W-:Y:S01]  /*5310*/  ISETP.GE.AND P0, PT, R93, R60, PT ;  /* 0x0000003c5d00720c */ /* 0x000fe20003f06270 */
[----:B------:R1:W3:Y:S03]  /*5320*/  @!P1 LDG.E.128 R24, [R12.64] ;  /* 0x000000080c189981 */ /* 0x0002e6000c1e1d00 */
[----:B------:R-:W-:Y:S05]  /*5330*/  ISETP.GE.OR P0, PT, R84, c[0x0][0x27c], P0 ;  /* 0x00009f0054007a0c */ /* 0x000fea0000706670 */
[----:B------:R1:W3:Y:S01]  /*5340*/  @!P1 LDG.E.128 R52, [R8.64] ;  /* 0x0000000808349981 */ /* 0x0002e2000c1e1d00 */
[----:B----4-:R-:W-:Y:S07]  /*5350*/  CS2R R6, SRZ ;  /* 0x0000000000067805 */ /* 0x010fee000001ff00 */
[----:B------:R-:W-:Y:S02]  /*5360*/  @!P0 IADD3 R3, P1, R90, R32, RZ ;  /* 0x000000205a038210 */ /* 0x000fe40007f3e0ff */
[----:B------:R-:W-:Y:S03]  /*5370*/  CS2R R32, SRZ ;  /* 0x0000000000207805 */ /* 0x000fe6000001ff00 */
[----:B-1----:R-:W-:Y:S02]  /*5380*/  @!P0 IMAD.X R4, R34, 0x1, R103, P1 ;  /* 0x0000000122048824 */ /* 0x002fe400008e0667 */
[----:B------:R-:W-:Y:S01]  /*5390*/  CS2R R34, SRZ ;  /* 0x0000000000227805 */ /* 0x000fe2000001ff00 */
[C---:B------:R-:W-:Y:S04]  /*53a0*/  @!P0 LEA R12, P1, R3.reuse, c[0x0][0x270], 0x1 ;  /* 0x00009c00030c8a11 */ /* 0x040fe800078208ff */
[----:B------:R-:W-:Y:S02]  /*53b0*/  @!P0 LEA.HI.X R13, R3, c[0x0][0x274], R4, 0x1, P1 ;  /* 0x00009d00030d8a11 */ /* 0x000fe400008f0c04 */
[----:B------:R-:W-:Y:S05]  /*53c0*/  @!P0 IADD3 R3, P1, R82, R10, RZ ;  /* 0x0000000a52038210 */ /* 0x000fea0007f3e0ff */
[----:B------:R-:W-:Y:S01]  /*53d0*/  @!P0 IMAD.X R4, R56, 0x1, R102, P1 ;  /* 0x0000000138048824 */ /* 0x000fe200008e0666 */
[C---:B------:R-:W-:Y:S04]  /*53e0*/  @!P0 LEA R8, P1, R3.reuse, c[0x0][0x288], 0x1 ;  /* 0x0000a20003088a11 */ /* 0x040fe800078208ff */
[----:B------:R-:W-:Y:S02]  /*53f0*/  @!P0 LEA.HI.X R9, R3, c[0x0][0x28c], R4, 0x1, P1 ;  /* 0x0000a30003098a11 */ /* 0x000fe400008f0c04 */
[----:B------:R-:W-:Y:S01]  /*5400*/  CS2R R4, SRZ ;  /* 0x0000000000047805 */ /* 0x000fe2000001ff00 */
[----:B------:R-:W-:Y:S02]  /*5410*/  ISETP.GE.AND P1, PT, R84, c[0x0][0x27c], PT ;  /* 0x00009f0054007a0c */ /* 0x000fe40003f26270 */
[----:B------:R1:W5:Y:S08]  /*5420*/  @!P0 LDG.E.128 R32, [R8.64] ;  /* 0x0000000808208981 */ /* 0x000370000c1e1d00 */
[----:B------:R4:W5:Y:S01]  /*5430*/  @!P0 LDG.E.128 R4, [R12.64] ;  /* 0x000000080c048981 */ /* 0x000962000c1e1d00 */
[----:B------:R-:W-:Y:S01]  /*5440*/  ISETP.GE.OR P0, PT, R93, R60, P5 ;  /* 0x0000003c5d00720c */ /* 0x000fe20002f06670 */
[----:B--2---:R-:W-:Y:S02]  /*5450*/  IMAD.MOV.U32 R10, RZ, RZ, R22 ;  /* 0x000000ffff0a7224 */ /* 0x004fe400078e0016 */
[----:B-1----:R-:W-:Y:S02]  /*5460*/  IMAD.MOV.U32 R9, RZ, RZ, R23 ;  /* 0x000000ffff097224 */ /* 0x002fe400078e0017 */
[----:B------:R-:W-:Y:S02]  /*5470*/  IMAD.MOV.U32 R8, RZ, RZ, R20 ;  /* 0x000000ffff087224 */ /* 0x000fe400078e0014 */
[----:B------:R-:W-:Y:S01]  /*5480*/  IMAD.MOV.U32 R3, RZ, RZ, R21 ;  /* 0x000000ffff037224 */ /* 0x000fe200078e0015 */
[----:B------:R-:W-:Y:S01]  /*5490*/  PRMT R18, R9, 0x5410, R10 ;  /* 0x0000541009127816 */ /* 0x000fe2000000000a */
[----:B---3--:R-:W-:Y:S02]  /*54a0*/  IMAD.MOV.U32 R10, RZ, RZ, R50 ;  /* 0x000000ffff0a7224 */ /* 0x008fe400078e0032 */
[----:B------:R-:W-:Y:S01]  /*54b0*/  IMAD.MOV.U32 R9, RZ, RZ, R51 ;  /* 0x000000ffff097224 */ /* 0x000fe200078e0033 */
[----:B------:R-:W-:Y:S01]  /*54c0*/  PRMT R17, R3, 0x5410, R8 ;  /* 0x0000541003117816 */ /* 0x000fe20000000008 */
[----:B------:R-:W-:Y:S02]  /*54d0*/  IMAD.MOV.U32 R8, RZ, RZ, R48 ;  /* 0x000000ffff087224 */ /* 0x000fe400078e0030 */
        /* <DEDUP_REMOVED lines=13> */
[----:B------:R-:W-:Y:S04]  /*55b0*/  PRMT R59, R10, 0x5410, R9 ;  /* 0x000054100a3b7816 */ /* 0x000fe80000000009 */
[----:B------:R-:W-:Y:S01]  /*55c0*/  PRMT R58, R3, 0x5410, R8 ;  /* 0x00005410033a7816 */ /* 0x000fe20000000008 */
[----:B------:R-:W-:-:S05]  /*55d0*/  @P0 BRA `(.L_x_258) ;  /* 0x0000081000000947 */ /* 0x000fca0003800000 */
[----:B----4-:R-:W-:Y:S01]  /*55e0*/  SEL R3, R145, R129, !P4 ;  /* 0x0000008191037207 */ /* 0x010fe20006000000 */
[----:B------:R-:W2:Y:S01]  /*55f0*/  LDL R30, [R1+0x38] ;  /* 0x00003800011e7983 */ /* 0x000ea20000100800 */
[----:B-----5:R-:W-:Y:S01]  /*5600*/  MOV R11, R7 ;  /* 0x00000007000b7202 */ /* 0x020fe20000000f00 */
[----:B------:R-:W-:Y:S01]  /*5610*/  IMAD.MOV.U32 R37, RZ, RZ, R35 ;  /* 0x000000ffff257224 */ /* 0x000fe200078e0023 */
[----:B------:R-:W-:Y:S01]  /*5620*/  SHF.R.S32.HI R8, RZ, 0x1f, R3 ;  /* 0x0000001fff087819 */ /* 0x000fe20000011403 */
[----:B------:R-:W3:Y:S01]  /*5630*/  LDL R16, [R1+0x3c] ;  /* 0x00003c0001107983 */ /* 0x000ee20000100800 */
[----:B------:R-:W-:Y:S01]  /*5640*/  MOV R10, R5 ;  /* 0x00000005000a7202 */ /* 0x000fe20000000f00 */
[----:B------:R-:W-:Y:S01]  /*5650*/  IMAD.MOV.U32 R9, RZ, RZ, R6 ;  /* 0x000000ffff097224 */ /* 0x000fe200078e0006 */
[----:B------:R-:W-:Y:S01]  /*5660*/  LEA.HI R3, R8, R3, RZ, 0x4 ;  /* 0x0000000308037211 */ /* 0x000fe200078f20ff */
[----:B------:R-:W-:Y:S01]  /*5670*/  IMAD.MOV.U32 R36, RZ, RZ, R33 ;  /* 0x000000ffff247224 */ /* 0x000fe200078e0021 */
[----:B------:R-:W-:Y:S01]  /*5680*/  @!P1 SHF.R.U64 R8, R4, 0x10, R5 ;  /* 0x0000001004089819 */ /* 0x000fe20000001205 */
[----:B------:R-:W1:Y:S01]  /*5690*/  S2R R31, SR_TID.X ;  /* 0x00000000001f7919 */ /* 0x000e620000002100 */
[----:B------:R-:W-:Y:S02]  /*56a0*/  LEA.HI.SX32 R3, R3, R101, 0x1c ;  /* 0x0000006503037211 */ /* 0x000fe400078fe2ff */
[----:B------:R-:W-:Y:S02]  /*56b0*/  LEA R64, P0, R77, R40, 0x1 ;  /* 0x000000284d407211 */ /* 0x000fe400078008ff */
[----:B------:R-:W-:Y:S01]  /*56c0*/  @!P1 SHF.R.U64 R6, R6, 0x10, R7 ;  /* 0x0000001006069819 */ /* 0x000fe20000001207 */
[----:B------:R-:W-:Y:S01]  /*56d0*/  IMAD.SHL.U32 R39, R3, 0x8, RZ ;  /* 0x0000000803277824 */ /* 0x000fe200078e00ff */
[----:B------:R-:W-:Y:S01]  /*56e0*/  LEA.HI.X R65, R77, R41, R100, 0x1, P0 ;  /* 0x000000294d417211 */ /* 0x000fe200000f0c64 */
[----:B------:R-:W4:Y:S01]  /*56f0*/  LDS.128 R44, [R123+0x2900] ;  /* 0x002900007b2c7984 */ /* 0x000f220000000c00 */
[----:B------:R-:W-:Y:S02]  /*5700*/  @!P1 SHF.R.U32.HI R5, RZ, 0x10, R5 ;  /* 0x00000010ff059819 */ /* 0x000fe40000011605 */
[C---:B------:R-:W-:Y:S11]  /*5710*/  ISETP.GE.AND P0, PT, R39.reuse, c[0x0][0x1d4], PT ;  /* 0x0000750027007a0c */ /* 0x040ff60003f06270 */
[----:B------:R-:W-:Y:S02]  /*5720*/  @!UPT UIADD3 URZ, URZ, URZ, URZ ;  /* 0x0000003f3f3ff290 */ /* 0x000fe4000fffe03f */
[----:B------:R-:W-:Y:S04]  /*5730*/  @!P0 IMAD.WIDE R72, R39, 0x2, R40 ;  /* 0x0000000227488825 */ /* 0x000fe800078e0228 */
[C---:B----4-:R-:W-:Y:S01]  /*5740*/  @!P1 IMAD.U32 R41, R47.reuse, 0x10000, RZ ;  /* 0x000100002f299824 */ /* 0x050fe200078e00ff */
[----:B-1----:R-:W-:Y:S02]  /*5750*/  SHF.R.S32.HI R15, RZ, 0x1f, R31 ;  /* 0x0000001fff0f7819 */ /* 0x002fe4000001141f */
[----:B------:R-:W-:Y:S02]  /*5760*/  @!P1 LOP3.LUT R43, R47, 0xffff0000, RZ, 0xc0, !PT ;  /* 0xffff00002f2b9812 */ /* 0x000fe400078ec0ff */
[----:B------:R-:W-:Y:S02]  /*5770*/  LEA.HI R15, R15, R31, RZ, 0x5 ;  /* 0x0000001f0f0f7211 */ /* 0x000fe400078f28ff */
[----:B------:R-:W-:Y:S02]  /*5780*/  @!P1 SHF.R.U64 R31, R32, 0x10, R33 ;  /* 0x00000010201f9819 */ /* 0x000fe40000001221 */
[----:B------:R-:W-:Y:S05]  /*5790*/  SHF.R.S32.HI R15, RZ, 0x5, R15 ;  /* 0x00000005ff0f7819 */ /* 0x000fea000001140f */
[----:B------:R-:W-:Y:S01]  /*57a0*/  IMAD.SHL.U32 R15, R15, 0x200, RZ ;  /* 0x000002000f0f7824 */ /* 0x000fe200078e00ff */
[----:B--2---:R-:W-:Y:S01]  /*57b0*/  LOP3.LUT R3, R30, 0x38, R39, 0xf8, !PT ;  /* 0x000000381e037812 */ /* 0x004fe200078ef827 */
[----:B------:R-:W-:Y:S01]  /*57c0*/  IMAD.MOV.U32 R30, RZ, RZ, R34 ;  /* 0x000000ffff1e7224 */ /* 0x000fe200078e0022 */
[----:B------:R-:W-:Y:S02]  /*57d0*/  @!P1 LOP3.LUT R39, R46, 0xffff0000, RZ, 0xc0, !PT ;  /* 0xffff00002e279812 */ /* 0x000fe400078ec0ff */
[----:B---3--:R-:W-:Y:S01]  /*57e0*/  LOP3.LUT R3, R3, R16, RZ, 0x3c, !PT ;  /* 0x0000001003037212 */ /* 0x008fe200078e3cff */
[----:B------:R-:W-:Y:S01]  /*57f0*/  IMAD.MOV.U32 R16, RZ, RZ, R32 ;  /* 0x000000ffff107224 */ /* 0x000fe200078e0020 */
[----:B------:R-:W-:Y:S02]  /*5800*/  @!P1 SHF.R.U32.HI R32, RZ, 0x10, R33 ;  /* 0x00000010ff209819 */ /* 0x000fe40000011621 */
[----:B------:R-:W-:Y:S01]  /*5810*/  @!P1 SHF.R.U64 R33, R34, 0x10, R35 ;  /* 0x0000001022219819 */ /* 0x000fe20000001223 */
[----:B------:R-:W-:Y:S01]  /*5820*/  IMAD.IADD R3, R15, 0x1, R3 ;  /* 0x000000010f037824 */ /* 0x000fe200078e0203 */
[----:B------:R-:W-:Y:S02]  /*5830*/  @!P1 SHF.R.U32.HI R35, RZ, 0x10, R35 ;  /* 0x00000010ff239819 */ /* 0x000fe40000011623 */
[----:B------:R-:W-:Y:S02]  /*5840*/  @!P1 PRMT R38, R30, 0x5410, R33 ;  /* 0x000054101e269816 */ /* 0x000fe40000000021 */
[----:B------:R-:W-:Y:S02]  /*5850*/  SHF.L.U32 R3, R3, 0x1, RZ ;  /* 0x0000000103037819 */ /* 0x000fe400000006ff */
[----:B------:R-:W-:Y:S01]  /*5860*/  @!P1 PRMT R42, R37, 0x5410, R35 ;  /* 0x00005410252a9816 */ /* 0x000fe20000000023 */
[----:B------:R-:W-:Y:S01]  /*5870*/  @!P1 IMAD.U32 R37, R46, 0x10000, RZ ;  /* 0x000100002e259824 */ /* 0x000fe200078e00ff */
[----:B------:R-:W-:Y:S01]  /*5880*/  @!P1 LOP3.LUT R35, R45, 0xffff0000, RZ, 0xc0, !PT ;  /* 0xffff00002d239812 */ /* 0x000fe200078ec0ff */
[----:B------:R1:W2:Y:S01]  /*5890*/  LDS.128 R12, [R3+0x2900] ;  /* 0x00290000030c7984 */ /* 0x0002a20000000c00 */
[----:B------:R-:W-:Y:S01]  /*58a0*/  @!P1 PRMT R34, R36, 0x5410, R32 ;  /* 0x0000541024229816 */ /* 0x000fe20000000020 */
[C---:B------:R-:W-:Y:S01]  /*58b0*/  @!P1 IMAD.U32 R36, R38.reuse, 0x10000, RZ ;  /* 0x0001000026249824 */ /* 0x040fe200078e00ff */
[----:B------:R-:W-:Y:S01]  /*58c0*/  @!P1 LOP3.LUT R38, R38, 0xffff0000, RZ, 0xc0, !PT ;  /* 0xffff000026269812 */ /* 0x000fe200078ec0ff */
[----:B-1----:R-:W-:Y:S01]  /*58d0*/  IMAD.MOV.U32 R3, RZ, RZ, R4 ;  /* 0x000000ffff037224 */ /* 0x002fe200078e0004 */
[----:B------:R-:W-:Y:S02]  /*58e0*/  @!P1 SHF.R.U32.HI R4, RZ, 0x10, R7 ;  /* 0x00000010ff049819 */ /* 0x000fe40000011607 */
[----:B------:R-:W-:Y:S02]  /*58f0*/  @!P1 PRMT R7, R16, 0x5410, R31 ;  /* 0x0000541010079816 */ /* 0x000fe4000000001f */
[C---:B------:R-:W-:Y:S02]  /*5900*/  @!P1 LOP3.LUT R31, R44.reuse, 0xffff0000, RZ, 0xc0, !PT ;  /* 0xffff00002c1f9812 */ /* 0x040fe400078ec0ff */
[----:B------:R-:W-:Y:S02]  /*5910*/  @!P1 LOP3.LUT R30, R7, 0xffff0000, RZ, 0xc0, !PT ;  /* 0xffff0000071e9812 */ /* 0x000fe400078ec0ff */
[----:B------:R-:W-:Y:S01]  /*5920*/  @!P1 PRMT R16, R11, 0x5410, R4 ;  /* 0x000054100b109816 */ /* 0x000fe20000000004 */
[----:B------:R-:W-:Y:S01]  /*5930*/  @!P1 IMAD.U32 R11, R44, 0x10000, RZ ;  /* 0x000100002c0b9824 */ /* 0x000fe200078e00ff */
[----:B------:R-:W-:Y:S02]  /*5940*/  @!P1 PRMT R3, R3, 0x5410, R8 ;  /* 0x0000541003039816 */ /* 0x000fe40000000008 */
[----:B------:R-:W-:Y:S02]  /*5950*/  @!P1 PRMT R8, R10, 0x5410, R5 ;  /* 0x000054100a089816 */ /* 0x000fe40000000005 */
[----:B------:R-:W-:Y:S01]  /*5960*/  @!P1 LOP3.LUT R5, R3, 0xffff0000, RZ, 0xc0, !PT ;  /* 0xffff000003059812 */ /* 0x000fe200078ec0ff */
[C---:B--2---:R-:W-:Y:S01]  /*5970*/  @!P1 IMAD.U32 R4, R12.reuse, 0x10000, RZ ;  /* 0x000100000c049824 */ /* 0x044fe200078e00ff */
[----:B------:R-:W-:Y:S01]  /*5980*/  @!P1 PRMT R10, R9, 0x5410, R6 ;  /* 0x00005410090a9816 */ /* 0x000fe20000000006 */
[----:B------:R-:W-:Y:S01]  /*5990*/  @!P1 IMAD.U32 R9, R7, 0x10000, RZ ;  /* 0x0001000007099824 */ /* 0x000fe200078e00ff */
[----:B------:R-:W-:Y:S02]  /*59a0*/  @!P1 LOP3.LUT R7, R12, 0xffff0000, RZ, 0xc0, !PT ;  /* 0xffff00000c079812 */ /* 0x000fe400078ec0ff */
[----:B------:R-:W-:Y:S01]  /*59b0*/  @!P1 SHF.L.U32 R6, R3, 0x10, RZ ;  /* 0x0000001003069819 */ /* 0x000fe200000006ff */
[C---:B------:R-:W-:Y:S02]  /*59c0*/  @!P1 FMUL.FTZ R32, R4.reuse, R9 ;  /* 0x0000000904209220 */ /* 0x040fe40000410000 */
[----:B------:R-:W-:Y:S02]  /*59d0*/  @!P1 FMUL.FTZ R33, R7, R30 ;  /* 0x0000001e07219220 */ /* 0x000fe40000410000 */
[-C--:B------:R-:W-:Y:S02]  /*59e0*/  @!P1 FMUL.FTZ R3, R4, R6.reuse ;  /* 0x0000000604039220 */ /* 0x080fe40000410000 */
[----:B------:R-:W-:Y:S01]  /*59f0*/  @!P1 FFMA.FTZ R70, R11, R6, -R32 ;  /* 0x000000060b469223 */ /* 0x000fe20000010820 */
[C---:B------:R-:W-:Y:S01]  /*5a00*/  @!P1 SHF.L.U32 R6, R8.reuse, 0x10, RZ ;  /* 0x0000001008069819 */ /* 0x040fe200000006ff */
[-C--:B------:R-:W-:Y:S01]  /*5a10*/  @!P1 FMUL.FTZ R4, R7, R5.reuse ;  /* 0x0000000507049220 */ /* 0x080fe20000410000 */
[----:B------:R-:W-:Y:S01]  /*5a20*/  @!P1 LOP3.LUT R7, R13, 0xffff0000, RZ, 0xc0, !PT ;  /* 0xffff00000d079812 */ /* 0x000fe200078ec0ff */
[----:B------:R-:W-:Y:S01]  /*5a30*/  @!P1 FFMA.FTZ R69, R31, R5, -R33 ;  /* 0x000000051f459223 */ /* 0x000fe20000010821 */
[----:B------:R-:W-:Y:S01]  /*5a40*/  @!P1 LOP3.LUT R8, R8, 0xffff0000, RZ, 0xc0, !PT ;  /* 0xffff000008089812 */ /* 0x000fe200078ec0ff */
[C---:B------:R-:W-:Y:S01]  /*5a50*/  @!P1 IMAD.U32 R32, R34.reuse, 0x10000, RZ ;  /* 0x0001000022209824 */ /* 0x040fe200078e00ff */
[----:B------:R-:W-:Y:S01]  /*5a60*/  @!P1 LOP3.LUT R34, R34, 0xffff0000, RZ, 0xc0, !PT ;  /* 0xffff000022229812 */ /* 0x000fe200078ec0ff */
[----:B------:R-:W-:Y:S02]  /*5a70*/  @!P1 IMAD.U32 R5, R13, 0x10000, RZ ;  /* 0x000100000d059824 */ /* 0x000fe400078e00ff */
[----:B------:R-:W-:Y:S02]  /*5a80*/  @!P1 FFMA.FTZ R3, R9, R11, R3 ;  /* 0x0000000b09039223 */ /* 0x000fe40000010003 */
[----:B------:R-:W-:Y:S02]  /*5a90*/  @!P1 IMAD.U32 R33, R45, 0x10000, RZ ;  /* 0x000100002d219824 */ /* 0x000fe400078e00ff */
[----:B------:R-:W-:Y:S02]  /*5aa0*/  @!P1 FMUL.FTZ R9, R5, R32 ;  /* 0x0000002005099220 */ /* 0x000fe40000410000 */
[----:B------:R-:W-:Y:S02]  /*5ab0*/  @!P1 FMUL.FTZ R11, R7, R34 ;  /* 0x00000022070b9220 */ /* 0x000fe40000410000 */
[-C--:B------:R-:W-:Y:S02]  /*5ac0*/  @!P1 FMUL.FTZ R5, R5, R6.reuse ;  /* 0x0000000605059220 */ /* 0x080fe40000410000 */
[----:B------:R-:W-:Y:S01]  /*5ad0*/  @!P1 FFMA.FTZ R68, R33, R6, -R9 ;  /* 0x0000000621449223 */ /* 0x000fe20000010809 */
[C---:B------:R-:W-:Y:S01]  /*5ae0*/  @!P1 LOP3.LUT R9, R14.reuse, 0xffff0000, RZ, 0xc0, !PT ;  /* 0xffff00000e099812 */ /* 0x040fe200078ec0ff */
[-C--:B------:R-:W-:Y:S01]  /*5af0*/  @!P1 FMUL.FTZ R6, R7, R8.reuse ;  /* 0x0000000807069220 */ /* 0x080fe20000410000 */
[----:B------:R-:W-:Y:S01]  /*5b00*/  @!P1 SHF.L.U32 R7, R14, 0x10, RZ ;  /* 0x000000100e079819 */ /* 0x000fe200000006ff */
[----:B------:R-:W-:Y:S02]  /*5b10*/  @!P1 FFMA.FTZ R67, R35, R8, -R11 ;  /* 0x0000000823439223 */ /* 0x000fe4000001080b */
[C---:B------:R-:W-:Y:S01]  /*5b20*/  @!P1 IMAD.U32 R8, R10.reuse, 0x10000, RZ ;  /* 0x000100000a089824 */ /* 0x040fe200078e00ff */
[----:B------:R-:W-:Y:S01]  /*5b30*/  @!P1 LOP3.LUT R10, R10, 0xffff0000, RZ, 0xc0, !PT ;  /* 0xffff00000a0a9812 */ /* 0x000fe200078ec0ff */
[----:B------:R-:W-:Y:S02]  /*5b40*/  @!P1 FMUL.FTZ R11, R7, R36 ;  /* 0x00000024070b9220 */ /* 0x000fe40000410000 */
[----:B------:R-:W-:Y:S02]  /*5b50*/  @!P1 FMUL.FTZ R40, R9, R38 ;  /* 0x0000002609289220 */ /* 0x000fe40000410000 */
[----:B------:R-:W-:Y:S01]  /*5b60*/  @!P1 FFMA.FTZ R66, R37, R8, -R11 ;  /* 0x0000000825429223 */ /* 0x000fe2000001080b */
[----:B------:R-:W-:Y:S01]  /*5b70*/  @!P1 LOP3.LUT R11, R15, 0xffff0000, RZ, 0xc0, !PT ;  /* 0xffff00000f0b9812 */ /* 0x000fe200078ec0ff */
[----:B------:R-:W-:Y:S01]  /*5b80*/  @!P1 FFMA.FTZ R63, R39, R10, -R40 ;  /* 0x0000000a273f9223 */ /* 0x000fe20000010828 */
[C---:B------:R-:W-:Y:S01]  /*5b90*/  @!P1 SHF.L.U32 R40, R42.reuse, 0x10, RZ ;  /* 0x000000102a289819 */ /* 0x040fe200000006ff */
[----:B------:R-:W-:Y:S01]  /*5ba0*/  @!P1 FMUL.FTZ R7, R7, R8 ;  /* 0x0000000807079220 */ /* 0x000fe20000410000 */
[----:B------:R-:W-:Y:S01]  /*5bb0*/  @!P1 LOP3.LUT R42, R42, 0xffff0000, RZ, 0xc0, !PT ;  /* 0xffff00002a2a9812 */ /* 0x000fe200078ec0ff */
[----:B------:R-:W-:Y:S02]  /*5bc0*/  @!P1 FMUL.FTZ R8, R9, R10 ;  /* 0x0000000a09089220 */ /* 0x000fe40000410000 */
[----:B------:R-:W-:Y:S02]  /*5bd0*/  @!P1 IMAD.U32 R9, R15, 0x10000, RZ ;  /* 0x000100000f099824 */ /* 0x000fe400078e00ff */
[C---:B------:R-:W-:Y:S01]  /*5be0*/  @!P1 IMAD.U32 R10, R16.reuse, 0x10000, RZ ;  /* 0x00010000100a9824 */ /* 0x040fe200078e00ff */
[----:B------:R-:W-:Y:S01]  /*5bf0*/  @!P1 LOP3.LUT R16, R16, 0xffff0000, RZ, 0xc0, !PT ;  /* 0xffff000010109812 */ /* 0x000fe200078ec0ff */
[----:B------:R-:W-:Y:S01]  /*5c00*/  @!P1 FFMA.FTZ R4, R30, R31, R4 ;  /* 0x0000001f1e049223 */ /* 0x000fe20000010004 */
[----:B------:R-:W-:Y:S01]  /*5c10*/  @!P1 F2FP.BF16.PACK_AB R30, R63, R66 ;  /* 0x000000423f1e923e */ /* 0x000fe200000010ff */
[----:B------:R-:W-:Y:S02]  /*5c20*/  @!P1 FMUL.FTZ R61, R9, R40 ;  /* 0x00000028093d9220 */ /* 0x000fe40000410000 */
[----:B------:R-:W-:Y:S01]  /*5c30*/  @!P1 FMUL.FTZ R62, R11, R42 ;  /* 0x0000002a0b3e9220 */ /* 0x000fe20000410000 */
[----:B------:R-:W-:Y:S01]  /*5c40*/  @!P1 F2FP.BF16.PACK_AB R4, R4, R3 ;  /* 0x000000030404923e */ /* 0x000fe200000010ff */
[----:B------:R-:W-:Y:S02]  /*5c50*/  @!P1 FFMA.FTZ R5, R32, R33, R5 ;  /* 0x0000002120059223 */ /* 0x000fe40000010005 */
[----:B------:R-:W-:Y:S02]  /*5c60*/  @!P1 FFMA.FTZ R6, R34, R35, R6 ;  /* 0x0000002322069223 */ /* 0x000fe40000010006 */
[----:B------:R-:W-:Y:S02]  /*5c70*/  @!P1 FFMA.FTZ R61, R41, R10, -R61 ;  /* 0x0000000a293d9223 */ /* 0x000fe4000001083d */
[----:B------:R-:W-:Y:S01]  /*5c80*/  @!P1 FFMA.FTZ R62, R43, R16, -R62 ;  /* 0x000000102b3e9223 */ /* 0x000fe2000001083e */
[----:B------:R-:W-:Y:S01]  /*5c90*/  @!P1 F2FP.BF16.PACK_AB R5, R6, R5 ;  /* 0x000000050605923e */ /* 0x000fe200000010ff */
[----:B------:R-:W-:Y:S02]  /*5ca0*/  @!P1 FMUL.FTZ R9, R9, R10 ;  /* 0x0000000a09099220 */ /* 0x000fe40000410000 */
[----:B------:R-:W-:Y:S01]  /*5cb0*/  @!P1 FFMA.FTZ R7, R36, R37, R7 ;  /* 0x0000002524079223 */ /* 0x000fe20000010007 */
[----:B------:R-:W-:Y:S01]  /*5cc0*/  @!P1 F2FP.BF16.PACK_AB R31, R62, R61 ;  /* 0x0000003d3e1f923e */ /* 0x000fe200000010ff */
[----:B------:R-:W-:Y:S01]  /*5cd0*/  @!P1 FMUL.FTZ R10, R11, R16 ;  /* 0x000000100b0a9220 */ /* 0x000fe20000410000 */
[----:B------:R-:W-:Y:S01]  /*5ce0*/  @!P1 F2FP.BF16.PACK_AB R16, R67, R68 ;  /* 0x000000444310923e */ /* 0x000fe200000010ff */
[----:B------:R-:W-:Y:S01]  /*5cf0*/  @!P1 FFMA.FTZ R8, R38, R39, R8 ;  /* 0x0000002726089223 */ /* 0x000fe20000010008 */
[----:B------:R-:W-:Y:S01]  /*5d00*/  @!P1 F2FP.BF16.PACK_AB R11, R69, R70 ;  /* 0x00000046450b923e */ /* 0x000fe200000010ff */
[----:B------:R-:W-:Y:S01]  /*5d10*/  @!P1 FFMA.FTZ R9, R40, R41, R9 ;  /* 0x0000002928099223 */ /* 0x000fe20000010009 */
[----:B------:R-:W-:Y:S01]  /*5d20*/  @!P1 MOV R47, R31 ;  /* 0x0000001f002f9202 */ /* 0x000fe20000000f00 */
[----:B------:R-:W-:Y:S01]  /*5d30*/  @!P1 FFMA.FTZ R10, R42, R43, R10 ;  /* 0x0000002b2a0a9223 */ /* 0x000fe2000001000a */
[----:B------:R-:W-:Y:S01]  /*5d40*/  @!P1 MOV R44, R11 ;  /* 0x0000000b002c9202 */ /* 0x000fe20000000f00 */
[----:B------:R-:W-:Y:S01]  /*5d50*/  @!P1 IMAD.MOV.U32 R45, RZ, RZ, R16 ;  /* 0x000000ffff2d9224 */ /* 0x000fe200078e0010 */
[----:B------:R-:W-:Y:S01]  /*5d60*/  @!P1 F2FP.BF16.PACK_AB R7, R8, R7 ;  /* 0x000000070807923e */ /* 0x000fe200000010ff */
[----:B------:R-:W-:Y:S01]  /*5d70*/  @!P1 IMAD.MOV.U32 R46, RZ, RZ, R30 ;  /* 0x000000ffff2e9224 */ /* 0x000fe200078e001e */
[----:B------:R-:W-:Y:S01]  /*5d80*/  @!P1 F2FP.BF16.PACK_AB R3, R10, R9 ;  /* 0x000000090a03923e */ /* 0x000fe200000010ff */
[----:B------:R-:W-:Y:S01]  /*5d90*/  @!P1 IMAD.MOV.U32 R12, RZ, RZ, R4 ;  /* 0x000000ffff0c9224 */ /* 0x000fe200078e0004 */
[----:B------:R-:W-:Y:S01]  /*5da0*/  @!P1 MOV R14, R7 ;  /* 0x00000007000e9202 */ /* 0x000fe20000000f00 */
[----:B------:R-:W-:Y:S01]  /*5db0*/  @!P1 IMAD.MOV.U32 R13, RZ, RZ, R5 ;  /* 0x000000ffff0d9224 */ /* 0x000fe200078e0005 */
[----:B------:R1:W-:Y:S01]  /*5dc0*/  ST.E.128 [R64.64], R44 ;  /* 0x0000002c40007985 */ /* 0x0003e2000c101d08 */
[----:B------:R-:W-:Y:S07]  /*5dd0*/  @!P1 IMAD.MOV.U32 R15, RZ, RZ, R3 ;  /* 0x000000ffff0f9224 */ /* 0x000fee00078e0003 */
[----:B------:R1:W-:Y:S02]  /*5de0*/  @!P0 ST.E.128 [R72.64], R12 ;  /* 0x0000000c48008985 */ /* 0x0003e4000c101d08 */
.L_x_258:
[----:B----4-:R-:W-:Y:S05]  /*5df0*/  BSYNC B0 ;  /* 0x0000000000007941 */ /* 0x010fea0003800000 */
.L_x_257:
[----:B-----5:R2:W3:Y:S01]  /*5e00*/  SHFL.IDX PT, R35, R71, 0x1, 0x1c1f ;  /* 0x003c1f0047237f89 */ /* 0x0204e200000e0000 */
[----:B------:R-:W-:Y:S01]  /*5e10*/  ISETP.GE.OR P0, PT, R159, R60, P5 ;  /* 0x0000003c9f00720c */ /* 0x000fe20002f06670 */
[----:B------:R-:W-:Y:S02]  /*5e20*/  BSSY B0, `(.L_x_259) ;  /* 0x000007c000007945 */ /* 0x000fe40003800000 */
[----:B------:R2:W4:Y:S10]  /*5e30*/  SHFL.IDX PT, R34, R74, 0x1, 0x1c1f ;  /* 0x003c1f004a227f89 */ /* 0x00053400000e0000 */
[----:B------:R-:W-:-:S05]  /*5e40*/  @P0 BRA `(.L_x_260) ;  /* 0x0000079000000947 */ /* 0x000fca0003800000 */
[----:B------:R-:W-:Y:S01]  /*5e50*/  SEL R3, R145, R129, !P4 ;  /* 0x0000008191037207 */ /* 0x000fe20006000000 */
[----:B------:R-:W5:Y:S01]  /*5e60*/  LDL R5, [R1+0x44] ;  /* 0x0000440001057983 */ /* 0x000f620000100800 */
[C---:B------:R-:W-:Y:S02]  /*5e70*/  IADD3 R6, R93.reuse, 0x20, RZ ;  /* 0x000000205d067810 */ /* 0x040fe40007ffe0ff */
[----:B------:R-:W-:Y:S01]  /*5e80*/  SHF.R.S32.HI R4, RZ, 0x1f, R3 ;  /* 0x0000001fff047819 */ /* 0x000fe20000011403 */
[----:B------:R-:W1:Y:S01]  /*5e90*/  LDS.128 R40, [R122+0x2900] ;  /* 0x002900007a287984 */ /* 0x000e620000000c00 */
[----:B------:R-:W-:Y:S01]  /*5ea0*/  IADD3 R7, R93, 0x20, RZ ;  /* 0x000000205d077810 */ /* 0x000fe20007ffe0ff */
[----:B------:R-:W-:Y:S01]  /*5eb0*/  IMAD.SHL.U32 R6, R6, 0x40, RZ ;  /* 0x0000004006067824 */ /* 0x000fe200078e00ff */
[----:B------:R-:W-:Y:S02]  /*5ec0*/  LEA.HI R3, R4, R3, RZ, 0x4 ;  /* 0x0000000304037211 */ /* 0x000fe400078f20ff */
[----:B----4-:R-:W-:Y:S01]  /*5ed0*/  LEA R62, P0, R77, R34, 0x1 ;  /* 0x000000224d3e7211 */ /* 0x010fe200078008ff */
[----:B------:R-:W-:Y:S01]  /*5ee0*/  IMAD.SHL.U32 R7, R7, 0x40, RZ ;  /* 0x0000004007077824 */ /* 0x000fe200078e00ff */
[----:B------:R-:W-:Y:S02]  /*5ef0*/  LEA.HI.SX32 R3, R3, R101, 0x1c ;  /* 0x0000006503037211 */ /* 0x000fe400078fe2ff */
[----:B---3--:R-:W-:Y:S02]  /*5f00*/  LEA.HI.X R63, R77, R35, R100, 0x1, P0 ;  /* 0x000000234d3f7211 */ /* 0x008fe400000f0c64 */
[----:B------:R-:W-:Y:S01]  /*5f10*/  @!P1 SHF.R.U64 R10, R50, 0x10, R51 ;  /* 0x00000010320a9819 */ /* 0x000fe20000001233 */
[----:B------:R-:W-:Y:S01]  /*5f20*/  IMAD.SHL.U32 R33, R3, 0x8, RZ ;  /* 0x0000000803217824 */ /* 0x000fe200078e00ff */
[----:B------:R-:W-:Y:S02]  /*5f30*/  LOP3.LUT R7, R7, 0x1c0, RZ, 0xc0, !PT ;  /* 0x000001c007077812 */ /* 0x000fe400078ec0ff */
[----:B------:R-:W-:Y:S02]  /*5f40*/  LOP3.LUT R6, R6, 0x1c0, RZ, 0xc0, !PT ;  /* 0x000001c006067812 */ /* 0x000fe400078ec0ff */
[----:B------:R-:W-:Y:S02]  /*5f50*/  LOP3.LUT R3, R7, 0x38, R33, 0xf8, !PT ;  /* 0x0000003807037812 */ /* 0x000fe400078ef821 */
[----:B------:R-:W-:Y:S02]  /*5f60*/  SHF.R.U32.HI R6, RZ, 0x3, R6 ;  /* 0x00000003ff067819 */ /* 0x000fe40000011606 */
[----:B------:R-:W-:Y:S02]  /*5f70*/  ISETP.GE.AND P0, PT, R33, c[0x0][0x1d4], PT ;  /* 0x0000750021007a0c */ /* 0x000fe40003f06270 */
[----:B------:R-:W-:Y:S02]  /*5f80*/  LOP3.LUT R3, R3, R6, RZ, 0x3c, !PT ;  /* 0x0000000603037212 */ /* 0x000fe400078e3cff */
[----:B------:R-:W-:Y:S02]  /*5f90*/  @!P1 SHF.R.U32.HI R11, RZ, 0x10, R51 ;  /* 0x00000010ff0b9819 */ /* 0x000fe40000011633 */
[----:B------:R-:W-:Y:S02]  /*5fa0*/  @!P1 SHF.R.U32.HI R4, RZ, 0x10, R21 ;  /* 0x00000010ff049819 */ /* 0x000fe40000011615 */
[----:B------:R-:W-:Y:S02]  /*5fb0*/  @!P1 SHF.R.U32.HI R6, RZ, 0x10, R23 ;  /* 0x00000010ff069819 */ /* 0x000fe40000011617 */
[----:B------:R-:W-:Y:S02]  /*5fc0*/  @!P1 PRMT R32, R57, 0x5432, R10 ;  /* 0x0000543239209816 */ /* 0x000fe4000000000a */
[----:B------:R-:W-:Y:S01]  /*5fd0*/  @!P1 SHF.R.U64 R7, R48, 0x10, R49 ;  /* 0x0000001030079819 */ /* 0x000fe20000001231 */
[----:B------:R-:W-:Y:S01]  /*5fe0*/  @!P0 IMAD.WIDE R50, R33, 0x2, R34 ;  /* 0x0000000221328825 */ /* 0x000fe200078e0222 */
[----:B------:R-:W-:Y:S02]  /*5ff0*/  @!P1 SHF.R.U32.HI R8, RZ, 0x10, R49 ;  /* 0x00000010ff089819 */ /* 0x000fe40000011631 */
[----:B------:R-:W-:Y:S02]  /*6000*/  @!P1 PRMT R30, R56, 0x5410, R7 ;  /* 0x00005410381e9816 */ /* 0x000fe40000000007 */
[----:B------:R-:W-:Y:S01]  /*6010*/  @!P1 PRMT R31, R57, 0x5410, R11 ;  /* 0x00005410391f9816 */ /* 0x000fe2000000000b */
[C---:B-1----:R-:W-:Y:S01]  /*6020*/  @!P1 IMAD.U32 R35, R43.reuse, 0x10000, RZ ;  /* 0x000100002b239824 */ /* 0x042fe200078e00ff */
[----:B------:R-:W-:Y:S01]  /*6030*/  @!P1 SHF.L.U32 R10, R40, 0x10, RZ ;  /* 0x00000010280a9819 */ /* 0x000fe200000006ff */
[----:B------:R-:W-:Y:S01]  /*6040*/  @!P1 IMAD.U32 R7, R30, 0x10000, RZ ;  /* 0x000100001e079824 */ /* 0x000fe200078e00ff */
[----:B------:R-:W-:Y:S01]  /*6050*/  @!P1 LOP3.LUT R37, R43, 0xffff0000, RZ, 0xc0, !PT ;  /* 0xffff00002b259812 */ /* 0x000fe200078ec0ff */
[C---:B------:R-:W-:Y:S01]  /*6060*/  @!P1 IMAD.U32 R34, R31.reuse, 0x10000, RZ ;  /* 0x000100001f229824 */ /* 0x040fe200078e00ff */
[----:B------:R-:W-:Y:S02]  /*6070*/  @!P1 LOP3.LUT R33, R42, 0xffff0000, RZ, 0xc0, !PT ;  /* 0xffff00002a219812 */ /* 0x000fe400078ec0ff */
[----:B------:R-:W-:Y:S02]  /*6080*/  @!P1 PRMT R11, R18, 0x5410, R6 ;  /* 0x00005410120b9816 */ /* 0x000fe40000000006 */
[----:B------:R-:W-:Y:S01]  /*6090*/  @!P1 LOP3.LUT R36, R31, 0xffff0000, RZ, 0xc0, !PT ;  /* 0xffff00001f249812 */ /* 0x000fe200078ec0ff */
[----:B-----5:R-:W-:Y:S01]  /*60a0*/  IMAD.IADD R3, R5, 0x1, R3 ;  /* 0x0000000105037824 */ /* 0x020fe200078e0203 */
[----:B------:R-:W-:Y:S02]  /*60b0*/  @!P1 SHF.R.U64 R5, R22, 0x10, R23 ;  /* 0x0000001016059819 */ /* 0x000fe40000001217 */
[----:B------:R-:W-:Y:S01]  /*60c0*/  @!P1 LOP3.LUT R23, R41, 0xffff0000, RZ, 0xc0, !PT ;  /* 0xffff000029179812 */ /* 0x000fe200078ec0ff */
[----:B------:R-:W-:Y:S01]  /*60d0*/  IMAD.SHL.U32 R3, R3, 0x2, RZ ;  /* 0x0000000203037824 */ /* 0x000fe200078e00ff */
[----:B------:R-:W-:Y:S02]  /*60e0*/  @!P1 PRMT R16, R18, 0x5432, R5 ;  /* 0x0000543212109816 */ /* 0x000fe40000000005 */
[----:B------:R-:W-:Y:S02]  /*60f0*/  @!P1 PRMT R22, R56, 0x5432, R8 ;  /* 0x0000543238169816 */ /* 0x000fe40000000008 */
[----:B------:R1:W3:Y:S01]  /*6100*/  LDS.128 R12, [R3+0x2900] ;  /* 0x00290000030c7984 */ /* 0x0002e20000000c00 */
[----:B------:R-:W-:Y:S05]  /*6110*/  @!P1 PRMT R8, R17, 0x5410, R4 ;  /* 0x0000541011089816 */ /* 0x000fea0000000004 */
[----:B------:R-:W-:Y:S01]  /*6120*/  @!P1 IMAD.U32 R6, R8, 0x10000, RZ ;  /* 0x0001000008069824 */ /* 0x000fe200078e00ff */
[----:B-1----:R-:W-:Y:S01]  /*6130*/  @!P1 SHF.R.U64 R3, R20, 0x10, R21 ;  /* 0x0000001014039819 */ /* 0x002fe20000001215 */
[C---:B------:R-:W-:Y:S01]  /*6140*/  @!P1 IMAD.U32 R20, R22.reuse, 0x10000, RZ ;  /* 0x0001000016149824 */ /* 0x040fe200078e00ff */
[----:B------:R-:W-:Y:S01]  /*6150*/  @!P1 LOP3.LUT R22, R22, 0xffff0000, RZ, 0xc0, !PT ;  /* 0xffff000016169812 */ /* 0x000fe200078ec0ff */
[----:B------:R-:W-:Y:S01]  /*6160*/  @!P1 IMAD.U32 R21, R41, 0x10000, RZ ;  /* 0x0001000029159824 */ /* 0x000fe200078e00ff */
[----:B------:R-:W-:Y:S05]  /*6170*/  @!P1 PRMT R9, R17, 0x5432, R3 ;  /* 0x0000543211099816 */ /* 0x000fea0000000003 */
[----:B------:R-:W-:Y:S02]  /*6180*/  @!P1 IMAD.U32 R4, R9, 0x10000, RZ ;  /* 0x0001000009049824 */ /* 0x000fe400078e00ff */
[----:B---3--:R-:W-:Y:S01]  /*6190*/  @!P1 IMAD.U32 R3, R12, 0x10000, RZ ;  /* 0x000100000c039824 */ /* 0x008fe200078e00ff */
[----:B------:R-:W-:Y:S03]  /*61a0*/  @!P1 SHF.L.U32 R5, R13, 0x10, RZ ;  /* 0x000000100d059819 */ /* 0x000fe600000006ff */
[C---:B------:R-:W-:Y:S02]  /*61b0*/  @!P1 FMUL.FTZ R17, R3.reuse, R7 ;  /* 0x0000000703119220 */ /* 0x040fe40000410000 */
[----:B------:R-:W-:Y:S02]  /*61c0*/  @!P1 FMUL.FTZ R3, R3, R4 ;  /* 0x0000000403039220 */ /* 0x000fe40000410000 */
[----:B------:R-:W-:Y:S02]  /*61d0*/  @!P1 FMUL.FTZ R18, R5, R20 ;  /* 0x0000001405129220 */ /* 0x000fe40000410000 */
[----:B------:R-:W-:Y:S01]  /*61e0*/  @!P1 FFMA.FTZ R49, R10, R4, -R17 ;  /* 0x000000040a319223 */ /* 0x000fe20000010811 */
[----:B------:R-:W-:Y:S01]  /*61f0*/  @!P1 LOP3.LUT R17, R30, 0xffff0000, RZ, 0xc0, !PT ;  /* 0xffff00001e119812 */ /* 0x000fe200078ec0ff */
[----:B------:R-:W-:Y:S01]  /*6200*/  @!P1 FFMA.FTZ R3, R7, R10, R3 ;  /* 0x0000000a07039223 */ /* 0x000fe20000010003 */
[----:B------:R-:W-:Y:S01]  /*6210*/  @!P1 LOP3.LUT R7, R12, 0xffff0000, RZ, 0xc0, !PT ;  /* 0xffff00000c079812 */ /* 0x000fe200078ec0ff */
[-C--:B------:R-:W-:Y:S01]  /*6220*/  @!P1 FMUL.FTZ R5, R5, R6.reuse ;  /* 0x0000000605059220 */ /* 0x080fe20000410000 */
[----:B------:R-:W-:Y:S01]  /*6230*/  @!P1 LOP3.LUT R4, R8, 0xffff0000, RZ, 0xc0, !PT ;  /* 0xffff000008049812 */ /* 0x000fe200078ec0ff */
[----:B------:R-:W-:Y:S01]  /*6240*/  @!P1 FFMA.FTZ R48, R21, R6, -R18 ;  /* 0x0000000615309223 */ /* 0x000fe20000010812 */
[----:B------:R-:W-:Y:S01]  /*6250*/  @!P1 LOP3.LUT R6, R13, 0xffff0000, RZ, 0xc0, !PT ;  /* 0xffff00000d069812 */ /* 0x000fe200078ec0ff */
[----:B------:R-:W-:Y:S01]  /*6260*/  @!P1 FMUL.FTZ R10, R7, R17 ;  /* 0x00000011070a9220 */ /* 0x000fe20000410000 */
[----:B------:R-:W-:Y:S02]  /*6270*/  @!P1 LOP3.LUT R18, R40, 0xffff0000, RZ, 0xc0, !PT ;  /* 0xffff000028129812 */ /* 0x000fe400078ec0ff */
[----:B------:R-:W-:Y:S01]  /*6280*/  @!P1 LOP3.LUT R8, R9, 0xffff0000, RZ, 0xc0, !PT ;  /* 0xffff000009089812 */ /* 0x000fe200078ec0ff */
[C---:B------:R-:W-:Y:S02]  /*6290*/  @!P1 FMUL.FTZ R9, R6.reuse, R22 ;  /* 0x0000001606099220 */ /* 0x040fe40000410000 */
[-C--:B------:R-:W-:Y:S02]  /*62a0*/  @!P1 FMUL.FTZ R6, R6, R4.reuse ;  /* 0x0000000406069220 */ /* 0x080fe40000410000 */
[----:B------:R-:W-:Y:S02]  /*62b0*/  @!P1 FFMA.FTZ R47, R23, R4, -R9 ;  /* 0x00000004172f9223 */ /* 0x000fe40000010809 */
[-C--:B------:R-:W-:Y:S01]  /*62c0*/  @!P1 FMUL.FTZ R4, R7, R8.reuse ;  /* 0x0000000807049220 */ /* 0x080fe20000410000 */
[C---:B------:R-:W-:Y:S01]  /*62d0*/  @!P1 SHF.L.U32 R7, R15.reuse, 0x10, RZ ;  /* 0x000000100f079819 */ /* 0x040fe200000006ff */
[----:B------:R-:W-:Y:S01]  /*62e0*/  @!P1 FFMA.FTZ R46, R18, R8, -R10 ;  /* 0x00000008122e9223 */ /* 0x000fe2000001080a */
[----:B------:R-:W-:Y:S01]  /*62f0*/  @!P1 LOP3.LUT R10, R15, 0xffff0000, RZ, 0xc0, !PT ;  /* 0xffff00000f0a9812 */ /* 0x000fe200078ec0ff */
[C---:B------:R-:W-:Y:S01]  /*6300*/  @!P1 IMAD.U32 R8, R11.reuse, 0x10000, RZ ;  /* 0x000100000b089824 */ /* 0x040fe200078e00ff */
[----:B------:R-:W-:Y:S01]  /*6310*/  @!P1 LOP3.LUT R11, R11, 0xffff0000, RZ, 0xc0, !PT ;  /* 0xffff00000b0b9812 */ /* 0x000fe200078ec0ff */
[----:B------:R-:W-:Y:S02]  /*6320*/  @!P1 FMUL.FTZ R30, R7, R34 ;  /* 0x00000022071e9220 */ /* 0x000fe40000410000 */
[C---:B------:R-:W-:Y:S02]  /*6330*/  @!P1 FMUL.FTZ R31, R10.reuse, R36 ;  /* 0x000000240a1f9220 */ /* 0x040fe40000410000 */
[-C--:B------:R-:W-:Y:S02]  /*6340*/  @!P1 FFMA.FTZ R45, R35, R8.reuse, -R30 ;  /* 0x00000008232d9223 */ /* 0x080fe4000001081e */
[-C--:B------:R-:W-:Y:S02]  /*6350*/  @!P1 FMUL.FTZ R10, R10, R11.reuse ;  /* 0x0000000b0a0a9220 */ /* 0x080fe40000410000 */
[----:B------:R-:W-:Y:S01]  /*6360*/  @!P1 FFMA.FTZ R44, R37, R11, -R31 ;  /* 0x0000000b252c9223 */ /* 0x000fe2000001081f */
[----:B------:R-:W-:Y:S01]  /*6370*/  @!P1 LOP3.LUT R11, R14, 0xffff0000, RZ, 0xc0, !PT ;  /* 0xffff00000e0b9812 */ /* 0x000fe200078ec0ff */
[C---:B------:R-:W-:Y:S01]  /*6380*/  @!P1 IMAD.U32 R30, R32.reuse, 0x10000, RZ ;  /* 0x00010000201e9824 */ /* 0x040fe200078e00ff */
[----:B------:R-:W-:Y:S01]  /*6390*/  @!P1 LOP3.LUT R32, R32, 0xffff0000, RZ, 0xc0, !PT ;  /* 0xffff000020209812 */ /* 0x000fe200078ec0ff */
[----:B------:R-:W-:Y:S01]  /*63a0*/  @!P1 FMUL.FTZ R9, R7, R8 ;  /* 0x0000000807099220 */ /* 0x000fe20000410000 */
[----:B------:R-:W-:Y:S01]  /*63b0*/  @!P1 SHF.L.U32 R8, R16, 0x10, RZ ;  /* 0x0000001010089819 */ /* 0x000fe200000006ff */
[----:B------:R-:W-:Y:S01]  /*63c0*/  @!P1 IMAD.U32 R7, R14, 0x10000, RZ ;  /* 0x000100000e079824 */ /* 0x000fe200078e00ff */
[----:B------:R-:W-:Y:S01]  /*63d0*/  @!P1 LOP3.LUT R16, R16, 0xffff0000, RZ, 0xc0, !PT ;  /* 0xffff000010109812 */ /* 0x000fe200078ec0ff */
[----:B------:R-:W-:Y:S02]  /*63e0*/  @!P1 IMAD.U32 R31, R42, 0x10000, RZ ;  /* 0x000100002a1f9824 */ /* 0x000fe400078e00ff */
[----:B------:R-:W-:Y:S02]  /*63f0*/  @!P1 FMUL.FTZ R38, R7, R30 ;  /* 0x0000001e07269220 */ /* 0x000fe40000410000 */
[----:B------:R-:W-:Y:S02]  /*6400*/  @!P1 FMUL.FTZ R39, R11, R32 ;  /* 0x000000200b279220 */ /* 0x000fe40000410000 */
[----:B------:R-:W-:Y:S01]  /*6410*/  @!P1 FFMA.FTZ R4, R17, R18, R4 ;  /* 0x0000001211049223 */ /* 0x000fe20000010004 */
[----:B------:R-:W-:Y:S01]  /*6420*/  @!P1 F2FP.BF16.PACK_AB R18, R44, R45 ;  /* 0x0000002d2c12923e */ /* 0x000fe200000010ff */
[-C--:B------:R-:W-:Y:S02]  /*6430*/  @!P1 FMUL.FTZ R7, R7, R8.reuse ;  /* 0x0000000807079220 */ /* 0x080fe40000410000 */
[----:B------:R-:W-:Y:S01]  /*6440*/  @!P1 FFMA.FTZ R5, R20, R21, R5 ;  /* 0x0000001514059223 */ /* 0x000fe20000010005 */
[----:B------:R-:W-:Y:S01]  /*6450*/  @!P1 F2FP.BF16.PACK_AB R4, R4, R3 ;  /* 0x000000030404923e */ /* 0x000fe200000010ff */
[----:B------:R-:W-:Y:S02]  /*6460*/  @!P1 FFMA.FTZ R38, R31, R8, -R38 ;  /* 0x000000081f269223 */ /* 0x000fe40000010826 */
[----:B------:R-:W-:Y:S01]  /*6470*/  @!P1 FMUL.FTZ R8, R11, R16 ;  /* 0x000000100b089220 */ /* 0x000fe20000410000 */
[----:B------:R-:W-:Y:S01]  /*6480*/  @!P1 MOV R12, R4 ;  /* 0x00000004000c9202 */ /* 0x000fe20000000f00 */
[----:B------:R-:W-:Y:S01]  /*6490*/  @!P1 FFMA.FTZ R39, R33, R16, -R39 ;  /* 0x0000001021279223 */ /* 0x000fe20000010827 */
[----:B------:R-:W-:Y:S01]  /*64a0*/  @!P1 F2FP.BF16.PACK_AB R16, R47, R48 ;  /* 0x000000302f10923e */ /* 0x000fe200000010ff */
[----:B------:R-:W-:Y:S01]  /*64b0*/  @!P1 FFMA.FTZ R6, R22, R23, R6 ;  /* 0x0000001716069223 */ /* 0x000fe20000010006 */
[----:B------:R-:W-:Y:S01]  /*64c0*/  @!P1 F2FP.BF16.PACK_AB R11, R46, R49 ;  /* 0x000000312e0b923e */ /* 0x000fe200000010ff */
[----:B------:R-:W-:Y:S01]  /*64d0*/  @!P1 FFMA.FTZ R7, R30, R31, R7 ;  /* 0x0000001f1e079223 */ /* 0x000fe20000010007 */
[----:B------:R-:W-:Y:S01]  /*64e0*/  @!P1 F2FP.BF16.PACK_AB R17, R39, R38 ;  /* 0x000000262711923e */ /* 0x000fe200000010ff */
[----:B------:R-:W-:Y:S01]  /*64f0*/  @!P1 FFMA.FTZ R8, R32, R33, R8 ;  /* 0x0000002120089223 */ /* 0x000fe20000010008 */
[----:B------:R-:W-:Y:S01]  /*6500*/  @!P1 F2FP.BF16.PACK_AB R5, R6, R5 ;  /* 0x000000050605923e */ /* 0x000fe200000010ff */
[----:B------:R-:W-:Y:S02]  /*6510*/  @!P1 FFMA.FTZ R9, R34, R35, R9 ;  /* 0x0000002322099223 */ /* 0x000fe40000010009 */
[----:B------:R-:W-:Y:S01]  /*6520*/  @!P1 FFMA.FTZ R10, R36, R37, R10 ;  /* 0x00000025240a9223 */ /* 0x000fe2000001000a */
[----:B------:R-:W-:Y:S01]  /*6530*/  @!P1 F2FP.BF16.PACK_AB R7, R8, R7 ;  /* 0x000000070807923e */ /* 0x000fe200000010ff */
[----:B------:R-:W-:Y:S02]  /*6540*/  @!P1 IMAD.MOV.U32 R40, RZ, RZ, R11 ;  /* 0x000000ffff289224 */ /* 0x000fe400078e000b */
[----:B------:R-:W-:Y:S01]  /*6550*/  @!P1 IMAD.MOV.U32 R41, RZ, RZ, R16 ;  /* 0x000000ffff299224 */ /* 0x000fe200078e0010 */
[----:B------:R-:W-:Y:S01]  /*6560*/  @!P1 F2FP.BF16.PACK_AB R3, R10, R9 ;  /* 0x000000090a03923e */ /* 0x000fe200000010ff */
[----:B------:R-:W-:Y:S02]  /*6570*/  @!P1 IMAD.MOV.U32 R42, RZ, RZ, R17 ;  /* 0x000000ffff2a9224 */ /* 0x000fe400078e0011 */
[----:B------:R-:W-:Y:S02]  /*6580*/  @!P1 IMAD.MOV.U32 R43, RZ, RZ, R18 ;  /* 0x000000ffff2b9224 */ /* 0x000fe400078e0012 */
[----:B------:R-:W-:Y:S02]  /*6590*/  @!P1 IMAD.MOV.U32 R13, RZ, RZ, R5 ;  /* 0x000000ffff0d9224 */ /* 0x000fe400078e0005 */
[----:B------:R-:W-:Y:S01]  /*65a0*/  @!P1 IMAD.MOV.U32 R14, RZ, RZ, R7 ;  /* 0x000000ffff0e9224 */ /* 0x000fe200078e0007 */
[----:B------:R1:W-:Y:S01]  /*65b0*/  ST.E.128 [R62.64], R40 ;  /* 0x000000283e007985 */ /* 0x0003e2000c101d08 */
[----:B------:R-:W-:Y:S07]  /*65c0*/  @!P1 IMAD.MOV.U32 R15, RZ, RZ, R3 ;  /* 0x000000ffff0f9224 */ /* 0x000fee00078e0003 */
[----:B------:R1:W-:Y:S02]  /*65d0*/  @!P0 ST.E.128 [R50.64], R12 ;  /* 0x0000000c32008985 */ /* 0x0003e4000c101d08 */
.L_x_260:
[----:B------:R-:W-:Y:S05]  /*65e0*/  BSYNC B0 ;  /* 0x0000000000007941 */ /* 0x000fea0003800000 */
.L_x_259:
[----:B-1----:R1:W2:Y:S01]  /*65f0*/  SHFL.IDX PT, R41, R71, 0x2, 0x1c1f ;  /* 0x005c1f0047297f89 */ /* 0x0022a200000e0000 */
[----:B------:R-:W-:Y:S03]  /*6600*/  ISETP.GE.OR P0, PT, R158, R60, P5 ;  /* 0x0000003c9e00720c */ /* 0x000fe60002f06670 */
        /* <DEDUP_REMOVED lines=13> */
[----:B--2---:R-:W-:Y:S02]  /*66e0*/  LEA.HI.X R49, R77, R41, R100, 0x1, P0 ;  /* 0x000000294d317211 */ /* 0x004fe400000f0c64 */
[----:B------:R-:W-:Y:S01]  /*66f0*/  @!P1 SHF.R.U64 R4, R24, 0x10, R25 ;  /* 0x0000001018049819 */ /* 0x000fe20000001219 */
[----:B------:R-:W-:Y:S01]  /*6700*/  IMAD.SHL.U32 R44, R3, 0x8, RZ ;  /* 0x00000008032c7824 */ /* 0x000fe200078e00ff */
[----:B------:R-:W-:Y:S02]  /*6710*/  LOP3.LUT R7, R7, 0x1c0, RZ, 0xc0, !PT ;  /* 0x000001c007077812 */ /* 0x000fe400078ec0ff */
[----:B------:R-:W-:Y:S02]  /*6720*/  LOP3.LUT R6, R6, 0x1c0, RZ, 0xc0, !PT ;  /* 0x000001c006067812 */ /* 0x000fe400078ec0ff */
[----:B------:R-:W-:Y:S02]  /*6730*/  LOP3.LUT R3, R7, 0x38, R44, 0xf8, !PT ;  /* 0x0000003807037812 */ /* 0x000fe400078ef82c */
[----:B------:R-:W-:Y:S02]  /*6740*/  SHF.R.U32.HI R6, RZ, 0x3, R6 ;  /* 0x00000003ff067819 */ /* 0x000fe40000011606 */
[----:B------:R-:W-:Y:S02]  /*6750*/  @!P1 PRMT R9, R19, 0x5432, R4 ;  /* 0x0000543213099816 */ /* 0x000fe40000000004 */
[----:B------:R-:W-:Y:S02]  /*6760*/  LOP3.LUT R3, R3, R6, RZ, 0x3c, !PT ;  /* 0x0000000603037212 */ /* 0x000fe400078e3cff */
[----:B------:R-:W-:Y:S02]  /*6770*/  @!P1 SHF.R.U32.HI R7, RZ, 0x10, R27 ;  /* 0x00000010ff079819 */ /* 0x000fe4000001161b */
[--C-:B------:R-:W-:Y:S02]  /*6780*/  @!P1 SHF.R.U32.HI R6, RZ, 0x10, R53.reuse ;  /* 0x00000010ff069819 */ /* 0x100fe40000011635 */
[----:B------:R-:W-:Y:S02]  /*6790*/  @!P1 SHF.R.U64 R11, R52, 0x10, R53 ;  /* 0x00000010340b9819 */ /* 0x000fe40000001235 */
[C---:B------:R-:W-:Y:S02]  /*67a0*/  @!P1 PRMT R8, R58.reuse, 0x5410, R6 ;  /* 0x000054103a089816 */ /* 0x040fe40000000006 */
[----:B------:R-:W-:Y:S02]  /*67b0*/  @!P1 PRMT R11, R58, 0x5432, R11 ;  /* 0x000054323a0b9816 */ /* 0x000fe4000000000b */
[C---:B------:R-:W-:Y:S02]  /*67c0*/  @!P1 SHF.L.U32 R22, R8.reuse, 0x10, RZ ;  /* 0x0000001008169819 */ /* 0x040fe400000006ff */
[----:B------:R-:W-:Y:S02]  /*67d0*/  @!P1 LOP3.LUT R24, R8, 0xffff0000, RZ, 0xc0, !PT ;  /* 0xffff000008189812 */ /* 0x000fe400078ec0ff */
[----:B------:R-:W-:Y:S01]  /*67e0*/  @!P1 PRMT R16, R28, 0x5432, R7 ;  /* 0x000054321c109816 */ /* 0x000fe20000000007 */
[----:B-1----:R-:W-:Y:S01]  /*67f0*/  @!P1 IMAD.U32 R23, R37, 0x10000, RZ ;  /* 0x0001000025179824 */ /* 0x002fe200078e00ff */
[----:B------:R-:W-:Y:S01]  /*6800*/  @!P1 LOP3.LUT R34, R39, 0xffff0000, RZ, 0xc0, !PT ;  /* 0xffff000027229812 */ /* 0x000fe200078ec0ff */
[----:B------:R-:W-:Y:S01]  /*6810*/  @!P1 IMAD.U32 R7, R9, 0x10000, RZ ;  /* 0x0001000009079824 */ /* 0x000fe200078e00ff */
[----:B------:R-:W-:Y:S01]  /*6820*/  @!P1 LOP3.LUT R30, R38, 0xffff0000, RZ, 0xc0, !PT ;  /* 0xffff0000261e9812 */ /* 0x000fe200078ec0ff */
[----:B------:R-:W-:Y:S01]  /*6830*/  @!P1 IMAD.U32 R32, R39, 0x10000, RZ ;  /* 0x0001000027209824 */ /* 0x000fe200078e00ff */
[--C-:B------:R-:W-:Y:S02]  /*6840*/  @!P1 SHF.R.U64 R10, R54, 0x10, R55.reuse ;  /* 0x00000010360a9819 */ /* 0x100fe40000001237 */
[----:B------:R-:W-:Y:S02]  /*6850*/  @!P1 SHF.R.U32.HI R17, RZ, 0x10, R55 ;  /* 0x00000010ff119819 */ /* 0x000fe40000011637 */
[C---:B---3--:R-:W-:Y:S02]  /*6860*/  @!P1 PRMT R35, R59.reuse, 0x5410, R10 ;  /* 0x000054103b239816 */ /* 0x048fe4000000000a */
[----:B------:R-:W-:Y:S02]  /*6870*/  @!P1 PRMT R17, R59, 0x5432, R17 ;  /* 0x000054323b119816 */ /* 0x000fe40000000011 */
[----:B------:R-:W-:Y:S02]  /*6880*/  ISETP.GE.AND P0, PT, R44, c[0x0][0x1d4], PT ;  /* 0x000075002c007a0c */ /* 0x000fe40003f06270 */
[C---:B------:R-:W-:Y:S01]  /*6890*/  @!P1 LOP3.LUT R33, R17.reuse, 0xffff0000, RZ, 0xc0, !PT ;  /* 0xffff000011219812 */ /* 0x040fe200078ec0ff */
[----:B------:R-:W-:Y:S02]  /*68a0*/  @!P1 IMAD.U32 R31, R17, 0x10000, RZ ;  /* 0x00010000111f9824 */ /* 0x000fe400078e00ff */
[----:B-----5:R-:W-:Y:S01]  /*68b0*/  IMAD.IADD R3, R5, 0x1, R3 ;  /* 0x0000000105037824 */ /* 0x020fe200078e0203 */
[----:B------:R-:W-:Y:S01]  /*68c0*/  @!P1 SHF.R.U64 R5, R26, 0x10, R27 ;  /* 0x000000101a059819 */ /* 0x000fe2000000121b */
[----:B------:R-:W-:Y:S02]  /*68d0*/  @!P1 IMAD.U32 R26, R35, 0x10000, RZ ;  /* 0x00010000231a9824 */ /* 0x000fe400078e00ff */
[----:B------:R-:W-:Y:S01]  /*68e0*/  IMAD.SHL.U32 R3, R3, 0x2, RZ ;  /* 0x0000000203037824 */ /* 0x000fe200078e00ff */
[----:B------:R-:W-:Y:S01]  /*68f0*/  @!P1 PRMT R10, R28, 0x5410, R5 ;  /* 0x000054101c0a9816 */ /* 0x000fe20000000005 */
[----:B------:R-:W-:Y:S03]  /*6900*/  @!P1 IMAD.U32 R27, R38, 0x10000, RZ ;  /* 0x00010000261b9824 */ /* 0x000fe600078e00ff */
[----:B------:R1:W2:Y:S02]  /*6910*/  LDS.128 R12, [R3+0x2900] ;  /* 0x00290000030c7984 */ /* 0x0002a40000000c00 */
[----:B-1----:R-:W-:Y:S02]  /*6920*/  @!P1 SHF.R.U32.HI R3, RZ, 0x10, R25 ;  /* 0x00000010ff039819 */ /* 0x002fe40000011619 */
[----:B------:R-:W-:Y:S02]  /*6930*/  @!P1 LOP3.LUT R25, R37, 0xffff0000, RZ, 0xc0, !PT ;  /* 0xffff000025199812 */ /* 0x000fe400078ec0ff */
[----:B------:R-:W-:Y:S01]  /*6940*/  @!P1 PRMT R6, R19, 0x5410, R3 ;  /* 0x0000541013069816 */ /* 0x000fe20000000003 */
[----:B------:R-:W-:Y:S04]  /*6950*/  @!P1 IMAD.U32 R19, R36, 0x10000, RZ ;  /* 0x0001000024139824 */ /* 0x000fe800078e00ff */
[----:B------:R-:W-:Y:S02]  /*6960*/  @!P1 IMAD.U32 R4, R6, 0x10000, RZ ;  /* 0x0001000006049824 */ /* 0x000fe400078e00ff */
[----:B--2---:R-:W-:Y:S01]  /*6970*/  @!P1 IMAD.U32 R3, R13, 0x10000, RZ ;  /* 0x000100000d039824 */ /* 0x004fe200078e00ff */
[----:B------:R-:W-:Y:S02]  /*6980*/  @!P1 SHF.L.U32 R8, R12, 0x10, RZ ;  /* 0x000000100c089819 */ /* 0x000fe400000006ff */
[----:B------:R-:W-:Y:S01]  /*6990*/  @!P1 LOP3.LUT R17, R15, 0xffff0000, RZ, 0xc0, !PT ;  /* 0xffff00000f119812 */ /* 0x000fe200078ec0ff */
[C---:B------:R-:W-:Y:S02]  /*69a0*/  @!P1 FMUL.FTZ R18, R3.reuse, R22 ;  /* 0x0000001603129220 */ /* 0x040fe40000410000 */
[-C--:B------:R-:W-:Y:S01]  /*69b0*/  @!P1 FMUL.FTZ R5, R3, R4.reuse ;  /* 0x0000000403059220 */ /* 0x080fe20000410000 */
[----:B------:R-:W-:Y:S01]  /*69c0*/  @!P1 LOP3.LUT R3, R13, 0xffff0000, RZ, 0xc0, !PT ;  /* 0xffff00000d039812 */ /* 0x000fe200078ec0ff */
[----:B------:R-:W-:Y:S01]  /*69d0*/  @!P1 FFMA.FTZ R52, R23, R4, -R18 ;  /* 0x0000000417349223 */ /* 0x000fe20000010812 */
[----:B------:R-:W-:Y:S01]  /*69e0*/  @!P1 LOP3.LUT R4, R6, 0xffff0000, RZ, 0xc0, !PT ;  /* 0xffff000006049812 */ /* 0x000fe200078ec0ff */
[----:B------:R-:W-:Y:S02]  /*69f0*/  @!P1 IMAD.U32 R18, R11, 0x10000, RZ ;  /* 0x000100000b129824 */ /* 0x000fe400078e00ff */
[C---:B------:R-:W-:Y:S02]  /*6a00*/  @!P1 FMUL.FTZ R20, R3.reuse, R24 ;  /* 0x0000001803149220 */ /* 0x040fe40000410000 */
[C---:B------:R-:W-:Y:S02]  /*6a10*/  @!P1 FMUL.FTZ R21, R8.reuse, R18 ;  /* 0x0000001208159220 */ /* 0x040fe40000410000 */
[-C--:B------:R-:W-:Y:S02]  /*6a20*/  @!P1 FMUL.FTZ R6, R3, R4.reuse ;  /* 0x0000000403069220 */ /* 0x080fe40000410000 */
[----:B------:R-:W-:Y:S01]  /*6a30*/  @!P1 FFMA.FTZ R51, R25, R4, -R20 ;  /* 0x0000000419339223 */ /* 0x000fe20000010814 */
[----:B------:R-:W-:Y:S01]  /*6a40*/  @!P1 LOP3.LUT R20, R11, 0xffff0000, RZ, 0xc0, !PT ;  /* 0xffff00000b149812 */ /* 0x000fe200078ec0ff */
[-C--:B------:R-:W-:Y:S01]  /*6a50*/  @!P1 FMUL.FTZ R3, R8, R7.reuse ;  /* 0x0000000708039220 */ /* 0x080fe20000410000 */
[----:B------:R-:W-:Y:S01]  /*6a60*/  @!P1 LOP3.LUT R4, R12, 0xffff0000, RZ, 0xc0, !PT ;  /* 0xffff00000c049812 */ /* 0x000fe200078ec0ff */
[----:B------:R-:W-:Y:S02]  /*6a70*/  @!P1 IMAD.U32 R8, R14, 0x10000, RZ ;  /* 0x000100000e089824 */ /* 0x000fe400078e00ff */
[----:B------:R-:W-:Y:S01]  /*6a80*/  @!P1 FFMA.FTZ R50, R19, R7, -R21 ;  /* 0x0000000713329223 */ /* 0x000fe20000010815 */
[----:B------:R-:W-:Y:S01]  /*6a90*/  @!P1 LOP3.LUT R21, R36, 0xffff0000, RZ, 0xc0, !PT ;  /* 0xffff000024159812 */ /* 0x000fe200078ec0ff */
[----:B------:R-:W-:Y:S01]  /*6aa0*/  @!P1 FMUL.FTZ R11, R4, R20 ;  /* 0x00000014040b9220 */ /* 0x000fe20000410000 */
[----:B------:R-:W-:Y:S01]  /*6ab0*/  @!P1 LOP3.LUT R7, R9, 0xffff0000, RZ, 0xc0, !PT ;  /* 0xffff000009079812 */ /* 0x000fe200078ec0ff */
[----:B------:R-:W-:Y:S01]  /*6ac0*/  @!P1 FMUL.FTZ R28, R8, R26 ;  /* 0x0000001a081c9220 */ /* 0x000fe20000410000 */
[----:B------:R-:W-:Y:S01]  /*6ad0*/  @!P1 SHF.L.U32 R9, R10, 0x10, RZ ;  /* 0x000000100a099819 */ /* 0x000fe200000006ff */
[----:B------:R-:W-:Y:S01]  /*6ae0*/  @!P1 FFMA.FTZ R3, R18, R19, R3 ;  /* 0x0000001312039223 */ /* 0x000fe20000010003 */
[----:B------:R-:W-:Y:S01]  /*6af0*/  @!P1 LOP3.LUT R10, R10, 0xffff0000, RZ, 0xc0, !PT ;  /* 0xffff00000a0a9812 */ /* 0x000fe200078ec0ff */
[-C--:B------:R-:W-:Y:S02]  /*6b00*/  @!P1 FMUL.FTZ R4, R4, R7.reuse ;  /* 0x0000000704049220 */ /* 0x080fe40000410000 */
[----:B------:R-:W-:Y:S02]  /*6b10*/  @!P1 FFMA.FTZ R47, R21, R7, -R11 ;  /* 0x00000007152f9223 */ /* 0x000fe4000001080b */
[-C--:B------:R-:W-:Y:S01]  /*6b20*/  @!P1 FMUL.FTZ R7, R8, R9.reuse ;  /* 0x0000000908079220 */ /* 0x080fe20000410000 */
[----:B------:R-:W-:Y:S01]  /*6b30*/  @!P1 LOP3.LUT R8, R14, 0xffff0000, RZ, 0xc0, !PT ;  /* 0xffff00000e089812 */ /* 0x000fe200078ec0ff */
[----:B------:R-:W-:Y:S01]  /*6b40*/  @!P1 FFMA.FTZ R46, R27, R9, -R28 ;  /* 0x000000091b2e9223 */ /* 0x000fe2000001081c */
[----:B------:R-:W-:Y:S01]  /*6b50*/  @!P1 LOP3.LUT R28, R35, 0xffff0000, RZ, 0xc0, !PT ;  /* 0xffff0000231c9812 */ /* 0x000fe200078ec0ff */
[----:B------:R-:W-:Y:S01]  /*6b60*/  @!P1 IMAD.U32 R11, R15, 0x10000, RZ ;  /* 0x000100000f0b9824 */ /* 0x000fe200078e00ff */
[C---:B------:R-:W-:Y:S01]  /*6b70*/  @!P1 SHF.L.U32 R9, R16.reuse, 0x10, RZ ;  /* 0x0000001010099819 */ /* 0x040fe200000006ff */
[----:B------:R-:W-:Y:S01]  /*6b80*/  @!P1 FMUL.FTZ R35, R17, R33 ;  /* 0x0000002111239220 */ /* 0x000fe20000410000 */
[----:B------:R-:W-:Y:S01]  /*6b90*/  @!P1 LOP3.LUT R16, R16, 0xffff0000, RZ, 0xc0, !PT ;  /* 0xffff000010109812 */ /* 0x000fe200078ec0ff */
[----:B------:R-:W-:Y:S02]  /*6ba0*/  @!P1 FMUL.FTZ R42, R11, R31 ;  /* 0x0000001f0b2a9220 */ /* 0x000fe40000410000 */
[C---:B------:R-:W-:Y:S02]  /*6bb0*/  @!P1 FMUL.FTZ R43, R8.reuse, R28 ;  /* 0x0000001c082b9220 */ /* 0x040fe40000410000 */
[----:B------:R-:W-:Y:S02]  /*6bc0*/  @!P1 FMUL.FTZ R8, R8, R10 ;  /* 0x0000000a08089220 */ /* 0x000fe40000410000 */
[-C--:B------:R-:W-:Y:S01]  /*6bd0*/  @!P1 FFMA.FTZ R45, R32, R9.reuse, -R42 ;  /* 0x00000009202d9223 */ /* 0x080fe2000001082a */
[----:B------:R-:W-:Y:S01]  /*6be0*/  @!P1 F2FP.BF16.PACK_AB R42, R47, R50 ;  /* 0x000000322f2a923e */ /* 0x000fe200000010ff */
[----:B------:R-:W-:Y:S02]  /*6bf0*/  @!P1 FFMA.FTZ R35, R34, R16, -R35 ;  /* 0x0000001022239223 */ /* 0x000fe40000010823 */
[----:B------:R-:W-:Y:S01]  /*6c00*/  @!P1 FFMA.FTZ R10, R30, R10, -R43 ;  /* 0x0000000a1e0a9223 */ /* 0x000fe2000001082b */
[----:B------:R-:W-:Y:S01]  /*6c10*/  @!P1 F2FP.BF16.PACK_AB R43, R51, R52 ;  /* 0x00000034332b923e */ /* 0x000fe200000010ff */
[----:B------:R-:W-:Y:S01]  /*6c20*/  @!P1 FMUL.FTZ R9, R11, R9 ;  /* 0x000000090b099220 */ /* 0x000fe20000410000 */
[----:B------:R-:W-:Y:S01]  /*6c30*/  @!P1 F2FP.BF16.PACK_AB R35, R35, R45 ;  /* 0x0000002d2323923e */ /* 0x000fe200000010ff */
[----:B------:R-:W-:Y:S01]  /*6c40*/  @!P1 IMAD.MOV.U32 R36, RZ, RZ, R42 ;  /* 0x000000ffff249224 */ /* 0x000fe200078e002a */
[----:B------:R-:W-:Y:S01]  /*6c50*/  @!P1 F2FP.BF16.PACK_AB R11, R10, R46 ;  /* 0x0000002e0a0b923e */ /* 0x000fe200000010ff */
[----:B------:R-:W-:Y:S02]  /*6c60*/  @!P1 IMAD.MOV.U32 R37, RZ, RZ, R43 ;  /* 0x000000ffff259224 */ /* 0x000fe400078e002b */
[----:B------:R-:W-:Y:S02]  /*6c70*/  @!P1 IMAD.MOV.U32 R39, RZ, RZ, R35 ;  /* 0x000000ffff279224 */ /* 0x000fe400078e0023 */
[----:B------:R-:W-:Y:S02]  /*6c80*/  @!P1 IMAD.MOV.U32 R38, RZ, RZ, R11 ;  /* 0x000000ffff269224 */ /* 0x000fe400078e000b */
[----:B------:R-:W-:Y:S02]  /*6c90*/  @!P1 FFMA.FTZ R4, R20, R21, R4 ;  /* 0x0000001514049223 */ /* 0x000fe40000010004 */
[----:B------:R-:W-:Y:S01]  /*6ca0*/  @!P1 FFMA.FTZ R5, R22, R23, R5 ;  /* 0x0000001716059223 */ /* 0x000fe20000010005 */
[----:B------:R1:W-:Y:S01]  /*6cb0*/  ST.E.128 [R48.64], R36 ;  /* 0x0000002430007985 */ /* 0x0003e2000c101d08 */
[----:B------:R-:W-:Y:S01]  /*6cc0*/  @!P1 FFMA.FTZ R6, R24, R25, R6 ;  /* 0x0000001918069223 */ /* 0x000fe20000010006 */
[----:B------:R-:W-:Y:S01]  /*6cd0*/  @!P1 F2FP.BF16.PACK_AB R4, R4, R3 ;  /* 0x000000030404923e */ /* 0x000fe200000010ff */
[----:B------:R-:W-:Y:S02]  /*6ce0*/  @!P1 FFMA.FTZ R7, R26, R27, R7 ;  /* 0x0000001b1a079223 */ /* 0x000fe40000010007 */
[----:B------:R-:W-:Y:S01]  /*6cf0*/  @!P1 FMUL.FTZ R10, R17, R16 ;  /* 0x00000010110a9220 */ /* 0x000fe20000410000 */
[----:B------:R-:W-:Y:S01]  /*6d00*/  @!P1 F2FP.BF16.PACK_AB R5, R6, R5 ;  /* 0x000000050605923e */ /* 0x000fe200000010ff */
[----:B------:R-:W-:Y:S01]  /*6d10*/  @!P1 FFMA.FTZ R8, R28, R30, R8 ;  /* 0x0000001e1c089223 */ /* 0x000fe20000010008 */
[----:B------:R-:W-:Y:S01]  /*6d20*/  @!P1 MOV R12, R4 ;  /* 0x00000004000c9202 */ /* 0x000fe20000000f00 */
[----:B------:R-:W-:Y:S02]  /*6d30*/  @!P1 FFMA.FTZ R9, R31, R32, R9 ;  /* 0x000000201f099223 */ /* 0x000fe40000010009 */
[----:B------:R-:W-:Y:S01]  /*6d40*/  @!P1 FFMA.FTZ R10, R33, R34, R10 ;  /* 0x00000022210a9223 */ /* 0x000fe2000001000a */
[----:B------:R-:W-:Y:S01]  /*6d50*/  @!P1 F2FP.BF16.PACK_AB R7, R8, R7 ;  /* 0x000000070807923e */ /* 0x000fe200000010ff */
[----:B------:R-:W-:Y:S03]  /*6d60*/  @!P1 IMAD.MOV.U32 R13, RZ, RZ, R5 ;  /* 0x000000ffff0d9224 */ /* 0x000fe600078e0005 */
[----:B------:R-:W-:Y:S01]  /*6d70*/  @!P1 F2FP.BF16.PACK_AB R3, R10, R9 ;  /* 0x000000090a03923e */ /* 0x000fe200000010ff */
[----:B------:R-:W-:Y:S04]  /*6d80*/  @!P1 IMAD.MOV.U32 R14, RZ, RZ, R7 ;  /* 0x000000ffff0e9224 */ /* 0x000fe800078e0007 */
[----:B------:R-:W-:Y:S01]  /*6d90*/  @!P1 IMAD.MOV.U32 R15, RZ, RZ, R3 ;  /* 0x000000ffff0f9224 */ /* 0x000fe200078e0003 */
[----:B------:R-:W-:-:S05]  /*6da0*/  @P0 BRA `(.L_x_254) ;  /* 0x000003c000000947 */ /* 0x000fca0003800000 */
[C---:B------:R-:W-:Y:S04]  /*6db0*/  LEA R4, P0, R44.reuse, R40, 0x1 ;  /* 0x000000282c047211 */ /* 0x040fe800078008ff */
[----:B------:R-:W-:Y:S05]  /*6dc0*/  LEA.HI.X.SX32 R5, R44, R41, 0x1, P0 ;  /* 0x000000292c057211 */ /* 0x000fea00000f0eff */
[----:B------:R2:W-:Y:S01]  /*6dd0*/  ST.E.128 [R4.64], R12 ;  /* 0x0000000c04007985 */ /* 0x0005e2000c101d08 */
[----:B------:R-:W-:-:S05]  /*6de0*/  BRA `(.L_x_254) ;  /* 0x0000038000007947 */ /* 0x000fca0003800000 */
.L_x_238:
[----:B------:R1:W2:Y:S01]  /*6df0*/  SHFL.IDX PT, R5, R71, RZ, 0x1c1f ;  /* 0x001c1fff47057589 */ /* 0x0002a200000e0000 */
[----:B------:R-:W-:Y:S01]  /*6e00*/  IMAD R3, R29, -0x50, R2 ;  /* 0xffffffb01d037824 */ /* 0x000fe200078e0202 */
[----:B------:R-:W-:Y:S02]  /*6e10*/  BSSY B0, `(.L_x_261) ;  /* 0x0000013000007945 */ /* 0x000fe40003800000 */
[----:B------:R1:W3:Y:S02]  /*6e20*/  SHFL.IDX PT, R4, R74, RZ, 0x1c1f ;  /* 0x001c1fff4a047589 */ /* 0x0002e400000e0000 */
[----:B------:R-:W-:Y:S04]  /*6e30*/  IMNMX R3, R3, 0x50, PT ;  /* 0x0000005003037817 */ /* 0x000fe80003800200 */
[----:B------:R-:W-:Y:S04]  /*6e40*/  IADD3 R3, -R93, R3, RZ ;  /* 0x000000035d037210 */ /* 0x000fe80007ffe1ff */
[----:B------:R-:W-:Y:S11]  /*6e50*/  ISETP.GE.AND P0, PT, R3, 0x1, PT ;  /* 0x000000010300780c */ /* 0x000ff60003f06270 */
[----:B------:R-:W-:Y:S02]  /*6e60*/  @!UPT UIADD3 URZ, URZ, URZ, URZ ;  /* 0x0000003f3f3ff290 */ /* 0x000fe4000fffe03f */
[----:B------:R-:W-:-:S05]  /*6e70*/  @!P0 BRA `(.L_x_262) ;  /* 0x000000c000008947 */ /* 0x000fca0003800000 */
[C---:B-12---:R-:W-:Y:S11]  /*6e80*/  ISETP.GE.AND P1, PT, R84.reuse, c[0x0][0x1d4], PT ;  /* 0x0000750054007a0c */ /* 0x046ff60003f26270 */
[----:B------:R-:W-:Y:S02]  /*6e90*/  @!UPT UIADD3 URZ, URZ, URZ, URZ ;  /* 0x0000003f3f3ff290 */ /* 0x000fe4000fffe03f */
[----:B------:R-:W1:Y:S01]  /*6ea0*/  @!P1 LDS.128 R8, [R248+0x2800] ;  /* 0x00280000f8089984 */ /* 0x000e620000000c00 */
[CC--:B---3--:R-:W-:Y:S04]  /*6eb0*/  @!P1 LEA R6, P0, R84.reuse, R4.reuse, 0x1 ;  /* 0x0000000454069211 */ /* 0x0c8fe800078008ff */
[-C--:B------:R-:W-:Y:S02]  /*6ec0*/  @!P1 LEA.HI.X R7, R84, R5.reuse, R85, 0x1, P0 ;  /* 0x0000000554079211 */ /* 0x080fe400000f0c55 */
[C---:B------:R-:W-:Y:S11]  /*6ed0*/  ISETP.GE.AND P0, PT, R208.reuse, c[0x0][0x1d4], PT ;  /* 0x00007500d0007a0c */ /* 0x040ff60003f06270 */
[----:B------:R-:W-:Y:S02]  /*6ee0*/  @!UPT UIADD3 URZ, URZ, URZ, URZ ;  /* 0x0000003f3f3ff290 */ /* 0x000fe4000fffe03f */
[C---:B------:R-:W-:Y:S04]  /*6ef0*/  @!P0 LEA R4, P2, R208.reuse, R4, 0x1 ;  /* 0x00000004d0048211 */ /* 0x040fe800078408ff */
[----:B------:R-:W-:Y:S01]  /*6f00*/  @!P0 LEA.HI.X R5, R208, R5, R250, 0x1, P2 ;  /* 0x00000005d0058211 */ /* 0x000fe200010f0cfa */
[----:B-1----:R-:W-:Y:S04]  /*6f10*/  @!P1 ST.E.128 [R6.64], R8 ;  /* 0x0000000806009985 */ /* 0x002fe8000c101d08 */
[----:B------:R-:W1:Y:S04]  /*6f20*/  @!P0 LDS.128 R8, [R249+0x2800] ;  /* 0x00280000f9088984 */ /* 0x000e680000000c00 */
[----:B-1----:R1:W-:Y:S02]  /*6f30*/  @!P0 ST.E.128 [R4.64], R8 ;  /* 0x0000000804008985 */ /* 0x0023e4000c101d08 */
.L_x_262:
[----:B-12---:R-:W-:Y:S05]  /*6f40*/  BSYNC B0 ;  /* 0x0000000000007941 */ /* 0x006fea0003800000 */
.L_x_261:
[----:B------:R1:W2:Y:S01]  /*6f50*/  SHFL.IDX PT, R5, R71, 0x1, 0x1c1f ;  /* 0x003c1f0047057f89 */ /* 0x0002a200000e0000 */
[----:B------:R-:W-:Y:S01]  /*6f60*/  ISETP.GE.AND P0, PT, R3, 0x21, PT ;  /* 0x000000210300780c */ /* 0x000fe20003f06270 */
[----:B------:R-:W-:Y:S02]  /*6f70*/  BSSY B0, `(.L_x_263) ;  /* 0x000000f000007945 */ /* 0x000fe40003800000 */
[----:B---3--:R1:W3:Y:S10]  /*6f80*/  SHFL.IDX PT, R4, R74, 0x1, 0x1c1f ;  /* 0x003c1f004a047f89 */ /* 0x0082f400000e0000 */
[----:B------:R-:W-:-:S05]  /*6f90*/  @!P0 BRA `(.L_x_264) ;  /* 0x000000c000008947 */ /* 0x000fca0003800000 */
[C---:B------:R-:W-:Y:S11]  /*6fa0*/  ISETP.GE.AND P1, PT, R84.reuse, c[0x0][0x1d4], PT ;  /* 0x0000750054007a0c */ /* 0x040ff60003f26270 */
[----:B------:R-:W-:Y:S02]  /*6fb0*/  @!UPT UIADD3 URZ, URZ, URZ, URZ ;  /* 0x0000003f3f3ff290 */ /* 0x000fe4000fffe03f */
[----:B------:R-:W4:Y:S01]  /*6fc0*/  @!P1 LDS.128 R8, [R248+0x3800] ;  /* 0x00380000f8089984 */ /* 0x000f220000000c00 */
[CC--:B---3--:R-:W-:Y:S04]  /*6fd0*/  @!P1 LEA R6, P0, R84.reuse, R4.reuse, 0x1 ;  /* 0x0000000454069211 */ /* 0x0c8fe800078008ff */
[-C--:B--2---:R-:W-:Y:S02]  /*6fe0*/  @!P1 LEA.HI.X R7, R84, R5.reuse, R85, 0x1, P0 ;  /* 0x0000000554079211 */ /* 0x084fe400000f0c55 */
[C---:B------:R-:W-:Y:S11]  /*6ff0*/  ISETP.GE.AND P0, PT, R208.reuse, c[0x0][0x1d4], PT ;  /* 0x00007500d0007a0c */ /* 0x040ff60003f06270 */
[----:B------:R-:W-:Y:S02]  /*7000*/  @!UPT UIADD3 URZ, URZ, URZ, URZ ;  /* 0x0000003f3f3ff290 */ /* 0x000fe4000fffe03f */
[C---:B------:R-:W-:Y:S04]  /*7010*/  @!P0 LEA R4, P2, R208.reuse, R4, 0x1 ;  /* 0x00000004d0048211 */ /* 0x040fe800078408ff */
[----:B------:R-:W-:Y:S01]  /*7020*/  @!P0 LEA.HI.X R5, R208, R5, R250, 0x1, P2 ;  /* 0x00000005d0058211 */ /* 0x000fe200010f0cfa */
[----:B----4-:R-:W-:Y:S04]  /*7030*/  @!P1 ST.E.128 [R6.64], R8 ;  /* 0x0000000806009985 */ /* 0x010fe8000c101d08 */
[----:B------:R-:W2:Y:S04]  /*7040*/  @!P0 LDS.128 R8, [R249+0x3800] ;  /* 0x00380000f9088984 */ /* 0x000ea80000000c00 */
[----:B--2---:R2:W-:Y:S02]  /*7050*/  @!P0 ST.E.128 [R4.64], R8 ;  /* 0x0000000804008985 */ /* 0x0045e4000c101d08 */
.L_x_264:
[----:B------:R-:W-:Y:S05]  /*7060*/  BSYNC B0 ;  /* 0x0000000000007941 */ /* 0x000fea0003800000 */
.L_x_263:
[----:B--2---:R2:W4:Y:S01]  /*7070*/  SHFL.IDX PT, R5, R71, 0x2, 0x1c1f ;  /* 0x005c1f0047057f89 */ /* 0x00452200000e0000 */
[----:B------:R-:W-:Y:S03]  /*7080*/  ISETP.GE.AND P0, PT, R3, 0x41, PT ;  /* 0x000000410300780c */ /* 0x000fe60003f06270 */
[----:B---3--:R2:W3:Y:S10]  /*7090*/  SHFL.IDX PT, R4, R74, 0x2, 0x1c1f ;  /* 0x005c1f004a047f89 */ /* 0x0084f400000e0000 */
[----:B------:R-:W-:-:S05]  /*70a0*/  @!P0 BRA `(.L_x_254) ;  /* 0x000000c000008947 */ /* 0x000fca0003800000 */
[C---:B------:R-:W-:Y:S11]  /*70b0*/  ISETP.GE.AND P1, PT, R84.reuse, c[0x0][0x1d4], PT ;  /* 0x0000750054007a0c */ /* 0x040ff60003f26270 */
[----:B------:R-:W-:Y:S02]  /*70c0*/  @!UPT UIADD3 URZ, URZ, URZ, URZ ;  /* 0x0000003f3f3ff290 */ /* 0x000fe4000fffe03f */
[----:B------:R-:W5:Y:S01]  /*70d0*/  @!P1 LDS.128 R8, [R248+0x4800] ;  /* 0x00480000f8089984 */ /* 0x000f620000000c00 */
[CC--:B---3--:R-:W-:Y:S04]  /*70e0*/  @!P1 LEA R6, P0, R84.reuse, R4.reuse, 0x1 ;  /* 0x0000000454069211 */ /* 0x0c8fe800078008ff */
[-C--:B----4-:R-:W-:Y:S02]  /*70f0*/  @!P1 LEA.HI.X R7, R84, R5.reuse, R85, 0x1, P0 ;  /* 0x0000000554079211 */ /* 0x090fe400000f0c55 */
[C---:B------:R-:W-:Y:S11]  /*7100*/  ISETP.GE.AND P0, PT, R208.reuse, c[0x0][0x1d4], PT ;  /* 0x00007500d0007a0c */ /* 0x040ff60003f06270 */
[----:B------:R-:W-:Y:S02]  /*7110*/  @!UPT UIADD3 URZ, URZ, URZ, URZ ;  /* 0x0000003f3f3ff290 */ /* 0x000fe4000fffe03f */
[C---:B------:R-:W-:Y:S04]  /*7120*/  @!P0 LEA R4, P2, R208.reuse, R4, 0x1 ;  /* 0x00000004d0048211 */ /* 0x040fe800078408ff */
[----:B------:R-:W-:Y:S01]  /*7130*/  @!P0 LEA.HI.X R5, R208, R5, R250, 0x1, P2 ;  /* 0x00000005d0058211 */ /* 0x000fe200010f0cfa */
[----:B-----5:R-:W-:Y:S04]  /*7140*/  @!P1 ST.E.128 [R6.64], R8 ;  /* 0x0000000806009985 */ /* 0x020fe8000c101d08 */
[----:B------:R-:W3:Y:S04]  /*7150*/  @!P0 LDS.128 R8, [R249+0x4800] ;  /* 0x00480000f9088984 */ /* 0x000ee80000000c00 */
[----:B---3--:R3:W-:Y:S02]  /*7160*/  @!P0 ST.E.128 [R4.64], R8 ;  /* 0x0000000804008985 */ /* 0x0087e4000c101d08 */
.L_x_254:
[----:B------:R-:W-:Y:S05]  /*7170*/  BSYNC B2 ;  /* 0x0000000000027941 */ /* 0x000fea0003800000 */
.L_x_237:
[C---:B------:R-:W-:Y:S01]  /*7180*/  IMAD R18, R29.reuse, -0x50, RZ ;  /* 0xffffffb01d127824 */ /* 0x040fe200078e02ff */
[----:B------:R-:W-:Y:S01]  /*7190*/  BSSY B0, `(.L_x_265) ;  /* 0x0000064000007945 */ /* 0x000fe20003800000 */
[----:B------:R-:W-:Y:S04]  /*71a0*/  IMAD.WIDE R6, R29, 0x50, R108 ;  /* 0x000000501d067825 */ /* 0x000fe800078e026c */
[----:B------:R-:W-:Y:S05]  /*71b0*/  IMAD.IADD R3, R107, 0x1, R18 ;  /* 0x000000016b037824 */ /* 0x000fea00078e0212 */
[C---:B------:R-:W-:Y:S02]  /*71c0*/  ISETP.GE.AND P3, PT, R3.reuse, 0x11, PT ;  /* 0x000000110300780c */ /* 0x040fe40003f66270 */
[C---:B------:R-:W-:Y:S02]  /*71d0*/  ISETP.GE.AND P2, PT, R3.reuse, 0x21, PT ;  /* 0x000000210300780c */ /* 0x040fe40003f46270 */
[C---:B------:R-:W-:Y:S09]  /*71e0*/  ISETP.GE.AND P1, PT, R3.reuse, 0x31, PT ;  /* 0x000000310300780c */ /* 0x040ff20003f26270 */
[C---:B--23--:R-:W-:Y:S04]  /*71f0*/  @P3 IADD3 R8, P0, R6.reuse, 0x10, RZ ;  /* 0x0000001006083810 */ /* 0x04cfe80007f1e0ff */
[-C--:B------:R-:W-:Y:S02]  /*7200*/  @P3 IADD3.X R10, RZ, R7.reuse, RZ, P0, !PT ;  /* 0x00000007ff0a3210 */ /* 0x080fe400007fe4ff */
[C---:B------:R-:W-:Y:S05]  /*7210*/  @P2 IADD3 R9, P0, R6.reuse, 0x20, RZ ;  /* 0x0000002006092810 */ /* 0x040fea0007f1e0ff */
[--C-:B------:R-:W-:Y:S01]  /*7220*/  @P2 IMAD.X R11, RZ, RZ, R7.reuse, P0 ;  /* 0x000000ffff0b2224 */ /* 0x100fe200000e0607 */
[C---:B------:R-:W-:Y:S04]  /*7230*/  @P1 IADD3 R16, P0, R6.reuse, 0x30, RZ ;  /* 0x0000003006101810 */ /* 0x040fe80007f1e0ff */
[----:B------:R-:W-:Y:S02]  /*7240*/  @P1 IADD3.X R19, RZ, R7, RZ, P0, !PT ;  /* 0x00000007ff131210 */ /* 0x000fe400007fe4ff */
[C---:B------:R-:W-:Y:S11]  /*7250*/  ISETP.GE.AND P0, PT, R3.reuse, 0x41, PT ;  /* 0x000000410300780c */ /* 0x040ff60003f06270 */
[----:B------:R-:W-:Y:S02]  /*7260*/  @!UPT UIADD3 URZ, URZ, URZ, URZ ;  /* 0x0000003f3f3ff290 */ /* 0x000fe4000fffe03f */
[C---:B------:R-:W-:Y:S05]  /*7270*/  @P0 IADD3 R17, P4, R6.reuse, 0x40, RZ ;  /* 0x0000004006110810 */ /* 0x040fea0007f9e0ff */
[----:B------:R-:W-:Y:S01]  /*7280*/  @P0 IMAD.X R20, RZ, RZ, R7, P4 ;  /* 0x000000ffff140224 */ /* 0x000fe200020e0607 */
[----:B------:R-:W-:Y:S11]  /*7290*/  ISETP.GE.AND P4, PT, R3, 0x1, PT ;  /* 0x000000010300780c */ /* 0x000ff60003f86270 */
[----:B------:R-:W-:Y:S02]  /*72a0*/  @!UPT UIADD3 URZ, URZ, URZ, URZ ;  /* 0x0000003f3f3ff290 */ /* 0x000fe4000fffe03f */
[----:B------:R-:W-:Y:S01]  /*72b0*/  @P4 IMAD R3, R7, c[0x0][0x258], RZ ;  /* 0x0000960007034a24 */ /* 0x000fe200078e02ff */
[----:B------:R-:W-:Y:S01]  /*72c0*/  @P4 MOV R4, R78 ;  /* 0x0000004e00044202 */ /* 0x000fe20000000f00 */
[----:B----4-:R-:W-:Y:S02]  /*72d0*/  @P4 IMAD.MOV.U32 R5, RZ, RZ, R80 ;  /* 0x000000ffff054224 */ /* 0x010fe400078e0050 */
[C---:B------:R-:W-:Y:S02]  /*72e0*/  @P4 IMAD R3, R6.reuse, c[0x0][0x25c], R3 ;  /* 0x0000970006034a24 */ /* 0x040fe400078e0203 */
[----:B------:R-:W-:Y:S05]  /*72f0*/  @P4 IMAD.WIDE.U32 R4, R6, c[0x0][0x258], R4 ;  /* 0x0000960006044a25 */ /* 0x000fea00078e0004 */
[C---:B------:R-:W-:Y:S02]  /*7300*/  @P4 LEA R14, P5, R4.reuse, c[0x0][0x250], 0x1 ;  /* 0x00009400040e4a11 */ /* 0x040fe400078a08ff */
[----:B------:R-:W-:Y:S02]  /*7310*/  @P4 IADD3 R3, R5, R3, RZ ;  /* 0x0000000305034210 */ /* 0x000fe40007ffe0ff */
[----:B------:R-:W-:Y:S02]  /*7320*/  @P3 MOV R5, R80 ;  /* 0x0000005000053202 */ /* 0x000fe40000000f00 */
[----:B------:R-:W-:Y:S01]  /*7330*/  @P4 LEA.HI.X R15, R4, c[0x0][0x254], R3, 0x1, P5 ;  /* 0x00009500040f4a11 */ /* 0x000fe200028f0c03 */
[----:B------:R-:W-:Y:S02]  /*7340*/  @P3 IMAD R3, R10, c[0x0][0x258], RZ ;  /* 0x000096000a033a24 */ /* 0x000fe400078e02ff */
[----:B------:R-:W-:Y:S02]  /*7350*/  @P3 IMAD.MOV.U32 R4, RZ, RZ, R78 ;  /* 0x000000ffff043224 */ /* 0x000fe400078e004e */
[----:B------:R-:W-:Y:S01]  /*7360*/  @!PT LDS RZ, [RZ] ;  /* 0x00000000fffff984 */ /* 0x000fe20000000800 */
[----:B------:R-:W-:Y:S01]  /*7370*/  @!PT LDS RZ, [RZ] ;  /* 0x00000000fffff984 */ /* 0x000fe20000000800 */
[----:B------:R-:W-:Y:S01]  /*7380*/  @!PT LDS RZ, [RZ] ;  /* 0x00000000fffff984 */ /* 0x000fe20000000800 */
[----:B------:R2:W-:Y:S01]  /*7390*/  @P4 LDGSTS.E.BYPASS.LTC128B.128 [R209+0x100], [R14.64], !P6 ;  /* 0x001000000ed14fae */ /* 0x0005e2000f101d48 */
[C---:B------:R-:W-:Y:S02]  /*73a0*/  @P3 IMAD R3, R8.reuse, c[0x0][0x25c], R3 ;  /* 0x0000970008033a24 */ /* 0x040fe400078e0203 */
[----:B------:R-:W-:Y:S04]  /*73b0*/  @P3 IMAD.WIDE.U32 R4, R8, c[0x0][0x258], R4 ;  /* 0x0000960008043a25 */ /* 0x000fe800078e0004 */
[----:B------:R-:W-:Y:S01]  /*73c0*/  @P3 IMAD.IADD R3, R5, 0x1, R3 ;  /* 0x0000000105033824 */ /* 0x000fe200078e0203 */
[C---:B------:R-:W-:Y:S01]  /*73d0*/  @P3 LEA R12, P5, R4.reuse, c[0x0][0x250], 0x1 ;  /* 0x00009400040c3a11 */ /* 0x040fe200078a08ff */
[----:B------:R-:W-:Y:S03]  /*73e0*/  @P2 IMAD.MOV.U32 R5, RZ, RZ, R80 ;  /* 0x000000ffff052224 */ /* 0x000fe600078e0050 */
[----:B------:R-:W-:Y:S01]  /*73f0*/  @P3 LEA.HI.X R13, R4, c[0x0][0x254], R3, 0x1, P5 ;  /* 0x00009500040d3a11 */ /* 0x000fe200028f0c03 */
[----:B------:R-:W-:Y:S01]  /*7400*/  @P2 IMAD R3, R11, c[0x0][0x258], RZ ;  /* 0x000096000b032a24 */ /* 0x000fe200078e02ff */
[----:B------:R-:W-:Y:S03]  /*7410*/  @P2 MOV R4, R78 ;  /* 0x0000004e00042202 */ /* 0x000fe60000000f00 */
[----:B------:R2:W-:Y:S01]  /*7420*/  @P3 LDGSTS.E.BYPASS.LTC128B.128 [R209+0x900], [R12.64], !P6 ;  /* 0x009000000cd13fae */ /* 0x0005e2000f101d48 */
[C---:B------:R-:W-:Y:S02]  /*7430*/  @P2 IMAD R3, R9.reuse, c[0x0][0x25c], R3 ;  /* 0x0000970009032a24 */ /* 0x040fe400078e0203 */
[----:B------:R-:W-:Y:S05]  /*7440*/  @P2 IMAD.WIDE.U32 R4, R9, c[0x0][0x258], R4 ;  /* 0x0000960009042a25 */ /* 0x000fea00078e0004 */
[C---:B------:R-:W-:Y:S02]  /*7450*/  @P2 LEA R10, P5, R4.reuse, c[0x0][0x250], 0x1 ;  /* 0x00009400040a2a11 */ /* 0x040fe400078a08ff */
[----:B------:R-:W-:Y:S02]  /*7460*/  @P2 IADD3 R3, R5, R3, RZ ;  /* 0x0000000305032210 */ /* 0x000fe40007ffe0ff */
[----:B------:R-:W-:Y:S02]  /*7470*/  @P1 MOV R5, R80 ;  /* 0x0000005000051202 */ /* 0x000fe40000000f00 */
[----:B------:R-:W-:Y:S01]  /*7480*/  @P2 LEA.HI.X R11, R4, c[0x0][0x254], R3, 0x1, P5 ;  /* 0x00009500040b2a11 */ /* 0x000fe200028f0c03 */
[----:B------:R-:W-:Y:S02]  /*7490*/  @P1 IMAD.MOV.U32 R4, RZ, RZ, R78 ;  /* 0x000000ffff041224 */ /* 0x000fe400078e004e */
[----:B------:R-:W-:Y:S02]  /*74a0*/  @P1 IMAD R3, R19, c[0x0][0x258], RZ ;  /* 0x0000960013031a24 */ /* 0x000fe400078e02ff */
[----:B------:R2:W-:Y:S01]  /*74b0*/  @P2 LDGSTS.E.BYPASS.LTC128B.128 [R209+0x1100], [R10.64], !P6 ;  /* 0x011000000ad12fae */ /* 0x0005e2000f101d48 */
[C---:B------:R-:W-:Y:S04]  /*74c0*/  @P1 IMAD.WIDE.U32 R4, R16.reuse, c[0x0][0x258], R4 ;  /* 0x0000960010041a25 */ /* 0x040fe800078e0004 */
[----:B------:R-:W-:Y:S01]  /*74d0*/  @P1 IMAD R3, R16, c[0x0][0x25c], R3 ;  /* 0x0000970010031a24 */ /* 0x000fe200078e0203 */
[C---:B------:R-:W-:Y:S03]  /*74e0*/  @P1 LEA R6, P5, R4.reuse, c[0x0][0x250], 0x1 ;  /* 0x0000940004061a11 */ /* 0x040fe600078a08ff */
[----:B------:R-:W-:Y:S02]  /*74f0*/  @P1 IMAD.IADD R3, R5, 0x1, R3 ;  /* 0x0000000105031824 */ /* 0x000fe400078e0203 */
        /* <DEDUP_REMOVED lines=8> */
[----:B------:R-:W-:Y:S04]  /*7580*/  @P0 IADD3 R3, R5, R3, RZ ;  /* 0x0000000305030210 */ /* 0x000fe80007ffe0ff */
[----:B------:R-:W-:Y:S01]  /*7590*/  @P0 LEA.HI.X R9, R4, c[0x0][0x254], R3, 0x1, P5 ;  /* 0x0000950004090a11 */ /* 0x000fe200028f0c03 */
[----:B------:R-:W-:Y:S02]  /*75a0*/  IMAD R3, R89, c[0x0][0x208], RZ ;  /* 0x0000820059037a24 */ /* 0x000fe400078e02ff */
[C---:B------:R-:W-:Y:S02]  /*75b0*/  IMAD.WIDE.U32 R4, R76.reuse, c[0x0][0x208], RZ ;  /* 0x000082004c047a25 */ /* 0x040fe400078e00ff */
[----:B------:R2:W-:Y:S02]  /*75c0*/  @P0 LDGSTS.E.BYPASS.LTC128B.128 [R209+0x2100], [R8.64], !P6 ;  /* 0x0210000008d10fae */ /* 0x0005e4000f101d48 */
[----:B------:R-:W-:Y:S04]  /*75d0*/  IMAD R3, R76, c[0x0][0x20c], R3 ;  /* 0x000083004c037a24 */ /* 0x000fe800078e0203 */
[----:B------:R-:W-:Y:S01]  /*75e0*/  IMAD.IADD R5, R5, 0x1, R3 ;  /* 0x0000000105057824 */ /* 0x000fe200078e0203 */
[----:B------:R-:W0:Y:S01]  /*75f0*/  LDGDEPBAR ;  /* 0x00000000000079af */ /* 0x000e220000000000 */
[----:B---3--:R-:W-:Y:S02]  /*7600*/  IMAD R6, R92, c[0x0][0x218], RZ ;  /* 0x000086005c067a24 */ /* 0x008fe400078e02ff */
[C---:B------:R-:W-:Y:S04]  /*7610*/  IMAD.WIDE.U32 R4, R75.reuse, c[0x0][0x218], R4 ;  /* 0x000086004b047a25 */ /* 0x040fe800078e0004 */
[----:B------:R-:W-:Y:S01]  /*7620*/  IMAD R6, R75, c[0x0][0x21c], R6 ;  /* 0x000087004b067a24 */ /* 0x000fe200078e0206 */
[----:B------:R-:W-:Y:S04]  /*7630*/  IADD3 R3, P0, R116, R4, RZ ;  /* 0x0000000474037210 */ /* 0x000fe80007f1e0ff */
[----:B------:R-:W-:Y:S02]  /*7640*/  IADD3.X R4, R126, R5, R6, P0, !PT ;  /* 0x000000057e047210 */ /* 0x000fe400007fe406 */
[C---:B------:R-:W-:Y:S04]  /*7650*/  LEA R5, P0, R3.reuse, c[0x0][0x1f8], 0x1 ;  /* 0x00007e0003057a11 */ /* 0x040fe800078008ff */
[----:B------:R-:W-:Y:S01]  /*7660*/  LEA.HI.X R4, R3, c[0x0][0x1fc], R4, 0x1, P0 ;  /* 0x00007f0003047a11 */ /* 0x000fe200000f0c04 */
[----:B------:R2:W3:Y:S01]  /*7670*/  SHFL.IDX PT, R6, R5, RZ, 0x1c1f ;  /* 0x001c1fff05067589 */ /* 0x0004e200000e0000 */
[----:B------:R-:W-:Y:S04]  /*7680*/  IADD3 R3, R18, R2, RZ ;  /* 0x0000000212037210 */ /* 0x000fe80007ffe0ff */
[----:B------:R-:W-:Y:S01]  /*7690*/  IMNMX R3, R3, 0x50, PT ;  /* 0x0000005003037817 */ /* 0x000fe20003800200 */
[----:B------:R-:W-:Y:S04]  /*76a0*/  DEPBAR.LE SB0, 0x0 ;  /* 0x000080000000791a */ /* 0x000fe80000000000 */
[----:B------:R2:W4:Y:S01]  /*76b0*/  SHFL.IDX PT, R7, R4, RZ, 0x1c1f ;  /* 0x001c1fff04077589 */ /* 0x00052200000e0000 */
[----:B------:R-:W-:Y:S06]  /*76c0*/  IMAD.IADD R3, R3, 0x1, -R93 ;  /* 0x0000000103037824 */ /* 0x000fec00078e0a5d */
[----:B------:R-:W-:Y:S01]  /*76d0*/  BAR.SYNC.DEFER_BLOCKING 0x0 ;  /* 0x0000000000007b1d */ /* 0x000fe20000010000 */
[----:B------:R-:W-:Y:S11]  /*76e0*/  ISETP.GE.AND P0, PT, R3, 0x1, PT ;  /* 0x000000010300780c */ /* 0x000ff60003f06270 */
[----:B------:R-:W-:Y:S02]  /*76f0*/  @!UPT UIADD3 URZ, URZ, URZ, URZ ;  /* 0x0000003f3f3ff290 */ /* 0x000fe4000fffe03f */
[----:B------:R-:W-:-:S05]  /*7700*/  @!P0 BRA `(.L_x_266) ;  /* 0x000000c000008947 */ /* 0x000fca0003800000 */
[C---:B---3--:R-:W-:Y:S11]  /*7710*/  ISETP.GE.AND P1, PT, R84.reuse, c[0x0][0x1d4], PT ;  /* 0x0000750054007a0c */ /* 0x048ff60003f26270 */
[----:B------:R-:W-:Y:S02]  /*7720*/  @!UPT UIADD3 URZ, URZ, URZ, URZ ;  /* 0x0000003f3f3ff290 */ /* 0x000fe4000fffe03f */
[----:B--2---:R-:W2:Y:S01]  /*7730*/  @!P1 LDS.128 R12, [R248] ;  /* 0x00000000f80c9984 */ /* 0x004ea20000000c00 */
[CC--:B------:R-:W-:Y:S04]  /*7740*/  @!P1 LEA R8, P0, R84.reuse, R6.reuse, 0x1 ;  /* 0x0000000654089211 */ /* 0x0c0fe800078008ff */
[-C--:B----4-:R-:W-:Y:S02]  /*7750*/  @!P1 LEA.HI.X R9, R84, R7.reuse, R85, 0x1, P0 ;  /* 0x0000000754099211 */ /* 0x090fe400000f0c55 */
[C---:B------:R-:W-:Y:S11]  /*7760*/  ISETP.GE.AND P0, PT, R208.reuse, c[0x0][0x1d4], PT ;  /* 0x00007500d0007a0c */ /* 0x040ff60003f06270 */
[----:B------:R-:W-:Y:S02]  /*7770*/  @!UPT UIADD3 URZ, URZ, URZ, URZ ;  /* 0x0000003f3f3ff290 */ /* 0x000fe4000fffe03f */
[C---:B------:R-:W-:Y:S04]  /*7780*/  @!P0 LEA R6, P2, R208.reuse, R6, 0x1 ;  /* 0x00000006d0068211 */ /* 0x040fe800078408ff */
[----:B------:R-:W-:Y:S01]  /*7790*/  @!P0 LEA.HI.X R7, R208, R7, R250, 0x1, P2 ;  /* 0x00000007d0078211 */ /* 0x000fe200010f0cfa */
[----:B--2---:R-:W-:Y:S04]  /*77a0*/  @!P1 ST.E.128 [R8.64], R12 ;  /* 0x0000000c08009985 */ /* 0x004fe8000c101d08 */
[----:B------:R-:W2:Y:S04]  /*77b0*/  @!P0 LDS.128 R8, [R249] ;  /* 0x00000000f9088984 */ /* 0x000ea80000000c00 */
[----:B--2---:R2:W-:Y:S02]  /*77c0*/  @!P0 ST.E.128 [R6.64], R8 ;  /* 0x0000000806008985 */ /* 0x0045e4000c101d08 */
.L_x_266:
[----:B---3--:R-:W-:Y:S05]  /*77d0*/  BSYNC B0 ;  /* 0x0000000000007941 */ /* 0x008fea0003800000 */
.L_x_265:
[----:B--2-4-:R2:W3:Y:S01]  /*77e0*/  SHFL.IDX PT, R7, R4, 0x1, 0x1c1f ;  /* 0x003c1f0004077f89 */ /* 0x0144e200000e0000 */
[----:B------:R-:W-:Y:S01]  /*77f0*/  ISETP.GE.AND P0, PT, R3, 0x21, PT ;  /* 0x000000210300780c */ /* 0x000fe20003f06270 */
[----:B------:R-:W-:Y:S02]  /*7800*/  BSSY B0, `(.L_x_267) ;  /* 0x000000f000007945 */ /* 0x000fe40003800000 */
[----:B------:R2:W4:Y:S10]  /*7810*/  SHFL.IDX PT, R6, R5, 0x1, 0x1c1f ;  /* 0x003c1f0005067f89 */ /* 0x00053400000e0000 */
[----:B------:R-:W-:-:S05]  /*7820*/  @!P0 BRA `(.L_x_268) ;  /* 0x000000c000008947 */ /* 0x000fca0003800000 */
[C---:B------:R-:W-:Y:S11]  /*7830*/  ISETP.GE.AND P1, PT, R84.reuse, c[0x0][0x1d4], PT ;  /* 0x0000750054007a0c */ /* 0x040ff60003f26270 */
[----:B------:R-:W-:Y:S02]  /*7840*/  @!UPT UIADD3 URZ, URZ, URZ, URZ ;  /* 0x0000003f3f3ff290 */ /* 0x000fe4000fffe03f */
[----:B------:R-:W5:Y:S01]  /*7850*/  @!P1 LDS.128 R12, [R248+0x1000] ;  /* 0x00100000f80c9984 */ /* 0x000f620000000c00 */
[CC--:B----4-:R-:W-:Y:S04]  /*7860*/  @!P1 LEA R8, P0, R84.reuse, R6.reuse, 0x1 ;  /* 0x0000000654089211 */ /* 0x0d0fe800078008ff */
[-C--:B---3--:R-:W-:Y:S02]  /*7870*/  @!P1 LEA.HI.X R9, R84, R7.reuse, R85, 0x1, P0 ;  /* 0x0000000754099211 */ /* 0x088fe400000f0c55 */
[C---:B------:R-:W-:Y:S11]  /*7880*/  ISETP.GE.AND P0, PT, R208.reuse, c[0x0][0x1d4], PT ;  /* 0x00007500d0007a0c */ /* 0x040ff60003f06270 */
[----:B------:R-:W-:Y:S02]  /*7890*/  @!UPT UIADD3 URZ, URZ, URZ, URZ ;  /* 0x0000003f3f3ff290 */ /* 0x000fe4000fffe03f */
[C---:B------:R-:W-:Y:S04]  /*78a0*/  @!P0 LEA R6, P2, R208.reuse, R6, 0x1 ;  /* 0x00000006d0068211 */ /* 0x040fe800078408ff */
[----:B------:R-:W-:Y:S01]  /*78b0*/  @!P0 LEA.HI.X R7, R208, R7, R250, 0x1, P2 ;  /* 0x00000007d0078211 */ /* 0x000fe200010f0cfa */
[----:B-----5:R-:W-:Y:S04]  /*78c0*/  @!P1 ST.E.128 [R8.64], R12 ;  /* 0x0000000c08009985 */ /* 0x020fe8000c101d08 */
[----:B------:R-:W3:Y:S04]  /*78d0*/  @!P0 LDS.128 R8, [R249+0x1000] ;  /* 0x00100000f9088984 */ /* 0x000ee80000000c00 */
[----:B---3--:R3:W-:Y:S02]  /*78e0*/  @!P0 ST.E.128 [R6.64], R8 ;  /* 0x0000000806008985 */ /* 0x0087e4000c101d08 */
.L_x_268:
[----:B------:R-:W-:Y:S05]  /*78f0*/  BSYNC B0 ;  /* 0x0000000000007941 */ /* 0x000fea0003800000 */
.L_x_267:
[----:B---3--:R3:W1:Y:S01]  /*7900*/  SHFL.IDX PT, R8, R4, 0x2, 0x1c1f ;  /* 0x005c1f0004087f89 */ /* 0x00866200000e0000 */
[----:B------:R-:W-:Y:S01]  /*7910*/  ISETP.GE.AND P0, PT, R3, 0x41, PT ;  /* 0x000000410300780c */ /* 0x000fe20003f06270 */
[----:B------:R-:W-:Y:S02]  /*7920*/  BSSY B0, `(.L_x_269) ;  /* 0x000000f000007945 */ /* 0x000fe40003800000 */
[----:B--2---:R-:W2:Y:S10]  /*7930*/  SHFL.IDX PT, R5, R5, 0x2, 0x1c1f ;  /* 0x005c1f0005057f89 */ /* 0x004eb400000e0000 */
[----:B------:R-:W-:-:S05]  /*7940*/  @!P0 BRA `(.L_x_270) ;  /* 0x000000c000008947 */ /* 0x000fca0003800000 */
[C---:B------:R-:W-:Y:S11]  /*7950*/  ISETP.GE.AND P1, PT, R84.reuse, c[0x0][0x1d4], PT ;  /* 0x0000750054007a0c */ /* 0x040ff60003f26270 */
[----:B------:R-:W-:Y:S02]  /*7960*/  @!UPT UIADD3 URZ, URZ, URZ, URZ ;  /* 0x0000003f3f3ff290 */ /* 0x000fe4000fffe03f */
[CC--:B--2-4-:R-:W-:Y:S04]  /*7970*/  @!P1 LEA R6, P0, R84.reuse, R5.reuse, 0x1 ;  /* 0x0000000554069211 */ /* 0x0d4fe800078008ff */
[-C--:B-1----:R-:W-:Y:S02]  /*7980*/  @!P1 LEA.HI.X R7, R84, R8.reuse, R85, 0x1, P0 ;  /* 0x0000000854079211 */ /* 0x082fe400000f0c55 */
[C---:B------:R-:W-:Y:S11]  /*7990*/  ISETP.GE.AND P0, PT, R208.reuse, c[0x0][0x1d4], PT ;  /* 0x00007500d0007a0c */ /* 0x040ff60003f06270 */
[----:B------:R-:W-:Y:S02]  /*79a0*/  @!UPT UIADD3 URZ, URZ, URZ, URZ ;  /* 0x0000003f3f3ff290 */ /* 0x000fe4000fffe03f */
[C---:B---3--:R-:W-:Y:S04]  /*79b0*/  @!P0 LEA R4, P2, R208.reuse, R5, 0x1 ;  /* 0x00000005d0048211 */ /* 0x048fe800078408ff */
[----:B------:R-:W-:Y:S02]  /*79c0*/  @!P0 LEA.HI.X R5, R208, R8, R250, 0x1, P2 ;  /* 0x00000008d0058211 */ /* 0x000fe400010f0cfa */
[----:B------:R-:W1:Y:S04]  /*79d0*/  @!P1 LDS.128 R8, [R248+0x2000] ;  /* 0x00200000f8089984 */ /* 0x000e680000000c00 */
[----:B-1----:R-:W-:Y:S04]  /*79e0*/  @!P1 ST.E.128 [R6.64], R8 ;  /* 0x0000000806009985 */ /* 0x002fe8000c101d08 */
[----:B------:R-:W1:Y:S04]  /*79f0*/  @!P0 LDS.128 R8, [R249+0x2000] ;  /* 0x00200000f9088984 */ /* 0x000e680000000c00 */
[----:B-1----:R1:W-:Y:S02]  /*7a00*/  @!P0 ST.E.128 [R4.64], R8 ;  /* 0x0000000804008985 */ /* 0x0023e4000c101d08 */
.L_x_270:
[----:B------:R-:W-:Y:S05]  /*7a10*/  BSYNC B0 ;  /* 0x0000000000007941 */ /* 0x000fea0003800000 */
.L_x_269:
[C---:B------:R-:W-:Y:S02]  /*7a20*/  ISETP.GT.AND P0, PT, R29.reuse, R120, PT ;  /* 0x000000781d00720c */ /* 0x040fe40003f04270 */
[----:B------:R-:W-:Y:S11]  /*7a30*/  IADD3 R29, R29, -0x1, RZ ;  /* 0xffffffff1d1d7810 */ /* 0x000ff60007ffe0ff */
[----:B----4-:R-:W-:Y:S01]  /*7a40*/  @P0 SHF.R.S32.HI R6, RZ, 0x1f, R29 ;  /* 0x0000001fff060819 */ /* 0x010fe2000001141d */
[----:B------:R-:W-:Y:S02]  /*7a50*/  @P0 IMAD R3, R151, R29, RZ ;  /* 0x0000001d97030224 */ /* 0x000fe400078e02ff */
[----:B-1-3--:R-:W-:Y:S02]  /*7a60*/  @P0 IMAD.MOV.U32 R4, RZ, RZ, R112 ;  /* 0x000000ffff040224 */ /* 0x00afe400078e0070 */
[----:B--2---:R-:W-:Y:S02]  /*7a70*/  @P0 IMAD.MOV.U32 R5, RZ, RZ, R111 ;  /* 0x000000ffff050224 */ /* 0x004fe400078e006f */
[-C--:B------:R-:W-:Y:S02]  /*7a80*/  @P0 IMAD R3, R6, R132.reuse, R3 ;  /* 0x0000008406030224 */ /* 0x080fe400078e0203 */
[----:B------:R-:W-:Y:S04]  /*7a90*/  @P0 IMAD.WIDE.U32 R4, R29, R132, R4 ;  /* 0x000000841d040225 */ /* 0x000fe800078e0004 */
[----:B------:R-:W-:Y:S01]  /*7aa0*/  @P0 IMAD.IADD R3, R5, 0x1, R3 ;  /* 0x0000000105030824 */ /* 0x000fe200078e0203 */
[C---:B------:R-:W-:Y:S04]  /*7ab0*/  @P0 LEA R10, P1, R4.reuse, c[0x0][0x220], 0x1 ;  /* 0x00008800040a0a11 */ /* 0x040fe800078208ff */
[----:B------:R-:W-:Y:S02]  /*7ac0*/  @P0 LEA.HI.X R11, R4, c[0x0][0x224], R3, 0x1, P1 ;  /* 0x00008900040b0a11 */ /* 0x000fe400008f0c03 */
[----:B------:R-:W-:Y:S03]  /*7ad0*/  @P0 IADD3 R8, P1, R10, R139, RZ ;  /* 0x0000008b0a080210 */ /* 0x000fe60007f3e0ff */
[----:B------:R-:W-:Y:S01]  /*7ae0*/  @!PT LDS RZ, [RZ] ;  /* 0x00000000fffff984 */ /* 0x000fe20000000800 */
[----:B------:R-:W-:Y:S01]  /*7af0*/  @!PT LDS RZ, [RZ] ;  /* 0x00000000fffff984 */ /* 0x000fe20000000800 */
[----:B------:R-:W-:Y:S01]  /*7b00*/  @!PT LDS RZ, [RZ] ;  /* 0x00000000fffff984 */ /* 0x000fe20000000800 */
[----:B------:R1:W-:Y:S01]  /*7b10*/  @P0 LDGSTS.E.BYPASS.LTC128B.128 [R209+0x2900], [R10.64], !P6 ;  /* 0x029000000ad10fae */ /* 0x0003e2000f101d48 */
[----:B------:R-:W-:Y:S02]  /*7b20*/  @P0 IADD3.X R9, R11, R131, RZ, P1, !PT ;  /* 0x000000830b090210 */ /* 0x000fe40000ffe4ff */
[-C--:B------:R-:W-:Y:S03]  /*7b30*/  @P0 IADD3 R6, P1, R8, R139.reuse, RZ ;  /* 0x0000008b08060210 */ /* 0x080fe60007f3e0ff */
[----:B------:R1:W-:Y:S02]  /*7b40*/  @P0 LDGSTS.E.BYPASS.LTC128B.128 [R209+0x3100], [R8.64], !P6 ;  /* 0x0310000008d10fae */ /* 0x0003e4000f101d48 */
[--C-:B------:R-:W-:Y:S01]  /*7b50*/  @P0 IMAD.X R7, R9, 0x1, R131.reuse, P1 ;  /* 0x0000000109070824 */ /* 0x100fe200008e0683 */
[-C--:B------:R-:W-:Y:S04]  /*7b60*/  @P0 IADD3 R4, P1, R6, R139.reuse, RZ ;  /* 0x0000008b06040210 */ /* 0x080fe80007f3e0ff */
[----:B------:R1:W-:Y:S01]  /*7b70*/  @P0 LDGSTS.E.BYPASS.LTC128B.128 [R209+0x3900], [R6.64], !P6 ;  /* 0x0390000006d10fae */ /* 0x0003e2000f101d48 */
[----:B------:R-:W-:Y:S01]  /*7b80*/  @P0 IMAD.X R5, R7, 0x1, R131, P1 ;  /* 0x0000000107050824 */ /* 0x000fe200008e0683 */
[----:B------:R-:W-:Y:S04]  /*7b90*/  @P0 IADD3 R12, P1, R4, R139, RZ ;  /* 0x0000008b040c0210 */ /* 0x000fe80007f3e0ff */
[----:B------:R1:W-:Y:S01]  /*7ba0*/  @P0 LDGSTS.E.BYPASS.LTC128B.128 [R209+0x4100], [R4.64], !P6 ;  /* 0x0410000004d10fae */ /* 0x0003e2000f101d48 */
[----:B------:R-:W-:Y:S05]  /*7bb0*/  @P0 IADD3.X R13, R5, R131, RZ, P1, !PT ;  /* 0x00000083050d0210 */ /* 0x000fea0000ffe4ff */
[----:B------:R1:W-:Y:S04]  /*7bc0*/  @P0 LDGSTS.E.BYPASS.LTC128B.128 [R209+0x4900], [R12.64], !P6 ;  /* 0x049000000cd10fae */ /* 0x0003e8000f101d48 */
[----:B------:R-:W0:Y:S01]  /*7bd0*/  LDGDEPBAR ;  /* 0x00000000000079af */ /* 0x000e220000000000 */
[----:B------:R-:W-:-:S05]  /*7be0*/  @P0 BRA `(.L_x_271) ;  /* 0xffffb39000000947 */ /* 0x000fca000383ffff */
[----:B------:R-:W-:Y:S01]  /*7bf0*/  WARPSYNC 0xffffffff ;  /* 0xffffffff00007948 */ /* 0x000fe20003800000 */
[----:B------:R-:W-:Y:S06]  /*7c00*/  BAR.SYNC.DEFER_BLOCKING 0x0 ;  /* 0x0000000000007b1d */ /* 0x000fec0000010000 */
.L_x_236:
[----:B------:R-:W-:Y:S01]  /*7c10*/  ISETP.GE.AND P0, PT, R143, 0x1, PT ;  /* 0x000000018f00780c */ /* 0x000fe20003f06270 */
[----:B------:R-:W-:Y:S01]  /*7c20*/  BSSY B0, `(.L_x_272) ;  /* 0x000001f000007945 */ /* 0x000fe20003800000 */
[----:B------:R-:W-:-:S11]  /*7c30*/  MOV R0, RZ ;  /* 0x000000ff00007202 */ /* 0x000fd60000000f00 */
[----:B------:R-:W-:Y:S05]  /*7c40*/  @!P0 BRA `(.L_x_273) ;  /* 0x000001c000008947 */ /* 0x000fea0003800000 */
[----:B------:R-:W-:Y:S01]  /*7c50*/  IABS R2, R130 ;  /* 0x0000008200027213 */ /* 0x000fe20000000000 */
[----:B-1----:R-:W-:Y:S01]  /*7c60*/  IMAD.MOV.U32 R4, RZ, RZ, RZ ;  /* 0x000000ffff047224 */ /* 0x002fe200078e00ff */
[----:B------:R-:W-:Y:S02]  /*7c70*/  IADD3 R6, R138, -0x1, R130 ;  /* 0xffffffff8a067810 */ /* 0x000fe40007ffe082 */
[----:B------:R-:W1:Y:S02]  /*7c80*/  I2F.RP R0, R2 ;  /* 0x0000000200007306 */ /* 0x000e640000209400 */
[----:B------:R-:W-:-:S06]  /*7c90*/  IABS R8, R6 ;  /* 0x0000000600087213 */ /* 0x000fcc0000000000 */
[----:B-1----:R-:W1:Y:S02]  /*7ca0*/  MUFU.RCP R0, R0 ;  /* 0x0000000000007308 */ /* 0x002e640000001000 */
[----:B-1----:R-:W-:-:S06]  /*7cb0*/  IADD3 R0, R0, 0xffffffe, RZ ;  /* 0x0ffffffe00007810 */ /* 0x002fcc0007ffe0ff */
[----:B------:R-:W1:Y:S02]  /*7cc0*/  F2I.FTZ.U32.TRUNC.NTZ R5, R0 ;  /* 0x0000000000057305 */ /* 0x000e64000021f000 */
        /* <DEDUP_REMOVED lines=20> */
.L_x_273:
[----:B------:R-:W-:Y:S05]  /*7e10*/  BSYNC B0 ;  /* 0x0000000000007941 */ /* 0x000fea0003800000 */
.L_x_272:
[----:B------:R-:W2:Y:S01]  /*7e20*/  LDL R2, [R1+0x80] ;  /* 0x0000800001027983 */ /* 0x000ea20000100800 */
        /* <DEDUP_REMOVED lines=33> */
[----:B--2---:R-:W-:-:S04]  /*8040*/  IMAD R252, R2, R0, RZ ;  /* 0x0000000002fc7224 */ /* 0x004fc800078e02ff */
[--C-:B------:R-:W-:Y:S01]  /*8050*/  IMAD.IADD R2, R252, 0x1, R0.reuse ;  /* 0x00000001fc027824 */ /* 0x100fe200078e0200 */
[----:B------:R-:W-:-:S04]  /*8060*/  PRMT R0, RZ, 0x7610, R0 ;  /* 0x00007610ff007816 */ /* 0x000fc80000000000 */
[----:B------:R-:W-:Y:S02]  /*8070*/  IMNMX R228, R138, R2, PT ;  /* 0x000000028ae47217 */ /* 0x000fe40003800200 */
[----:B------:R-:W-:Y:S02]  /*8080*/  CS2R R138, SRZ ;  /* 0x00000000008a7805 */ /* 0x000fe4000001ff00 */
[----:B------:R-:W-:-:S13]  /*8090*/  ISETP.GT.AND P0, PT, R228, R252, PT ;  /* 0x000000fce400720c */ /* 0x000fda0003f04270 */
[----:B------:R-:W-:Y:S05]  /*80a0*/  @!P0 BRA `(.L_x_274) ;  /* 0x0000c80000008947 */ /* 0x000fea0003800000 */
[----:B------:R-:W2:Y:S04]  /*80b0*/  LDL R3, [R1+0x48] ;  /* 0x0000480001037983 */ /* 0x000ea80000100800 */
[----:B-1----:R-:W3:Y:S04]  /*80c0*/  LDL R4, [R1+0x4c] ;  /* 0x00004c0001047983 */ /* 0x002ee80000100800 */
[----:B------:R-:W4:Y:S04]  /*80d0*/  LDL R10, [R1+0x2c] ;  /* 0x00002c00010a7983 */ /* 0x000f280000100800 */
[----:B------:R-:W4:Y:S04]  /*80e0*/  LDL R6, [R1+0x30] ;  /* 0x0000300001067983 */ /* 0x000f280000100800 */
[----:B------:R-:W4:Y:S04]  /*80f0*/  LDL R5, [R1+0x78] ;  /* 0x0000780001057983 */ /* 0x000f280000100800 */
[----:B------:R-:W4:Y:S01]  /*8100*/  LDL R9, [R1+0x50] ;  /* 0x0000500001097983 */ /* 0x000f220000100800 */
[----:B------:R-:W-:-:S04]  /*8110*/  ISETP.NE.U32.AND P0, PT, RZ, c[0x0][0x340], PT ;  /* 0x0000d000ff007a0c */ /* 0x000fc80003f05070 */
[----:B------:R-:W-:Y:S02]  /*8120*/  ISETP.NE.AND.EX P3, PT, RZ, c[0x0][0x344], PT, P0 ;  /* 0x0000d100ff007a0c */ /* 0x000fe40003f65300 */
[----:B------:R-:W-:-:S05]  /*8130*/  SHF.R.S32.HI R0, RZ, 0x1f, R144 ;  /* 0x0000001fff007819 */ /* 0x000fca0000011490 */
[----:B------:R-:W-:-:S04]  /*8140*/  IMAD R0, R0, c[0x0][0x178], RZ ;  /* 0x00005e0000007a24 */ /* 0x000fc800078e02ff */
[----:B------:R-:W-:Y:S02]  /*8150*/  IMAD R0, R144, c[0x0][0x17c], R0 ;  /* 0x00005f0090007a24 */ /* 0x000fe400078e0200 */
[----:B--2---:R-:W-:-:S04]  /*8160*/  @P3 IADD3 R2, P0, R3, c[0x0][0x340], RZ ;  /* 0x0000d00003023a10 */ /* 0x004fc80007f1e0ff */
[----:B---3--:R-:W-:-:S05]  /*8170*/  @P3 IADD3.X R3, R4, c[0x0][0x344], RZ, P0, !PT ;  /* 0x0000d10004033a10 */ /* 0x008fca00007fe4ff */
[----:B------:R1:W5:Y:S01]  /*8180*/  @P3 LDG.E R8, [R2.64] ;  /* 0x0000000802083981 */ /* 0x000362000c1e1900 */
[----:B------:R-:W-:-:S05]  /*8190*/  IMAD.MOV.U32 R4, RZ, RZ, c[0x0][0x2c4] ;  /* 0x0000b100ff047624 */ /* 0x000fca00078e00ff */
[----:B------:R-:W-:Y:S02]  /*81a0*/  ISETP.NE.AND P1, PT, R4, 0x1, PT ;  /* 0x000000010400780c */ /* 0x000fe40003f25270 */
[----:B------:R-:W-:Y:S02]  /*81b0*/  ISETP.NE.U32.AND P0, PT, RZ, c[0x0][0x348], PT ;  /* 0x0000d200ff007a0c */ /* 0x000fe40003f05070 */
[----:B----4-:R-:W-:Y:S02]  /*81c0*/  LEA R4, R10, R251, 0x7 ;  /* 0x000000fb0a047211 */ /* 0x010fe400078e38ff */
[----:B------:R-:W-:Y:S02]  /*81d0*/  LOP3.LUT R39, R6, 0xffff, RZ, 0xc0, !PT ;  /* 0x0000ffff06277812 */ /* 0x000fe400078ec0ff */
[----:B------:R-:W-:Y:S01]  /*81e0*/  ISETP.NE.AND.EX P0, PT, RZ, c[0x0][0x34c], PT, P0 ;  /* 0x0000d300ff007a0c */ /* 0x000fe20003f05300 */
[----:B------:R-:W2:Y:S03]  /*81f0*/  S2R R12, SR_TID.X ;  /* 0x00000000000c7919 */ /* 0x000ea60000002100 */
[----:B------:R-:W-:Y:S01]  /*8200*/  SEL R6, R5, RZ, !P0 ;  /* 0x000000ff05067207 */ /* 0x000fe20004000000 */
[----:B-1----:R-:W-:-:S04]  /*8210*/  IMAD.WIDE.U32 R2, R144, c[0x0][0x178], RZ ;  /* 0x00005e0090027a25 */ /* 0x002fc800078e00ff */
[----:B------:R-:W-:Y:S02]  /*8220*/  IMAD.IADD R3, R3, 0x1, R0 ;  /* 0x0000000103037824 */ /* 0x000fe400078e0200 */
[----:B------:R-:W-:Y:S01]  /*8230*/  @P1 IMAD.HI.U32 R7, R4, c[0x0][0x2c8], RZ ;  /* 0x0000b20004071a27 */ /* 0x000fe200078e00ff */
[----:B------:R-:W-:-:S03]  /*8240*/  SEL R5, R9, RZ, !P0 ;  /* 0x000000ff09057207 */ /* 0x000fc60004000000 */
[----:B------:R-:W-:-:S04]  /*8250*/  IMAD.WIDE.U32 R2, R39, c[0x0][0x1b8], R2 ;  /* 0x00006e0027027a25 */ /* 0x000fc800078e0002 */
[----:B------:R-:W-:Y:S01]  /*8260*/  IMAD.MOV.U32 R0, RZ, RZ, R4 ;  /* 0x000000ffff007224 */ /* 0x000fe200078e0004 */
[----:B------:R-:W-:Y:S01]  /*8270*/  @P1 SHF.R.U32.HI R0, RZ, c[0x0][0x2cc], R7 ;  /* 0x0000b300ff001a19 */ /* 0x000fe20000011607 */
[----:B------:R-:W-:Y:S02]  /*8280*/  IMAD R3, R39, c[0x0][0x1bc], R3 ;  /* 0x00006f0027037a24 */ /* 0x000fe400078e0203 */
[----:B------:R-:W-:Y:S01]  /*8290*/  IMAD R6, R6, c[0x0][0x1c0], RZ ;  /* 0x0000700006067a24 */ /* 0x000fe200078e02ff */
[----:B------:R-:W-:Y:S01]  /*82a0*/  SHF.R.S32.HI R7, RZ, 0x1f, R0 ;  /* 0x0000001fff077819 */ /* 0x000fe20000011400 */
[----:B------:R-:W-:-:S04]  /*82b0*/  IMAD.WIDE.U32 R2, R5, c[0x0][0x1c0], R2 ;  /* 0x0000700005027a25 */ /* 0x000fc800078e0002 */
[----:B------:R-:W-:Y:S02]  /*82c0*/  IMAD R6, R5, c[0x0][0x1c4], R6 ;  /* 0x0000710005067a24 */ /* 0x000fe400078e0206 */
[----:B------:R-:W-:-:S04]  /*82d0*/  IMAD.MOV R5, RZ, RZ, -R0 ;  /* 0x000000ffff057224 */ /* 0x000fc800078e0a00 */
[----:B------:R-:W-:Y:S01]  /*82e0*/  IMAD R4, R5, c[0x0][0x2c4], R4 ;  /* 0x0000b10005047a24 */ /* 0x000fe200078e0204 */
[----:B------:R-:W-:Y:S01]  /*82f0*/  IADD3 R3, R3, R6, RZ ;  /* 0x0000000603037210 */ /* 0x000fe20007ffe0ff */
[----:B------:R-:W-:-:S04]  /*8300*/  IMAD R5, R7, c[0x0][0x1b0], RZ ;  /* 0x00006c0007057a24 */ /* 0x000fc800078e02ff */
[C---:B------:R-:W-:Y:S01]  /*8310*/  IMAD R6, R0.reuse, c[0x0][0x1b4], R5 ;  /* 0x00006d0000067a24 */ /* 0x040fe200078e0205 */
[----:B------:R-:W-:Y:S01]  /*8320*/  SHF.R.S32.HI R5, RZ, 0x1f, R4 ;  /* 0x0000001fff057819 */ /* 0x000fe20000011404 */
[----:B------:R-:W-:Y:S01]  /*8330*/  IMAD.WIDE.U32 R2, R0, c[0x0][0x1b0], R2 ;  /* 0x00006c0000027a25 */ /* 0x000fe200078e0002 */
[----:B--2---:R-:W-:-:S03]  /*8340*/  SHF.R.S32.HI R11, RZ, 0x1f, R12 ;  /* 0x0000001fff0b7819 */ /* 0x004fc6000001140c */
[----:B------:R-:W-:Y:S02]  /*8350*/  IMAD R0, R5, c[0x0][0x1a8], RZ ;  /* 0x00006a0005007a24 */ /* 0x000fe400078e02ff */
[----:B------:R-:W-:Y:S01]  /*8360*/  IMAD.IADD R3, R3, 0x1, R6 ;  /* 0x0000000103037824 */ /* 0x000fe200078e0206 */
[----:B------:R-:W-:Y:S01]  /*8370*/  LEA.HI R11, R11, R12, RZ, 0x3 ;  /* 0x0000000c0b0b7211 */ /* 0x000fe200078f18ff */
[C---:B------:R-:W-:Y:S02]  /*8380*/  IMAD R0, R4.reuse, c[0x0][0x1ac], R0 ;  /* 0x00006b0004007a24 */ /* 0x040fe400078e0200 */
[----:B------:R-:W-:Y:S01]  /*8390*/  IMAD.WIDE.U32 R2, R4, c[0x0][0x1a8], R2 ;  /* 0x00006a0004027a25 */ /* 0x000fe200078e0002 */
[----:B------:R-:W-:-:S04]  /*83a0*/  SHF.R.S32.HI R11, RZ, 0x3, R11 ;  /* 0x00000003ff0b7819 */ /* 0x000fc8000001140b */
[----:B------:R-:W-:Y:S02]  /*83b0*/  IADD3 R0, R3, R0, RZ ;  /* 0x0000000003007210 */ /* 0x000fe40007ffe0ff */
[----:B------:R-:W-:Y:S01]  /*83c0*/  LEA R6, P0, R2, c[0x0][0x160], 0x1 ;  /* 0x0000580002067a11 */ /* 0x000fe200078008ff */
[----:B------:R-:W-:Y:S01]  /*83d0*/  IMAD R4, R10, 0x80, R11 ;  /* 0x000000800a047824 */ /* 0x000fe200078e020b */
[----:B------:R-:W-:Y:S02]  /*83e0*/  ISETP.GE.AND P2, PT, R244, c[0x0][0x198], PT ;  /* 0x00006600f4007a0c */ /* 0x000fe40003f46270 */
[----:B------:R-:W-:Y:S02]  /*83f0*/  LEA.HI.X R5, R2, c[0x0][0x164], R0, 0x1, P0 ;  /* 0x0000590002057a11 */ /* 0x000fe400000f0c00 */
[----:B------:R-:W-:Y:S02]  /*8400*/  IADD3 R161, R228, -0x1, RZ ;  /* 0xffffffffe4a17810 */ /* 0x000fe40007ffe0ff */
[----:B------:R-:W-:Y:S01]  /*8410*/  @!P3 MOV R8, R9 ;  /* 0x000000090008b202 */ /* 0x000fe20000000f00 */
[----:B------:R-:W-:Y:S05]  /*8420*/  BRA.DIV ~URZ, `(.L_x_275) ;  /* 0x000105127f007947 */ /* 0x000fea000b800000 */
[----:B------:R1:W2:Y:S02]  /*8430*/  SHFL.IDX PT, R7, R5, RZ, 0x181f ;  /* 0x00181fff05077589 */ /* 0x0002a400000e0000 */
.L_x_415:
[----:B------:R-:W-:Y:S05]  /*8440*/  BRA.DIV ~URZ, `(.L_x_276) ;  /* 0x000105627f007947 */ /* 0x000fea000b800000 */
[----:B------:R3:W4:Y:S02]  /*8450*/  SHFL.IDX PT, R2, R6, RZ, 0x181f ;  /* 0x00181fff06027589 */ /* 0x00072400000e0000 */
.L_x_416:
[----:B------:R-:W-:Y:S01]  /*8460*/  IMAD R0, R148, c[0x0][0x2c4], RZ ;  /* 0x0000b10094007a24 */ /* 0x000fe200078e02ff */
[----:B------:R-:W-:Y:S04]  /*8470*/  BSSY B0, `(.L_x_277) ;  /* 0x0000009000007945 */ /* 0x000fe80003800000 */
[----:B------:R-:W-:-:S13]  /*8480*/  ISETP.GE.AND P0, PT, R4, R0, PT ;  /* 0x000000000400720c */ /* 0x000fda0003f06270 */
[----:B------:R-:W-:Y:S05]  /*8490*/  @P0 BRA `(.L_x_278) ;  /* 0x0000006000000947 */ /* 0x000fea0003800000 */
[----:B----4-:R-:W-:-:S04]  /*84a0*/  LEA R2, P0, R244, R2, 0x1 ;  /* 0x00000002f4027211 */ /* 0x010fc800078008ff */
[----:B--2---:R-:W-:-:S05]  /*84b0*/  LEA.HI.X R3, R244, R7, R245, 0x1, P0 ;  /* 0x00000007f4037211 */ /* 0x004fca00000f0cf5 */
[----:B------:R-:W-:Y:S01]  /*84c0*/  @!PT LDS RZ, [RZ] ;  /* 0x00000000fffff984 */ /* 0x000fe20000000800 */
[----:B------:R-:W-:Y:S01]  /*84d0*/  @!PT LDS RZ, [RZ] ;  /* 0x00000000fffff984 */ /* 0x000fe20000000800 */
[----:B------:R-:W-:Y:S01]  /*84e0*/  @!PT LDS RZ, [RZ] ;  /* 0x00000000fffff984 */ /* 0x000fe20000000800 */
[----:B------:R2:W-:Y:S04]  /*84f0*/  LDGSTS.E.BYPASS.LTC128B.128 [R209+0x5100], [R2.64], !P2 ;  /* 0x0510000002d17fae */ /* 0x0005e8000d101d48 */
.L_x_278:
[----:B------:R-:W-:Y:S05]  /*8500*/  BSYNC B0 ;  /* 0x0000000000007941 */ /* 0x000fea0003800000 */
.L_x_277:
[----:B------:R-:W-:Y:S05]  /*8510*/  BRA.DIV ~URZ, `(.L_x_279) ;  /* 0x000105027f007947 */ /* 0x000fea000b800000 */
[----:B--2---:R2:W1:Y:S04]  /*8520*/  SHFL.IDX PT, R7, R5, 0x1, 0x181f ;  /* 0x00381f0005077f89 */ /* 0x00446800000e0000 */
[----:B----4-:R2:W4:Y:S02]  /*8530*/  SHFL.IDX PT, R2, R6, 0x1, 0x181f ;  /* 0x00381f0006027f89 */ /* 0x01052400000e0000 */
.L_x_417:
[----:B------:R-:W-:Y:S01]  /*8540*/  IADD3 R3, R4, 0x10, RZ ;  /* 0x0000001004037810 */ /* 0x000fe20007ffe0ff */
[----:B------:R-:W-:Y:S03]  /*8550*/  BSSY B0, `(.L_x_280) ;  /* 0x0000009000007945 */ /* 0x000fe60003800000 */
[----:B------:R-:W-:-:S13]  /*8560*/  ISETP.GE.AND P0, PT, R3, R0, PT ;  /* 0x000000000300720c */ /* 0x000fda0003f06270 */
[----:B------:R-:W-:Y:S05]  /*8570*/  @P0 BRA `(.L_x_281) ;  /* 0x0000006000000947 */ /* 0x000fea0003800000 */
[----:B----4-:R-:W-:-:S04]  /*8580*/  LEA R2, P0, R244, R2, 0x1 ;  /* 0x00000002f4027211 */ /* 0x010fc800078008ff */
[----:B-1----:R-:W-:-:S05]  /*8590*/  LEA.HI.X R3, R244, R7, R245, 0x1, P0 ;  /* 0x00000007f4037211 */ /* 0x002fca00000f0cf5 */
[----:B------:R-:W-:Y:S01]  /*85a0*/  @!PT LDS RZ, [RZ] ;  /* 0x00000000fffff984 */ /* 0x000fe20000000800 */
[----:B------:R-:W-:Y:S01]  /*85b0*/  @!PT LDS RZ, [RZ] ;  /* 0x00000000fffff984 */ /* 0x000fe20000000800 */
[----:B------:R-:W-:Y:S01]  /*85c0*/  @!PT LDS RZ, [RZ] ;  /* 0x00000000fffff984 */ /* 0x000fe20000000800 */
[----:B------:R1:W-:Y:S04]  /*85d0*/  LDGSTS.E.BYPASS.LTC128B.128 [R209+0x5900], [R2.64], !P2 ;  /* 0x0590000002d17fae */ /* 0x0003e8000d101d48 */
.L_x_281:
[----:B------:R-:W-:Y:S05]  /*85e0*/  BSYNC B0 ;  /* 0x0000000000007941 */ /* 0x000fea0003800000 */
.L_x_280:
[----:B------:R-:W-:Y:S05]  /*85f0*/  BRA.DIV ~URZ, `(.L_x_282) ;  /* 0x000104f27f007947 */ /* 0x000fea000b800000 */
[----:B-1----:R1:W2:Y:S02]  /*8600*/  SHFL.IDX PT, R7, R5, 0x2, 0x181f ;  /* 0x00581f0005077f89 */ /* 0x0022a400000e0000 */
.L_x_418:
[----:B------:R-:W-:Y:S05]  /*8610*/  BRA.DIV ~URZ, `(.L_x_283) ;  /* 0x000105427f007947 */ /* 0x000fea000b800000 */
[----:B----4-:R4:W1:Y:S02]  /*8620*/  SHFL.IDX PT, R2, R6, 0x2, 0x181f ;  /* 0x00581f0006027f89 */ /* 0x01086400000e0000 */
.L_x_419:
[----:B------:R-:W-:Y:S01]  /*8630*/  IADD3 R3, R4, 0x20, RZ ;  /* 0x0000002004037810 */ /* 0x000fe20007ffe0ff */
[----:B------:R-:W-:Y:S03]  /*8640*/  BSSY B0, `(.L_x_284) ;  /* 0x0000009000007945 */ /* 0x000fe60003800000 */
[----:B------:R-:W-:-:S13]  /*8650*/  ISETP.GE.AND P0, PT, R3, R0, PT ;  /* 0x000000000300720c */ /* 0x000fda0003f06270 */
[----:B------:R-:W-:Y:S05]  /*8660*/  @P0 BRA `(.L_x_285) ;  /* 0x0000006000000947 */ /* 0x000fea0003800000 */
[----:B-1----:R-:W-:-:S04]  /*8670*/  LEA R2, P0, R244, R2, 0x1 ;  /* 0x00000002f4027211 */ /* 0x002fc800078008ff */
[----:B--2---:R-:W-:-:S05]  /*8680*/  LEA.HI.X R3, R244, R7, R245, 0x1, P0 ;  /* 0x00000007f4037211 */ /* 0x004fca00000f0cf5 */
[----:B------:R-:W-:Y:S01]  /*8690*/  @!PT LDS RZ, [RZ] ;  /* 0x00000000fffff984 */ /* 0x000fe20000000800 */
[----:B------:R-:W-:Y:S01]  /*86a0*/  @!PT LDS RZ, [RZ] ;  /* 0x00000000fffff984 */ /* 0x000fe20000000800 */
[----:B------:R-:W-:Y:S01]  /*86b0*/  @!PT LDS RZ, [RZ] ;  /* 0x00000000fffff984 */ /* 0x000fe20000000800 */
[----:B------:R1:W-:Y:S04]  /*86c0*/  LDGSTS.E.BYPASS.LTC128B.128 [R209+0x6100], [R2.64], !P2 ;  /* 0x0610000002d17fae */ /* 0x0003e8000d101d48 */
.L_x_285:
[----:B------:R-:W-:Y:S05]  /*86d0*/  BSYNC B0 ;  /* 0x0000000000007941 */ /* 0x000fea0003800000 */
.L_x_284:
[----:B------:R-:W-:Y:S05]  /*86e0*/  BRA.DIV ~URZ, `(.L_x_286) ;  /* 0x000104e27f007947 */ /* 0x000fea000b800000 */
[----:B--2---:R2:W3:Y:S04]  /*86f0*/  SHFL.IDX PT, R7, R5, 0x3, 0x181f ;  /* 0x00781f0005077f89 */ /* 0x0044e800000e0000 */
[----:B-1----:R2:W1:Y:S02]  /*8700*/  SHFL.IDX PT, R2, R6, 0x3, 0x181f ;  /* 0x00781f0006027f89 */ /* 0x00246400000e0000 */
.L_x_420:
[----:B------:R-:W-:Y:S01]  /*8710*/  IADD3 R3, R4, 0x30, RZ ;  /* 0x0000003004037810 */ /* 0x000fe20007ffe0ff */
[----:B------:R-:W-:Y:S03]  /*8720*/  BSSY B0, `(.L_x_287) ;  /* 0x0000009000007945 */ /* 0x000fe60003800000 */
[----:B------:R-:W-:-:S13]  /*8730*/  ISETP.GE.AND P0, PT, R3, R0, PT ;  /* 0x000000000300720c */ /* 0x000fda0003f06270 */
[----:B------:R-:W-:Y:S05]  /*8740*/  @P0 BRA `(.L_x_288) ;  /* 0x0000006000000947 */ /* 0x000fea0003800000 */
[----:B-1----:R-:W-:-:S04]  /*8750*/  LEA R2, P0, R244, R2, 0x1 ;  /* 0x00000002f4027211 */ /* 0x002fc800078008ff */
[----:B---3--:R-:W-:-:S05]  /*8760*/  LEA.HI.X R3, R244, R7, R245, 0x1, P0 ;  /* 0x00000007f4037211 */ /* 0x008fca00000f0cf5 */
[----:B------:R-:W-:Y:S01]  /*8770*/  @!PT LDS RZ, [RZ] ;  /* 0x00000000fffff984 */ /* 0x000fe20000000800 */
[----:B------:R-:W-:Y:S01]  /*8780*/  @!PT LDS RZ, [RZ] ;  /* 0x00000000fffff984 */ /* 0x000fe20000000800 */
[----:B------:R-:W-:Y:S01]  /*8790*/  @!PT LDS RZ, [RZ] ;  /* 0x00000000fffff984 */ /* 0x000fe20000000800 */
[----:B------:R1:W-:Y:S04]  /*87a0*/  LDGSTS.E.BYPASS.LTC128B.128 [R209+0x6900], [R2.64], !P2 ;  /* 0x0690000002d17fae */ /* 0x0003e8000d101d48 */
.L_x_288:
[----:B------:R-:W-:Y:S05]  /*87b0*/  BSYNC B0 ;  /* 0x0000000000007941 */ /* 0x000fea0003800000 */
.L_x_287:
[----:B------:R-:W-:Y:S05]  /*87c0*/  BRA.DIV ~URZ, `(.L_x_289) ;  /* 0x000104d27f007947 */ /* 0x000fea000b800000 */
[----:B---3--:R3:W2:Y:S02]  /*87d0*/  SHFL.IDX PT, R7, R5, 0x4, 0x181f ;  /* 0x00981f0005077f89 */ /* 0x0086a400000e0000 */
.L_x_421:
[----:B------:R-:W-:Y:S05]  /*87e0*/  BRA.DIV ~URZ, `(.L_x_290) ;  /* 0x000105227f007947 */ /* 0x000fea000b800000 */
[----:B-1----:R1:W3:Y:S02]  /*87f0*/  SHFL.IDX PT, R2, R6, 0x4, 0x181f ;  /* 0x00981f0006027f89 */ /* 0x0022e400000e0000 */
.L_x_422:
[----:B------:R-:W-:Y:S01]  /*8800*/  IADD3 R3, R4, 0x40, RZ ;  /* 0x0000004004037810 */ /* 0x000fe20007ffe0ff */
[----:B------:R-:W-:Y:S03]  /*8810*/  BSSY B0, `(.L_x_291) ;  /* 0x0000009000007945 */ /* 0x000fe60003800000 */
[----:B------:R-:W-:-:S13]  /*8820*/  ISETP.GE.AND P0, PT, R3, R0, PT ;  /* 0x000000000300720c */ /* 0x000fda0003f06270 */
[----:B------:R-:W-:Y:S05]  /*8830*/  @P0 BRA `(.L_x_292) ;  /* 0x0000006000000947 */ /* 0x000fea0003800000 */
[----:B---3--:R-:W-:-:S04]  /*8840*/  LEA R2, P0, R244, R2, 0x1 ;  /* 0x00000002f4027211 */ /* 0x008fc800078008ff */
[----:B--2---:R-:W-:-:S05]  /*8850*/  LEA.HI.X R3, R244, R7, R245, 0x1, P0 ;  /* 0x00000007f4037211 */ /* 0x004fca00000f0cf5 */
[----:B------:R-:W-:Y:S01]  /*8860*/  @!PT LDS RZ, [RZ] ;  /* 0x00000000fffff984 */ /* 0x000fe20000000800 */
[----:B------:R-:W-:Y:S01]  /*8870*/  @!PT LDS RZ, [RZ] ;  /* 0x00000000fffff984 */ /* 0x000fe20000000800 */
[----:B------:R-:W-:Y:S01]  /*8880*/  @!PT LDS RZ, [RZ] ;  /* 0x00000000fffff984 */ /* 0x000fe20000000800 */
[----:B------:R2:W-:Y:S04]  /*8890*/  LDGSTS.E.BYPASS.LTC128B.128 [R209+0x7100], [R2.64], !P2 ;  /* 0x0710000002d17fae */ /* 0x0005e8000d101d48 */
.L_x_292:
[----:B------:R-:W-:Y:S05]  /*88a0*/  BSYNC B0 ;  /* 0x0000000000007941 */ /* 0x000fea0003800000 */
.L_x_291:
[----:B------:R-:W-:Y:S05]  /*88b0*/  BRA.DIV ~URZ, `(.L_x_293) ;  /* 0x000104c27f007947 */ /* 0x000fea000b800000 */
[----:B--2---:R2:W1:Y:S04]  /*88c0*/  SHFL.IDX PT, R7, R5, 0x5, 0x181f ;  /* 0x00b81f0005077f89 */ /* 0x00446800000e0000 */
[----:B---3--:R2:W3:Y:S02]  /*88d0*/  SHFL.IDX PT, R2, R6, 0x5, 0x181f ;  /* 0x00b81f0006027f89 */ /* 0x0084e400000e0000 */
.L_x_423:
[----:B------:R-:W-:Y:S01]  /*88e0*/  IADD3 R3, R4, 0x50, RZ ;  /* 0x0000005004037810 */ /* 0x000fe20007ffe0ff */
[----:B------:R-:W-:Y:S03]  /*88f0*/  BSSY B0, `(.L_x_294) ;  /* 0x0000009000007945 */ /* 0x000fe60003800000 */
[----:B------:R-:W-:-:S13]  /*8900*/  ISETP.GE.AND P0, PT, R3, R0, PT ;  /* 0x000000000300720c */ /* 0x000fda0003f06270 */
[----:B------:R-:W-:Y:S05]  /*8910*/  @P0 BRA `(.L_x_295) ;  /* 0x0000006000000947 */ /* 0x000fea0003800000 */
[----:B---3--:R-:W-:-:S04]  /*8920*/  LEA R2, P0, R244, R2, 0x1 ;  /* 0x00000002f4027211 */ /* 0x008fc800078008ff */
[----:B-1----:R-:W-:-:S05]  /*8930*/  LEA.HI.X R3, R244, R7, R245, 0x1, P0 ;  /* 0x00000007f4037211 */ /* 0x002fca00000f0cf5 */
[----:B------:R-:W-:Y:S01]  /*8940*/  @!PT LDS RZ, [RZ] ;  /* 0x00000000fffff984 */ /* 0x000fe20000000800 */
[----:B------:R-:W-:Y:S01]  /*8950*/  @!PT LDS RZ, [RZ] ;  /* 0x00000000fffff984 */ /* 0x000fe20000000800 */
[----:B------:R-:W-:Y:S01]  /*8960*/  @!PT LDS RZ, [RZ] ;  /* 0x00000000fffff984 */ /* 0x000fe20000000800 */
[----:B------:R1:W-:Y:S04]  /*8970*/  LDGSTS.E.BYPASS.LTC128B.128 [R209+0x7900], [R2.64], !P2 ;  /* 0x0790000002d17fae */ /* 0x0003e8000d101d48 */
.L_x_295:
[----:B------:R-:W-:Y:S05]  /*8980*/  BSYNC B0 ;  /* 0x0000000000007941 */ /* 0x000fea0003800000 */
.L_x_294:
[----:B------:R-:W-:Y:S05]  /*8990*/  BRA.DIV ~URZ, `(.L_x_296) ;  /* 0x000104b27f007947 */ /* 0x000fea000b800000 */
[----:B-1----:R1:W2:Y:S02]  /*89a0*/  SHFL.IDX PT, R7, R5, 0x6, 0x181f ;  /* 0x00d81f0005077f89 */ /* 0x0022a400000e0000 */
.L_x_424:
[----:B------:R-:W-:Y:S05]  /*89b0*/  BRA.DIV ~URZ, `(.L_x_297) ;  /* 0x000105027f007947 */ /* 0x000fea000b800000 */
[----:B---3--:R3:W1:Y:S02]  /*89c0*/  SHFL.IDX PT, R2, R6, 0x6, 0x181f ;  /* 0x00d81f0006027f89 */ /* 0x00866400000e0000 */
.L_x_425:
        /* <DEDUP_REMOVED lines=10> */
.L_x_299:
[----:B------:R-:W-:Y:S05]  /*8a70*/  BSYNC B0 ;  /* 0x0000000000007941 */ /* 0x000fea0003800000 */
.L_x_298:
[----:B------:R-:W-:Y:S05]  /*8a80*/  BRA.DIV ~URZ, `(.L_x_300) ;  /* 0x000104a27f007947 */ /* 0x000fea000b800000 */
[----:B-12---:R-:W1:Y:S04]  /*8a90*/  SHFL.IDX PT, R5, R5, 0x7, 0x181f ;  /* 0x00f81f0005057f89 */ /* 0x006e6800000e0000 */
[----:B------:R2:W3:Y:S02]  /*8aa0*/  SHFL.IDX PT, R3, R6, 0x7, 0x181f ;  /* 0x00f81f0006037f89 */ /* 0x0004e400000e0000 */
.L_x_426:
[----:B------:R-:W-:Y:S01]  /*8ab0*/  IADD3 R2, R4, 0x70, RZ ;  /* 0x0000007004027810 */ /* 0x000fe20007ffe0ff */
[----:B-----5:R-:W-:-:S03]  /*8ac0*/  IMAD.WIDE.U32 R168, R8, c[0x0][0x2b0], RZ ;  /* 0x0000ac0008a87a25 */ /* 0x020fc600078e00ff */
[----:B------:R-:W-:Y:S02]  /*8ad0*/  ISETP.GE.AND P0, PT, R2, R0, PT ;  /* 0x000000000200720c */ /* 0x000fe40003f06270 */
[----:B------:R2:W-:Y:S11]  /*8ae0*/  STL.64 [R1+0x18], R168 ;  /* 0x000018a801007387 */ /* 0x0005f60000100a00 */
[----:B---3--:R-:W-:-:S04]  /*8af0*/  @!P0 LEA R2, P1, R244, R3, 0x1 ;  /* 0x00000003f4028211 */ /* 0x008fc800078208ff */
[----:B-1----:R-:W-:-:S05]  /*8b00*/  @!P0 LEA.HI.X R3, R244, R5, R245, 0x1, P1 ;  /* 0x00000005f4038211 */ /* 0x002fca00008f0cf5 */
[----:B------:R-:W-:Y:S01]  /*8b10*/  @!PT LDS RZ, [RZ] ;  /* 0x00000000fffff984 */ /* 0x000fe20000000800 */
[----:B------:R-:W-:Y:S01]  /*8b20*/  @!PT LDS RZ, [RZ] ;  /* 0x00000000fffff984 */ /* 0x000fe20000000800 */
[----:B------:R-:W-:Y:S01]  /*8b30*/  @!PT LDS RZ, [RZ] ;  /* 0x00000000fffff984 */ /* 0x000fe20000000800 */
[----:B------:R1:W-:Y:S04]  /*8b40*/  @!P0 LDGSTS.E.BYPASS.LTC128B.128 [R209+0x8900], [R2.64], !P2 ;  /* 0x0890000002d18fae */ /* 0x0003e8000d101d48 */
[----:B------:R-:W0:Y:S01]  /*8b50*/  LDGDEPBAR ;  /* 0x00000000000079af */ /* 0x000e220000000000 */
[----:B------:R-:W-:Y:S01]  /*8b60*/  WARPSYNC 0xffffffff ;  /* 0xffffffff00007948 */ /* 0x000fe20003800000 */
[----:B-1----:R-:W-:-:S05]  /*8b70*/  SHF.R.S32.HI R2, RZ, 0x1f, R8 ;  /* 0x0000001fff027819 */ /* 0x002fca0000011408 */
[----:B------:R-:W-:-:S04]  /*8b80*/  IMAD R2, R2, c[0x0][0x2b0], RZ ;  /* 0x0000ac0002027a24 */ /* 0x000fc800078e02ff */
[----:B------:R-:W-:-:S04]  /*8b90*/  IMAD R2, R8, c[0x0][0x2b4], R2 ;  /* 0x0000ad0008027a24 */ /* 0x000fc800078e0202 */
[----:B------:R-:W-:-:S05]  /*8ba0*/  IMAD.IADD R166, R169, 0x1, R2 ;  /* 0x00000001a9a67824 */ /* 0x000fca00078e0202 */
[----:B------:R2:W-:Y:S02]  /*8bb0*/  STL [R1+0x20], R166 ;  /* 0x000020a601007387 */ /* 0x0005e40000100800 */
[----:B------:R-:W3:Y:S01]  /*8bc0*/  LDL R167, [R1+0x24] ;  /* 0x0000240001a77983 */ /* 0x000ee20000100800 */
[----:B------:R-:W-:Y:S02]  /*8bd0*/  IMAD.MOV.U32 R159, RZ, RZ, 0x50 ;  /* 0x00000050ff9f7424 */ /* 0x000fe400078e00ff */
[----:B------:R-:W-:Y:S02]  /*8be0*/  IMAD.MOV.U32 R162, RZ, RZ, c[0x0][0x2b8] ;  /* 0x0000ae00ffa27624 */ /* 0x000fe400078e00ff */
[----:B------:R-:W-:Y:S02]  /*8bf0*/  IMAD R159, R228, R159, -0x50 ;  /* 0xffffffb0e49f7424 */ /* 0x000fe400078e029f */
[----:B------:R-:W-:Y:S01]  /*8c00*/  IMAD.MOV.U32 R235, RZ, RZ, RZ ;  /* 0x000000ffffeb7224 */ /* 0x000fe200078e00ff */
[----:B------:R-:W-:Y:S01]  /*8c10*/  BAR.SYNC.DEFER_BLOCKING 0x0 ;  /* 0x0000000000007b1d */ /* 0x000fe20000010000 */
[----:B------:R-:W-:Y:S01]  /*8c20*/  ISETP.NE.AND P1, PT, R162, 0x1, PT ;  /* 0x00000001a200780c */ /* 0x000fe20003f25270 */
[----:B------:R-:W-:-:S05]  /*8c30*/  IMAD.IADD R3, R251, 0x1, R159 ;  /* 0x00000001fb037824 */ /* 0x000fca00078e029f */
[----:B------:R-:W-:-:S04]  /*8c40*/  ISETP.GE.AND P0, PT, R3, R143, PT ;  /* 0x0000008f0300720c */ /* 0x000fc80003f06270 */
[----:B------:R-:W-:Y:S01]  /*8c50*/  ISETP.GT.OR P0, PT, R251, 0x4f, P0 ;  /* 0x0000004ffb00780c */ /* 0x000fe20000704670 */
[----:B---3--:R-:W-:-:S04]  /*8c60*/  IMAD.IADD R3, R3, 0x1, R167 ;  /* 0x0000000103037824 */ /* 0x008fc800078e02a7 */
[----:B------:R-:W-:-:S04]  /*8c70*/  @P1 IMAD.HI.U32 R4, R3, c[0x0][0x2bc], RZ ;  /* 0x0000af0003041a27 */ /* 0x000fc800078e00ff */
[----:B------:R-:W-:Y:S01]  /*8c80*/  IMAD.MOV.U32 R2, RZ, RZ, R3 ;  /* 0x000000ffff027224 */ /* 0x000fe200078e0003 */
[----:B------:R-:W-:-:S04]  /*8c90*/  @P1 SHF.R.U32.HI R2, RZ, c[0x0][0x2c0], R4 ;  /* 0x0000b000ff021a19 */ /* 0x000fc80000011604 */
[----:B------:R-:W-:-:S04]  /*8ca0*/  @!P0 IADD3 R5, P1, R2, R168, RZ ;  /* 0x000000a802058210 */ /* 0x000fc80007f3e0ff */
[----:B--2-4-:R-:W-:Y:S02]  /*8cb0*/  @!P0 LEA.HI.X.SX32 R6, R2, R166, 0x1, P1 ;  /* 0x000000a602068211 */ /* 0x014fe400008f0eff */
[----:B------:R-:W-:-:S04]  /*8cc0*/  @!P0 LEA R4, P1, R5, c[0x0][0x2a0], 0x2 ;  /* 0x0000a80005048a11 */ /* 0x000fc800078210ff */
[----:B------:R-:W-:-:S05]  /*8cd0*/  @!P0 LEA.HI.X R5, R5, c[0x0][0x2a4], R6, 0x2, P1 ;  /* 0x0000a90005058a11 */ /* 0x000fca00008f1406 */
[----:B------:R1:W2:Y:S01]  /*8ce0*/  @!P0 LDG.E R235, [R4.64] ;  /* 0x0000000804eb8981 */ /* 0x0002a2000c1e1900 */
[----:B------:R-:W-:Y:S01]  /*8cf0*/  IMAD.MOV R2, RZ, RZ, -R2 ;  /* 0x000000ffff027224 */ /* 0x000fe200078e0a02 */
[----:B------:R-:W-:Y:S01]  /*8d00*/  BSSY B0, `(.L_x_301) ;  /* 0x000003d000007945 */ /* 0x000fe20003800000 */
[C---:B------:R-:W-:Y:S01]  /*8d10*/  IMAD.WIDE.U32 R164, R39.reuse, c[0x0][0x1e8], RZ ;  /* 0x00007a0027a47a25 */ /* 0x040fe200078e00ff */
[----:B------:R-:W3:Y:S03]  /*8d20*/  S2R R7, SR_TID.X ;  /* 0x0000000000077919 */ /* 0x000ee60000002100 */
[----:B------:R-:W-:Y:S01]  /*8d30*/  IMAD R241, R2, c[0x0][0x2b8], R3 ;  /* 0x0000ae0002f17a24 */ /* 0x000fe200078e0203 */
[----:B------:R-:W-:Y:S01]  /*8d40*/  STL.64 [R1+0x10], R164 ;  /* 0x000010a401007387 */ /* 0x000fe20000100a00 */
[----:B------:R-:W-:Y:S02]  /*8d50*/  IMAD R163, R39, c[0x0][0x1ec], R165 ;  /* 0x00007b0027a37a24 */ /* 0x000fe400078e02a5 */
[----:B------:R-:W-:Y:S01]  /*8d60*/  IMAD.WIDE.U32 R2, R241, c[0x0][0x1e0], RZ ;  /* 0x00007800f1027a25 */ /* 0x000fe200078e00ff */
[----:B------:R-:W-:-:S02]  /*8d70*/  SHF.R.S32.HI R40, RZ, 0x1f, R241 ;  /* 0x0000001fff287819 */ /* 0x000fc400000114f1 */
[----:B------:R-:W-:Y:S01]  /*8d80*/  STL [R1+0xc], R163 ;  /* 0x00000ca301007387 */ /* 0x000fe20000100800 */
[----:B------:R-:W-:Y:S02]  /*8d90*/  IMAD R160, R161, -0x50, R143 ;  /* 0xffffffb0a1a07824 */ /* 0x000fe400078e028f */
[----:B-1----:R-:W-:Y:S01]  /*8da0*/  IMAD R4, R40, c[0x0][0x1e0], RZ ;  /* 0x0000780028047a24 */ /* 0x002fe200078e02ff */
[----:B---3--:R-:W-:-:S03]  /*8db0*/  SHF.R.S32.HI R9, RZ, 0x1f, R7 ;  /* 0x0000001fff097819 */ /* 0x008fc60000011407 */
[----:B------:R-:W-:Y:S01]  /*8dc0*/  IMAD R4, R241, c[0x0][0x1e4], R4 ;  /* 0x00007900f1047a24 */ /* 0x000fe200078e0204 */
[----:B------:R-:W-:-:S03]  /*8dd0*/  LEA.HI R9, R9, R7, RZ, 0x3 ;  /* 0x0000000709097211 */ /* 0x000fc600078f18ff */
[----:B------:R-:W-:Y:S01]  /*8de0*/  IMAD.IADD R3, R3, 0x1, R4 ;  /* 0x0000000103037824 */ /* 0x000fe200078e0204 */
[----:B------:R-:W-:-:S05]  /*8df0*/  SHF.R.S32.HI R9, RZ, 0x3, R9 ;  /* 0x00000003ff097819 */ /* 0x000fca0000011409 */
[----:B------:R-:W-:-:S05]  /*8e00*/  IMAD.IADD R38, R160, 0x1, -R9 ;  /* 0x00000001a0267824 */ /* 0x000fca00078e0a09 */
[C---:B------:R-:W-:Y:S02]  /*8e10*/  ISETP.GE.AND P1, PT, R38.reuse, 0x1, PT ;  /* 0x000000012600780c */ /* 0x040fe40003f26270 */
[----:B------:R-:W-:-:S11]  /*8e20*/  ISETP.GE.AND P4, PT, R38, 0x21, PT ;  /* 0x000000212600780c */ /* 0x000fd60003f86270 */
[----:B------:R-:W-:Y:S02]  /*8e30*/  @P1 ISETP.GE.AND P5, PT, R244, c[0x0][0x1d4], PT ;  /* 0x00007500f4001a0c */ /* 0x000fe40003fa6270 */
        /* <DEDUP_REMOVED lines=8> */
[----:B------:R-:W-:Y:S01]  /*8ec0*/  SHFL.IDX PT, R9, R2, 0x2, 0x181f ;  /* 0x00581f0002097f89 */ /* 0x000fe200000e0000 */
[----:B------:R-:W-:-:S03]  /*8ed0*/  ISETP.GE.AND P0, PT, R38, 0x11, PT ;  /* 0x000000112600780c */ /* 0x000fc60003f06270 */
[----:B------:R-:W1:Y:S04]  /*8ee0*/  SHFL.IDX PT, R3, R2, RZ, 0x181f ;  /* 0x00181fff02037589 */ /* 0x000e6800000e0000 */
[----:B------:R-:W2:Y:S04]  /*8ef0*/  SHFL.IDX PT, R4, R2, 0x1, 0x181f ;  /* 0x00381f0002047f89 */ /* 0x000ea800000e0000 */
[----:B------:R-:W3:Y:S04]  /*8f00*/  SHFL.IDX PT, R7, R8, RZ, 0x181f ;  /* 0x00181fff08077589 */ /* 0x000ee800000e0000 */
[----:B------:R-:W4:Y:S04]  /*8f10*/  SHFL.IDX PT, R5, R8, 0x1, 0x181f ;  /* 0x00381f0008057f89 */ /* 0x000f2800000e0000 */
[----:B------:R-:W-:Y:S04]  /*8f20*/  SHFL.IDX PT, R10, R2, 0x3, 0x181f ;  /* 0x00781f00020a7f89 */ /* 0x000fe800000e0000 */
[----:B------:R-:W5:Y:S01]  /*8f30*/  SHFL.IDX PT, R11, R8, 0x2, 0x181f ;  /* 0x00581f00080b7f89 */ /* 0x000f6200000e0000 */
[----:B-1----:R-:W-:-:S03]  /*8f40*/  @P1 LEA R6, P2, R244, R3, 0x1 ;  /* 0x00000003f4061211 */ /* 0x002fc600078408ff */
[----:B------:R-:W-:Y:S01]  /*8f50*/  SHFL.IDX PT, R2, R2, 0x4, 0x181f ;  /* 0x00981f0002027f89 */ /* 0x000fe200000e0000 */
[----:B--2---:R-:W-:-:S03]  /*8f60*/  @P0 LEA R4, P3, R244, R4, 0x1 ;  /* 0x00000004f4040211 */ /* 0x004fc600078608ff */
[----:B------:R-:W1:Y:S01]  /*8f70*/  SHFL.IDX PT, R3, R8, 0x3, 0x181f ;  /* 0x00781f0008037f89 */ /* 0x000e6200000e0000 */
[C-C-:B---3--:R-:W-:Y:S02]  /*8f80*/  @P1 LEA.HI.X R7, R244.reuse, R7, R245.reuse, 0x1, P2 ;  /* 0x00000007f4071211 */ /* 0x148fe400010f0cf5 */
[C---:B------:R-:W-:Y:S02]  /*8f90*/  @P0 ISETP.GE.AND P2, PT, R244.reuse, c[0x0][0x1d4], PT ;  /* 0x00007500f4000a0c */ /* 0x040fe40003f46270 */
[----:B----4-:R-:W-:Y:S01]  /*8fa0*/  @P0 LEA.HI.X R5, R244, R5, R245, 0x1, P3 ;  /* 0x00000005f4050211 */ /* 0x010fe200018f0cf5 */
[----:B------:R2:W-:Y:S01]  /*8fb0*/  @P1 LDGSTS.E.BYPASS.LTC128B.128 [R209+0x2900], [R6.64], !P5 ;  /* 0x0290000006d11fae */ /* 0x0005e2000e901d48 */
[----:B------:R-:W-:Y:S02]  /*8fc0*/  ISETP.GE.AND P3, PT, R38, 0x31, PT ;  /* 0x000000312600780c */ /* 0x000fe40003f66270 */
[----:B------:R-:W-:-:S07]  /*8fd0*/  @P4 ISETP.GE.AND P5, PT, R244, c[0x0][0x1d4], PT ;  /* 0x00007500f4004a0c */ /* 0x000fce0003fa6270 */
[----:B------:R3:W-:Y:S04]  /*8fe0*/  @P0 LDGSTS.E.BYPASS.LTC128B.128 [R209+0x3100], [R4.64], !P2 ;  /* 0x0310000004d10fae */ /* 0x0007e8000d101d48 */
[C---:B------:R-:W-:Y:S02]  /*8ff0*/  @P3 ISETP.GE.AND P0, PT, R244.reuse, c[0x0][0x1d4], PT ;  /* 0x00007500f4003a0c */ /* 0x040fe40003f06270 */
[----:B--2---:R-:W-:-:S04]  /*9000*/  @P4 LEA R6, P2, R244, R9, 0x1 ;  /* 0x00000009f4064211 */ /* 0x004fc800078408ff */
[----:B-----5:R-:W-:-:S05]  /*9010*/  @P4 LEA.HI.X R7, R244, R11, R245, 0x1, P2 ;  /* 0x0000000bf4074211 */ /* 0x020fca00010f0cf5 */
[----:B------:R2:W-:Y:S01]  /*9020*/  @P4 LDGSTS.E.BYPASS.LTC128B.128 [R209+0x3900], [R6.64], !P5 ;  /* 0x0390000006d14fae */ /* 0x0005e2000e901d48 */
[----:B---3--:R-:W-:-:S04]  /*9030*/  @P3 LEA R4, P1, R244, R10, 0x1 ;  /* 0x0000000af4043211 */ /* 0x008fc800078208ff */
[----:B-1----:R-:W-:Y:S02]  /*9040*/  @P3 LEA.HI.X R5, R244, R3, R245, 0x1, P1 ;  /* 0x00000003f4053211 */ /* 0x002fe400008f0cf5 */
[----:B------:R2:W1:Y:S04]  /*9050*/  SHFL.IDX PT, R3, R8, 0x4, 0x181f ;  /* 0x00981f0008037f89 */ /* 0x00046800000e0000 */
[----:B------:R2:W-:Y:S01]  /*9060*/  @P3 LDGSTS.E.BYPASS.LTC128B.128 [R209+0x4100], [R4.64], !P0 ;  /* 0x0410000004d13fae */ /* 0x0005e2000c101d48 */
[----:B------:R-:W-:-:S13]  /*9070*/  ISETP.GE.AND P0, PT, R38, 0x41, PT ;  /* 0x000000412600780c */ /* 0x000fda0003f06270 */
[----:B------:R-:W-:Y:S05]  /*9080*/  @!P0 BRA `(.L_x_302) ;  /* 0x0000004000008947 */ /* 0x000fea0003800000 */
[C---:B------:R-:W-:Y:S02]  /*9090*/  ISETP.GE.AND P0, PT, R244.reuse, c[0x0][0x1d4], PT ;  /* 0x00007500f4007a0c */ /* 0x040fe40003f06270 */
[----:B------:R-:W-:-:S04]  /*90a0*/  LEA R2, P1, R244, R2, 0x1 ;  /* 0x00000002f4027211 */ /* 0x000fc800078208ff */
[----:B-1----:R-:W-:-:S07]  /*90b0*/  LEA.HI.X R3, R244, R3, R245, 0x1, P1 ;  /* 0x00000003f4037211 */ /* 0x002fce00008f0cf5 */
[----:B------:R1:W-:Y:S02]  /*90c0*/  LDGSTS.E.BYPASS.LTC128B.128 [R209+0x4900], [R2.64], !P0 ;  /* 0x0490000002d17fae */ /* 0x0003e4000c101d48 */
.L_x_302:
[----:B------:R-:W-:Y:S05]  /*90d0*/  BSYNC B0 ;  /* 0x0000000000007941 */ /* 0x000fea0003800000 */
.L_x_301:
[----:B------:R-:W-:Y:S01]  /*90e0*/  ISETP.LT.AND P0, PT, RZ, c[0x0][0x27c], PT ;  /* 0x00009f00ff007a0c */ /* 0x000fe20003f01270 */
[----:B------:R-:W0:-:S12]  /*90f0*/  LDGDEPBAR ;  /* 0x00000000000079af */ /* 0x000e180000000000 */
[----:B------:R-:W-:Y:S05]  /*9100*/  @P0 BRA `(.L_x_303) ;  /* 0x0000002000000947 */ /* 0x000fea0003800000 */
[----:B------:R-:W-:-:S04]  /*9110*/  DEPBAR.LE SB0, 0x1 ;  /* 0x000080400000791a */ /* 0x000fc80000000000 */
[----:B------:R-:W-:Y:S05]  /*9120*/  BRA `(.L_x_304) ;  /* 0x0000352000007947 */ /* 0x000fea0003800000 */
.L_x_303:
[----:B------:R-:W3:Y:S01]  /*9130*/  LDL R26, [R1+0x2c] ;  /* 0x00002c00011a7983 */ /* 0x000ee20000100800 */
[----:B-1----:R-:W-:Y:S01]  /*9140*/  SHF.R.S32.HI R2, RZ, 0x1f, R142 ;  /* 0x0000001fff027819 */ /* 0x002fe2000001148e */
[----:B------:R-:W-:Y:S01]  /*9150*/  ULDC.U8 UR4, c[0x0][0x298] ;  /* 0x0000a60000047ab9 */ /* 0x000fe20000000000 */
[----:B--2---:R-:W-:Y:S01]  /*9160*/  IMAD.WIDE.U32 R4, R142, c[0x0][0x290], RZ ;  /* 0x0000a4008e047a25 */ /* 0x004fe200078e00ff */
[----:B------:R-:W-:Y:S01]  /*9170*/  ISETP.NE.AND P2, PT, RZ, UR4, PT ;  /* 0x00000004ff007c0c */ /* 0x000fe2000bf45270 */
[----:B------:R-:W-:Y:S02]  /*9180*/  BSSY B2, `(.L_x_304) ;  /* 0x000034c000027945 */ /* 0x000fe40003800000 */
[C---:B------:R-:W-:Y:S02]  /*9190*/  IMAD R7, R2.reuse, c[0x0][0x280], RZ ;  /* 0x0000a00002077a24 */ /* 0x040fe400078e02ff */
[----:B------:R-:W-:Y:S02]  /*91a0*/  IMAD R6, R2, c[0x0][0x290], RZ ;  /* 0x0000a40002067a24 */ /* 0x000fe400078e02ff */
[----:B------:R-:W-:-:S04]  /*91b0*/  IMAD.WIDE.U32 R2, R142, c[0x0][0x280], RZ ;  /* 0x0000a0008e027a25 */ /* 0x000fc800078e00ff */
[----:B------:R-:W-:Y:S01]  /*91c0*/  IMAD R9, R142, c[0x0][0x284], R7 ;  /* 0x0000a1008e097a24 */ /* 0x000fe200078e0207 */
[----:B------:R-:W-:Y:S01]  /*91d0*/  LEA R7, P0, R4, c[0x0][0x288], 0x1 ;  /* 0x0000a20004077a11 */ /* 0x000fe200078008ff */
[----:B------:R-:W-:Y:S01]  /*91e0*/  IMAD R8, R142, c[0x0][0x294], R6 ;  /* 0x0000a5008e087a24 */ /* 0x000fe200078e0206 */
[----:B------:R-:W-:Y:S02]  /*91f0*/  LEA R6, P1, R2, c[0x0][0x270], 0x1 ;  /* 0x00009c0002067a11 */ /* 0x000fe400078208ff */
[----:B------:R-:W-:Y:S02]  /*9200*/  IADD3 R3, R9, R3, RZ ;  /* 0x0000000309037210 */ /* 0x000fe40007ffe0ff */
[----:B------:R-:W-:Y:S02]  /*9210*/  IADD3 R5, R8, R5, RZ ;  /* 0x0000000508057210 */ /* 0x000fe40007ffe0ff */
[----:B------:R-:W-:Y:S02]  /*9220*/  LEA.HI.X R2, R2, c[0x0][0x274], R3, 0x1, P1 ;  /* 0x00009d0002027a11 */ /* 0x000fe400008f0c03 */
[----:B------:R-:W-:-:S02]  /*9230*/  LEA.HI.X R3, R4, c[0x0][0x28c], R5, 0x1, P0 ;  /* 0x0000a30004037a11 */ /* 0x000fc400000f0c05 */
[----:B---3--:R-:W-:Y:S01]  /*9240*/  LEA R4, R26, R93, 0x7 ;  /* 0x0000005d1a047211 */ /* 0x008fe200078e38ff */
[----:B------:R-:W-:Y:S05]  /*9250*/  @!P2 BRA `(.L_x_305) ;  /* 0x000019200000a947 */ /* 0x000fea0003800000 */
[----:B------:R-:W-:Y:S01]  /*9260*/  ISETP.GE.AND P0, PT, R4, R0, PT ;  /* 0x000000000400720c */ /* 0x000fe20003f06270 */
[----:B------:R-:W1:Y:S01]  /*9270*/  SHFL.IDX PT, R11, R2, RZ, 0x1c1f ;  /* 0x001c1fff020b7589 */ /* 0x000e6200000e0000 */
[----:B------:R-:W-:Y:S01]  /*9280*/  BSSY B0, `(.L_x_306) ;  /* 0x0000019000007945 */ /* 0x000fe20003800000 */
[----:B------:R-:W-:Y:S01]  /*9290*/  CS2R R4, SRZ ;  /* 0x0000000000047805 */ /* 0x000fe2000001ff00 */
[----:B------:R-:W-:Y:S01]  /*92a0*/  CS2R R8, SRZ ;  /* 0x0000000000087805 */ /* 0x000fe2000001ff00 */
[----:B------:R-:W2:Y:S04]  /*92b0*/  SHFL.IDX PT, R10, R6, RZ, 0x1c1f ;  /* 0x001c1fff060a7589 */ /* 0x000ea800000e0000 */
[----:B------:R3:W4:Y:S04]  /*92c0*/  SHFL.IDX PT, R13, R3, RZ, 0x1c1f ;  /* 0x001c1fff030d7589 */ /* 0x00072800000e0000 */
[----:B------:R5:W1:Y:S01]  /*92d0*/  SHFL.IDX PT, R12, R7, RZ, 0x1c1f ;  /* 0x001c1fff070c7589 */ /* 0x000a6200000e0000 */
[----:B---3--:R-:W-:Y:S01]  /*92e0*/  CS2R R2, SRZ ;  /* 0x0000000000027805 */ /* 0x008fe2000001ff00 */
[----:B-----5:R-:W-:Y:S01]  /*92f0*/  CS2R R6, SRZ ;  /* 0x0000000000067805 */ /* 0x020fe2000001ff00 */
[----:B------:R-:W-:Y:S05]  /*9300*/  @P0 BRA `(.L_x_307) ;  /* 0x0000010000000947 */ /* 0x000fea0003800000 */
[----:B-12-4-:R-:W2:Y:S04]  /*9310*/  LDL R16, [R1+0xd8] ;  /* 0x0000d80001107983 */ /* 0x016ea80000100800 */
[----:B------:R-:W3:Y:S01]  /*9320*/  LDL R18, [R1+0xd4] ;  /* 0x0000d40001127983 */ /* 0x000ee20000100800 */
[----:B------:R-:W-:-:S02]  /*9330*/  ISETP.GE.AND P1, PT, R86, c[0x0][0x27c], PT ;  /* 0x00009f0056007a0c */ /* 0x000fc40003f26270 */
[----:B------:R-:W-:Y:S01]  /*9340*/  ISETP.GE.AND P0, PT, R88, c[0x0][0x27c], PT ;  /* 0x00009f0058007a0c */ /* 0x000fe20003f06270 */
[----:B------:R-:W-:-:S10]  /*9350*/  CS2R R4, SRZ ;  /* 0x0000000000047805 */ /* 0x000fd4000001ff00 */
[----:B------:R-:W-:-:S05]  /*9360*/  @!P1 IMAD.WIDE R2, R86, 0x2, R10 ;  /* 0x0000000256029825 */ /* 0x000fca00078e020a */
[----:B------:R1:W5:Y:S02]  /*9370*/  @!P1 LD.E.64 R8, [R2.64] ;  /* 0x0000000802089980 */ /* 0x000364000c101b00 */
[----:B-1----:R-:W-:Y:S01]  /*9380*/  CS2R R2, SRZ ;  /* 0x0000000000027805 */ /* 0x002fe2000001ff00 */
[-C--:B--2---:R-:W-:Y:S02]  /*9390*/  @!P0 IADD3 R14, P3, R10, R16.reuse, RZ ;  /* 0x000000100a0e8210 */ /* 0x084fe40007f7e0ff */
[----:B------:R-:W-:Y:S01]  /*93a0*/  @!P0 IADD3 R10, P2, R12, R16, RZ ;  /* 0x000000100c0a8210 */ /* 0x000fe20007f5e0ff */
[----:B------:R-:W-:-:S04]  /*93b0*/  @!P1 IMAD.WIDE R16, R86, 0x2, R12 ;  /* 0x0000000256109825 */ /* 0x000fc800078e020c */
[--C-:B---3--:R-:W-:Y:S01]  /*93c0*/  @!P0 IMAD.X R15, R11, 0x1, R18.reuse, P3 ;  /* 0x000000010b0f8824 */ /* 0x108fe200018e0612 */
[----:B------:R1:W5:Y:S01]  /*93d0*/  @!P1 LD.E.64 R6, [R16.64] ;  /* 0x0000000810069980 */ /* 0x000362000c101b00 */
[----:B------:R-:W-:-:S03]  /*93e0*/  @!P0 IMAD.X R11, R13, 0x1, R18, P2 ;  /* 0x000000010d0b8824 */ /* 0x000fc600010e0612 */
[----:B------:R1:W5:Y:S04]  /*93f0*/  @!P0 LD.E.64 R4, [R14.64] ;  /* 0x000000080e048980 */ /* 0x000368000c101b00 */
[----:B------:R1:W5:Y:S02]  /*9400*/  @!P0 LD.E.64 R2, [R10.64] ;  /* 0x000000080a028980 */ /* 0x000364000c101b00 */
.L_x_307:
[----:B-12-4-:R-:W-:Y:S05]  /*9410*/  BSYNC B0 ;  /* 0x0000000000007941 */ /* 0x016fea0003800000 */
.L_x_306:
[----:B------:R-:W-:Y:S01]  /*9420*/  IMAD R0, R26, -0x80, R0 ;  /* 0xffffff801a007824 */ /* 0x000fe200078e0200 */
[--C-:B-----5:R-:W-:Y:S01]  /*9430*/  SHF.R.U64 R16, R8, 0x10, R9.reuse ;  /* 0x0000001008107819 */ /* 0x120fe20000001209 */
[----:B------:R-:W-:Y:S01]  /*9440*/  IMAD.MOV.U32 R18, RZ, RZ, R8 ;  /* 0x000000ffff127224 */ /* 0x000fe200078e0008 */
[--C-:B------:R-:W-:Y:S01]  /*9450*/  SHF.R.U32.HI R12, RZ, 0x10, R9.reuse ;  /* 0x00000010ff0c7819 */ /* 0x100fe20000011609 */
[----:B------:R-:W-:Y:S01]  /*9460*/  IMAD.MOV.U32 R17, RZ, RZ, R9 ;  /* 0x000000ffff117224 */ /* 0x000fe200078e0009 */
[----:B------:R-:W-:Y:S01]  /*9470*/  IMNMX R25, R0, 0x80, PT ;  /* 0x0000008000197817 */ /* 0x000fe20003800200 */
[----:B------:R-:W-:Y:S01]  /*9480*/  IMAD.MOV.U32 R15, RZ, RZ, R4 ;  /* 0x000000ffff0f7224 */ /* 0x000fe200078e0004 */
[--C-:B------:R-:W-:Y:S01]  /*9490*/  SHF.R.U64 R13, R4, 0x10, R5.reuse ;  /* 0x00000010040d7819 */ /* 0x100fe20000001205 */
[----:B------:R-:W-:Y:S01]  /*94a0*/  IMAD.MOV.U32 R10, RZ, RZ, R6 ;  /* 0x000000ffff0a7224 */ /* 0x000fe200078e0006 */
[----:B------:R-:W-:Y:S01]  /*94b0*/  ISETP.GE.AND P0, PT, R93, R25, PT ;  /* 0x000000195d00720c */ /* 0x000fe20003f06270 */
[----:B------:R-:W-:Y:S01]  /*94c0*/  IMAD.MOV.U32 R14, RZ, RZ, R5 ;  /* 0x000000ffff0e7224 */ /* 0x000fe200078e0005 */
[--C-:B------:R-:W-:Y:S01]  /*94d0*/  SHF.R.U64 R8, R6, 0x10, R7.reuse ;  /* 0x0000001006087819 */ /* 0x100fe20000001207 */
[----:B------:R-:W-:Y:S01]  /*94e0*/  IMAD.MOV.U32 R9, RZ, RZ, R7 ;  /* 0x000000ffff097224 */ /* 0x000fe200078e0007 */
[----:B------:R-:W-:Y:S01]  /*94f0*/  SHF.R.U32.HI R11, RZ, 0x10, R5 ;  /* 0x00000010ff0b7819 */ /* 0x000fe20000011605 */
[----:B------:R-:W-:Y:S01]  /*9500*/  IMAD.MOV.U32 R6, RZ, RZ, R2 ;  /* 0x000000ffff067224 */ /* 0x000fe200078e0002 */
[----:B------:R-:W-:-:S04]  /*9510*/  DEPBAR.LE SB0, 0x1 ;  /* 0x000080400000791a */ /* 0x000fc80000000000 */
[----:B------:R-:W-:Y:S01]  /*9520*/  IMAD.MOV.U32 R4, RZ, RZ, R3 ;  /* 0x000000ffff047224 */ /* 0x000fe200078e0003 */
[----:B------:R-:W-:Y:S01]  /*9530*/  SHF.R.U32.HI R5, RZ, 0x10, R7 ;  /* 0x00000010ff057819 */ /* 0x000fe20000011607 */
[----:B------:R-:W-:Y:S01]  /*9540*/  BSSY B1, `(.L_x_308) ;  /* 0x000005f000017945 */ /* 0x000fe20003800000 */
[--C-:B------:R-:W-:Y:S02]  /*9550*/  SHF.R.U64 R2, R2, 0x10, R3.reuse ;  /* 0x0000001002027819 */ /* 0x100fe40000001203 */
[----:B------:R-:W-:Y:S02]  /*9560*/  SHF.R.U32.HI R0, RZ, 0x10, R3 ;  /* 0x00000010ff007819 */ /* 0x000fe40000011603 */
[----:B------:R-:W-:Y:S02]  /*9570*/  PRMT R18, R18, 0x5410, R16 ;  /* 0x0000541012127816 */ /* 0x000fe40000000010 */
[----:B------:R-:W-:Y:S02]  /*9580*/  PRMT R20, R17, 0x5410, R12 ;  /* 0x0000541011147816 */ /* 0x000fe4000000000c */
[----:B------:R-:W-:-:S02]  /*9590*/  PRMT R22, R15, 0x5410, R13 ;  /* 0x000054100f167816 */ /* 0x000fc4000000000d */
[----:B------:R-:W-:Y:S02]  /*95a0*/  PRMT R24, R14, 0x5410, R11 ;  /* 0x000054100e187816 */ /* 0x000fe4000000000b */
[----:B------:R-:W-:Y:S02]  /*95b0*/  PRMT R16, R10, 0x5410, R8 ;  /* 0x000054100a107816 */ /* 0x000fe40000000008 */
[----:B------:R-:W-:Y:S02]  /*95c0*/  PRMT R19, R9, 0x5410, R5 ;  /* 0x0000541009137816 */ /* 0x000fe40000000005 */
[----:B------:R-:W-:Y:S02]  /*95d0*/  PRMT R21, R6, 0x5410, R2 ;  /* 0x0000541006157816 */ /* 0x000fe40000000002 */
[----:B------:R-:W-:Y:S01]  /*95e0*/  PRMT R23, R4, 0x5410, R0 ;  /* 0x0000541004177816 */ /* 0x000fe20000000000 */
[----:B------:R-:W-:Y:S06]  /*95f0*/  BAR.SYNC.DEFER_BLOCKING 0x0 ;  /* 0x0000000000007b1d */ /* 0x000fec0000010000 */
[----:B------:R-:W-:Y:S05]  /*9600*/  @P0 BRA `(.L_x_309) ;  /* 0x0000052000000947 */ /* 0x000fea0003800000 */
[----:B------:R-:W-:Y:S01]  /*9610*/  ISETP.GE.AND P0, PT, R86, c[0x0][0x27c], PT ;  /* 0x00009f0056007a0c */ /* 0x000fe20003f06270 */
[----:B------:R-:W-:-:S12]  /*9620*/  BSSY B0, `(.L_x_310) ;  /* 0x0000028000007945 */ /* 0x000fd80003800000 */
[----:B------:R-:W-:Y:S05]  /*9630*/  @P0 BRA `(.L_x_311) ;  /* 0x0000026000000947 */ /* 0x000fea0003800000 */
[----:B------:R-:W1:Y:S01]  /*9640*/  LDS.128 R4, [R248+0x5000] ;  /* 0x00500000f8047984 */ /* 0x000e620000000c00 */
[----:B------:R-:W-:Y:S01]  /*9650*/  SHF.L.U32 R3, R18, 0x10, RZ ;  /* 0x0000001012037819 */ /* 0x000fe200000006ff */
[----:B------:R-:W-:Y:S01]  /*9660*/  IMAD.U32 R0, R16, 0x10000, RZ ;  /* 0x0001000010007824 */ /* 0x000fe200078e00ff */
[----:B------:R-:W-:Y:S02]  /*9670*/  LOP3.LUT R2, R18, 0xffff0000, RZ, 0xc0, !PT ;  /* 0xffff000012027812 */ /* 0x000fe400078ec0ff */
[C---:B-1----:R-:W-:Y:S01]  /*9680*/  SHF.L.U32 R9, R4.reuse, 0x10, RZ ;  /* 0x0000001004097819 */ /* 0x042fe200000006ff */
[----:B------:R-:W-:Y:S01]  /*9690*/  IMAD.U32 R10, R7, 0x10000, RZ ;  /* 0x00010000070a7824 */ /* 0x000fe200078e00ff */
[----:B------:R-:W-:Y:S02]  /*96a0*/  LOP3.LUT R8, R4, 0xffff0000, RZ, 0xc0, !PT ;  /* 0xffff000004087812 */ /* 0x000fe400078ec0ff */
[C---:B------:R-:W-:Y:S02]  /*96b0*/  SHF.L.U32 R13, R5.reuse, 0x10, RZ ;  /* 0x00000010050d7819 */ /* 0x040fe400000006ff */
[----:B------:R-:W-:Y:S01]  /*96c0*/  LOP3.LUT R4, R5, 0xffff0000, RZ, 0xc0, !PT ;  /* 0xffff000005047812 */ /* 0x000fe200078ec0ff */
[-C--:B------:R-:W-:Y:S01]  /*96d0*/  FMUL.FTZ R15, R8, R0.reuse ;  /* 0x00000000080f7220 */ /* 0x080fe20000410000 */
[----:B------:R-:W-:Y:S01]  /*96e0*/  LOP3.LUT R5, R16, 0xffff0000, RZ, 0xc0, !PT ;  /* 0xffff000010057812 */ /* 0x000fe200078ec0ff */
[-C--:B------:R-:W-:Y:S01]  /*96f0*/  FMUL.FTZ R14, R8, R3.reuse ;  /* 0x00000003080e7220 */ /* 0x080fe20000410000 */
[C---:B------:R-:W-:Y:S01]  /*9700*/  SHF.L.U32 R12, R6.reuse, 0x10, RZ ;  /* 0x00000010060c7819 */ /* 0x040fe200000006ff */
[----:B------:R-:W-:Y:S01]  /*9710*/  FFMA.FTZ R17, R9, R3, -R15 ;  /* 0x0000000309117223 */ /* 0x000fe2000001080f */
[----:B------:R-:W-:Y:S01]  /*9720*/  LOP3.LUT R11, R6, 0xffff0000, RZ, 0xc0, !PT ;  /* 0xffff0000060b7812 */ /* 0x000fe200078ec0ff */
[CC--:B------:R-:W-:Y:S01]  /*9730*/  FMUL.FTZ R8, R4.reuse, R5.reuse ;  /* 0x0000000504087220 */ /* 0x0c0fe20000410000 */
[----:B------:R-:W-:Y:S01]  /*9740*/  LOP3.LUT R6, R7, 0xffff0000, RZ, 0xc0, !PT ;  /* 0xffff000007067812 */ /* 0x000fe200078ec0ff */
[----:B------:R-:W-:Y:S01]  /*9750*/  FFMA.FTZ R15, R9, R0, R14 ;  /* 0x00000000090f7223 */ /* 0x000fe2000001000e */
[----:B------:R-:W-:Y:S01]  /*9760*/  LOP3.LUT R0, R19, 0xffff0000, RZ, 0xc0, !PT ;  /* 0xffff000013007812 */ /* 0x000fe200078ec0ff */
[-C--:B------:R-:W-:Y:S01]  /*9770*/  FMUL.FTZ R7, R4, R2.reuse ;  /* 0x0000000204077220 */ /* 0x080fe20000410000 */
[C---:B------:R-:W-:Y:S01]  /*9780*/  SHF.L.U32 R4, R20.reuse, 0x10, RZ ;  /* 0x0000001014047819 */ /* 0x040fe200000006ff */
[----:B------:R-:W-:Y:S01]  /*9790*/  FFMA.FTZ R14, R13, R2, -R8 ;  /* 0x000000020d0e7223 */ /* 0x000fe20000010808 */
[----:B------:R-:W-:Y:S01]  /*97a0*/  SHF.L.U32 R2, R19, 0x10, RZ ;  /* 0x0000001013027819 */ /* 0x000fe200000006ff */
[----:B------:R-:W-:Y:S01]  /*97b0*/  FFMA.FTZ R9, R13, R5, R7 ;  /* 0x000000050d097223 */ /* 0x000fe20000010007 */
[----:B------:R-:W-:Y:S01]  /*97c0*/  LOP3.LUT R3, R20, 0xffff0000, RZ, 0xc0, !PT ;  /* 0xffff000014037812 */ /* 0x000fe200078ec0ff */
[----:B------:R-:W-:-:S02]  /*97d0*/  FMUL.FTZ R7, R6, R0 ;  /* 0x0000000006077220 */ /* 0x000fc40000410000 */
[C---:B------:R-:W-:Y:S02]  /*97e0*/  FMUL.FTZ R8, R11.reuse, R2 ;  /* 0x000000020b087220 */ /* 0x040fe40000410000 */
[-C--:B------:R-:W-:Y:S02]  /*97f0*/  FMUL.FTZ R5, R11, R4.reuse ;  /* 0x000000040b057220 */ /* 0x080fe40000410000 */
[----:B------:R-:W-:Y:S02]  /*9800*/  FMUL.FTZ R6, R6, R3 ;  /* 0x0000000306067220 */ /* 0x000fe40000410000 */
[C---:B------:R-:W-:Y:S01]  /*9810*/  FFMA.FTZ R8, R12.reuse, R4, -R8 ;  /* 0x000000040c087223 */ /* 0x040fe20000010808 */
[----:B------:R-:W-:Y:S01]  /*9820*/  F2FP.BF16.PACK_AB R4, R15, R17 ;  /* 0x000000110f04723e */ /* 0x000fe200000010ff */
[----:B------:R-:W-:Y:S01]  /*9830*/  FFMA.FTZ R2, R12, R2, R5 ;  /* 0x000000020c027223 */ /* 0x000fe20000010005 */
[----:B------:R-:W-:Y:S01]  /*9840*/  F2FP.BF16.PACK_AB R5, R9, R14 ;  /* 0x0000000e0905723e */ /* 0x000fe200000010ff */
[----:B------:R-:W-:-:S02]  /*9850*/  FFMA.FTZ R3, R10, R3, -R7 ;  /* 0x000000030a037223 */ /* 0x000fc40000010807 */
[----:B------:R-:W-:Y:S01]  /*9860*/  FFMA.FTZ R0, R10, R0, R6 ;  /* 0x000000000a007223 */ /* 0x000fe20000010006 */
[----:B------:R-:W-:-:S04]  /*9870*/  F2FP.BF16.PACK_AB R6, R2, R8 ;  /* 0x000000080206723e */ /* 0x000fc800000010ff */
[----:B------:R-:W-:-:S05]  /*9880*/  F2FP.BF16.PACK_AB R7, R0, R3 ;  /* 0x000000030007723e */ /* 0x000fca00000010ff */
[----:B------:R1:W-:Y:S02]  /*9890*/  STS.128 [R248+0x5000], R4 ;  /* 0x00500004f8007388 */ /* 0x0003e40000000c00 */
.L_x_311:
[----:B------:R-:W-:Y:S05]  /*98a0*/  BSYNC B0 ;  /* 0x0000000000007941 */ /* 0x000fea0003800000 */
.L_x_310:
[----:B------:R-:W-:-:S13]  /*98b0*/  ISETP.GE.AND P0, PT, R88, c[0x0][0x27c], PT ;  /* 0x00009f0058007a0c */ /* 0x000fda0003f06270 */
[----:B------:R-:W-:Y:S05]  /*98c0*/  @P0 BRA `(.L_x_309) ;  /* 0x0000026000000947 */ /* 0x000fea0003800000 */
[----:B-1----:R-:W1:Y:S01]  /*98d0*/  LDS.128 R4, [R249+0x5000] ;  /* 0x00500000f9047984 */ /* 0x002e620000000c00 */
[C---:B------:R-:W-:Y:S01]  /*98e0*/  SHF.L.U32 R3, R22.reuse, 0x10, RZ ;  /* 0x0000001016037819 */ /* 0x040fe200000006ff */
[----:B------:R-:W-:Y:S01]  /*98f0*/  IMAD.U32 R0, R21, 0x10000, RZ ;  /* 0x0001000015007824 */ /* 0x000fe200078e00ff */
[----:B------:R-:W-:Y:S02]  /*9900*/  LOP3.LUT R2, R22, 0xffff0000, RZ, 0xc0, !PT ;  /* 0xffff000016027812 */ /* 0x000fe400078ec0ff */
[C---:B-1----:R-:W-:Y:S01]  /*9910*/  SHF.L.U32 R9, R4.reuse, 0x10, RZ ;  /* 0x0000001004097819 */ /* 0x042fe200000006ff */
[----:B------:R-:W-:Y:S01]  /*9920*/  IMAD.U32 R10, R7, 0x10000, RZ ;  /* 0x00010000070a7824 */ /* 0x000fe200078e00ff */
[----:B------:R-:W-:Y:S02]  /*9930*/  LOP3.LUT R8, R4, 0xffff0000, RZ, 0xc0, !PT ;  /* 0xffff000004087812 */ /* 0x000fe400078ec0ff */
[C---:B------:R-:W-:Y:S02]  /*9940*/  SHF.L.U32 R13, R5.reuse, 0x10, RZ ;  /* 0x00000010050d7819 */ /* 0x040fe400000006ff */
[----:B------:R-:W-:Y:S01]  /*9950*/  LOP3.LUT R4, R5, 0xffff0000, RZ, 0xc0, !PT ;  /* 0xffff000005047812 */ /* 0x000fe200078ec0ff */
[CC--:B------:R-:W-:Y:S01]  /*9960*/  FMUL.FTZ R15, R8.reuse, R0.reuse ;  /* 0x00000000080f7220 */ /* 0x0c0fe20000410000 */
        /* <DEDUP_REMOVED lines=28> */
.L_x_309:
[----:B------:R-:W-:Y:S05]  /*9b30*/  BSYNC B1 ;  /* 0x0000000000017941 */ /* 0x000fea0003800000 */
.L_x_308:
[----:B------:R-:W-:Y:S01]  /*9b40*/  IADD3 R0, R93, 0x20, RZ ;  /* 0x000000205d007810 */ /* 0x000fe20007ffe0ff */
[----:B------:R-:W-:Y:S03]  /*9b50*/  BSSY B1, `(.L_x_312) ;  /* 0x0000055000017945 */ /* 0x000fe60003800000 */
[----:B------:R-:W-:-:S13]  /*9b60*/  ISETP.GE.AND P0, PT, R0, R25, PT ;  /* 0x000000190000720c */ /* 0x000fda0003f06270 */
[----:B------:R-:W-:Y:S05]  /*9b70*/  @P0 BRA `(.L_x_313) ;  /* 0x0000052000000947 */ /* 0x000fea0003800000 */
[----:B------:R-:W-:Y:S01]  /*9b80*/  ISETP.GE.AND P0, PT, R86, c[0x0][0x27c], PT ;  /* 0x00009f0056007a0c */ /* 0x000fe20003f06270 */
[----:B------:R-:W-:-:S12]  /*9b90*/  BSSY B0, `(.L_x_314) ;  /* 0x0000028000007945 */ /* 0x000fd80003800000 */
[----:B------:R-:W-:Y:S05]  /*9ba0*/  @P0 BRA `(.L_x_315) ;  /* 0x0000026000000947 */ /* 0x000fea0003800000 */
[----:B-1----:R-:W1:Y:S01]  /*9bb0*/  LDS.128 R4, [R248+0x6000] ;  /* 0x00600000f8047984 */ /* 0x002e620000000c00 */
        /* <DEDUP_REMOVED lines=10> */
[C---:B------:R-:W-:Y:S01]  /*9c60*/  FMUL.FTZ R14, R3.reuse, R8 ;  /* 0x00000008030e7220 */ /* 0x040fe20000410000 */
[C---:B------:R-:W-:Y:S01]  /*9c70*/  SHF.L.U32 R12, R6.reuse, 0x10, RZ ;  /* 0x00000010060c7819 */ /* 0x040fe200000006ff */
[-C--:B------:R-:W-:Y:S01]  /*9c80*/  FFMA.FTZ R17, R3, R9.reuse, -R15 ;  /* 0x0000000903117223 */ /* 0x080fe2000001080f */
[----:B------:R-:W-:Y:S01]  /*9c90*/  LOP3.LUT R11, R6, 0xffff0000, RZ, 0xc0, !PT ;  /* 0xffff0000060b7812 */ /* 0x000fe200078ec0ff */
[-C--:B------:R-:W-:Y:S01]  /*9ca0*/  FMUL.FTZ R8, R5, R4.reuse ;  /* 0x0000000405087220 */ /* 0x080fe20000410000 */
[----:B------:R-:W-:Y:S01]  /*9cb0*/  LOP3.LUT R6, R7, 0xffff0000, RZ, 0xc0, !PT ;  /* 0xffff000007067812 */ /* 0x000fe200078ec0ff */
[----:B------:R-:W-:Y:S01]  /*9cc0*/  FFMA.FTZ R15, R0, R9, R14 ;  /* 0x00000009000f7223 */ /* 0x000fe2000001000e */
[C---:B------:R-:W-:Y:S01]  /*9cd0*/  LOP3.LUT R0, R19.reuse, 0xffff0000, RZ, 0xc0, !PT ;  /* 0xffff000013007812 */ /* 0x040fe200078ec0ff */
[----:B------:R-:W-:Y:S01]  /*9ce0*/  FMUL.FTZ R7, R2, R4 ;  /* 0x0000000402077220 */ /* 0x000fe20000410000 */
[----:B------:R-:W-:Y:S01]  /*9cf0*/  SHF.L.U32 R4, R20, 0x10, RZ ;  /* 0x0000001014047819 */ /* 0x000fe200000006ff */
[-C--:B------:R-:W-:Y:S01]  /*9d00*/  FFMA.FTZ R14, R2, R13.reuse, -R8 ;  /* 0x0000000d020e7223 */ /* 0x080fe20000010808 */
[----:B------:R-:W-:Y:S01]  /*9d10*/  SHF.L.U32 R2, R19, 0x10, RZ ;  /* 0x0000001013027819 */ /* 0x000fe200000006ff */
[----:B------:R-:W-:Y:S01]  /*9d20*/  FFMA.FTZ R9, R5, R13, R7 ;  /* 0x0000000d05097223 */ /* 0x000fe20000010007 */
[----:B------:R-:W-:Y:S01]  /*9d30*/  LOP3.LUT R3, R20, 0xffff0000, RZ, 0xc0, !PT ;  /* 0xffff000014037812 */ /* 0x000fe200078ec0ff */
[----:B------:R-:W-:-:S02]  /*9d40*/  FMUL.FTZ R7, R0, R6 ;  /* 0x0000000600077220 */ /* 0x000fc40000410000 */
[-C--:B------:R-:W-:Y:S02]  /*9d50*/  FMUL.FTZ R8, R2, R11.reuse ;  /* 0x0000000b02087220 */ /* 0x080fe40000410000 */
[C---:B------:R-:W-:Y:S02]  /*9d60*/  FMUL.FTZ R5, R4.reuse, R11 ;  /* 0x0000000b04057220 */ /* 0x040fe40000410000 */
[----:B------:R-:W-:Y:S02]  /*9d70*/  FMUL.FTZ R6, R3, R6 ;  /* 0x0000000603067220 */ /* 0x000fe40000410000 */
[-C--:B------:R-:W-:Y:S01]  /*9d80*/  FFMA.FTZ R8, R4, R12.reuse, -R8 ;  /* 0x0000000c04087223 */ /* 0x080fe20000010808 */
        /* <DEDUP_REMOVED lines=8> */
.L_x_315:
[----:B------:R-:W-:Y:S05]  /*9e10*/  BSYNC B0 ;  /* 0x0000000000007941 */ /* 0x000fea0003800000 */
.L_x_314:
        /* <DEDUP_REMOVED lines=40> */
.L_x_313:
[----:B------:R-:W-:Y:S05]  /*a0a0*/  BSYNC B1 ;  /* 0x0000000000017941 */ /* 0x000fea0003800000 */
.L_x_312:
        /* <DEDUP_REMOVED lines=45> */
.L_x_319:
[----:B------:R-:W-:Y:S05]  /*a380*/  BSYNC B0 ;  /* 0x0000000000007941 */ /* 0x000fea0003800000 */
.L_x_318:
        /* <DEDUP_REMOVED lines=40> */
.L_x_317:
[----:B------:R-:W-:Y:S05]  /*a610*/  BSYNC B1 ;  /* 0x0000000000017941 */ /* 0x000fea0003800000 */
.L_x_316:
[----:B------:R-:W-:-:S04]  /*a620*/  IADD3 R0, R93, 0x60, RZ ;  /* 0x000000605d007810 */ /* 0x000fc80007ffe0ff */
        /* <DEDUP_REMOVED lines=34> */
[----:B------:R-:W-:Y:S01]  /*a850*/  FFMA.FTZ R8, R4, R12, -R8 ;  /* 0x0000000c04087223 */ /* 0x000fe20000010808 */
        /* <DEDUP_REMOVED lines=8> */
.L_x_322:
[----:B------:R-:W-:Y:S05]  /*a8e0*/  BSYNC B0 ;  /* 0x0000000000007941 */ /* 0x000fea0003800000 */
.L_x_321:
        /* <DEDUP_REMOVED lines=39> */
[----:B------:R1:W-:Y:S01]  /*ab60*/  STS.128 [R249+0x8000], R4 ;  /* 0x00800004f9007388 */ /* 0x0003e20000000c00 */
[----:B------:R-:W-:Y:S05]  /*ab70*/  BRA `(.L_x_320) ;  /* 0x00001ac000007947 */ /* 0x000fea0003800000 */
.L_x_305:
[----:B------:R-:W-:Y:S01]  /*ab80*/  ISETP.GE.AND P0, PT, R4, R0, PT ;  /* 0x000000000400720c */ /* 0x000fe20003f06270 */
[----:B------:R-:W1:Y:S01]  /*ab90*/  SHFL.IDX PT, R15, R2, RZ, 0x1c1f ;  /* 0x001c1fff020f7589 */ /* 0x000e6200000e0000 */
[----:B------:R-:W-:Y:S01]  /*aba0*/  BSSY B0, `(.L_x_323) ;  /* 0x0000014000007945 */ /* 0x000fe20003800000 */
[----:B------:R-:W-:Y:S01]  /*abb0*/  CS2R R4, SRZ ;  /* 0x0000000000047805 */ /* 0x000fe2000001ff00 */
[----:B------:R-:W-:Y:S01]  /*abc0*/  CS2R R10, SRZ ;  /* 0x00000000000a7805 */ /* 0x000fe2000001ff00 */
[----:B------:R-:W2:Y:S01]  /*abd0*/  SHFL.IDX PT, R12, R6, RZ, 0x1c1f ;  /* 0x001c1fff060c7589 */ /* 0x000ea200000e0000 */
[----:B------:R-:W-:-:S03]  /*abe0*/  CS2R R8, SRZ ;  /* 0x0000000000087805 */ /* 0x000fc6000001ff00 */
[----:B------:R-:W3:Y:S04]  /*abf0*/  SHFL.IDX PT, R14, R3, RZ, 0x1c1f ;  /* 0x001c1fff030e7589 */ /* 0x000ee800000e0000 */
[----:B------:R4:W1:Y:S02]  /*ac00*/  SHFL.IDX PT, R13, R7, RZ, 0x1c1f ;  /* 0x001c1fff070d7589 */ /* 0x00086400000e0000 */
[----:B----4-:R-:W-:Y:S01]  /*ac10*/  CS2R R6, SRZ ;  /* 0x0000000000067805 */ /* 0x010fe2000001ff00 */
[----:B------:R-:W-:Y:S05]  /*ac20*/  @P0 BRA `(.L_x_324) ;  /* 0x000000b000000947 */ /* 0x000fea0003800000 */
[C---:B-123--:R-:W-:Y:S01]  /*ac30*/  ISETP.GE.AND P0, PT, R84.reuse, c[0x0][0x27c], PT ;  /* 0x00009f0054007a0c */ /* 0x04efe20003f06270 */
[C---:B------:R-:W-:Y:S01]  /*ac40*/  IMAD.SHL.U32 R2, R84.reuse, 0x2, RZ ;  /* 0x0000000254027824 */ /* 0x040fe200078e00ff */
[----:B------:R-:W-:Y:S01]  /*ac50*/  SHF.L.U64.HI R3, R84, 0x1, R85 ;  /* 0x0000000154037819 */ /* 0x000fe20000010255 */
[----:B------:R-:W-:-:S03]  /*ac60*/  CS2R R6, SRZ ;  /* 0x0000000000067805 */ /* 0x000fc6000001ff00 */
[-C--:B------:R-:W-:Y:S02]  /*ac70*/  IADD3 R12, P2, R12, R2.reuse, RZ ;  /* 0x000000020c0c7210 */ /* 0x080fe40007f5e0ff */
[----:B------:R-:W-:-:S03]  /*ac80*/  IADD3 R2, P1, R13, R2, RZ ;  /* 0x000000020d027210 */ /* 0x000fc60007f3e0ff */
[--C-:B------:R-:W-:Y:S02]  /*ac90*/  IMAD.X R13, R15, 0x1, R3.reuse, P2 ;  /* 0x000000010f0d7824 */ /* 0x100fe400010e0603 */
[----:B------:R-:W-:Y:S01]  /*aca0*/  IMAD.X R3, R14, 0x1, R3, P1 ;  /* 0x000000010e037824 */ /* 0x000fe200008e0603 */
[----:B------:R-:W-:Y:S05]  /*acb0*/  @P0 BRA `(.L_x_324) ;  /* 0x0000002000000947 */ /* 0x000fea0003800000 */
[----:B------:R1:W5:Y:S04]  /*acc0*/  LD.E.128 R8, [R12.64] ;  /* 0x000000080c087980 */ /* 0x000368000c101d00 */
[----:B------:R1:W5:Y:S02]  /*acd0*/  LD.E.128 R4, [R2.64] ;  /* 0x0000000802047980 */ /* 0x000364000c101d00 */
.L_x_324:
[----:B-123--:R-:W-:Y:S05]  /*ace0*/  BSYNC B0 ;  /* 0x0000000000007941 */ /* 0x00efea0003800000 */
.L_x_323:
[----:B------:R-:W-:Y:S01]  /*acf0*/  IMAD R0, R26, -0x80, R0 ;  /* 0xffffff801a007824 */ /* 0x000fe200078e0200 */
[----:B------:R-:W-:Y:S01]  /*ad00*/  ISETP.GE.AND P0, PT, R84, c[0x0][0x27c], PT ;  /* 0x00009f0054007a0c */ /* 0x000fe20003f06270 */
[----:B-----5:R-:W-:Y:S01]  /*ad10*/  IMAD.MOV.U32 R18, RZ, RZ, R8 ;  /* 0x000000ffff127224 */ /* 0x020fe200078e0008 */
[--C-:B------:R-:W-:Y:S01]  /*ad20*/  SHF.R.U64 R16, R8, 0x10, R9.reuse ;  /* 0x0000001008107819 */ /* 0x100fe20000001209 */
[----:B------:R-:W-:Y:S01]  /*ad30*/  IMAD.MOV.U32 R15, RZ, RZ, R10 ;  /* 0x000000ffff0f7224 */ /* 0x000fe200078e000a */
[----:B------:R-:W-:Y:S01]  /*ad40*/  IMNMX R37, R0, 0x80, PT ;  /* 0x0000008000257817 */ /* 0x000fe20003800200 */
[----:B------:R-:W-:Y:S01]  /*ad50*/  IMAD.MOV.U32 R17, RZ, RZ, R9 ;  /* 0x000000ffff117224 */ /* 0x000fe200078e0009 */
[--C-:B------:R-:W-:Y:S01]  /*ad60*/  SHF.R.U64 R13, R10, 0x10, R11.reuse ;  /* 0x000000100a0d7819 */ /* 0x100fe2000000120b */
[----:B------:R-:W-:Y:S01]  /*ad70*/  IMAD.MOV.U32 R10, RZ, RZ, R4 ;  /* 0x000000ffff0a7224 */ /* 0x000fe200078e0004 */
[----:B------:R-:W-:Y:S01]  /*ad80*/  ISETP.GE.OR P1, PT, R93, R37, P0 ;  /* 0x000000255d00720c */ /* 0x000fe20000726670 */
[----:B------:R-:W-:Y:S01]  /*ad90*/  IMAD.MOV.U32 R14, RZ, RZ, R11 ;  /* 0x000000ffff0e7224 */ /* 0x000fe200078e000b */
[----:B------:R-:W-:Y:S01]  /*ada0*/  SHF.R.U32.HI R12, RZ, 0x10, R9 ;  /* 0x00000010ff0c7819 */ /* 0x000fe20000011609 */
[--C-:B------:R-:W-:Y:S01]  /*adb0*/  IMAD.MOV.U32 R9, RZ, RZ, R5.reuse ;  /* 0x000000ffff097224 */ /* 0x100fe200078e0005 */
[----:B------:R-:W-:Y:S01]  /*adc0*/  SHF.R.U64 R8, R4, 0x10, R5 ;  /* 0x0000001004087819 */ /* 0x000fe20000001205 */
[----:B------:R-:W-:Y:S01]  /*add0*/  IMAD.MOV.U32 R3, RZ, RZ, R7 ;  /* 0x000000ffff037224 */ /* 0x000fe200078e0007 */
[----:B------:R-:W-:Y:S01]  /*ade0*/  SHF.R.U32.HI R4, RZ, 0x10, R5 ;  /* 0x00000010ff047819 */ /* 0x000fe20000011605 */
[----:B------:R-:W-:Y:S01]  /*adf0*/  IMAD.MOV.U32 R5, RZ, RZ, R6 ;  /* 0x000000ffff057224 */ /* 0x000fe200078e0006 */
[----:B------:R-:W-:Y:S01]  /*ae00*/  SHF.R.U32.HI R11, RZ, 0x10, R11 ;  /* 0x00000010ff0b7819 */ /* 0x000fe2000001160b */
[----:B------:R-:W-:-:S04]  /*ae10*/  DEPBAR.LE SB0, 0x1 ;  /* 0x000080400000791a */ /* 0x000fc80000000000 */
[--C-:B------:R-:W-:Y:S01]  /*ae20*/  SHF.R.U64 R2, R6, 0x10, R7.reuse ;  /* 0x0000001006027819 */ /* 0x100fe20000001207 */
[----:B------:R-:W-:Y:S01]  /*ae30*/  BSSY B0, `(.L_x_325) ;  /* 0x0000065000007945 */ /* 0x000fe20003800000 */
[----:B------:R-:W-:Y:S02]  /*ae40*/  SHF.R.U32.HI R0, RZ, 0x10, R7 ;  /* 0x00000010ff007819 */ /* 0x000fe40000011607 */
[----:B------:R-:W-:Y:S02]  /*ae50*/  PRMT R24, R18, 0x5410, R16 ;  /* 0x0000541012187816 */ /* 0x000fe40000000010 */
[----:B------:R-:W-:Y:S02]  /*ae60*/  PRMT R30, R17, 0x5410, R12 ;  /* 0x00005410111e7816 */ /* 0x000fe4000000000c */
[----:B------:R-:W-:Y:S02]  /*ae70*/  PRMT R26, R15, 0x5410, R13 ;  /* 0x000054100f1a7816 */ /* 0x000fe4000000000d */
[----:B------:R-:W-:-:S02]  /*ae80*/  PRMT R29, R14, 0x5410, R11 ;  /* 0x000054100e1d7816 */ /* 0x000fc4000000000b */
[----:B------:R-:W-:Y:S02]  /*ae90*/  PRMT R23, R10, 0x5410, R8 ;  /* 0x000054100a177816 */ /* 0x000fe40000000008 */
[----:B------:R-:W-:Y:S02]  /*aea0*/  PRMT R27, R9, 0x5410, R4 ;  /* 0x00005410091b7816 */ /* 0x000fe40000000004 */
[----:B------:R-:W-:Y:S02]  /*aeb0*/  PRMT R25, R5, 0x5410, R2 ;  /* 0x0000541005197816 */ /* 0x000fe40000000002 */
[----:B------:R-:W-:Y:S01]  /*aec0*/  PRMT R28, R3, 0x5410, R0 ;  /* 0x00005410031c7816 */ /* 0x000fe20000000000 */
[----:B------:R-:W-:Y:S06]  /*aed0*/  BAR.SYNC.DEFER_BLOCKING 0x0 ;  /* 0x0000000000007b1d */ /* 0x000fec0000010000 */
[----:B------:R-:W-:Y:S05]  /*aee0*/  @P1 BRA `(.L_x_326) ;  /* 0x0000059000001947 */ /* 0x000fea0003800000 */
[----:B------:R-:W2:Y:S04]  /*aef0*/  LDL R21, [R1+0x38] ;  /* 0x0000380001157983 */ /* 0x000ea80000100800 */
[----:B------:R-:W3:Y:S04]  /*af00*/  LDL R20, [R1+0x3c] ;  /* 0x00003c0001147983 */ /* 0x000ee80000100800 */
[----:B------:R-:W4:Y:S04]  /*af10*/  LDL R42, [R1+0xc4] ;  /* 0x0000c400012a7983 */ /* 0x000f280000100800 */
[----:B------:R-:W1:Y:S01]  /*af20*/  S2R R22, SR_TID.X ;  /* 0x0000000000167919 */ /* 0x000e620000002100 */
[----:B------:R-:W-:-:S02]  /*af30*/  IADD3 R0, R84, c[0x0][0x27c], RZ ;  /* 0x00009f0054007a10 */ /* 0x000fc40007ffe0ff */
[----:B-1----:R-:W-:-:S04]  /*af40*/  SHF.R.S32.HI R19, RZ, 0x1f, R22 ;  /* 0x0000001fff137819 */ /* 0x002fc80000011416 */
[----:B------:R-:W-:-:S04]  /*af50*/  LEA.HI R19, R19, R22, RZ, 0x5 ;  /* 0x0000001613137211 */ /* 0x000fc800078f28ff */
[----:B------:R-:W-:-:S04]  /*af60*/  SHF.R.S32.HI R19, RZ, 0x5, R19 ;  /* 0x00000005ff137819 */ /* 0x000fc80000011413 */
[----:B------:R-:W-:Y:S01]  /*af70*/  SHF.L.U32 R19, R19, 0x9, RZ ;  /* 0x0000000913137819 */ /* 0x000fe200000006ff */
[----:B------:R-:W-:Y:S01]  /*af80*/  IMAD.U32 R2, R23, 0x10000, RZ ;  /* 0x0001000017027824 */ /* 0x000fe200078e00ff */
[----:B--2---:R-:W-:-:S04]  /*af90*/  LOP3.LUT R0, R21, 0x38, R0, 0xf8, !PT ;  /* 0x0000003815007812 */ /* 0x004fc800078ef800 */
[----:B---3--:R-:W-:Y:S01]  /*afa0*/  LOP3.LUT R0, R0, R20, RZ, 0x3c, !PT ;  /* 0x0000001400007212 */ /* 0x008fe200078e3cff */
[----:B----4-:R-:W1:Y:S04]  /*afb0*/  LDS.128 R8, [R42] ;  /* 0x000000002a087984 */ /* 0x010e680000000c00 */
[----:B------:R-:W-:-:S05]  /*afc0*/  IMAD.IADD R0, R19, 0x1, R0 ;  /* 0x0000000113007824 */ /* 0x000fca00078e0200 */
[----:B------:R-:W-:-:S05]  /*afd0*/  SHF.L.U32 R31, R0, 0x1, RZ ;  /* 0x00000001001f7819 */ /* 0x000fca00000006ff */
[----:B------:R-:W2:Y:S01]  /*afe0*/  LDS.128 R4, [R31+0x5100] ;  /* 0x005100001f047984 */ /* 0x000ea20000000c00 */
[----:B------:R-:W-:Y:S01]  /*aff0*/  SHF.L.U32 R0, R24, 0x10, RZ ;  /* 0x0000001018007819 */ /* 0x000fe200000006ff */
[C---:B-1----:R-:W-:Y:S01]  /*b000*/  IMAD.U32 R12, R8.reuse, 0x10000, RZ ;  /* 0x00010000080c7824 */ /* 0x042fe200078e00ff */
[----:B------:R-:W-:Y:S01]  /*b010*/  LOP3.LUT R13, R8, 0xffff0000, RZ, 0xc0, !PT ;  /* 0xffff0000080d7812 */ /* 0x000fe200078ec0ff */
[C---:B------:R-:W-:Y:S01]  /*b020*/  IMAD.U32 R15, R10.reuse, 0x10000, RZ ;  /* 0x000100000a0f7824 */ /* 0x040fe200078e00ff */
[C---:B------:R-:W-:Y:S02]  /*b030*/  SHF.L.U32 R14, R9.reuse, 0x10, RZ ;  /* 0x00000010090e7819 */ /* 0x040fe400000006ff */
[----:B------:R-:W-:Y:S02]  /*b040*/  LOP3.LUT R22, R9, 0xffff0000, RZ, 0xc0, !PT ;  /* 0xffff000009167812 */ /* 0x000fe400078ec0ff */
[----:B------:R-:W-:Y:S01]  /*b050*/  LOP3.LUT R16, R10, 0xffff0000, RZ, 0xc0, !PT ;  /* 0xffff00000a107812 */ /* 0x000fe200078ec0ff */
[C---:B--2---:R-:W-:Y:S01]  /*b060*/  IMAD.U32 R3, R4.reuse, 0x10000, RZ ;  /* 0x0001000004037824 */ /* 0x044fe200078e00ff */
[----:B------:R-:W-:-:S02]  /*b070*/  LOP3.LUT R8, R4, 0xffff0000, RZ, 0xc0, !PT ;  /* 0xffff000004087812 */ /* 0x000fc400078ec0ff */
[----:B------:R-:W-:Y:S01]  /*b080*/  LOP3.LUT R4, R23, 0xffff0000, RZ, 0xc0, !PT ;  /* 0xffff000017047812 */ /* 0x000fe200078ec0ff */
[----:B------:R-:W-:Y:S01]  /*b090*/  FMUL.FTZ R17, R3, R2 ;  /* 0x0000000203117220 */ /* 0x000fe20000410000 */
[C---:B------:R-:W-:Y:S02]  /*b0a0*/  SHF.L.U32 R9, R5.reuse, 0x10, RZ ;  /* 0x0000001005097819 */ /* 0x040fe400000006ff */
[----:B------:R-:W-:Y:S01]  /*b0b0*/  LOP3.LUT R19, R5, 0xffff0000, RZ, 0xc0, !PT ;  /* 0xffff000005137812 */ /* 0x000fe200078ec0ff */
[C---:B------:R-:W-:Y:S01]  /*b0c0*/  IMAD.U32 R5, R6.reuse, 0x10000, RZ ;  /* 0x0001000006057824 */ /* 0x040fe200078e00ff */
[----:B------:R-:W-:Y:S01]  /*b0d0*/  LOP3.LUT R10, R6, 0xffff0000, RZ, 0xc0, !PT ;  /* 0xffff0000060a7812 */ /* 0x000fe200078ec0ff */
[-C--:B------:R-:W-:Y:S01]  /*b0e0*/  FMUL.FTZ R6, R3, R0.reuse ;  /* 0x0000000003067220 */ /* 0x080fe20000410000 */
[C---:B------:R-:W-:Y:S02]  /*b0f0*/  SHF.L.U32 R20, R11.reuse, 0x10, RZ ;  /* 0x000000100b147819 */ /* 0x040fe400000006ff */
[----:B------:R-:W-:Y:S01]  /*b100*/  LOP3.LUT R21, R11, 0xffff0000, RZ, 0xc0, !PT ;  /* 0xffff00000b157812 */ /* 0x000fe200078ec0ff */
[----:B------:R-:W-:Y:S01]  /*b110*/  FFMA.FTZ R36, R12, R0, -R17 ;  /* 0x000000000c247223 */ /* 0x000fe20000010811 */
[----:B------:R-:W-:-:S02]  /*b120*/  SHF.L.U32 R11, R7, 0x10, RZ ;  /* 0x00000010070b7819 */ /* 0x000fc400000006ff */
[----:B------:R-:W-:Y:S01]  /*b130*/  LOP3.LUT R18, R7, 0xffff0000, RZ, 0xc0, !PT ;  /* 0xffff000007127812 */ /* 0x000fe200078ec0ff */
[----:B------:R-:W-:Y:S01]  /*b140*/  FMUL.FTZ R7, R8, R4 ;  /* 0x0000000408077220 */ /* 0x000fe20000410000 */
[----:B------:R-:W-:Y:S01]  /*b150*/  LOP3.LUT R3, R24, 0xffff0000, RZ, 0xc0, !PT ;  /* 0xffff000018037812 */ /* 0x000fe200078ec0ff */
[----:B------:R-:W-:Y:S02]  /*b160*/  IMAD.U32 R0, R27, 0x10000, RZ ;  /* 0x000100001b007824 */ /* 0x000fe400078e00ff */
[----:B------:R-:W-:Y:S01]  /*b170*/  FFMA.FTZ R35, R12, R2, R6 ;  /* 0x000000020c237223 */ /* 0x000fe20000010006 */
[----:B------:R-:W-:Y:S01]  /*b180*/  SHF.L.U32 R2, R30, 0x10, RZ ;  /* 0x000000101e027819 */ /* 0x000fe200000006ff */
[-C--:B------:R-:W-:Y:S02]  /*b190*/  FFMA.FTZ R34, R13, R3.reuse, -R7 ;  /* 0x000000030d227223 */ /* 0x080fe40000010807 */
[----:B------:R-:W-:Y:S01]  /*b1a0*/  FMUL.FTZ R7, R9, R0 ;  /* 0x0000000009077220 */ /* 0x000fe20000410000 */
[----:B------:R-:W-:Y:S01]  /*b1b0*/  SHF.L.U32 R6, R25, 0x10, RZ ;  /* 0x0000001019067819 */ /* 0x000fe200000006ff */
[----:B------:R-:W-:-:S02]  /*b1c0*/  FMUL.FTZ R8, R8, R3 ;  /* 0x0000000308087220 */ /* 0x000fc40000410000 */
[-C--:B------:R-:W-:Y:S02]  /*b1d0*/  FMUL.FTZ R3, R9, R2.reuse ;  /* 0x0000000209037220 */ /* 0x080fe40000410000 */
[----:B------:R-:W-:Y:S02]  /*b1e0*/  FFMA.FTZ R32, R14, R2, -R7 ;  /* 0x000000020e207223 */ /* 0x000fe40000010807 */
[----:B------:R-:W-:Y:S02]  /*b1f0*/  IMAD.U32 R2, R26, 0x10000, RZ ;  /* 0x000100001a027824 */ /* 0x000fe400078e00ff */
[----:B------:R-:W-:Y:S02]  /*b200*/  FFMA.FTZ R33, R13, R4, R8 ;  /* 0x000000040d217223 */ /* 0x000fe40000010008 */
[C---:B------:R-:W-:Y:S02]  /*b210*/  FMUL.FTZ R4, R5.reuse, R6 ;  /* 0x0000000605047220 */ /* 0x040fe40000410000 */
[----:B------:R-:W-:Y:S01]  /*b220*/  FFMA.FTZ R17, R14, R0, R3 ;  /* 0x000000000e117223 */ /* 0x000fe20000010003 */
[----:B------:R-:W-:Y:S01]  /*b230*/  LOP3.LUT R3, R26, 0xffff0000, RZ, 0xc0, !PT ;  /* 0xffff00001a037812 */ /* 0x000fe200078ec0ff */
[-C--:B------:R-:W-:Y:S01]  /*b240*/  FMUL.FTZ R9, R5, R2.reuse ;  /* 0x0000000205097220 */ /* 0x080fe20000410000 */
[----:B------:R-:W-:Y:S01]  /*b250*/  SHF.L.U32 R5, R28, 0x10, RZ ;  /* 0x000000101c057819 */ /* 0x000fe200000006ff */
[----:B------:R-:W-:Y:S01]  /*b260*/  FFMA.FTZ R14, R15, R2, -R4 ;  /* 0x000000020f0e7223 */ /* 0x000fe20000010804 */
[----:B------:R-:W-:-:S02]  /*b270*/  LOP3.LUT R0, R25, 0xffff0000, RZ, 0xc0, !PT ;  /* 0xffff000019007812 */ /* 0x000fc400078ec0ff */
[----:B------:R-:W-:Y:S01]  /*b280*/  SHF.L.U32 R2, R29, 0x10, RZ ;  /* 0x000000101d027819 */ /* 0x000fe200000006ff */
[C---:B------:R-:W-:Y:S02]  /*b290*/  FMUL.FTZ R7, R10.reuse, R3 ;  /* 0x000000030a077220 */ /* 0x040fe40000410000 */
[----:B------:R-:W-:Y:S02]  /*b2a0*/  FMUL.FTZ R4, R11, R5 ;  /* 0x000000050b047220 */ /* 0x000fe40000410000 */
[----:B------:R-:W-:Y:S02]  /*b2b0*/  FMUL.FTZ R8, R10, R0 ;  /* 0x000000000a087220 */ /* 0x000fe40000410000 */
[----:B------:R-:W-:Y:S02]  /*b2c0*/  FFMA.FTZ R15, R15, R6, R9 ;  /* 0x000000060f0f7223 */ /* 0x000fe40000010009 */
[----:B------:R-:W-:Y:S02]  /*b2d0*/  FMUL.FTZ R6, R11, R2 ;  /* 0x000000020b067220 */ /* 0x000fe40000410000 */
[----:B------:R-:W-:Y:S01]  /*b2e0*/  FFMA.FTZ R13, R16, R0, R7 ;  /* 0x00000000100d7223 */ /* 0x000fe20000010007 */
[----:B------:R-:W-:Y:S01]  /*b2f0*/  LOP3.LUT R0, R28, 0xffff0000, RZ, 0xc0, !PT ;  /* 0xffff00001c007812 */ /* 0x000fe200078ec0ff */
[----:B------:R-:W-:Y:S01]  /*b300*/  FFMA.FTZ R11, R20, R2, -R4 ;  /* 0x00000002140b7223 */ /* 0x000fe20000010804 */
[----:B------:R-:W-:Y:S01]  /*b310*/  LOP3.LUT R2, R27, 0xffff0000, RZ, 0xc0, !PT ;  /* 0xffff00001b027812 */ /* 0x000fe200078ec0ff */
[----:B------:R-:W-:Y:S01]  /*b320*/  FFMA.FTZ R10, R16, R3, -R8 ;  /* 0x00000003100a7223 */ /* 0x000fe20000010808 */
[----:B------:R-:W-:-:S02]  /*b330*/  LOP3.LUT R4, R30, 0xffff0000, RZ, 0xc0, !PT ;  /* 0xffff00001e047812 */ /* 0x000fc400078ec0ff */
[----:B------:R-:W-:Y:S01]  /*b340*/  LOP3.LUT R3, R29, 0xffff0000, RZ, 0xc0, !PT ;  /* 0xffff00001d037812 */ /* 0x000fe200078ec0ff */
[----:B------:R-:W-:Y:S02]  /*b350*/  FFMA.FTZ R12, R20, R5, R6 ;  /* 0x00000005140c7223 */ /* 0x000fe40000010006 */
[C---:B------:R-:W-:Y:S02]  /*b360*/  FMUL.FTZ R8, R19.reuse, R2 ;  /* 0x0000000213087220 */ /* 0x040fe40000410000 */
[C---:B------:R-:W-:Y:S02]  /*b370*/  FMUL.FTZ R6, R18.reuse, R0 ;  /* 0x0000000012067220 */ /* 0x040fe40000410000 */
[-C--:B------:R-:W-:Y:S02]  /*b380*/  FMUL.FTZ R7, R19, R4.reuse ;  /* 0x0000000413077220 */ /* 0x080fe40000410000 */
[----:B------:R-:W-:Y:S02]  /*b390*/  FMUL.FTZ R5, R18, R3 ;  /* 0x0000000312057220 */ /* 0x000fe40000410000 */
[----:B------:R-:W-:-:S02]  /*b3a0*/  FFMA.FTZ R9, R22, R4, -R8 ;  /* 0x0000000416097223 */ /* 0x000fc40000010808 */
[C---:B------:R-:W-:Y:S02]  /*b3b0*/  FFMA.FTZ R3, R21.reuse, R3, -R6 ;  /* 0x0000000315037223 */ /* 0x040fe40000010806 */
[----:B------:R-:W-:Y:S02]  /*b3c0*/  FFMA.FTZ R2, R22, R2, R7 ;  /* 0x0000000216027223 */ /* 0x000fe40000010007 */
[----:B------:R-:W-:Y:S01]  /*b3d0*/  FFMA.FTZ R0, R21, R0, R5 ;  /* 0x0000000015007223 */ /* 0x000fe20000010005 */
[----:B------:R-:W-:Y:S02]  /*b3e0*/  F2FP.BF16.PACK_AB R10, R10, R14 ;  /* 0x0000000e0a0a723e */ /* 0x000fe400000010ff */
[----:B------:R-:W-:Y:S02]  /*b3f0*/  F2FP.BF16.PACK_AB R8, R34, R36 ;  /* 0x000000242208723e */ /* 0x000fe400000010ff */
[----:B------:R-:W-:Y:S02]  /*b400*/  F2FP.BF16.PACK_AB R9, R9, R32 ;  /* 0x000000200909723e */ /* 0x000fe400000010ff */
[----:B------:R-:W-:-:S02]  /*b410*/  F2FP.BF16.PACK_AB R11, R3, R11 ;  /* 0x0000000b030b723e */ /* 0x000fc400000010ff */
[----:B------:R-:W-:Y:S02]  /*b420*/  F2FP.BF16.PACK_AB R6, R13, R15 ;  /* 0x0000000f0d06723e */ /* 0x000fe400000010ff */
[----:B------:R-:W-:Y:S02]  /*b430*/  F2FP.BF16.PACK_AB R4, R33, R35 ;  /* 0x000000232104723e */ /* 0x000fe400000010ff */
[----:B------:R-:W-:Y:S02]  /*b440*/  F2FP.BF16.PACK_AB R5, R2, R17 ;  /* 0x000000110205723e */ /* 0x000fe400000010ff */
[----:B------:R-:W-:Y:S01]  /*b450*/  F2FP.BF16.PACK_AB R7, R0, R12 ;  /* 0x0000000c0007723e */ /* 0x000fe200000010ff */
[----:B------:R1:W-:Y:S04]  /*b460*/  STS.128 [R42], R8 ;  /* 0x000000082a007388 */ /* 0x0003e80000000c00 */
[----:B------:R1:W-:Y:S02]  /*b470*/  STS.128 [R31+0x5100], R4 ;  /* 0x005100041f007388 */ /* 0x0003e40000000c00 */
.L_x_326:
[----:B------:R-:W-:Y:S05]  /*b480*/  BSYNC B0 ;  /* 0x0000000000007941 */ /* 0x000fea0003800000 */
.L_x_325:
[----:B------:R-:W-:Y:S01]  /*b490*/  IADD3 R0, R93, 0x20, RZ ;  /* 0x000000205d007810 */ /* 0x000fe20007ffe0ff */
[----:B------:R-:W-:Y:S03]  /*b4a0*/  BSSY B0, `(.L_x_327) ;  /* 0x000005d000007945 */ /* 0x000fe60003800000 */
[----:B------:R-:W-:-:S13]  /*b4b0*/  ISETP.GE.OR P1, PT, R0, R37, P0 ;  /* 0x000000250000720c */ /* 0x000fda0000726670 */
[----:B------:R-:W-:Y:S05]  /*b4c0*/  @P1 BRA `(.L_x_328) ;  /* 0x000005a000001947 */ /* 0x000fea0003800000 */
[----:B------:R-:W2:Y:S01]  /*b4d0*/  LDL R2, [R1+0x44] ;  /* 0x0000440001027983 */ /* 0x000ea20000100800 */
[C---:B------:R-:W-:Y:S02]  /*b4e0*/  IADD3 R3, R93.reuse, 0x20, RZ ;  /* 0x000000205d037810 */ /* 0x040fe40007ffe0ff */
[----:B-1----:R-:W-:Y:S01]  /*b4f0*/  IADD3 R4, R93, 0x20, RZ ;  /* 0x000000205d047810 */ /* 0x002fe20007ffe0ff */
[----:B------:R-:W3:Y:S02]  /*b500*/  LDL R42, [R1+0xd0] ;  /* 0x0000d000012a7983 */ /* 0x000ee40000100800 */
[----:B------:R-:W-:Y:S02]  /*b510*/  IMAD.SHL.U32 R3, R3, 0x40, RZ ;  /* 0x0000004003037824 */ /* 0x000fe400078e00ff */
[----:B------:R-:W-:Y:S01]  /*b520*/  IMAD.SHL.U32 R4, R4, 0x40, RZ ;  /* 0x0000004004047824 */ /* 0x000fe200078e00ff */
[----:B------:R-:W-:Y:S02]  /*b530*/  IADD3 R0, R84, c[0x0][0x27c], RZ ;  /* 0x00009f0054007a10 */ /* 0x000fe40007ffe0ff */
[----:B------:R-:W-:-:S02]  /*b540*/  LOP3.LUT R3, R3, 0x1c0, RZ, 0xc0, !PT ;  /* 0x000001c003037812 */ /* 0x000fc400078ec0ff */
[----:B------:R-:W-:Y:S02]  /*b550*/  LOP3.LUT R4, R4, 0x1c0, RZ, 0xc0, !PT ;  /* 0x000001c004047812 */ /* 0x000fe400078ec0ff */
[----:B------:R-:W-:Y:S02]  /*b560*/  SHF.R.U32.HI R3, RZ, 0x3, R3 ;  /* 0x00000003ff037819 */ /* 0x000fe40000011603 */
[----:B------:R-:W-:-:S04]  /*b570*/  LOP3.LUT R0, R4, 0x38, R0, 0xf8, !PT ;  /* 0x0000003804007812 */ /* 0x000fc800078ef800 */
[----:B------:R-:W-:-:S04]  /*b580*/  LOP3.LUT R0, R0, R3, RZ, 0x3c, !PT ;  /* 0x0000000300007212 */ /* 0x000fc800078e3cff */
[----:B--2---:R-:W-:Y:S01]  /*b590*/  IADD3 R0, R2, R0, RZ ;  /* 0x0000000002007210 */ /* 0x004fe20007ffe0ff */
[----:B---3--:R-:W1:Y:S04]  /*b5a0*/  LDS.128 R8, [R42] ;  /* 0x000000002a087984 */ /* 0x008e680000000c00 */
[----:B------:R-:W-:-:S05]  /*b5b0*/  IMAD.SHL.U32 R31, R0, 0x2, RZ ;  /* 0x00000002001f7824 */ /* 0x000fca00078e00ff */
[----:B------:R-:W2:Y:S01]  /*b5c0*/  LDS.128 R4, [R31+0x5100] ;  /* 0x005100001f047984 */ /* 0x000ea20000000c00 */
[----:B------:R-:W-:Y:S01]  /*b5d0*/  SHF.L.U32 R2, R23, 0x10, RZ ;  /* 0x0000001017027819 */ /* 0x000fe200000006ff */
[----:B------:R-:W-:Y:S01]  /*b5e0*/  IMAD.U32 R0, R24, 0x10000, RZ ;  /* 0x0001000018007824 */ /* 0x000fe200078e00ff */
[C---:B-1----:R-:W-:Y:S02]  /*b5f0*/  SHF.L.U32 R12, R8.reuse, 0x10, RZ ;  /* 0x00000010080c7819 */ /* 0x042fe400000006ff */
[----:B------:R-:W-:Y:S02]  /*b600*/  LOP3.LUT R13, R8, 0xffff0000, RZ, 0xc0, !PT ;  /* 0xffff0000080d7812 */ /* 0x000fe400078ec0ff */
[C---:B--2---:R-:W-:Y:S01]  /*b610*/  SHF.L.U32 R3, R4.reuse, 0x10, RZ ;  /* 0x0000001004037819 */ /* 0x044fe200000006ff */
[C---:B------:R-:W-:Y:S01]  /*b620*/  IMAD.U32 R14, R9.reuse, 0x10000, RZ ;  /* 0x00010000090e7824 */ /* 0x040fe200078e00ff */
[----:B------:R-:W-:Y:S02]  /*b630*/  LOP3.LUT R8, R4, 0xffff0000, RZ, 0xc0, !PT ;  /* 0xffff000004087812 */ /* 0x000fe400078ec0ff */
[----:B------:R-:W-:Y:S01]  /*b640*/  LOP3.LUT R22, R9, 0xffff0000, RZ, 0xc0, !PT ;  /* 0xffff000009167812 */ /* 0x000fe200078ec0ff */
[----:B------:R-:W-:Y:S01]  /*b650*/  FMUL.FTZ R17, R2, R3 ;  /* 0x0000000302117220 */ /* 0x000fe20000410000 */
[----:B------:R-:W-:Y:S01]  /*b660*/  LOP3.LUT R4, R23, 0xffff0000, RZ, 0xc0, !PT ;  /* 0xffff000017047812 */ /* 0x000fe200078ec0ff */
[----:B------:R-:W-:Y:S01]  /*b670*/  IMAD.U32 R9, R5, 0x10000, RZ ;  /* 0x0001000005097824 */ /* 0x000fe200078e00ff */
[----:B------:R-:W-:-:S02]  /*b680*/  SHF.L.U32 R15, R10, 0x10, RZ ;  /* 0x000000100a0f7819 */ /* 0x000fc400000006ff */
[----:B------:R-:W-:Y:S02]  /*b690*/  LOP3.LUT R16, R10, 0xffff0000, RZ, 0xc0, !PT ;  /* 0xffff00000a107812 */ /* 0x000fe400078ec0ff */
[----:B------:R-:W-:Y:S01]  /*b6a0*/  LOP3.LUT R19, R5, 0xffff0000, RZ, 0xc0, !PT ;  /* 0xffff000005137812 */ /* 0x000fe200078ec0ff */
[C---:B------:R-:W-:Y:S01]  /*b6b0*/  IMAD.U32 R20, R11.reuse, 0x10000, RZ ;  /* 0x000100000b147824 */ /* 0x040fe200078e00ff */
[C---:B------:R-:W-:Y:S02]  /*b6c0*/  SHF.L.U32 R5, R6.reuse, 0x10, RZ ;  /* 0x0000001006057819 */ /* 0x040fe400000006ff */
[----:B------:R-:W-:Y:S01]  /*b6d0*/  LOP3.LUT R10, R6, 0xffff0000, RZ, 0xc0, !PT ;  /* 0xffff0000060a7812 */ /* 0x000fe200078ec0ff */
[C---:B------:R-:W-:Y:S01]  /*b6e0*/  FMUL.FTZ R6, R0.reuse, R3 ;  /* 0x0000000300067220 */ /* 0x040fe20000410000 */
[----:B------:R-:W-:Y:S01]  /*b6f0*/  LOP3.LUT R21, R11, 0xffff0000, RZ, 0xc0, !PT ;  /* 0xffff00000b157812 */ /* 0x000fe200078ec0ff */
[C---:B------:R-:W-:Y:S01]  /*b700*/  IMAD.U32 R11, R7.reuse, 0x10000, RZ ;  /* 0x00010000070b7824 */ /* 0x040fe200078e00ff */
[----:B------:R-:W-:Y:S01]  /*b710*/  LOP3.LUT R18, R7, 0xffff0000, RZ, 0xc0, !PT ;  /* 0xffff000007127812 */ /* 0x000fe200078ec0ff */
[----:B------:R-:W-:Y:S01]  /*b720*/  FFMA.FTZ R36, R0, R12, -R17 ;  /* 0x0000000c00247223 */ /* 0x000fe20000010811 */
[----:B------:R-:W-:Y:S01]  /*b730*/  LOP3.LUT R3, R24, 0xffff0000, RZ, 0xc0, !PT ;  /* 0xffff000018037812 */ /* 0x000fe200078ec0ff */
[----:B------:R-:W-:Y:S01]  /*b740*/  FMUL.FTZ R7, R4, R8 ;  /* 0x0000000804077220 */ /* 0x000fe20000410000 */
[----:B------:R-:W-:Y:S01]  /*b750*/  SHF.L.U32 R0, R27, 0x10, RZ ;  /* 0x000000101b007819 */ /* 0x000fe200000006ff */
[----:B------:R-:W-:-:S02]  /*b760*/  FFMA.FTZ R35, R2, R12, R6 ;  /* 0x0000000c02237223 */ /* 0x000fc40000010006 */
[----:B------:R-:W-:Y:S02]  /*b770*/  FFMA.FTZ R34, R3, R13, -R7 ;  /* 0x0000000d03227223 */ /* 0x000fe40000010807 */
[----:B------:R-:W-:Y:S02]  /*b780*/  IMAD.U32 R2, R30, 0x10000, RZ ;  /* 0x000100001e027824 */ /* 0x000fe400078e00ff */
[-C--:B------:R-:W-:Y:S01]  /*b790*/  FMUL.FTZ R7, R0, R9.reuse ;  /* 0x0000000900077220 */ /* 0x080fe20000410000 */
[----:B------:R-:W-:Y:S01]  /*b7a0*/  SHF.L.U32 R6, R25, 0x10, RZ ;  /* 0x0000001019067819 */ /* 0x000fe200000006ff */
[----:B------:R-:W-:Y:S02]  /*b7b0*/  FMUL.FTZ R8, R3, R8 ;  /* 0x0000000803087220 */ /* 0x000fe40000410000 */
[C---:B------:R-:W-:Y:S02]  /*b7c0*/  FMUL.FTZ R3, R2.reuse, R9 ;  /* 0x0000000902037220 */ /* 0x040fe40000410000 */
[----:B------:R-:W-:-:S02]  /*b7d0*/  FFMA.FTZ R32, R2, R14, -R7 ;  /* 0x0000000e02207223 */ /* 0x000fc40000010807 */
[----:B------:R-:W-:Y:S02]  /*b7e0*/  IMAD.U32 R2, R26, 0x10000, RZ ;  /* 0x000100001a027824 */ /* 0x000fe400078e00ff */
[----:B------:R-:W-:Y:S02]  /*b7f0*/  FFMA.FTZ R33, R4, R13, R8 ;  /* 0x0000000d04217223 */ /* 0x000fe40000010008 */
[-C--:B------:R-:W-:Y:S02]  /*b800*/  FMUL.FTZ R4, R6, R5.reuse ;  /* 0x0000000506047220 */ /* 0x080fe40000410000 */
[----:B------:R-:W-:Y:S01]  /*b810*/  FFMA.FTZ R17, R0, R14, R3 ;  /* 0x0000000e00117223 */ /* 0x000fe20000010003 */
[----:B------:R-:W-:Y:S01]  /*b820*/  LOP3.LUT R3, R26, 0xffff0000, RZ, 0xc0, !PT ;  /* 0xffff00001a037812 */ /* 0x000fe200078ec0ff */
[----:B------:R-:W-:Y:S01]  /*b830*/  FMUL.FTZ R9, R2, R5 ;  /* 0x0000000502097220 */ /* 0x000fe20000410000 */
[----:B------:R-:W-:Y:S01]  /*b840*/  SHF.L.U32 R5, R28, 0x10, RZ ;  /* 0x000000101c057819 */ /* 0x000fe200000006ff */
[----:B------:R-:W-:Y:S01]  /*b850*/  FFMA.FTZ R14, R2, R15, -R4 ;  /* 0x0000000f020e7223 */ /* 0x000fe20000010804 */
[----:B------:R-:W-:-:S02]  /*b860*/  LOP3.LUT R0, R25, 0xffff0000, RZ, 0xc0, !PT ;  /* 0xffff000019007812 */ /* 0x000fc400078ec0ff */
[----:B------:R-:W-:Y:S01]  /*b870*/  SHF.L.U32 R2, R29, 0x10, RZ ;  /* 0x000000101d027819 */ /* 0x000fe200000006ff */
[-C--:B------:R-:W-:Y:S02]  /*b880*/  FMUL.FTZ R7, R3, R10.reuse ;  /* 0x0000000a03077220 */ /* 0x080fe40000410000 */
        /* <DEDUP_REMOVED lines=12> */
[-C--:B------:R-:W-:Y:S02]  /*b950*/  FMUL.FTZ R8, R2, R19.reuse ;  /* 0x0000001302087220 */ /* 0x080fe40000410000 */
[-C--:B------:R-:W-:Y:S02]  /*b960*/  FMUL.FTZ R6, R0, R18.reuse ;  /* 0x0000001200067220 */ /* 0x080fe40000410000 */
[C---:B------:R-:W-:Y:S02]  /*b970*/  FMUL.FTZ R7, R4.reuse, R19 ;  /* 0x0000001304077220 */ /* 0x040fe40000410000 */
[----:B------:R-:W-:Y:S02]  /*b980*/  FMUL.FTZ R5, R3, R18 ;  /* 0x0000001203057220 */ /* 0x000fe40000410000 */
[----:B------:R-:W-:-:S02]  /*b990*/  FFMA.FTZ R9, R4, R22, -R8 ;  /* 0x0000001604097223 */ /* 0x000fc40000010808 */
[-C--:B------:R-:W-:Y:S02]  /*b9a0*/  FFMA.FTZ R3, R3, R21.reuse, -R6 ;  /* 0x0000001503037223 */ /* 0x080fe40000010806 */
        /* <DEDUP_REMOVED lines=12> */
.L_x_328:
[----:B------:R-:W-:Y:S05]  /*ba70*/  BSYNC B0 ;  /* 0x0000000000007941 */ /* 0x000fea0003800000 */
.L_x_327:
        /* <DEDUP_REMOVED lines=94> */
.L_x_330:
[----:B------:R-:W-:Y:S05]  /*c060*/  BSYNC B0 ;  /* 0x0000000000007941 */ /* 0x000fea0003800000 */
.L_x_329:
[----:B------:R-:W-:-:S04]  /*c070*/  IADD3 R0, R93, 0x60, RZ ;  /* 0x000000605d007810 */ /* 0x000fc80007ffe0ff */
        /* <DEDUP_REMOVED lines=92> */
.L_x_320:
[----:B------:R-:W-:Y:S05]  /*c640*/  BSYNC B2 ;  /* 0x0000000000027941 */ /* 0x000fea0003800000 */
.L_x_304:
[----:B------:R-:W-:Y:S01]  /*c650*/  IMAD R0, R40, c[0x0][0x208], RZ ;  /* 0x0000820028007a24 */ /* 0x000fe200078e02ff */
[----:B------:R-:W-:-:S04]  /*c660*/  DEPBAR.LE SB0, 0x0 ;  /* 0x000080000000791a */ /* 0x000fc80000000000 */
[C---:B-1----:R-:W-:Y:S01]  /*c670*/  IMAD.WIDE.U32 R2, R241.reuse, c[0x0][0x208], RZ ;  /* 0x00008200f1027a25 */ /* 0x042fe200078e00ff */
[----:B------:R-:W-:Y:S01]  /*c680*/  BAR.SYNC.DEFER_BLOCKING 0x0 ;  /* 0x0000000000007b1d */ /* 0x000fe20000010000 */
[C---:B------:R-:W-:Y:S02]  /*c690*/  ISETP.GE.AND P0, PT, R244.reuse, c[0x0][0x1d4], PT ;  /* 0x00007500f4007a0c */ /* 0x040fe40003f06270 */
[----:B------:R-:W-:Y:S01]  /*c6a0*/  IMAD R0, R241, c[0x0][0x20c], R0 ;  /* 0x00008300f1007a24 */ /* 0x000fe200078e0200 */
[----:B------:R-:W-:Y:S01]  /*c6b0*/  SHF.L.U32 R37, R244, 0x1, RZ ;  /* 0x00000001f4257819 */ /* 0x000fe200000006ff */
[----:B--2---:R-:W-:Y:S01]  /*c6c0*/  IMAD.WIDE.U32 R6, R39, c[0x0][0x210], RZ ;  /* 0x0000840027067a25 */ /* 0x004fe200078e00ff */
[C---:B------:R-:W-:Y:S01]  /*c6d0*/  ISETP.LT.OR P3, PT, R38.reuse, 0x1, P0 ;  /* 0x000000012600780c */ /* 0x040fe20000761670 */
[----:B------:R-:W-:Y:S01]  /*c6e0*/  BSSY B0, `(.L_x_331) ;  /* 0x000018c000007945 */ /* 0x000fe20003800000 */
[----:B------:R-:W-:Y:S01]  /*c6f0*/  IADD3 R3, R3, R0, RZ ;  /* 0x0000000003037210 */ /* 0x000fe20007ffe0ff */
[----:B------:R-:W-:Y:S01]  /*c700*/  IMAD R0, R41, c[0x0][0x218], RZ ;  /* 0x0000860029007a24 */ /* 0x000fe200078e02ff */
[----:B------:R-:W-:Y:S01]  /*c710*/  STL.64 [R1], R6 ;  /* 0x0000000601007387 */ /* 0x000fe20000100a00 */
[----:B------:R-:W-:Y:S01]  /*c720*/  IMAD R4, R39, c[0x0][0x214], R7 ;  /* 0x0000850027047a24 */ /* 0x000fe200078e0207 */
[C---:B------:R-:W-:Y:S01]  /*c730*/  ISETP.LT.OR P6, PT, R38.reuse, 0x11, P0 ;  /* 0x000000112600780c */ /* 0x040fe200007c1670 */
[----:B------:R-:W-:Y:S01]  /*c740*/  IMAD.WIDE.U32 R2, R235, c[0x0][0x218], R2 ;  /* 0x00008600eb027a25 */ /* 0x000fe200078e0002 */
[----:B------:R-:W-:-:S02]  /*c750*/  ISETP.LT.OR P5, PT, R38, 0x21, P0 ;  /* 0x000000212600780c */ /* 0x000fc400007a1670 */
[----:B------:R-:W-:Y:S01]  /*c760*/  STL [R1+0x8], R4 ;  /* 0x0000080401007387 */ /* 0x000fe20000100800 */
[----:B------:R-:W-:Y:S01]  /*c770*/  IMAD R0, R235, c[0x0][0x21c], R0 ;  /* 0x00008700eb007a24 */ /* 0x000fe200078e0200 */
[----:B------:R-:W-:Y:S02]  /*c780*/  IADD3 R2, P1, R2, R6, RZ ;  /* 0x0000000602027210 */ /* 0x000fe40007f3e0ff */
[----:B------:R-:W-:Y:S02]  /*c790*/  ISETP.LT.OR P4, PT, R38, 0x31, P0 ;  /* 0x000000312600780c */ /* 0x000fe40000781670 */
[----:B------:R-:W-:Y:S02]  /*c7a0*/  IADD3.X R3, R4, R3, R0, P1, !PT ;  /* 0x0000000304037210 */ /* 0x000fe40000ffe400 */
[----:B------:R-:W-:Y:S01]  /*c7b0*/  LEA R0, P1, R2, c[0x0][0x1f8], 0x1 ;  /* 0x00007e0002007a11 */ /* 0x000fe200078208ff */
[----:B------:R-:W-:Y:S01]  /*c7c0*/  LDSM.16.M88.4 R32, [R198] ;  /* 0x00000000c620783b */ /* 0x000fe20000000200 */
[----:B------:R-:W-:-:S02]  /*c7d0*/  ISETP.LT.OR P2, PT, R38, 0x41, P0 ;  /* 0x000000412600780c */ /* 0x000fc40000741670 */
[----:B------:R-:W-:Y:S01]  /*c7e0*/  LEA.HI.X R3, R2, c[0x0][0x1fc], R3, 0x1, P1 ;  /* 0x00007f0002037a11 */ /* 0x000fe200008f0c03 */
[----:B------:R-:W-:Y:S01]  /*c7f0*/  LDSM.16.M88.4 R48, [R95] ;  /* 0x000000005f30783b */ /* 0x000fe20000000200 */
[----:B------:R-:W-:-:S03]  /*c800*/  SHF.L.U64.HI R36, R244, 0x1, R245 ;  /* 0x00000001f4247819 */ /* 0x000fc600000102f5 */
[----:B------:R-:W1:Y:S04]  /*c810*/  SHFL.IDX PT, R2, R0, RZ, 0x181f ;  /* 0x00181fff00027589 */ /* 0x000e6800000e0000 */
[----:B------:R-:W2:Y:S04]  /*c820*/  SHFL.IDX PT, R5, R3, RZ, 0x181f ;  /* 0x00181fff03057589 */ /* 0x000ea800000e0000 */
[----:B------:R-:W3:Y:S04]  /*c830*/  SHFL.IDX PT, R4, R0, 0x1, 0x181f ;  /* 0x00381f0000047f89 */ /* 0x000ee800000e0000 */
[----:B------:R-:W-:Y:S04]  /*c840*/  SHFL.IDX PT, R7, R3, 0x1, 0x181f ;  /* 0x00381f0003077f89 */ /* 0x000fe800000e0000 */
[----:B------:R-:W-:Y:S04]  /*c850*/  SHFL.IDX PT, R6, R0, 0x2, 0x181f ;  /* 0x00581f0000067f89 */ /* 0x000fe800000e0000 */
[----:B------:R-:W-:Y:S04]  /*c860*/  SHFL.IDX PT, R11, R3, 0x2, 0x181f ;  /* 0x00581f00030b7f89 */ /* 0x000fe800000e0000 */
[----:B------:R-:W4:Y:S01]  /*c870*/  SHFL.IDX PT, R10, R0, 0x3, 0x181f ;  /* 0x00781f00000a7f89 */ /* 0x000f2200000e0000 */
[----:B-1----:R-:W-:-:S03]  /*c880*/  IADD3 R2, P0, R2, R37, RZ ;  /* 0x0000002502027210 */ /* 0x002fc60007f1e0ff */
[----:B------:R-:W-:Y:S04]  /*c890*/  SHFL.IDX PT, R0, R0, 0x4, 0x181f ;  /* 0x00981f0000007f89 */ /* 0x000fe800000e0000 */
[----:B------:R-:W-:Y:S04]  /*c8a0*/  LDSM.16.M88.4 R28, [R198+0x2000] ;  /* 0x00200000c61c783b */ /* 0x000fe80000000200 */
[----:B------:R-:W1:Y:S01]  /*c8b0*/  SHFL.IDX PT, R12, R3, 0x3, 0x181f ;  /* 0x00781f00030c7f89 */ /* 0x000e6200000e0000 */
[----:B------:R-:W-:Y:S03]  /*c8c0*/  HMMA.16816.F32.BF16 R68, R32, R50, RZ ;  /* 0x000000322044723c */ /* 0x000fe600000418ff */
[----:B------:R2:W-:Y:S04]  /*c8d0*/  SHFL.IDX PT, R13, R3, 0x4, 0x181f ;  /* 0x00981f00030d7f89 */ /* 0x0005e800000e0000 */
[----:B------:R-:W-:Y:S04]  /*c8e0*/  LDSM.16.M88.4 R24, [R201] ;  /* 0x00000000c918783b */ /* 0x000fe80000000200 */
[----:B------:R-:W-:Y:S04]  /*c8f0*/  LDSM.16.M88.4 R52, [R202] ;  /* 0x00000000ca34783b */ /* 0x000fe80000000200 */
[----:B------:R-:W-:Y:S04]  /*c900*/  LDSM.16.M88.4 R72, [R95+0x800] ;  /* 0x000800005f48783b */ /* 0x000fe80000000200 */
[----:B------:R-:W-:Y:S04]  /*c910*/  LDSM.16.M88.4 R100, [R95+0x1000] ;  /* 0x001000005f64783b */ /* 0x000fe80000000200 */
[----:B------:R-:W-:Y:S01]  /*c920*/  LDSM.16.M88.4 R108, [R95+0x1800] ;  /* 0x001800005f6c783b */ /* 0x000fe20000000200 */
[----:B--2---:R-:W-:-:S03]  /*c930*/  IADD3.X R3, R5, R36, RZ, P0, !PT ;  /* 0x0000002405037210 */ /* 0x004fc600007fe4ff */
[----:B------:R-:W-:Y:S01]  /*c940*/  LDSM.16.M88.4 R116, [R95+0x2000] ;  /* 0x002000005f74783b */ /* 0x000fe20000000200 */
[-C--:B---3--:R-:W-:Y:S02]  /*c950*/  IADD3 R8, P0, R4, R37.reuse, RZ ;  /* 0x0000002504087210 */ /* 0x088fe40007f1e0ff */
[-C--:B----4-:R-:W-:Y:S01]  /*c960*/  IADD3 R4, P1, R10, R37.reuse, RZ ;  /* 0x000000250a047210 */ /* 0x090fe20007f3e0ff */
[----:B------:R-:W2:Y:S01]  /*c970*/  LDSM.16.M88.4 R20, [R201+0x2000] ;  /* 0x00200000c914783b */ /* 0x000ea20000000200 */
[-C--:B------:R-:W-:Y:S02]  /*c980*/  IADD3.X R9, R7, R36.reuse, RZ, P0, !PT ;  /* 0x0000002407097210 */ /* 0x080fe400007fe4ff */
[-C--:B------:R-:W-:Y:S01]  /*c990*/  IADD3 R6, P0, R6, R37.reuse, RZ ;  /* 0x0000002506067210 */ /* 0x080fe20007f1e0ff */
[----:B------:R-:W-:Y:S01]  /*c9a0*/  LDSM.16.M88.4 R96, [R206] ;  /* 0x00000000ce60783b */ /* 0x000fe20000000200 */
[-C--:B-1----:R-:W-:Y:S01]  /*c9b0*/  IADD3.X R5, R12, R36.reuse, RZ, P1, !PT ;  /* 0x000000240c057210 */ /* 0x082fe20000ffe4ff */
[----:B------:R-:W-:Y:S01]  /*c9c0*/  HMMA.16816.F32.BF16 R56, R28, R48, RZ ;  /* 0x000000301c38723c */ /* 0x000fe200000418ff */
[----:B------:R-:W-:Y:S01]  /*c9d0*/  IADD3.X R7, R11, R36, RZ, P0, !PT ;  /* 0x000000240b077210 */ /* 0x000fe200007fe4ff */
[----:B------:R-:W-:Y:S04]  /*c9e0*/  LDSM.16.M88.4 R104, [R205] ;  /* 0x00000000cd68783b */ /* 0x000fe80000000200 */
[----:B------:R-:W-:Y:S04]  /*c9f0*/  LDSM.16.M88.4 R112, [R204] ;  /* 0x00000000cc70783b */ /* 0x000fe80000000200 */
[----:B------:R-:W-:Y:S04]  /*ca00*/  LDSM.16.M88.4 R120, [R203] ;  /* 0x00000000cb78783b */ /* 0x000fe80000000200 */
[----:B------:R-:W-:Y:S01]  /*ca10*/  @!PT LDS RZ, [RZ] ;  /* 0x00000000fffff984 */ /* 0x000fe20000000800 */
[----:B------:R-:W-:Y:S01]  /*ca20*/  @!PT LDS RZ, [RZ] ;  /* 0x00000000fffff984 */ /* 0x000fe20000000800 */
[----:B------:R-:W-:Y:S01]  /*ca30*/  @!PT LDS RZ, [RZ] ;  /* 0x00000000fffff984 */ /* 0x000fe20000000800 */
[----:B------:R1:W-:Y:S04]  /*ca40*/  LDGSTS.E.BYPASS.LTC128B.128 [R209+0x100], [R2.64], !P3 ;  /* 0x0010000002d17fae */ /* 0x0003e8000d901d48 */
[----:B------:R3:W-:Y:S04]  /*ca50*/  LDGSTS.E.BYPASS.LTC128B.128 [R209+0x900], [R8.64], !P6 ;  /* 0x0090000008d17fae */ /* 0x0007e8000f101d48 */
[----:B------:R4:W-:Y:S04]  /*ca60*/  LDGSTS.E.BYPASS.LTC128B.128 [R209+0x1100], [R6.64], !P5 ;  /* 0x0110000006d17fae */ /* 0x0009e8000e901d48 */
[----:B------:R4:W-:Y:S01]  /*ca70*/  LDGSTS.E.BYPASS.LTC128B.128 [R209+0x1900], [R4.64], !P4 ;  /* 0x0190000004d17fae */ /* 0x0009e2000e101d48 */
[----:B--2---:R-:W-:Y:S01]  /*ca80*/  HMMA.16816.F32.BF16 R56, R20, R52, R56 ;  /* 0x000000341438723c */ /* 0x004fe20000041838 */
[----:B-1----:R-:W-:-:S07]  /*ca90*/  IADD3 R2, P0, R0, R37, RZ ;  /* 0x0000002500027210 */ /* 0x002fce0007f1e0ff */
[----:B---3--:R-:W-:Y:S01]  /*caa0*/  HMMA.16816.F32.BF16 R8, R32, R48, RZ ;  /* 0x000000302008723c */ /* 0x008fe200000418ff */
[----:B------:R-:W-:Y:S02]  /*cab0*/  IADD3.X R3, R13, R36, RZ, P0, !PT ;  /* 0x000000240d037210 */ /* 0x000fe400007fe4ff */
[----:B------:R-:W-:-:S03]  /*cac0*/  ISETP.GT.AND P0, PT, R161, R252, PT ;  /* 0x000000fca100720c */ /* 0x000fc60003f04270 */
[----:B------:R1:W-:Y:S04]  /*cad0*/  LDGSTS.E.BYPASS.LTC128B.128 [R209+0x2100], [R2.64], !P2 ;  /* 0x0210000002d17fae */ /* 0x0003e8000d101d48 */
[----:B------:R-:W-:Y:S04]  /*cae0*/  LDSM.16.M88.4 R40, [R197] ;  /* 0x00000000c528783b */ /* 0x000fe80000000200 */
[----:B------:R-:W2:Y:S04]  /*caf0*/  LDSM.16.M88.4 R16, [R199] ;  /* 0x00000000c710783b */ /* 0x000ea80000000200 */
[----:B------:R-:W3:Y:S04]  /*cb00*/  LDSM.16.M88.4 R12, [R199+0x2000] ;  /* 0x00200000c70c783b */ /* 0x000ee80000000200 */
[----:B------:R-:W-:Y:S02]  /*cb10*/  LDSM.16.M88.4 R44, [R194] ;  /* 0x00000000c22c783b */ /* 0x000fe40000000200 */
[----:B------:R-:W-:Y:S02]  /*cb20*/  HMMA.16816.F32.BF16 R60, R24, R52, R8 ;  /* 0x00000034183c723c */ /* 0x000fe40000041808 */
[----:B------:R-:W5:Y:S04]  /*cb30*/  LDSM.16.M88.4 R8, [R200] ;  /* 0x00000000c808783b */ /* 0x000f680000000200 */
[----:B----4-:R-:W4:Y:S04]  /*cb40*/  LDSM.16.M88.4 R4, [R200+0x2000] ;  /* 0x00200000c804783b */ /* 0x010f280000000200 */
[----:B------:R-:W0:Y:S11]  /*cb50*/  LDGDEPBAR ;  /* 0x00000000000079af */ /* 0x000e360000000000 */
[----:B------:R-:W-:Y:S03]  /*cb60*/  @!UPT UIADD3 URZ, URZ, URZ, URZ ;  /* 0x0000003f3f3ff290 */ /* 0x000fe6000fffe03f */
[----:B--2---:R-:W-:Y:S08]  /*cb70*/  HMMA.16816.F32.BF16 R64, R16, R40, R60 ;  /* 0x000000281040723c */ /* 0x004ff0000004183c */
[----:B------:R-:W-:Y:S08]  /*cb80*/  HMMA.16816.F32.BF16 R60, R28, R50, RZ ;  /* 0x000000321c3c723c */ /* 0x000ff000000418ff */
[----:B---3--:R-:W-:Y:S08]  /*cb90*/  HMMA.16816.F32.BF16 R48, R12, R40, R56 ;  /* 0x000000280c30723c */ /* 0x008ff00000041838 */
[----:B------:R-:W-:Y:S08]  /*cba0*/  HMMA.16816.F32.BF16 R56, R24, R54, R68 ;  /* 0x000000361838723c */ /* 0x000ff00000041844 */
[----:B-----5:R-:W-:Y:S08]  /*cbb0*/  HMMA.16816.F32.BF16 R68, R8, R44, R64 ;  /* 0x0000002c0844723c */ /* 0x020ff00000041840 */
[----:B------:R-:W-:Y:S08]  /*cbc0*/  HMMA.16816.F32.BF16 R64, R20, R54, R60 ;  /* 0x000000361440723c */ /* 0x000ff0000004183c */
[----:B------:R-:W-:Y:S08]  /*cbd0*/  HMMA.16816.F32.BF16 R60, R32, R72, RZ ;  /* 0x00000048203c723c */ /* 0x000ff000000418ff */
[----:B----4-:R-:W-:Y:S01]  /*cbe0*/  HMMA.16816.F32.BF16 R80, R4, R44, R48 ;  /* 0x0000002c0450723c */ /* 0x010fe20000041830 */
[----:B------:R-:W2:Y:S01]  /*cbf0*/  LDSM.16.M88.4 R48, [R197+0x800] ;  /* 0x00080000c530783b */ /* 0x000ea20000000200 */
[----:B------:R-:W-:-:S04]  /*cc00*/  FMUL.FTZ R0, R68, c[0x0][0x320] ;  /* 0x0000c80044007a20 */ /* 0x000fc80000410000 */
[----:B------:R3:W4:Y:S02]  /*cc10*/  MUFU.TANH R158, R0 ;  /* 0x00000000009e7308 */ /* 0x0007240000002400 */
[----:B------:R-:W-:Y:S08]  /*cc20*/  HMMA.16816.F32.BF16 R52, R16, R42, R56 ;  /* 0x0000002a1034723c */ /* 0x000ff00000041838 */
[----:B------:R-:W-:Y:S01]  /*cc30*/  HMMA.16816.F32.BF16 R56, R28, R72, RZ ;  /* 0x000000481c38723c */ /* 0x000fe200000418ff */
[----:B---3--:R-:W-:-:S07]  /*cc40*/  FMUL.FTZ R0, R69, c[0x0][0x320] ;  /* 0x0000c80045007a20 */ /* 0x008fce0000410000 */
[----:B------:R-:W-:Y:S01]  /*cc50*/  HMMA.16816.F32.BF16 R60, R24, R96, R60 ;  /* 0x00000060183c723c */ /* 0x000fe2000004183c */
[----:B------:R3:W1:Y:S07]  /*cc60*/  MUFU.TANH R157, R0 ;  /* 0x00000000009d7308 */ /* 0x00066e0000002400 */
[----:B------:R-:W-:Y:S01]  /*cc70*/  HMMA.16816.F32.BF16 R64, R12, R42, R64 ;  /* 0x0000002a0c40723c */ /* 0x000fe20000041840 */
[----:B------:R-:W5:Y:S01]  /*cc80*/  LDSM.16.M88.4 R40, [R194+0x800] ;  /* 0x00080000c228783b */ /* 0x000f620000000200 */
[----:B---3--:R-:W-:-:S04]  /*cc90*/  FMUL.FTZ R0, R70, c[0x0][0x320] ;  /* 0x0000c80046007a20 */ /* 0x008fc80000410000 */
[----:B------:R3:W1:Y:S10]  /*cca0*/  MUFU.TANH R156, R0 ;  /* 0x00000000009c7308 */ /* 0x0006740000002400 */
[----:B--2---:R-:W-:Y:S08]  /*ccb0*/  HMMA.16816.F32.BF16 R60, R16, R48, R60 ;  /* 0x00000030103c723c */ /* 0x004ff0000004183c */
[----:B------:R-:W-:Y:S01]  /*ccc0*/  HMMA.16816.F32.BF16 R76, R4, R46, R64 ;  /* 0x0000002e044c723c */ /* 0x000fe20000041840 */
[----:B---3--:R-:W-:-:S07]  /*ccd0*/  FMUL.FTZ R0, R71, c[0x0][0x320] ;  /* 0x0000c80047007a20 */ /* 0x008fce0000410000 */
[----:B------:R-:W-:Y:S01]  /*cce0*/  HMMA.16816.F32.BF16 R68, R8, R46, R52 ;  /* 0x0000002e0844723c */ /* 0x000fe20000041834 */
[----:B------:R2:W3:Y:S07]  /*ccf0*/  MUFU.TANH R155, R0 ;  /* 0x00000000009b7308 */ /* 0x0004ee0000002400 */
[----:B------:R-:W-:Y:S08]  /*cd00*/  HMMA.16816.F32.BF16 R52, R20, R96, R56 ;  /* 0x000000601434723c */ /* 0x000ff00000041838 */
[----:B------:R-:W-:Y:S01]  /*cd10*/  HMMA.16816.F32.BF16 R56, R32, R74, RZ ;  /* 0x0000004a2038723c */ /* 0x000fe200000418ff */
[----:B--2---:R-:W-:-:S04]  /*cd20*/  FMUL.FTZ R0, R80, c[0x0][0x320] ;  /* 0x0000c80050007a20 */ /* 0x004fc80000410000 */
[----:B------:R2:W1:Y:S03]  /*cd30*/  MUFU.TANH R154, R0 ;  /* 0x00000000009a7308 */ /* 0x0004660000002400 */
[----:B------:R-:W-:Y:S08]  /*cd40*/  HMMA.16816.F32.BF16 R64, R28, R74, RZ ;  /* 0x0000004a1c40723c */ /* 0x000ff000000418ff */
[----:B------:R-:W-:Y:S01]  /*cd50*/  HMMA.16816.F32.BF16 R44, R12, R48, R52 ;  /* 0x000000300c2c723c */ /* 0x000fe20000041834 */
[----:B--2---:R-:W-:-:S07]  /*cd60*/  FMUL.FTZ R0, R81, c[0x0][0x320] ;  /* 0x0000c80051007a20 */ /* 0x004fce0000410000 */
[-C--:B------:R-:W-:Y:S01]  /*cd70*/  HMMA.16816.F32.BF16 R52, R24, R98.reuse, R56 ;  /* 0x000000621834723c */ /* 0x080fe20000041838 */
[----:B------:R2:W1:Y:S07]  /*cd80*/  MUFU.TANH R153, R0 ;  /* 0x0000000000997308 */ /* 0x00046e0000002400 */
[----:B------:R-:W-:Y:S08]  /*cd90*/  HMMA.16816.F32.BF16 R64, R20, R98, R64 ;  /* 0x000000621440723c */ /* 0x000ff00000041840 */
[----:B------:R-:W-:Y:S01]  /*cda0*/  HMMA.16816.F32.BF16 R56, R28, R100, RZ ;  /* 0x000000641c38723c */ /* 0x000fe200000418ff */
[----:B--2---:R-:W-:-:S04]  /*cdb0*/  FMUL.FTZ R0, R82, c[0x0][0x320] ;  /* 0x0000c80052007a20 */ /* 0x004fc80000410000 */
[----:B------:R2:W1:Y:S03]  /*cdc0*/  MUFU.TANH R149, R0 ;  /* 0x0000000000957308 */ /* 0x0004660000002400 */
[-C--:B------:R-:W-:Y:S08]  /*cdd0*/  HMMA.16816.F32.BF16 R52, R16, R50.reuse, R52 ;  /* 0x000000321034723c */ /* 0x080ff00000041834 */
[----:B------:R-:W-:Y:S01]  /*cde0*/  HMMA.16816.F32.BF16 R64, R12, R50, R64 ;  /* 0x000000320c40723c */ /* 0x000fe20000041840 */
[----:B------:R-:W-:Y:S01]  /*cdf0*/  LDSM.16.M88.4 R48, [R194+0x1000] ;  /* 0x00100000c230783b */ /* 0x000fe20000000200 */
[----:B--2---:R-:W-:-:S06]  /*ce00*/  FMUL.FTZ R0, R83, c[0x0][0x320] ;  /* 0x0000c80053007a20 */ /* 0x004fcc0000410000 */
[C---:B-----5:R-:W-:Y:S01]  /*ce10*/  HMMA.16816.F32.BF16 R80, R4.reuse, R40, R44 ;  /* 0x000000280450723c */ /* 0x060fe2000004182c */
[----:B------:R-:W2:Y:S01]  /*ce20*/  LDSM.16.M88.4 R44, [R197+0x1000] ;  /* 0x00100000c52c783b */ /* 0x000ea20000000200 */
[----:B------:R5:W1:Y:S11]  /*ce30*/  MUFU.TANH R150, R0 ;  /* 0x0000000000967308 */ /* 0x000a760000002400 */
[----:B------:R-:W-:Y:S03]  /*ce40*/  @!UPT UIADD3 URZ, URZ, URZ, URZ ;  /* 0x0000003f3f3ff290 */ /* 0x000fe6000fffe03f */
[----:B------:R-:W-:Y:S01]  /*ce50*/  HMMA.16816.F32.BF16 R72, R4, R42, R64 ;  /* 0x0000002a0448723c */ /* 0x000fe20000041840 */
[----:B-----5:R-:W-:-:S04]  /*ce60*/  FMUL.FTZ R0, R68, c[0x0][0x320] ;  /* 0x0000c80044007a20 */ /* 0x020fc80000410000 */
[----:B------:R5:W1:Y:S03]  /*ce70*/  MUFU.TANH R152, R0 ;  /* 0x0000000000987308 */ /* 0x000a660000002400 */
        /* <DEDUP_REMOVED lines=8> */
[----:B--2---:R-:W-:Y:S01]  /*cf00*/  HMMA.16816.F32.BF16 R64, R12, R46, R64 ;  /* 0x0000002e0c40723c */ /* 0x004fe20000041840 */
[----:B-----5:R-:W-:-:S07]  /*cf10*/  FMUL.FTZ R0, R71, c[0x0][0x320] ;  /* 0x0000c80047007a20 */ /* 0x020fce0000410000 */
[----:B------:R-:W-:Y:S01]  /*cf20*/  HMMA.16816.F32.BF16 R68, R8, R40, R60 ;  /* 0x000000280844723c */ /* 0x000fe2000004183c */
[----:B------:R2:W1:Y:S07]  /*cf30*/  MUFU.TANH R147, R0 ;  /* 0x0000000000937308 */ /* 0x00046e0000002400 */
[----:B------:R-:W-:Y:S01]  /*cf40*/  HMMA.16816.F32.BF16 R60, R32, R100, RZ ;  /* 0x00000064203c723c */ /* 0x000fe200000418ff */
[----:B--2---:R-:W-:-:S04]  /*cf50*/  FMUL.FTZ R0, R76, c[0x0][0x320] ;  /* 0x0000c8004c007a20 */ /* 0x004fc80000410000 */
[----:B------:R2:W1:Y:S11]  /*cf60*/  MUFU.TANH R146, R0 ;  /* 0x0000000000927308 */ /* 0x0004760000002400 */
[----:B------:R-:W-:Y:S08]  /*cf70*/  @!UPT UIADD3 URZ, URZ, URZ, URZ ;  /* 0x0000003f3f3ff290 */ /* 0x000ff0000fffe03f */
[----:B------:R-:W-:Y:S01]  /*cf80*/  HMMA.16816.F32.BF16 R60, R24, R104, R60 ;  /* 0x00000068183c723c */ /* 0x000fe2000004183c */
[----:B--2---:R-:W-:-:S04]  /*cf90*/  FMUL.FTZ R0, R77, c[0x0][0x320] ;  /* 0x0000c8004d007a20 */ /* 0x004fc80000410000 */
[----:B------:R2:W1:Y:S11]  /*cfa0*/  MUFU.TANH R145, R0 ;  /* 0x0000000000917308 */ /* 0x0004760000002400 */
[----:B------:R-:W-:Y:S08]  /*cfb0*/  @!UPT UIADD3 URZ, URZ, URZ, URZ ;  /* 0x0000003f3f3ff290 */ /* 0x000ff0000fffe03f */
[----:B------:R-:W-:Y:S01]  /*cfc0*/  HMMA.16816.F32.BF16 R60, R16, R44, R60 ;  /* 0x0000002c103c723c */ /* 0x000fe2000004183c */
[----:B--2---:R-:W-:-:S04]  /*cfd0*/  FMUL.FTZ R0, R78, c[0x0][0x320] ;  /* 0x0000c8004e007a20 */ /* 0x004fc80000410000 */
[----:B------:R2:W1:Y:S02]  /*cfe0*/  MUFU.TANH R141, R0 ;  /* 0x00000000008d7308 */ /* 0x0004640000002400 */
[----:B--2---:R-:W-:-:S06]  /*cff0*/  FMUL.FTZ R0, R79, c[0x0][0x320] ;  /* 0x0000c8004f007a20 */ /* 0x004fcc0000410000 */
[----:B------:R2:W1:Y:S02]  /*d000*/  MUFU.TANH R142, R0 ;  /* 0x00000000008e7308 */ /* 0x0004640000002400 */
[----:B--2---:R-:W-:-:S06]  /*d010*/  FMUL.FTZ R0, R68, c[0x0][0x320] ;  /* 0x0000c80044007a20 */ /* 0x004fcc0000410000 */
[----:B------:R2:W1:Y:S02]  /*d020*/  MUFU.TANH R144, R0 ;  /* 0x0000000000907308 */ /* 0x0004640000002400 */
[----:B--2---:R-:W-:-:S06]  /*d030*/  FMUL.FTZ R0, R69, c[0x0][0x320] ;  /* 0x0000c80045007a20 */ /* 0x004fcc0000410000 */
[----:B------:R2:W1:Y:S02]  /*d040*/  MUFU.TANH R143, R0 ;  /* 0x00000000008f7308 */ /* 0x0004640000002400 */
[----:B--2---:R-:W-:-:S06]  /*d050*/  FMUL.FTZ R0, R70, c[0x0][0x320] ;  /* 0x0000c80046007a20 */ /* 0x004fcc0000410000 */
[----:B------:R2:W1:Y:S02]  /*d060*/  MUFU.TANH R140, R0 ;  /* 0x00000000008c7308 */ /* 0x0004640000002400 */
[----:B--2---:R-:W-:Y:S02]  /*d070*/  FMUL.FTZ R0, R71, c[0x0][0x320] ;  /* 0x0000c80047007a20 */ /* 0x004fe40000410000 */
[----:B------:R-:W-:Y:S04]  /*d080*/  HMMA.16816.F32.BF16 R68, R8, R42, R52 ;  /* 0x0000002a0844723c */ /* 0x000fe80000041834 */
[----:B------:R2:W1:Y:S04]  /*d090*/  MUFU.TANH R139, R0 ;  /* 0x00000000008b7308 */ /* 0x0004680000002400 */
[----:B------:R-:W-:Y:S08]  /*d0a0*/  HMMA.16816.F32.BF16 R52, R20, R104, R56 ;  /* 0x000000681434723c */ /* 0x000ff00000041838 */
[----:B------:R-:W-:Y:S01]  /*d0b0*/  HMMA.16816.F32.BF16 R56, R32, R102, RZ ;  /* 0x000000662038723c */ /* 0x000fe200000418ff */
[----:B--2---:R-:W-:-:S04]  /*d0c0*/  FMUL.FTZ R0, R80, c[0x0][0x320] ;  /* 0x0000c80050007a20 */ /* 0x004fc80000410000 */
[----:B------:R2:W1:Y:S11]  /*d0d0*/  MUFU.TANH R138, R0 ;  /* 0x00000000008a7308 */ /* 0x0004760000002400 */
[----:B------:R-:W-:Y:S01]  /*d0e0*/  HMMA.16816.F32.BF16 R40, R12, R44, R52 ;  /* 0x0000002c0c28723c */ /* 0x000fe20000041834 */
[----:B--2---:R-:W-:-:S07]  /*d0f0*/  FMUL.FTZ R0, R81, c[0x0][0x320] ;  /* 0x0000c80051007a20 */ /* 0x004fce0000410000 */
[----:B------:R-:W-:Y:S01]  /*d100*/  HMMA.16816.F32.BF16 R52, R24, R106, R56 ;  /* 0x0000006a1834723c */ /* 0x000fe20000041838 */
[----:B------:R2:W1:Y:S07]  /*d110*/  MUFU.TANH R137, R0 ;  /* 0x0000000000897308 */ /* 0x00046e0000002400 */
[----:B------:R-:W-:Y:S08]  /*d120*/  HMMA.16816.F32.BF16 R56, R28, R108, RZ ;  /* 0x0000006c1c38723c */ /* 0x000ff000000418ff */
[----:B------:R-:W-:Y:S01]  /*d130*/  HMMA.16816.F32.BF16 R76, R4, R48, R40 ;  /* 0x00000030044c723c */ /* 0x000fe20000041828 */
[----:B--2---:R-:W-:-:S04]  /*d140*/  FMUL.FTZ R0, R82, c[0x0][0x320] ;  /* 0x0000c80052007a20 */ /* 0x004fc80000410000 */
[----:B------:R2:W1:Y:S03]  /*d150*/  MUFU.TANH R133, R0 ;  /* 0x0000000000857308 */ /* 0x0004660000002400 */
[----:B------:R-:W-:Y:S01]  /*d160*/  HMMA.16816.F32.BF16 R40, R16, R46, R52 ;  /* 0x0000002e1028723c */ /* 0x000fe20000041834 */
[----:B------:R-:W5:Y:S07]  /*d170*/  LDSM.16.M88.4 R52, [R197+0x1800] ;  /* 0x00180000c534783b */ /* 0x000f6e0000000200 */
[----:B------:R-:W-:Y:S01]  /*d180*/  HMMA.16816.F32.BF16 R44, R20, R112, R56 ;  /* 0x00000070142c723c */ /* 0x000fe20000041838 */
[----:B--2---:R-:W-:-:S04]  /*d190*/  FMUL.FTZ R0, R83, c[0x0][0x320] ;  /* 0x0000c80053007a20 */ /* 0x004fc80000410000 */
[----:B------:R2:W1:Y:S02]  /*d1a0*/  MUFU.TANH R134, R0 ;  /* 0x0000000000867308 */ /* 0x0004640000002400 */
[----:B--2---:R-:W-:-:S06]  /*d1b0*/  FMUL.FTZ R0, R68, c[0x0][0x320] ;  /* 0x0000c80044007a20 */ /* 0x004fcc0000410000 */
[----:B------:R2:W1:Y:S11]  /*d1c0*/  MUFU.TANH R136, R0 ;  /* 0x0000000000887308 */ /* 0x0004760000002400 */
[----:B-----5:R-:W-:Y:S01]  /*d1d0*/  HMMA.16816.F32.BF16 R44, R12, R52, R44 ;  /* 0x000000340c2c723c */ /* 0x020fe2000004182c */
[----:B--2---:R-:W-:-:S04]  /*d1e0*/  FMUL.FTZ R0, R69, c[0x0][0x320] ;  /* 0x0000c80045007a20 */ /* 0x004fc80000410000 */
[----:B------:R2:W1:Y:S02]  /*d1f0*/  MUFU.TANH R135, R0 ;  /* 0x0000000000877308 */ /* 0x0004640000002400 */
[----:B--2---:R-:W-:-:S06]  /*d200*/  FMUL.FTZ R0, R70, c[0x0][0x320] ;  /* 0x0000c80046007a20 */ /* 0x004fcc0000410000 */
[----:B------:R2:W1:Y:S02]  /*d210*/  MUFU.TANH R132, R0 ;  /* 0x0000000000847308 */ /* 0x0004640000002400 */
[----:B--2---:R-:W-:Y:S02]  /*d220*/  FMUL.FTZ R0, R71, c[0x0][0x320] ;  /* 0x0000c80047007a20 */ /* 0x004fe40000410000 */
[----:B------:R-:W-:Y:S04]  /*d230*/  HMMA.16816.F32.BF16 R68, R8, R48, R60 ;  /* 0x000000300844723c */ /* 0x000fe8000004183c */
[----:B------:R2:W1:Y:S04]  /*d240*/  MUFU.TANH R131, R0 ;  /* 0x0000000000837308 */ /* 0x0004680000002400 */
        /* <DEDUP_REMOVED lines=10> */
[----:B------:R2:W1:Y:S03]  /*d2f0*/  MUFU.TANH R125, R0 ;  /* 0x00000000007d7308 */ /* 0x0004660000002400 */
[----:B------:R-:W-:Y:S01]  /*d300*/  HMMA.16816.F32.BF16 R60, R28, R110, RZ ;  /* 0x0000006e1c3c723c */ /* 0x000fe200000418ff */
[----:B--2---:R-:W-:-:S07]  /*d310*/  FMUL.FTZ R0, R75, c[0x0][0x320] ;  /* 0x0000c8004b007a20 */ /* 0x004fce0000410000 */
[----:B------:R-:W-:Y:S01]  /*d320*/  HMMA.16816.F32.BF16 R72, R4, R50, R64 ;  /* 0x000000320448723c */ /* 0x000fe20000041840 */
[----:B------:R2:W1:Y:S11]  /*d330*/  MUFU.TANH R126, R0 ;  /* 0x00000000007e7308 */ /* 0x0004760000002400 */
[----:B------:R-:W-:Y:S04]  /*d340*/  @!UPT UIADD3 URZ, URZ, URZ, URZ ;  /* 0x0000003f3f3ff290 */ /* 0x000fe8000fffe03f */
[----:B------:R-:W-:Y:S08]  /*d350*/  HMMA.16816.F32.BF16 R64, R20, R114, R60 ;  /* 0x000000721440723c */ /* 0x000ff0000004183c */
[----:B------:R-:W-:Y:S01]  /*d360*/  HMMA.16816.F32.BF16 R60, R32, R116, RZ ;  /* 0x00000074203c723c */ /* 0x000fe200000418ff */
[----:B--2---:R-:W-:-:S04]  /*d370*/  FMUL.FTZ R0, R68, c[0x0][0x320] ;  /* 0x0000c80044007a20 */ /* 0x004fc80000410000 */
[----:B------:R2:W1:Y:S02]  /*d380*/  MUFU.TANH R128, R0 ;  /* 0x0000000000807308 */ /* 0x0004640000002400 */
[----:B--2---:R-:W-:Y:S11]  /*d390*/  FMUL.FTZ R0, R69, c[0x0][0x320] ;  /* 0x0000c80045007a20 */ /* 0x004ff60000410000 */
[----:B------:R-:W-:Y:S06]  /*d3a0*/  @!UPT UIADD3 URZ, URZ, URZ, URZ ;  /* 0x0000003f3f3ff290 */ /* 0x000fec000fffe03f */
[----:B------:R-:W-:Y:S01]  /*d3b0*/  HMMA.16816.F32.BF16 R60, R24, R120, R60 ;  /* 0x00000078183c723c */ /* 0x000fe2000004183c */
[----:B------:R2:W1:Y:S02]  /*d3c0*/  MUFU.TANH R127, R0 ;  /* 0x00000000007f7308 */ /* 0x0004640000002400 */
[----:B--2---:R-:W-:-:S06]  /*d3d0*/  FMUL.FTZ R0, R70, c[0x0][0x320] ;  /* 0x0000c80046007a20 */ /* 0x004fcc0000410000 */
[----:B------:R2:W1:Y:S02]  /*d3e0*/  MUFU.TANH R124, R0 ;  /* 0x00000000007c7308 */ /* 0x0004640000002400 */
[----:B--2---:R-:W-:Y:S02]  /*d3f0*/  FMUL.FTZ R0, R71, c[0x0][0x320] ;  /* 0x0000c80047007a20 */ /* 0x004fe40000410000 */
[----:B------:R-:W-:Y:S01]  /*d400*/  HMMA.16816.F32.BF16 R68, R8, R50, R40 ;  /* 0x000000320844723c */ /* 0x000fe20000041828 */
[----:B------:R-:W2:Y:S03]  /*d410*/  LDSM.16.M88.4 R40, [R194+0x1800] ;  /* 0x00180000c228783b */ /* 0x000ea60000000200 */
        /* <DEDUP_REMOVED lines=15> */
[C---:B--2---:R-:W-:Y:S01]  /*d510*/  HMMA.16816.F32.BF16 R76, R4.reuse, R40, R44 ;  /* 0x00000028044c723c */ /* 0x044fe2000004182c */
[----:B------:R-:W2:Y:S01]  /*d520*/  LDSM.16.M88.4 R44, [R197+0x2000] ;  /* 0x00200000c52c783b */ /* 0x000ea20000000200 */
[----:B------:R5:W1:Y:S11]  /*d530*/  MUFU.TANH R101, R0 ;  /* 0x0000000000657308 */ /* 0x000a760000002400 */
[----:B------:R-:W-:Y:S03]  /*d540*/  @!UPT UIADD3 URZ, URZ, URZ, URZ ;  /* 0x0000003f3f3ff290 */ /* 0x000fe6000fffe03f */
[----:B------:R-:W-:Y:S08]  /*d550*/  HMMA.16816.F32.BF16 R64, R4, R42, R52 ;  /* 0x0000002a0440723c */ /* 0x000ff00000041834 */
[----:B------:R-:W-:Y:S01]  /*d560*/  HMMA.16816.F32.BF16 R52, R28, R118, RZ ;  /* 0x000000761c34723c */ /* 0x000fe200000418ff */
[----:B-----5:R-:W-:-:S04]  /*d570*/  FMUL.FTZ R0, R68, c[0x0][0x320] ;  /* 0x0000c80044007a20 */ /* 0x020fc80000410000 */
[----:B------:R5:W1:Y:S02]  /*d580*/  MUFU.TANH R106, R0 ;  /* 0x00000000006a7308 */ /* 0x000a640000002400 */
[----:B-----5:R-:W-:Y:S11]  /*d590*/  FMUL.FTZ R0, R69, c[0x0][0x320] ;  /* 0x0000c80045007a20 */ /* 0x020ff60000410000 */
[----:B------:R-:W-:Y:S06]  /*d5a0*/  @!UPT UIADD3 URZ, URZ, URZ, URZ ;  /* 0x0000003f3f3ff290 */ /* 0x000fec000fffe03f */
[----:B------:R-:W-:Y:S01]  /*d5b0*/  HMMA.16816.F32.BF16 R32, R20, R122, R52 ;  /* 0x0000007a1420723c */ /* 0x000fe20000041834 */
        /* <DEDUP_REMOVED lines=15> */
[----:B-----5:R-:W-:-:S04]  /*d6b0*/  FMUL.FTZ R0, R74, c[0x0][0x320] ;  /* 0x0000c8004a007a20 */ /* 0x020fc80000410000 */
[----:B------:R2:W1:Y:S03]  /*d6c0*/  MUFU.TANH R92, R0 ;  /* 0x00000000005c7308 */ /* 0x0004660000002400 */
        /* <DEDUP_REMOVED lines=10> */
[----:B------:R-:W-:Y:S01]  /*d770*/  HMMA.16816.F32.BF16 R68, R8, R42, R48 ;  /* 0x0000002a0844723c */ /* 0x000fe20000041830 */
[----:B------:R-:W2:Y:S03]  /*d780*/  LDSM.16.M88.4 R48, [R194+0x2000] ;  /* 0x00200000c230783b */ /* 0x000ea60000000200 */
[----:B------:R5:W1:Y:S01]  /*d790*/  MUFU.TANH R91, R0 ;  /* 0x00000000005b7308 */ /* 0x000a620000002400 */
[----:B------:R-:W-:-:S04]  /*d7a0*/  DEPBAR.LE SB0, 0x0 ;  /* 0x000080000000791a */ /* 0x000fc80000000000 */
[C---:B------:R-:W-:Y:S08]  /*d7b0*/  HMMA.16816.F32.BF16 R40, R16.reuse, R44, R60 ;  /* 0x0000002c1028723c */ /* 0x040ff0000004183c */
[----:B------:R-:W-:Y:S01]  /*d7c0*/  HMMA.16816.F32.BF16 R16, R16, R46, R24 ;  /* 0x0000002e1010723c */ /* 0x000fe20000041818 */
[----:B-----5:R-:W-:-:S04]  /*d7d0*/  FMUL.FTZ R0, R76, c[0x0][0x320] ;  /* 0x0000c8004c007a20 */ /* 0x020fc80000410000 */
[----:B------:R5:W1:Y:S02]  /*d7e0*/  MUFU.TANH R89, R0 ;  /* 0x0000000000597308 */ /* 0x000a640000002400 */
[----:B-----5:R-:W-:-:S09]  /*d7f0*/  FMUL.FTZ R0, R77, c[0x0][0x320] ;  /* 0x0000c8004d007a20 */ /* 0x020fd20000410000 */
[-C--:B--2---:R-:W-:Y:S01]  /*d800*/  HMMA.16816.F32.BF16 R40, R8, R48.reuse, R40 ;  /* 0x000000300828723c */ /* 0x084fe20000041828 */
[----:B------:R2:W1:Y:S07]  /*d810*/  MUFU.TANH R83, R0 ;  /* 0x0000000000537308 */ /* 0x00046e0000002400 */
[----:B------:R-:W-:Y:S08]  /*d820*/  HMMA.16816.F32.BF16 R20, R4, R48, R28 ;  /* 0x000000300414723c */ /* 0x000ff0000004181c */
[----:B------:R-:W-:Y:S01]  /*d830*/  HMMA.16816.F32.BF16 R8, R8, R50, R16 ;  /* 0x000000320808723c */ /* 0x000fe20000041810 */
[----:B--2---:R-:W-:-:S04]  /*d840*/  FMUL.FTZ R0, R78, c[0x0][0x320] ;  /* 0x0000c8004e007a20 */ /* 0x004fc80000410000 */
        /* <DEDUP_REMOVED lines=51> */
[----:B------:R2:W1:Y:S01]  /*db80*/  MUFU.TANH R19, R0 ;  /* 0x0000000000137308 */ /* 0x0004620000002400 */
[----:B------:R-:W-:Y:S06]  /*db90*/  BAR.SYNC.DEFER_BLOCKING 0x0 ;  /* 0x0000000000007b1d */ /* 0x000fec0000010000 */
[----:B------:R-:W-:Y:S05]  /*dba0*/  @!P0 BRA `(.L_x_332) ;  /* 0x000003f000008947 */ /* 0x000fea0003800000 */
[----:B---34-:R-:W-:Y:S01]  /*dbb0*/  ISETP.NE.AND P3, PT, R162, 0x1, PT ;  /* 0x00000001a200780c */ /* 0x018fe20003f65270 */
[----:B------:R-:W-:Y:S01]  /*dbc0*/  IMAD.MOV.U32 R235, RZ, RZ, RZ ;  /* 0x000000ffffeb7224 */ /* 0x000fe200078e00ff */
[C---:B-1----:R-:W-:Y:S02]  /*dbd0*/  IADD3 R2, R251.reuse, R159, R167 ;  /* 0x0000009ffb027210 */ /* 0x042fe40007ffe0a7 */
[----:B------:R-:W-:-:S02]  /*dbe0*/  ISETP.GT.AND P0, PT, R251, 0x4f, PT ;  /* 0x0000004ffb00780c */ /* 0x000fc40003f04270 */
[----:B------:R-:W-:-:S05]  /*dbf0*/  IADD3 R2, R2, -0x50, RZ ;  /* 0xffffffb002027810 */ /* 0x000fca0007ffe0ff */
[----:B--2---:R-:W-:Y:S02]  /*dc00*/  IMAD.MOV.U32 R0, RZ, RZ, R2 ;  /* 0x000000ffff007224 */ /* 0x004fe400078e0002 */
[----:B------:R-:W-:-:S05]  /*dc10*/  @P3 IMAD.HI.U32 R3, R2, c[0x0][0x2bc], RZ ;  /* 0x0000af0002033a27 */ /* 0x000fca00078e00ff */
        /* <DEDUP_REMOVED lines=23> */
.L_x_427:
        /* <DEDUP_REMOVED lines=24> */
.L_x_428:
        /* <DEDUP_REMOVED lines=9> */
.L_x_332:
[----:B---34-:R-:W-:Y:S05]  /*dfa0*/  BSYNC B0 ;  /* 0x0000000000007941 */ /* 0x018fea0003800000 */
.L_x_331:
[----:B--2---:R-:W2:Y:S04]  /*dfb0*/  LDL R0, [R1+0x74] ;  /* 0x0000740001007983 */ /* 0x004ea80000100800 */
[----:B------:R-:W0:Y:S01]  /*dfc0*/  LDGDEPBAR ;  /* 0x00000000000079af */ /* 0x000e220000000000 */
[----:B--2---:R-:W-:-:S05]  /*dfd0*/  IMAD.IADD R0, R160, 0x1, -R0 ;  /* 0x00000001a0007824 */ /* 0x004fca00078e0a00 */
[C---:B------:R-:W-:Y:S02]  /*dfe0*/  ISETP.GT.AND P0, PT, R0.reuse, 0x1, PT ;  /* 0x000000010000780c */ /* 0x040fe40003f04270 */
[----:B------:R-:W-:Y:S02]  /*dff0*/  ISETP.GT.AND P1, PT, R0, RZ, PT ;  /* 0x000000ff0000720c */ /* 0x000fe40003f24270 */
[----:B-1----:R-:W-:Y:S02]  /*e000*/  FSEL R40, R150, -INF , P0 ;  /* 0xff80000096287808 */ /* 0x002fe40000000000 */
[----:B------:R-:W-:Y:S02]  /*e010*/  FSEL R27, R153, -INF , P0 ;  /* 0xff800000991b7808 */ /* 0x000fe40000000000 */
[----:B------:R-:W-:Y:S02]  /*e020*/  FSEL R17, R155, -INF , P0 ;  /* 0xff8000009b117808 */ /* 0x000fe40000000000 */
[----:B------:R-:W-:-:S02]  /*e030*/  FSEL R10, R157, -INF , P0 ;  /* 0xff8000009d0a7808 */ /* 0x000fc40000000000 */
        /* <DEDUP_REMOVED lines=28> */
[C---:B------:R-:W-:Y:S02]  /*e200*/  ISETP.GT.AND P4, PT, R0.reuse, 0x29, PT ;  /* 0x000000290000780c */ /* 0x040fe40003f84270 */
[----:B------:R-:W-:-:S02]  /*e210*/  ISETP.GT.AND P3, PT, R0, 0x18, PT ;  /* 0x000000180000780c */ /* 0x000fc40003f64270 */
[----:B------:R-:W-:Y:S02]  /*e220*/  ISETP.GT.AND P0, PT, R0, 0x30, PT ;  /* 0x000000300000780c */ /* 0x000fe40003f04270 */
        /* <DEDUP_REMOVED lines=28> */
[----:B------:R-:W-:-:S02]  /*e3f0*/  ISETP.GT.AND P6, PT, R0, 0x38, PT ;  /* 0x000000380000780c */ /* 0x000fc40003fc4270 */
[C---:B------:R-:W-:Y:S02]  /*e400*/  ISETP.GT.AND P5, PT, R0.reuse, 0x39, PT ;  /* 0x000000390000780c */ /* 0x040fe40003fa4270 */
[C---:B------:R-:W-:Y:S02]  /*e410*/  ISETP.GT.AND P3, PT, R0.reuse, 0x40, PT ;  /* 0x000000400000780c */ /* 0x040fe40003f64270 */
[C---:B------:R-:W-:Y:S02]  /*e420*/  ISETP.GT.AND P2, PT, R0.reuse, 0x41, PT ;  /* 0x000000410000780c */ /* 0x040fe40003f44270 */
[C---:B------:R-:W-:Y:S02]  /*e430*/  ISETP.GT.AND P1, PT, R0.reuse, 0x48, PT ;  /* 0x000000480000780c */ /* 0x040fe40003f24270 */
[C---:B------:R-:W-:Y:S02]  /*e440*/  ISETP.GT.AND P0, PT, R0.reuse, 0x49, PT ;  /* 0x000000490000780c */ /* 0x040fe40003f04270 */
[----:B------:R-:W-:-:S02]  /*e450*/  ISETP.GT.AND P4, PT, R0, 0x31, PT ;  /* 0x000000310000780c */ /* 0x000fc40003f84270 */
        /* <DEDUP_REMOVED lines=44> */
[----:B------:R-:W-:Y:S02]  /*e720*/  FSEL R106, R83, -INF , P4 ;  /* 0xff800000536a7808 */ /* 0x000fe40002000000 */
[----:B------:R-:W-:Y:S02]  /*e730*/  FSEL R118, R80, -INF , P4 ;  /* 0xff80000050767808 */ /* 0x000fe40002000000 */
[----:B------:R-:W-:Y:S02]  /*e740*/  FSEL R83, R91, -INF , P4 ;  /* 0xff8000005b537808 */ /* 0x000fe40002000000 */
[----:B------:R-:W-:-:S02]  /*e750*/  FSEL R64, R97, -INF , P4 ;  /* 0xff80000061407808 */ /* 0x000fc40002000000 */
[----:B------:R-:W-:Y:S02]  /*e760*/  FMNMX.FTZ R0, R65, R0, !PT ;  /* 0x0000000041007209 */ /* 0x000fe40007810000 */
[----:B------:R-:W-:Y:S02]  /*e770*/  FMNMX.FTZ R2, R90, R2, !PT ;  /* 0x000000025a027209 */ /* 0x000fe40007810000 */
[----:B------:R-:W-:Y:S02]  /*e780*/  FMNMX.FTZ R3, R108, R3, !PT ;  /* 0x000000036c037209 */ /* 0x000fe40007810000 */
[----:B------:R-:W-:Y:S02]  /*e790*/  FMNMX.FTZ R7, R120, R7, !PT ;  /* 0x0000000778077209 */ /* 0x000fe40007810000 */
[----:B------:R-:W-:Y:S02]  /*e7a0*/  FSEL R117, R63, -INF , P6 ;  /* 0xff8000003f757808 */ /* 0x000fe40003000000 */
[----:B------:R-:W-:-:S02]  /*e7b0*/  FSEL R105, R68, -INF , P6 ;  /* 0xff80000044697808 */ /* 0x000fc40003000000 */
[----:B------:R-:W-:Y:S02]  /*e7c0*/  FSEL R82, R76, -INF , P6 ;  /* 0xff8000004c527808 */ /* 0x000fe40003000000 */
[----:B------:R-:W-:Y:S02]  /*e7d0*/  FSEL R63, R81, -INF , P6 ;  /* 0xff800000513f7808 */ /* 0x000fe40003000000 */
[----:B------:R-:W-:Y:S02]  /*e7e0*/  FMNMX.FTZ R0, R64, R0, !PT ;  /* 0x0000000040007209 */ /* 0x000fe40007810000 */
[----:B------:R-:W-:Y:S02]  /*e7f0*/  FMNMX.FTZ R2, R83, R2, !PT ;  /* 0x0000000253027209 */ /* 0x000fe40007810000 */
[----:B------:R-:W-:Y:S02]  /*e800*/  FMNMX.FTZ R3, R106, R3, !PT ;  /* 0x000000036a037209 */ /* 0x000fe40007810000 */
[----:B------:R-:W-:-:S02]  /*e810*/  FMNMX.FTZ R7, R118, R7, !PT ;  /* 0x0000000776077209 */ /* 0x000fc40007810000 */
[----:B------:R-:W-:Y:S02]  /*e820*/  FSEL R115, R62, -INF , P5 ;  /* 0xff8000003e737808 */ /* 0x000fe40002800000 */
[----:B------:R-:W-:Y:S02]  /*e830*/  FSEL R104, R69, -INF , P5 ;  /* 0xff80000045687808 */ /* 0x000fe40002800000 */
[----:B------:R-:W-:Y:S02]  /*e840*/  FSEL R81, R70, -INF , P5 ;  /* 0xff80000046517808 */ /* 0x000fe40002800000 */
[----:B------:R-:W-:Y:S02]  /*e850*/  FSEL R62, R79, -INF , P5 ;  /* 0xff8000004f3e7808 */ /* 0x000fe40002800000 */
        /* <DEDUP_REMOVED lines=36> */
[----:B------:R-:W-:Y:S02]  /*eaa0*/  FMNMX.FTZ R4, R56, R0, !PT ;  /* 0x0000000038047209 */ /* 0x000fe40007810000 */
[----:B------:R-:W-:-:S02]  /*eab0*/  FMNMX.FTZ R5, R58, R2, !PT ;  /* 0x000000023a057209 */ /* 0x000fc40007810000 */
[----:B------:R-:W-:Y:S02]  /*eac0*/  FMNMX.FTZ R6, R89, R3, !PT ;  /* 0x0000000359067209 */ /* 0x000fe40007810000 */
[----:B------:R-:W-:Y:S01]  /*ead0*/  FMNMX.FTZ R7, R103, R7, !PT ;  /* 0x0000000767077209 */ /* 0x000fe20007810000 */
        /* <DEDUP_REMOVED lines=11> */
[----:B------:R-:W3:Y:S04]  /*eb90*/  SHFL.BFLY PT, R6, R3, 0x1, 0x1f ;  /* 0x0c201f0003067f89 */ /* 0x000ee800000e0000 */
[----:B------:R4:W4:Y:S01]  /*eba0*/  SHFL.BFLY PT, R8, R7, 0x1, 0x1f ;  /* 0x0c201f0007087f89 */ /* 0x00092200000e0000 */
[----:B-1----:R-:W-:Y:S02]  /*ebb0*/  FMNMX.FTZ R71, R0, R4, !PT ;  /* 0x0000000400477209 */ /* 0x002fe40007810000 */
[----:B--2---:R-:W-:Y:S02]  /*ebc0*/  FMNMX.FTZ R70, R2, R5, !PT ;  /* 0x0000000502467209 */ /* 0x004fe40007810000 */
[----:B---3--:R-:W-:Y:S02]  /*ebd0*/  FMNMX.FTZ R69, R3, R6, !PT ;  /* 0x0000000603457209 */ /* 0x008fe40007810000 */
.L_x_429:
[C---:B------:R-:W-:Y:S01]  /*ebe0*/  FMUL.FTZ R0, R71.reuse, c[0x0][0x2d0] ;  /* 0x0000b40047007a20 */ /* 0x040fe20000410000 */
[----:B------:R-:W-:Y:S01]  /*ebf0*/  FSETP.NEU.FTZ.AND P0, PT, R71, -INF , PT ;  /* 0xff8000004700780b */ /* 0x000fe20003f1d000 */
[----:B------:R-:W-:Y:S01]  /*ec00*/  FMUL.FTZ R3, R70, c[0x0][0x2d0] ;  /* 0x0000b40046037a20 */ /* 0x000fe20000410000 */
[----:B----4-:R-:W-:Y:S01]  /*ec10*/  FMNMX.FTZ R68, R8, R7, !PT ;  /* 0x0000000708447209 */ /* 0x010fe20007810000 */
[----:B------:R-:W-:Y:S01]  /*ec20*/  WARPSYNC 0xffffffff ;  /* 0xffffffff00007948 */ /* 0x000fe20003800000 */
[----:B------:R-:W-:Y:S01]  /*ec30*/  FSEL R4, R0, RZ, P0 ;  /* 0x000000ff00047208 */ /* 0x000fe20000000000 */
[----:B------:R-:W1:Y:S01]  /*ec40*/  LDSM.16.MT88.4 R48, [R192] ;  /* 0x00000000c030783b */ /* 0x000e620000004200 */
[----:B------:R-:W-:-:S03]  /*ec50*/  FSETP.NEU.FTZ.AND P0, PT, R70, -INF , PT ;  /* 0xff8000004600780b */ /* 0x000fc60003f1d000 */
[--C-:B------:R-:W-:Y:S01]  /*ec60*/  FFMA.FTZ R0, R9, c[0x0][0x2d0], -R4.reuse ;  /* 0x0000b40009007a23 */ /* 0x100fe20000010804 */
[----:B------:R-:W-:Y:S01]  /*ec70*/  FSEL R3, R3, RZ, P0 ;  /* 0x000000ff03037208 */ /* 0x000fe20000000000 */
[--C-:B------:R-:W-:Y:S01]  /*ec80*/  FFMA.FTZ R2, R16, c[0x0][0x2d0], -R4.reuse ;  /* 0x0000b40010027a23 */ /* 0x100fe20000010804 */
[----:B------:R-:W-:Y:S01]  /*ec90*/  FSETP.NEU.FTZ.AND P0, PT, R69, -INF , PT ;  /* 0xff8000004500780b */ /* 0x000fe20003f1d000 */
[----:B------:R2:W-:Y:S01]  /*eca0*/  MUFU.EX2 R166, R0 ;  /* 0x0000000000a67308 */ /* 0x0005e20000000800 */
[----:B------:R-:W3:Y:S01]  /*ecb0*/  LDSM.16.MT88.4 R44, [R196] ;  /* 0x00000000c42c783b */ /* 0x000ee20000004200 */
[----:B------:R-:W-:Y:S02]  /*ecc0*/  FFMA.FTZ R5, R26, c[0x0][0x2d0], -R3 ;  /* 0x0000b4001a057a23 */ /* 0x000fe40000010803 */
[--C-:B------:R-:W-:Y:S02]  /*ecd0*/  FFMA.FTZ R109, R73, c[0x0][0x2d0], -R4.reuse ;  /* 0x0000b400496d7a23 */ /* 0x100fe40000010804 */
[----:B------:R-:W-:-:S02]  /*ece0*/  FFMA.FTZ R97, R72, c[0x0][0x2d0], -R4 ;  /* 0x0000b40048617a23 */ /* 0x000fc40000010804 */
[----:B------:R4:W-:Y:S01]  /*ecf0*/  MUFU.EX2 R224, R2 ;  /* 0x0000000200e07308 */ /* 0x0009e20000000800 */
[--C-:B------:R-:W-:Y:S02]  /*ed00*/  FFMA.FTZ R96, R67, c[0x0][0x2d0], -R4.reuse ;  /* 0x0000b40043607a23 */ /* 0x100fe40000010804 */
[--C-:B------:R-:W-:Y:S02]  /*ed10*/  FFMA.FTZ R91, R66, c[0x0][0x2d0], -R4.reuse ;  /* 0x0000b400425b7a23 */ /* 0x100fe40000010804 */
[--C-:B------:R-:W-:Y:S02]  /*ed20*/  FFMA.FTZ R150, R65, c[0x0][0x2d0], -R4.reuse ;  /* 0x0000b40041967a23 */ /* 0x100fe40000010804 */
[--C-:B------:R-:W-:Y:S01]  /*ed30*/  FFMA.FTZ R149, R64, c[0x0][0x2d0], -R4.reuse ;  /* 0x0000b40040957a23 */ /* 0x100fe20000010804 */
[----:B------:R5:W-:Y:S01]  /*ed40*/  MUFU.EX2 R221, R5 ;  /* 0x0000000500dd7308 */ /* 0x000be20000000800 */
[--C-:B--2---:R-:W-:Y:S02]  /*ed50*/  FFMA.FTZ R0, R10, c[0x0][0x2d0], -R4.reuse ;  /* 0x0000b4000a007a23 */ /* 0x104fe40000010804 */
[----:B------:R-:W-:-:S02]  /*ed60*/  FFMA.FTZ R148, R63, c[0x0][0x2d0], -R4 ;  /* 0x0000b4003f947a23 */ /* 0x000fc40000010804 */
[--C-:B------:R-:W-:Y:S02]  /*ed70*/  FFMA.FTZ R123, R62, c[0x0][0x2d0], -R4.reuse ;  /* 0x0000b4003e7b7a23 */ /* 0x100fe40000010804 */
[--C-:B------:R-:W-:Y:S01]  /*ed80*/  FFMA.FTZ R171, R61, c[0x0][0x2d0], -R4.reuse ;  /* 0x0000b4003dab7a23 */ /* 0x100fe20000010804 */
[----:B------:R2:W-:Y:S01]  /*ed90*/  MUFU.EX2 R165, R0 ;  /* 0x0000000000a57308 */ /* 0x0005e20000000800 */
[----:B----4-:R-:W-:Y:S02]  /*eda0*/  FMUL.FTZ R2, R69, c[0x0][0x2d0] ;  /* 0x0000b40045027a20 */ /* 0x010fe40000410000 */
[--C-:B------:R-:W-:Y:S02]  /*edb0*/  FFMA.FTZ R175, R59, c[0x0][0x2d0], -R4.reuse ;  /* 0x0000b4003baf7a23 */ /* 0x100fe40000010804 */
[--C-:B------:R-:W-:Y:S01]  /*edc0*/  FFMA.FTZ R174, R57, c[0x0][0x2d0], -R4.reuse ;  /* 0x0000b40039ae7a23 */ /* 0x100fe20000010804 */
[----:B------:R-:W-:Y:S01]  /*edd0*/  FSEL R2, R2, RZ, P0 ;  /* 0x000000ff02027208 */ /* 0x000fe20000000000 */
[----:B------:R-:W-:Y:S01]  /*ede0*/  FFMA.FTZ R173, R56, c[0x0][0x2d0], -R4 ;  /* 0x0000b40038ad7a23 */ /* 0x000fe20000010804 */
[----:B------:R-:W-:Y:S01]  /*edf0*/  FSETP.NEU.FTZ.AND P0, PT, R68, -INF , PT ;  /* 0xff8000004400780b */ /* 0x000fe20003f1d000 */
[----:B------:R-:W-:Y:S01]  /*ee00*/  FFMA.FTZ R177, R58, c[0x0][0x2d0], -R3 ;  /* 0x0000b4003ab17a23 */ /* 0x000fe20000010803 */
[----:B------:R-:W-:Y:S01]  /*ee10*/  MUFU.EX2 R109, R109 ;  /* 0x0000006d006d7308 */ /* 0x000fe20000000800 */
[----:B-----5:R-:W-:-:S02]  /*ee20*/  FFMA.FTZ R5, R35, c[0x0][0x2d0], -R2 ;  /* 0x0000b40023057a23 */ /* 0x020fc40000010802 */
[--C-:B------:R-:W-:Y:S02]  /*ee30*/  FFMA.FTZ R159, R108, c[0x0][0x2d0], -R2.reuse ;  /* 0x0000b4006c9f7a23 */ /* 0x100fe40000010802 */
[----:B------:R-:W-:Y:S02]  /*ee40*/  FFMA.FTZ R181, R92, c[0x0][0x2d0], -R2 ;  /* 0x0000b4005cb57a23 */ /* 0x000fe40000010802 */
[----:B--2---:R-:W-:Y:S01]  /*ee50*/  FFMA.FTZ R0, R11, c[0x0][0x2d0], -R4 ;  /* 0x0000b4000b007a23 */ /* 0x004fe20000010804 */
[----:B------:R2:W-:Y:S01]  /*ee60*/  MUFU.EX2 R219, R5 ;  /* 0x0000000500db7308 */ /* 0x0005e20000000800 */
[----:B------:R-:W-:Y:S02]  /*ee70*/  FFMA.FTZ R172, R60, c[0x0][0x2d0], -R3 ;  /* 0x0000b4003cac7a23 */ /* 0x000fe40000010803 */
[--C-:B------:R-:W-:Y:S02]  /*ee80*/  FFMA.FTZ R65, R99, c[0x0][0x2d0], -R2.reuse ;  /* 0x0000b40063417a23 */ /* 0x100fe40000010802 */
[----:B------:R-:W-:-:S02]  /*ee90*/  FFMA.FTZ R64, R101, c[0x0][0x2d0], -R2 ;  /* 0x0000b40065407a23 */ /* 0x000fc40000010802 */
[--C-:B------:R-:W-:Y:S01]  /*eea0*/  FFMA.FTZ R158, R106, c[0x0][0x2d0], -R2.reuse ;  /* 0x0000b4006a9e7a23 */ /* 0x100fe20000010802 */
[----:B------:R4:W-:Y:S01]  /*eeb0*/  MUFU.EX2 R168, R0 ;  /* 0x0000000000a87308 */ /* 0x0009e20000000800 */
[--C-:B------:R-:W-:Y:S02]  /*eec0*/  FFMA.FTZ R157, R105, c[0x0][0x2d0], -R2.reuse ;  /* 0x0000b400699d7a23 */ /* 0x100fe40000010802 */
[--C-:B------:R-:W-:Y:S02]  /*eed0*/  FFMA.FTZ R156, R104, c[0x0][0x2d0], -R2.reuse ;  /* 0x0000b400689c7a23 */ /* 0x100fe40000010802 */
[--C-:B------:R-:W-:Y:S02]  /*eee0*/  FFMA.FTZ R183, R100, c[0x0][0x2d0], -R2.reuse ;  /* 0x0000b40064b77a23 */ /* 0x100fe40000010802 */
[--C-:B------:R-:W-:Y:S01]  /*eef0*/  FFMA.FTZ R182, R98, c[0x0][0x2d0], -R2.reuse ;  /* 0x0000b40062b67a23 */ /* 0x100fe20000010802 */
[----:B------:R-:W-:Y:S01]  /*ef00*/  MUFU.EX2 R189, R97 ;  /* 0x0000006100bd7308 */ /* 0x000fe20000000800 */
[----:B--2---:R-:W-:-:S02]  /*ef10*/  FFMA.FTZ R5, R36, c[0x0][0x2d0], -R2 ;  /* 0x0000b40024057a23 */ /* 0x004fc40000010802 */
[----:B------:R-:W-:Y:S02]  /*ef20*/  FFMA.FTZ R180, R89, c[0x0][0x2d0], -R2 ;  /* 0x0000b40059b47a23 */ /* 0x000fe40000010802 */
[--C-:B------:R-:W-:Y:S02]  /*ef30*/  FFMA.FTZ R66, R74, c[0x0][0x2d0], -R3.reuse ;  /* 0x0000b4004a427a23 */ /* 0x100fe40000010803 */
[--C-:B------:R-:W-:Y:S01]  /*ef40*/  FFMA.FTZ R79, R75, c[0x0][0x2d0], -R3.reuse ;  /* 0x0000b4004b4f7a23 */ /* 0x100fe20000010803 */
[----:B------:R-:W-:Y:S01]  /*ef50*/  MUFU.EX2 R227, R5 ;  /* 0x0000000500e37308 */ /* 0x000fe20000000800 */
[----:B----4-:R-:W-:Y:S02]  /*ef60*/  FFMA.FTZ R0, R12, c[0x0][0x2d0], -R4 ;  /* 0x0000b4000c007a23 */ /* 0x010fe40000010804 */
        /* <DEDUP_REMOVED lines=9> */
[----:B------:R-:W-:-:S02]  /*f000*/  FFMA.FTZ R169, R76, c[0x0][0x2d0], -R3 ;  /* 0x0000b4004ca97a23 */ /* 0x000fc40000010803 */
[----:B--2---:R-:W-:-:S05]  /*f010*/  FFMA.FTZ R0, R13, c[0x0][0x2d0], -R4 ;  /* 0x0000b4000d007a23 */ /* 0x004fca0000010804 */
[----:B------:R-:W-:Y:S08]  /*f020*/  MUFU.EX2 R213, R91 ;  /* 0x0000005b00d57308 */ /* 0x000ff00000000800 */
[----:B------:R2:W-:Y:S08]  /*f030*/  MUFU.EX2 R187, R0 ;  /* 0x0000000000bb7308 */ /* 0x0005f00000000800 */
[----:B------:R-:W-:Y:S01]  /*f040*/  MUFU.EX2 R188, R78 ;  /* 0x0000004e00bc7308 */ /* 0x000fe20000000800 */
[----:B--2---:R-:W-:-:S07]  /*f050*/  FFMA.FTZ R0, R14, c[0x0][0x2d0], -R4 ;  /* 0x0000b4000e007a23 */ /* 0x004fce0000010804 */
[----:B------:R-:W-:Y:S08]  /*f060*/  MUFU.EX2 R212, R77 ;  /* 0x0000004d00d47308 */ /* 0x000ff00000000800 */
[----:B------:R2:W4:Y:S08]  /*f070*/  MUFU.EX2 R222, R0 ;  /* 0x0000000000de7308 */ /* 0x0005300000000800 */
[----:B------:R-:W-:Y:S01]  /*f080*/  MUFU.EX2 R91, R173 ;  /* 0x000000ad005b7308 */ /* 0x000fe20000000800 */
[----:B--2---:R-:W-:Y:S01]  /*f090*/  FFMA.FTZ R0, R18, c[0x0][0x2d0], -R4 ;  /* 0x0000b40012007a23 */ /* 0x004fe20000010804 */
[----:B----4-:R-:W-:-:S06]  /*f0a0*/  F2FP.BF16.PACK_AB R12, R222, R187 ;  /* 0x000000bbde0c723e */ /* 0x010fcc00000010ff */
[----:B------:R2:W4:Y:S02]  /*f0b0*/  MUFU.EX2 R226, R0 ;  /* 0x0000000000e27308 */ /* 0x0005240000000800 */
[----:B--2---:R-:W-:Y:S01]  /*f0c0*/  FFMA.FTZ R0, R15, c[0x0][0x2d0], -R3 ;  /* 0x0000b4000f007a23 */ /* 0x004fe20000010803 */
[----:B----4-:R-:W-:-:S05]  /*f0d0*/  F2FP.BF16.PACK_AB R14, R226, R224 ;  /* 0x000000e0e20e723e */ /* 0x010fca00000010ff */
[----:B------:R2:W-:Y:S02]  /*f0e0*/  MUFU.EX2 R162, R0 ;  /* 0x0000000000a27308 */ /* 0x0005e40000000800 */
[----:B--2---:R-:W-:-:S06]  /*f0f0*/  FFMA.FTZ R0, R17, c[0x0][0x2d0], -R3 ;  /* 0x0000b40011007a23 */ /* 0x004fcc0000010803 */
[----:B------:R2:W4:Y:S02]  /*f100*/  MUFU.EX2 R161, R0 ;  /* 0x0000000000a17308 */ /* 0x0005240000000800 */
[----:B--2---:R-:W-:Y:S01]  /*f110*/  FFMA.FTZ R0, R20, c[0x0][0x2d0], -R3 ;  /* 0x0000b40014007a23 */ /* 0x004fe20000010803 */
[----:B------:R-:W-:-:S05]  /*f120*/  F2FP.BF16.PACK_AB R20, R165, R166 ;  /* 0x000000a6a514723e */ /* 0x000fca00000010ff */
[----:B------:R2:W-:Y:S02]  /*f130*/  MUFU.EX2 R164, R0 ;  /* 0x0000000000a47308 */ /* 0x0005e40000000800 */
[----:B--2---:R-:W-:Y:S01]  /*f140*/  FFMA.FTZ R0, R21, c[0x0][0x2d0], -R3 ;  /* 0x0000b40015007a23 */ /* 0x004fe20000010803 */
[----:B----4-:R-:W-:-:S05]  /*f150*/  F2FP.BF16.PACK_AB R21, R161, R162 ;  /* 0x000000a2a115723e */ /* 0x010fca00000010ff */
[----:B------:R2:W4:Y:S02]  /*f160*/  MUFU.EX2 R167, R0 ;  /* 0x0000000000a77308 */ /* 0x0005240000000800 */
[----:B--2---:R-:W-:Y:S01]  /*f170*/  FFMA.FTZ R0, R22, c[0x0][0x2d0], -R3 ;  /* 0x0000b40016007a23 */ /* 0x004fe20000010803 */
[----:B------:R-:W-:-:S05]  /*f180*/  F2FP.BF16.PACK_AB R22, R176, R168 ;  /* 0x000000a8b016723e */ /* 0x000fca00000010ff */
[----:B------:R2:W-:Y:S02]  /*f190*/  MUFU.EX2 R186, R0 ;  /* 0x0000000000ba7308 */ /* 0x0005e40000000800 */
[----:B--2---:R-:W-:Y:S01]  /*f1a0*/  FFMA.FTZ R0, R23, c[0x0][0x2d0], -R3 ;  /* 0x0000b40017007a23 */ /* 0x004fe20000010803 */
[----:B----4-:R-:W-:-:S05]  /*f1b0*/  F2FP.BF16.PACK_AB R23, R167, R164 ;  /* 0x000000a4a717723e */ /* 0x010fca00000010ff */
[----:B------:R2:W4:Y:S02]  /*f1c0*/  MUFU.EX2 R220, R0 ;  /* 0x0000000000dc7308 */ /* 0x0005240000000800 */
[----:B-1----:R-:W-:Y:S01]  /*f1d0*/  HMMA.16816.F32.BF16 R8, R20, R48, RZ ;  /* 0x000000301408723c */ /* 0x002fe200000418ff */
[----:B--2---:R-:W-:Y:S01]  /*f1e0*/  FFMA.FTZ R0, R28, c[0x0][0x2d0], -R3 ;  /* 0x0000b4001c007a23 */ /* 0x004fe20000010803 */
[----:B----4-:R-:W-:Y:S01]  /*f1f0*/  F2FP.BF16.PACK_AB R13, R220, R186 ;  /* 0x000000badc0d723e */ /* 0x010fe200000010ff */
[----:B------:R-:W-:-:S03]  /*f200*/  FADD.FTZ R3, R166, R165 ;  /* 0x000000a5a6037221 */ /* 0x000fc60000010000 */
[----:B------:R1:W2:Y:S01]  /*f210*/  MUFU.EX2 R223, R0 ;  /* 0x0000000000df7308 */ /* 0x0002a20000000800 */
[----:B------:R-:W-:-:S04]  /*f220*/  FADD.FTZ R3, R168, R3 ;  /* 0x00000003a8037221 */ /* 0x000fc80000010000 */
[----:B------:R-:W-:-:S03]  /*f230*/  FADD.FTZ R76, R176, R3 ;  /* 0x00000003b04c7221 */ /* 0x000fc60000010000 */
[----:B------:R-:W-:Y:S01]  /*f240*/  MUFU.EX2 R168, R121 ;  /* 0x0000007900a87308 */ /* 0x000fe20000000800 */
[----:B-1----:R-:W-:Y:S01]  /*f250*/  FFMA.FTZ R0, R25, c[0x0][0x2d0], -R2 ;  /* 0x0000b40019007a23 */ /* 0x002fe20000010802 */
[----:B--2---:R-:W-:-:S06]  /*f260*/  F2FP.BF16.PACK_AB R15, R223, R221 ;  /* 0x000000dddf0f723e */ /* 0x004fcc00000010ff */
[----:B------:R-:W-:Y:S08]  /*f270*/  MUFU.EX2 R176, R152 ;  /* 0x0000009800b07308 */ /* 0x000ff00000000800 */
[----:B------:R1:W-:Y:S08]  /*f280*/  MUFU.EX2 R155, R0 ;  /* 0x00000000009b7308 */ /* 0x0003f00000000800 */
[----:B------:R-:W-:Y:S01]  /*f290*/  MUFU.EX2 R165, R157 ;  /* 0x0000009d00a57308 */ /* 0x000fe20000000800 */
[----:B-1----:R-:W-:-:S07]  /*f2a0*/  FFMA.FTZ R0, R27, c[0x0][0x2d0], -R2 ;  /* 0x0000b4001b007a23 */ /* 0x002fce0000010802 */
[----:B------:R-:W-:Y:S08]  /*f2b0*/  MUFU.EX2 R166, R156 ;  /* 0x0000009c00a67308 */ /* 0x000ff00000000800 */
[----:B------:R1:W2:Y:S02]  /*f2c0*/  MUFU.EX2 R154, R0 ;  /* 0x00000000009a7308 */ /* 0x0002a40000000800 */
[----:B-1----:R-:W-:Y:S01]  /*f2d0*/  FFMA.FTZ R0, R30, c[0x0][0x2d0], -R2 ;  /* 0x0000b4001e007a23 */ /* 0x002fe20000010802 */
[----:B--2---:R-:W-:-:S05]  /*f2e0*/  F2FP.BF16.PACK_AB R16, R154, R155 ;  /* 0x0000009b9a10723e */ /* 0x004fca00000010ff */
[----:B------:R1:W-:Y:S02]  /*f2f0*/  MUFU.EX2 R160, R0 ;  /* 0x0000000000a07308 */ /* 0x0003e40000000800 */
[--C-:B-1----:R-:W-:Y:S02]  /*f300*/  FFMA.FTZ R0, R31, c[0x0][0x2d0], -R2.reuse ;  /* 0x0000b4001f007a23 */ /* 0x102fe40000010802 */
[----:B------:R-:W1:Y:S04]  /*f310*/  LDSM.16.MT88.4 R28, [R196+0x800] ;  /* 0x00080000c41c783b */ /* 0x000e680000004200 */
[----:B------:R2:W4:Y:S02]  /*f320*/  MUFU.EX2 R163, R0 ;  /* 0x0000000000a37308 */ /* 0x0005240000000800 */
[----:B--2---:R-:W-:Y:S01]  /*f330*/  FFMA.FTZ R0, R32, c[0x0][0x2d0], -R2 ;  /* 0x0000b40020007a23 */ /* 0x004fe20000010802 */
[----:B----4-:R-:W-:-:S05]  /*f340*/  F2FP.BF16.PACK_AB R18, R163, R160 ;  /* 0x000000a0a312723e */ /* 0x010fca00000010ff */
[----:B------:R2:W-:Y:S02]  /*f350*/  MUFU.EX2 R185, R0 ;  /* 0x0000000000b97308 */ /* 0x0005e40000000800 */
[----:B--2---:R-:W-:-:S06]  /*f360*/  FFMA.FTZ R0, R33, c[0x0][0x2d0], -R2 ;  /* 0x0000b40021007a23 */ /* 0x004fcc0000010802 */
[----:B------:R2:W-:Y:S02]  /*f370*/  MUFU.EX2 R217, R0 ;  /* 0x0000000000d97308 */ /* 0x0005e40000000800 */
[----:B--2---:R-:W-:-:S05]  /*f380*/  FMUL.FTZ R0, R68, c[0x0][0x2d0] ;  /* 0x0000b40044007a20 */ /* 0x004fca0000410000 */
[----:B------:R-:W-:-:S05]  /*f390*/  FSEL R0, R0, RZ, P0 ;  /* 0x000000ff00007208 */ /* 0x000fca0000000000 */
[--C-:B------:R-:W-:Y:S02]  /*f3a0*/  FFMA.FTZ R5, R37, c[0x0][0x2d0], -R0.reuse ;  /* 0x0000b40025057a23 */ /* 0x100fe40000010800 */
[--C-:B------:R-:W-:Y:S01]  /*f3b0*/  FFMA.FTZ R6, R52, c[0x0][0x2d0], -R0.reuse ;  /* 0x0000b40034067a23 */ /* 0x100fe20000010800 */
[----:B---3--:R-:W-:Y:S01]  /*f3c0*/  HMMA.16816.F32.BF16 R36, R20, R44, RZ ;  /* 0x0000002c1424723c */ /* 0x008fe200000418ff */
[----:B------:R2:W-:Y:S01]  /*f3d0*/  MUFU.EX2 R153, R5 ;  /* 0x0000000500997308 */ /* 0x0005e20000000800 */
[--C-:B------:R-:W-:Y:S02]  /*f3e0*/  FFMA.FTZ R178, R111, c[0x0][0x2d0], -R0.reuse ;  /* 0x0000b4006fb27a23 */ /* 0x100fe40000010800 */
[--C-:B------:R-:W-:Y:S02]  /*f3f0*/  FFMA.FTZ R111, R110, c[0x0][0x2d0], -R0.reuse ;  /* 0x0000b4006e6f7a23 */ /* 0x100fe40000010800 */
[--C-:B------:R-:W-:Y:S02]  /*f400*/  FFMA.FTZ R108, R117, c[0x0][0x2d0], -R0.reuse ;  /* 0x0000b400756c7a23 */ /* 0x100fe40000010800 */
[--C-:B------:R-:W-:Y:S01]  /*f410*/  FFMA.FTZ R92, R115, c[0x0][0x2d0], -R0.reuse ;  /* 0x0000b400735c7a23 */ /* 0x100fe20000010800 */
[----:B------:R-:W-:Y:S01]  /*f420*/  MUFU.EX2 R215, R6 ;  /* 0x0000000600d77308 */ /* 0x000fe20000000800 */
[----:B------:R-:W-:-:S02]  /*f430*/  FFMA.FTZ R179, R113, c[0x0][0x2d0], -R0 ;  /* 0x0000b40071b37a23 */ /* 0x000fc40000010800 */
[--C-:B------:R-:W-:Y:S02]  /*f440*/  FFMA.FTZ R110, R103, c[0x0][0x2d0], -R0.reuse ;  /* 0x0000b400676e7a23 */ /* 0x100fe40000010800 */
[----:B--2---:R-:W-:-:S03]  /*f450*/  FFMA.FTZ R5, R40, c[0x0][0x2d0], -R0 ;  /* 0x0000b40028057a23 */ /* 0x004fc60000010800 */
[----:B------:R-:W-:Y:S07]  /*f460*/  MUFU.EX2 R92, R92 ;  /* 0x0000005c005c7308 */ /* 0x000fee0000000800 */
[----:B-1----:R-:W-:Y:S01]  /*f470*/  HMMA.16816.F32.BF16 R144, R12, R28, R36 ;  /* 0x0000001c0c90723c */ /* 0x002fe20000041824 */
[----:B------:R-:W-:Y:S01]  /*f480*/  LDSM.16.MT88.4 R36, [R193+0x800] ;  /* 0x00080000c124783b */ /* 0x000fe20000004200 */
[----:B------:R1:W2:Y:S02]  /*f490*/  MUFU.EX2 R151, R5 ;  /* 0x0000000500977308 */ /* 0x0002a40000000800 */
[----:B-1----:R-:W-:Y:S01]  /*f4a0*/  FFMA.FTZ R5, R42, c[0x0][0x2d0], -R0 ;  /* 0x0000b4002a057a23 */ /* 0x002fe20000010800 */
[----:B--2---:R-:W-:Y:S01]  /*f4b0*/  F2FP.BF16.PACK_AB R17, R151, R153 ;  /* 0x000000999711723e */ /* 0x004fe200000010ff */
[----:B------:R-:W-:-:S04]  /*f4c0*/  FADD.FTZ R89, R153, R151 ;  /* 0x0000009799597221 */ /* 0x000fc80000010000 */
[----:B------:R1:W-:Y:S08]  /*f4d0*/  MUFU.EX2 R184, R5 ;  /* 0x0000000500b87308 */ /* 0x0003f00000000800 */
[----:B------:R-:W-:Y:S01]  /*f4e0*/  MUFU.EX2 R151, R65 ;  /* 0x0000004100977308 */ /* 0x000fe20000000800 */
[--C-:B-1----:R-:W-:Y:S02]  /*f4f0*/  FFMA.FTZ R5, R43, c[0x0][0x2d0], -R0.reuse ;  /* 0x0000b4002b057a23 */ /* 0x102fe40000010800 */
[----:B------:R-:W1:Y:S05]  /*f500*/  LDSM.16.MT88.4 R40, [R192+0x800] ;  /* 0x00080000c028783b */ /* 0x000e6a0000004200 */
[----:B------:R2:W3:Y:S02]  /*f510*/  MUFU.EX2 R214, R5 ;  /* 0x0000000500d67308 */ /* 0x0004e40000000800 */
[----:B--2---:R-:W-:Y:S01]  /*f520*/  FFMA.FTZ R5, R53, c[0x0][0x2d0], -R0 ;  /* 0x0000b40035057a23 */ /* 0x004fe20000010800 */
[----:B---3--:R-:W-:-:S05]  /*f530*/  F2FP.BF16.PACK_AB R19, R214, R184 ;  /* 0x000000b8d613723e */ /* 0x008fca00000010ff */
[----:B------:R2:W3:Y:S02]  /*f540*/  MUFU.EX2 R216, R5 ;  /* 0x0000000500d87308 */ /* 0x0004e40000000800 */
[C---:B------:R-:W-:Y:S08]  /*f550*/  HMMA.16816.F32.BF16 R32, R16.reuse, R48, RZ ;  /* 0x000000301020723c */ /* 0x040ff000000418ff */
[----:B------:R-:W-:Y:S01]  /*f560*/  HMMA.16816.F32.BF16 R24, R16, R44, RZ ;  /* 0x0000002c1018723c */ /* 0x000fe200000418ff */
[----:B--2---:R-:W-:-:S04]  /*f570*/  FFMA.FTZ R5, R54, c[0x0][0x2d0], -R0 ;  /* 0x0000b40036057a23 */ /* 0x004fc80000010800 */
[----:B------:R2:W-:Y:S03]  /*f580*/  MUFU.EX2 R218, R5 ;  /* 0x0000000500da7308 */ /* 0x0005e60000000800 */
[----:B-1----:R-:W-:Y:S07]  /*f590*/  HMMA.16816.F32.BF16 R124, R12, R40, R8 ;  /* 0x000000280c7c723c */ /* 0x002fee0000041808 */
[----:B------:R-:W-:-:S02]  /*f5a0*/  F2FP.BF16.PACK_AB R8, R217, R185 ;  /* 0x000000b9d908723e */ /* 0x000fc400000010ff */
[----:B------:R-:W-:Y:S02]  /*f5b0*/  F2FP.BF16.PACK_AB R10, R227, R219 ;  /* 0x000000dbe30a723e */ /* 0x000fe400000010ff */
[----:B---3--:R-:W-:Y:S01]  /*f5c0*/  F2FP.BF16.PACK_AB R9, R216, R215 ;  /* 0x000000d7d809723e */ /* 0x008fe200000010ff */
[----:B--2---:R-:W-:-:S04]  /*f5d0*/  FFMA.FTZ R5, R55, c[0x0][0x2d0], -R0 ;  /* 0x0000b40037057a23 */ /* 0x004fc80000010800 */
[----:B------:R-:W1:Y:S02]  /*f5e0*/  MUFU.EX2 R225, R5 ;  /* 0x0000000500e17308 */ /* 0x000e640000000800 */
[----:B-1----:R-:W-:-:S07]  /*f5f0*/  F2FP.BF16.PACK_AB R11, R225, R218 ;  /* 0x000000dae10b723e */ /* 0x002fce00000010ff */
[C---:B------:R-:W-:Y:S01]  /*f600*/  HMMA.16816.F32.BF16 R136, R8.reuse, R40, R32 ;  /* 0x000000280888723c */ /* 0x040fe20000041820 */
[----:B------:R-:W1:Y:S06]  /*f610*/  LDSM.16.MT88.4 R32, [R193] ;  /* 0x00000000c120783b */ /* 0x000e6c0000004200 */
[--C-:B------:R-:W-:Y:S01]  /*f620*/  FFMA.FTZ R41, R102, c[0x0][0x2d0], -R2.reuse ;  /* 0x0000b40066297a23 */ /* 0x100fe20000010802 */
[----:B------:R-:W-:Y:S01]  /*f630*/  HMMA.16816.F32.BF16 R140, R8, R28, R24 ;  /* 0x0000001c088c723c */ /* 0x000fe20000041818 */
[----:B------:R-:W-:Y:S02]  /*f640*/  FFMA.FTZ R40, R107, c[0x0][0x2d0], -R2 ;  /* 0x0000b4006b287a23 */ /* 0x000fe40000010802 */
[----:B------:R-:W-:Y:S01]  /*f650*/  FADD.FTZ R2, R162, R161 ;  /* 0x000000a1a2027221 */ /* 0x000fe20000010000 */
[----:B------:R-:W-:Y:S03]  /*f660*/  MUFU.EX2 R207, R41 ;  /* 0x0000002900cf7308 */ /* 0x000fe60000000800 */
[----:B------:R-:W-:-:S02]  /*f670*/  FFMA.FTZ R29, R116, c[0x0][0x2d0], -R0 ;  /* 0x0000b400741d7a23 */ /* 0x000fc40000010800 */
[----:B------:R-:W-:Y:S02]  /*f680*/  FFMA.FTZ R28, R119, c[0x0][0x2d0], -R0 ;  /* 0x0000b400771c7a23 */ /* 0x000fe40000010800 */
[----:B------:R-:W-:Y:S01]  /*f690*/  FADD.FTZ R2, R164, R2 ;  /* 0x00000002a4027221 */ /* 0x000fe20000010000 */
[----:B------:R-:W-:Y:S03]  /*f6a0*/  MUFU.EX2 R211, R40 ;  /* 0x0000002800d37308 */ /* 0x000fe60000000800 */
[----:B------:R-:W-:Y:S02]  /*f6b0*/  FADD.FTZ R67, R167, R2 ;  /* 0x00000002a7437221 */ /* 0x000fe40000010000 */
[----:B------:R-:W-:-:S03]  /*f6c0*/  FADD.FTZ R2, R187, R76 ;  /* 0x0000004cbb027221 */ /* 0x000fc60000010000 */
[----:B------:R-:W-:Y:S01]  /*f6d0*/  MUFU.EX2 R191, R29 ;  /* 0x0000001d00bf7308 */ /* 0x000fe20000000800 */
[----:B------:R-:W-:-:S04]  /*f6e0*/  FADD.FTZ R2, R222, R2 ;  /* 0x00000002de027221 */ /* 0x000fc80000010000 */
[----:B------:R-:W-:-:S03]  /*f6f0*/  FADD.FTZ R2, R224, R2 ;  /* 0x00000002e0027221 */ /* 0x000fc60000010000 */
[----:B------:R-:W-:Y:S01]  /*f700*/  MUFU.EX2 R210, R28 ;  /* 0x0000001c00d27308 */ /* 0x000fe20000000800 */
[----:B------:R-:W-:Y:S01]  /*f710*/  FADD.FTZ R2, R226, R2 ;  /* 0x00000002e2027221 */ /* 0x000fe20000010000 */
[----:B-1----:R-:W-:Y:S03]  /*f720*/  HMMA.16816.F32.BF16 R24, R20, R32, RZ ;  /* 0x000000201418723c */ /* 0x002fe600000418ff */
[----:B------:R-:W-:-:S03]  /*f730*/  FADD.FTZ R2, R109, R2 ;  /* 0x000000026d027221 */ /* 0x000fc60000010000 */
[----:B------:R-:W-:Y:S01]  /*f740*/  MUFU.EX2 R187, R123 ;  /* 0x0000007b00bb7308 */ /* 0x000fe20000000800 */
[----:B------:R-:W-:Y:S01]  /*f750*/  FADD.FTZ R2, R189, R2 ;  /* 0x00000002bd027221 */ /* 0x000fe20000010000 */
[----:B------:R-:W-:Y:S03]  /*f760*/  HMMA.16816.F32.BF16 R4, R16, R32, RZ ;  /* 0x000000201004723c */ /* 0x000fe600000418ff */
[----:B------:R-:W-:-:S03]  /*f770*/  FADD.FTZ R2, R190, R2 ;  /* 0x00000002be027221 */ /* 0x000fc60000010000 */
[----:B------:R-:W-:Y:S01]  /*f780*/  MUFU.EX2 R167, R122 ;  /* 0x0000007a00a77308 */ /* 0x000fe20000000800 */
[----:B------:R-:W-:-:S07]  /*f790*/  FADD.FTZ R2, R213, R2 ;  /* 0x00000002d5027221 */ /* 0x000fce0000010000 */
[----:B------:R-:W-:Y:S02]  /*f7a0*/  MUFU.EX2 R161, R159 ;  /* 0x0000009f00a17308 */ /* 0x000fe40000000800 */
[-C--:B------:R-:W-:Y:S01]  /*f7b0*/  HMMA.16816.F32.BF16 R132, R12, R36.reuse, R24 ;  /* 0x000000240c84723c */ /* 0x080fe20000041818 */
[----:B------:R-:W1:Y:S05]  /*f7c0*/  LDSM.16.MT88.4 R24, [R195] ;  /* 0x00000000c318783b */ /* 0x000e6a0000004200 */
[----:B------:R-:W-:Y:S02]  /*f7d0*/  MUFU.EX2 R164, R108 ;  /* 0x0000006c00a47308 */ /* 0x000fe40000000800 */
[----:B------:R-:W-:Y:S07]  /*f7e0*/  HMMA.16816.F32.BF16 R128, R8, R36, R4 ;  /* 0x000000240880723c */ /* 0x000fee0000041804 */
[----:B------:R-:W-:-:S02]  /*f7f0*/  FADD.FTZ R4, R155, R154 ;  /* 0x0000009a9b047221 */ /* 0x000fc40000010000 */
[--C-:B------:R-:W-:Y:S01]  /*f800*/  FFMA.FTZ R154, R120, c[0x0][0x2d0], -R0.reuse ;  /* 0x0000b400789a7a23 */ /* 0x100fe20000010800 */
[----:B------:R-:W-:Y:S01]  /*f810*/  MUFU.EX2 R155, R64 ;  /* 0x00000040009b7308 */ /* 0x000fe20000000800 */
[--C-:B------:R-:W-:Y:S02]  /*f820*/  FFMA.FTZ R37, R112, c[0x0][0x2d0], -R0.reuse ;  /* 0x0000b40070257a23 */ /* 0x100fe40000010800 */
[--C-:B------:R-:W-:Y:S02]  /*f830*/  FFMA.FTZ R36, R114, c[0x0][0x2d0], -R0.reuse ;  /* 0x0000b40072247a23 */ /* 0x100fe40000010800 */
[----:B------:R-:W-:Y:S02]  /*f840*/  FFMA.FTZ R120, R118, c[0x0][0x2d0], -R0 ;  /* 0x0000b40076787a23 */ /* 0x000fe40000010800 */
[----:B------:R-:W-:Y:S01]  /*f850*/  FADD.FTZ R0, R160, R4 ;  /* 0x00000004a0007221 */ /* 0x000fe20000010000 */
[----:B------:R-:W-:Y:S01]  /*f860*/  MUFU.EX2 R153, R36 ;  /* 0x0000002400997308 */ /* 0x000fe20000000800 */
[----:B------:R-:W2:Y:S02]  /*f870*/  LDSM.16.MT88.4 R4, [R195+0x800] ;  /* 0x00080000c304783b */ /* 0x000ea40000004200 */
[----:B------:R-:W-:-:S02]  /*f880*/  FADD.FTZ R3, R163, R0 ;  /* 0x00000000a3037221 */ /* 0x000fc40000010000 */
[----:B------:R-:W-:-:S03]  /*f890*/  FADD.FTZ R0, R186, R67 ;  /* 0x00000043ba007221 */ /* 0x000fc60000010000 */
[----:B------:R-:W-:Y:S01]  /*f8a0*/  MUFU.EX2 R186, R79 ;  /* 0x0000004f00ba7308 */ /* 0x000fe20000000800 */
[----:B------:R-:W-:-:S04]  /*f8b0*/  FADD.FTZ R0, R220, R0 ;  /* 0x00000000dc007221 */ /* 0x000fc80000010000 */
[----:B------:R-:W-:Y:S01]  /*f8c0*/  FADD.FTZ R0, R221, R0 ;  /* 0x00000000dd007221 */ /* 0x000fe20000010000 */
[----:B-1----:R-:W-:Y:S02]  /*f8d0*/  HMMA.16816.F32.BF16 R52, R16, R24, RZ ;  /* 0x000000181034723c */ /* 0x002fe400000418ff */
[----:B------:R-:W-:Y:S01]  /*f8e0*/  MUFU.EX2 R163, R158 ;  /* 0x0000009e00a37308 */ /* 0x000fe20000000800 */
[----:B------:R-:W-:-:S05]  /*f8f0*/  FADD.FTZ R0, R223, R0 ;  /* 0x00000000df007221 */ /* 0x000fca0000010000 */
[----:B------:R-:W-:Y:S02]  /*f900*/  HMMA.16816.F32.BF16 R56, R20, R24, RZ ;  /* 0x000000181438723c */ /* 0x000fe400000418ff */
[----:B------:R-:W1:Y:S08]  /*f910*/  MUFU.EX2 R25, R66 ;  /* 0x0000004200197308 */ /* 0x000e700000000800 */
[----:B------:R-:W-:Y:S08]  /*f920*/  MUFU.EX2 R160, R154 ;  /* 0x0000009a00a07308 */ /* 0x000ff00000000800 */
[----:B------:R3:W-:Y:S01]  /*f930*/  MUFU.EX2 R162, R120 ;  /* 0x0000007800a27308 */ /* 0x0007e20000000800 */
[----:B--2---:R-:W-:Y:S01]  /*f940*/  HMMA.16816.F32.BF16 R112, R8, R4, R52 ;  /* 0x000000040870723c */ /* 0x004fe20000041834 */
[----:B-1----:R-:W-:-:S04]  /*f950*/  FADD.FTZ R0, R25, R0 ;  /* 0x0000000019007221 */ /* 0x002fc80000010000 */
[----:B------:R-:W-:-:S03]  /*f960*/  FADD.FTZ R0, R186, R0 ;  /* 0x00000000ba007221 */ /* 0x000fc60000010000 */
[----:B------:R-:W-:Y:S01]  /*f970*/  HMMA.16816.F32.BF16 R52, R16, R50, RZ ;  /* 0x000000321034723c */ /* 0x000fe200000418ff */
[----:B------:R-:W-:-:S04]  /*f980*/  FADD.FTZ R0, R188, R0 ;  /* 0x00000000bc007221 */ /* 0x000fc80000010000 */
[----:B------:R-:W-:Y:S01]  /*f990*/  FADD.FTZ R0, R212, R0 ;  /* 0x00000000d4007221 */ /* 0x000fe20000010000 */
[----:B---3--:R-:W-:Y:S02]  /*f9a0*/  LDSM.16.MT88.4 R120, [R192+0x2000] ;  /* 0x00200000c078783b */ /* 0x008fe40000004200 */
[----:B------:R-:W-:Y:S07]  /*f9b0*/  HMMA.16816.F32.BF16 R116, R12, R4, R56 ;  /* 0x000000040c74723c */ /* 0x000fee0000041838 */
[----:B------:R-:W-:Y:S01]  /*f9c0*/  F2FP.BF16.PACK_AB R4, R155, R151 ;  /* 0x000000979b04723e */ /* 0x000fe200000010ff */
[----:B------:R-:W-:Y:S08]  /*f9d0*/  HMMA.16816.F32.BF16 R48, R20, R50, RZ ;  /* 0x000000321430723c */ /* 0x000ff000000418ff */
[----:B------:R-:W-:Y:S08]  /*f9e0*/  HMMA.16816.F32.BF16 R56, R8, R42, R52 ;  /* 0x0000002a0838723c */ /* 0x000ff00000041834 */
[-C--:B------:R-:W-:Y:S08]  /*f9f0*/  HMMA.16816.F32.BF16 R52, R16, R46.reuse, RZ ;  /* 0x0000002e1034723c */ /* 0x080ff000000418ff */
[----:B------:R-:W-:Y:S08]  /*fa00*/  HMMA.16816.F32.BF16 R44, R20, R46, RZ ;  /* 0x0000002e142c723c */ /* 0x000ff000000418ff */
[----:B------:R-:W-:Y:S08]  /*fa10*/  HMMA.16816.F32.BF16 R48, R12, R42, R48 ;  /* 0x0000002a0c30723c */ /* 0x000ff00000041830 */
[----:B------:R-:W-:Y:S08]  /*fa20*/  HMMA.16816.F32.BF16 R60, R8, R30, R52 ;  /* 0x0000001e083c723c */ /* 0x000ff00000041834 */
[-C--:B------:R-:W-:Y:S08]  /*fa30*/  HMMA.16816.F32.BF16 R52, R16, R34.reuse, RZ ;  /* 0x000000221034723c */ /* 0x080ff000000418ff */
[C---:B------:R-:W-:Y:S08]  /*fa40*/  HMMA.16816.F32.BF16 R32, R20.reuse, R34, RZ ;  /* 0x000000221420723c */ /* 0x040ff000000418ff */
[----:B------:R-:W-:Y:S08]  /*fa50*/  HMMA.16816.F32.BF16 R20, R20, R26, RZ ;  /* 0x0000001a1414723c */ /* 0x000ff000000418ff */
[C---:B------:R-:W-:Y:S08]  /*fa60*/  HMMA.16816.F32.BF16 R44, R12.reuse, R30, R44 ;  /* 0x0000001e0c2c723c */ /* 0x040ff0000004182c */
[C---:B------:R-:W-:Y:S08]  /*fa70*/  HMMA.16816.F32.BF16 R32, R12.reuse, R38, R32 ;  /* 0x000000260c20723c */ /* 0x040ff00000041820 */
[----:B------:R-:W-:Y:S01]  /*fa80*/  HMMA.16816.F32.BF16 R20, R12, R6, R20 ;  /* 0x000000060c14723c */ /* 0x000fe20000041814 */
[----:B------:R-:W1:Y:S07]  /*fa90*/  LDSM.16.MT88.4 R12, [R192+0x1000] ;  /* 0x00100000c00c783b */ /* 0x000e6e0000004200 */
[----:B------:R-:W-:Y:S01]  /*faa0*/  HMMA.16816.F32.BF16 R16, R16, R26, RZ ;  /* 0x0000001a1010723c */ /* 0x000fe200000418ff */
[----:B------:R-:W2:Y:S07]  /*fab0*/  MUFU.EX2 R26, R37 ;  /* 0x00000025001a7308 */ /* 0x000eae0000000800 */
[C---:B------:R-:W-:Y:S01]  /*fac0*/  HMMA.16816.F32.BF16 R72, R8.reuse, R38, R52 ;  /* 0x000000260848723c */ /* 0x040fe20000041834 */
[----:B------:R-:W-:Y:S01]  /*fad0*/  MUFU.EX2 R27, R172 ;  /* 0x000000ac001b7308 */ /* 0x000fe20000000800 */
[----:B--2---:R-:W-:Y:S11]  /*fae0*/  F2FP.BF16.PACK_AB R5, R153, R26 ;  /* 0x0000001a9905723e */ /* 0x004ff600000010ff */
[----:B------:R-:W-:Y:S03]  /*faf0*/  @!UPT UIADD3 URZ, URZ, URZ, URZ ;  /* 0x0000003f3f3ff290 */ /* 0x000fe6000fffe03f */
[----:B------:R-:W-:Y:S07]  /*fb00*/  HMMA.16816.F32.BF16 R80, R8, R6, R16 ;  /* 0x000000060850723c */ /* 0x000fee0000041810 */
[----:B------:R-:W-:Y:S01]  /*fb10*/  F2FP.BF16.PACK_AB R8, R189, R109 ;  /* 0x0000006dbd08723e */ /* 0x000fe200000010ff */
[----:B------:R-:W-:Y:S01]  /*fb20*/  FADD.FTZ R17, R184, R89 ;  /* 0x00000059b8117221 */ /* 0x000fe20000010000 */
[----:B------:R-:W-:Y:S01]  /*fb30*/  F2FP.BF16.PACK_AB R9, R186, R25 ;  /* 0x00000019ba09723e */ /* 0x000fe200000010ff */
[----:B------:R-:W-:Y:S01]  /*fb40*/  FADD.FTZ R16, R185, R3 ;  /* 0x00000003b9107221 */ /* 0x000fe20000010000 */
[----:B------:R-:W-:Y:S01]  /*fb50*/  F2FP.BF16.PACK_AB R10, R213, R190 ;  /* 0x000000bed50a723e */ /* 0x000fe200000010ff */
[----:B------:R-:W-:Y:S01]  /*fb60*/  FADD.FTZ R3, R214, R17 ;  /* 0x00000011d6037221 */ /* 0x000fe20000010000 */
[----:B------:R-:W-:Y:S01]  /*fb70*/  F2FP.BF16.PACK_AB R11, R212, R188 ;  /* 0x000000bcd40b723e */ /* 0x000fe200000010ff */
[----:B------:R-:W-:Y:S01]  /*fb80*/  MUFU.EX2 R184, R149 ;  /* 0x0000009500b87308 */ /* 0x000fe20000000800 */
[----:B------:R-:W-:Y:S01]  /*fb90*/  F2FP.BF16.PACK_AB R6, R211, R207 ;  /* 0x000000cfd306723e */ /* 0x000fe200000010ff */
[----:B------:R-:W-:Y:S01]  /*fba0*/  FADD.FTZ R3, R215, R3 ;  /* 0x00000003d7037221 */ /* 0x000fe20000010000 */
[----:B------:R-:W-:-:S03]  /*fbb0*/  F2FP.BF16.PACK_AB R7, R210, R191 ;  /* 0x000000bfd207723e */ /* 0x000fc600000010ff */
[----:B-1----:R-:W-:Y:S01]  /*fbc0*/  HMMA.16816.F32.BF16 R64, R8, R12, R124 ;  /* 0x0000000c0840723c */ /* 0x002fe2000004187c */
[----:B------:R-:W-:Y:S01]  /*fbd0*/  FADD.FTZ R3, R216, R3 ;  /* 0x00000003d8037221 */ /* 0x000fe20000010000 */
[----:B------:R-:W1:Y:S03]  /*fbe0*/  MUFU.EX2 R185, R148 ;  /* 0x0000009400b97308 */ /* 0x000e660000000800 */
[----:B------:R-:W-:-:S03]  /*fbf0*/  FADD.FTZ R3, R218, R3 ;  /* 0x00000003da037221 */ /* 0x000fc60000010000 */
[----:B------:R-:W-:Y:S01]  /*fc00*/  HMMA.16816.F32.BF16 R104, R4, R14, R56 ;  /* 0x0000000e0468723c */ /* 0x000fe20000041838 */
[----:B------:R-:W-:Y:S01]  /*fc10*/  FADD.FTZ R3, R225, R3 ;  /* 0x00000003e1037221 */ /* 0x000fe20000010000 */
[----:B------:R-:W-:Y:S03]  /*fc20*/  MUFU.EX2 R89, R171 ;  /* 0x000000ab00597308 */ /* 0x000fe60000000800 */
[----:B------:R-:W-:-:S03]  /*fc30*/  FADD.FTZ R3, R26, R3 ;  /* 0x000000031a037221 */ /* 0x000fc60000010000 */
[----:B------:R-:W-:Y:S01]  /*fc40*/  HMMA.16816.F32.BF16 R124, R4, R12, R136 ;  /* 0x0000000c047c723c */ /* 0x000fe20000041888 */
[----:B------:R-:W-:Y:S01]  /*fc50*/  FADD.FTZ R3, R153, R3 ;  /* 0x0000000399037221 */ /* 0x000fe20000010000 */
[----:B------:R-:W-:Y:S03]  /*fc60*/  MUFU.EX2 R25, R180 ;  /* 0x000000b400197308 */ /* 0x000fe60000000800 */
[----:B------:R-:W-:-:S03]  /*fc70*/  FADD.FTZ R3, R191, R3 ;  /* 0x00000003bf037221 */ /* 0x000fc60000010000 */
[C---:B------:R-:W-:Y:S01]  /*fc80*/  HMMA.16816.F32.BF16 R56, R8.reuse, R14, R48 ;  /* 0x0000000e0838723c */ /* 0x040fe20000041830 */
[----:B------:R-:W2:Y:S01]  /*fc90*/  LDSM.16.MT88.4 R12, [R196+0x1000] ;  /* 0x00100000c40c783b */ /* 0x000ea20000004200 */
[----:B------:R-:W-:Y:S06]  /*fca0*/  MUFU.EX2 R26, R110 ;  /* 0x0000006e001a7308 */ /* 0x000fec0000000800 */
[-C--:B--2---:R-:W-:Y:S08]  /*fcb0*/  HMMA.16816.F32.BF16 R52, R8, R12.reuse, R144 ;  /* 0x0000000c0834723c */ /* 0x084ff00000041890 */
[C---:B------:R-:W-:Y:S08]  /*fcc0*/  HMMA.16816.F32.BF16 R100, R4.reuse, R12, R140 ;  /* 0x0000000c0464723c */ /* 0x040ff0000004188c */
[-C--:B------:R-:W-:Y:S08]  /*fcd0*/  HMMA.16816.F32.BF16 R96, R4, R14.reuse, R60 ;  /* 0x0000000e0460723c */ /* 0x080ff0000004183c */
[C---:B------:R-:W-:Y:S01]  /*fce0*/  HMMA.16816.F32.BF16 R48, R8.reuse, R14, R44 ;  /* 0x0000000e0830723c */ /* 0x040fe2000004182c */
[----:B------:R-:W2:Y:S07]  /*fcf0*/  LDSM.16.MT88.4 R12, [R193+0x1000] ;  /* 0x00100000c10c783b */ /* 0x000eae0000004200 */
[-C--:B--2---:R-:W-:Y:S08]  /*fd00*/  HMMA.16816.F32.BF16 R44, R8, R12.reuse, R132 ;  /* 0x0000000c082c723c */ /* 0x084ff00000041884 */
[C---:B------:R-:W-:Y:S08]  /*fd10*/  HMMA.16816.F32.BF16 R76, R4.reuse, R12, R128 ;  /* 0x0000000c044c723c */ /* 0x040ff00000041880 */
[-C--:B------:R-:W-:Y:S08]  /*fd20*/  HMMA.16816.F32.BF16 R72, R4, R14.reuse, R72 ;  /* 0x0000000e0448723c */ /* 0x080ff00000041848 */
[----:B------:R-:W-:Y:S01]  /*fd30*/  HMMA.16816.F32.BF16 R32, R8, R14, R32 ;  /* 0x0000000e0820723c */ /* 0x000fe20000041820 */
[----:B------:R-:W2:Y:S07]  /*fd40*/  LDSM.16.MT88.4 R12, [R195+0x1000] ;  /* 0x00100000c30c783b */ /* 0x000eae0000004200 */
[C---:B--2---:R-:W-:Y:S01]  /*fd50*/  HMMA.16816.F32.BF16 R60, R4.reuse, R12, R112 ;  /* 0x0000000c043c723c */ /* 0x044fe20000041870 */
[----:B------:R-:W-:Y:S07]  /*fd60*/  LDSM.16.MT88.4 R112, [R196+0x2000] ;  /* 0x00200000c470783b */ /* 0x000fee0000004200 */
[----:B------:R-:W-:Y:S01]  /*fd70*/  HMMA.16816.F32.BF16 R40, R4, R14, R80 ;  /* 0x0000000e0428723c */ /* 0x000fe20000041850 */
[----:B------:R-:W-:Y:S06]  /*fd80*/  MUFU.EX2 R80, R170 ;  /* 0x000000aa00507308 */ /* 0x000fec0000000800 */
[----:B------:R-:W-:Y:S01]  /*fd90*/  FADD.FTZ R4, R217, R16 ;  /* 0x00000010d9047221 */ /* 0x000fe20000010000 */
[----:B------:R-:W-:Y:S01]  /*fda0*/  HMMA.16816.F32.BF16 R36, R8, R12, R116 ;  /* 0x0000000c0824723c */ /* 0x000fe20000041874 */
[----:B------:R-:W2:Y:S01]  /*fdb0*/  LDSM.16.MT88.4 R16, [R196+0x1800] ;  /* 0x00180000c410783b */ /* 0x000ea20000004200 */
[----:B------:R-:W3:Y:S01]  /*fdc0*/  MUFU.EX2 R117, R150 ;  /* 0x0000009600757308 */ /* 0x000ee20000000800 */
[----:B------:R-:W-:Y:S01]  /*fdd0*/  FADD.FTZ R24, R219, R4 ;  /* 0x00000004db187221 */ /* 0x000fe20000010000 */
[----:B-1----:R-:W-:-:S02]  /*fde0*/  F2FP.BF16.PACK_AB R6, R187, R185 ;  /* 0x000000b9bb06723e */ /* 0x002fc400000010ff */
[----:B------:R-:W-:Y:S01]  /*fdf0*/  F2FP.BF16.PACK_AB R7, R176, R167 ;  /* 0x000000a7b007723e */ /* 0x000fe200000010ff */
[----:B------:R-:W-:Y:S01]  /*fe00*/  FADD.FTZ R24, R227, R24 ;  /* 0x00000018e3187221 */ /* 0x000fe20000010000 */
[----:B------:R-:W-:Y:S01]  /*fe10*/  HMMA.16816.F32.BF16 R28, R8, R14, R20 ;  /* 0x0000000e081c723c */ /* 0x000fe20000041814 */
[----:B------:R-:W1:Y:S01]  /*fe20*/  LDSM.16.MT88.4 R20, [R192+0x1800] ;  /* 0x00180000c014783b */ /* 0x000e620000004200 */
[----:B------:R-:W4:Y:S03]  /*fe30*/  MUFU.EX2 R116, R90 ;  /* 0x0000005a00747308 */ /* 0x000f260000000800 */
[----:B------:R-:W5:Y:S04]  /*fe40*/  LDSM.16.MT88.4 R12, [R193+0x1800] ;  /* 0x00180000c10c783b */ /* 0x000f680000004200 */
[----:B------:R-:W5:Y:S01]  /*fe50*/  LDSM.16.MT88.4 R8, [R195+0x1800] ;  /* 0x00180000c308783b */ /* 0x000f620000004200 */
[----:B---3--:R-:W-:Y:S01]  /*fe60*/  F2FP.BF16.PACK_AB R4, R184, R117 ;  /* 0x00000075b804723e */ /* 0x008fe200000010ff */
[----:B------:R-:W3:Y:S01]  /*fe70*/  MUFU.EX2 R83, R169 ;  /* 0x000000a900537308 */ /* 0x000ee20000000800 */
[----:B----4-:R-:W-:-:S07]  /*fe80*/  F2FP.BF16.PACK_AB R5, R168, R116 ;  /* 0x00000074a805723e */ /* 0x010fce00000010ff */
[----:B------:R-:W4:Y:S08]  /*fe90*/  MUFU.EX2 R81, R175 ;  /* 0x000000af00517308 */ /* 0x000f300000000800 */
[----:B------:R-:W1:Y:S01]  /*fea0*/  MUFU.EX2 R90, R174 ;  /* 0x000000ae005a7308 */ /* 0x000e620000000800 */
[----:B---3--:R-:W-:Y:S01]  /*feb0*/  F2FP.BF16.PACK_AB R157, R83, R80 ;  /* 0x00000050539d723e */ /* 0x008fe200000010ff */
[C---:B--2---:R-:W-:Y:S06]  /*fec0*/  HMMA.16816.F32.BF16 R52, R4.reuse, R16, R52 ;  /* 0x000000100434723c */ /* 0x044fec0000041834 */
[----:B------:R-:W2:Y:S01]  /*fed0*/  MUFU.EX2 R82, R177 ;  /* 0x000000b100527308 */ /* 0x000ea20000000800 */
[----:B----4-:R-:W-:Y:S01]  /*fee0*/  F2FP.BF16.PACK_AB R156, R81, R89 ;  /* 0x00000059519c723e */ /* 0x010fe200000010ff */
[----:B-1----:R-:W-:Y:S01]  /*fef0*/  HMMA.16816.F32.BF16 R64, R4, R20, R64 ;  /* 0x000000140440723c */ /* 0x002fe20000041840 */
[----:B------:R-:W-:-:S07]  /*ff00*/  F2FP.BF16.PACK_AB R158, R91, R90 ;  /* 0x0000005a5b9e723e */ /* 0x000fce00000010ff */
[----:B------:R-:W-:Y:S01]  /*ff10*/  HMMA.16816.F32.BF16 R56, R4, R22, R56 ;  /* 0x000000160438723c */ /* 0x000fe20000041838 */
[----:B--2---:R-:W-:-:S07]  /*ff20*/  F2FP.BF16.PACK_AB R159, R82, R27 ;  /* 0x0000001b529f723e */ /* 0x004fce00000010ff */
[C---:B------:R-:W-:Y:S08]  /*ff30*/  HMMA.16816.F32.BF16 R48, R4.reuse, R18, R48 ;  /* 0x000000120430723c */ /* 0x040ff00000041830 */
[C---:B-----5:R-:W-:Y:S08]  /*ff40*/  HMMA.16816.F32.BF16 R44, R4.reuse, R12, R44 ;  /* 0x0000000c042c723c */ /* 0x060ff0000004182c */
[C---:B------:R-:W-:Y:S08]  /*ff50*/  HMMA.16816.F32.BF16 R32, R4.reuse, R14, R32 ;  /* 0x0000000e0420723c */ /* 0x040ff00000041820 */
[C---:B------:R-:W-:Y:S08]  /*ff60*/  HMMA.16816.F32.BF16 R36, R4.reuse, R8, R36 ;  /* 0x000000080424723c */ /* 0x040ff00000041824 */
[----:B------:R-:W-:Y:S07]  /*ff70*/  HMMA.16816.F32.BF16 R28, R4, R10, R28 ;  /* 0x0000000a041c723c */ /* 0x000fee000004181c */
[----:B------:R-:W-:Y:S01]  /*ff80*/  F2FP.BF16.PACK_AB R4, R163, R161 ;  /* 0x000000a1a304723e */ /* 0x000fe200000010ff */
[----:B------:R-:W-:Y:S01]  /*ff90*/  HMMA.16816.F32.BF16 R128, R156, R120, R64 ;  /* 0x000000789c80723c */ /* 0x000fe20000041840 */
[----:B------:R-:W-:-:S02]  /*ffa0*/  F2FP.BF16.PACK_AB R6, R166, R165 ;  /* 0x000000a5a606723e */ /* 0x000fc400000010ff */
[----:B------:R-:W-:Y:S02]  /*ffb0*/  F2FP.BF16.PACK_AB R5, R162, R160 ;  /* 0x000000a0a205723e */ /* 0x000fe400000010ff */
[----:B------:R-:W-:-:S03]  /*ffc0*/  F2FP.BF16.PACK_AB R7, R92, R164 ;  /* 0x000000a45c07723e */ /* 0x000fc600000010ff */
[----:B------:R-:W-:Y:S08]  /*ffd0*/  HMMA.16816.F32.BF16 R132, R156, R122, R56 ;  /* 0x0000007a9c84723c */ /* 0x000ff00000041838 */
[C---:B------:R-:W-:Y:S08]  /*ffe0*/  HMMA.16816.F32.BF16 R124, R4.reuse, R20, R124 ;  /* 0x00000014047c723c */ /* 0x040ff0000004187c */
[C---:B------:R-:W-:Y:S08]  /*fff0*/  HMMA.16816.F32.BF16 R100, R4.reuse, R16, R100 ;  /* 0x000000100464723c */ /* 0x040ff00000041864 */
[C---:B------:R-:W-:Y:S01]  /*10000*/  HMMA.16816.F32.BF16 R20, R4.reuse, R22, R104 ;  /* 0x000000160414723c */ /* 0x040fe20000041868 */
[----:B------:R-:W1:Y:S07]  /*10010*/  LDSM.16.MT88.4 R104, [R193+0x2000] ;  /* 0x00200000c168783b */ /* 0x000e6e0000004200 */
[C---:B------:R-:W-:Y:S08]  /*10020*/  HMMA.16816.F32.BF16 R16, R4.reuse, R18, R96 ;  /* 0x000000120410723c */ /* 0x040ff00000041860 */
[C---:B------:R-:W-:Y:S01]  /*10030*/  HMMA.16816.F32.BF16 R76, R4.reuse, R12, R76 ;  /* 0x0000000c044c723c */ /* 0x040fe2000004184c */
[----:B------:R-:W-:Y:S07]  /*10040*/  MUFU.EX2 R13, R182 ;  /* 0x000000b6000d7308 */ /* 0x000fee0000000800 */
[C---:B------:R-:W-:Y:S01]  /*10050*/  HMMA.16816.F32.BF16 R72, R4.reuse, R14, R72 ;  /* 0x0000000e0448723c */ /* 0x040fe20000041848 */
[----:B------:R-:W2:Y:S07]  /*10060*/  MUFU.EX2 R15, R181 ;  /* 0x000000b5000f7308 */ /* 0x000eae0000000800 */
[C---:B------:R-:W-:Y:S01]  /*10070*/  HMMA.16816.F32.BF16 R60, R4.reuse, R8, R60 ;  /* 0x00000008043c723c */ /* 0x040fe2000004183c */
[----:B------:R-:W-:Y:S07]  /*10080*/  MUFU.EX2 R12, R179 ;  /* 0x000000b3000c7308 */ /* 0x000fee0000000800 */
[----:B------:R-:W-:Y:S01]  /*10090*/  HMMA.16816.F32.BF16 R40, R4, R10, R40 ;  /* 0x0000000a0428723c */ /* 0x000fe20000041828 */
[----:B------:R-:W3:Y:S01]  /*100a0*/  LDSM.16.MT88.4 R8, [R195+0x2000] ;  /* 0x00200000c308783b */ /* 0x000ee20000004200 */
[----:B------:R-:W4:Y:S01]  /*100b0*/  MUFU.EX2 R7, R183 ;  /* 0x000000b700077308 */ /* 0x000f220000000800 */
[----:B--2---:R-:W-:-:S04]  /*100c0*/  F2FP.BF16.PACK_AB R98, R25, R15 ;  /* 0x0000000f1962723e */ /* 0x004fc800000010ff */
[----:B------:R-:W-:Y:S01]  /*100d0*/  FADD.FTZ R4, R151, R24 ;  /* 0x0000001897047221 */ /* 0x000fe20000010000 */
[C---:B------:R-:W-:Y:S01]  /*100e0*/  HMMA.16816.F32.BF16 R136, R156.reuse, R112, R52 ;  /* 0x000000709c88723c */ /* 0x040fe20000041834 */
[----:B------:R-:W-:Y:S01]  /*100f0*/  FADD.FTZ R5, R210, R3 ;  /* 0x00000003d2057221 */ /* 0x000fe20000010000 */
[----:B------:R-:W2:Y:S01]  /*10100*/  MUFU.EX2 R14, R178 ;  /* 0x000000b2000e7308 */ /* 0x000ea20000000800 */
[----:B------:R-:W-:Y:S02]  /*10110*/  FADD.FTZ R4, R155, R4 ;  /* 0x000000049b047221 */ /* 0x000fe40000010000 */
[----:B------:R-:W-:Y:S02]  /*10120*/  FADD.FTZ R5, R160, R5 ;  /* 0x00000005a0057221 */ /* 0x000fe40000010000 */
[----:B------:R-:W-:Y:S01]  /*10130*/  FADD.FTZ R4, R207, R4 ;  /* 0x00000004cf047221 */ /* 0x000fe20000010000 */
[----:B------:R-:W-:Y:S01]  /*10140*/  HMMA.16816.F32.BF16 R140, R156, R114, R48 ;  /* 0x000000729c8c723c */ /* 0x000fe20000041830 */
[----:B------:R-:W-:Y:S01]  /*10150*/  FADD.FTZ R5, R162, R5 ;  /* 0x00000005a2057221 */ /* 0x000fe20000010000 */
[----:B------:R-:W5:Y:S01]  /*10160*/  MUFU.EX2 R24, R111 ;  /* 0x0000006f00187308 */ /* 0x000f620000000800 */
[----:B------:R-:W-:Y:S01]  /*10170*/  FADD.FTZ R6, R211, R4 ;  /* 0x00000004d3067221 */ /* 0x000fe20000010000 */
[----:B----4-:R-:W-:Y:S01]  /*10180*/  F2FP.BF16.PACK_AB R96, R13, R7 ;  /* 0x000000070d60723e */ /* 0x010fe200000010ff */
[----:B------:R-:W-:-:S02]  /*10190*/  FADD.FTZ R4, R117, R2 ;  /* 0x0000000275047221 */ /* 0x000fc40000010000 */
[----:B------:R-:W-:Y:S01]  /*101a0*/  FADD.FTZ R2, R116, R0 ;  /* 0x0000000074027221 */ /* 0x000fe20000010000 */
[C---:B-1----:R-:W-:Y:S01]  /*101b0*/  HMMA.16816.F32.BF16 R144, R156.reuse, R104, R44 ;  /* 0x000000689c90723c */ /* 0x042fe2000004182c */
[----:B------:R-:W-:Y:S01]  /*101c0*/  FADD.FTZ R0, R161, R6 ;  /* 0x00000006a1007221 */ /* 0x000fe20000010000 */
[----:B--2---:R-:W-:Y:S01]  /*101d0*/  F2FP.BF16.PACK_AB R97, R14, R12 ;  /* 0x0000000c0e61723e */ /* 0x004fe200000010ff */
[----:B------:R-:W-:Y:S02]  /*101e0*/  FADD.FTZ R3, R184, R4 ;  /* 0x00000004b8037221 */ /* 0x000fe40000010000 */
[----:B------:R-:W-:Y:S02]  /*101f0*/  FADD.FTZ R4, R168, R2 ;  /* 0x00000002a8047221 */ /* 0x000fe40000010000 */
[----:B------:R-:W-:Y:S01]  /*10200*/  FADD.FTZ R2, R163, R0 ;  /* 0x00000000a3027221 */ /* 0x000fe20000010000 */
[----:B------:R-:W-:Y:S01]  /*10210*/  HMMA.16816.F32.BF16 R148, R156, R106, R32 ;  /* 0x0000006a9c94723c */ /* 0x000fe20000041820 */
[----:B------:R-:W-:Y:S01]  /*10220*/  FADD.FTZ R0, R185, R3 ;  /* 0x00000003b9007221 */ /* 0x000fe20000010000 */
[----:B-----5:R-:W-:Y:S01]  /*10230*/  F2FP.BF16.PACK_AB R99, R26, R24 ;  /* 0x000000181a63723e */ /* 0x020fe200000010ff */
        /* <DEDUP_REMOVED lines=9> */
[----:B------:R-:W-:Y:S01]  /*102d0*/  IADD3 R0, R228, -0x2, RZ ;  /* 0xfffffffee4007810 */ /* 0x000fe20007ffe0ff */
[----:B------:R-:W-:Y:S01]  /*102e0*/  FADD.FTZ R3, R166, R3 ;  /* 0x00000003a6037221 */ /* 0x000fe20000010000 */
[C---:B------:R-:W-:Y:S01]  /*102f0*/  HMMA.16816.F32.BF16 R116, R96.reuse, R112, R100 ;  /* 0x000000706074723c */ /* 0x040fe20000041864 */
[----:B------:R-:W-:Y:S01]  /*10300*/  FADD.FTZ R2, R92, R5 ;  /* 0x000000055c027221 */ /* 0x000fe20000010000 */
[----:B------:R-:W-:Y:S01]  /*10310*/  ISETP.GE.AND P0, PT, R0, R252, PT ;  /* 0x000000fc0000720c */ /* 0x000fe20003f06270 */
        /* <DEDUP_REMOVED lines=8> */
[----:B---3--:R-:W-:Y:S01]  /*103a0*/  HMMA.16816.F32.BF16 R152, R156, R8, R36 ;  /* 0x000000089c98723c */ /* 0x008fe20000041824 */
[----:B------:R-:W-:Y:S02]  /*103b0*/  FADD.FTZ R3, R15, R3 ;  /* 0x000000030f037221 */ /* 0x000fe40000010000 */
[----:B------:R-:W-:Y:S02]  /*103c0*/  FADD.FTZ R2, R24, R2 ;  /* 0x0000000218027221 */ /* 0x000fe40000010000 */
[----:B------:R-:W-:-:S02]  /*103d0*/  FADD.FTZ R239, R91, R5 ;  /* 0x000000055bef7221 */ /* 0x000fc40000010000 */
[----:B------:R-:W-:Y:S01]  /*103e0*/  FADD.FTZ R243, R82, R4 ;  /* 0x0000000452f37221 */ /* 0x000fe20000010000 */
[----:B------:R-:W-:Y:S01]  /*103f0*/  HMMA.16816.F32.BF16 R120, R96, R122, R20 ;  /* 0x0000007a6078723c */ /* 0x000fe20000041814 */
[----:B------:R-:W-:Y:S02]  /*10400*/  FADD.FTZ R246, R25, R3 ;  /* 0x0000000319f67221 */ /* 0x000fe40000010000 */
[----:B------:R-:W-:-:S05]  /*10410*/  FADD.FTZ R247, R26, R2 ;  /* 0x000000021af77221 */ /* 0x000fca0000010000 */
[C---:B------:R-:W-:Y:S08]  /*10420*/  HMMA.16816.F32.BF16 R112, R96.reuse, R114, R16 ;  /* 0x000000726070723c */ /* 0x040ff00000041810 */
[C---:B------:R-:W-:Y:S08]  /*10430*/  HMMA.16816.F32.BF16 R104, R96.reuse, R106, R72 ;  /* 0x0000006a6068723c */ /* 0x040ff00000041848 */
[----:B------:R-:W-:Y:S08]  /*10440*/  HMMA.16816.F32.BF16 R100, R96, R8, R60 ;  /* 0x000000086064723c */ /* 0x000ff0000004183c */
[-C--:B------:R-:W-:Y:S08]  /*10450*/  HMMA.16816.F32.BF16 R156, R156, R10.reuse, R28 ;  /* 0x0000000a9c9c723c */ /* 0x080ff0000004181c */
[----:B------:R-:W-:Y:S01]  /*10460*/  HMMA.16816.F32.BF16 R96, R96, R10, R40 ;  /* 0x0000000a6060723c */ /* 0x000fe20000041828 */
[----:B------:R-:W-:Y:S07]  /*10470*/  @!UPT UIADD3 URZ, URZ, URZ, URZ ;  /* 0x0000003f3f3ff290 */ /* 0x000fee000fffe03f */
[----:B------:R-:W-:Y:S11]  /*10480*/  @!P0 BRA `(.L_x_336) ;  /* 0x00003cb000008947 */ /* 0x000ff60003800000 */
[----:B------:R-:W-:Y:S01]  /*10490*/  MOV R240, R0 ;  /* 0x0000000000f07202 */ /* 0x000fe20000000f00 */
[----:B------:R-:W-:Y:S01]  /*104a0*/  IMAD.MOV.U32 R89, RZ, RZ, R71 ;  /* 0x000000ffff597224 */ /* 0x000fe200078e0047 */
[----:B------:R-:W-:Y:S01]  /*104b0*/  MOV R90, R70 ;  /* 0x00000046005a7202 */ /* 0x000fe20000000f00 */
[----:B------:R-:W-:Y:S01]  /*104c0*/  IMAD.MOV.U32 R91, RZ, RZ, R69 ;  /* 0x000000ffff5b7224 */ /* 0x000fe200078e0045 */
[----:B------:R-:W-:-:S02]  /*104d0*/  MOV R92, R68 ;  /* 0x00000044005c7202 */ /* 0x000fc40000000f00 */
.L_x_343:
[----:B------:R-:W2:Y:S01]  /*104e0*/  LDL.64 R6, [R1] ;  /* 0x0000000001067983 */ /* 0x000ea20000100a00 */
[----:B------:R-:W-:Y:S04]  /*104f0*/  DEPBAR.LE SB0, 0x0 ;  /* 0x000080000000791a */ /* 0x000fe80000000000 */
[----:B------:R-:W3:Y:S01]  /*10500*/  LDL R4, [R1+0x8] ;  /* 0x0000080001047983 */ /* 0x000ee20000100800 */
[----:B------:R-:W-:Y:S01]  /*10510*/  WARPSYNC 0xffffffff ;  /* 0xffffffff00007948 */ /* 0x000fe20003800000 */
[----:B------:R-:W-:Y:S01]  /*10520*/  SHF.R.S32.HI R0, RZ, 0x1f, R241 ;  /* 0x0000001fff007819 */ /* 0x000fe200000114f1 */
[C---:B------:R-:W-:Y:S01]  /*10530*/  IMAD.WIDE.U32 R2, R241.reuse, c[0x0][0x208], RZ ;  /* 0x00008200f1027a25 */ /* 0x040fe200078e00ff */
[----:B------:R-:W-:Y:S01]  /*10540*/  BAR.SYNC.DEFER_BLOCKING 0x0 ;  /* 0x0000000000007b1d */ /* 0x000fe20000010000 */
[----:B------:R-:W-:Y:S02]  /*10550*/  SHF.L.U64.HI R68, R244, 0x1, R245 ;  /* 0x00000001f4447819 */ /* 0x000fe400000102f5 */
[----:B------:R-:W-:Y:S01]  /*10560*/  IMAD R0, R0, c[0x0][0x208], RZ ;  /* 0x0000820000007a24 */ /* 0x000fe200078e02ff */
[----:B------:R-:W-:Y:S03]  /*10570*/  SHF.L.U32 R52, R244, 0x1, RZ ;  /* 0x00000001f4347819 */ /* 0x000fe600000006ff */
[----:B------:R-:W-:Y:S04]  /*10580*/  IMAD R0, R241, c[0x0][0x20c], R0 ;  /* 0x00008300f1007a24 */ /* 0x000fe800078e0200 */
[----:B------:R-:W-:Y:S01]  /*10590*/  IMAD.IADD R3, R3, 0x1, R0 ;  /* 0x0000000103037824 */ /* 0x000fe200078e0200 */
[----:B------:R-:W-:Y:S03]  /*105a0*/  SHF.R.S32.HI R0, RZ, 0x1f, R235 ;  /* 0x0000001fff007819 */ /* 0x000fe600000114eb */
[C---:B------:R-:W-:Y:S04]  /*105b0*/  IMAD.WIDE.U32 R2, R235.reuse, c[0x0][0x218], R2 ;  /* 0x00008600eb027a25 */ /* 0x040fe800078e0002 */
[----:B------:R-:W-:Y:S04]  /*105c0*/  IMAD R0, R0, c[0x0][0x218], RZ ;  /* 0x0000860000007a24 */ /* 0x000fe800078e02ff */
[----:B------:R-:W-:Y:S01]  /*105d0*/  IMAD R0, R235, c[0x0][0x21c], R0 ;  /* 0x00008700eb007a24 */ /* 0x000fe200078e0200 */
[----:B------:R1:W4:Y:S04]  /*105e0*/  LDSM.16.M88.4 R80, [R198] ;  /* 0x00000000c650783b */ /* 0x0003280000000200 */
[----:B------:R1:W1:Y:S04]  /*105f0*/  LDSM.16.M88.4 R76, [R198+0x2000] ;  /* 0x00200000c64c783b */ /* 0x0002680000000200 */
[----:B------:R1:W1:Y:S04]  /*10600*/  LDSM.16.M88.4 R16, [R95] ;  /* 0x000000005f10783b */ /* 0x0002680000000200 */
[----:B------:R1:W1:Y:S04]  /*10610*/  LDSM.16.M88.4 R32, [R95+0x800] ;  /* 0x000800005f20783b */ /* 0x0002680000000200 */
[----:B------:R1:W1:Y:S04]  /*10620*/  LDSM.16.M88.4 R48, [R95+0x1000] ;  /* 0x001000005f30783b */ /* 0x0002680000000200 */
[----:B------:R1:W1:Y:S04]  /*10630*/  LDSM.16.M88.4 R64, [R95+0x1800] ;  /* 0x001800005f40783b */ /* 0x0002680000000200 */
[----:B------:R1:W1:Y:S04]  /*10640*/  LDSM.16.M88.4 R160, [R95+0x2000] ;  /* 0x002000005fa0783b */ /* 0x0002680000000200 */
[----:B------:R1:W1:Y:S04]  /*10650*/  LDSM.16.M88.4 R164, [R201] ;  /* 0x00000000c9a4783b */ /* 0x0002680000000200 */
[----:B------:R1:W1:Y:S04]  /*10660*/  LDSM.16.M88.4 R172, [R201+0x2000] ;  /* 0x00200000c9ac783b */ /* 0x0002680000000200 */
[----:B------:R1:W1:Y:S04]  /*10670*/  LDSM.16.M88.4 R168, [R202] ;  /* 0x00000000caa8783b */ /* 0x0002680000000200 */
[----:B------:R1:W1:Y:S04]  /*10680*/  LDSM.16.M88.4 R176, [R206] ;  /* 0x00000000ceb0783b */ /* 0x0002680000000200 */
[----:B------:R1:W1:Y:S04]  /*10690*/  LDSM.16.M88.4 R180, [R205] ;  /* 0x00000000cdb4783b */ /* 0x0002680000000200 */
[----:B------:R1:W1:Y:S04]  /*106a0*/  LDSM.16.M88.4 R184, [R204] ;  /* 0x00000000ccb8783b */ /* 0x0002680000000200 */
[----:B------:R1:W1:Y:S01]  /*106b0*/  LDSM.16.M88.4 R188, [R203] ;  /* 0x00000000cbbc783b */ /* 0x0002620000000200 */
[----:B--2---:R-:W-:Y:S04]  /*106c0*/  IADD3 R2, P0, R6, R2, RZ ;  /* 0x0000000206027210 */ /* 0x004fe80007f1e0ff */
[----:B---3--:R-:W-:Y:S02]  /*106d0*/  IADD3.X R3, R4, R3, R0, P0, !PT ;  /* 0x0000000304037210 */ /* 0x008fe400007fe400 */
[C---:B------:R-:W-:Y:S04]  /*106e0*/  LEA R0, P0, R2.reuse, c[0x0][0x1f8], 0x1 ;  /* 0x00007e0002007a11 */ /* 0x040fe800078008ff */
[----:B------:R-:W-:Y:S01]  /*106f0*/  LEA.HI.X R56, R2, c[0x0][0x1fc], R3, 0x1, P0 ;  /* 0x00007f0002387a11 */ /* 0x000fe200000f0c03 */
[----:B------:R-:W-:-:S06]  /*10700*/  BRA.DIV ~URZ, `(.L_x_337) ;  /* 0x000091327f007947 */ /* 0x000fcc000b800000 */
[----:B-1--4-:R1:W2:Y:S02]  /*10710*/  SHFL.IDX PT, R58, R56, RZ, 0x181f ;  /* 0x00181fff383a7589 */ /* 0x0122a400000e0000 */
.L_x_430:
[-C--:B------:R-:W-:Y:S01]  /*10720*/  HMMA.16816.F32.BF16 R4, R80, R16.reuse, RZ ;  /* 0x000000105004723c */ /* 0x080fe200000418ff */
[----:B------:R-:W3:Y:S01]  /*10730*/  SHFL.IDX PT, R2, R0, RZ, 0x181f ;  /* 0x00181fff00027589 */ /* 0x000ee200000e0000 */
[----:B------:R-:W-:Y:S01]  /*10740*/  BSSY B0, `(.L_x_338) ;  /* 0x0000167000007945 */ /* 0x000fe20003800000 */
[----:B------:R-:W-:Y:S04]  /*10750*/  ISETP.GE.AND P0, PT, R244, c[0x0][0x1d4], PT ;  /* 0x00007500f4007a0c */ /* 0x000fe80003f06270 */
[----:B------:R-:W-:Y:S01]  /*10760*/  SEL R207, RZ, 0x10, P0 ;  /* 0x00000010ffcf7807 */ /* 0x000fe20000000000 */
[C---:B------:R-:W-:Y:S01]  /*10770*/  HMMA.16816.F32.BF16 R8, R76.reuse, R16, RZ ;  /* 0x000000104c08723c */ /* 0x040fe200000418ff */
[----:B------:R-:W4:Y:S07]  /*10780*/  SHFL.IDX PT, R3, R0, 0x1, 0x181f ;  /* 0x00381f0000037f89 */ /* 0x000f2e00000e0000 */
[-C--:B------:R-:W-:Y:S01]  /*10790*/  HMMA.16816.F32.BF16 R12, R76, R18.reuse, RZ ;  /* 0x000000124c0c723c */ /* 0x080fe200000418ff */
[----:B------:R-:W-:Y:S07]  /*107a0*/  SHFL.IDX PT, R53, R0, 0x2, 0x181f ;  /* 0x00581f0000357f89 */ /* 0x000fee00000e0000 */
[C---:B------:R-:W-:Y:S01]  /*107b0*/  HMMA.16816.F32.BF16 R16, R80.reuse, R18, RZ ;  /* 0x000000125010723c */ /* 0x040fe200000418ff */
[----:B------:R-:W-:Y:S07]  /*107c0*/  SHFL.IDX PT, R54, R0, 0x3, 0x181f ;  /* 0x00781f0000367f89 */ /* 0x000fee00000e0000 */
[-C--:B------:R-:W-:Y:S01]  /*107d0*/  HMMA.16816.F32.BF16 R20, R80, R32.reuse, RZ ;  /* 0x000000205014723c */ /* 0x080fe200000418ff */
[----:B------:R5:W-:Y:S07]  /*107e0*/  SHFL.IDX PT, R55, R0, 0x4, 0x181f ;  /* 0x00981f0000377f89 */ /* 0x000bee00000e0000 */
[C---:B------:R-:W-:Y:S01]  /*107f0*/  HMMA.16816.F32.BF16 R24, R76.reuse, R32, RZ ;  /* 0x000000204c18723c */ /* 0x040fe200000418ff */
[----:B------:R-:W1:Y:S07]  /*10800*/  SHFL.IDX PT, R57, R56, 0x1, 0x181f ;  /* 0x00381f0038397f89 */ /* 0x000e6e00000e0000 */
[-C--:B------:R-:W-:Y:S01]  /*10810*/  HMMA.16816.F32.BF16 R28, R76, R34.reuse, RZ ;  /* 0x000000224c1c723c */ /* 0x080fe200000418ff */
[----:B------:R-:W2:Y:S07]  /*10820*/  SHFL.IDX PT, R61, R56, 0x2, 0x181f ;  /* 0x00581f00383d7f89 */ /* 0x000eae00000e0000 */
[C---:B------:R-:W-:Y:S01]  /*10830*/  HMMA.16816.F32.BF16 R32, R80.reuse, R34, RZ ;  /* 0x000000225020723c */ /* 0x040fe200000418ff */
[----:B------:R-:W1:Y:S03]  /*10840*/  SHFL.IDX PT, R69, R56, 0x3, 0x181f ;  /* 0x00781f0038457f89 */ /* 0x000e6600000e0000 */
[----:B-----5:R-:W-:Y:S04]  /*10850*/  IADD3 R0, -R207, 0x10, RZ ;  /* 0x00000010cf007810 */ /* 0x020fe80007ffe1ff */
[-C--:B------:R-:W-:Y:S01]  /*10860*/  HMMA.16816.F32.BF16 R36, R80, R48.reuse, RZ ;  /* 0x000000305024723c */ /* 0x080fe200000418ff */
[----:B------:R-:W-:Y:S07]  /*10870*/  LOP3.LUT R0, R0, 0xf, RZ, 0xc0, !PT ;  /* 0x0000000f00007812 */ /* 0x000fee00078ec0ff */
[C---:B------:R-:W-:Y:S08]  /*10880*/  HMMA.16816.F32.BF16 R40, R76.reuse, R48, RZ ;  /* 0x000000304c28723c */ /* 0x040ff000000418ff */
[-C--:B------:R-:W-:Y:S01]  /*10890*/  HMMA.16816.F32.BF16 R44, R76, R50.reuse, RZ ;  /* 0x000000324c2c723c */ /* 0x080fe200000418ff */
[-C--:B---3--:R-:W-:Y:S03]  /*108a0*/  IADD3 R2, P4, R2, R52.reuse, RZ ;  /* 0x0000003402027210 */ /* 0x088fe60007f9e0ff */
[----:B----4-:R-:W-:Y:S02]  /*108b0*/  IADD3 R62, P3, R3, R52, RZ ;  /* 0x00000034033e7210 */ /* 0x010fe40007f7e0ff */
[-C--:B--2---:R-:W-:Y:S02]  /*108c0*/  IADD3.X R3, R58, R68.reuse, RZ, P4, !PT ;  /* 0x000000443a037210 */ /* 0x084fe400027fe4ff */
[----:B-1----:R-:W-:Y:S01]  /*108d0*/  IADD3.X R63, R57, R68, RZ, P3, !PT ;  /* 0x00000044393f7210 */ /* 0x002fe20001ffe4ff */
[C---:B------:R-:W-:Y:S02]  /*108e0*/  HMMA.16816.F32.BF16 R48, R80.reuse, R50, RZ ;  /* 0x000000325030723c */ /* 0x040fe400000418ff */
[----:B------:R1:W-:Y:S01]  /*108f0*/  LDGSTS.E.BYPASS.LTC128B.128 [R209+0x100], [R2.64], !P0 ;  /* 0x0010000002d17fae */ /* 0x0003e2000c101d48 */
[----:B------:R-:W-:Y:S02]  /*10900*/  IADD3 R60, P2, R53, R52, RZ ;  /* 0x00000034353c7210 */ /* 0x000fe40007f5e0ff */
[----:B------:R-:W-:Y:S02]  /*10910*/  IADD3 R72, P6, P5, R0, R55, R52 ;  /* 0x0000003700487210 */ /* 0x000fe40007dde034 */
[----:B------:R-:W-:Y:S02]  /*10920*/  IADD3.X R61, R61, R68, RZ, P2, !PT ;  /* 0x000000443d3d7210 */ /* 0x000fe400017fe4ff */
[----:B------:R-:W-:Y:S01]  /*10930*/  IADD3 R70, P1, R54, R52, RZ ;  /* 0x0000003436467210 */ /* 0x000fe20007f3e0ff */
[----:B------:R2:W-:Y:S01]  /*10940*/  LDGSTS.E.BYPASS.LTC128B.128 [R209+0x900], [R62.64], !P0 ;  /* 0x009000003ed17fae */ /* 0x0005e2000c101d48 */
[-C--:B------:R-:W-:Y:S02]  /*10950*/  HMMA.16816.F32.BF16 R52, R80, R64.reuse, RZ ;  /* 0x000000405034723c */ /* 0x080fe400000418ff */
[----:B------:R-:W-:Y:S02]  /*10960*/  IADD3.X R71, R69, R68, RZ, P1, !PT ;  /* 0x0000004445477210 */ /* 0x000fe40000ffe4ff */
[----:B------:R-:W-:Y:S03]  /*10970*/  ISETP.NE.U32.AND P1, PT, R207, RZ, PT ;  /* 0x000000ffcf00720c */ /* 0x000fe60003f25070 */
[----:B------:R3:W4:Y:S08]  /*10980*/  SHFL.IDX PT, R0, R56, 0x4, 0x181f ;  /* 0x00981f0038007f89 */ /* 0x00073000000e0000 */
[----:B------:R2:W-:Y:S08]  /*10990*/  LDGSTS.E.BYPASS.LTC128B.128 [R209+0x1100], [R60.64], !P0 ;  /* 0x011000003cd17fae */ /* 0x0005f0000c101d48 */
[----:B------:R5:W-:Y:S01]  /*109a0*/  LDGSTS.E.BYPASS.LTC128B.128 [R209+0x1900], [R70.64], !P0 ;  /* 0x0190000046d17fae */ /* 0x000be2000c101d48 */
[----:B------:R-:W-:Y:S01]  /*109b0*/  ISETP.GT.AND P0, PT, R240, R252, PT ;  /* 0x000000fcf000720c */ /* 0x000fe20003f04270 */
[C---:B---3--:R-:W-:Y:S02]  /*109c0*/  HMMA.16816.F32.BF16 R56, R76.reuse, R64, RZ ;  /* 0x000000404c38723c */ /* 0x048fe400000418ff */
[----:B----4-:R-:W-:Y:S05]  /*109d0*/  IADD3.X R73, RZ, R0, R68, P6, P5 ;  /* 0x00000000ff497210 */ /* 0x010fea00037ea444 */
[----:B------:R3:W-:Y:S01]  /*109e0*/  LDGSTS.E.BYPASS.LTC128B.128.ZFILL [R209+0x2100], [R72.64], P1 ;  /* 0x0210000048d17fae */ /* 0x0007e20008941d48 */
[-C--:B--2---:R-:W-:Y:S07]  /*109f0*/  HMMA.16816.F32.BF16 R60, R76, R66.reuse, RZ ;  /* 0x000000424c3c723c */ /* 0x084fee00000418ff */
[----:B------:R-:W0:Y:S01]  /*10a00*/  LDGDEPBAR ;  /* 0x00000000000079af */ /* 0x000e220000000000 */
[C---:B------:R-:W-:Y:S08]  /*10a10*/  HMMA.16816.F32.BF16 R64, R80.reuse, R66, RZ ;  /* 0x000000425040723c */ /* 0x040ff000000418ff */
[-C--:B-----5:R-:W-:Y:S08]  /*10a20*/  HMMA.16816.F32.BF16 R68, R80, R160.reuse, RZ ;  /* 0x000000a05044723c */ /* 0x0a0ff000000418ff */
[C---:B---3--:R-:W-:Y:S08]  /*10a30*/  HMMA.16816.F32.BF16 R72, R76.reuse, R160, RZ ;  /* 0x000000a04c48723c */ /* 0x048ff000000418ff */
        /* <DEDUP_REMOVED lines=26> */
[----:B------:R-:W5:Y:S07]  /*10be0*/  LDSM.16.M88.4 R172, [R197+0x1000] ;  /* 0x00100000c5ac783b */ /* 0x000f6e0000000200 */
[----:B------:R-:W-:Y:S01]  /*10bf0*/  HMMA.16816.F32.BF16 R80, R164, R190, R80 ;  /* 0x000000bea450723c */ /* 0x000fe20000041850 */
[----:B------:R-:W1:Y:S07]  /*10c00*/  LDSM.16.M88.4 R164, [R197+0x1800] ;  /* 0x00180000c5a4783b */ /* 0x000e6e0000000200 */
[-C--:B--2---:R-:W-:Y:S08]  /*10c10*/  HMMA.16816.F32.BF16 R4, R160, R168.reuse, R4 ;  /* 0x000000a8a004723c */ /* 0x084ff00000041804 */
[C---:B---3--:R-:W-:Y:S08]  /*10c20*/  HMMA.16816.F32.BF16 R8, R176.reuse, R168, R8 ;  /* 0x000000a8b008723c */ /* 0x048ff00000041808 */
[-C--:B------:R-:W-:Y:S08]  /*10c30*/  HMMA.16816.F32.BF16 R12, R176, R170.reuse, R12 ;  /* 0x000000aab00c723c */ /* 0x080ff0000004180c */
[C---:B------:R-:W-:Y:S01]  /*10c40*/  HMMA.16816.F32.BF16 R16, R160.reuse, R170, R16 ;  /* 0x000000aaa010723c */ /* 0x040fe20000041810 */
[----:B------:R-:W2:Y:S07]  /*10c50*/  LDSM.16.M88.4 R168, [R197+0x2000] ;  /* 0x00200000c5a8783b */ /* 0x000eae0000000200 */
[-C--:B----4-:R-:W-:Y:S08]  /*10c60*/  HMMA.16816.F32.BF16 R20, R160, R180.reuse, R20 ;  /* 0x000000b4a014723c */ /* 0x090ff00000041814 */
[C---:B------:R-:W-:Y:S08]  /*10c70*/  HMMA.16816.F32.BF16 R24, R176.reuse, R180, R24 ;  /* 0x000000b4b018723c */ /* 0x040ff00000041818 */
[-C--:B------:R-:W-:Y:S08]  /*10c80*/  HMMA.16816.F32.BF16 R28, R176, R182.reuse, R28 ;  /* 0x000000b6b01c723c */ /* 0x080ff0000004181c */
[C---:B------:R-:W-:Y:S01]  /*10c90*/  HMMA.16816.F32.BF16 R32, R160.reuse, R182, R32 ;  /* 0x000000b6a020723c */ /* 0x040fe20000041820 */
[----:B------:R-:W3:Y:S07]  /*10ca0*/  LDSM.16.M88.4 R180, [R200] ;  /* 0x00000000c8b4783b */ /* 0x000eee0000000200 */
[-C--:B-----5:R-:W-:Y:S08]  /*10cb0*/  HMMA.16816.F32.BF16 R36, R160, R172.reuse, R36 ;  /* 0x000000aca024723c */ /* 0x0a0ff00000041824 */
[C---:B------:R-:W-:Y:S08]  /*10cc0*/  HMMA.16816.F32.BF16 R40, R176.reuse, R172, R40 ;  /* 0x000000acb028723c */ /* 0x040ff00000041828 */
[-C--:B------:R-:W-:Y:S08]  /*10cd0*/  HMMA.16816.F32.BF16 R44, R176, R174.reuse, R44 ;  /* 0x000000aeb02c723c */ /* 0x080ff0000004182c */
[C---:B------:R-:W-:Y:S01]  /*10ce0*/  HMMA.16816.F32.BF16 R48, R160.reuse, R174, R48 ;  /* 0x000000aea030723c */ /* 0x040fe20000041830 */
[----:B------:R-:W4:Y:S07]  /*10cf0*/  LDSM.16.M88.4 R172, [R200+0x2000] ;  /* 0x00200000c8ac783b */ /* 0x000f2e0000000200 */
[-C--:B-1----:R-:W-:Y:S08]  /*10d00*/  HMMA.16816.F32.BF16 R52, R160, R164.reuse, R52 ;  /* 0x000000a4a034723c */ /* 0x082ff00000041834 */
[C---:B------:R-:W-:Y:S08]  /*10d10*/  HMMA.16816.F32.BF16 R56, R176.reuse, R164, R56 ;  /* 0x000000a4b038723c */ /* 0x040ff00000041838 */
[-C--:B------:R-:W-:Y:S08]  /*10d20*/  HMMA.16816.F32.BF16 R60, R176, R166.reuse, R60 ;  /* 0x000000a6b03c723c */ /* 0x080ff0000004183c */
[C---:B------:R-:W-:Y:S08]  /*10d30*/  HMMA.16816.F32.BF16 R64, R160.reuse, R166, R64 ;  /* 0x000000a6a040723c */ /* 0x040ff00000041840 */
[-C--:B--2---:R-:W-:Y:S08]  /*10d40*/  HMMA.16816.F32.BF16 R68, R160, R168.reuse, R68 ;  /* 0x000000a8a044723c */ /* 0x084ff00000041844 */
[C---:B------:R-:W-:Y:S08]  /*10d50*/  HMMA.16816.F32.BF16 R72, R176.reuse, R168, R72 ;  /* 0x000000a8b048723c */ /* 0x040ff00000041848 */
[-C--:B------:R-:W-:Y:S08]  /*10d60*/  HMMA.16816.F32.BF16 R76, R176, R170.reuse, R76 ;  /* 0x000000aab04c723c */ /* 0x080ff0000004184c */
[----:B------:R-:W-:Y:S08]  /*10d70*/  HMMA.16816.F32.BF16 R80, R160, R170, R80 ;  /* 0x000000aaa050723c */ /* 0x000ff00000041850 */
[-C--:B---3--:R-:W-:Y:S08]  /*10d80*/  HMMA.16816.F32.BF16 R4, R180, R184.reuse, R4 ;  /* 0x000000b8b404723c */ /* 0x088ff00000041804 */
[C---:B----4-:R-:W-:Y:S08]  /*10d90*/  HMMA.16816.F32.BF16 R8, R172.reuse, R184, R8 ;  /* 0x000000b8ac08723c */ /* 0x050ff00000041808 */
[-C--:B------:R-:W-:Y:S08]  /*10da0*/  HMMA.16816.F32.BF16 R12, R172, R186.reuse, R12 ;  /* 0x000000baac0c723c */ /* 0x080ff0000004180c */
[----:B------:R-:W-:Y:S01]  /*10db0*/  FMUL.FTZ R0, R4, c[0x0][0x320] ;  /* 0x0000c80004007a20 */ /* 0x000fe20000410000 */
        /* <DEDUP_REMOVED lines=21> */
[C---:B------:R-:W-:Y:S01]  /*10f10*/  HMMA.16816.F32.BF16 R32, R180.reuse, R6, R32 ;  /* 0x00000006b420723c */ /* 0x040fe20000041820 */
[----:B------:R-:W2:Y:S07]  /*10f20*/  LDSM.16.M88.4 R4, [R194+0x1800] ;  /* 0x00180000c204783b */ /* 0x000eae0000000200 */
[----:B------:R-:W-:Y:S04]  /*10f30*/  FMUL.FTZ R3, R26, c[0x0][0x320] ;  /* 0x0000c8001a037a20 */ /* 0x000fe80000410000 */
[----:B------:R-:W-:Y:S01]  /*10f40*/  FMUL.FTZ R2, R27, c[0x0][0x320] ;  /* 0x0000c8001b027a20 */ /* 0x000fe20000410000 */
[----:B------:R-:W2:Y:S01]  /*10f50*/  MUFU.TANH R219, R3 ;  /* 0x0000000300db7308 */ /* 0x000ea20000002400 */
[----:B-----5:R-:W-:Y:S09]  /*10f60*/  FMUL.FTZ R0, R12, c[0x0][0x320] ;  /* 0x0000c8000c007a20 */ /* 0x020ff20000410000 */
[----:B------:R5:W2:Y:S10]  /*10f70*/  MUFU.TANH R223, R0 ;  /* 0x0000000000df7308 */ /* 0x000ab40000002400 */
[----:B------:R2:W2:Y:S01]  /*10f80*/  MUFU.TANH R218, R2 ;  /* 0x0000000200da7308 */ /* 0x0004a20000002400 */
[-C--:B-1----:R-:W-:Y:S08]  /*10f90*/  HMMA.16816.F32.BF16 R36, R180, R8.reuse, R36 ;  /* 0x00000008b424723c */ /* 0x082ff00000041824 */
[C---:B------:R-:W-:Y:S04]  /*10fa0*/  HMMA.16816.F32.BF16 R40, R172.reuse, R8, R40 ;  /* 0x00000008ac28723c */ /* 0x040fe80000041828 */
[----:B-----5:R-:W-:Y:S04]  /*10fb0*/  FMUL.FTZ R0, R13, c[0x0][0x320] ;  /* 0x0000c8000d007a20 */ /* 0x020fe80000410000 */
[-C--:B------:R-:W-:Y:S01]  /*10fc0*/  HMMA.16816.F32.BF16 R44, R172, R10.reuse, R44 ;  /* 0x0000000aac2c723c */ /* 0x080fe2000004182c */
[----:B------:R1:W1:Y:S07]  /*10fd0*/  MUFU.TANH R222, R0 ;  /* 0x0000000000de7308 */ /* 0x00026e0000002400 */
[C---:B------:R-:W-:Y:S01]  /*10fe0*/  HMMA.16816.F32.BF16 R48, R180.reuse, R10, R48 ;  /* 0x0000000ab430723c */ /* 0x040fe20000041830 */
[----:B------:R-:W5:Y:S01]  /*10ff0*/  LDSM.16.M88.4 R8, [R194+0x2000] ;  /* 0x00200000c208783b */ /* 0x000f620000000200 */
[----:B------:R-:W-:Y:S06]  /*11000*/  DEPBAR.LE SB0, 0x0 ;  /* 0x000080000000791a */ /* 0x000fec0000000000 */
[----:B------:R-:W-:Y:S01]  /*11010*/  FMUL.FTZ R3, R42, c[0x0][0x320] ;  /* 0x0000c8002a037a20 */ /* 0x000fe20000410000 */
[-C--:B--2---:R-:W-:Y:S03]  /*11020*/  HMMA.16816.F32.BF16 R52, R180, R4.reuse, R52 ;  /* 0x00000004b434723c */ /* 0x084fe60000041834 */
[----:B------:R-:W2:Y:S01]  /*11030*/  MUFU.TANH R184, R3 ;  /* 0x0000000300b87308 */ /* 0x000ea20000002400 */
[----:B------:R-:W-:Y:S01]  /*11040*/  BAR.SYNC.DEFER_BLOCKING 0x0 ;  /* 0x0000000000007b1d */ /* 0x000fe20000010000 */
[----:B------:R-:W-:Y:S02]  /*11050*/  FMUL.FTZ R2, R43, c[0x0][0x320] ;  /* 0x0000c8002b027a20 */ /* 0x000fe40000410000 */
[----:B-1----:R-:W-:Y:S01]  /*11060*/  FMUL.FTZ R0, R14, c[0x0][0x320] ;  /* 0x0000c8000e007a20 */ /* 0x002fe20000410000 */
[C---:B------:R-:W-:Y:S05]  /*11070*/  HMMA.16816.F32.BF16 R56, R172.reuse, R4, R56 ;  /* 0x00000004ac38723c */ /* 0x040fea0000041838 */
[----:B------:R1:W1:Y:S03]  /*11080*/  MUFU.TANH R228, R0 ;  /* 0x0000000000e47308 */ /* 0x0002660000002400 */
[-C--:B------:R-:W-:Y:S07]  /*11090*/  HMMA.16816.F32.BF16 R60, R172, R6.reuse, R60 ;  /* 0x00000006ac3c723c */ /* 0x080fee000004183c */
[----:B------:R2:W2:Y:S01]  /*110a0*/  MUFU.TANH R179, R2 ;  /* 0x0000000200b37308 */ /* 0x0004a20000002400 */
[C---:B------:R-:W-:Y:S08]  /*110b0*/  HMMA.16816.F32.BF16 R64, R180.reuse, R6, R64 ;  /* 0x00000006b440723c */ /* 0x040ff00000041840 */
[-C--:B-----5:R-:W-:Y:S04]  /*110c0*/  HMMA.16816.F32.BF16 R68, R180, R8.reuse, R68 ;  /* 0x00000008b444723c */ /* 0x0a0fe80000041844 */
[----:B-1----:R-:W-:Y:S02]  /*110d0*/  FMUL.FTZ R0, R15, c[0x0][0x320] ;  /* 0x0000c8000f007a20 */ /* 0x002fe40000410000 */
[----:B------:R-:W-:Y:S02]  /*110e0*/  FMUL.FTZ R3, R58, c[0x0][0x320] ;  /* 0x0000c8003a037a20 */ /* 0x000fe40000410000 */
[----:B------:R1:W1:Y:S01]  /*110f0*/  MUFU.TANH R227, R0 ;  /* 0x0000000000e37308 */ /* 0x0002620000002400 */
[C---:B------:R-:W-:Y:S04]  /*11100*/  HMMA.16816.F32.BF16 R72, R172.reuse, R8, R72 ;  /* 0x00000008ac48723c */ /* 0x040fe80000041848 */
[----:B--2---:R-:W-:Y:S04]  /*11110*/  FMUL.FTZ R2, R59, c[0x0][0x320] ;  /* 0x0000c8003b027a20 */ /* 0x004fe80000410000 */
[-C--:B------:R-:W-:Y:S01]  /*11120*/  HMMA.16816.F32.BF16 R76, R172, R10.reuse, R76 ;  /* 0x0000000aac4c723c */ /* 0x080fe2000004184c */
[----:B------:R-:W2:Y:S07]  /*11130*/  MUFU.TANH R43, R2 ;  /* 0x00000002002b7308 */ /* 0x000eae0000002400 */
        /* <DEDUP_REMOVED lines=52> */
[----:B------:R-:W1:Y:S10]  /*11480*/  MUFU.TANH R45, R3 ;  /* 0x00000003002d7308 */ /* 0x000e740000002400 */
[----:B------:R5:W1:Y:S02]  /*11490*/  MUFU.TANH R162, R0 ;  /* 0x0000000000a27308 */ /* 0x000a640000002400 */
[----:B-----5:R-:W-:Y:S08]  /*114a0*/  FMUL.FTZ R0, R46, c[0x0][0x320] ;  /* 0x0000c8002e007a20 */ /* 0x020ff00000410000 */
        /* <DEDUP_REMOVED lines=70> */
[----:B------:R1:W1:Y:S01]  /*11910*/  MUFU.TANH R12, R0 ;  /* 0x00000000000c7308 */ /* 0x0002620000002400 */
[----:B------:R-:W-:-:S05]  /*11920*/  @!P0 BRA `(.L_x_339) ;  /* 0x0000048000008947 */ /* 0x000fca0003800000 */
[----:B-1234-:R-:W-:Y:S01]  /*11930*/  IMAD.MOV.U32 R0, RZ, RZ, 0x1 ;  /* 0x00000001ff007424 */ /* 0x01efe200078e00ff */
[----:B------:R-:W2:Y:S01]  /*11940*/  LDL R234, [R1+0x24] ;  /* 0x0000240001ea7983 */ /* 0x000ea20000100800 */
[----:B------:R-:W-:Y:S01]  /*11950*/  IMAD.MOV.U32 R235, RZ, RZ, RZ ;  /* 0x000000ffffeb7224 */ /* 0x000fe200078e00ff */
[----:B------:R-:W-:Y:S01]  /*11960*/  ISETP.GT.AND P0, PT, R251, 0x4f, PT ;  /* 0x0000004ffb00780c */ /* 0x000fe20003f04270 */
[----:B------:R-:W-:Y:S01]  /*11970*/  IMAD.SHL.U32 R5, R244, 0x2, RZ ;  /* 0x00000002f4057824 */ /* 0x000fe200078e00ff */
[----:B------:R-:W3:Y:S01]  /*11980*/  LDL.64 R236, [R1+0x18] ;  /* 0x0000180001ec7983 */ /* 0x000ee20000100a00 */
[----:B------:R-:W-:Y:S02]  /*11990*/  ISETP.NE.AND P1, PT, R0, c[0x0][0x2b8], PT ;  /* 0x0000ae0000007a0c */ /* 0x000fe40003f25270 */
[----:B------:R-:W-:Y:S03]  /*119a0*/  SHF.L.U64.HI R6, R244, 0x1, R245 ;  /* 0x00000001f4067819 */ /* 0x000fe600000102f5 */
[----:B------:R-:W4:Y:S04]  /*119b0*/  LDL R231, [R1+0x20] ;  /* 0x0000200001e77983 */ /* 0x000f280000100800 */
[----:B------:R-:W5:Y:S06]  /*119c0*/  LDL.64 R232, [R1+0x10] ;  /* 0x0000100001e87983 */ /* 0x000f6c0000100a00 */
[----:B------:R-:W4:Y:S01]  /*119d0*/  LDL R230, [R1+0xc] ;  /* 0x00000c0001e67983 */ /* 0x000f220000100800 */
[----:B--2---:R-:W-:Y:S05]  /*119e0*/  IMAD R2, R240, 0x50, R234 ;  /* 0x00000050f0027824 */ /* 0x004fea00078e02ea */
[----:B------:R-:W-:Y:S05]  /*119f0*/  IADD3 R2, R2, -0x50, R251 ;  /* 0xffffffb002027810 */ /* 0x000fea0007ffe0fb */
[----:B------:R-:W-:Y:S04]  /*11a00*/  @P1 IMAD.HI.U32 R3, R2, c[0x0][0x2bc], RZ ;  /* 0x0000af0002031a27 */ /* 0x000fe800078e00ff */
[----:B------:R-:W-:Y:S01]  /*11a10*/  IMAD.MOV.U32 R0, RZ, RZ, R2 ;  /* 0x000000ffff007224 */ /* 0x000fe200078e0002 */
[----:B------:R-:W-:Y:S04]  /*11a20*/  @P1 SHF.R.U32.HI R0, RZ, c[0x0][0x2c0], R3 ;  /* 0x0000b000ff001a19 */ /* 0x000fe80000011603 */
[C---:B---3--:R-:W-:Y:S01]  /*11a30*/  @!P0 IADD3 R3, P1, R0.reuse, R236, RZ ;  /* 0x000000ec00038210 */ /* 0x048fe20007f3e0ff */
[----:B------:R-:W-:Y:S03]  /*11a40*/  IMAD.MOV R4, RZ, RZ, -R0 ;  /* 0x000000ffff047224 */ /* 0x000fe600078e0a00 */
[----:B----4-:R-:W-:Y:S01]  /*11a50*/  @!P0 LEA.HI.X.SX32 R0, R0, R231, 0x1, P1 ;  /* 0x000000e700008211 */ /* 0x010fe200008f0eff */
[----:B------:R-:W-:Y:S01]  /*11a60*/  IMAD R241, R4, c[0x0][0x2b8], R2 ;  /* 0x0000ae0004f17a24 */ /* 0x000fe200078e0202 */
[C---:B------:R-:W-:Y:S04]  /*11a70*/  @!P0 LEA R2, P1, R3.reuse, c[0x0][0x2a0], 0x2 ;  /* 0x0000a80003028a11 */ /* 0x040fe800078210ff */
[----:B------:R-:W-:Y:S02]  /*11a80*/  @!P0 LEA.HI.X R3, R3, c[0x0][0x2a4], R0, 0x2, P1 ;  /* 0x0000a90003038a11 */ /* 0x000fe400008f1400 */
        /* <DEDUP_REMOVED lines=9> */
[----:B-----5:R-:W-:Y:S03]  /*11b20*/  IADD3 R2, P0, R232, R2, RZ ;  /* 0x00000002e8027210 */ /* 0x020fe60007f1e0ff */
[----:B------:R-:W-:Y:S05]  /*11b30*/  IMAD R0, R235, c[0x0][0x1f4], R0 ;  /* 0x00007d00eb007a24 */ /* 0x000fea00078e0200 */
[----:B------:R-:W-:Y:S02]  /*11b40*/  IADD3.X R3, R230, R3, R0, P0, !PT ;  /* 0x00000003e6037210 */ /* 0x000fe400007fe400 */
[C---:B------:R-:W-:Y:S04]  /*11b50*/  LEA R0, P0, R2.reuse, c[0x0][0x1c8], 0x1 ;  /* 0x0000720002007a11 */ /* 0x040fe800078008ff */
[----:B------:R-:W-:Y:S01]  /*11b60*/  LEA.HI.X R4, R2, c[0x0][0x1cc], R3, 0x1, P0 ;  /* 0x0000730002047a11 */ /* 0x000fe200000f0c03 */
[----:B------:R-:W-:-:S06]  /*11b70*/  BRA.DIV ~URZ, `(.L_x_340) ;  /* 0x00007d127f007947 */ /* 0x000fcc000b800000 */
[----:B------:R1:W2:Y:S02]  /*11b80*/  SHFL.IDX PT, R7, R4, RZ, 0x181f ;  /* 0x00181fff04077589 */ /* 0x0002a400000e0000 */
.L_x_431:
[----:B------:R-:W-:-:S05]  /*11b90*/  BRA.DIV ~URZ, `(.L_x_341) ;  /* 0x00007d627f007947 */ /* 0x000fca000b800000 */
[----:B------:R-:W3:Y:S01]  /*11ba0*/  SHFL.IDX PT, R3, R0, RZ, 0x181f ;  /* 0x00181fff00037589 */ /* 0x000ee200000e0000 */
[C---:B------:R-:W-:Y:S02]  /*11bb0*/  IADD3 R2, -R207.reuse, 0x10, RZ ;  /* 0x00000010cf027810 */ /* 0x040fe40007ffe1ff */
[----:B------:R-:W-:Y:S02]  /*11bc0*/  ISETP.NE.U32.AND P2, PT, R207, RZ, PT ;  /* 0x000000ffcf00720c */ /* 0x000fe40003f45070 */
[----:B------:R-:W-:Y:S04]  /*11bd0*/  LOP3.LUT R2, R2, 0xf, RZ, 0xc0, !PT ;  /* 0x0000000f02027812 */ /* 0x000fe800078ec0ff */
[C-C-:B---3--:R-:W-:Y:S02]  /*11be0*/  IADD3 R8, P1, P0, R2.reuse, R3, R5.reuse ;  /* 0x0000000302087210 */ /* 0x148fe4000783e005 */
[----:B------:R-:W3:Y:S02]  /*11bf0*/  SHFL.IDX PT, R3, R0, 0x1, 0x181f ;  /* 0x00381f0000037f89 */ /* 0x000ee400000e0000 */
[--C-:B--2---:R-:W-:Y:S02]  /*11c00*/  IADD3.X R9, RZ, R7, R6.reuse, P1, P0 ;  /* 0x00000007ff097210 */ /* 0x104fe40000fe0406 */
[----:B------:R-:W2:Y:S04]  /*11c10*/  SHFL.IDX PT, R7, R4, 0x1, 0x181f ;  /* 0x00381f0004077f89 */ /* 0x000ea800000e0000 */
[----:B------:R3:W-:Y:S02]  /*11c20*/  LDGSTS.E.BYPASS.LTC128B.128.ZFILL [R209+0x2900], [R8.64], P2 ;  /* 0x0290000008d17fae */ /* 0x0007e40009141d48 */
        /* <DEDUP_REMOVED lines=9> */
[----:B------:R4:W-:Y:S04]  /*11cc0*/  LDGSTS.E.BYPASS.LTC128B.128.ZFILL [R209+0x3900], [R8.64], P2 ;  /* 0x0390000008d17fae */ /* 0x0009e80009141d48 */
[----:B-1----:R-:W1:Y:S04]  /*11cd0*/  SHFL.IDX PT, R4, R4, 0x4, 0x181f ;  /* 0x00981f0004047f89 */ /* 0x002e6800000e0000 */
[----:B------:R-:W1:Y:S01]  /*11ce0*/  SHFL.IDX PT, R0, R0, 0x4, 0x181f ;  /* 0x00981f0000007f89 */ /* 0x000e6200000e0000 */
[----:B---3--:R-:W-:Y:S04]  /*11cf0*/  IADD3 R2, P1, P0, R2, R3, R5 ;  /* 0x0000000302027210 */ /* 0x008fe8000783e005 */
[----:B--2---:R-:W-:Y:S05]  /*11d00*/  IADD3.X R3, RZ, R7, R6, P1, P0 ;  /* 0x00000007ff037210 */ /* 0x004fea0000fe0406 */
[----:B------:R4:W-:Y:S04]  /*11d10*/  LDGSTS.E.BYPASS.LTC128B.128.ZFILL [R209+0x4100], [R2.64], P2 ;  /* 0x0410000002d17fae */ /* 0x0009e80009141d48 */
.L_x_432:
[C---:B----4-:R-:W-:Y:S02]  /*11d20*/  IADD3 R2, -R207.reuse, 0x10, RZ ;  /* 0x00000010cf027810 */ /* 0x050fe40007ffe1ff */
        /* <DEDUP_REMOVED lines=8> */
.L_x_339:
[----:B--234-:R-:W-:Y:S05]  /*11db0*/  BSYNC B0 ;  /* 0x0000000000007941 */ /* 0x01cfea0003800000 */
.L_x_338:
        /* <DEDUP_REMOVED lines=82> */
[----:B------:R-:W1:Y:S02]  /*122e0*/  SHFL.BFLY PT, R0, R4, 0x2, 0x1f ;  /* 0x0c401f0004007f89 */ /* 0x000e6400000e0000 */
[----:B-1----:R-:W-:Y:S05]  /*122f0*/  FMNMX.FTZ R0, R4, R0, !PT ;  /* 0x0000000004007209 */ /* 0x002fea0007810000 */
[----:B------:R-:W1:Y:S02]  /*12300*/  SHFL.BFLY PT, R2, R0, 0x1, 0x1f ;  /* 0x0c201f0000027f89 */ /* 0x000e6400000e0000 */
[----:B-1----:R-:W-:Y:S02]  /*12310*/  FMNMX.FTZ R71, R0, R2, !PT ;  /* 0x0000000200477209 */ /* 0x002fe40007810000 */
        /* <DEDUP_REMOVED lines=10> */
[----:B------:R1:W2:Y:S02]  /*123c0*/  SHFL.BFLY PT, R0, R4, 0x1, 0x1f ;  /* 0x0c201f0004007f89 */ /* 0x0002a400000e0000 */
.L_x_433:
[C---:B------:R-:W-:Y:S01]  /*123d0*/  FMUL.FTZ R2, R71.reuse, c[0x0][0x2d0] ;  /* 0x0000b40047027a20 */ /* 0x040fe20000410000 */
[----:B--2---:R-:W-:Y:S01]  /*123e0*/  FMNMX.FTZ R68, R0, R4, !PT ;  /* 0x0000000400447209 */ /* 0x004fe20007810000 */
[----:B------:R-:W-:Y:S01]  /*123f0*/  FADD.FTZ R0, -R71, R89 ;  /* 0x0000005947007221 */ /* 0x000fe20000010100 */
[----:B------:R-:W-:Y:S01]  /*12400*/  WARPSYNC 0xffffffff ;  /* 0xffffffff00007948 */ /* 0x000fe20003800000 */
[--C-:B------:R-:W-:Y:S01]  /*12410*/  FFMA.FTZ R3, R217, c[0x0][0x2d0], -R2.reuse ;  /* 0x0000b400d9037a23 */ /* 0x100fe20000010802 */
[----:B------:R-:W-:Y:S01]  /*12420*/  LDSM.16.MT88.4 R52, [R193] ;  /* 0x00000000c134783b */ /* 0x000fe20000004200 */
[----:B------:R-:W-:Y:S01]  /*12430*/  FMUL.FTZ R0, R0, c[0x0][0x2d0] ;  /* 0x0000b40000007a20 */ /* 0x000fe20000410000 */
[----:B------:R-:W-:Y:S01]  /*12440*/  ISETP.GT.AND P0, PT, R240, R252, PT ;  /* 0x000000fcf000720c */ /* 0x000fe20003f04270 */
[--C-:B-1----:R-:W-:Y:S02]  /*12450*/  FFMA.FTZ R4, R215, c[0x0][0x2d0], -R2.reuse ;  /* 0x0000b400d7047a23 */ /* 0x102fe40000010802 */
[----:B------:R-:W-:Y:S01]  /*12460*/  MUFU.EX2 R65, R0 ;  /* 0x0000000000417308 */ /* 0x000fe20000000800 */
[--C-:B------:R-:W-:Y:S02]  /*12470*/  FFMA.FTZ R180, R38, c[0x0][0x2d0], -R2.reuse ;  /* 0x0000b40026b47a23 */ /* 0x100fe40000010802 */
[--C-:B------:R-:W-:Y:S01]  /*12480*/  FFMA.FTZ R183, R161, c[0x0][0x2d0], -R2.reuse ;  /* 0x0000b400a1b77a23 */ /* 0x100fe20000010802 */
[----:B------:R-:W-:Y:S01]  /*12490*/  LDSM.16.MT88.4 R80, [R195] ;  /* 0x00000000c350783b */ /* 0x000fe20000004200 */
[--C-:B------:R-:W-:Y:S02]  /*124a0*/  FFMA.FTZ R182, R160, c[0x0][0x2d0], -R2.reuse ;  /* 0x0000b400a0b67a23 */ /* 0x100fe40000010802 */
[--C-:B------:R-:W-:Y:S02]  /*124b0*/  FFMA.FTZ R181, R40, c[0x0][0x2d0], -R2.reuse ;  /* 0x0000b40028b57a23 */ /* 0x100fe40000010802 */
[--C-:B------:R-:W-:Y:S01]  /*124c0*/  FFMA.FTZ R231, R20, c[0x0][0x2d0], -R2.reuse ;  /* 0x0000b40014e77a23 */ /* 0x100fe20000010802 */
[----:B------:R-:W-:Y:S01]  /*124d0*/  MUFU.EX2 R3, R3 ;  /* 0x0000000300037308 */ /* 0x000fe20000000800 */
[--C-:B------:R-:W-:Y:S02]  /*124e0*/  FFMA.FTZ R6, R186, c[0x0][0x2d0], -R2.reuse ;  /* 0x0000b400ba067a23 */ /* 0x100fe40000010802 */
[--C-:B------:R-:W-:Y:S02]  /*124f0*/  FFMA.FTZ R7, R185, c[0x0][0x2d0], -R2.reuse ;  /* 0x0000b400b9077a23 */ /* 0x100fe40000010802 */
        /* <DEDUP_REMOVED lines=12> */
[----:B------:R-:W-:Y:S05]  /*125c0*/  FFMA.FTZ R238, R10, c[0x0][0x2d0], -R2 ;  /* 0x0000b4000aee7a23 */ /* 0x000fea0000010802 */
[----:B------:R-:W-:Y:S10]  /*125d0*/  MUFU.EX2 R2, R4 ;  /* 0x0000000400027308 */ /* 0x000ff40000000800 */
[----:B------:R-:W1:Y:S02]  /*125e0*/  MUFU.EX2 R10, R6 ;  /* 0x00000006000a7308 */ /* 0x000e640000000800 */
[----:B-1----:R-:W-:Y:S01]  /*125f0*/  F2FP.BF16.PACK_AB R74, R9, R10 ;  /* 0x0000000a094a723e */ /* 0x002fe200000010ff */
[----:B------:R-:W-:Y:S01]  /*12600*/  FFMA.FTZ R0, R65, R239, R2 ;  /* 0x000000ef41007223 */ /* 0x000fe20000010002 */
[C---:B------:R-:W-:Y:S01]  /*12610*/  F2FP.BF16.PACK_AB R72, R3.reuse, R2 ;  /* 0x000000020348723e */ /* 0x040fe200000010ff */
[C---:B------:R-:W-:Y:S02]  /*12620*/  FMUL.FTZ R2, R70.reuse, c[0x0][0x2d0] ;  /* 0x0000b40046027a20 */ /* 0x040fe40000410000 */
[----:B------:R-:W-:Y:S02]  /*12630*/  FADD.FTZ R8, R3, R0 ;  /* 0x0000000003087221 */ /* 0x000fe40000010000 */
[----:B------:R-:W-:Y:S02]  /*12640*/  FADD.FTZ R0, -R70, R90 ;  /* 0x0000005a46007221 */ /* 0x000fe40000010100 */
[----:B------:R-:W-:Y:S01]  /*12650*/  MUFU.EX2 R90, R185 ;  /* 0x000000b9005a7308 */ /* 0x000fe20000000800 */
[--C-:B------:R-:W-:Y:S02]  /*12660*/  FFMA.FTZ R5, R220, c[0x0][0x2d0], -R2.reuse ;  /* 0x0000b400dc057a23 */ /* 0x100fe40000010802 */
[----:B------:R-:W-:Y:S02]  /*12670*/  FMUL.FTZ R0, R0, c[0x0][0x2d0] ;  /* 0x0000b40000007a20 */ /* 0x000fe40000410000 */
[--C-:B------:R-:W-:Y:S02]  /*12680*/  FFMA.FTZ R20, R211, c[0x0][0x2d0], -R2.reuse ;  /* 0x0000b400d3147a23 */ /* 0x100fe40000010802 */
[--C-:B------:R-:W-:Y:S02]  /*12690*/  FFMA.FTZ R217, R37, c[0x0][0x2d0], -R2.reuse ;  /* 0x0000b40025d97a23 */ /* 0x100fe40000010802 */
[C---:B------:R-:W-:Y:S01]  /*126a0*/  FMUL.FTZ R48, R65.reuse, R148 ;  /* 0x0000009441307220 */ /* 0x040fe20000410000 */
[----:B------:R-:W-:Y:S01]  /*126b0*/  MUFU.EX2 R3, R0 ;  /* 0x0000000000037308 */ /* 0x000fe20000000800 */
[----:B------:R-:W-:Y:S02]  /*126c0*/  FMUL.FTZ R49, R65, R149 ;  /* 0x0000009541317220 */ /* 0x000fe40000410000 */
[--C-:B------:R-:W-:Y:S02]  /*126d0*/  FFMA.FTZ R32, R210, c[0x0][0x2d0], -R2.reuse ;  /* 0x0000b400d2207a23 */ /* 0x100fe40000010802 */
[--C-:B------:R-:W-:Y:S02]  /*126e0*/  FFMA.FTZ R170, R189, c[0x0][0x2d0], -R2.reuse ;  /* 0x0000b400bdaa7a23 */ /* 0x100fe40000010802 */
[--C-:B------:R-:W-:Y:S02]  /*126f0*/  FFMA.FTZ R220, R23, c[0x0][0x2d0], -R2.reuse ;  /* 0x0000b40017dc7a23 */ /* 0x100fe40000010802 */
[--C-:B------:R-:W-:Y:S01]  /*12700*/  FFMA.FTZ R4, R221, c[0x0][0x2d0], -R2.reuse ;  /* 0x0000b400dd047a23 */ /* 0x100fe20000010802 */
[----:B------:R-:W1:Y:S01]  /*12710*/  MUFU.EX2 R5, R5 ;  /* 0x0000000500057308 */ /* 0x000e620000000800 */
[--C-:B------:R-:W-:Y:S02]  /*12720*/  FFMA.FTZ R166, R166, c[0x0][0x2d0], -R2.reuse ;  /* 0x0000b400a6a67a23 */ /* 0x100fe40000010802 */
        /* <DEDUP_REMOVED lines=11> */
[----:B------:R-:W-:Y:S02]  /*127e0*/  FFMA.FTZ R242, R12, c[0x0][0x2d0], -R2 ;  /* 0x0000b4000cf27a23 */ /* 0x000fe40000010802 */
[----:B------:R-:W2:Y:S01]  /*127f0*/  MUFU.EX2 R2, R4 ;  /* 0x0000000400027308 */ /* 0x000ea20000000800 */
[C---:B-1----:R-:W-:Y:S02]  /*12800*/  FFMA.FTZ R0, R3.reuse, R243, R5 ;  /* 0x000000f303007223 */ /* 0x042fe40000010005 */
[C---:B------:R-:W-:Y:S02]  /*12810*/  FMUL.FTZ R50, R3.reuse, R150 ;  /* 0x0000009603327220 */ /* 0x040fe40000410000 */
[----:B------:R-:W-:Y:S02]  /*12820*/  FMUL.FTZ R51, R3, R151 ;  /* 0x0000009703337220 */ /* 0x000fe40000410000 */
[----:B------:R-:W-:Y:S01]  /*12830*/  LDSM.16.MT88.4 R148, [R193+0x2000] ;  /* 0x00200000c194783b */ /* 0x000fe20000004200 */
[C---:B--2---:R-:W-:Y:S01]  /*12840*/  FADD.FTZ R33, R2.reuse, R0 ;  /* 0x0000000002217221 */ /* 0x044fe20000010000 */
[----:B------:R-:W-:Y:S01]  /*12850*/  F2FP.BF16.PACK_AB R73, R2, R5 ;  /* 0x000000050249723e */ /* 0x000fe200000010ff */
[C---:B------:R-:W-:Y:S02]  /*12860*/  FADD.FTZ R0, -R69.reuse, R91 ;  /* 0x0000005b45007221 */ /* 0x040fe40000010100 */
[----:B------:R-:W-:Y:S01]  /*12870*/  MUFU.EX2 R91, R186 ;  /* 0x000000ba005b7308 */ /* 0x000fe20000000800 */
[----:B------:R-:W-:Y:S02]  /*12880*/  FMUL.FTZ R4, R69, c[0x0][0x2d0] ;  /* 0x0000b40045047a20 */ /* 0x000fe40000410000 */
[----:B------:R-:W-:Y:S02]  /*12890*/  FMUL.FTZ R0, R0, c[0x0][0x2d0] ;  /* 0x0000b40000007a20 */ /* 0x000fe40000410000 */
[--C-:B------:R-:W-:Y:S02]  /*128a0*/  FFMA.FTZ R189, R36, c[0x0][0x2d0], -R4.reuse ;  /* 0x0000b40024bd7a23 */ /* 0x100fe40000010804 */
[--C-:B------:R-:W-:Y:S02]  /*128b0*/  FFMA.FTZ R5, R224, c[0x0][0x2d0], -R4.reuse ;  /* 0x0000b400e0057a23 */ /* 0x100fe40000010804 */
[--C-:B------:R-:W-:Y:S01]  /*128c0*/  FFMA.FTZ R6, R225, c[0x0][0x2d0], -R4.reuse ;  /* 0x0000b400e1067a23 */ /* 0x100fe20000010804 */
[----:B------:R1:W-:Y:S01]  /*128d0*/  MUFU.EX2 R2, R0 ;  /* 0x0000000000027308 */ /* 0x0003e20000000800 */
[--C-:B------:R-:W-:Y:S02]  /*128e0*/  FFMA.FTZ R19, R223, c[0x0][0x2d0], -R4.reuse ;  /* 0x0000b400df137a23 */ /* 0x100fe40000010804 */
[--C-:B------:R-:W-:Y:S02]  /*128f0*/  FFMA.FTZ R18, R222, c[0x0][0x2d0], -R4.reuse ;  /* 0x0000b400de127a23 */ /* 0x100fe40000010804 */
[--C-:B------:R-:W-:Y:S02]  /*12900*/  FFMA.FTZ R64, R190, c[0x0][0x2d0], -R4.reuse ;  /* 0x0000b400be407a23 */ /* 0x100fe40000010804 */
[--C-:B------:R-:W-:Y:S02]  /*12910*/  FFMA.FTZ R190, R39, c[0x0][0x2d0], -R4.reuse ;  /* 0x0000b40027be7a23 */ /* 0x100fe40000010804 */
[----:B------:R-:W-:Y:S01]  /*12920*/  LDSM.16.MT88.4 R36, [R196] ;  /* 0x00000000c424783b */ /* 0x000fe20000004200 */
[----:B------:R2:W-:Y:S01]  /*12930*/  MUFU.EX2 R23, R5 ;  /* 0x0000000500177308 */ /* 0x0005e20000000800 */
[--C-:B------:R-:W-:Y:S02]  /*12940*/  FFMA.FTZ R223, R22, c[0x0][0x2d0], -R4.reuse ;  /* 0x0000b40016df7a23 */ /* 0x100fe40000010804 */
[--C-:B------:R-:W-:Y:S02]  /*12950*/  FFMA.FTZ R160, R216, c[0x0][0x2d0], -R4.reuse ;  /* 0x0000b400d8a07a23 */ /* 0x100fe40000010804 */
[--C-:B------:R-:W-:Y:S02]  /*12960*/  FFMA.FTZ R67, R212, c[0x0][0x2d0], -R4.reuse ;  /* 0x0000b400d4437a23 */ /* 0x100fe40000010804 */
[--C-:B------:R-:W-:Y:S02]  /*12970*/  FFMA.FTZ R66, R191, c[0x0][0x2d0], -R4.reuse ;  /* 0x0000b400bf427a23 */ /* 0x100fe40000010804 */
[--C-:B------:R-:W-:Y:S01]  /*12980*/  FFMA.FTZ R172, R178, c[0x0][0x2d0], -R4.reuse ;  /* 0x0000b400b2ac7a23 */ /* 0x100fe20000010804 */
[----:B------:R-:W3:Y:S01]  /*12990*/  MUFU.EX2 R22, R6 ;  /* 0x0000000600167308 */ /* 0x000ee20000000800 */
[--C-:B------:R-:W-:Y:S02]  /*129a0*/  FFMA.FTZ R176, R176, c[0x0][0x2d0], -R4.reuse ;  /* 0x0000b400b0b07a23 */ /* 0x100fe40000010804 */
[----:B------:R-:W-:Y:S02]  /*129b0*/  FFMA.FTZ R177, R163, c[0x0][0x2d0], -R4 ;  /* 0x0000b400a3b17a23 */ /* 0x000fe40000010804 */
[----:B-1----:R-:W-:Y:S02]  /*129c0*/  FADD.FTZ R0, -R68, R92 ;  /* 0x0000005c44007221 */ /* 0x002fe40000010100 */
[--C-:B------:R-:W-:Y:S02]  /*129d0*/  FFMA.FTZ R188, R162, c[0x0][0x2d0], -R4.reuse ;  /* 0x0000b400a2bc7a23 */ /* 0x100fe40000010804 */
[--C-:B------:R-:W-:Y:S01]  /*129e0*/  FFMA.FTZ R191, R44, c[0x0][0x2d0], -R4.reuse ;  /* 0x0000b4002cbf7a23 */ /* 0x100fe20000010804 */
[----:B------:R-:W-:Y:S01]  /*129f0*/  MUFU.EX2 R243, R64 ;  /* 0x0000004000f37308 */ /* 0x000fe20000000800 */
[--C-:B------:R-:W-:Y:S02]  /*12a00*/  FFMA.FTZ R178, R31, c[0x0][0x2d0], -R4.reuse ;  /* 0x0000b4001fb27a23 */ /* 0x100fe40000010804 */
[--C-:B------:R-:W-:Y:S02]  /*12a10*/  FFMA.FTZ R222, R24, c[0x0][0x2d0], -R4.reuse ;  /* 0x0000b40018de7a23 */ /* 0x100fe40000010804 */
[--C-:B------:R-:W-:Y:S02]  /*12a20*/  FFMA.FTZ R224, R17, c[0x0][0x2d0], -R4.reuse ;  /* 0x0000b40011e07a23 */ /* 0x100fe40000010804 */
[----:B------:R-:W-:Y:S02]  /*12a30*/  FFMA.FTZ R225, R14, c[0x0][0x2d0], -R4 ;  /* 0x0000b4000ee17a23 */ /* 0x000fe40000010804 */
[----:B------:R-:W-:Y:S01]  /*12a40*/  FMUL.FTZ R4, R68, c[0x0][0x2d0] ;  /* 0x0000b40044047a20 */ /* 0x000fe20000410000 */
[----:B------:R-:W-:Y:S01]  /*12a50*/  MUFU.EX2 R186, R173 ;  /* 0x000000ad00ba7308 */ /* 0x000fe20000000800 */
[----:B------:R-:W-:Y:S02]  /*12a60*/  FMUL.FTZ R0, R0, c[0x0][0x2d0] ;  /* 0x0000b40000007a20 */ /* 0x000fe40000410000 */
[--C-:B--2---:R-:W-:Y:S01]  /*12a70*/  FFMA.FTZ R5, R226, c[0x0][0x2d0], -R4.reuse ;  /* 0x0000b400e2057a23 */ /* 0x104fe20000010804 */
[----:B---3--:R-:W-:Y:S01]  /*12a80*/  F2FP.BF16.PACK_AB R76, R22, R23 ;  /* 0x00000017164c723e */ /* 0x008fe200000010ff */
[--C-:B------:R-:W-:Y:S02]  /*12a90*/  FFMA.FTZ R216, R34, c[0x0][0x2d0], -R4.reuse ;  /* 0x0000b40022d87a23 */ /* 0x100fe40000010804 */
[--C-:B------:R-:W-:Y:S02]  /*12aa0*/  FFMA.FTZ R226, R21, c[0x0][0x2d0], -R4.reuse ;  /* 0x0000b40015e27a23 */ /* 0x100fe40000010804 */
[C---:B------:R-:W-:Y:S01]  /*12ab0*/  FMUL.FTZ R60, R2.reuse, R96 ;  /* 0x00000060023c7220 */ /* 0x040fe20000410000 */
[----:B------:R-:W1:Y:S01]  /*12ac0*/  MUFU.EX2 R0, R0 ;  /* 0x0000000000007308 */ /* 0x000e620000000800 */
[----:B------:R-:W-:Y:S02]  /*12ad0*/  FMUL.FTZ R61, R2, R97 ;  /* 0x00000061023d7220 */ /* 0x000fe40000410000 */
[--C-:B------:R-:W-:Y:S02]  /*12ae0*/  FFMA.FTZ R7, R227, c[0x0][0x2d0], -R4.reuse ;  /* 0x0000b400e3077a23 */ /* 0x100fe40000010804 */
[--C-:B------:R-:W-:Y:S02]  /*12af0*/  FFMA.FTZ R162, R218, c[0x0][0x2d0], -R4.reuse ;  /* 0x0000b400daa27a23 */ /* 0x100fe40000010804 */
[--C-:B------:R-:W-:Y:S02]  /*12b00*/  FFMA.FTZ R164, R213, c[0x0][0x2d0], -R4.reuse ;  /* 0x0000b400d5a47a23 */ /* 0x100fe40000010804 */
[--C-:B------:R-:W-:Y:S01]  /*12b10*/  FFMA.FTZ R207, R46, c[0x0][0x2d0], -R4.reuse ;  /* 0x0000b4002ecf7a23 */ /* 0x100fe20000010804 */
[----:B------:R-:W2:Y:S01]  /*12b20*/  MUFU.EX2 R34, R5 ;  /* 0x0000000500227308 */ /* 0x000ea20000000800 */
[--C-:B------:R-:W-:Y:S02]  /*12b30*/  FFMA.FTZ R213, R43, c[0x0][0x2d0], -R4.reuse ;  /* 0x0000b4002bd57a23 */ /* 0x100fe40000010804 */
[--C-:B------:R-:W-:Y:S02]  /*12b40*/  FFMA.FTZ R218, R27, c[0x0][0x2d0], -R4.reuse ;  /* 0x0000b4001bda7a23 */ /* 0x100fe40000010804 */
[----:B------:R-:W-:Y:S02]  /*12b50*/  FFMA.FTZ R227, R15, c[0x0][0x2d0], -R4 ;  /* 0x0000b4000fe37a23 */ /* 0x000fe40000010804 */
[----:B------:R-:W-:Y:S02]  /*12b60*/  FADD.FTZ R6, R10, R8 ;  /* 0x000000080a067221 */ /* 0x000fe40000010000 */
[--C-:B------:R-:W-:Y:S01]  /*12b70*/  FFMA.FTZ R17, R229, c[0x0][0x2d0], -R4.reuse ;  /* 0x0000b400e5117a23 */ /* 0x100fe20000010804 */
[----:B------:R-:W-:Y:S01]  /*12b80*/  MUFU.EX2 R185, R164 ;  /* 0x000000a400b97308 */ /* 0x000fe20000000800 */
[--C-:B------:R-:W-:Y:S02]  /*12b90*/  FFMA.FTZ R16, R228, c[0x0][0x2d0], -R4.reuse ;  /* 0x0000b400e4107a23 */ /* 0x100fe40000010804 */
[----:B------:R-:W-:Y:S02]  /*12ba0*/  FFMA.FTZ R163, R219, c[0x0][0x2d0], -R4 ;  /* 0x0000b400dba37a23 */ /* 0x000fe40000010804 */
[C---:B-1----:R-:W-:Y:S02]  /*12bb0*/  FMUL.FTZ R46, R0.reuse, R106 ;  /* 0x0000006a002e7220 */ /* 0x042fe40000410000 */
[C---:B------:R-:W-:Y:S02]  /*12bc0*/  FMUL.FTZ R47, R0.reuse, R107 ;  /* 0x0000006b002f7220 */ /* 0x040fe40000410000 */
[C---:B------:R-:W-:Y:S01]  /*12bd0*/  FMUL.FTZ R62, R0.reuse, R98 ;  /* 0x00000062003e7220 */ /* 0x040fe20000410000 */
[----:B------:R-:W-:Y:S01]  /*12be0*/  MUFU.EX2 R229, R166 ;  /* 0x000000a600e57308 */ /* 0x000fe20000000800 */
[C---:B------:R-:W-:Y:S02]  /*12bf0*/  FMUL.FTZ R63, R0.reuse, R99 ;  /* 0x00000063003f7220 */ /* 0x040fe40000410000 */
[C---:B------:R-:W-:Y:S01]  /*12c00*/  FMUL.FTZ R10, R0.reuse, R126 ;  /* 0x0000007e000a7220 */ /* 0x040fe20000410000 */
[----:B------:R-:W-:Y:S01]  /*12c10*/  LDSM.16.MT88.4 R96, [R192+0x800] ;  /* 0x00080000c060783b */ /* 0x000fe20000004200 */
[C---:B------:R-:W-:Y:S02]  /*12c20*/  FMUL.FTZ R11, R0.reuse, R127 ;  /* 0x0000007f000b7220 */ /* 0x040fe40000410000 */
[C---:B------:R-:W-:Y:S02]  /*12c30*/  FMUL.FTZ R14, R0.reuse, R122 ;  /* 0x0000007a000e7220 */ /* 0x040fe40000410000 */
[C---:B------:R-:W-:Y:S01]  /*12c40*/  FMUL.FTZ R15, R0.reuse, R123 ;  /* 0x0000007b000f7220 */ /* 0x040fe20000410000 */
[----:B------:R-:W-:Y:S01]  /*12c50*/  MUFU.EX2 R127, R66 ;  /* 0x00000042007f7308 */ /* 0x000fe20000000800 */
[C---:B------:R-:W-:Y:S02]  /*12c60*/  FMUL.FTZ R26, R0.reuse, R118 ;  /* 0x00000076001a7220 */ /* 0x040fe40000410000 */
[C---:B------:R-:W-:Y:S02]  /*12c70*/  FMUL.FTZ R27, R0.reuse, R119 ;  /* 0x00000077001b7220 */ /* 0x040fe40000410000 */
[C---:B------:R-:W-:Y:S02]  /*12c80*/  FMUL.FTZ R30, R0.reuse, R114 ;  /* 0x00000072001e7220 */ /* 0x040fe40000410000 */
[C---:B------:R-:W-:Y:S02]  /*12c90*/  FMUL.FTZ R31, R0.reuse, R115 ;  /* 0x00000073001f7220 */ /* 0x040fe40000410000 */
[C---:B------:R-:W-:Y:S01]  /*12ca0*/  FMUL.FTZ R42, R0.reuse, R110 ;  /* 0x0000006e002a7220 */ /* 0x040fe20000410000 */
[----:B------:R-:W-:Y:S01]  /*12cb0*/  MUFU.EX2 R178, R178 ;  /* 0x000000b200b27308 */ /* 0x000fe20000000800 */
[C---:B------:R-:W-:Y:S02]  /*12cc0*/  FMUL.FTZ R43, R0.reuse, R111 ;  /* 0x0000006f002b7220 */ /* 0x040fe40000410000 */
[C---:B------:R-:W-:Y:S02]  /*12cd0*/  FMUL.FTZ R58, R0.reuse, R102 ;  /* 0x00000066003a7220 */ /* 0x040fe40000410000 */
[C---:B------:R-:W-:Y:S02]  /*12ce0*/  FMUL.FTZ R59, R0.reuse, R103 ;  /* 0x00000067003b7220 */ /* 0x040fe40000410000 */
[----:B--2---:R-:W-:Y:S02]  /*12cf0*/  FFMA.FTZ R92, R0, R247, R34 ;  /* 0x000000f7005c7223 */ /* 0x004fe40000010022 */
[--C-:B------:R-:W-:Y:S01]  /*12d00*/  FFMA.FTZ R161, R214, c[0x0][0x2d0], -R4.reuse ;  /* 0x0000b400d6a17a23 */ /* 0x100fe20000010804 */
[----:B------:R1:W-:Y:S01]  /*12d10*/  MUFU.EX2 R0, R20 ;  /* 0x0000001400007308 */ /* 0x0003e20000000800 */
[--C-:B------:R-:W-:Y:S02]  /*12d20*/  FFMA.FTZ R184, R184, c[0x0][0x2d0], -R4.reuse ;  /* 0x0000b400b8b87a23 */ /* 0x100fe40000010804 */
[--C-:B------:R-:W-:Y:S02]  /*12d30*/  FFMA.FTZ R179, R179, c[0x0][0x2d0], -R4.reuse ;  /* 0x0000b400b3b37a23 */ /* 0x100fe40000010804 */
[--C-:B------:R-:W-:Y:S02]  /*12d40*/  FFMA.FTZ R171, R171, c[0x0][0x2d0], -R4.reuse ;  /* 0x0000b400abab7a23 */ /* 0x100fe40000010804 */
[--C-:B------:R-:W-:Y:S02]  /*12d50*/  FFMA.FTZ R212, R45, c[0x0][0x2d0], -R4.reuse ;  /* 0x0000b4002dd47a23 */ /* 0x100fe40000010804 */
[--C-:B------:R-:W-:Y:S01]  /*12d60*/  FFMA.FTZ R214, R35, c[0x0][0x2d0], -R4.reuse ;  /* 0x0000b40023d67a23 */ /* 0x100fe20000010804 */
[----:B------:R-:W2:Y:S01]  /*12d70*/  MUFU.EX2 R102, R17 ;  /* 0x0000001100667308 */ /* 0x000ea20000000800 */
[----:B------:R-:W-:Y:S02]  /*12d80*/  FFMA.FTZ R219, R25, c[0x0][0x2d0], -R4 ;  /* 0x0000b40019db7a23 */ /* 0x000fe40000010804 */
[C---:B------:R-:W-:Y:S02]  /*12d90*/  FFMA.FTZ R4, R2.reuse, R246, R23 ;  /* 0x000000f602047223 */ /* 0x040fe40000010017 */
[----:B------:R-:W-:Y:S02]  /*12da0*/  FMUL.FTZ R57, R2, R101 ;  /* 0x0000006502397220 */ /* 0x000fe40000410000 */
[----:B------:R-:W-:Y:S02]  /*12db0*/  FADD.FTZ R101, R22, R4 ;  /* 0x0000000416657221 */ /* 0x000fe40000010000 */
[C---:B------:R-:W-:Y:S01]  /*12dc0*/  FMUL.FTZ R45, R2.reuse, R105 ;  /* 0x00000069022d7220 */ /* 0x040fe20000410000 */
[----:B------:R3:W-:Y:S01]  /*12dd0*/  MUFU.EX2 R103, R16 ;  /* 0x0000001000677308 */ /* 0x0007e20000000800 */
[C---:B------:R-:W-:Y:S02]  /*12de0*/  FMUL.FTZ R12, R2.reuse, R120 ;  /* 0x00000078020c7220 */ /* 0x040fe40000410000 */
[C---:B------:R-:W-:Y:S01]  /*12df0*/  FMUL.FTZ R44, R2.reuse, R104 ;  /* 0x00000068022c7220 */ /* 0x040fe20000410000 */
[----:B-1----:R-:W1:Y:S01]  /*12e00*/  LDSM.16.MT88.4 R20, [R192] ;  /* 0x00000000c014783b */ /* 0x002e620000004200 */
[----:B------:R-:W-:Y:S02]  /*12e10*/  FMUL.FTZ R13, R2, R121 ;  /* 0x00000079020d7220 */ /* 0x000fe40000410000 */
[----:B------:R-:W-:Y:S02]  /*12e20*/  FADD.FTZ R165, R9, R6 ;  /* 0x0000000609a57221 */ /* 0x000fe40000010000 */
[----:B------:R-:W-:Y:S01]  /*12e30*/  FMUL.FTZ R6, R3, R130 ;  /* 0x0000008203067220 */ /* 0x000fe20000410000 */
[----:B------:R-:W4:Y:S01]  /*12e40*/  MUFU.EX2 R105, R32 ;  /* 0x0000002000697308 */ /* 0x000f220000000800 */
[C---:B------:R-:W-:Y:S02]  /*12e50*/  FMUL.FTZ R4, R65.reuse, R128 ;  /* 0x0000008041047220 */ /* 0x040fe40000410000 */
[C---:B------:R-:W-:Y:S01]  /*12e60*/  FMUL.FTZ R5, R65.reuse, R129 ;  /* 0x0000008141057220 */ /* 0x040fe20000410000 */
[----:B--2---:R-:W-:Y:S01]  /*12e70*/  F2FP.BF16.PACK_AB R77, R102, R34 ;  /* 0x00000022664d723e */ /* 0x004fe200000010ff */
[C---:B------:R-:W-:Y:S02]  /*12e80*/  FMUL.FTZ R8, R2.reuse, R124 ;  /* 0x0000007c02087220 */ /* 0x040fe40000410000 */
[C---:B------:R-:W-:Y:S02]  /*12e90*/  FMUL.FTZ R9, R2.reuse, R125 ;  /* 0x0000007d02097220 */ /* 0x040fe40000410000 */
[----:B------:R-:W-:Y:S01]  /*12ea0*/  FMUL.FTZ R17, R65, R133 ;  /* 0x0000008541117220 */ /* 0x000fe20000410000 */
[----:B------:R-:W2:Y:S01]  /*12eb0*/  MUFU.EX2 R120, R7 ;  /* 0x0000000700787308 */ /* 0x000ea20000000800 */
[C---:B------:R-:W-:Y:S02]  /*12ec0*/  FMUL.FTZ R34, R3.reuse, R142 ;  /* 0x0000008e03227220 */ /* 0x040fe40000410000 */
[----:B------:R-:W-:Y:S02]  /*12ed0*/  FMUL.FTZ R35, R3, R143 ;  /* 0x0000008f03237220 */ /* 0x000fe40000410000 */
[C---:B---3--:R-:W-:Y:S02]  /*12ee0*/  FMUL.FTZ R16, R65.reuse, R132 ;  /* 0x0000008441107220 */ /* 0x048fe40000410000 */
[----:B------:R-:W-:Y:S02]  /*12ef0*/  FMUL.FTZ R56, R2, R100 ;  /* 0x0000006402387220 */ /* 0x000fe40000410000 */
[----:B------:R-:W-:Y:S01]  /*12f00*/  FADD.FTZ R100, R0, R33 ;  /* 0x0000002100647221 */ /* 0x000fe20000010000 */
[----:B------:R3:W-:Y:S01]  /*12f10*/  MUFU.EX2 R104, R19 ;  /* 0x0000001300687308 */ /* 0x0007e20000000800 */
[----:B------:R-:W-:Y:S02]  /*12f20*/  FMUL.FTZ R33, R65, R141 ;  /* 0x0000008d41217220 */ /* 0x000fe40000410000 */
[C---:B------:R-:W-:Y:S01]  /*12f30*/  FMUL.FTZ R40, R2.reuse, R108 ;  /* 0x0000006c02287220 */ /* 0x040fe20000410000 */
[----:B----4-:R-:W-:Y:S01]  /*12f40*/  F2FP.BF16.PACK_AB R75, R105, R0 ;  /* 0x00000000694b723e */ /* 0x010fe200000010ff */
[C---:B------:R-:W-:Y:S02]  /*12f50*/  FMUL.FTZ R32, R65.reuse, R140 ;  /* 0x0000008c41207220 */ /* 0x040fe40000410000 */
[----:B------:R-:W-:Y:S01]  /*12f60*/  LDSM.16.MT88.4 R140, [R196+0x2000] ;  /* 0x00200000c48c783b */ /* 0x000fe20000004200 */
[----:B------:R-:W-:Y:S02]  /*12f70*/  FMUL.FTZ R41, R2, R109 ;  /* 0x0000006d02297220 */ /* 0x000fe40000410000 */
[----:B------:R-:W4:Y:S01]  /*12f80*/  MUFU.EX2 R121, R18 ;  /* 0x0000001200797308 */ /* 0x000f220000000800 */
[----:B------:R-:W-:Y:S02]  /*12f90*/  FMUL.FTZ R64, R65, R156 ;  /* 0x0000009c41407220 */ /* 0x000fe40000410000 */
[C---:B------:R-:W-:Y:S01]  /*12fa0*/  FMUL.FTZ R66, R3.reuse, R158 ;  /* 0x0000009e03427220 */ /* 0x040fe20000410000 */
[----:B--2---:R-:W-:Y:S01]  /*12fb0*/  F2FP.BF16.PACK_AB R79, R120, R103 ;  /* 0x00000067784f723e */ /* 0x004fe200000010ff */
[----:B------:R-:W-:Y:S02]  /*12fc0*/  FMUL.FTZ R7, R3, R131 ;  /* 0x0000008303077220 */ /* 0x000fe40000410000 */
[----:B------:R-:W-:Y:S02]  /*12fd0*/  FADD.FTZ R0, R89, R165 ;  /* 0x000000a559007221 */ /* 0x000fe40000010000 */
[C---:B------:R-:W-:Y:S01]  /*12fe0*/  FMUL.FTZ R24, R2.reuse, R116 ;  /* 0x0000007402187220 */ /* 0x040fe20000410000 */
[----:B------:R-:W-:Y:S01]  /*12ff0*/  MUFU.EX2 R111, R183 ;  /* 0x000000b7006f7308 */ /* 0x000fe20000000800 */
[C---:B------:R-:W-:Y:S01]  /*13000*/  FMUL.FTZ R25, R2.reuse, R117 ;  /* 0x0000007502197220 */ /* 0x040fe20000410000 */
[-C--:B-1----:R-:W-:Y:S05]  /*13010*/  HMMA.16816.F32.BF16 R4, R72, R20.reuse, R4 ;  /* 0x000000144804723c */ /* 0x082fea0000041804 */
[----:B---3--:R-:W-:Y:S02]  /*13020*/  FMUL.FTZ R19, R3, R135 ;  /* 0x0000008703137220 */ /* 0x008fe40000410000 */
[C---:B------:R-:W-:Y:S01]  /*13030*/  FMUL.FTZ R28, R2.reuse, R112 ;  /* 0x00000070021c7220 */ /* 0x040fe20000410000 */
[----:B------:R-:W-:Y:S01]  /*13040*/  MUFU.EX2 R109, R182 ;  /* 0x000000b6006d7308 */ /* 0x000fe20000000800 */
[----:B------:R-:W-:Y:S03]  /*13050*/  FMUL.FTZ R29, R2, R113 ;  /* 0x00000071021d7220 */ /* 0x000fe60000410000 */
[----:B----4-:R-:W-:Y:S01]  /*13060*/  F2FP.BF16.PACK_AB R78, R121, R104 ;  /* 0x00000068794e723e */ /* 0x010fe200000010ff */
[----:B------:R-:W-:Y:S02]  /*13070*/  FMUL.FTZ R18, R3, R134 ;  /* 0x0000008603127220 */ /* 0x000fe40000410000 */
[----:B------:R-:W-:Y:S03]  /*13080*/  LDSM.16.MT88.4 R132, [R192+0x2000] ;  /* 0x00200000c084783b */ /* 0x000fe60000004200 */
[----:B------:R-:W-:Y:S01]  /*13090*/  MUFU.EX2 R110, R181 ;  /* 0x000000b5006e7308 */ /* 0x000fe20000000800 */
[C---:B------:R-:W-:Y:S07]  /*130a0*/  HMMA.16816.F32.BF16 R8, R76.reuse, R20, R8 ;  /* 0x000000144c08723c */ /* 0x040fee0000041808 */
[C---:B------:R-:W-:Y:S01]  /*130b0*/  FMUL.FTZ R20, R65.reuse, R136 ;  /* 0x0000008841147220 */ /* 0x040fe20000410000 */
[-C--:B------:R-:W-:Y:S01]  /*130c0*/  HMMA.16816.F32.BF16 R12, R76, R22.reuse, R12 ;  /* 0x000000164c0c723c */ /* 0x080fe2000004180c */
[----:B------:R-:W-:Y:S03]  /*130d0*/  MUFU.EX2 R108, R180 ;  /* 0x000000b4006c7308 */ /* 0x000fe60000000800 */
[----:B------:R-:W-:Y:S04]  /*130e0*/  FMUL.FTZ R21, R65, R137 ;  /* 0x0000008941157220 */ /* 0x000fe80000410000 */
[C---:B------:R-:W-:Y:S03]  /*130f0*/  HMMA.16816.F32.BF16 R16, R72.reuse, R22, R16 ;  /* 0x000000164810723c */ /* 0x040fe60000041810 */
[----:B------:R-:W1:Y:S04]  /*13100*/  MUFU.EX2 R2, R187 ;  /* 0x000000bb00027308 */ /* 0x000e680000000800 */
[C---:B------:R-:W-:Y:S02]  /*13110*/  FMUL.FTZ R22, R3.reuse, R138 ;  /* 0x0000008a03167220 */ /* 0x040fe40000410000 */
[----:B------:R-:W-:Y:S04]  /*13120*/  FMUL.FTZ R23, R3, R139 ;  /* 0x0000008b03177220 */ /* 0x000fe80000410000 */
[----:B------:R-:W-:Y:S03]  /*13130*/  MUFU.EX2 R166, R212 ;  /* 0x000000d400a67308 */ /* 0x000fe60000000800 */
[-C--:B------:R-:W-:Y:S07]  /*13140*/  HMMA.16816.F32.BF16 R20, R72, R36.reuse, R20 ;  /* 0x000000244814723c */ /* 0x080fee0000041814 */
[----:B------:R-:W-:Y:S01]  /*13150*/  MUFU.EX2 R165, R213 ;  /* 0x000000d500a57308 */ /* 0x000fe20000000800 */
[C---:B------:R-:W-:Y:S04]  /*13160*/  HMMA.16816.F32.BF16 R24, R76.reuse, R36, R24 ;  /* 0x000000244c18723c */ /* 0x040fe80000041818 */
[----:B-1----:R-:W-:Y:S03]  /*13170*/  FADD.FTZ R0, R2, R0 ;  /* 0x0000000002007221 */ /* 0x002fe60000010000 */
[C---:B------:R-:W-:Y:S01]  /*13180*/  FMUL.FTZ R36, R65.reuse, R144 ;  /* 0x0000009041247220 */ /* 0x040fe20000410000 */
[-C--:B------:R-:W-:Y:S01]  /*13190*/  HMMA.16816.F32.BF16 R28, R76, R38.reuse, R28 ;  /* 0x000000264c1c723c */ /* 0x080fe2000004181c */
[----:B------:R-:W-:Y:S03]  /*131a0*/  MUFU.EX2 R164, R214 ;  /* 0x000000d600a47308 */ /* 0x000fe60000000800 */
[----:B------:R-:W-:Y:S02]  /*131b0*/  FMUL.FTZ R37, R65, R145 ;  /* 0x0000009141257220 */ /* 0x000fe40000410000 */
[----:B------:R-:W-:Y:S02]  /*131c0*/  FADD.FTZ R0, R91, R0 ;  /* 0x000000005b007221 */ /* 0x000fe40000010000 */
[C---:B------:R-:W-:Y:S03]  /*131d0*/  HMMA.16816.F32.BF16 R32, R72.reuse, R38, R32 ;  /* 0x000000264820723c */ /* 0x040fe60000041820 */
[----:B------:R1:W-:Y:S01]  /*131e0*/  MUFU.EX2 R124, R67 ;  /* 0x00000043007c7308 */ /* 0x0003e20000000800 */
[----:B------:R-:W-:Y:S03]  /*131f0*/  FADD.FTZ R0, R90, R0 ;  /* 0x000000005a007221 */ /* 0x000fe60000010000 */
[C---:B------:R-:W-:Y:S02]  /*13200*/  FMUL.FTZ R38, R3.reuse, R146 ;  /* 0x0000009203267220 */ /* 0x040fe40000410000 */
[----:B------:R-:W-:Y:S03]  /*13210*/  FMUL.FTZ R39, R3, R147 ;  /* 0x0000009303277220 */ /* 0x000fe60000410000 */
[----:B------:R-:W-:Y:S01]  /*13220*/  FADD.FTZ R0, R111, R0 ;  /* 0x000000006f007221 */ /* 0x000fe20000010000 */
[----:B------:R-:W2:Y:S03]  /*13230*/  MUFU.EX2 R115, R170 ;  /* 0x000000aa00737308 */ /* 0x000ea60000000800 */
[-C--:B------:R-:W-:Y:S03]  /*13240*/  HMMA.16816.F32.BF16 R36, R72, R52.reuse, R36 ;  /* 0x000000344824723c */ /* 0x080fe60000041824 */
[----:B------:R-:W-:Y:S04]  /*13250*/  FADD.FTZ R0, R109, R0 ;  /* 0x000000006d007221 */ /* 0x000fe80000010000 */
[----:B------:R-:W-:Y:S01]  /*13260*/  FADD.FTZ R0, R110, R0 ;  /* 0x000000006e007221 */ /* 0x000fe20000010000 */
[C---:B------:R-:W-:Y:S01]  /*13270*/  HMMA.16816.F32.BF16 R40, R76.reuse, R52, R40 ;  /* 0x000000344c28723c */ /* 0x040fe20000041828 */
[----:B------:R-:W3:Y:S03]  /*13280*/  MUFU.EX2 R123, R169 ;  /* 0x000000a9007b7308 */ /* 0x000ee60000000800 */
[----:B-1----:R-:W-:Y:S03]  /*13290*/  FMUL.FTZ R67, R3, R159 ;  /* 0x0000009f03437220 */ /* 0x002fe60000410000 */
[C---:B------:R-:W-:Y:S01]  /*132a0*/  FMUL.FTZ R52, R65.reuse, R152 ;  /* 0x0000009841347220 */ /* 0x040fe20000410000 */
[-C--:B------:R-:W-:Y:S03]  /*132b0*/  HMMA.16816.F32.BF16 R44, R76, R54.reuse, R44 ;  /* 0x000000364c2c723c */ /* 0x080fe6000004182c */
[----:B------:R-:W-:Y:S01]  /*132c0*/  MUFU.EX2 R126, R168 ;  /* 0x000000a8007e7308 */ /* 0x000fe20000000800 */
[C---:B------:R-:W-:Y:S02]  /*132d0*/  FMUL.FTZ R53, R65.reuse, R153 ;  /* 0x0000009941357220 */ /* 0x040fe40000410000 */
[----:B------:R-:W-:Y:S02]  /*132e0*/  FMUL.FTZ R65, R65, R157 ;  /* 0x0000009d41417220 */ /* 0x000fe40000410000 */
[C---:B------:R-:W-:Y:S05]  /*132f0*/  HMMA.16816.F32.BF16 R48, R72.reuse, R54, R48 ;  /* 0x000000364830723c */ /* 0x040fea0000041830 */
[----:B------:R-:W1:Y:S02]  /*13300*/  MUFU.EX2 R128, R167 ;  /* 0x000000a700807308 */ /* 0x000e640000000800 */
[C---:B------:R-:W-:Y:S02]  /*13310*/  FMUL.FTZ R54, R3.reuse, R154 ;  /* 0x0000009a03367220 */ /* 0x040fe40000410000 */
[----:B------:R-:W-:Y:S03]  /*13320*/  FMUL.FTZ R55, R3, R155 ;  /* 0x0000009b03377220 */ /* 0x000fe60000410000 */
[----:B------:R-:W-:Y:S03]  /*13330*/  FADD.FTZ R3, R105, R100 ;  /* 0x0000006469037221 */ /* 0x000fe60000010000 */
[----:B------:R-:W4:Y:S01]  /*13340*/  MUFU.EX2 R114, R160 ;  /* 0x000000a000727308 */ /* 0x000f220000000800 */
[-C--:B------:R-:W-:Y:S03]  /*13350*/  HMMA.16816.F32.BF16 R52, R72, R80.reuse, R52 ;  /* 0x000000504834723c */ /* 0x080fe60000041834 */
[----:B--2---:R-:W-:Y:S04]  /*13360*/  FADD.FTZ R3, R115, R3 ;  /* 0x0000000373037221 */ /* 0x004fe80000010000 */
[C---:B---3--:R-:W-:Y:S01]  /*13370*/  FADD.FTZ R3, R123.reuse, R3 ;  /* 0x000000037b037221 */ /* 0x048fe20000010000 */
[C---:B------:R-:W-:Y:S01]  /*13380*/  HMMA.16816.F32.BF16 R56, R76.reuse, R80, R56 ;  /* 0x000000504c38723c */ /* 0x040fe20000041838 */
[----:B------:R-:W-:Y:S07]  /*13390*/  MUFU.EX2 R117, R163 ;  /* 0x000000a300757308 */ /* 0x000fee0000000800 */
[-C--:B------:R-:W-:Y:S03]  /*133a0*/  HMMA.16816.F32.BF16 R60, R76, R82.reuse, R60 ;  /* 0x000000524c3c723c */ /* 0x080fe6000004183c */
[----:B------:R-:W2:Y:S04]  /*133b0*/  MUFU.EX2 R118, R162 ;  /* 0x000000a200767308 */ /* 0x000ea80000000800 */
[----:B------:R-:W-:Y:S01]  /*133c0*/  F2FP.BF16.PACK_AB R76, R2, R89 ;  /* 0x00000059024c723e */ /* 0x000fe200000010ff */
[----:B------:R-:W-:Y:S01]  /*133d0*/  HMMA.16816.F32.BF16 R64, R72, R82, R64 ;  /* 0x000000524840723c */ /* 0x000fe20000041840 */
[----:B------:R-:W3:Y:S03]  /*133e0*/  LDSM.16.MT88.4 R80, [R196+0x800] ;  /* 0x00080000c450783b */ /* 0x000ee60000004200 */
[----:B------:R-:W-:Y:S01]  /*133f0*/  F2FP.BF16.PACK_AB R78, R90, R91 ;  /* 0x0000005b5a4e723e */ /* 0x000fe200000010ff */
[----:B------:R-:W5:Y:S01]  /*13400*/  MUFU.EX2 R125, R161 ;  /* 0x000000a1007d7308 */ /* 0x000f620000000800 */
[----:B------:R-:W-:Y:S01]  /*13410*/  F2FP.BF16.PACK_AB R77, R123, R115 ;  /* 0x000000737b4d723e */ /* 0x000fe200000010ff */
[----:B------:R-:W-:Y:S01]  /*13420*/  FADD.FTZ R2, R102, R92 ;  /* 0x0000005c66027221 */ /* 0x000fe20000010000 */
[----:B-1----:R-:W-:Y:S01]  /*13430*/  F2FP.BF16.PACK_AB R79, R128, R126 ;  /* 0x0000007e804f723e */ /* 0x002fe200000010ff */
[----:B------:R-:W-:Y:S02]  /*13440*/  FADD.FTZ R90, R104, R101 ;  /* 0x00000065685a7221 */ /* 0x000fe40000010000 */
[----:B------:R-:W-:Y:S01]  /*13450*/  LDSM.16.MT88.4 R104, [R193+0x1000] ;  /* 0x00100000c168783b */ /* 0x000fe20000004200 */
[----:B------:R-:W-:Y:S01]  /*13460*/  FADD.FTZ R89, R103, R2 ;  /* 0x0000000267597221 */ /* 0x000fe20000010000 */
[----:B----4-:R-:W-:Y:S01]  /*13470*/  F2FP.BF16.PACK_AB R72, R124, R114 ;  /* 0x000000727c48723e */ /* 0x010fe200000010ff */
[----:B------:R-:W-:Y:S01]  /*13480*/  FADD.FTZ R2, R108, R0 ;  /* 0x000000006c027221 */ /* 0x000fe20000010000 */
[-C--:B------:R-:W-:Y:S01]  /*13490*/  HMMA.16816.F32.BF16 R4, R76, R96.reuse, R4 ;  /* 0x000000604c04723c */ /* 0x080fe20000041804 */
[----:B------:R-:W-:Y:S03]  /*134a0*/  MUFU.EX2 R162, R216 ;  /* 0x000000d800a27308 */ /* 0x000fe60000000800 */
[----:B------:R-:W1:Y:S01]  /*134b0*/  LDSM.16.MT88.4 R100, [R193+0x800] ;  /* 0x00080000c164783b */ /* 0x000e620000004200 */
[----:B------:R-:W-:Y:S01]  /*134c0*/  F2FP.BF16.PACK_AB R74, R243, R127 ;  /* 0x0000007ff34a723e */ /* 0x000fe200000010ff */
[----:B------:R-:W-:Y:S01]  /*134d0*/  FADD.FTZ R0, R121, R90 ;  /* 0x0000005a79007221 */ /* 0x000fe20000010000 */
[----:B--2---:R-:W-:Y:S01]  /*134e0*/  F2FP.BF16.PACK_AB R73, R118, R117 ;  /* 0x000000757649723e */ /* 0x004fe200000010ff */
[----:B------:R-:W-:Y:S03]  /*134f0*/  FADD.FTZ R89, R120, R89 ;  /* 0x0000005978597221 */ /* 0x000fe60000010000 */
[----:B------:R-:W-:Y:S01]  /*13500*/  MUFU.EX2 R187, R175 ;  /* 0x000000af00bb7308 */ /* 0x000fe20000000800 */
[----:B------:R-:W-:Y:S01]  /*13510*/  FADD.FTZ R90, R114, R0 ;  /* 0x00000000725a7221 */ /* 0x000fe20000010000 */
[----:B-----5:R-:W-:Y:S03]  /*13520*/  F2FP.BF16.PACK_AB R75, R185, R125 ;  /* 0x0000007db94b723e */ /* 0x020fe600000010ff */
[----:B------:R-:W-:Y:S04]  /*13530*/  FADD.FTZ R90, R124, R90 ;  /* 0x0000005a7c5a7221 */ /* 0x000fe80000010000 */
[C---:B------:R-:W-:Y:S01]  /*13540*/  HMMA.16816.F32.BF16 R8, R72.reuse, R96, R8 ;  /* 0x000000604808723c */ /* 0x040fe20000041808 */
[----:B------:R-:W-:Y:S07]  /*13550*/  MUFU.EX2 R175, R190 ;  /* 0x000000be00af7308 */ /* 0x000fee0000000800 */
[-C--:B------:R-:W-:Y:S03]  /*13560*/  HMMA.16816.F32.BF16 R12, R72, R98.reuse, R12 ;  /* 0x00000062480c723c */ /* 0x080fe6000004180c */
[----:B------:R-:W2:Y:S05]  /*13570*/  MUFU.EX2 R228, R174 ;  /* 0x000000ae00e47308 */ /* 0x000eaa0000000800 */
[C---:B------:R-:W-:Y:S01]  /*13580*/  HMMA.16816.F32.BF16 R16, R76.reuse, R98, R16 ;  /* 0x000000624c10723c */ /* 0x040fe20000041810 */
[----:B------:R-:W4:Y:S04]  /*13590*/  LDSM.16.MT88.4 R96, [R195+0x800] ;  /* 0x00080000c360783b */ /* 0x000f280000004200 */
[----:B------:R-:W-:Y:S03]  /*135a0*/  MUFU.EX2 R183, R172 ;  /* 0x000000ac00b77308 */ /* 0x000fe60000000800 */
[-C--:B---3--:R-:W-:Y:S07]  /*135b0*/  HMMA.16816.F32.BF16 R20, R76, R80.reuse, R20 ;  /* 0x000000504c14723c */ /* 0x088fee0000041814 */
[----:B------:R-:W-:Y:S01]  /*135c0*/  MUFU.EX2 R172, R191 ;  /* 0x000000bf00ac7308 */ /* 0x000fe20000000800 */
[C---:B------:R-:W-:Y:S08]  /*135d0*/  HMMA.16816.F32.BF16 R24, R72.reuse, R80, R24 ;  /* 0x000000504818723c */ /* 0x040ff00000041818 */
[-C--:B------:R-:W-:Y:S01]  /*135e0*/  HMMA.16816.F32.BF16 R28, R72, R82.reuse, R28 ;  /* 0x00000052481c723c */ /* 0x080fe2000004181c */
[----:B------:R-:W3:Y:S07]  /*135f0*/  MUFU.EX2 R182, R176 ;  /* 0x000000b000b67308 */ /* 0x000eee0000000800 */
[C---:B------:R-:W-:Y:S01]  /*13600*/  HMMA.16816.F32.BF16 R32, R76.reuse, R82, R32 ;  /* 0x000000524c20723c */ /* 0x040fe20000041820 */
[----:B------:R-:W5:Y:S02]  /*13610*/  LDSM.16.MT88.4 R80, [R192+0x1000] ;  /* 0x00100000c050783b */ /* 0x000f640000004200 */
[----:B------:R-:W-:Y:S05]  /*13620*/  MUFU.EX2 R155, R177 ;  /* 0x000000b1009b7308 */ /* 0x000fea0000000800 */
[-C--:B-1----:R-:W-:Y:S05]  /*13630*/  HMMA.16816.F32.BF16 R36, R76, R100.reuse, R36 ;  /* 0x000000644c24723c */ /* 0x082fea0000041824 */
[----:B------:R-:W-:Y:S03]  /*13640*/  MUFU.EX2 R177, R189 ;  /* 0x000000bd00b17308 */ /* 0x000fe60000000800 */
[C---:B------:R-:W-:Y:S07]  /*13650*/  HMMA.16816.F32.BF16 R40, R72.reuse, R100, R40 ;  /* 0x000000644828723c */ /* 0x040fee0000041828 */
[----:B------:R-:W1:Y:S01]  /*13660*/  MUFU.EX2 R176, R188 ;  /* 0x000000bc00b07308 */ /* 0x000e620000000800 */
[-C--:B------:R-:W-:Y:S08]  /*13670*/  HMMA.16816.F32.BF16 R44, R72, R102.reuse, R44 ;  /* 0x00000066482c723c */ /* 0x080ff0000004182c */
[C---:B------:R-:W-:Y:S01]  /*13680*/  HMMA.16816.F32.BF16 R48, R76.reuse, R102, R48 ;  /* 0x000000664c30723c */ /* 0x040fe20000041830 */
[----:B------:R-:W1:Y:S01]  /*13690*/  LDSM.16.MT88.4 R100, [R196+0x1000] ;  /* 0x00100000c464783b */ /* 0x000e620000004200 */
[----:B------:R-:W-:Y:S06]  /*136a0*/  MUFU.EX2 R154, R184 ;  /* 0x000000b8009a7308 */ /* 0x000fec0000000800 */
[-C--:B----4-:R-:W-:Y:S04]  /*136b0*/  HMMA.16816.F32.BF16 R52, R76, R96.reuse, R52 ;  /* 0x000000604c34723c */ /* 0x090fe80000041834 */
[----:B------:R-:W4:Y:S04]  /*136c0*/  MUFU.EX2 R153, R179 ;  /* 0x000000b300997308 */ /* 0x000f280000000800 */
[C---:B------:R-:W-:Y:S06]  /*136d0*/  HMMA.16816.F32.BF16 R56, R72.reuse, R96, R56 ;  /* 0x000000604838723c */ /* 0x040fec0000041838 */
[----:B------:R-:W-:Y:S02]  /*136e0*/  MUFU.EX2 R152, R171 ;  /* 0x000000ab00987308 */ /* 0x000fe40000000800 */
[-C--:B------:R-:W-:Y:S07]  /*136f0*/  HMMA.16816.F32.BF16 R60, R72, R98.reuse, R60 ;  /* 0x00000062483c723c */ /* 0x080fee000004183c */
[----:B------:R-:W-:Y:S01]  /*13700*/  F2FP.BF16.PACK_AB R72, R109, R111 ;  /* 0x0000006f6d48723e */ /* 0x000fe200000010ff */
[----:B------:R-:W-:Y:S01]  /*13710*/  HMMA.16816.F32.BF16 R64, R76, R98, R64 ;  /* 0x000000624c40723c */ /* 0x000fe20000041840 */
[----:B------:R-:W4:Y:S01]  /*13720*/  MUFU.EX2 R170, R207 ;  /* 0x000000cf00aa7308 */ /* 0x000f220000000800 */
[----:B------:R-:W4:Y:S02]  /*13730*/  LDSM.16.MT88.4 R96, [R195+0x1000] ;  /* 0x00100000c360783b */ /* 0x000f240000004200 */
[----:B------:R-:W-:Y:S02]  /*13740*/  F2FP.BF16.PACK_AB R74, R108, R110 ;  /* 0x0000006e6c4a723e */ /* 0x000fe400000010ff */
[----:B------:R-:W-:Y:S02]  /*13750*/  F2FP.BF16.PACK_AB R73, R186, R229 ;  /* 0x000000e5ba49723e */ /* 0x000fe400000010ff */
[----:B--2---:R-:W-:Y:S02]  /*13760*/  F2FP.BF16.PACK_AB R75, R228, R187 ;  /* 0x000000bbe44b723e */ /* 0x004fe400000010ff */
[----:B------:R-:W-:Y:S01]  /*13770*/  LDSM.16.MT88.4 R108, [R195+0x1800] ;  /* 0x00180000c36c783b */ /* 0x000fe20000004200 */
[----:B------:R-:W2:Y:S01]  /*13780*/  MUFU.EX2 R92, R234 ;  /* 0x000000ea005c7308 */ /* 0x000ea20000000800 */
[----:B---3--:R-:W-:Y:S02]  /*13790*/  F2FP.BF16.PACK_AB R76, R182, R183 ;  /* 0x000000b7b64c723e */ /* 0x008fe400000010ff */
[----:B-1----:R-:W-:Y:S01]  /*137a0*/  F2FP.BF16.PACK_AB R78, R176, R155 ;  /* 0x0000009bb04e723e */ /* 0x002fe200000010ff */
[-C--:B-----5:R-:W-:Y:S05]  /*137b0*/  HMMA.16816.F32.BF16 R4, R72, R80.reuse, R4 ;  /* 0x000000504804723c */ /* 0x0a0fea0000041804 */
[----:B----4-:R-:W-:Y:S01]  /*137c0*/  F2FP.BF16.PACK_AB R77, R153, R154 ;  /* 0x0000009a994d723e */ /* 0x010fe200000010ff */
[----:B------:R-:W1:Y:S01]  /*137d0*/  MUFU.EX2 R91, R233 ;  /* 0x000000e9005b7308 */ /* 0x000e620000000800 */
[----:B------:R-:W-:Y:S09]  /*137e0*/  F2FP.BF16.PACK_AB R79, R170, R152 ;  /* 0x00000098aa4f723e */ /* 0x000ff200000010ff */
[----:B------:R-:W3:Y:S01]  /*137f0*/  MUFU.EX2 R113, R232 ;  /* 0x000000e800717308 */ /* 0x000ee20000000800 */
[C---:B------:R-:W-:Y:S04]  /*13800*/  HMMA.16816.F32.BF16 R8, R76.reuse, R80, R8 ;  /* 0x000000504c08723c */ /* 0x040fe80000041808 */
[----:B--2---:R-:W-:Y:S05]  /*13810*/  FADD.FTZ R0, R92, R2 ;  /* 0x000000025c007221 */ /* 0x004fea0000010000 */
[----:B------:R-:W2:Y:S01]  /*13820*/  MUFU.EX2 R112, R231 ;  /* 0x000000e700707308 */ /* 0x000ea20000000800 */
[-C--:B------:R-:W-:Y:S03]  /*13830*/  HMMA.16816.F32.BF16 R12, R76, R82.reuse, R12 ;  /* 0x000000524c0c723c */ /* 0x080fe6000004180c */
[----:B-1----:R-:W-:Y:S05]  /*13840*/  FADD.FTZ R0, R91, R0 ;  /* 0x000000005b007221 */ /* 0x002fea0000010000 */
[C---:B------:R-:W-:Y:S01]  /*13850*/  HMMA.16816.F32.BF16 R16, R72.reuse, R82, R16 ;  /* 0x000000524810723c */ /* 0x040fe20000041810 */
[----:B------:R-:W1:Y:S01]  /*13860*/  LDSM.16.MT88.4 R80, [R192+0x1800] ;  /* 0x00180000c050783b */ /* 0x000e620000004200 */
[----:B------:R-:W-:Y:S02]  /*13870*/  MUFU.EX2 R173, R217 ;  /* 0x000000d900ad7308 */ /* 0x000fe40000000800 */
[----:B---3--:R-:W-:Y:S04]  /*13880*/  FADD.FTZ R0, R113, R0 ;  /* 0x0000000071007221 */ /* 0x008fe80000010000 */
[-C--:B------:R-:W-:Y:S04]  /*13890*/  HMMA.16816.F32.BF16 R20, R72, R100.reuse, R20 ;  /* 0x000000644814723c */ /* 0x080fe80000041814 */
[----:B------:R-:W-:Y:S01]  /*138a0*/  MUFU.EX2 R174, R215 ;  /* 0x000000d700ae7308 */ /* 0x000fe20000000800 */
[----:B--2---:R-:W-:Y:S03]  /*138b0*/  FADD.FTZ R2, R112, R0 ;  /* 0x0000000070027221 */ /* 0x004fe60000010000 */
[C---:B------:R-:W-:Y:S04]  /*138c0*/  HMMA.16816.F32.BF16 R24, R76.reuse, R100, R24 ;  /* 0x000000644c18723c */ /* 0x040fe80000041818 */
[----:B------:R-:W-:Y:S02]  /*138d0*/  FADD.FTZ R0, R117, R89 ;  /* 0x0000005975007221 */ /* 0x000fe40000010000 */
[----:B------:R-:W-:Y:S02]  /*138e0*/  MUFU.EX2 R180, R211 ;  /* 0x000000d300b47308 */ /* 0x000fe40000000800 */
[-C--:B------:R-:W-:Y:S04]  /*138f0*/  HMMA.16816.F32.BF16 R28, R76, R102.reuse, R28 ;  /* 0x000000664c1c723c */ /* 0x080fe8000004181c */
[----:B------:R-:W-:Y:S04]  /*13900*/  FADD.FTZ R89, R118, R0 ;  /* 0x0000000076597221 */ /* 0x000fe80000010000 */
[C---:B------:R-:W-:Y:S01]  /*13910*/  HMMA.16816.F32.BF16 R32, R72.reuse, R102, R32 ;  /* 0x000000664820723c */ /* 0x040fe20000041820 */
[----:B------:R-:W2:Y:S01]  /*13920*/  LDSM.16.MT88.4 R100, [R196+0x1800] ;  /* 0x00180000c464783b */ /* 0x000ea20000004200 */
[----:B------:R-:W-:Y:S06]  /*13930*/  MUFU.EX2 R181, R210 ;  /* 0x000000d200b57308 */ /* 0x000fec0000000800 */
[-C--:B------:R-:W-:Y:S04]  /*13940*/  HMMA.16816.F32.BF16 R36, R72, R104.reuse, R36 ;  /* 0x000000684824723c */ /* 0x080fe80000041824 */
[----:B------:R-:W3:Y:S04]  /*13950*/  MUFU.EX2 R122, R230 ;  /* 0x000000e6007a7308 */ /* 0x000ee80000000800 */
[C---:B------:R-:W-:Y:S06]  /*13960*/  HMMA.16816.F32.BF16 R40, R76.reuse, R104, R40 ;  /* 0x000000684c28723c */ /* 0x040fec0000041828 */
[----:B------:R-:W4:Y:S02]  /*13970*/  MUFU.EX2 R119, R236 ;  /* 0x000000ec00777308 */ /* 0x000f240000000800 */
[-C--:B------:R-:W-:Y:S08]  /*13980*/  HMMA.16816.F32.BF16 R44, R76, R106.reuse, R44 ;  /* 0x0000006a4c2c723c */ /* 0x080ff0000004182c */
[C---:B------:R-:W-:Y:S01]  /*13990*/  HMMA.16816.F32.BF16 R48, R72.reuse, R106, R48 ;  /* 0x0000006a4830723c */ /* 0x040fe20000041830 */
[----:B------:R-:W5:Y:S01]  /*139a0*/  LDSM.16.MT88.4 R104, [R193+0x1800] ;  /* 0x00180000c168783b */ /* 0x000f620000004200 */
[----:B------:R-:W1:Y:S02]  /*139b0*/  MUFU.EX2 R116, R237 ;  /* 0x000000ed00747308 */ /* 0x000e640000000800 */
[----:B---3--:R-:W-:Y:S02]  /*139c0*/  FADD.FTZ R0, R122, R2 ;  /* 0x000000027a007221 */ /* 0x008fe40000010000 */
[----:B------:R-:W-:Y:S01]  /*139d0*/  FADD.FTZ R2, R125, R89 ;  /* 0x000000597d027221 */ /* 0x000fe20000010000 */
[----:B------:R-:W-:Y:S01]  /*139e0*/  MOV R89, R71 ;  /* 0x0000004700597202 */ /* 0x000fe20000000f00 */
[-C--:B------:R-:W-:Y:S04]  /*139f0*/  HMMA.16816.F32.BF16 R52, R72, R96.reuse, R52 ;  /* 0x000000604834723c */ /* 0x080fe80000041834 */
[----:B------:R-:W3:Y:S01]  /*13a00*/  MUFU.EX2 R114, R238 ;  /* 0x000000ee00727308 */ /* 0x000ee20000000800 */
[----:B------:R-:W-:Y:S01]  /*13a10*/  FADD.FTZ R2, R185, R2 ;  /* 0x00000002b9027221 */ /* 0x000fe20000010000 */
[C---:B----4-:R-:W-:Y:S01]  /*13a20*/  F2FP.BF16.PACK_AB R156, R119.reuse, R122 ;  /* 0x0000007a779c723e */ /* 0x050fe200000010ff */
[----:B------:R-:W-:Y:S01]  /*13a30*/  FADD.FTZ R0, R119, R0 ;  /* 0x0000000077007221 */ /* 0x000fe20000010000 */
[C---:B------:R-:W-:Y:S04]  /*13a40*/  HMMA.16816.F32.BF16 R56, R76.reuse, R96, R56 ;  /* 0x000000604c38723c */ /* 0x040fe80000041838 */
[----:B------:R-:W-:Y:S02]  /*13a50*/  FADD.FTZ R2, R154, R2 ;  /* 0x000000029a027221 */ /* 0x000fe40000010000 */
[----:B------:R-:W-:Y:S02]  /*13a60*/  MUFU.EX2 R169, R220 ;  /* 0x000000dc00a97308 */ /* 0x000fe40000000800 */
[-C--:B------:R-:W-:Y:S04]  /*13a70*/  HMMA.16816.F32.BF16 R60, R76, R98.reuse, R60 ;  /* 0x000000624c3c723c */ /* 0x080fe8000004183c */
[----:B-1----:R-:W-:Y:S02]  /*13a80*/  FADD.FTZ R0, R116, R0 ;  /* 0x0000000074007221 */ /* 0x002fe40000010000 */
[----:B------:R-:W-:Y:S01]  /*13a90*/  FADD.FTZ R2, R153, R2 ;  /* 0x0000000299027221 */ /* 0x000fe20000010000 */
[----:B------:R-:W-:Y:S01]  /*13aa0*/  F2FP.BF16.PACK_AB R76, R91, R92 ;  /* 0x0000005c5b4c723e */ /* 0x000fe200000010ff */
[----:B------:R-:W-:Y:S01]  /*13ab0*/  HMMA.16816.F32.BF16 R64, R72, R98, R64 ;  /* 0x000000624840723c */ /* 0x000fe20000041840 */
[----:B------:R-:W1:Y:S03]  /*13ac0*/  MUFU.EX2 R168, R221 ;  /* 0x000000dd00a87308 */ /* 0x000e660000000800 */
[----:B------:R-:W-:Y:S01]  /*13ad0*/  F2FP.BF16.PACK_AB R78, R112, R113 ;  /* 0x00000071704e723e */ /* 0x000fe200000010ff */
[----:B------:R-:W-:Y:S01]  /*13ae0*/  FADD.FTZ R2, R152, R2 ;  /* 0x0000000298027221 */ /* 0x000fe20000010000 */
[----:B------:R-:W-:Y:S02]  /*13af0*/  F2FP.BF16.PACK_AB R77, R174, R173 ;  /* 0x000000adae4d723e */ /* 0x000fe400000010ff */
[----:B------:R-:W-:Y:S01]  /*13b00*/  F2FP.BF16.PACK_AB R79, R181, R180 ;  /* 0x000000b4b54f723e */ /* 0x000fe200000010ff */
[----:B------:R-:W-:Y:S02]  /*13b10*/  FADD.FTZ R2, R170, R2 ;  /* 0x00000002aa027221 */ /* 0x000fe40000010000 */
[----:B------:R4:W-:Y:S01]  /*13b20*/  MUFU.EX2 R167, R239 ;  /* 0x000000ef00a77308 */ /* 0x0009e20000000800 */
[----:B------:R-:W-:Y:S01]  /*13b30*/  F2FP.BF16.PACK_AB R72, R175, R172 ;  /* 0x000000acaf48723e */ /* 0x000fe200000010ff */
[----:B------:R-:W-:Y:S01]  /*13b40*/  FADD.FTZ R2, R166, R2 ;  /* 0x00000002a6027221 */ /* 0x000fe20000010000 */
[----:B------:R-:W-:Y:S01]  /*13b50*/  F2FP.BF16.PACK_AB R74, R178, R177 ;  /* 0x000000b1b24a723e */ /* 0x000fe200000010ff */
[-C--:B------:R-:W-:Y:S05]  /*13b60*/  HMMA.16816.F32.BF16 R4, R76, R80.reuse, R4 ;  /* 0x000000504c04723c */ /* 0x080fea0000041804 */
[C---:B------:R-:W-:Y:S01]  /*13b70*/  F2FP.BF16.PACK_AB R73, R165.reuse, R166 ;  /* 0x000000a6a549723e */ /* 0x040fe200000010ff */
[----:B------:R-:W2:Y:S01]  /*13b80*/  MUFU.EX2 R163, R242 ;  /* 0x000000f200a37308 */ /* 0x000ea20000000800 */
[----:B------:R-:W-:Y:S01]  /*13b90*/  F2FP.BF16.PACK_AB R75, R162, R164 ;  /* 0x000000a4a24b723e */ /* 0x000fe200000010ff */
[----:B------:R-:W-:Y:S01]  /*13ba0*/  FADD.FTZ R2, R165, R2 ;  /* 0x00000002a5027221 */ /* 0x000fe20000010000 */
[----:B---3--:R-:W-:Y:S03]  /*13bb0*/  F2FP.BF16.PACK_AB R158, R114, R116 ;  /* 0x00000074729e723e */ /* 0x008fe600000010ff */
[----:B-1----:R-:W-:Y:S01]  /*13bc0*/  F2FP.BF16.PACK_AB R157, R168, R169 ;  /* 0x000000a9a89d723e */ /* 0x002fe200000010ff */
[----:B------:R-:W-:Y:S01]  /*13bd0*/  FADD.FTZ R2, R164, R2 ;  /* 0x00000002a4027221 */ /* 0x000fe20000010000 */
[C---:B------:R-:W-:Y:S02]  /*13be0*/  HMMA.16816.F32.BF16 R8, R72.reuse, R80, R8 ;  /* 0x000000504808723c */ /* 0x040fe40000041808 */
[----:B------:R-:W-:Y:S02]  /*13bf0*/  MUFU.EX2 R161, R222 ;  /* 0x000000de00a17308 */ /* 0x000fe40000000800 */
[----:B------:R-:W-:Y:S02]  /*13c00*/  FADD.FTZ R2, R162, R2 ;  /* 0x00000002a2027221 */ /* 0x000fe40000010000 */
[----:B----4-:R-:W-:Y:S02]  /*13c10*/  FADD.FTZ R239, R114, R0 ;  /* 0x0000000072ef7221 */ /* 0x010fe40000010000 */
[-C--:B------:R-:W-:Y:S04]  /*13c20*/  HMMA.16816.F32.BF16 R12, R72, R82.reuse, R12 ;  /* 0x00000052480c723c */ /* 0x080fe8000004180c */
[----:B------:R-:W1:Y:S01]  /*13c30*/  MUFU.EX2 R160, R223 ;  /* 0x000000df00a07308 */ /* 0x000e620000000800 */
[----:B------:R-:W-:Y:S02]  /*13c40*/  FADD.FTZ R0, R126, R3 ;  /* 0x000000037e007221 */ /* 0x000fe40000010000 */
[----:B------:R-:W-:Y:S01]  /*13c50*/  FADD.FTZ R3, R127, R90 ;  /* 0x0000005a7f037221 */ /* 0x000fe20000010000 */
[C---:B------:R-:W-:Y:S04]  /*13c60*/  HMMA.16816.F32.BF16 R16, R76.reuse, R82, R16 ;  /* 0x000000524c10723c */ /* 0x040fe80000041810 */
[----:B--2---:R-:W-:Y:S01]  /*13c70*/  F2FP.BF16.PACK_AB R159, R163, R167 ;  /* 0x000000a7a39f723e */ /* 0x004fe200000010ff */
[----:B------:R-:W-:Y:S01]  /*13c80*/  FADD.FTZ R0, R128, R0 ;  /* 0x0000000080007221 */ /* 0x000fe20000010000 */
[----:B------:R-:W-:Y:S01]  /*13c90*/  MUFU.EX2 R92, R224 ;  /* 0x000000e0005c7308 */ /* 0x000fe20000000800 */
[----:B------:R-:W-:Y:S01]  /*13ca0*/  FADD.FTZ R3, R243, R3 ;  /* 0x00000003f3037221 */ /* 0x000fe20000010000 */
[-C--:B------:R-:W-:Y:S04]  /*13cb0*/  HMMA.16816.F32.BF16 R20, R76, R100.reuse, R20 ;  /* 0x000000644c14723c */ /* 0x080fe80000041814 */
[----:B------:R-:W-:Y:S01]  /*13cc0*/  FADD.FTZ R3, R183, R3 ;  /* 0x00000003b7037221 */ /* 0x000fe20000010000 */
[----:B------:R-:W-:Y:S01]  /*13cd0*/  MOV R90, R70 ;  /* 0x00000046005a7202 */ /* 0x000fe20000000f00 */
[----:B------:R-:W-:Y:S02]  /*13ce0*/  FADD.FTZ R0, R229, R0 ;  /* 0x00000000e5007221 */ /* 0x000fe40000010000 */
[C---:B------:R-:W-:Y:S01]  /*13cf0*/  HMMA.16816.F32.BF16 R24, R72.reuse, R100, R24 ;  /* 0x000000644818723c */ /* 0x040fe20000041818 */
[----:B------:R-:W2:Y:S03]  /*13d00*/  MUFU.EX2 R91, R225 ;  /* 0x000000e1005b7308 */ /* 0x000ea60000000800 */
[----:B-1----:R-:W-:Y:S01]  /*13d10*/  F2FP.BF16.PACK_AB R96, R160, R161 ;  /* 0x000000a1a060723e */ /* 0x002fe200000010ff */
[----:B------:R-:W-:Y:S02]  /*13d20*/  FADD.FTZ R3, R182, R3 ;  /* 0x00000003b6037221 */ /* 0x000fe40000010000 */
[----:B------:R-:W-:Y:S01]  /*13d30*/  FADD.FTZ R0, R186, R0 ;  /* 0x00000000ba007221 */ /* 0x000fe20000010000 */
[-C--:B------:R-:W-:Y:S03]  /*13d40*/  HMMA.16816.F32.BF16 R28, R72, R102.reuse, R28 ;  /* 0x00000066481c723c */ /* 0x080fe6000004181c */
[----:B------:R-:W-:Y:S01]  /*13d50*/  MUFU.EX2 R82, R218 ;  /* 0x000000da00527308 */ /* 0x000fe20000000800 */
[----:B------:R-:W-:Y:S02]  /*13d60*/  FADD.FTZ R3, R155, R3 ;  /* 0x000000039b037221 */ /* 0x000fe40000010000 */
[----:B------:R-:W-:Y:S02]  /*13d70*/  FADD.FTZ R0, R187, R0 ;  /* 0x00000000bb007221 */ /* 0x000fe40000010000 */
[C---:B------:R-:W-:Y:S04]  /*13d80*/  HMMA.16816.F32.BF16 R32, R76.reuse, R102, R32 ;  /* 0x000000664c20723c */ /* 0x040fe80000041820 */
[----:B------:R-:W-:Y:S01]  /*13d90*/  FADD.FTZ R0, R228, R0 ;  /* 0x00000000e4007221 */ /* 0x000fe20000010000 */
[----:B------:R-:W1:Y:S01]  /*13da0*/  MUFU.EX2 R83, R219 ;  /* 0x000000db00537308 */ /* 0x000e620000000800 */
[----:B------:R-:W-:Y:S02]  /*13db0*/  FADD.FTZ R3, R176, R3 ;  /* 0x00000003b0037221 */ /* 0x000fe40000010000 */
[-C--:B-----5:R-:W-:Y:S04]  /*13dc0*/  HMMA.16816.F32.BF16 R36, R76, R104.reuse, R36 ;  /* 0x000000684c24723c */ /* 0x0a0fe80000041824 */
[----:B--2---:R-:W-:Y:S01]  /*13dd0*/  F2FP.BF16.PACK_AB R98, R91, R92 ;  /* 0x0000005c5b62723e */ /* 0x004fe200000010ff */
[----:B------:R-:W-:Y:S02]  /*13de0*/  FADD.FTZ R0, R173, R0 ;  /* 0x00000000ad007221 */ /* 0x000fe40000010000 */
[----:B------:R-:W-:Y:S01]  /*13df0*/  MUFU.EX2 R81, R226 ;  /* 0x000000e200517308 */ /* 0x000fe20000000800 */
[C---:B------:R-:W-:Y:S04]  /*13e00*/  HMMA.16816.F32.BF16 R40, R72.reuse, R104, R40 ;  /* 0x000000684828723c */ /* 0x040fe80000041828 */
[----:B------:R-:W-:Y:S02]  /*13e10*/  FADD.FTZ R3, R172, R3 ;  /* 0x00000003ac037221 */ /* 0x000fe40000010000 */
[----:B------:R-:W-:Y:S02]  /*13e20*/  FADD.FTZ R0, R174, R0 ;  /* 0x00000000ae007221 */ /* 0x000fe40000010000 */
[-C--:B------:R-:W-:Y:S01]  /*13e30*/  HMMA.16816.F32.BF16 R44, R72, R106.reuse, R44 ;  /* 0x0000006a482c723c */ /* 0x080fe2000004182c */
[----:B------:R-:W2:Y:S03]  /*13e40*/  MUFU.EX2 R80, R227 ;  /* 0x000000e300507308 */ /* 0x000ea60000000800 */
[----:B------:R-:W-:Y:S01]  /*13e50*/  FADD.FTZ R3, R175, R3 ;  /* 0x00000003af037221 */ /* 0x000fe20000010000 */
[----:B-1----:R-:W-:Y:S01]  /*13e60*/  F2FP.BF16.PACK_AB R97, R83, R82 ;  /* 0x000000525361723e */ /* 0x002fe200000010ff */
[----:B------:R-:W-:Y:S02]  /*13e70*/  FADD.FTZ R0, R180, R0 ;  /* 0x00000000b4007221 */ /* 0x000fe40000010000 */
[C---:B------:R-:W-:Y:S04]  /*13e80*/  HMMA.16816.F32.BF16 R48, R76.reuse, R106, R48 ;  /* 0x0000006a4c30723c */ /* 0x040fe80000041830 */
[----:B------:R-:W-:Y:S02]  /*13e90*/  FADD.FTZ R3, R177, R3 ;  /* 0x00000003b1037221 */ /* 0x000fe40000010000 */
[----:B------:R-:W-:Y:S02]  /*13ea0*/  FADD.FTZ R0, R181, R0 ;  /* 0x00000000b5007221 */ /* 0x000fe40000010000 */
[-C--:B------:R-:W-:Y:S04]  /*13eb0*/  HMMA.16816.F32.BF16 R52, R76, R108.reuse, R52 ;  /* 0x0000006c4c34723c */ /* 0x080fe80000041834 */
[----:B------:R-:W-:Y:S02]  /*13ec0*/  FADD.FTZ R3, R178, R3 ;  /* 0x00000003b2037221 */ /* 0x000fe40000010000 */
[----:B------:R-:W-:Y:S02]  /*13ed0*/  FADD.FTZ R0, R169, R0 ;  /* 0x00000000a9007221 */ /* 0x000fe40000010000 */
[C---:B------:R-:W-:Y:S04]  /*13ee0*/  HMMA.16816.F32.BF16 R56, R72.reuse, R108, R56 ;  /* 0x0000006c4838723c */ /* 0x040fe80000041838 */
[----:B--2---:R-:W-:Y:S04]  /*13ef0*/  F2FP.BF16.PACK_AB R99, R80, R81 ;  /* 0x000000515063723e */ /* 0x004fe800000010ff */
[-C--:B------:R-:W-:Y:S01]  /*13f00*/  HMMA.16816.F32.BF16 R60, R72, R110.reuse, R60 ;  /* 0x0000006e483c723c */ /* 0x080fe2000004183c */
[----:B------:R-:W1:Y:S07]  /*13f10*/  LDSM.16.MT88.4 R72, [R195+0x2000] ;  /* 0x00200000c348783b */ /* 0x000e6e0000004200 */
[----:B------:R-:W-:Y:S08]  /*13f20*/  HMMA.16816.F32.BF16 R64, R76, R110, R64 ;  /* 0x0000006e4c40723c */ /* 0x000ff00000041840 */
[-C--:B------:R-:W-:Y:S07]  /*13f30*/  HMMA.16816.F32.BF16 R128, R156, R132.reuse, R4 ;  /* 0x000000849c80723c */ /* 0x080fee0000041804 */
[----:B------:R-:W-:Y:S01]  /*13f40*/  FADD.FTZ R5, R161, R3 ;  /* 0x00000003a1057221 */ /* 0x000fe20000010000 */
[C---:B------:R-:W-:Y:S04]  /*13f50*/  HMMA.16816.F32.BF16 R124, R96.reuse, R132, R8 ;  /* 0x00000084607c723c */ /* 0x040fe80000041808 */
[----:B------:R-:W-:Y:S02]  /*13f60*/  FADD.FTZ R4, R82, R2 ;  /* 0x0000000252047221 */ /* 0x000fe40000010000 */
[----:B------:R-:W-:Y:S02]  /*13f70*/  FADD.FTZ R3, R168, R0 ;  /* 0x00000000a8037221 */ /* 0x000fe40000010000 */
[-C--:B------:R-:W-:Y:S04]  /*13f80*/  HMMA.16816.F32.BF16 R120, R96, R134.reuse, R12 ;  /* 0x000000866078723c */ /* 0x080fe8000004180c */
[----:B------:R-:W-:Y:S02]  /*13f90*/  FADD.FTZ R2, R160, R5 ;  /* 0x00000005a0027221 */ /* 0x000fe40000010000 */
[----:B------:R-:W-:Y:S02]  /*13fa0*/  FADD.FTZ R0, R83, R4 ;  /* 0x0000000453007221 */ /* 0x000fe40000010000 */
[C---:B------:R-:W-:Y:S04]  /*13fb0*/  HMMA.16816.F32.BF16 R132, R156.reuse, R134, R16 ;  /* 0x000000869c84723c */ /* 0x040fe80000041810 */
[----:B------:R-:W-:Y:S02]  /*13fc0*/  FADD.FTZ R4, R167, R3 ;  /* 0x00000003a7047221 */ /* 0x000fe40000010000 */
[----:B------:R-:W-:Y:S01]  /*13fd0*/  FADD.FTZ R3, R92, R2 ;  /* 0x000000025c037221 */ /* 0x000fe20000010000 */
[----:B------:R-:W-:Y:S01]  /*13fe0*/  MOV R92, R68 ;  /* 0x00000044005c7202 */ /* 0x000fe20000000f00 */
[-C--:B------:R-:W-:Y:S04]  /*13ff0*/  HMMA.16816.F32.BF16 R136, R156, R140.reuse, R20 ;  /* 0x0000008c9c88723c */ /* 0x080fe80000041814 */
[----:B------:R-:W-:Y:S01]  /*14000*/  FADD.FTZ R2, R81, R0 ;  /* 0x0000000051027221 */ /* 0x000fe20000010000 */
[----:B------:R-:W-:Y:S01]  /*14010*/  IADD3 R0, R240, -0x1, RZ ;  /* 0xfffffffff0007810 */ /* 0x000fe20007ffe0ff */
[----:B------:R-:W-:Y:S02]  /*14020*/  FADD.FTZ R243, R163, R4 ;  /* 0x00000004a3f37221 */ /* 0x000fe40000010000 */
[C---:B------:R-:W-:Y:S04]  /*14030*/  HMMA.16816.F32.BF16 R116, R96.reuse, R140, R24 ;  /* 0x0000008c6074723c */ /* 0x040fe80000041818 */
[----:B------:R-:W-:Y:S01]  /*14040*/  FADD.FTZ R246, R91, R3 ;  /* 0x000000035bf67221 */ /* 0x000fe20000010000 */
[----:B------:R-:W-:Y:S01]  /*14050*/  MOV R240, R0 ;  /* 0x0000000000f07202 */ /* 0x000fe20000000f00 */
[----:B------:R-:W-:Y:S01]  /*14060*/  FADD.FTZ R247, R80, R2 ;  /* 0x0000000250f77221 */ /* 0x000fe20000010000 */
[----:B------:R-:W-:Y:S01]  /*14070*/  MOV R91, R69 ;  /* 0x00000045005b7202 */ /* 0x000fe20000000f00 */
[-C--:B------:R-:W-:Y:S08]  /*14080*/  HMMA.16816.F32.BF16 R112, R96, R142.reuse, R28 ;  /* 0x0000008e6070723c */ /* 0x080ff0000004181c */
[C---:B------:R-:W-:Y:S08]  /*14090*/  HMMA.16816.F32.BF16 R140, R156.reuse, R142, R32 ;  /* 0x0000008e9c8c723c */ /* 0x040ff00000041820 */
[-C--:B------:R-:W-:Y:S08]  /*140a0*/  HMMA.16816.F32.BF16 R144, R156, R148.reuse, R36 ;  /* 0x000000949c90723c */ /* 0x080ff00000041824 */
[C---:B------:R-:W-:Y:S08]  /*140b0*/  HMMA.16816.F32.BF16 R108, R96.reuse, R148, R40 ;  /* 0x00000094606c723c */ /* 0x040ff00000041828 */
[-C--:B------:R-:W-:Y:S08]  /*140c0*/  HMMA.16816.F32.BF16 R104, R96, R150.reuse, R44 ;  /* 0x000000966068723c */ /* 0x080ff0000004182c */
[C---:B------:R-:W-:Y:S08]  /*140d0*/  HMMA.16816.F32.BF16 R148, R156.reuse, R150, R48 ;  /* 0x000000969c94723c */ /* 0x040ff00000041830 */
[-C--:B-1----:R-:W-:Y:S08]  /*140e0*/  HMMA.16816.F32.BF16 R152, R156, R72.reuse, R52 ;  /* 0x000000489c98723c */ /* 0x082ff00000041834 */
[C---:B------:R-:W-:Y:S08]  /*140f0*/  HMMA.16816.F32.BF16 R100, R96.reuse, R72, R56 ;  /* 0x000000486064723c */ /* 0x040ff00000041838 */
[-C--:B------:R-:W-:Y:S08]  /*14100*/  HMMA.16816.F32.BF16 R96, R96, R74.reuse, R60 ;  /* 0x0000004a6060723c */ /* 0x080ff0000004183c */
[----:B------:R-:W-:Y:S01]  /*14110*/  HMMA.16816.F32.BF16 R156, R156, R74, R64 ;  /* 0x0000004a9c9c723c */ /* 0x000fe20000041840 */
[----:B------:R-:W-:Y:S07]  /*14120*/  @!UPT UIADD3 URZ, URZ, URZ, URZ ;  /* 0x0000003f3f3ff290 */ /* 0x000fee000fffe03f */
[----:B------:R-:W-:-:S11]  /*14130*/  @P0 BRA `(.L_x_343) ;  /* 0xffffc3a000000947 */ /* 0x000fd6000383ffff */
.L_x_336:
[----:B------:R-:W-:Y:S05]  /*14140*/  BRA.DIV ~URZ, `(.L_x_344) ;  /* 0x00005f527f007947 */ /* 0x000fea000b800000 */
[----:B------:R1:W2:Y:S02]  /*14150*/  SHFL.BFLY PT, R0, R239, 0x2, 0x1f ;  /* 0x0c401f00ef007f89 */ /* 0x0002a400000e0000 */
.L_x_434:
[----:B--2---:R-:W-:Y:S01]  /*14160*/  FADD.FTZ R5, R0, R239 ;  /* 0x000000ef00057221 */ /* 0x004fe20000010000 */
[----:B------:R-:W-:Y:S05]  /*14170*/  BRA.DIV ~URZ, `(.L_x_345) ;  /* 0x00005f727f007947 */ /* 0x000fea000b800000 */
[----:B------:R-:W2:Y:S04]  /*14180*/  SHFL.BFLY PT, R2, R243, 0x2, 0x1f ;  /* 0x0c401f00f3027f89 */ /* 0x000ea800000e0000 */
[----:B------:R-:W3:Y:S04]  /*14190*/  SHFL.BFLY PT, R0, R246, 0x2, 0x1f ;  /* 0x0c401f00f6007f89 */ /* 0x000ee800000e0000 */
[----:B------:R-:W4:Y:S04]  /*141a0*/  SHFL.BFLY PT, R4, R247, 0x2, 0x1f ;  /* 0x0c401f00f7047f89 */ /* 0x000f2800000e0000 */
[----:B------:R-:W5:Y:S01]  /*141b0*/  SHFL.BFLY PT, R3, R5, 0x1, 0x1f ;  /* 0x0c201f0005037f89 */ /* 0x000f6200000e0000 */
[----:B--2---:R-:W-:-:S02]  /*141c0*/  FADD.FTZ R2, R2, R243 ;  /* 0x000000f302027221 */ /* 0x004fc40000010000 */
[----:B---3--:R-:W-:-:S03]  /*141d0*/  FADD.FTZ R0, R0, R246 ;  /* 0x000000f600007221 */ /* 0x008fc60000010000 */
[----:B------:R-:W2:Y:S01]  /*141e0*/  SHFL.BFLY PT, R6, R2, 0x1, 0x1f ;  /* 0x0c201f0002067f89 */ /* 0x000ea200000e0000 */
[----:B----4-:R-:W-:-:S03]  /*141f0*/  FADD.FTZ R4, R4, R247 ;  /* 0x000000f704047221 */ /* 0x010fc60000010000 */
[----:B------:R-:W3:Y:S01]  /*14200*/  SHFL.BFLY PT, R7, R0, 0x1, 0x1f ;  /* 0x0c201f0000077f89 */ /* 0x000ee200000e0000 */
[----:B-----5:R-:W-:-:S03]  /*14210*/  FADD.FTZ R5, R5, R3 ;  /* 0x0000000305057221 */ /* 0x020fc60000010000 */
[----:B------:R4:W1:Y:S01]  /*14220*/  SHFL.BFLY PT, R8, R4, 0x1, 0x1f ;  /* 0x0c201f0004087f89 */ /* 0x00086200000e0000 */
[----:B--2---:R-:W-:Y:S02]  /*14230*/  FADD.FTZ R6, R2, R6 ;  /* 0x0000000602067221 */ /* 0x004fe40000010000 */
[----:B---3--:R-:W-:Y:S02]  /*14240*/  FADD.FTZ R7, R0, R7 ;  /* 0x0000000700077221 */ /* 0x008fe40000010000 */
.L_x_435:
[----:B------:R-:W-:Y:S01]  /*14250*/  FSETP.NE.FTZ.AND P3, PT, R5, RZ, PT ;  /* 0x000000ff0500720b */ /* 0x000fe20003f75000 */
[----:B------:R-:W-:Y:S01]  /*14260*/  CS2R R2, SRZ ;  /* 0x0000000000027805 */ /* 0x000fe2000001ff00 */
[----:B------:R-:W-:Y:S01]  /*14270*/  MOV R0, RZ ;  /* 0x000000ff00007202 */ /* 0x000fe20000000f00 */
[----:B-1--4-:R-:W-:Y:S01]  /*14280*/  FADD.FTZ R4, R8, R4 ;  /* 0x0000000408047221 */ /* 0x012fe20000010000 */
[----:B------:R-:W-:Y:S02]  /*14290*/  FSETP.NE.FTZ.AND P2, PT, R6, RZ, PT ;  /* 0x000000ff0600720b */ /* 0x000fe40003f55000 */
[----:B------:R-:W-:Y:S02]  /*142a0*/  FSETP.NE.FTZ.AND P1, PT, R7, RZ, PT ;  /* 0x000000ff0700720b */ /* 0x000fe40003f35000 */
[----:B------:R-:W-:-:S02]  /*142b0*/  FSETP.NE.FTZ.AND P0, PT, R4, RZ, PT ;  /* 0x000000ff0400720b */ /* 0x000fc40003f15000 */
[----:B------:R-:W-:Y:S02]  /*142c0*/  MOV R25, 0xff800000 ;  /* 0xff80000000197802 */ /* 0x000fe40000000f00 */
[----:B------:R-:W-:Y:S01]  /*142d0*/  MOV R23, 0xff800000 ;  /* 0xff80000000177802 */ /* 0x000fe20000000f00 */
[----:B------:R-:W1:Y:S01]  /*142e0*/  @P3 MUFU.RCP R0, R5 ;  /* 0x0000000500003308 */ /* 0x000e620000001000 */
[----:B------:R-:W-:Y:S02]  /*142f0*/  MOV R24, 0xff800000 ;  /* 0xff80000000187802 */ /* 0x000fe40000000f00 */
[----:B------:R-:W-:-:S03]  /*14300*/  MOV R22, 0xff800000 ;  /* 0xff80000000167802 */ /* 0x000fc60000000f00 */
[----:B------:R-:W-:Y:S02]  /*14310*/  @P1 MOV R10, 0x3f317218 ;  /* 0x3f317218000a1802 */ /* 0x000fe40000000f00 */
[----:B------:R-:W-:Y:S08]  /*14320*/  @P3 MUFU.LG2 R9, R5 ;  /* 0x0000000500093308 */ /* 0x000ff00000000c00 */
[----:B------:R-:W2:Y:S01]  /*14330*/  @P2 MUFU.LG2 R5, R6 ;  /* 0x0000000600052308 */ /* 0x000ea20000000c00 */
[----:B-1----:R-:W-:-:S02]  /*14340*/  FMUL.FTZ R74, R0, R128 ;  /* 0x00000080004a7220 */ /* 0x002fc40000410000 */
[C---:B------:R-:W-:Y:S02]  /*14350*/  FMUL.FTZ R75, R0.reuse, R129 ;  /* 0x00000081004b7220 */ /* 0x040fe40000410000 */
[C---:B------:R-:W-:Y:S02]  /*14360*/  FMUL.FTZ R76, R0.reuse, R132 ;  /* 0x00000084004c7220 */ /* 0x040fe40000410000 */
[C---:B------:R-:W-:Y:S01]  /*14370*/  FMUL.FTZ R77, R0.reuse, R133 ;  /* 0x00000085004d7220 */ /* 0x040fe20000410000 */
[----:B------:R-:W1:Y:S01]  /*14380*/  @P2 MUFU.RCP R3, R6 ;  /* 0x0000000600032308 */ /* 0x000e620000001000 */
[C---:B------:R-:W-:Y:S02]  /*14390*/  FMUL.FTZ R78, R0.reuse, R136 ;  /* 0x00000088004e7220 */ /* 0x040fe40000410000 */
[C---:B------:R-:W-:Y:S02]  /*143a0*/  FMUL.FTZ R79, R0.reuse, R137 ;  /* 0x00000089004f7220 */ /* 0x040fe40000410000 */
[----:B------:R-:W-:-:S02]  /*143b0*/  FMUL.FTZ R80, R0, R140 ;  /* 0x0000008c00507220 */ /* 0x000fc40000410000 */
[C---:B------:R-:W-:Y:S01]  /*143c0*/  FMUL.FTZ R81, R0.reuse, R141 ;  /* 0x0000008d00517220 */ /* 0x040fe20000410000 */
[----:B------:R-:W-:Y:S01]  /*143d0*/  @P1 MUFU.RCP R2, R7 ;  /* 0x0000000700021308 */ /* 0x000fe20000001000 */
[C---:B------:R-:W-:Y:S02]  /*143e0*/  FMUL.FTZ R66, R0.reuse, R144 ;  /* 0x0000009000427220 */ /* 0x040fe40000410000 */
[C---:B------:R-:W-:Y:S02]  /*143f0*/  FMUL.FTZ R67, R0.reuse, R145 ;  /* 0x0000009100437220 */ /* 0x040fe40000410000 */
[C---:B------:R-:W-:Y:S02]  /*14400*/  FMUL.FTZ R90, R0.reuse, R148 ;  /* 0x00000094005a7220 */ /* 0x040fe40000410000 */
[C---:B------:R-:W-:Y:S02]  /*14410*/  FMUL.FTZ R91, R0.reuse, R149 ;  /* 0x00000095005b7220 */ /* 0x040fe40000410000 */
[----:B------:R-:W-:-:S02]  /*14420*/  FMUL.FTZ R82, R0, R152 ;  /* 0x0000009800527220 */ /* 0x000fc40000410000 */
[C---:B------:R-:W-:Y:S02]  /*14430*/  FMUL.FTZ R83, R0.reuse, R153 ;  /* 0x0000009900537220 */ /* 0x040fe40000410000 */
[C---:B------:R-:W-:Y:S02]  /*14440*/  FMUL.FTZ R64, R0.reuse, R156 ;  /* 0x0000009c00407220 */ /* 0x040fe40000410000 */
[----:B------:R-:W-:Y:S02]  /*14450*/  FMUL.FTZ R65, R0, R157 ;  /* 0x0000009d00417220 */ /* 0x000fe40000410000 */
[----:B------:R3:W4:Y:S01]  /*14460*/  @P1 MUFU.LG2 R0, R7 ;  /* 0x0000000700001308 */ /* 0x0007220000000c00 */
[----:B--2---:R-:W-:Y:S02]  /*14470*/  @P2 FMUL.FTZ R8, R5, 0.69314718246459960938 ;  /* 0x3f31721805082820 */ /* 0x004fe40000410000 */
[C---:B-1----:R-:W-:Y:S02]  /*14480*/  FMUL.FTZ R132, R3.reuse, R138 ;  /* 0x0000008a03847220 */ /* 0x042fe40000410000 */
[----:B------:R-:W-:-:S02]  /*14490*/  FMUL.FTZ R133, R3, R139 ;  /* 0x0000008b03857220 */ /* 0x000fc40000410000 */
[C---:B------:R-:W-:Y:S02]  /*144a0*/  FMUL.FTZ R130, R3.reuse, R130 ;  /* 0x0000008203827220 */ /* 0x040fe40000410000 */
[C---:B------:R-:W-:Y:S02]  /*144b0*/  FMUL.FTZ R131, R3.reuse, R131 ;  /* 0x0000008303837220 */ /* 0x040fe40000410000 */
[C---:B------:R-:W-:Y:S02]  /*144c0*/  FMUL.FTZ R134, R3.reuse, R134 ;  /* 0x0000008603867220 */ /* 0x040fe40000410000 */
[C---:B------:R-:W-:Y:S02]  /*144d0*/  FMUL.FTZ R135, R3.reuse, R135 ;  /* 0x0000008703877220 */ /* 0x040fe40000410000 */
[C---:B------:R-:W-:Y:S01]  /*144e0*/  FMUL.FTZ R136, R3.reuse, R142 ;  /* 0x0000008e03887220 */ /* 0x040fe20000410000 */
[----:B---3--:R-:W-:Y:S01]  /*144f0*/  @P2 MOV R7, 0x3f317218 ;  /* 0x3f31721800072802 */ /* 0x008fe20000000f00 */
[----:B------:R-:W-:-:S02]  /*14500*/  FMUL.FTZ R137, R3, R143 ;  /* 0x0000008f03897220 */ /* 0x000fc40000410000 */
[----:B------:R-:W-:Y:S02]  /*14510*/  FMUL.FTZ R140, R3, R146 ;  /* 0x00000092038c7220 */ /* 0x000fe40000410000 */
[----:B------:R-:W-:Y:S02]  /*14520*/  @P2 FMUL.FTZ R5, R7, c[0x0][0x2d0] ;  /* 0x0000b40007052a20 */ /* 0x000fe40000410000 */
[----:B----4-:R-:W-:Y:S01]  /*14530*/  @P1 FMUL.FTZ R7, R0, 0.69314718246459960938 ;  /* 0x3f31721800071820 */ /* 0x010fe20000410000 */
[----:B------:R-:W-:Y:S01]  /*14540*/  MOV R0, RZ ;  /* 0x000000ff00007202 */ /* 0x000fe20000000f00 */
[C---:B------:R-:W-:Y:S02]  /*14550*/  FMUL.FTZ R141, R3.reuse, R147 ;  /* 0x00000093038d7220 */ /* 0x040fe40000410000 */
[C---:B------:R-:W-:Y:S02]  /*14560*/  FMUL.FTZ R138, R3.reuse, R150 ;  /* 0x00000096038a7220 */ /* 0x040fe40000410000 */
[C---:B------:R-:W-:Y:S01]  /*14570*/  FMUL.FTZ R139, R3.reuse, R151 ;  /* 0x00000097038b7220 */ /* 0x040fe20000410000 */
[----:B------:R-:W1:Y:S01]  /*14580*/  @P0 MUFU.RCP R0, R4 ;  /* 0x0000000400000308 */ /* 0x000e620000001000 */
[----:B------:R-:W-:-:S02]  /*14590*/  FMUL.FTZ R128, R3, R154 ;  /* 0x0000009a03807220 */ /* 0x000fc40000410000 */
[C---:B------:R-:W-:Y:S02]  /*145a0*/  FMUL.FTZ R129, R3.reuse, R155 ;  /* 0x0000009b03817220 */ /* 0x040fe40000410000 */
[C---:B------:R-:W-:Y:S02]  /*145b0*/  FMUL.FTZ R72, R3.reuse, R158 ;  /* 0x0000009e03487220 */ /* 0x040fe40000410000 */
[----:B------:R-:W-:Y:S01]  /*145c0*/  FMUL.FTZ R73, R3, R159 ;  /* 0x0000009f03497220 */ /* 0x000fe20000410000 */
[----:B------:R-:W-:Y:S01]  /*145d0*/  @P3 MOV R3, 0x3f317218 ;  /* 0x3f31721800033802 */ /* 0x000fe20000000f00 */
        /* <DEDUP_REMOVED lines=15> */
[----:B------:R-:W-:Y:S02]  /*146d0*/  FMUL.FTZ R27, R2, R97 ;  /* 0x00000061021b7220 */ /* 0x000fe40000410000 */
[----:B------:R2:W3:Y:S01]  /*146e0*/  @P0 MUFU.LG2 R2, R4 ;  /* 0x0000000400020308 */ /* 0x0004e20000000c00 */
[----:B------:R-:W-:Y:S02]  /*146f0*/  @P3 FMUL.FTZ R6, R3, c[0x0][0x2d0] ;  /* 0x0000b40003063a20 */ /* 0x000fe40000410000 */
[----:B------:R-:W-:Y:S02]  /*14700*/  @P1 FMUL.FTZ R3, R10, c[0x0][0x2d0] ;  /* 0x0000b4000a031a20 */ /* 0x000fe40000410000 */
[----:B------:R-:W-:Y:S02]  /*14710*/  @P3 FMUL.FTZ R9, R9, 0.69314718246459960938 ;  /* 0x3f31721809093820 */ /* 0x000fe40000410000 */
[----:B------:R-:W-:Y:S01]  /*14720*/  @P1 FFMA.FTZ R25, R3, R69, R7 ;  /* 0x0000004503191223 */ /* 0x000fe20000010007 */
[----:B------:R-:W-:Y:S01]  /*14730*/  @P0 MOV R3, 0x3f317218 ;  /* 0x3f31721800030802 */ /* 0x000fe20000000f00 */
[----:B-1----:R-:W-:-:S02]  /*14740*/  FMUL.FTZ R30, R0, R126 ;  /* 0x0000007e001e7220 */ /* 0x002fc40000410000 */
[C---:B------:R-:W-:Y:S02]  /*14750*/  FMUL.FTZ R31, R0.reuse, R127 ;  /* 0x0000007f001f7220 */ /* 0x040fe40000410000 */
[----:B------:R-:W-:Y:S02]  /*14760*/  @P0 FMUL.FTZ R3, R3, c[0x0][0x2d0] ;  /* 0x0000b40003030a20 */ /* 0x000fe40000410000 */
[----:B------:R-:W-:Y:S01]  /*14770*/  FMUL.FTZ R44, R0, R122 ;  /* 0x0000007a002c7220 */ /* 0x000fe20000410000 */
[----:B--2---:R-:W-:Y:S01]  /*14780*/  MOV R4, 0x1 ;  /* 0x0000000100047802 */ /* 0x004fe20000000f00 */
[----:B---3--:R-:W-:Y:S02]  /*14790*/  @P0 FMUL.FTZ R2, R2, 0.69314718246459960938 ;  /* 0x3f31721802020820 */ /* 0x008fe40000410000 */
        /* <DEDUP_REMOVED lines=17> */
.L_x_274:
        /* <DEDUP_REMOVED lines=19> */
.L_x_347:
[----:B-1----:R-:W-:Y:S05]  /*149e0*/  BSYNC B0 ;  /* 0x0000000000007941 */ /* 0x002fea0003800000 */
.L_x_346:
        /* <DEDUP_REMOVED lines=83> */
[----:B------:R-:W-:Y:S01]  /*14f20*/  STS [R13+0x2400], R2 ;  /* 0x002400020d007388 */ /* 0x000fe20000000800 */
[----:B-1----:R-:W-:-:S05]  /*14f30*/  F2FP.BF16.PACK_AB R0, R27, R26 ;  /* 0x0000001a1b00723e */ /* 0x002fca00000010ff */
[----:B------:R-:W-:Y:S04]  /*14f40*/  STS [R12+0x2000], R0 ;  /* 0x002000000c007388 */ /* 0x000fe80000000800 */
[----:B------:R1:W-:Y:S04]  /*14f50*/  STS [R10+0x2400], R3 ;  /* 0x002400030a007388 */ /* 0x0003e80000000800 */
[----:B------:R-:W-:Y:S01]  /*14f60*/  BAR.SYNC.DEFER_BLOCKING 0x1, 0x80 ;  /* 0x0042000000007b1d */ /* 0x000fe20000010000 */
[C---:B------:R-:W-:Y:S02]  /*14f70*/  @P2 IADD3 R6, P0, R11.reuse, c[0x0][0x508], RZ ;  /* 0x000142000b062a10 */ /* 0x040fe40007f1e0ff */
[----:B------:R-:W-:Y:S01]  /*14f80*/  IADD3 R4, P1, R11, c[0x0][0x500], RZ ;  /* 0x000140000b047a10 */ /* 0x000fe20007f3e0ff */
[----:B------:R-:W-:Y:S01]  /*14f90*/  IMAD.MOV.U32 R11, RZ, RZ, c[0x0][0x388] ;  /* 0x0000e200ff0b7624 */ /* 0x000fe200078e00ff */
[----:B------:R-:W-:-:S02]  /*14fa0*/  @P2 IADD3.X R7, R9, c[0x0][0x50c], RZ, P0, !PT ;  /* 0x0001430009072a10 */ /* 0x000fc400007fe4ff */
[----:B------:R-:W-:Y:S01]  /*14fb0*/  IADD3.X R5, R9, c[0x0][0x504], RZ, P1, !PT ;  /* 0x0001410009057a10 */ /* 0x000fe20000ffe4ff */
[----:B-1----:R-:W-:Y:S02]  /*14fc0*/  IMAD.MOV.U32 R3, RZ, RZ, RZ ;  /* 0x000000ffff037224 */ /* 0x002fe400078e00ff */
[----:B------:R1:W5:Y:S04]  /*14fd0*/  @P2 LDG.E R11, [R6.64] ;  /* 0x00000008060b2981 */ /* 0x000368000c1e1900 */
[----:B------:R1:W5:Y:S01]  /*14fe0*/  @P3 LDG.E R3, [R4.64] ;  /* 0x0000000804033981 */ /* 0x000362000c1e1900 */
[----:B----4-:R-:W-:-:S04]  /*14ff0*/  ISETP.NE.AND P0, PT, R8, RZ, PT ;  /* 0x000000ff0800720c */ /* 0x010fc80003f05270 */
[----:B------:R-:W-:Y:S01]  /*15000*/  SEL R0, R8, c[0x0][0x3d4], P0 ;  /* 0x0000f50008007a07 */ /* 0x000fe20000000000 */
[----:B------:R-:W-:Y:S05]  /*15010*/  @P2 BRA `(.L_x_350) ;  /* 0x0000004000002947 */ /* 0x000fea0003800000 */
[----:B------:R-:W-:Y:S05]  /*15020*/  @!P3 BRA `(.L_x_350) ;  /* 0x000000300000b947 */ /* 0x000fea0003800000 */
[----:B-----5:R2:W3:Y:S04]  /*15030*/  LDG.E R11, [R4.64] ;  /* 0x00000008040b7981 */ /* 0x0204e8000c1e1900 */
[----:B-12---:R-:W3:Y:S02]  /*15040*/  LDG.E R4, [R4.64+0x4] ;  /* 0x0000040804047981 */ /* 0x006ee4000c1e1900 */
[----:B---3--:R-:W-:Y:S02]  /*15050*/  IADD3 R11, -R11, R4, RZ ;  /* 0x000000040b0b7210 */ /* 0x008fe40007ffe1ff */
.L_x_350:
[----:B------:R-:W2:Y:S04]  /*15060*/  LDL.LU R2, [R1+0x50] ;  /* 0x0000500001027983 */ /* 0x000ea80000300800 */
[----:B-1----:R-:W3:Y:S04]  /*15070*/  LDL R4, [R1+0xe8] ;  /* 0x0000e80001047983 */ /* 0x002ee80000100800 */
[----:B------:R-:W4:Y:S04]  /*15080*/  LDL.LU R6, [R1+0x78] ;  /* 0x0000780001067983 */ /* 0x000f280000300800 */
[----:B------:R-:W3:Y:S04]  /*15090*/  LDL.LU R5, [R1+0x30] ;  /* 0x0000300001057983 */ /* 0x000ee80000300800 */
[----:B------:R-:W3:Y:S04]  /*150a0*/  LDL R47, [R1+0x2c] ;  /* 0x00002c00012f7983 */ /* 0x000ee80000100800 */
[----:B------:R-:W3:Y:S04]  /*150b0*/  LDL R16, [R1+0x80] ;  /* 0x0000800001107983 */ /* 0x000ee80000100800 */
[----:B------:R-:W3:Y:S04]  /*150c0*/  LDL R57, [R1+0xe4] ;  /* 0x0000e40001397983 */ /* 0x000ee80000100800 */
[----:B------:R-:W3:Y:S01]  /*150d0*/  LDL.LU R56, [R1+0x70] ;  /* 0x0000700001387983 */ /* 0x000ee20000300800 */
[----:B------:R-:W-:Y:S01]  /*150e0*/  IMAD.MOV.U32 R12, RZ, RZ, 0x368 ;  /* 0x00000368ff0c7424 */ /* 0x000fe200078e00ff */
[----:B------:R-:W-:-:S04]  /*150f0*/  ISETP.GT.AND P2, PT, R0, 0x1, PT ;  /* 0x000000010000780c */ /* 0x000fc80003f44270 */
[----:B------:R-:W-:-:S04]  /*15100*/  SEL R12, R12, 0x328, P2 ;  /* 0x000003280c0c7807 */ /* 0x000fc80001000000 */
[----:B------:R-:W1:Y:S08]  /*15110*/  LDC.64 R8, c[0x0][R12+0x170] ;  /* 0x00005c000c087b82 */ /* 0x000e700000000a00 */
[----:B------:R-:W1:Y:S08]  /*15120*/  LDC.64 R14, c[0x0][R12+0x168] ;  /* 0x00005a000c0e7b82 */ /* 0x000e700000000a00 */
[----:B------:R1:W1:Y:S08]  /*15130*/  LDC.64 R20, c[0x0][R12+0x178] ;  /* 0x00005e000c147b82 */ /* 0x0002700000000a00 */
[----:B------:R1:W1:Y:S01]  /*15140*/  LDC.64 R18, c[0x0][R12+0x160] ;  /* 0x000058000c127b82 */ /* 0x0002620000000a00 */
[----:B------:R-:W-:Y:S01]  /*15150*/  IMAD.MOV.U32 R0, RZ, RZ, c[0x0][0x4e8] ;  /* 0x00013a00ff007624 */ /* 0x000fe200078e00ff */
[----:B------:R-:W-:-:S04]  /*15160*/  ISETP.NE.U32.AND P0, PT, RZ, c[0x0][0x500], PT ;  /* 0x00014000ff007a0c */ /* 0x000fc80003f05070 */
[----:B------:R-:W-:Y:S02]  /*15170*/  ISETP.NE.AND P5, PT, R0, 0x1, PT ;  /* 0x000000010000780c */ /* 0x000fe40003fa5270 */
[----:B------:R-:W-:Y:S01]  /*15180*/  ISETP.NE.AND.EX P0, PT, RZ, c[0x0][0x504], PT, P0 ;  /* 0x00014100ff007a0c */ /* 0x000fe20003f05300 */
[----:B------:R-:W1:Y:S02]  /*15190*/  S2R R59, SR_TID.X ;  /* 0x00000000003b7919 */ /* 0x000e640000002100 */
[----:B-1----:R-:W-:-:S04]  /*151a0*/  SHF.R.S32.HI R17, RZ, 0x1f, R59 ;  /* 0x0000001fff117819 */ /* 0x002fc8000001143b */
[----:B------:R-:W-:-:S04]  /*151b0*/  LEA.HI R17, R17, R59, RZ, 0x5 ;  /* 0x0000003b11117211 */ /* 0x000fc800078f28ff */
[----:B------:R-:W-:-:S05]  /*151c0*/  LOP3.LUT R17, R17, 0xffffffe0, RZ, 0xc0, !PT ;  /* 0xffffffe011117812 */ /* 0x000fca00078ec0ff */
[----:B------:R-:W-:Y:S01]  /*151d0*/  IMAD.IADD R17, R59, 0x1, -R17 ;  /* 0x000000013b117824 */ /* 0x000fe200078e0a11 */
[----:B--2---:R-:W-:-:S05]  /*151e0*/  SEL R2, R2, RZ, !P0 ;  /* 0x000000ff02027207 */ /* 0x004fca0004000000 */
[----:B------:R-:W-:Y:S01]  /*151f0*/  IMAD R0, R9, R2, RZ ;  /* 0x0000000209007224 */ /* 0x000fe200078e02ff */
[----:B----4-:R-:W-:Y:S02]  /*15200*/  SEL R6, R6, RZ, !P0 ;  /* 0x000000ff06067207 */ /* 0x010fe40004000000 */
[----:B---3--:R-:W-:Y:S01]  /*15210*/  LOP3.LUT R5, R5, 0xffff, RZ, 0xc0, !PT ;  /* 0x0000ffff05057812 */ /* 0x008fe200078ec0ff */
        /* <DEDUP_REMOVED lines=13> */
[----:B------:R-:W-:Y:S02]  /*152f0*/  IMAD R12, R21, R10, RZ ;  /* 0x0000000a150c7224 */ /* 0x000fe400078e02ff */
[----:B------:R-:W-:-:S02]  /*15300*/  IMAD.MOV R7, RZ, RZ, -R0 ;  /* 0x000000ffff077224 */ /* 0x000fc400078e0a00 */
        /* <DEDUP_REMOVED lines=13> */
[----:B------:R-:W-:Y:S02]  /*153e0*/  IMAD.MOV.U32 R9, RZ, RZ, c[0x0][0x4ac] ;  /* 0x00012b00ff097624 */ /* 0x000fe400078e00ff */
[----:B------:R-:W-:Y:S01]  /*153f0*/  IMAD.IADD R0, R7, 0x1, R0 ;  /* 0x0000000107007824 */ /* 0x000fe200078e0200 */
[----:B------:R-:W-:Y:S02]  /*15400*/  LEA R7, P0, R6, R8, 0x2 ;  /* 0x0000000806077211 */ /* 0x000fe400078010ff */
[----:B------:R-:W-:-:S04]  /*15410*/  SEL R9, R9, c[0x0][0x454], P2 ;  /* 0x0001150009097a07 */ /* 0x000fc80001000000 */
[----:B------:R-:W-:Y:S01]  /*15420*/  LEA.HI.X R6, R6, R9, R0, 0x2, P0 ;  /* 0x0000000906067211 */ /* 0x000fe200000f1400 */
[----:B------:R-:W-:Y:S01]  /*15430*/  SHFL.IDX PT, R14, R7, RZ, 0x1c1f ;  /* 0x001c1fff070e7589 */ /* 0x000fe200000e0000 */
[----:B------:R-:W-:-:S03]  /*15440*/  IMAD R0, R11, c[0x0][0x4e8], RZ ;  /* 0x00013a000b007a24 */ /* 0x000fc600078e02ff */
[----:B------:R-:W1:Y:S04]  /*15450*/  SHFL.IDX PT, R15, R6, RZ, 0x1c1f ;  /* 0x001c1fff060f7589 */ /* 0x000e6800000e0000 */
[----:B------:R-:W-:Y:S04]  /*15460*/  SHFL.IDX PT, R12, R7, 0x1, 0x1c1f ;  /* 0x003c1f00070c7f89 */ /* 0x000fe800000e0000 */
[----:B------:R-:W2:Y:S04]  /*15470*/  SHFL.IDX PT, R13, R6, 0x1, 0x1c1f ;  /* 0x003c1f00060d7f89 */ /* 0x000ea800000e0000 */
[----:B------:R-:W-:Y:S04]  /*15480*/  SHFL.IDX PT, R11, R6, 0x2, 0x1c1f ;  /* 0x005c1f00060b7f89 */ /* 0x000fe800000e0000 */
[----:B------:R3:W-:Y:S01]  /*15490*/  SHFL.IDX PT, R9, R6, 0x3, 0x1c1f ;  /* 0x007c1f0006097f89 */ /* 0x0007e200000e0000 */
[----:B------:R-:W-:-:S03]  /*154a0*/  LOP3.LUT P0, RZ, R17, 0x3, RZ, 0xc0, !PT ;  /* 0x0000000311ff7812 */ /* 0x000fc6000780c0ff */
[----:B------:R-:W4:Y:S01]  /*154b0*/  SHFL.IDX PT, R10, R7, 0x2, 0x1c1f ;  /* 0x005c1f00070a7f89 */ /* 0x000f2200000e0000 */
[----:B---3--:R-:W-:-:S05]  /*154c0*/  IMAD R6, R47, 0x80, R57 ;  /* 0x000000802f067824 */ /* 0x008fca00078e0239 */
[C---:B------:R-:W-:Y:S02]  /*154d0*/  IADD3 R18, R6.reuse, 0x8, RZ ;  /* 0x0000000806127810 */ /* 0x040fe40007ffe0ff */
[CC--:B------:R-:W-:Y:S02]  /*154e0*/  ISETP.GE.OR P4, PT, R6.reuse, R0.reuse, P0 ;  /* 0x000000000600720c */ /* 0x0c0fe40000786670 */
[----:B------:R-:W-:Y:S02]  /*154f0*/  IADD3 R17, R6, 0x40, RZ ;  /* 0x0000004006117810 */ /* 0x000fe40007ffe0ff */
[-C--:B------:R-:W-:Y:S02]  /*15500*/  ISETP.GE.OR P3, PT, R18, R0.reuse, P0 ;  /* 0x000000001200720c */ /* 0x080fe40000766670 */
[CC--:B------:R-:W-:Y:S01]  /*15510*/  ISETP.GE.OR P1, PT, R17.reuse, R0.reuse, P0 ;  /* 0x000000001100720c */ /* 0x0c0fe20000726670 */
[----:B------:R3:W3:Y:S06]  /*15520*/  SHFL.IDX PT, R8, R7, 0x3, 0x1c1f ;  /* 0x007c1f0007087f89 */ /* 0x0006ec00000e0000 */
[----:B-1----:R1:W-:Y:S04]  /*15530*/  @!P4 ST.E [R14.64], R23 ;  /* 0x000000170e00c985 */ /* 0x0023e8000c101908 */
[----:B--2---:R1:W-:Y:S01]  /*15540*/  @!P3 ST.E [R12.64], R24 ;  /* 0x000000180c00b985 */ /* 0x0043e2000c101908 */
[----:B------:R-:W-:-:S03]  /*15550*/  ISETP.GE.AND P3, PT, R17, R0, PT ;  /* 0x000000001100720c */ /* 0x000fc60003f66270 */
[----:B----4-:R1:W-:Y:S01]  /*15560*/  @!P1 ST.E [R10.64], R25 ;  /* 0x000000190a009985 */ /* 0x0103e2000c101908 */
[----:B------:R-:W-:Y:S02]  /*15570*/  LOP3.LUT R56, R56, 0xfffffffd, RZ, 0xc0, !PT ;  /* 0xfffffffd38387812 */ /* 0x000fe400078ec0ff */
[----:B---3--:R-:W-:-:S04]  /*15580*/  IADD3 R7, R6, 0x48, RZ ;  /* 0x0000004806077810 */ /* 0x008fc80007ffe0ff */
[----:B------:R-:W-:Y:S02]  /*15590*/  ISETP.GE.AND P1, PT, R7, R0, PT ;  /* 0x000000000700720c */ /* 0x000fe40003f26270 */
[----:B------:R-:W-:-:S04]  /*155a0*/  LOP3.LUT R56, R56, 0xfffffffe, RZ, 0xc0, !PT ;  /* 0xfffffffe38387812 */ /* 0x000fc800078ec0ff */
[----:B------:R-:W-:-:S07]  /*155b0*/  @P3 LOP3.LUT R56, R56, 0x1, RZ, 0xfc, !PT ;  /* 0x0000000138383812 */ /* 0x000fce00078efcff */
[----:B------:R-:W-:-:S05]  /*155c0*/  @P1 LOP3.LUT R56, R56, 0x2, RZ, 0xfc, !PT ;  /* 0x0000000238381812 */ /* 0x000fca00078efcff */
[----:B------:R1:W-:Y:S01]  /*155d0*/  STL [R1+0x70], R56 ;  /* 0x0000703801007387 */ /* 0x0003e20000100800 */
[-C--:B------:R-:W-:Y:S02]  /*155e0*/  ISETP.GE.OR P0, PT, R7, R0.reuse, P0 ;  /* 0x000000000700720c */ /* 0x080fe40000706670 */
[----:B------:R-:W-:-:S11]  /*155f0*/  ISETP.GE.AND P6, PT, R18, R0, PT ;  /* 0x000000001200720c */ /* 0x000fd60003fc6270 */
[----:B------:R1:W-:Y:S01]  /*15600*/  @!P0 ST.E [R8.64], R22 ;  /* 0x0000001608008985 */ /* 0x0003e2000c101908 */
[----:B------:R-:W-:Y:S01]  /*15610*/  ISETP.GE.AND P0, PT, R6, R0, PT ;  /* 0x000000000600720c */ /* 0x000fe20003f06270 */
[----:B------:R-:W-:Y:S05]  /*15620*/  @P2 BRA `(.L_x_351) ;  /* 0x0000071000002947 */ /* 0x000fea0003800000 */
[----:B------:R-:W-:Y:S01]  /*15630*/  IMAD R16, R16, c[0x0][0x3a0], RZ ;  /* 0x0000e80010107a24 */ /* 0x000fe200078e02ff */
[----:B------:R-:W-:Y:S01]  /*15640*/  SHF.R.S32.HI R4, RZ, 0x1f, R2 ;  /* 0x0000001fff047819 */ /* 0x000fe20000011402 */
[----:B------:R-:W-:Y:S01]  /*15650*/  IMAD.WIDE.U32 R6, R3, c[0x0][0x3a0], RZ ;  /* 0x0000e80003067a25 */ /* 0x000fe200078e00ff */
[----:B-1----:R-:W-:Y:S01]  /*15660*/  LEA R8, R47, R251, 0x7 ;  /* 0x000000fb2f087211 */ /* 0x002fe200078e38ff */
[----:B------:R1:W2:Y:S01]  /*15670*/  LDS.128 R12, [R209+0x80] ;  /* 0x00008000d10c7984 */ /* 0x0002a20000000c00 */
[----:B------:R-:W-:Y:S01]  /*15680*/  ISETP.GE.AND P2, PT, R244, c[0x0][0x3c8], PT ;  /* 0x0000f200f4007a0c */ /* 0x000fe20003f46270 */
[----:B------:R-:W-:Y:S02]  /*15690*/  IMAD R3, R3, c[0x0][0x3a4], R16 ;  /* 0x0000e90003037a24 */ /* 0x000fe400078e0210 */
[----:B------:R-:W-:Y:S01]  /*156a0*/  IMAD R4, R4, c[0x0][0x3f0], RZ ;  /* 0x0000fc0004047a24 */ /* 0x000fe200078e02ff */
[----:B------:R1:W3:Y:S01]  /*156b0*/  LDS.128 R16, [R209+0x880] ;  /* 0x00088000d1107984 */ /* 0x0002e20000000c00 */
[----:B------:R-:W-:Y:S01]  /*156c0*/  @P5 IMAD.HI.U32 R9, R8, c[0x0][0x4ec], RZ ;  /* 0x00013b0008095a27 */ /* 0x000fe200078e00ff */
[----:B------:R-:W-:-:S02]  /*156d0*/  IADD3 R7, R7, R3, RZ ;  /* 0x0000000307077210 */ /* 0x000fc40007ffe0ff */
[----:B------:R1:W4:Y:S01]  /*156e0*/  LDS.128 R20, [R209+0x1080] ;  /* 0x00108000d1147984 */ /* 0x0003220000000c00 */
[----:B------:R-:W-:Y:S02]  /*156f0*/  MOV R3, R8 ;  /* 0x0000000800037202 */ /* 0x000fe40000000f00 */
[C---:B------:R-:W-:Y:S01]  /*15700*/  IMAD.WIDE.U32 R6, R5.reuse, c[0x0][0x3e8], R6 ;  /* 0x0000fa0005067a25 */ /* 0x040fe200078e0006 */
[----:B------:R1:W1:Y:S01]  /*15710*/  LDS.128 R24, [R209+0x1880] ;  /* 0x00188000d1187984 */ /* 0x0002620000000c00 */
[----:B------:R-:W-:Y:S02]  /*15720*/  @P5 SHF.R.U32.HI R3, RZ, c[0x0][0x4f0], R9 ;  /* 0x00013c00ff035a19 */ /* 0x000fe40000011609 */
[----:B------:R-:W-:Y:S01]  /*15730*/  IMAD R5, R5, c[0x0][0x3ec], R7 ;  /* 0x0000fb0005057a24 */ /* 0x000fe200078e0207 */
[----:B------:R1:W1:Y:S01]  /*15740*/  LDS.128 R28, [R209+0x2080] ;  /* 0x00208000d11c7984 */ /* 0x0002620000000c00 */
[----:B------:R-:W-:Y:S01]  /*15750*/  IMAD R7, R2, c[0x0][0x3f4], R4 ;  /* 0x0000fd0002077a24 */ /* 0x000fe200078e0204 */
[----:B------:R-:W-:-:S02]  /*15760*/  MOV R4, R6 ;  /* 0x0000000600047202 */ /* 0x000fc40000000f00 */
[----:B------:R1:W1:Y:S01]  /*15770*/  LDS.128 R32, [R209+0x2880] ;  /* 0x00288000d1207984 */ /* 0x0002620000000c00 */
[----:B------:R-:W-:Y:S02]  /*15780*/  SHF.R.S32.HI R6, RZ, 0x1f, R3 ;  /* 0x0000001fff067819 */ /* 0x000fe40000011403 */
[----:B------:R-:W-:Y:S01]  /*15790*/  IMAD.WIDE.U32 R4, R2, c[0x0][0x3f0], R4 ;  /* 0x0000fc0002047a25 */ /* 0x000fe200078e0004 */
[----:B------:R1:W1:Y:S01]  /*157a0*/  LDS.128 R36, [R209+0x3080] ;  /* 0x00308000d1247984 */ /* 0x0002620000000c00 */
[----:B------:R-:W-:-:S03]  /*157b0*/  IADD3 R2, -R3, RZ, RZ ;  /* 0x000000ff03027210 */ /* 0x000fc60007ffe1ff */
[----:B------:R1:W1:Y:S01]  /*157c0*/  LDS.128 R40, [R209+0x3880] ;  /* 0x00388000d1287984 */ /* 0x0002620000000c00 */
[----:B------:R-:W-:Y:S01]  /*157d0*/  IADD3 R5, R5, R7, RZ ;  /* 0x0000000705057210 */ /* 0x000fe20007ffe0ff */
[----:B------:R-:W-:Y:S02]  /*157e0*/  IMAD R7, R6, c[0x0][0x3e0], RZ ;  /* 0x0000f80006077a24 */ /* 0x000fe400078e02ff */
[----:B------:R-:W5:Y:S01]  /*157f0*/  S2R R11, SR_TID.X ;  /* 0x00000000000b7919 */ /* 0x000f620000002100 */
        /* <DEDUP_REMOVED lines=8> */
[----:B------:R-:W-:Y:S02]  /*15880*/  LEA R6, P0, R2, c[0x0][0x380], 0x1 ;  /* 0x0000e00002067a11 */ /* 0x000fe400078008ff */
[----:B-----5:R-:W-:Y:S02]  /*15890*/  SHF.R.S32.HI R10, RZ, 0x1f, R11 ;  /* 0x0000001fff0a7819 */ /* 0x020fe4000001140b */
[----:B------:R-:W-:Y:S02]  /*158a0*/  IADD3 R3, R3, R4, RZ ;  /* 0x0000000403037210 */ /* 0x000fe40007ffe0ff */
[----:B------:R-:W-:Y:S02]  /*158b0*/  LEA.HI R10, R10, R11, RZ, 0x3 ;  /* 0x0000000b0a0a7211 */ /* 0x000fe400078f18ff */
[----:B------:R-:W-:Y:S02]  /*158c0*/  LEA.HI.X R5, R2, c[0x0][0x384], R3, 0x1, P0 ;  /* 0x0000e10002057a11 */ /* 0x000fe400000f0c03 */
[----:B------:R-:W-:-:S04]  /*158d0*/  SHF.R.S32.HI R10, RZ, 0x3, R10 ;  /* 0x00000003ff0a7819 */ /* 0x000fc8000001140a */
[----:B------:R-:W-:Y:S01]  /*158e0*/  LEA R4, R47, R10, 0x7 ;  /* 0x0000000a2f047211 */ /* 0x000fe200078e38ff */
[----:B------:R-:W-:Y:S05]  /*158f0*/  BRA.DIV ~URZ, `(.L_x_352) ;  /* 0x00004a227f007947 */ /* 0x000fea000b800000 */
[----:B-1234-:R1:W2:Y:S02]  /*15900*/  SHFL.IDX PT, R7, R5, RZ, 0x181f ;  /* 0x00181fff05077589 */ /* 0x01e2a400000e0000 */
.L_x_436:
[----:B------:R-:W-:Y:S05]  /*15910*/  BRA.DIV ~URZ, `(.L_x_353) ;  /* 0x00004a727f007947 */ /* 0x000fea000b800000 */
[----:B------:R3:W4:Y:S02]  /*15920*/  SHFL.IDX PT, R2, R6, RZ, 0x181f ;  /* 0x00181fff06027589 */ /* 0x00072400000e0000 */
.L_x_437:
[----:B------:R-:W-:-:S13]  /*15930*/  ISETP.GE.OR P0, PT, R4, R0, P2 ;  /* 0x000000000400720c */ /* 0x000fda0001706670 */
[----:B----4-:R-:W-:-:S04]  /*15940*/  @!P0 LEA R2, P1, R244, R2, 0x1 ;  /* 0x00000002f4028211 */ /* 0x010fc800078208ff */
[----:B--2---:R-:W-:-:S05]  /*15950*/  @!P0 LEA.HI.X R3, R244, R7, R245, 0x1, P1 ;  /* 0x00000007f4038211 */ /* 0x004fca00008f0cf5 */
[----:B------:R2:W-:Y:S01]  /*15960*/  @!P0 ST.E.128 [R2.64], R12 ;  /* 0x0000000c02008985 */ /* 0x0005e2000c101d08 */
[----:B------:R-:W-:Y:S05]  /*15970*/  BRA.DIV ~URZ, `(.L_x_354) ;  /* 0x00004a827f007947 */ /* 0x000fea000b800000 */
[----:B------:R4:W1:Y:S04]  /*15980*/  SHFL.IDX PT, R7, R5, 0x1, 0x181f ;  /* 0x00381f0005077f89 */ /* 0x00086800000e0000 */
[----:B--2---:R4:W2:Y:S02]  /*15990*/  SHFL.IDX PT, R2, R6, 0x1, 0x181f ;  /* 0x00381f0006027f89 */ /* 0x0048a400000e0000 */
.L_x_438:
[----:B------:R-:W-:-:S04]  /*159a0*/  IADD3 R3, R4, 0x10, RZ ;  /* 0x0000001004037810 */ /* 0x000fc80007ffe0ff */
[----:B------:R-:W-:-:S13]  /*159b0*/  ISETP.GE.OR P0, PT, R3, R0, P2 ;  /* 0x000000000300720c */ /* 0x000fda0001706670 */
[----:B--2---:R-:W-:-:S04]  /*159c0*/  @!P0 LEA R2, P1, R244, R2, 0x1 ;  /* 0x00000002f4028211 */ /* 0x004fc800078208ff */
[----:B-1----:R-:W-:-:S05]  /*159d0*/  @!P0 LEA.HI.X R3, R244, R7, R245, 0x1, P1 ;  /* 0x00000007f4038211 */ /* 0x002fca00008f0cf5 */
[----:B------:R1:W-:Y:S01]  /*159e0*/  @!P0 ST.E.128 [R2.64], R16 ;  /* 0x0000001002008985 */ /* 0x0003e2000c101d08 */
[----:B------:R-:W-:Y:S05]  /*159f0*/  BRA.DIV ~URZ, `(.L_x_355) ;  /* 0x00004ad27f007947 */ /* 0x000fea000b800000 */
[----:B------:R2:W1:Y:S02]  /*15a00*/  SHFL.IDX PT, R7, R5, 0x2, 0x181f ;  /* 0x00581f0005077f89 */ /* 0x00046400000e0000 */
.L_x_439:
[----:B------:R-:W-:Y:S05]  /*15a10*/  BRA.DIV ~URZ, `(.L_x_356) ;  /* 0x00004b227f007947 */ /* 0x000fea000b800000 */
[----:B-1----:R1:W2:Y:S02]  /*15a20*/  SHFL.IDX PT, R2, R6, 0x2, 0x181f ;  /* 0x00581f0006027f89 */ /* 0x0022a400000e0000 */
.L_x_440:
[----:B------:R-:W-:-:S04]  /*15a30*/  IADD3 R3, R4, 0x20, RZ ;  /* 0x0000002004037810 */ /* 0x000fc80007ffe0ff */
[----:B------:R-:W-:-:S13]  /*15a40*/  ISETP.GE.OR P0, PT, R3, R0, P2 ;  /* 0x000000000300720c */ /* 0x000fda0001706670 */
[----:B--2---:R-:W-:-:S04]  /*15a50*/  @!P0 LEA R2, P1, R244, R2, 0x1 ;  /* 0x00000002f4028211 */ /* 0x004fc800078208ff */
[----:B------:R-:W-:-:S05]  /*15a60*/  @!P0 LEA.HI.X R3, R244, R7, R245, 0x1, P1 ;  /* 0x00000007f4038211 */ /* 0x000fca00008f0cf5 */
[----:B------:R2:W-:Y:S01]  /*15a70*/  @!P0 ST.E.128 [R2.64], R20 ;  /* 0x0000001402008985 */ /* 0x0005e2000c101d08 */
[----:B------:R-:W-:Y:S05]  /*15a80*/  BRA.DIV ~URZ, `(.L_x_357) ;  /* 0x00004b227f007947 */ /* 0x000fea000b800000 */
[----:B------:R1:W2:Y:S04]  /*15a90*/  SHFL.IDX PT, R7, R5, 0x3, 0x181f ;  /* 0x00781f0005077f89 */ /* 0x0002a800000e0000 */
[----:B--2---:R1:W2:Y:S02]  /*15aa0*/  SHFL.IDX PT, R2, R6, 0x3, 0x181f ;  /* 0x00781f0006027f89 */ /* 0x0042a400000e0000 */
.L_x_441:
[----:B------:R-:W-:-:S04]  /*15ab0*/  IADD3 R3, R4, 0x30, RZ ;  /* 0x0000003004037810 */ /* 0x000fc80007ffe0ff */
[----:B------:R-:W-:-:S13]  /*15ac0*/  ISETP.GE.OR P0, PT, R3, R0, P2 ;  /* 0x000000000300720c */ /* 0x000fda0001706670 */
[----:B--2---:R-:W-:-:S04]  /*15ad0*/  @!P0 LEA R2, P1, R244, R2, 0x1 ;  /* 0x00000002f4028211 */ /* 0x004fc800078208ff */
[----:B------:R-:W-:-:S05]  /*15ae0*/  @!P0 LEA.HI.X R3, R244, R7, R245, 0x1, P1 ;  /* 0x00000007f4038211 */ /* 0x000fca00008f0cf5 */
[----:B------:R2:W-:Y:S01]  /*15af0*/  @!P0 ST.E.128 [R2.64], R24 ;  /* 0x0000001802008985 */ /* 0x0005e2000c101d08 */
[----:B------:R-:W-:Y:S05]  /*15b00*/  BRA.DIV ~URZ, `(.L_x_358) ;  /* 0x00004b727f007947 */ /* 0x000fea000b800000 */
[----:B------:R1:W2:Y:S02]  /*15b10*/  SHFL.IDX PT, R7, R5, 0x4, 0x181f ;  /* 0x00981f0005077f89 */ /* 0x0002a400000e0000 */
.L_x_442:
[----:B------:R-:W-:Y:S05]  /*15b20*/  BRA.DIV ~URZ, `(.L_x_359) ;  /* 0x00004bc27f007947 */ /* 0x000fea000b800000 */
[----:B--2---:R2:W1:Y:S02]  /*15b30*/  SHFL.IDX PT, R2, R6, 0x4, 0x181f ;  /* 0x00981f0006027f89 */ /* 0x00446400000e0000 */
.L_x_443:
[----:B------:R-:W-:-:S04]  /*15b40*/  IADD3 R3, R4, 0x40, RZ ;  /* 0x0000004004037810 */ /* 0x000fc80007ffe0ff */
[----:B------:R-:W-:-:S13]  /*15b50*/  ISETP.GE.OR P0, PT, R3, R0, P2 ;  /* 0x000000000300720c */ /* 0x000fda0001706670 */
[----:B-1----:R-:W-:-:S04]  /*15b60*/  @!P0 LEA R2, P1, R244, R2, 0x1 ;  /* 0x00000002f4028211 */ /* 0x002fc800078208ff */
[----:B------:R-:W-:-:S05]  /*15b70*/  @!P0 LEA.HI.X R3, R244, R7, R245, 0x1, P1 ;  /* 0x00000007f4038211 */ /* 0x000fca00008f0cf5 */
[----:B------:R1:W-:Y:S01]  /*15b80*/  @!P0 ST.E.128 [R2.64], R28 ;  /* 0x0000001c02008985 */ /* 0x0003e2000c101d08 */
[----:B------:R-:W-:Y:S05]  /*15b90*/  BRA.DIV ~URZ, `(.L_x_360) ;  /* 0x00004bc27f007947 */ /* 0x000fea000b800000 */
[----:B------:R1:W2:Y:S04]  /*15ba0*/  SHFL.IDX PT, R7, R5, 0x5, 0x181f ;  /* 0x00b81f0005077f89 */ /* 0x0002a800000e0000 */
[----:B-1----:R1:W3:Y:S02]  /*15bb0*/  SHFL.IDX PT, R2, R6, 0x5, 0x181f ;  /* 0x00b81f0006027f89 */ /* 0x0022e400000e0000 */
.L_x_444:
[----:B------:R-:W-:-:S04]  /*15bc0*/  IADD3 R3, R4, 0x50, RZ ;  /* 0x0000005004037810 */ /* 0x000fc80007ffe0ff */
[----:B------:R-:W-:-:S13]  /*15bd0*/  ISETP.GE.OR P0, PT, R3, R0, P2 ;  /* 0x000000000300720c */ /* 0x000fda0001706670 */
[----:B---3--:R-:W-:-:S04]  /*15be0*/  @!P0 LEA R2, P1, R244, R2, 0x1 ;  /* 0x00000002f4028211 */ /* 0x008fc800078208ff */
[----:B--2---:R-:W-:-:S05]  /*15bf0*/  @!P0 LEA.HI.X R3, R244, R7, R245, 0x1, P1 ;  /* 0x00000007f4038211 */ /* 0x004fca00008f0cf5 */
[----:B------:R2:W-:Y:S01]  /*15c00*/  @!P0 ST.E.128 [R2.64], R32 ;  /* 0x0000002002008985 */ /* 0x0005e2000c101d08 */
[----:B------:R-:W-:Y:S05]  /*15c10*/  BRA.DIV ~URZ, `(.L_x_361) ;  /* 0x00004c127f007947 */ /* 0x000fea000b800000 */
[----:B------:R3:W1:Y:S02]  /*15c20*/  SHFL.IDX PT, R7, R5, 0x6, 0x181f ;  /* 0x00d81f0005077f89 */ /* 0x00066400000e0000 */
.L_x_445:
[----:B------:R-:W-:Y:S05]  /*15c30*/  BRA.DIV ~URZ, `(.L_x_362) ;  /* 0x00004c627f007947 */ /* 0x000fea000b800000 */
[----:B--2---:R2:W3:Y:S02]  /*15c40*/  SHFL.IDX PT, R2, R6, 0x6, 0x181f ;  /* 0x00d81f0006027f89 */ /* 0x0044e400000e0000 */
.L_x_446:
[----:B------:R-:W-:-:S04]  /*15c50*/  IADD3 R3, R4, 0x60, RZ ;  /* 0x0000006004037810 */ /* 0x000fc80007ffe0ff */
[----:B------:R-:W-:-:S13]  /*15c60*/  ISETP.GE.OR P0, PT, R3, R0, P2 ;  /* 0x000000000300720c */ /* 0x000fda0001706670 */
[----:B---3--:R-:W-:-:S04]  /*15c70*/  @!P0 LEA R2, P1, R244, R2, 0x1 ;  /* 0x00000002f4028211 */ /* 0x008fc800078208ff */
[----:B-1----:R-:W-:-:S05]  /*15c80*/  @!P0 LEA.HI.X R3, R244, R7, R245, 0x1, P1 ;  /* 0x00000007f4038211 */ /* 0x002fca00008f0cf5 */
[----:B------:R1:W-:Y:S01]  /*15c90*/  @!P0 ST.E.128 [R2.64], R36 ;  /* 0x0000002402008985 */ /* 0x0003e2000c101d08 */
[----:B------:R-:W-:Y:S05]  /*15ca0*/  BRA.DIV ~URZ, `(.L_x_363) ;  /* 0x00004c627f007947 */ /* 0x000fea000b800000 */
[----:B----4-:R-:W3:Y:S04]  /*15cb0*/  SHFL.IDX PT, R5, R5, 0x7, 0x181f ;  /* 0x00f81f0005057f89 */ /* 0x010ee800000e0000 */
[----:B-1----:R1:W4:Y:S02]  /*15cc0*/  SHFL.IDX PT, R3, R6, 0x7, 0x181f ;  /* 0x00f81f0006037f89 */ /* 0x00232400000e0000 */
.L_x_447:
[----:B------:R-:W-:-:S04]  /*15cd0*/  IADD3 R2, R4, 0x70, RZ ;  /* 0x0000007004027810 */ /* 0x000fc80007ffe0ff */
[----:B------:R-:W-:-:S13]  /*15ce0*/  ISETP.GE.OR P0, PT, R2, R0, P2 ;  /* 0x000000000200720c */ /* 0x000fda0001706670 */
[----:B------:R-:W-:Y:S05]  /*15cf0*/  @P0 BRA `(.L_x_364) ;  /* 0x00001c1000000947 */ /* 0x000fea0003800000 */
[----:B----4-:R-:W-:-:S04]  /*15d00*/  LEA R2, P0, R244, R3, 0x1 ;  /* 0x00000003f4027211 */ /* 0x010fc800078008ff */
[----:B---3--:R-:W-:-:S05]  /*15d10*/  LEA.HI.X R3, R244, R5, R245, 0x1, P0 ;  /* 0x00000005f4037211 */ /* 0x008fca00000f0cf5 */
[----:B------:R3:W-:Y:S01]  /*15d20*/  ST.E.128 [R2.64], R40 ;  /* 0x0000002802007985 */ /* 0x0007e2000c101d08 */
[----:B------:R-:W-:Y:S05]  /*15d30*/  BRA `(.L_x_364) ;  /* 0x00001bd000007947 */ /* 0x000fea0003800000 */
.L_x_351:
[----:B-1----:R-:W2:Y:S01]  /*15d40*/  LDL.LU R9, [R1+0x80] ;  /* 0x0000800001097983 */ /* 0x002ea20000300800 */
[----:B------:R-:W-:Y:S01]  /*15d50*/  IMAD R16, R16, c[0x0][0x408], RZ ;  /* 0x0001020010107a24 */ /* 0x000fe200078e02ff */
[----:B------:R-:W-:Y:S01]  /*15d60*/  SHF.R.S32.HI R0, RZ, 0x1f, R2 ;  /* 0x0000001fff007819 */ /* 0x000fe20000011402 */
[----:B------:R-:W-:-:S04]  /*15d70*/  IMAD.WIDE.U32 R6, R3, c[0x0][0x408], RZ ;  /* 0x0001020003067a25 */ /* 0x000fc800078e00ff */
[----:B------:R-:W-:Y:S02]  /*15d80*/  IMAD R3, R3, c[0x0][0x40c], R16 ;  /* 0x0001030003037a24 */ /* 0x000fe400078e0210 */
[----:B------:R-:W-:Y:S02]  /*15d90*/  IMAD R0, R0, c[0x0][0x440], RZ ;  /* 0x0001100000007a24 */ /* 0x000fe400078e02ff */
[----:B------:R-:W-:Y:S01]  /*15da0*/  @P5 IMAD.HI.U32 R8, R4, c[0x0][0x4ec], RZ ;  /* 0x00013b0004085a27 */ /* 0x000fe200078e00ff */
[----:B------:R-:W-:-:S05]  /*15db0*/  IADD3 R7, R7, R3, RZ ;  /* 0x0000000307077210 */ /* 0x000fca0007ffe0ff */
        /* <DEDUP_REMOVED lines=25> */
.L_x_448:
[----:B------:R-:W-:Y:S05]  /*15f50*/  BRA.DIV ~URZ, `(.L_x_366) ;  /* 0x00004af27f007947 */ /* 0x000fea000b800000 */
[----:B------:R3:W4:Y:S02]  /*15f60*/  SHFL.IDX PT, R0, R12, RZ, 0x1c1f ;  /* 0x001c1fff0c007589 */ /* 0x00072400000e0000 */
.L_x_449:
        /* <DEDUP_REMOVED lines=21> */
[----:B------:R-:W-:Y:S01]  /*160c0*/  @!P0 IMAD.MOV.U32 R3, RZ, RZ, R4 ;  /* 0x000000ffff038224 */ /* 0x000fe200078e0004 */
[----:B--2---:R-:W-:-:S03]  /*160d0*/  ISETP.GE.AND P5, PT, R19, c[0x0][0x3c8], PT ;  /* 0x0000f20013007a0c */ /* 0x004fc60003fa6270 */
[----:B------:R-:W-:Y:S01]  /*160e0*/  @!P0 IMAD.WIDE R6, R6, 0x4, R2 ;  /* 0x0000000406068825 */ /* 0x000fe200078e0202 */
[C---:B------:R-:W-:Y:S02]  /*160f0*/  @!P1 LEA R2, P3, R8.reuse, R0, 0x2 ;  /* 0x0000000008029211 */ /* 0x040fe400078610ff */
[----:B------:R-:W-:Y:S02]  /*16100*/  ISETP.GE.AND P4, PT, R17, c[0x0][0x3c8], PT ;  /* 0x0000f20011007a0c */ /* 0x000fe40003f86270 */
[----:B------:R2:W-:Y:S01]  /*16110*/  @!P0 ST.E.64 [R6.64], R74 ;  /* 0x0000004a06008985 */ /* 0x0005e2000c101b08 */
[----:B------:R-:W-:Y:S02]  /*16120*/  @!P1 LEA.HI.X R3, R8, R4, R9, 0x2, P3 ;  /* 0x0000000408039211 */ /* 0x000fe400018f1409 */
[----:B------:R-:W-:Y:S02]  /*16130*/  @!P2 LEA R8, P0, R21, R0, 0x2 ;  /* 0x000000001508a211 */ /* 0x000fe400078010ff */
[----:B------:R-:W-:-:S02]  /*16140*/  ISETP.GE.AND P3, PT, R15, c[0x0][0x3c8], PT ;  /* 0x0000f2000f007a0c */ /* 0x000fc40003f66270 */
[----:B------:R-:W-:Y:S01]  /*16150*/  @!P2 LEA.HI.X R9, R21, R4, R22, 0x2, P0 ;  /* 0x000000041509a211 */ /* 0x000fe200000f1416 */
[----:B------:R3:W-:Y:S04]  /*16160*/  @!P1 ST.E.64 [R2.64], R76 ;  /* 0x0000004c02009985 */ /* 0x0007e8000c101b08 */
[----:B------:R4:W-:Y:S01]  /*16170*/  @!P2 ST.E.64 [R8.64], R78 ;  /* 0x0000004e0800a985 */ /* 0x0009e2000c101b08 */
[----:B------:R-:W-:Y:S02]  /*16180*/  ISETP.GE.AND P2, PT, R13, c[0x0][0x3c8], PT ;  /* 0x0000f2000d007a0c */ /* 0x000fe40003f46270 */
[----:B------:R-:W-:Y:S02]  /*16190*/  ISETP.GE.AND P1, PT, R10, c[0x0][0x3c8], PT ;  /* 0x0000f2000a007a0c */ /* 0x000fe40003f26270 */
[----:B--2---:R-:W-:-:S04]  /*161a0*/  @!P5 LEA R6, P0, R19, R0, 0x2 ;  /* 0x000000001306d211 */ /* 0x004fc800078010ff */
[----:B------:R-:W-:Y:S02]  /*161b0*/  @!P5 LEA.HI.X R7, R19, R4, R20, 0x2, P0 ;  /* 0x000000041307d211 */ /* 0x000fe400000f1414 */
[----:B---3--:R-:W-:-:S04]  /*161c0*/  @!P4 LEA R2, P0, R17, R0, 0x2 ;  /* 0x000000001102c211 */ /* 0x008fc800078010ff */
[----:B------:R-:W-:Y:S02]  /*161d0*/  @!P4 LEA.HI.X R3, R17, R4, R18, 0x2, P0 ;  /* 0x000000041103c211 */ /* 0x000fe400000f1412 */
[C---:B----4-:R-:W-:Y:S01]  /*161e0*/  @!P3 LEA R8, P0, R15.reuse, R0, 0x2 ;  /* 0x000000000f08b211 */ /* 0x050fe200078010ff */
[----:B------:R2:W-:Y:S03]  /*161f0*/  @!P5 ST.E.64 [R6.64], R80 ;  /* 0x000000500600d985 */ /* 0x0005e6000c101b08 */
[----:B------:R-:W-:Y:S01]  /*16200*/  @!P3 LEA.HI.X R9, R15, R4, R16, 0x2, P0 ;  /* 0x000000040f09b211 */ /* 0x000fe200000f1410 */
[----:B------:R3:W-:Y:S04]  /*16210*/  @!P4 ST.E.64 [R2.64], R66 ;  /* 0x000000420200c985 */ /* 0x0007e8000c101b08 */
[----:B------:R4:W-:Y:S01]  /*16220*/  @!P3 ST.E.64 [R8.64], R90 ;  /* 0x0000005a0800b985 */ /* 0x0009e2000c101b08 */
[----:B--2---:R-:W-:-:S04]  /*16230*/  @!P2 LEA R6, P0, R13, R0, 0x2 ;  /* 0x000000000d06a211 */ /* 0x004fc800078010ff */
[----:B------:R-:W-:Y:S02]  /*16240*/  @!P2 LEA.HI.X R7, R13, R4, R14, 0x2, P0 ;  /* 0x000000040d07a211 */ /* 0x000fe400000f140e */
[----:B---3--:R-:W-:-:S04]  /*16250*/  @!P1 LEA R2, P0, R10, R0, 0x2 ;  /* 0x000000000a029211 */ /* 0x008fc800078010ff */
[----:B------:R-:W-:Y:S01]  /*16260*/  @!P1 LEA.HI.X R3, R10, R4, R11, 0x2, P0 ;  /* 0x000000040a039211 */ /* 0x000fe200000f140b */
[----:B------:R4:W-:Y:S04]  /*16270*/  @!P2 ST.E.64 [R6.64], R82 ;  /* 0x000000520600a985 */ /* 0x0009e8000c101b08 */
[----:B------:R4:W-:Y:S04]  /*16280*/  @!P1 ST.E.64 [R2.64], R64 ;  /* 0x0000004002009985 */ /* 0x0009e8000c101b08 */
.L_x_368:
[----:B------:R-:W-:Y:S05]  /*16290*/  BSYNC B0 ;  /* 0x0000000000007941 */ /* 0x000fea0003800000 */
.L_x_367:
[----:B------:R-:W-:Y:S05]  /*162a0*/  BRA.DIV ~URZ, `(.L_x_369) ;  /* 0x000048127f007947 */ /* 0x000fea000b800000 */
[----:B--2---:R2:W1:Y:S04]  /*162b0*/  SHFL.IDX PT, R4, R5, 0x1, 0x1c1f ;  /* 0x003c1f0005047f89 */ /* 0x00446800000e0000 */
[----:B----4-:R2:W4:Y:S02]  /*162c0*/  SHFL.IDX PT, R0, R12, 0x1, 0x1c1f ;  /* 0x003c1f000c007f89 */ /* 0x01052400000e0000 */
.L_x_450:
        /* <DEDUP_REMOVED lines=22> */
[----:B----4-:R-:W-:-:S03]  /*16430*/  ISETP.GE.AND P4, PT, R10, c[0x0][0x3c8], PT ;  /* 0x0000f2000a007a0c */ /* 0x010fc60003f86270 */
[----:B------:R-:W-:Y:S01]  /*16440*/  @!P1 IMAD.WIDE R6, R23, 0x4, R6 ;  /* 0x0000000417069825 */ /* 0x000fe200078e0206 */
[C---:B------:R-:W-:Y:S02]  /*16450*/  @!P0 LEA R2, P3, R21.reuse, R0, 0x2 ;  /* 0x0000000015028211 */ /* 0x040fe400078610ff */
[----:B------:R-:W-:Y:S02]  /*16460*/  ISETP.GE.AND P5, PT, R8, c[0x0][0x3c8], PT ;  /* 0x0000f20008007a0c */ /* 0x000fe40003fa6270 */
[----:B------:R1:W-:Y:S01]  /*16470*/  @!P1 ST.E.64 [R6.64], R130 ;  /* 0x0000008206009985 */ /* 0x0003e2000c101b08 */
[----:B------:R-:W-:Y:S02]  /*16480*/  @!P0 LEA.HI.X R3, R21, R4, R22, 0x2, P3 ;  /* 0x0000000415038211 */ /* 0x000fe400018f1416 */
[----:B------:R-:W-:-:S03]  /*16490*/  ISETP.GE.AND P3, PT, R17, c[0x0][0x3c8], PT ;  /* 0x0000f20011007a0c */ /* 0x000fc60003f66270 */
[----:B------:R2:W-:Y:S01]  /*164a0*/  @!P0 ST.E.64 [R2.64], R134 ;  /* 0x0000008602008985 */ /* 0x0005e2000c101b08 */
[----:B-1----:R-:W-:-:S04]  /*164b0*/  @!P2 LEA R6, P1, R19, R0, 0x2 ;  /* 0x000000001306a211 */ /* 0x002fc800078210ff */
[----:B------:R-:W-:Y:S02]  /*164c0*/  @!P2 LEA.HI.X R7, R19, R4, R20, 0x2, P1 ;  /* 0x000000041307a211 */ /* 0x000fe400008f1414 */
[----:B--2---:R-:W-:-:S03]  /*164d0*/  @!P4 LEA R2, P0, R10, R0, 0x2 ;  /* 0x000000000a02c211 */ /* 0x004fc600078010ff */
[----:B------:R1:W-:Y:S01]  /*164e0*/  @!P2 ST.E.64 [R6.64], R132 ;  /* 0x000000840600a985 */ /* 0x0003e2000c101b08 */
[----:B------:R-:W-:Y:S02]  /*164f0*/  ISETP.GE.AND P2, PT, R15, c[0x0][0x3c8], PT ;  /* 0x0000f2000f007a0c */ /* 0x000fe40003f46270 */
[----:B------:R-:W-:Y:S02]  /*16500*/  @!P4 LEA.HI.X R3, R10, R4, R11, 0x2, P0 ;  /* 0x000000040a03c211 */ /* 0x000fe400000f140b */
[C---:B------:R-:W-:Y:S02]  /*16510*/  @!P5 LEA R10, P0, R8.reuse, R0, 0x2 ;  /* 0x00000000080ad211 */ /* 0x040fe400078010ff */
[----:B------:R-:W-:Y:S02]  /*16520*/  ISETP.GE.AND P1, PT, R13, c[0x0][0x3c8], PT ;  /* 0x0000f2000d007a0c */ /* 0x000fe40003f26270 */
[----:B------:R-:W-:Y:S02]  /*16530*/  @!P5 LEA.HI.X R11, R8, R4, R9, 0x2, P0 ;  /* 0x00000004080bd211 */ /* 0x000fe400000f1409 */
[----:B------:R-:W-:-:S04]  /*16540*/  @!P3 LEA R8, P0, R17, R0, 0x2 ;  /* 0x000000001108b211 */ /* 0x000fc800078010ff */
[----:B------:R-:W-:Y:S01]  /*16550*/  @!P3 LEA.HI.X R9, R17, R4, R18, 0x2, P0 ;  /* 0x000000041109b211 */ /* 0x000fe200000f1412 */
[----:B------:R2:W-:Y:S01]  /*16560*/  @!P4 ST.E.64 [R2.64], R136 ;  /* 0x000000880200c985 */ /* 0x0005e2000c101b08 */
[----:B-1----:R-:W-:-:S04]  /*16570*/  @!P2 LEA R6, P0, R15, R0, 0x2 ;  /* 0x000000000f06a211 */ /* 0x002fc800078010ff */
[----:B------:R-:W-:Y:S01]  /*16580*/  @!P2 LEA.HI.X R7, R15, R4, R16, 0x2, P0 ;  /* 0x000000040f07a211 */ /* 0x000fe200000f1410 */
[----:B------:R1:W-:Y:S04]  /*16590*/  @!P5 ST.E.64 [R10.64], R140 ;  /* 0x0000008c0a00d985 */ /* 0x0003e8000c101b08 */
[----:B------:R1:W-:Y:S01]  /*165a0*/  @!P3 ST.E.64 [R8.64], R138 ;  /* 0x0000008a0800b985 */ /* 0x0003e2000c101b08 */
[----:B--2---:R-:W-:-:S04]  /*165b0*/  @!P1 LEA R2, P0, R13, R0, 0x2 ;  /* 0x000000000d029211 */ /* 0x004fc800078010ff */
[----:B------:R-:W-:Y:S01]  /*165c0*/  @!P1 LEA.HI.X R3, R13, R4, R14, 0x2, P0 ;  /* 0x000000040d039211 */ /* 0x000fe200000f140e */
[----:B------:R1:W-:Y:S04]  /*165d0*/  @!P2 ST.E.64 [R6.64], R128 ;  /* 0x000000800600a985 */ /* 0x0003e8000c101b08 */
[----:B------:R1:W-:Y:S04]  /*165e0*/  @!P1 ST.E.64 [R2.64], R72 ;  /* 0x0000004802009985 */ /* 0x0003e8000c101b08 */
.L_x_371:
[----:B------:R-:W-:Y:S05]  /*165f0*/  BSYNC B0 ;  /* 0x0000000000007941 */ /* 0x000fea0003800000 */
.L_x_370:
[----:B------:R-:W-:Y:S05]  /*16600*/  BRA.DIV ~URZ, `(.L_x_372) ;  /* 0x000045827f007947 */ /* 0x000fea000b800000 */
[----:B-1----:R1:W2:Y:S02]  /*16610*/  SHFL.IDX PT, R4, R5, 0x2, 0x1c1f ;  /* 0x005c1f0005047f89 */ /* 0x0022a400000e0000 */
.L_x_451:
[----:B------:R-:W-:Y:S05]  /*16620*/  BRA.DIV ~URZ, `(.L_x_373) ;  /* 0x000045d27f007947 */ /* 0x000fea000b800000 */
[----:B----4-:R4:W1:Y:S02]  /*16630*/  SHFL.IDX PT, R0, R12, 0x2, 0x1c1f ;  /* 0x005c1f000c007f89 */ /* 0x01086400000e0000 */
.L_x_452:
[----:B------:R-:W5:Y:S01]  /*16640*/  LDL R2, [R1+0x70] ;  /* 0x0000700001027983 */ /* 0x000f620000100800 */
[----:B------:R-:W-:Y:S01]  /*16650*/  BSSY B0, `(.L_x_374) ;  /* 0x0000033000007945 */ /* 0x000fe20003800000 */
[----:B-----5:R-:W-:-:S13]  /*16660*/  LOP3.LUT P0, RZ, R2, 0x1, RZ, 0xc0, !PT ;  /* 0x0000000102ff7812 */ /* 0x020fda000780c0ff */
        /* <DEDUP_REMOVED lines=18> */
[----:B----4-:R-:W-:Y:S02]  /*16790*/  ISETP.GE.AND P4, PT, R21, c[0x0][0x3c8], PT ;  /* 0x0000f20015007a0c */ /* 0x010fe40003f86270 */
[----:B--2---:R-:W-:-:S07]  /*167a0*/  ISETP.GE.AND P5, PT, R10, c[0x0][0x3c8], PT ;  /* 0x0000f2000a007a0c */ /* 0x004fce0003fa6270 */
[----:B-1----:R-:W-:Y:S02]  /*167b0*/  @!P1 IMAD.MOV.U32 R6, RZ, RZ, R0 ;  /* 0x000000ffff069224 */ /* 0x002fe400078e0000 */
[----:B------:R-:W-:Y:S01]  /*167c0*/  @!P1 IMAD.MOV.U32 R7, RZ, RZ, R4 ;  /* 0x000000ffff079224 */ /* 0x000fe200078e0004 */
[----:B------:R-:W-:-:S03]  /*167d0*/  @!P0 LEA R2, P2, R23, R0, 0x2 ;  /* 0x0000000017028211 */ /* 0x000fc600078410ff */
[----:B------:R-:W-:Y:S01]  /*167e0*/  @!P1 IMAD.WIDE R8, R8, 0x4, R6 ;  /* 0x0000000408089825 */ /* 0x000fe200078e0206 */
[----:B------:R-:W-:Y:S02]  /*167f0*/  @!P0 LEA.HI.X R3, R23, R4, R24, 0x2, P2 ;  /* 0x0000000417038211 */ /* 0x000fe400010f1418 */
[----:B------:R-:W-:Y:S02]  /*16800*/  ISETP.GE.AND P2, PT, R17, c[0x0][0x3c8], PT ;  /* 0x0000f20011007a0c */ /* 0x000fe40003f46270 */
[----:B------:R-:W-:Y:S01]  /*16810*/  @!P1 ST.E.64 [R8.64], R42 ;  /* 0x0000002a08009985 */ /* 0x000fe2000c101b08 */
[----:B------:R-:W-:Y:S02]  /*16820*/  @!P4 LEA R6, P6, R21, R0, 0x2 ;  /* 0x000000001506c211 */ /* 0x000fe400078c10ff */
[----:B------:R-:W-:Y:S01]  /*16830*/  ISETP.GE.AND P3, PT, R19, c[0x0][0x3c8], PT ;  /* 0x0000f20013007a0c */ /* 0x000fe20003f66270 */
[----:B------:R1:W-:Y:S01]  /*16840*/  @!P0 ST.E.64 [R2.64], R32 ;  /* 0x0000002002008985 */ /* 0x0003e2000c101b08 */
[----:B------:R-:W-:-:S02]  /*16850*/  ISETP.GE.AND P1, PT, R15, c[0x0][0x3c8], PT ;  /* 0x0000f2000f007a0c */ /* 0x000fc40003f26270 */
[----:B------:R-:W-:Y:S02]  /*16860*/  ISETP.GE.AND P0, PT, R13, c[0x0][0x3c8], PT ;  /* 0x0000f2000d007a0c */ /* 0x000fe40003f06270 */
[----:B------:R-:W-:-:S05]  /*16870*/  @!P4 LEA.HI.X R7, R21, R4, R22, 0x2, P6 ;  /* 0x000000041507c211 */ /* 0x000fca00030f1416 */
[----:B------:R2:W-:Y:S01]  /*16880*/  @!P4 ST.E.64 [R6.64], R34 ;  /* 0x000000220600c985 */ /* 0x0005e2000c101b08 */
[CC--:B-1----:R-:W-:Y:S02]  /*16890*/  @!P5 LEA R2, P6, R10.reuse, R0.reuse, 0x2 ;  /* 0x000000000a02d211 */ /* 0x0c2fe400078c10ff */
[----:B------:R-:W-:Y:S02]  /*168a0*/  @!P2 LEA R8, P4, R17, R0, 0x2 ;  /* 0x000000001108a211 */ /* 0x000fe400078810ff */
[----:B------:R-:W-:Y:S02]  /*168b0*/  @!P5 LEA.HI.X R3, R10, R4, R11, 0x2, P6 ;  /* 0x000000040a03d211 */ /* 0x000fe400030f140b */
[----:B------:R-:W-:Y:S02]  /*168c0*/  @!P3 LEA R10, P6, R19, R0, 0x2 ;  /* 0x00000000130ab211 */ /* 0x000fe400078c10ff */
[-C--:B------:R-:W-:Y:S01]  /*168d0*/  @!P2 LEA.HI.X R9, R17, R4.reuse, R18, 0x2, P4 ;  /* 0x000000041109a211 */ /* 0x080fe200020f1412 */
[----:B------:R1:W-:Y:S01]  /*168e0*/  @!P5 ST.E.64 [R2.64], R36 ;  /* 0x000000240200d985 */ /* 0x0003e2000c101b08 */
[----:B------:R-:W-:-:S02]  /*168f0*/  @!P3 LEA.HI.X R11, R19, R4, R20, 0x2, P6 ;  /* 0x00000004130bb211 */ /* 0x000fc400030f1414 */
[----:B--2---:R-:W-:-:S04]  /*16900*/  @!P1 LEA R6, P5, R15, R0, 0x2 ;  /* 0x000000000f069211 */ /* 0x004fc800078a10ff */
[----:B------:R-:W-:Y:S01]  /*16910*/  @!P1 LEA.HI.X R7, R15, R4, R16, 0x2, P5 ;  /* 0x000000040f079211 */ /* 0x000fe200028f1410 */
[----:B------:R2:W-:Y:S04]  /*16920*/  @!P3 ST.E.64 [R10.64], R54 ;  /* 0x000000360a00b985 */ /* 0x0005e8000c101b08 */
[----:B------:R2:W-:Y:S04]  /*16930*/  @!P2 ST.E.64 [R8.64], R50 ;  /* 0x000000320800a985 */ /* 0x0005e8000c101b08 */
[----:B------:R2:W-:Y:S01]  /*16940*/  @!P1 ST.E.64 [R6.64], R38 ;  /* 0x0000002606009985 */ /* 0x0005e2000c101b08 */
[----:B-1----:R-:W-:-:S04]  /*16950*/  @!P0 LEA R2, P4, R13, R0, 0x2 ;  /* 0x000000000d028211 */ /* 0x002fc800078810ff */
[----:B------:R-:W-:-:S05]  /*16960*/  @!P0 LEA.HI.X R3, R13, R4, R14, 0x2, P4 ;  /* 0x000000040d038211 */ /* 0x000fca00020f140e */
[----:B------:R2:W-:Y:S04]  /*16970*/  @!P0 ST.E.64 [R2.64], R26 ;  /* 0x0000001a02008985 */ /* 0x0005e8000c101b08 */
.L_x_375:
[----:B------:R-:W-:Y:S05]  /*16980*/  BSYNC B0 ;  /* 0x0000000000007941 */ /* 0x000fea0003800000 */
.L_x_374:
[----:B------:R-:W-:Y:S05]  /*16990*/  BRA.DIV ~URZ, `(.L_x_376) ;  /* 0x000042d27f007947 */ /* 0x000fea000b800000 */
[----:B--2---:R2:W3:Y:S04]  /*169a0*/  SHFL.IDX PT, R4, R5, 0x3, 0x1c1f ;  /* 0x007c1f0005047f89 */ /* 0x0044e800000e0000 */
[----:B-1----:R2:W1:Y:S02]  /*169b0*/  SHFL.IDX PT, R0, R12, 0x3, 0x1c1f ;  /* 0x007c1f000c007f89 */ /* 0x00246400000e0000 */
.L_x_453:
[----:B------:R-:W5:Y:S02]  /*169c0*/  LDL R2, [R1+0x70] ;  /* 0x0000700001027983 */ /* 0x000f640000100800 */
[----:B-----5:R-:W-:-:S13]  /*169d0*/  LOP3.LUT P0, RZ, R2, 0x2, RZ, 0xc0, !PT ;  /* 0x0000000202ff7812 */ /* 0x020fda000780c0ff */
[----:B------:R-:W-:Y:S05]  /*169e0*/  @P0 BRA `(.L_x_364) ;  /* 0x00000f2000000947 */ /* 0x000fea0003800000 */
[----:B------:R-:W5:Y:S04]  /*169f0*/  LDL R6, [R1+0x74] ;  /* 0x0000740001067983 */ /* 0x000f680000100800 */
[----:B--2---:R-:W2:Y:S04]  /*16a00*/  LDL R10, [R1+0x6c] ;  /* 0x00006c00010a7983 */ /* 0x004ea80000100800 */
[----:B----4-:R-:W4:Y:S04]  /*16a10*/  LDL R18, [R1+0x64] ;  /* 0x0000640001127983 */ /* 0x010f280000100800 */
[----:B---3--:R-:W3:Y:S04]  /*16a20*/  LDL R8, [R1+0x68] ;  /* 0x0000680001087983 */ /* 0x008ee80000100800 */
[----:B------:R-:W3:Y:S04]  /*16a30*/  LDL R11, [R1+0xb8] ;  /* 0x0000b800010b7983 */ /* 0x000ee80000100800 */
        /* <DEDUP_REMOVED lines=8> */
[----:B------:R-:W3:Y:S01]  /*16ac0*/  LDL R5, [R1+0x54] ;  /* 0x0000540001057983 */ /* 0x000ee20000100800 */
[----:B-----5:R-:W-:-:S02]  /*16ad0*/  ISETP.GE.AND P0, PT, R6, c[0x0][0x3c8], PT ;  /* 0x0000f20006007a0c */ /* 0x020fc40003f06270 */
[----:B--2---:R-:W-:-:S11]  /*16ae0*/  ISETP.GE.AND P5, PT, R10, c[0x0][0x3c8], PT ;  /* 0x0000f2000a007a0c */ /* 0x004fd60003fa6270 */
[----:B-1----:R-:W-:Y:S02]  /*16af0*/  @!P0 IMAD.MOV.U32 R2, RZ, RZ, R0 ;  /* 0x000000ffff028224 */ /* 0x002fe400078e0000 */
[----:B------:R-:W-:Y:S01]  /*16b00*/  @!P0 IMAD.MOV.U32 R3, RZ, RZ, R4 ;  /* 0x000000ffff038224 */ /* 0x000fe200078e0004 */
[----:B----4-:R-:W-:-:S03]  /*16b10*/  ISETP.GE.AND P3, PT, R18, c[0x0][0x3c8], PT ;  /* 0x0000f20012007a0c */ /* 0x010fc60003f66270 */
[----:B------:R-:W-:Y:S01]  /*16b20*/  @!P0 IMAD.WIDE R2, R6, 0x4, R2 ;  /* 0x0000000406028825 */ /* 0x000fe200078e0202 */
[----:B---3--:R-:W-:-:S04]  /*16b30*/  ISETP.GE.AND P4, PT, R8, c[0x0][0x3c8], PT ;  /* 0x0000f20008007a0c */ /* 0x008fc80003f86270 */
[----:B------:R1:W-:Y:S01]  /*16b40*/  @!P0 ST.E.64 [R2.64], R30 ;  /* 0x0000001e02008985 */ /* 0x0003e2000c101b08 */
[----:B------:R-:W-:-:S04]  /*16b50*/  @!P5 LEA R6, P0, R10, R0, 0x2 ;  /* 0x000000000a06d211 */ /* 0x000fc800078010ff */
[----:B------:R-:W-:-:S05]  /*16b60*/  @!P5 LEA.HI.X R7, R10, R4, R11, 0x2, P0 ;  /* 0x000000040a07d211 */ /* 0x000fca00000f140b */
[----:B------:R-:W-:Y:S01]  /*16b70*/  @!P5 ST.E.64 [R6.64], R44 ;  /* 0x0000002c0600d985 */ /* 0x000fe2000c101b08 */
[-C--:B------:R-:W-:Y:S02]  /*16b80*/  @!P3 LEA R10, P5, R18, R0.reuse, 0x2 ;  /* 0x00000000120ab211 */ /* 0x080fe400078a10ff */
[----:B------:R-:W-:Y:S02]  /*16b90*/  ISETP.GE.AND P2, PT, R16, c[0x0][0x3c8], PT ;  /* 0x0000f20010007a0c */ /* 0x000fe40003f46270 */
[----:B------:R-:W-:Y:S02]  /*16ba0*/  ISETP.GE.AND P1, PT, R14, c[0x0][0x3c8], PT ;  /* 0x0000f2000e007a0c */ /* 0x000fe40003f26270 */
[----:B------:R-:W-:Y:S02]  /*16bb0*/  ISETP.GE.AND P0, PT, R12, c[0x0][0x3c8], PT ;  /* 0x0000f2000c007a0c */ /* 0x000fe40003f06270 */
[----:B-1----:R-:W-:-:S04]  /*16bc0*/  @!P4 LEA R2, P6, R8, R0, 0x2 ;  /* 0x000000000802c211 */ /* 0x002fc800078c10ff */
[----:B------:R-:W-:-:S05]  /*16bd0*/  @!P4 LEA.HI.X R3, R8, R4, R9, 0x2, P6 ;  /* 0x000000040803c211 */ /* 0x000fca00030f1409 */
[----:B------:R1:W-:Y:S01]  /*16be0*/  @!P4 ST.E.64 [R2.64], R48 ;  /* 0x000000300200c985 */ /* 0x0003e2000c101b08 */
[----:B------:R-:W-:-:S04]  /*16bf0*/  @!P2 LEA R8, P6, R16, R0, 0x2 ;  /* 0x000000001008a211 */ /* 0x000fc800078c10ff */
[----:B------:R-:W-:Y:S02]  /*16c00*/  @!P2 LEA.HI.X R9, R16, R4, R17, 0x2, P6 ;  /* 0x000000041009a211 */ /* 0x000fe400030f1411 */
[----:B-1----:R-:W-:-:S04]  /*16c10*/  P2R R2, PR, RZ, 0x20 ;  /* 0x00000020ff027803 */ /* 0x002fc80000000000 */
[----:B------:R-:W-:Y:S02]  /*16c20*/  ISETP.NE.AND P4, PT, R2, RZ, PT ;  /* 0x000000ff0200720c */ /* 0x000fe40003f85270 */
[----:B------:R-:W-:Y:S02]  /*16c30*/  @!P1 LEA R6, P5, R14, R0, 0x2 ;  /* 0x000000000e069211 */ /* 0x000fe400078a10ff */
[----:B------:R-:W-:Y:S02]  /*16c40*/  @!P3 LEA.HI.X R11, R18, R4, R19, 0x2, P4 ;  /* 0x00000004120bb211 */ /* 0x000fe400020f1413 */
[----:B------:R-:W-:Y:S02]  /*16c50*/  @!P0 LEA R2, P4, R12, R0, 0x2 ;  /* 0x000000000c028211 */ /* 0x000fe400078810ff */
[-C--:B------:R-:W-:Y:S02]  /*16c60*/  @!P1 LEA.HI.X R7, R14, R4.reuse, R15, 0x2, P5 ;  /* 0x000000040e079211 */ /* 0x080fe400028f140f */
[----:B------:R-:W-:Y:S01]  /*16c70*/  @!P0 LEA.HI.X R3, R12, R4, R13, 0x2, P4 ;  /* 0x000000040c038211 */ /* 0x000fe200020f140d */
[----:B------:R1:W-:Y:S04]  /*16c80*/  @!P3 ST.E.64 [R10.64], R62 ;  /* 0x0000003e0a00b985 */ /* 0x0003e8000c101b08 */
[----:B------:R1:W-:Y:S04]  /*16c90*/  @!P2 ST.E.64 [R8.64], R60 ;  /* 0x0000003c0800a985 */ /* 0x0003e8000c101b08 */
[----:B------:R1:W-:Y:S04]  /*16ca0*/  @!P1 ST.E.64 [R6.64], R52 ;  /* 0x0000003406009985 */ /* 0x0003e8000c101b08 */
[----:B------:R1:W-:Y:S01]  /*16cb0*/  @!P0 ST.E.64 [R2.64], R40 ;  /* 0x0000002802008985 */ /* 0x0003e2000c101b08 */
[----:B------:R-:W-:-:S13]  /*16cc0*/  ISETP.GE.AND P0, PT, R5, c[0x0][0x3c8], PT ;  /* 0x0000f20005007a0c */ /* 0x000fda0003f06270 */
[----:B------:R-:W-:Y:S05]  /*16cd0*/  @P0 BRA `(.L_x_364) ;  /* 0x00000c3000000947 */ /* 0x000fea0003800000 */
[----:B------:R-:W2:Y:S01]  /*16ce0*/  LDL R12, [R1+0xa0] ;  /* 0x0000a000010c7983 */ /* 0x000ea20000100800 */
[----:B-1----:R-:W-:-:S04]  /*16cf0*/  LEA R2, P0, R5, R0, 0x2 ;  /* 0x0000000005027211 */ /* 0x002fc800078010ff */
[----:B--2---:R-:W-:-:S05]  /*16d00*/  LEA.HI.X R3, R5, R4, R12, 0x2, P0 ;  /* 0x0000000405037211 */ /* 0x004fca00000f140c */
[----:B------:R1:W-:Y:S01]  /*16d10*/  ST.E.64 [R2.64], R28 ;  /* 0x0000001c02007985 */ /* 0x0003e2000c101b08 */
[----:B------:R-:W-:Y:S05]  /*16d20*/  BRA `(.L_x_364) ;  /* 0x00000be000007947 */ /* 0x000fea0003800000 */
.L_x_349:
[----:B------:R-:W2:Y:S04]  /*16d30*/  LDL.LU R0, [R1+0x48] ;  /* 0x0000480001007983 */ /* 0x000ea80000300800 */
[----:B------:R-:W3:Y:S01]  /*16d40*/  LDL.LU R7, [R1+0x4c] ;  /* 0x00004c0001077983 */ /* 0x000ee20000300800 */
[----:B------:R-:W-:Y:S02]  /*16d50*/  ISETP.NE.U32.AND P0, PT, RZ, c[0x0][0x508], PT ;  /* 0x00014200ff007a0c */ /* 0x000fe40003f05070 */
[----:B------:R-:W-:Y:S01]  /*16d60*/  ISETP.NE.U32.AND P3, PT, RZ, c[0x0][0x500], PT ;  /* 0x00014000ff007a0c */ /* 0x000fe20003f65070 */
[----:B------:R-:W4:Y:S01]  /*16d70*/  LDL.LU R6, [R1+0x7c] ;  /* 0x00007c0001067983 */ /* 0x000f220000300800 */
[----:B------:R-:W-:Y:S01]  /*16d80*/  ISETP.NE.AND.EX P2, PT, RZ, c[0x0][0x50c], PT, P0 ;  /* 0x00014300ff007a0c */ /* 0x000fe20003f45300 */
[----:B------:R-:W-:Y:S01]  /*16d90*/  IMAD.MOV.U32 R19, RZ, RZ, c[0x0][0x388] ;  /* 0x0000e200ff137624 */ /* 0x000fe200078e00ff */
[----:B------:R-:W-:-:S02]  /*16da0*/  ISETP.NE.AND.EX P3, PT, RZ, c[0x0][0x504], PT, P3 ;  /* 0x00014100ff007a0c */ /* 0x000fc40003f65330 */
[----:B--2---:R-:W-:-:S09]  /*16db0*/  IADD3 R2, P1, R0, c[0x0][0x500], RZ ;  /* 0x0001400000027a10 */ /* 0x004fd20007f3e0ff */
[----:B------:R-:W-:Y:S01]  /*16dc0*/  @P2 IADD3 R4, P0, R0, c[0x0][0x508], RZ ;  /* 0x0001420000042a10 */ /* 0x000fe20007f1e0ff */
[----:B------:R-:W-:Y:S01]  /*16dd0*/  IMAD.MOV.U32 R0, RZ, RZ, RZ ;  /* 0x000000ffff007224 */ /* 0x000fe200078e00ff */
        /* <DEDUP_REMOVED lines=8> */
[----:B-1----:R1:W2:Y:S04]  /*16e60*/  LDG.E R4, [R2.64] ;  /* 0x0000000802047981 */ /* 0x0022a8000c1e1900 */
[----:B-1----:R-:W2:Y:S02]  /*16e70*/  LDG.E R2, [R2.64+0x4] ;  /* 0x0000040802027981 */ /* 0x002ea4000c1e1900 */
[----:B--2--5:R-:W-:Y:S02]  /*16e80*/  IADD3 R19, -R4, R2, RZ ;  /* 0x0000000204137210 */ /* 0x024fe40007ffe1ff */
.L_x_377:
        /* <DEDUP_REMOVED lines=31> */
[----:B------:R-:W-:-:S04]  /*17080*/  IMAD.WIDE.U32 R6, R6, R8, RZ ;  /* 0x0000000806067225 */ /* 0x000fc800078e00ff */
[----:B------:R-:W-:Y:S01]  /*17090*/  IMAD.IADD R11, R7, 0x1, R11 ;  /* 0x00000001070b7824 */ /* 0x000fe200078e020b */
[----:B------:R-:W-:Y:S01]  /*170a0*/  IADD3 R7, R5, R10, RZ ;  /* 0x0000000a05077210 */ /* 0x000fe20007ffe0ff */
[----:B------:R-:W-:-:S05]  /*170b0*/  @P0 IMAD.HI.U32 R20, R16, c[0x0][0x4ec], RZ ;  /* 0x00013b0010140a27 */ /* 0x000fca00078e00ff */
[----:B------:R-:W-:Y:S02]  /*170c0*/  @P0 SHF.R.U32.HI R2, RZ, c[0x0][0x4f0], R20 ;  /* 0x00013c00ff020a19 */ /* 0x000fe40000011614 */
[----:B------:R-:W-:-:S03]  /*170d0*/  IADD3 R20, P1, P0, R4, R6, R0 ;  /* 0x0000000604147210 */ /* 0x000fc6000783e000 */
[----:B------:R-:W-:Y:S01]  /*170e0*/  IMAD.MOV R6, RZ, RZ, -R2 ;  /* 0x000000ffff067224 */ /* 0x000fe200078e0a02 */
[----:B------:R-:W-:Y:S02]  /*170f0*/  IADD3.X R11, R7, R11, R17, P1, P0 ;  /* 0x0000000b070b7210 */ /* 0x000fe40000fe0411 */
[----:B--2---:R-:W-:-:S05]  /*17100*/  SEL R3, R22, RZ, P2 ;  /* 0x000000ff16037207 */ /* 0x004fca0001000000 */
[-C--:B-----5:R-:W-:Y:S02]  /*17110*/  IMAD R10, R15, R3.reuse, RZ ;  /* 0x000000030f0a7224 */ /* 0x0a0fe400078e02ff */
[----:B------:R-:W-:-:S04]  /*17120*/  IMAD.WIDE.U32 R4, R14, R3, RZ ;  /* 0x000000030e047225 */ /* 0x000fc800078e00ff */
[----:B------:R-:W-:Y:S01]  /*17130*/  IMAD R3, R6, c[0x0][0x4e8], R16 ;  /* 0x00013a0006037a24 */ /* 0x000fe200078e0210 */
[----:B------:R-:W-:Y:S02]  /*17140*/  IADD3 R7, R5, R10, RZ ;  /* 0x0000000a05077210 */ /* 0x000fe40007ffe0ff */
[----:B------:R-:W-:Y:S02]  /*17150*/  IADD3 R4, P1, P0, R2, R20, R4 ;  /* 0x0000001402047210 */ /* 0x000fe4000783e004 */
[----:B------:R-:W-:Y:S01]  /*17160*/  SHF.R.S32.HI R5, RZ, 0x1f, R2 ;  /* 0x0000001fff057819 */ /* 0x000fe20000011402 */
[----:B------:R-:W-:Y:S01]  /*17170*/  IMAD R2, R13, R3, RZ ;  /* 0x000000030d027224 */ /* 0x000fe200078e02ff */
[----:B------:R-:W-:Y:S02]  /*17180*/  SHF.R.S32.HI R6, RZ, 0x1f, R3 ;  /* 0x0000001fff067819 */ /* 0x000fe40000011403 */
[----:B------:R-:W-:Y:S01]  /*17190*/  IADD3.X R5, R5, R11, R7, P1, P0 ;  /* 0x0000000b05057210 */ /* 0x000fe20000fe0407 */
[----:B------:R-:W-:-:S02]  /*171a0*/  IMAD.MOV.U32 R7, RZ, RZ, c[0x0][0x4a8] ;  /* 0x00012a00ff077624 */ /* 0x000fc400078e00ff */
[C---:B------:R-:W-:Y:S02]  /*171b0*/  IMAD R6, R12.reuse, R6, R2 ;  /* 0x000000060c067224 */ /* 0x040fe400078e0202 */
        /* <DEDUP_REMOVED lines=9> */
.L_x_379:
[----:B------:R-:W-:Y:S05]  /*17250*/  BSYNC B0 ;  /* 0x0000000000007941 */ /* 0x000fea0003800000 */
.L_x_378:
[----:B------:R-:W-:-:S13]  /*17260*/  ISETP.GT.AND P0, PT, R18, 0x1, PT ;  /* 0x000000011200780c */ /* 0x000fda0003f04270 */
[----:B------:R-:W-:Y:S05]  /*17270*/  @P0 BRA `(.L_x_364) ;  /* 0x0000069000000947 */ /* 0x000fea0003800000 */
[----:B------:R-:W2:Y:S01]  /*17280*/  LDL.LU R10, [R1+0x2c] ;  /* 0x00002c00010a7983 */ /* 0x000ea20000300800 */
[----:B-1----:R-:W-:Y:S01]  /*17290*/  MOV R2, c[0x0][0x4e8] ;  /* 0x00013a0000027a02 */ /* 0x002fe20000000f00 */
[----:B------:R-:W-:Y:S01]  /*172a0*/  IMAD R4, R17, c[0x0][0x3a0], RZ ;  /* 0x0000e80011047a24 */ /* 0x000fe200078e02ff */
[----:B------:R-:W-:Y:S01]  /*172b0*/  ISETP.GE.AND P2, PT, R244, c[0x0][0x3c8], PT ;  /* 0x0000f200f4007a0c */ /* 0x000fe20003f46270 */
[----:B------:R-:W1:Y:S01]  /*172c0*/  S2R R12, SR_TID.X ;  /* 0x00000000000c7919 */ /* 0x000e620000002100 */
[----:B------:R-:W-:Y:S01]  /*172d0*/  ISETP.NE.AND P0, PT, R2, 0x1, PT ;  /* 0x000000010200780c */ /* 0x000fe20003f05270 */
[----:B------:R-:W-:-:S04]  /*172e0*/  IMAD.WIDE.U32 R2, R0, c[0x0][0x3a0], RZ ;  /* 0x0000e80000027a25 */ /* 0x000fc800078e00ff */
[----:B------:R-:W-:Y:S02]  /*172f0*/  IMAD R0, R0, c[0x0][0x3a4], R4 ;  /* 0x0000e90000007a24 */ /* 0x000fe400078e0204 */
[----:B------:R-:W-:-:S03]  /*17300*/  IMAD R5, R21, c[0x0][0x3f0], RZ ;  /* 0x0000fc0015057a24 */ /* 0x000fc600078e02ff */
[----:B------:R-:W-:Y:S01]  /*17310*/  IADD3 R3, R3, R0, RZ ;  /* 0x0000000003037210 */ /* 0x000fe20007ffe0ff */
[----:B------:R-:W-:-:S04]  /*17320*/  IMAD R7, R9, c[0x0][0x3f4], R5 ;  /* 0x0000fd0009077a24 */ /* 0x000fc800078e0205 */
[----:B------:R-:W-:-:S04]  /*17330*/  IMAD.WIDE.U32 R2, R8, c[0x0][0x3e8], R2 ;  /* 0x0000fa0008027a25 */ /* 0x000fc800078e0002 */
[----:B------:R-:W-:-:S04]  /*17340*/  IMAD R3, R8, c[0x0][0x3ec], R3 ;  /* 0x0000fb0008037a24 */ /* 0x000fc800078e0203 */
[----:B------:R-:W-:Y:S01]  /*17350*/  IMAD.WIDE.U32 R2, R9, c[0x0][0x3f0], R2 ;  /* 0x0000fc0009027a25 */ /* 0x000fe200078e0002 */
[----:B-1----:R-:W-:-:S04]  /*17360*/  SHF.R.S32.HI R11, RZ, 0x1f, R12 ;  /* 0x0000001fff0b7819 */ /* 0x002fc8000001140c */
[----:B------:R-:W-:Y:S02]  /*17370*/  IADD3 R3, R3, R7, RZ ;  /* 0x0000000703037210 */ /* 0x000fe40007ffe0ff */
[----:B------:R-:W-:-:S04]  /*17380*/  LEA.HI R11, R11, R12, RZ, 0x3 ;  /* 0x0000000c0b0b7211 */ /* 0x000fc800078f18ff */
[----:B------:R-:W-:Y:S02]  /*17390*/  SHF.R.S32.HI R11, RZ, 0x3, R11 ;  /* 0x00000003ff0b7819 */ /* 0x000fe4000001140b */
[----:B--2---:R-:W-:-:S04]  /*173a0*/  LEA R4, R10, R251, 0x7 ;  /* 0x000000fb0a047211 */ /* 0x004fc800078e38ff */
[----:B------:R-:W-:Y:S01]  /*173b0*/  MOV R0, R4 ;  /* 0x0000000400007202 */ /* 0x000fe20000000f00 */
[----:B------:R-:W-:-:S05]  /*173c0*/  @P0 IMAD.HI.U32 R6, R4, c[0x0][0x4ec], RZ ;  /* 0x00013b0004060a27 */ /* 0x000fca00078e00ff */
[----:B------:R-:W-:-:S04]  /*173d0*/  @P0 SHF.R.U32.HI R0, RZ, c[0x0][0x4f0], R6 ;  /* 0x00013c00ff000a19 */ /* 0x000fc80000011606 */
[----:B------:R-:W-:Y:S01]  /*173e0*/  SHF.R.S32.HI R6, RZ, 0x1f, R0 ;  /* 0x0000001fff067819 */ /* 0x000fe20000011400 */
[C---:B------:R-:W-:Y:S01]  /*173f0*/  IMAD.WIDE.U32 R2, R0.reuse, c[0x0][0x3e0], R2 ;  /* 0x0000f80000027a25 */ /* 0x040fe200078e0002 */
[----:B------:R-:W-:-:S03]  /*17400*/  IADD3 R5, -R0, RZ, RZ ;  /* 0x000000ff00057210 */ /* 0x000fc60007ffe1ff */
[----:B------:R-:W-:Y:S02]  /*17410*/  IMAD R6, R6, c[0x0][0x3e0], RZ ;  /* 0x0000f80006067a24 */ /* 0x000fe400078e02ff */
[----:B------:R-:W-:Y:S02]  /*17420*/  IMAD R4, R5, c[0x0][0x4e8], R4 ;  /* 0x00013a0005047a24 */ /* 0x000fe400078e0204 */
[----:B------:R-:W-:-:S03]  /*17430*/  IMAD R6, R0, c[0x0][0x3e4], R6 ;  /* 0x0000f90000067a24 */ /* 0x000fc600078e0206 */
[----:B------:R-:W-:Y:S02]  /*17440*/  SHF.R.S32.HI R0, RZ, 0x1f, R4 ;  /* 0x0000001fff007819 */ /* 0x000fe40000011404 */
[----:B------:R-:W-:-:S03]  /*17450*/  IADD3 R3, R3, R6, RZ ;  /* 0x0000000603037210 */ /* 0x000fc60007ffe0ff */
[----:B------:R-:W-:Y:S02]  /*17460*/  IMAD R0, R0, c[0x0][0x3d8], RZ ;  /* 0x0000f60000007a24 */ /* 0x000fe400078e02ff */
[----:B------:R-:W-:-:S04]  /*17470*/  IMAD.WIDE.U32 R2, R4, c[0x0][0x3d8], R2 ;  /* 0x0000f60004027a25 */ /* 0x000fc800078e0002 */
[----:B------:R-:W-:Y:S01]  /*17480*/  IMAD R4, R4, c[0x0][0x3dc], R0 ;  /* 0x0000f70004047a24 */ /* 0x000fe200078e0200 */
[----:B------:R-:W-:Y:S02]  /*17490*/  LEA R6, P0, R2, c[0x0][0x380], 0x1 ;  /* 0x0000e00002067a11 */ /* 0x000fe400078008ff */
[----:B------:R-:W-:Y:S02]  /*174a0*/  LEA R0, R10, R11, 0x7 ;  /* 0x0000000b0a007211 */ /* 0x000fe400078e38ff */
[----:B------:R-:W-:-:S04]  /*174b0*/  IADD3 R4, R3, R4, RZ ;  /* 0x0000000403047210 */ /* 0x000fc80007ffe0ff */
[----:B------:R-:W-:Y:S01]  /*174c0*/  LEA.HI.X R5, R2, c[0x0][0x384], R4, 0x1, P0 ;  /* 0x0000e10002057a11 */ /* 0x000fe200000f0c04 */
[----:B------:R-:W-:Y:S05]  /*174d0*/  BRA.DIV ~URZ, `(.L_x_380) ;  /* 0x000038627f007947 */ /* 0x000fea000b800000 */
[----:B------:R1:W2:Y:S02]  /*174e0*/  SHFL.IDX PT, R7, R5, RZ, 0x181f ;  /* 0x00181fff05077589 */ /* 0x0002a400000e0000 */
.L_x_454:
[----:B------:R-:W-:Y:S05]  /*174f0*/  BRA.DIV ~URZ, `(.L_x_381) ;  /* 0x000038b27f007947 */ /* 0x000fea000b800000 */
[----:B------:R3:W4:Y:S02]  /*17500*/  SHFL.IDX PT, R2, R6, RZ, 0x181f ;  /* 0x00181fff06027589 */ /* 0x00072400000e0000 */
.L_x_455:
[----:B------:R-:W-:-:S05]  /*17510*/  IMAD R4, R19, c[0x0][0x4e8], RZ ;  /* 0x00013a0013047a24 */ /* 0x000fca00078e02ff */
[----:B------:R-:W-:-:S13]  /*17520*/  ISETP.GE.OR P0, PT, R0, R4, P2 ;  /* 0x000000040000720c */ /* 0x000fda0001706670 */
[----:B----4-:R-:W-:-:S04]  /*17530*/  @!P0 LEA R2, P1, R244, R2, 0x1 ;  /* 0x00000002f4028211 */ /* 0x010fc800078208ff */
[----:B--2---:R-:W-:-:S05]  /*17540*/  @!P0 LEA.HI.X R3, R244, R7, R245, 0x1, P1 ;  /* 0x00000007f4038211 */ /* 0x004fca00008f0cf5 */
[----:B------:R2:W-:Y:S01]  /*17550*/  @!P0 ST.E.128 [R2.64], RZ ;  /* 0x000000ff02008985 */ /* 0x0005e2000c101d08 */
[----:B------:R-:W-:Y:S05]  /*17560*/  BRA.DIV ~URZ, `(.L_x_382) ;  /* 0x000038b27f007947 */ /* 0x000fea000b800000 */
[----:B------:R4:W1:Y:S04]  /*17570*/  SHFL.IDX PT, R7, R5, 0x1, 0x181f ;  /* 0x00381f0005077f89 */ /* 0x00086800000e0000 */
[----:B--2---:R4:W2:Y:S02]  /*17580*/  SHFL.IDX PT, R2, R6, 0x1, 0x181f ;  /* 0x00381f0006027f89 */ /* 0x0048a400000e0000 */
.L_x_456:
[----:B------:R-:W-:-:S04]  /*17590*/  IADD3 R3, R0, 0x10, RZ ;  /* 0x0000001000037810 */ /* 0x000fc80007ffe0ff */
[----:B------:R-:W-:-:S13]  /*175a0*/  ISETP.GE.OR P0, PT, R3, R4, P2 ;  /* 0x000000040300720c */ /* 0x000fda0001706670 */
[----:B--2---:R-:W-:-:S04]  /*175b0*/  @!P0 LEA R2, P1, R244, R2, 0x1 ;  /* 0x00000002f4028211 */ /* 0x004fc800078208ff */
[----:B-1----:R-:W-:-:S05]  /*175c0*/  @!P0 LEA.HI.X R3, R244, R7, R245, 0x1, P1 ;  /* 0x00000007f4038211 */ /* 0x002fca00008f0cf5 */
[----:B------:R1:W-:Y:S01]  /*175d0*/  @!P0 ST.E.128 [R2.64], RZ ;  /* 0x000000ff02008985 */ /* 0x0003e2000c101d08 */
[----:B------:R-:W-:Y:S05]  /*175e0*/  BRA.DIV ~URZ, `(.L_x_383) ;  /* 0x000039027f007947 */ /* 0x000fea000b800000 */
[----:B------:R2:W1:Y:S02]  /*175f0*/  SHFL.IDX PT, R7, R5, 0x2, 0x181f ;  /* 0x00581f0005077f89 */ /* 0x00046400000e0000 */
.L_x_457:
[----:B------:R-:W-:Y:S05]  /*17600*/  BRA.DIV ~URZ, `(.L_x_384) ;  /* 0x000039527f007947 */ /* 0x000fea000b800000 */
[----:B-1----:R1:W2:Y:S02]  /*17610*/  SHFL.IDX PT, R2, R6, 0x2, 0x181f ;  /* 0x00581f0006027f89 */ /* 0x0022a400000e0000 */
.L_x_458:
[----:B------:R-:W-:-:S04]  /*17620*/  IADD3 R3, R0, 0x20, RZ ;  /* 0x0000002000037810 */ /* 0x000fc80007ffe0ff */
[----:B------:R-:W-:-:S13]  /*17630*/  ISETP.GE.OR P0, PT, R3, R4, P2 ;  /* 0x000000040300720c */ /* 0x000fda0001706670 */
[----:B--2---:R-:W-:-:S04]  /*17640*/  @!P0 LEA R2, P1, R244, R2, 0x1 ;  /* 0x00000002f4028211 */ /* 0x004fc800078208ff */
[----:B------:R-:W-:-:S05]  /*17650*/  @!P0 LEA.HI.X R3, R244, R7, R245, 0x1, P1 ;  /* 0x00000007f4038211 */ /* 0x000fca00008f0cf5 */
[----:B------:R2:W-:Y:S01]  /*17660*/  @!P0 ST.E.128 [R2.64], RZ ;  /* 0x000000ff02008985 */ /* 0x0005e2000c101d08 */
[----:B------:R-:W-:Y:S05]  /*17670*/  BRA.DIV ~URZ, `(.L_x_385) ;  /* 0x000039527f007947 */ /* 0x000fea000b800000 */
[----:B------:R1:W2:Y:S04]  /*17680*/  SHFL.IDX PT, R7, R5, 0x3, 0x181f ;  /* 0x00781f0005077f89 */ /* 0x0002a800000e0000 */
[----:B--2---:R1:W2:Y:S02]  /*17690*/  SHFL.IDX PT, R2, R6, 0x3, 0x181f ;  /* 0x00781f0006027f89 */ /* 0x0042a400000e0000 */
.L_x_459:
[----:B------:R-:W-:-:S04]  /*176a0*/  IADD3 R3, R0, 0x30, RZ ;  /* 0x0000003000037810 */ /* 0x000fc80007ffe0ff */
[----:B------:R-:W-:-:S13]  /*176b0*/  ISETP.GE.OR P0, PT, R3, R4, P2 ;  /* 0x000000040300720c */ /* 0x000fda0001706670 */
[----:B--2---:R-:W-:-:S04]  /*176c0*/  @!P0 LEA R2, P1, R244, R2, 0x1 ;  /* 0x00000002f4028211 */ /* 0x004fc800078208ff */
[----:B------:R-:W-:-:S05]  /*176d0*/  @!P0 LEA.HI.X R3, R244, R7, R245, 0x1, P1 ;  /* 0x00000007f4038211 */ /* 0x000fca00008f0cf5 */
[----:B------:R2:W-:Y:S01]  /*176e0*/  @!P0 ST.E.128 [R2.64], RZ ;  /* 0x000000ff02008985 */ /* 0x0005e2000c101d08 */
[----:B------:R-:W-:Y:S05]  /*176f0*/  BRA.DIV ~URZ, `(.L_x_386) ;  /* 0x000039a27f007947 */ /* 0x000fea000b800000 */
[----:B------:R1:W2:Y:S02]  /*17700*/  SHFL.IDX PT, R7, R5, 0x4, 0x181f ;  /* 0x00981f0005077f89 */ /* 0x0002a400000e0000 */
.L_x_460:
[----:B------:R-:W-:Y:S05]  /*17710*/  BRA.DIV ~URZ, `(.L_x_387) ;  /* 0x000039f27f007947 */ /* 0x000fea000b800000 */
[----:B--2---:R2:W1:Y:S02]  /*17720*/  SHFL.IDX PT, R2, R6, 0x4, 0x181f ;  /* 0x00981f0006027f89 */ /* 0x00446400000e0000 */
.L_x_461:
[----:B------:R-:W-:-:S04]  /*17730*/  IADD3 R3, R0, 0x40, RZ ;  /* 0x0000004000037810 */ /* 0x000fc80007ffe0ff */
[----:B------:R-:W-:-:S13]  /*17740*/  ISETP.GE.OR P0, PT, R3, R4, P2 ;  /* 0x000000040300720c */ /* 0x000fda0001706670 */
[----:B-1----:R-:W-:-:S04]  /*17750*/  @!P0 LEA R2, P1, R244, R2, 0x1 ;  /* 0x00000002f4028211 */ /* 0x002fc800078208ff */
[----:B------:R-:W-:-:S05]  /*17760*/  @!P0 LEA.HI.X R3, R244, R7, R245, 0x1, P1 ;  /* 0x00000007f4038211 */ /* 0x000fca00008f0cf5 */
[----:B------:R1:W-:Y:S01]  /*17770*/  @!P0 ST.E.128 [R2.64], RZ ;  /* 0x000000ff02008985 */ /* 0x0003e2000c101d08 */
[----:B------:R-:W-:Y:S05]  /*17780*/  BRA.DIV ~URZ, `(.L_x_388) ;  /* 0x000039f27f007947 */ /* 0x000fea000b800000 */
[----:B------:R1:W2:Y:S04]  /*17790*/  SHFL.IDX PT, R7, R5, 0x5, 0x181f ;  /* 0x00b81f0005077f89 */ /* 0x0002a800000e0000 */
[----:B-1----:R1:W3:Y:S02]  /*177a0*/  SHFL.IDX PT, R2, R6, 0x5, 0x181f ;  /* 0x00b81f0006027f89 */ /* 0x0022e400000e0000 */
.L_x_462:
[----:B------:R-:W-:-:S04]  /*177b0*/  IADD3 R3, R0, 0x50, RZ ;  /* 0x0000005000037810 */ /* 0x000fc80007ffe0ff */
[----:B------:R-:W-:-:S13]  /*177c0*/  ISETP.GE.OR P0, PT, R3, R4, P2 ;  /* 0x000000040300720c */ /* 0x000fda0001706670 */
[----:B---3--:R-:W-:-:S04]  /*177d0*/  @!P0 LEA R2, P1, R244, R2, 0x1 ;  /* 0x00000002f4028211 */ /* 0x008fc800078208ff */
[----:B--2---:R-:W-:-:S05]  /*177e0*/  @!P0 LEA.HI.X R3, R244, R7, R245, 0x1, P1 ;  /* 0x00000007f4038211 */ /* 0x004fca00008f0cf5 */
[----:B------:R2:W-:Y:S01]  /*177f0*/  @!P0 ST.E.128 [R2.64], RZ ;  /* 0x000000ff02008985 */ /* 0x0005e2000c101d08 */
[----:B------:R-:W-:Y:S05]  /*17800*/  BRA.DIV ~URZ, `(.L_x_389) ;  /* 0x00003a427f007947 */ /* 0x000fea000b800000 */
[----:B------:R3:W1:Y:S02]  /*17810*/  SHFL.IDX PT, R7, R5, 0x6, 0x181f ;  /* 0x00d81f0005077f89 */ /* 0x00066400000e0000 */
.L_x_463:
[----:B------:R-:W-:Y:S05]  /*17820*/  BRA.DIV ~URZ, `(.L_x_390) ;  /* 0x00003a927f007947 */ /* 0x000fea000b800000 */
[----:B--2---:R2:W3:Y:S02]  /*17830*/  SHFL.IDX PT, R2, R6, 0x6, 0x181f ;  /* 0x00d81f0006027f89 */ /* 0x0044e400000e0000 */
.L_x_464:
[----:B------:R-:W-:-:S04]  /*17840*/  IADD3 R3, R0, 0x60, RZ ;  /* 0x0000006000037810 */ /* 0x000fc80007ffe0ff */
[----:B------:R-:W-:-:S13]  /*17850*/  ISETP.GE.OR P0, PT, R3, R4, P2 ;  /* 0x000000040300720c */ /* 0x000fda0001706670 */
[----:B---3--:R-:W-:-:S04]  /*17860*/  @!P0 LEA R2, P1, R244, R2, 0x1 ;  /* 0x00000002f4028211 */ /* 0x008fc800078208ff */
[----:B-1----:R-:W-:-:S05]  /*17870*/  @!P0 LEA.HI.X R3, R244, R7, R245, 0x1, P1 ;  /* 0x00000007f4038211 */ /* 0x002fca00008f0cf5 */
[----:B------:R1:W-:Y:S01]  /*17880*/  @!P0 ST.E.128 [R2.64], RZ ;  /* 0x000000ff02008985 */ /* 0x0003e2000c101d08 */
[----:B------:R-:W-:Y:S05]  /*17890*/  BRA.DIV ~URZ, `(.L_x_391) ;  /* 0x00003a927f007947 */ /* 0x000fea000b800000 */
[----:B----4-:R-:W3:Y:S04]  /*178a0*/  SHFL.IDX PT, R5, R5, 0x7, 0x181f ;  /* 0x00f81f0005057f89 */ /* 0x010ee800000e0000 */
[----:B-1----:R1:W4:Y:S02]  /*178b0*/  SHFL.IDX PT, R2, R6, 0x7, 0x181f ;  /* 0x00f81f0006027f89 */ /* 0x00232400000e0000 */
.L_x_465:
[----:B------:R-:W-:-:S04]  /*178c0*/  IADD3 R0, R0, 0x70, RZ ;  /* 0x0000007000007810 */ /* 0x000fc80007ffe0ff */
[----:B------:R-:W-:-:S13]  /*178d0*/  ISETP.GE.OR P0, PT, R0, R4, P2 ;  /* 0x000000040000720c */ /* 0x000fda0001706670 */
[----:B----4-:R-:W-:-:S04]  /*178e0*/  @!P0 LEA R2, P1, R244, R2, 0x1 ;  /* 0x00000002f4028211 */ /* 0x010fc800078208ff */
[----:B---3--:R-:W-:-:S05]  /*178f0*/  @!P0 LEA.HI.X R3, R244, R5, R245, 0x1, P1 ;  /* 0x00000005f4038211 */ /* 0x008fca00008f0cf5 */
[----:B------:R3:W-:Y:S04]  /*17900*/  @!P0 ST.E.128 [R2.64], RZ ;  /* 0x000000ff02008985 */ /* 0x0007e8000c101d08 */
.L_x_364:
[----:B------:R-:W-:Y:S05]  /*17910*/  BSYNC B1 ;  /* 0x0000000000017941 */ /* 0x000fea0003800000 */
.L_x_348:
        /* <DEDUP_REMOVED lines=15> */
.L_x_466:
[----:B------:R-:W-:Y:S05]  /*17a10*/  BRA.DIV ~URZ, `(.L_x_394) ;  /* 0x00003a527f007947 */ /* 0x000fea000b800000 */
[----:B------:R3:W1:Y:S02]  /*17a20*/  SHFL.IDX PT, R8, R46, 0x1, 0x1f ;  /* 0x00201f002e087f89 */ /* 0x00066400000e0000 */
.L_x_467:
[----:B------:R-:W5:Y:S01]  /*17a30*/  LDL R0, [R1+0x34] ;  /* 0x0000340001007983 */ /* 0x000f620000100800 */
[----:B------:R-:W-:Y:S02]  /*17a40*/  IMAD.MOV.U32 R6, RZ, RZ, RZ ;  /* 0x000000ffff067224 */ /* 0x000fe400078e00ff */
[----:B-----5:R-:W-:-:S05]  /*17a50*/  IMAD.IADD R0, R0, 0x1, R13 ;  /* 0x0000000100007824 */ /* 0x020fca00078e020d */
[----:B------:R-:W-:-:S13]  /*17a60*/  ISETP.GE.OR P0, PT, R0, c[0x0][0x53c], !P6 ;  /* 0x00014f0000007a0c */ /* 0x000fda0007706670 */
[----:B------:R-:W-:Y:S01]  /*17a70*/  @!P0 MOV R2, 0x4 ;  /* 0x0000000400028802 */ /* 0x000fe20000000f00 */
[----:B------:R-:W-:-:S04]  /*17a80*/  @!P0 IMAD.MOV.U32 R4, RZ, RZ, 0x4 ;  /* 0x00000004ff048424 */ /* 0x000fc800078e00ff */
[----:B------:R-:W-:-:S04]  /*17a90*/  @!P0 IMAD.WIDE R4, R0, R4, c[0x0][0x580] ;  /* 0x0001600000048625 */ /* 0x000fc800078e0204 */
[----:B----4-:R-:W-:Y:S01]  /*17aa0*/  @!P0 IMAD.WIDE R2, R0, R2, c[0x0][0x578] ;  /* 0x00015e0000028625 */ /* 0x010fe200078e0202 */
        /* <DEDUP_REMOVED lines=11> */
.L_x_468:
        /* <DEDUP_REMOVED lines=16> */
.L_x_469:
[----:B----4-:R-:W-:Y:S01]  /*17c60*/  IMAD R0, R0, c[0x0][0x538], RZ ;  /* 0x00014e0000007a24 */ /* 0x010fe200078e02ff */
[----:B------:R-:W-:Y:S04]  /*17c70*/  BSSY B1, `(.L_x_397) ;  /* 0x0000084000017945 */ /* 0x000fe80003800000 */
[----:B-1----:R-:W-:-:S04]  /*17c80*/  IADD3 R8, R0, R8, RZ ;  /* 0x0000000800087210 */ /* 0x002fc80007ffe0ff */
[----:B--2---:R-:W-:-:S13]  /*17c90*/  ISETP.GT.AND P0, PT, R8, R9, PT ;  /* 0x000000090800720c */ /* 0x004fda0003f04270 */
[----:B------:R-:W-:Y:S05]  /*17ca0*/  @P0 BRA `(.L_x_398) ;  /* 0x0000025000000947 */ /* 0x000fea0003800000 */
.L_x_402:
        /* <DEDUP_REMOVED lines=8> */
[----:B---3--:R-:W-:Y:S02]  /*17d30*/  @!P0 MOV R4, 0x4 ;  /* 0x0000000400048802 */ /* 0x008fe40000000f00 */
[----:B------:R-:W-:-:S03]  /*17d40*/  @!P0 MOV R2, 0x4 ;  /* 0x0000000400028802 */ /* 0x000fc60000000f00 */
[----:B------:R-:W-:-:S04]  /*17d50*/  @!P0 IMAD.WIDE R4, R0, R4, c[0x0][0x580] ;  /* 0x0001600000048625 */ /* 0x000fc800078e0204 */
[----:B------:R-:W-:Y:S01]  /*17d60*/  @!P0 IMAD.WIDE R2, R0, R2, c[0x0][0x578] ;  /* 0x00015e0000028625 */ /* 0x000fe200078e0202 */
[----:B------:R-:W2:Y:S04]  /*17d70*/  @!P0 LDG.E R6, [R4.64] ;  /* 0x0000000804068981 */ /* 0x000ea8000c1e1900 */
[----:B------:R-:W2:Y:S02]  /*17d80*/  @!P0 LDG.E R7, [R2.64] ;  /* 0x0000000802078981 */ /* 0x000ea4000c1e1900 */
[----:B--2---:R-:W-:Y:S01]  /*17d90*/  IMAD R0, R7, R6, RZ ;  /* 0x0000000607007224 */ /* 0x004fe200078e02ff */
[----:B------:R-:W-:Y:S05]  /*17da0*/  BRA.DIV ~URZ, `(.L_x_400) ;  /* 0x000039227f007947 */ /* 0x000fea000b800000 */
[----:B------:R1:W2:Y:S02]  /*17db0*/  SHFL.UP PT, R2, R0, 0x1, RZ ;  /* 0x0420000000027989 */ /* 0x0002a400000e00ff */
.L_x_470:
        /* <DEDUP_REMOVED lines=16> */
.L_x_471:
[----:B--2---:R-:W-:-:S05]  /*17ec0*/  IMAD R0, R0, c[0x0][0x538], RZ ;  /* 0x00014e0000007a24 */ /* 0x004fca00078e02ff */
[----:B------:R-:W-:-:S04]  /*17ed0*/  IADD3 R8, R0, R8, RZ ;  /* 0x0000000800087210 */ /* 0x000fc80007ffe0ff */
[----:B------:R-:W-:-:S13]  /*17ee0*/  ISETP.GT.AND P0, PT, R8, R9, PT ;  /* 0x000000090800720c */ /* 0x000fda0003f04270 */
[----:B-1----:R-:W-:Y:S05]  /*17ef0*/  @!P0 BRA `(.L_x_402) ;  /* 0xfffffdb000008947 */ /* 0x002fea000383ffff */
.L_x_398:
[----:B------:R-:W-:-:S05]  /*17f00*/  IADD3 R11, -R0, R8, RZ ;  /* 0x00000008000b7210 */ /* 0x000fca0007ffe1ff */
[----:B------:R-:W-:-:S05]  /*17f10*/  IMAD R0, R4, c[0x0][0x538], R11 ;  /* 0x00014e0004007a24 */ /* 0x000fca00078e020b */
[----:B------:R-:W-:Y:S01]  /*17f20*/  ISETP.GT.AND P0, PT, R0, R9, PT ;  /* 0x000000090000720c */ /* 0x000fe20003f04270 */
[----:B------:R-:W-:-:S12]  /*17f30*/  BRA.DIV ~URZ, `(.L_x_403) ;  /* 0x000039927f007947 */ /* 0x000fd8000b800000 */
[----:B------:R-:W-:-:S04]  /*17f40*/  VOTE.ANY R0, PT, !P0 ;  /* 0x0000000000007806 */ /* 0x000fc800040e0100 */
.L_x_472:
[----:B------:R1:W2:Y:S01]  /*17f50*/  POPC R10, R0 ;  /* 0x00000000000a7309 */ /* 0x0002a20000000000 */
[----:B------:R-:W-:Y:S05]  /*17f60*/  BRA.DIV ~URZ, `(.L_x_404) ;  /* 0x000039a27f007947 */ /* 0x000fea000b800000 */
[----:B--2---:R2:W4:Y:S04]  /*17f70*/  SHFL.IDX PT, R8, R6, R10, 0x1f ;  /* 0x00001f0a06087589 */ /* 0x00452800000e0000 */
[----:B------:R2:W1:Y:S02]  /*17f80*/  SHFL.IDX PT, R7, R7, R10, 0x1f ;  /* 0x00001f0a07077589 */ /* 0x00046400000e0000 */
.L_x_473:
[----:B------:R-:W-:Y:S01]  /*17f90*/  ISETP.NE.AND P0, PT, R0, RZ, PT ;  /* 0x000000ff0000720c */ /* 0x000fe20003f05270 */
[----:B------:R-:W-:-:S12]  /*17fa0*/  BSSY B0, `(.L_x_405) ;  /* 0x0000005000007945 */ /* 0x000fd80003800000 */
[----:B------:R-:W-:Y:S05]  /*17fb0*/  @!P0 BRA `(.L_x_406) ;  /* 0x0000003000008947 */ /* 0x000fea0003800000 */
[----:B-1----:R-:W-:Y:S01]  /*17fc0*/  IADD3 R0, R10, -0x1, RZ ;  /* 0xffffffff0a007810 */ /* 0x002fe20007ffe0ff */
[----:B------:R-:W-:Y:S05]  /*17fd0*/  BRA.DIV ~URZ, `(.L_x_407) ;  /* 0x00003a027f007947 */ /* 0x000fea000b800000 */
[----:B------:R1:W2:Y:S02]  /*17fe0*/  SHFL.IDX PT, R12, R4, R0, 0x1f ;  /* 0x00001f00040c7589 */ /* 0x0002a400000e0000 */
.L_x_406:
[----:B------:R-:W-:Y:S05]  /*17ff0*/  BSYNC B0 ;  /* 0x0000000000007941 */ /* 0x000fea0003800000 */
.L_x_405:
[----:B--2---:R-:W-:Y:S01]  /*18000*/  IMAD R6, R12, c[0x0][0x538], R11 ;  /* 0x00014e000c067a24 */ /* 0x004fe200078e020b */
[----:B----4-:R-:W-:Y:S02]  /*18010*/  IABS R2, R8 ;  /* 0x0000000800027213 */ /* 0x010fe40000000000 */
[----:B-1----:R-:W-:Y:S01]  /*18020*/  IABS R3, R7 ;  /* 0x0000000700037213 */ /* 0x002fe20000000000 */
[----:B------:R-:W-:Y:S01]  /*18030*/  IMAD.IADD R9, R9, 0x1, -R6 ;  /* 0x0000000109097824 */ /* 0x000fe200078e0a06 */
[----:B------:R1:W-:Y:S01]  /*18040*/  STL [R1+0x28], R6 ;  /* 0x0000280601007387 */ /* 0x0003e20000100800 */
[----:B---3--:R-:W2:Y:S03]  /*18050*/  I2F.RP R4, R2 ;  /* 0x0000000200047306 */ /* 0x008ea60000209400 */
[----:B------:R-:W3:Y:S05]  /*18060*/  LDL.LU R14, [R1+0x34] ;  /* 0x00003400010e7983 */ /* 0x000eea0000300800 */
[----:B--2---:R-:W2:Y:S02]  /*18070*/  MUFU.RCP R4, R4 ;  /* 0x0000000400047308 */ /* 0x004ea40000001000 */
[----:B--2---:R-:W-:-:S06]  /*18080*/  IADD3 R4, R4, 0xffffffe, RZ ;  /* 0x0ffffffe04047810 */ /* 0x004fcc0007ffe0ff */
[----:B------:R-:W2:Y:S01]  /*18090*/  F2I.FTZ.U32.TRUNC.NTZ R5, R4 ;  /* 0x0000000400057305 */ /* 0x000ea2000021f000 */
[----:B-1----:R-:W-:Y:S02]  /*180a0*/  MOV R6, R3 ;  /* 0x0000000300067202 */ /* 0x002fe40000000f00 */
[----:B------:R-:W-:Y:S01]  /*180b0*/  IABS R11, R9 ;  /* 0x00000009000b7213 */ /* 0x000fe20000000000 */
[----:B--2---:R-:W-:-:S04]  /*180c0*/  IMAD.MOV R0, RZ, RZ, -R5 ;  /* 0x000000ffff007224 */ /* 0x004fc800078e0a05 */
[----:B------:R-:W-:Y:S01]  /*180d0*/  IMAD.MOV.U32 R4, RZ, RZ, R0 ;  /* 0x000000ffff047224 */ /* 0x000fe200078e0000 */
[----:B------:R-:W-:-:S03]  /*180e0*/  IABS R0, R8 ;  /* 0x0000000800007213 */ /* 0x000fc60000000000 */
[----:B------:R-:W-:Y:S02]  /*180f0*/  IMAD R3, R4, R2, RZ ;  /* 0x0000000204037224 */ /* 0x000fe400078e02ff */
[----:B------:R-:W-:Y:S01]  /*18100*/  IMAD.MOV.U32 R4, RZ, RZ, RZ ;  /* 0x000000ffff047224 */ /* 0x000fe200078e00ff */
[----:B------:R-:W1:Y:S01]  /*18110*/  I2F.RP R12, R6 ;  /* 0x00000006000c7306 */ /* 0x000e620000209400 */
[----:B------:R-:W-:Y:S02]  /*18120*/  IMAD.MOV R0, RZ, RZ, -R0 ;  /* 0x000000ffff007224 */ /* 0x000fe400078e0a00 */
[----:B------:R-:W-:-:S04]  /*18130*/  IMAD.HI.U32 R5, R5, R3, R4 ;  /* 0x0000000305057227 */ /* 0x000fc800078e0004 */
[----:B------:R-:W-:Y:S01]  /*18140*/  IMAD.MOV.U32 R3, RZ, RZ, R11 ;  /* 0x000000ffff037224 */ /* 0x000fe200078e000b */
[----:B------:R-:W-:-:S03]  /*18150*/  MOV R4, R0 ;  /* 0x0000000000047202 */ /* 0x000fc60000000f00 */
[----:B------:R-:W-:-:S04]  /*18160*/  IMAD.HI.U32 R0, R5, R3, RZ ;  /* 0x0000000305007227 */ /* 0x000fc800078e00ff */
[----:B------:R-:W-:Y:S02]  /*18170*/  IMAD R3, R0, R4, R3 ;  /* 0x0000000400037224 */ /* 0x000fe400078e0203 */
[----:B-1----:R-:W1:Y:S03]  /*18180*/  MUFU.RCP R4, R12 ;  /* 0x0000000c00047308 */ /* 0x002e660000001000 */
[----:B------:R-:W-:-:S13]  /*18190*/  ISETP.GT.U32.AND P0, PT, R2, R3, PT ;  /* 0x000000030200720c */ /* 0x000fda0003f04070 */
[----:B------:R-:W-:Y:S01]  /*181a0*/  @!P0 IMAD.IADD R3, R3, 0x1, -R2 ;  /* 0x0000000103038824 */ /* 0x000fe200078e0a02 */
[----:B-1----:R-:W-:-:S04]  /*181b0*/  IADD3 R4, R4, 0xffffffe, RZ ;  /* 0x0ffffffe04047810 */ /* 0x002fc80007ffe0ff */
[----:B------:R-:W-:Y:S02]  /*181c0*/  ISETP.GE.U32.AND P2, PT, R3, R2, PT ;  /* 0x000000020300720c */ /* 0x000fe40003f46070 */
[----:B------:R-:W1:Y:S01]  /*181d0*/  F2I.FTZ.U32.TRUNC.NTZ R3, R4 ;  /* 0x0000000400037305 */ /* 0x000e62000021f000 */
[----:B------:R-:W-:Y:S02]  /*181e0*/  LOP3.LUT R2, R9, R8, RZ, 0x3c, !PT ;  /* 0x0000000809027212 */ /* 0x000fe400078e3cff */
[----:B------:R-:W-:Y:S02]  /*181f0*/  @!P0 IADD3 R0, R0, 0x1, RZ ;  /* 0x0000000100008810 */ /* 0x000fe40007ffe0ff */
[----:B------:R-:W-:Y:S02]  /*18200*/  ISETP.GE.AND P1, PT, R2, RZ, PT ;  /* 0x000000ff0200720c */ /* 0x000fe40003f26270 */
[----:B------:R-:W-:-:S04]  /*18210*/  ISETP.NE.AND P0, PT, R8, RZ, PT ;  /* 0x000000ff0800720c */ /* 0x000fc80003f05270 */
[----:B------:R-:W-:Y:S01]  /*18220*/  @P2 IADD3 R0, R0, 0x1, RZ ;  /* 0x0000000100002810 */ /* 0x000fe20007ffe0ff */
[----:B-1----:R-:W-:-:S06]  /*18230*/  IMAD.MOV R2, RZ, RZ, -R3 ;  /* 0x000000ffff027224 */ /* 0x002fcc00078e0a03 */
[----:B------:R-:W-:Y:S01]  /*18240*/  @!P1 IMAD.MOV R0, RZ, RZ, -R0 ;  /* 0x000000ffff009224 */ /* 0x000fe200078e0a00 */
[----:B------:R-:W-:Y:S02]  /*18250*/  MOV R4, R2 ;  /* 0x0000000200047202 */ /* 0x000fe40000000f00 */
[----:B------:R-:W-:Y:S02]  /*18260*/  IABS R2, R7 ;  /* 0x0000000700027213 */ /* 0x000fe40000000000 */
[----:B------:R-:W-:Y:S01]  /*18270*/  @!P0 LOP3.LUT R0, RZ, R8, RZ, 0x33, !PT ;  /* 0x00000008ff008212 */ /* 0x000fe200078e33ff */
[----:B------:R-:W-:Y:S02]  /*18280*/  IMAD R4, R4, R6, RZ ;  /* 0x0000000604047224 */ /* 0x000fe400078e02ff */
[----:B------:R-:W-:Y:S01]  /*18290*/  IMAD.MOV R5, RZ, RZ, -R2 ;  /* 0x000000ffff057224 */ /* 0x000fe200078e0a02 */
[----:B------:R-:W-:Y:S01]  /*182a0*/  IABS R11, R0 ;  /* 0x00000000000b7213 */ /* 0x000fe20000000000 */
[----:B------:R-:W-:-:S04]  /*182b0*/  IMAD.MOV.U32 R2, RZ, RZ, RZ ;  /* 0x000000ffff027224 */ /* 0x000fc800078e00ff */
        /* <DEDUP_REMOVED lines=26> */
.L_x_399:
[----:B------:R-:W-:Y:S01]  /*18460*/  MOV R0, c[0x0][0x53c] ;  /* 0x00014f0000007a02 */ /* 0x000fe20000000f00 */
[----:B------:R1:W-:Y:S04]  /*18470*/  STL [R1+0x28], R9 ;  /* 0x0000280901007387 */ /* 0x0003e80000100800 */
[----:B------:R1:W-:Y:S04]  /*18480*/  STL [R1+0x2c], RZ ;  /* 0x00002cff01007387 */ /* 0x0003e80000100800 */
[----:B------:R1:W-:Y:S04]  /*18490*/  STL [R1+0x30], RZ ;  /* 0x000030ff01007387 */ /* 0x0003e80000100800 */
[----:B------:R1:W-:Y:S02]  /*184a0*/  STL [R1+0x34], R0 ;  /* 0x0000340001007387 */ /* 0x0003e40000100800 */
.L_x_408:
[----:B------:R-:W-:Y:S05]  /*184b0*/  BSYNC B1 ;  /* 0x0000000000017941 */ /* 0x000fea0003800000 */
.L_x_397:
        /* <DEDUP_REMOVED lines=9> */
.L_x_392:
[----:B-1----:R-:W3:Y:S02]  /*18550*/  LDL R0, [R1+0x34] ;  /* 0x0000340001007983 */ /* 0x002ee40000100800 */
[----:B---3--:R-:W-:-:S13]  /*18560*/  ISETP.GE.AND P0, PT, R0, c[0x0][0x53c], PT ;  /* 0x00014f0000007a0c */ /* 0x008fda0003f06270 */
[----:B--2-4-:R-:W-:Y:S01]  /*18570*/  @P0 CALL.REL.NOINC `(.L_x_409) ;  /* 0x0000001000000944 */ /* 0x014fe20003c00000 */
[----:B------:R-:W-:Y:S05]  /*18580*/  BRA `(.L_x_410) ;  /* 0xfffe94e000007947 */ /* 0x000fea000383ffff */
.L_x_409:
[----:B------:R-:W-:Y:S05]  /*18590*/  EXIT ;  /* 0x000000000000794d */ /* 0x000fea0003800000 */
.L_x_222:
[----:B------:R-:W-:Y:S01]  /*185a0*/  IMAD.MOV.U32 R0, RZ, RZ, R5 ;  /* 0x000000ffff007224 */ /* 0x000fe200078e0005 */
[----:B------:R-:W-:Y:S02]  /*185b0*/  MOV R2, 0x1 ;  /* 0x0000000100027802 */ /* 0x000fe40000000f00 */
[----:B------:R-:W-:Y:S02]  /*185c0*/  MOV R3, 0x185e0 ;  /* 0x000185e000037802 */ /* 0x000fe40000000f00 */
[----:B------:R-:W-:Y:S05]  /*185d0*/  CALL.REL.NOINC `($__internal_6_$__cuda_sm70_shflsync_up_p) ;  /* 0x0000352000007944 */ /* 0x000fea0003c00000 */
[----:B------:R-:W-:Y:S01]  /*185e0*/  MOV R0, R4 ;  /* 0x0000000400007202 */ /* 0x000fe20000000f00 */
[----:B------:R-:W-:Y:S05]  /*185f0*/  BRA `(.L_x_411) ;  /* 0xfffe7e7000007947 */ /* 0x000fea000383ffff */
.L_x_223:
[----:B------:R-:W-:Y:S01]  /*18600*/  IMAD.MOV.U32 R0, RZ, RZ, R5 ;  /* 0x000000ffff007224 */ /* 0x000fe200078e0005 */
[----:B------:R-:W-:Y:S02]  /*18610*/  MOV R2, 0x2 ;  /* 0x0000000200027802 */ /* 0x000fe40000000f00 */
[----:B------:R-:W-:Y:S02]  /*18620*/  MOV R3, 0x18640 ;  /* 0x0001864000037802 */ /* 0x000fe40000000f00 */
[----:B------:R-:W-:Y:S05]  /*18630*/  CALL.REL.NOINC `($__internal_6_$__cuda_sm70_shflsync_up_p) ;  /* 0x000034c000007944 */ /* 0x000fea0003c00000 */
[----:B------:R-:W-:Y:S01]  /*18640*/  SEL R0, R4, RZ, P4 ;  /* 0x000000ff04007207 */ /* 0x000fe20002000000 */
[----:B------:R-:W-:Y:S01]  /*18650*/  IMAD.MOV.U32 R2, RZ, RZ, 0x4 ;  /* 0x00000004ff027424 */ /* 0x000fe200078e00ff */
[----:B------:R-:W-:-:S03]  /*18660*/  MOV R3, 0x18690 ;  /* 0x0001869000037802 */ /* 0x000fc60000000f00 */
[----:B------:R-:W-:Y:S02]  /*18670*/  IMAD.IADD R0, R5, 0x1, R0 ;  /* 0x0000000105007824 */ /* 0x000fe400078e0200 */
        /* <DEDUP_REMOVED lines=13> */
[----:B------:R-:W-:Y:S02]  /*18750*/  MOV R3, 0x1f ;  /* 0x0000001f00037802 */ /* 0x000fe40000000f00 */
[----:B------:R-:W-:Y:S01]  /*18760*/  MOV R2, 0x187a0 ;  /* 0x000187a000027802 */ /* 0x000fe20000000f00 */
[----:B------:R-:W-:-:S04]  /*18770*/  IMAD.IADD R4, R0, 0x1, R4 ;  /* 0x0000000100047824 */ /* 0x000fc800078e0204 */
[----:B------:R-:W-:Y:S02]  /*18780*/  IMAD.MOV.U32 R56, RZ, RZ, R4 ;  /* 0x000000ffff387224 */ /* 0x000fe400078e0004 */
[----:B------:R-:W-:Y:S05]  /*18790*/  CALL.REL.NOINC `($__internal_5_$__cuda_sm70_shflsync_idx_p) ;  /* 0x0000331000007944 */ /* 0x000fea0003c00000 */
[----:B------:R-:W-:Y:S01]  /*187a0*/  MOV R0, R58 ;  /* 0x0000003a00007202 */ /* 0x000fe20000000f00 */
[----:B------:R-:W-:Y:S05]  /*187b0*/  BRA `(.L_x_412) ;  /* 0xfffe7db000007947 */ /* 0x000fea000383ffff */
.L_x_225:
[----:B------:R-:W-:Y:S02]  /*187c0*/  SEL R0, RZ, 0x1, P0 ;  /* 0x00000001ff007807 */ /* 0x000fe40000000000 */
[----:B------:R-:W-:Y:S02]  /*187d0*/  MOV R2, 0x187f0 ;  /* 0x000187f000027802 */ /* 0x000fe40000000f00 */
[----:B------:R-:W-:Y:S05]  /*187e0*/  CALL.REL.NOINC `($__internal_7_$__cuda_sm70_votesync_ballot) ;  /* 0x0000338000007944 */ /* 0x000fea0003c00000 */
[----:B------:R-:W-:Y:S05]  /*187f0*/  BRA `(.L_x_413) ;  /* 0xfffe7e0000007947 */ /* 0x000fea000383ffff */
.L_x_226:
[----:B------:R-:W-:Y:S01]  /*18800*/  IMAD.MOV.U32 R56, RZ, RZ, R8 ;  /* 0x000000ffff387224 */ /* 0x000fe200078e0008 */
[----:B--2---:R-:W-:Y:S01]  /*18810*/  MOV R47, R13 ;  /* 0x0000000d002f7202 */ /* 0x004fe20000000f00 */
[----:B------:R-:W-:Y:S01]  /*18820*/  IMAD.MOV.U32 R3, RZ, RZ, 0x1f ;  /* 0x0000001fff037424 */ /* 0x000fe200078e00ff */
[----:B------:R-:W-:Y:S02]  /*18830*/  MOV R2, 0x18850 ;  /* 0x0001885000027802 */ /* 0x000fe40000000f00 */
[----:B-1----:R-:W-:Y:S05]  /*18840*/  CALL.REL.NOINC `($__internal_5_$__cuda_sm70_shflsync_idx_p) ;  /* 0x0000326000007944 */ /* 0x002fea0003c00000 */
[----:B------:R-:W-:Y:S01]  /*18850*/  IMAD.MOV.U32 R11, RZ, RZ, R58 ;  /* 0x000000ffff0b7224 */ /* 0x000fe200078e003a */
[----:B------:R-:W-:Y:S01]  /*18860*/  MOV R56, R7 ;  /* 0x0000000700387202 */ /* 0x000fe20000000f00 */
[----:B------:R-:W-:Y:S01]  /*18870*/  IMAD.MOV.U32 R6, RZ, RZ, RZ ;  /* 0x000000ffff067224 */ /* 0x000fe200078e00ff */
[----:B------:R-:W-:Y:S01]  /*18880*/  MOV R47, R13 ;  /* 0x0000000d002f7202 */ /* 0x000fe20000000f00 */
[----:B------:R-:W-:Y:S01]  /*18890*/  IMAD.MOV.U32 R3, RZ, RZ, 0x1f ;  /* 0x0000001fff037424 */ /* 0x000fe200078e00ff */
[----:B------:R-:W-:-:S02]  /*188a0*/  MOV R2, 0x188c0 ;  /* 0x000188c000027802 */ /* 0x000fc40000000f00 */
[----:B------:R-:W-:Y:S05]  /*188b0*/  CALL.REL.NOINC `($__internal_5_$__cuda_sm70_shflsync_idx_p) ;  /* 0x000031f000007944 */ /* 0x000fea0003c00000 */
[----:B------:R-:W-:Y:S01]  /*188c0*/  MOV R10, R58 ;  /* 0x0000003a000a7202 */ /* 0x000fe20000000f00 */
[----:B------:R-:W-:Y:S05]  /*188d0*/  BRA `(.L_x_414) ;  /* 0xfffe7d7000007947 */ /* 0x000fea000383ffff */
.L_x_229:
[----:B------:R-:W-:Y:S01]  /*188e0*/  IMAD.MOV.U32 R56, RZ, RZ, R4 ;  /* 0x000000ffff387224 */ /* 0x000fe200078e0004 */
[----:B------:R-:W-:-:S02]  /*188f0*/  MOV R3, 0x1f ;  /* 0x0000001f00037802 */ /* 0x000fc40000000f00 */
[----:B------:R-:W-:Y:S02]  /*18900*/  MOV R2, 0x18920 ;  /* 0x0001892000027802 */ /* 0x000fe40000000f00 */
[----:B-1234-:R-:W-:Y:S05]  /*18910*/  CALL.REL.NOINC `($__internal_5_$__cuda_sm70_shflsync_idx_p) ;  /* 0x0000319000007944 */ /* 0x01efea0003c00000 */
[----:B------:R-:W-:Y:S01]  /*18920*/  MOV R6, R58 ;  /* 0x0000003a00067202 */ /* 0x000fe20000000f00 */
[----:B------:R-:W-:Y:S05]  /*18930*/  BRA `(.L_x_228) ;  /* 0xfffe7d7000007947 */ /* 0x000fea000383ffff */
.L_x_275:
[----:B------:R-:W-:Y:S01]  /*18940*/  IMAD.MOV.U32 R56, RZ, RZ, R5 ;  /* 0x000000ffff387224 */ /* 0x000fe200078e0005 */
[----:B------:R-:W-:Y:S01]  /*18950*/  MOV R47, RZ ;  /* 0x000000ff002f7202 */ /* 0x000fe20000000f00 */
[----:B------:R-:W-:Y:S01]  /*18960*/  IMAD.MOV.U32 R3, RZ, RZ, 0x181f ;  /* 0x0000181fff037424 */ /* 0x000fe200078e00ff */
[----:B------:R-:W-:Y:S02]  /*18970*/  MOV R2, 0x18990 ;  /* 0x0001899000027802 */ /* 0x000fe40000000f00 */
[----:B-----5:R-:W-:Y:S05]  /*18980*/  CALL.REL.NOINC `($__internal_5_$__cuda_sm70_shflsync_idx_p) ;  /* 0x0000312000007944 */ /* 0x020fea0003c00000 */
[----:B------:R-:W-:Y:S01]  /*18990*/  MOV R7, R58 ;  /* 0x0000003a00077202 */ /* 0x000fe20000000f00 */
[----:B------:R-:W-:Y:S05]  /*189a0*/  BRA `(.L_x_415) ;  /* 0xfffefa9000007947 */ /* 0x000fea000383ffff */
.L_x_276:
[----:B------:R-:W-:Y:S01]  /*189b0*/  IMAD.MOV.U32 R56, RZ, RZ, R6 ;  /* 0x000000ffff387224 */ /* 0x000fe200078e0006 */
[----:B------:R-:W-:Y:S01]  /*189c0*/  MOV R47, RZ ;  /* 0x000000ff002f7202 */ /* 0x000fe20000000f00 */
[----:B------:R-:W-:Y:S01]  /*189d0*/  IMAD.MOV.U32 R3, RZ, RZ, 0x181f ;  /* 0x0000181fff037424 */ /* 0x000fe200078e00ff */
[----:B------:R-:W-:Y:S02]  /*189e0*/  MOV R2, 0x18a00 ;  /* 0x00018a0000027802 */ /* 0x000fe40000000f00 */
[----:B-12--5:R-:W-:Y:S05]  /*189f0*/  CALL.REL.NOINC `($__internal_5_$__cuda_sm70_shflsync_idx_p) ;  /* 0x000030b000007944 */ /* 0x026fea0003c00000 */
[----:B------:R-:W-:Y:S01]  /*18a00*/  MOV R2, R58 ;  /* 0x0000003a00027202 */ /* 0x000fe20000000f00 */
[----:B------:R-:W-:Y:S05]  /*18a10*/  BRA `(.L_x_416) ;  /* 0xfffefa4000007947 */ /* 0x000fea000383ffff */
.L_x_279:
[----:B------:R-:W-:Y:S01]  /*18a20*/  IMAD.MOV.U32 R56, RZ, RZ, R5 ;  /* 0x000000ffff387224 */ /* 0x000fe200078e0005 */
[----:B------:R-:W-:Y:S01]  /*18a30*/  MOV R47, 0x1 ;  /* 0x00000001002f7802 */ /* 0x000fe20000000f00 */
[----:B--2---:R-:W-:Y:S01]  /*18a40*/  IMAD.MOV.U32 R3, RZ, RZ, 0x181f ;  /* 0x0000181fff037424 */ /* 0x004fe200078e00ff */
[----:B----4-:R-:W-:-:S02]  /*18a50*/  MOV R2, 0x18a70 ;  /* 0x00018a7000027802 */ /* 0x010fc40000000f00 */
[----:B-1-3-5:R-:W-:Y:S05]  /*18a60*/  CALL.REL.NOINC `($__internal_5_$__cuda_sm70_shflsync_idx_p) ;  /* 0x0000304000007944 */ /* 0x02afea0003c00000 */
[----:B------:R-:W-:Y:S01]  /*18a70*/  IMAD.MOV.U32 R7, RZ, RZ, R58 ;  /* 0x000000ffff077224 */ /* 0x000fe200078e003a */
[----:B------:R-:W-:Y:S01]  /*18a80*/  MOV R47, 0x1 ;  /* 0x00000001002f7802 */ /* 0x000fe20000000f00 */
[----:B------:R-:W-:Y:S01]  /*18a90*/  IMAD.MOV.U32 R56, RZ, RZ, R6 ;  /* 0x000000ffff387224 */ /* 0x000fe200078e0006 */
[----:B------:R-:W-:-:S02]  /*18aa0*/  MOV R3, 0x181f ;  /* 0x0000181f00037802 */ /* 0x000fc40000000f00 */
[----:B------:R-:W-:Y:S02]  /*18ab0*/  MOV R2, 0x18ad0 ;  /* 0x00018ad000027802 */ /* 0x000fe40000000f00 */
[----:B------:R-:W-:Y:S05]  /*18ac0*/  CALL.REL.NOINC `($__internal_5_$__cuda_sm70_shflsync_idx_p) ;  /* 0x00002fe000007944 */ /* 0x000fea0003c00000 */
[----:B------:R-:W-:Y:S01]  /*18ad0*/  MOV R2, R58 ;  /* 0x0000003a00027202 */ /* 0x000fe20000000f00 */
[----:B------:R-:W-:Y:S05]  /*18ae0*/  BRA `(.L_x_417) ;  /* 0xfffefa5000007947 */ /* 0x000fea000383ffff */
.L_x_282:
[----:B------:R-:W-:Y:S01]  /*18af0*/  IMAD.MOV.U32 R56, RZ, RZ, R5 ;  /* 0x000000ffff387224 */ /* 0x000fe200078e0005 */
[----:B------:R-:W-:Y:S01]  /*18b00*/  MOV R47, 0x2 ;  /* 0x00000002002f7802 */ /* 0x000fe20000000f00 */
[----:B-1----:R-:W-:Y:S01]  /*18b10*/  IMAD.MOV.U32 R3, RZ, RZ, 0x181f ;  /* 0x0000181fff037424 */ /* 0x002fe200078e00ff */
[----:B----4-:R-:W-:Y:S02]  /*18b20*/  MOV R2, 0x18b40 ;  /* 0x00018b4000027802 */ /* 0x010fe40000000f00 */
[----:B--23-5:R-:W-:Y:S05]  /*18b30*/  CALL.REL.NOINC `($__internal_5_$__cuda_sm70_shflsync_idx_p) ;  /* 0x00002f7000007944 */ /* 0x02cfea0003c00000 */
[----:B------:R-:W-:Y:S01]  /*18b40*/  MOV R7, R58 ;  /* 0x0000003a00077202 */ /* 0x000fe20000000f00 */
[----:B------:R-:W-:Y:S05]  /*18b50*/  BRA `(.L_x_418) ;  /* 0xfffefab000007947 */ /* 0x000fea000383ffff */
.L_x_283:
[----:B------:R-:W-:Y:S01]  /*18b60*/  IMAD.MOV.U32 R56, RZ, RZ, R6 ;  /* 0x000000ffff387224 */ /* 0x000fe200078e0006 */
[----:B------:R-:W-:Y:S01]  /*18b70*/  MOV R47, 0x2 ;  /* 0x00000002002f7802 */ /* 0x000fe20000000f00 */
[----:B------:R-:W-:Y:S01]  /*18b80*/  IMAD.MOV.U32 R3, RZ, RZ, 0x181f ;  /* 0x0000181fff037424 */ /* 0x000fe200078e00ff */
[----:B----4-:R-:W-:Y:S02]  /*18b90*/  MOV R2, 0x18bb0 ;  /* 0x00018bb000027802 */ /* 0x010fe40000000f00 */
[----:B-123-5:R-:W-:Y:S05]  /*18ba0*/  CALL.REL.NOINC `($__internal_5_$__cuda_sm70_shflsync_idx_p) ;  /* 0x00002f0000007944 */ /* 0x02efea0003c00000 */
[----:B------:R-:W-:Y:S01]  /*18bb0*/  MOV R2, R58 ;  /* 0x0000003a00027202 */ /* 0x000fe20000000f00 */
[----:B------:R-:W-:Y:S05]  /*18bc0*/  BRA `(.L_x_419) ;  /* 0xfffefa6000007947 */ /* 0x000fea000383ffff */
.L_x_286:
[----:B------:R-:W-:Y:S01]  /*18bd0*/  IMAD.MOV.U32 R56, RZ, RZ, R5 ;  /* 0x000000ffff387224 */ /* 0x000fe200078e0005 */
[----:B------:R-:W-:Y:S01]  /*18be0*/  MOV R47, 0x3 ;  /* 0x00000003002f7802 */ /* 0x000fe20000000f00 */
[----:B-1----:R-:W-:Y:S01]  /*18bf0*/  IMAD.MOV.U32 R3, RZ, RZ, 0x181f ;  /* 0x0000181fff037424 */ /* 0x002fe200078e00ff */
[----:B------:R-:W-:-:S02]  /*18c00*/  MOV R2, 0x18c20 ;  /* 0x00018c2000027802 */ /* 0x000fc40000000f00 */
[----:B--2345:R-:W-:Y:S05]  /*18c10*/  CALL.REL.NOINC `($__internal_5_$__cuda_sm70_shflsync_idx_p) ;  /* 0x00002e9000007944 */ /* 0x03cfea0003c00000 */
        /* <DEDUP_REMOVED lines=8> */
.L_x_289:
[----:B------:R-:W-:Y:S01]  /*18ca0*/  IMAD.MOV.U32 R56, RZ, RZ, R5 ;  /* 0x000000ffff387224 */ /* 0x000fe200078e0005 */
[----:B------:R-:W-:Y:S01]  /*18cb0*/  MOV R47, 0x4 ;  /* 0x00000004002f7802 */ /* 0x000fe20000000f00 */
[----:B-1----:R-:W-:Y:S01]  /*18cc0*/  IMAD.MOV.U32 R3, RZ, RZ, 0x181f ;  /* 0x0000181fff037424 */ /* 0x002fe200078e00ff */
[----:B------:R-:W-:Y:S02]  /*18cd0*/  MOV R2, 0x18cf0 ;  /* 0x00018cf000027802 */ /* 0x000fe40000000f00 */
[----:B--2345:R-:W-:Y:S05]  /*18ce0*/  CALL.REL.NOINC `($__internal_5_$__cuda_sm70_shflsync_idx_p) ;  /* 0x00002dc000007944 */ /* 0x03cfea0003c00000 */
[----:B------:R-:W-:Y:S01]  /*18cf0*/  MOV R7, R58 ;  /* 0x0000003a00077202 */ /* 0x000fe20000000f00 */
[----:B------:R-:W-:Y:S05]  /*18d00*/  BRA `(.L_x_421) ;  /* 0xfffefad000007947 */ /* 0x000fea000383ffff */
.L_x_290:
[----:B------:R-:W-:Y:S01]  /*18d10*/  IMAD.MOV.U32 R56, RZ, RZ, R6 ;  /* 0x000000ffff387224 */ /* 0x000fe200078e0006 */
[----:B------:R-:W-:Y:S01]  /*18d20*/  MOV R47, 0x4 ;  /* 0x00000004002f7802 */ /* 0x000fe20000000f00 */
[----:B-1----:R-:W-:Y:S01]  /*18d30*/  IMAD.MOV.U32 R3, RZ, RZ, 0x181f ;  /* 0x0000181fff037424 */ /* 0x002fe200078e00ff */
[----:B------:R-:W-:Y:S02]  /*18d40*/  MOV R2, 0x18d60 ;  /* 0x00018d6000027802 */ /* 0x000fe40000000f00 */
[----:B--2345:R-:W-:Y:S05]  /*18d50*/  CALL.REL.NOINC `($__internal_5_$__cuda_sm70_shflsync_idx_p) ;  /* 0x00002d5000007944 */ /* 0x03cfea0003c00000 */
[----:B------:R-:W-:Y:S01]  /*18d60*/  MOV R2, R58 ;  /* 0x0000003a00027202 */ /* 0x000fe20000000f00 */
[----:B------:R-:W-:Y:S05]  /*18d70*/  BRA `(.L_x_422) ;  /* 0xfffefa8000007947 */ /* 0x000fea000383ffff */
.L_x_293:
[----:B------:R-:W-:Y:S01]  /*18d80*/  IMAD.MOV.U32 R56, RZ, RZ, R5 ;  /* 0x000000ffff387224 */ /* 0x000fe200078e0005 */
[----:B------:R-:W-:Y:S01]  /*18d90*/  MOV R47, 0x5 ;  /* 0x00000005002f7802 */ /* 0x000fe20000000f00 */
[----:B--2---:R-:W-:Y:S01]  /*18da0*/  IMAD.MOV.U32 R3, RZ, RZ, 0x181f ;  /* 0x0000181fff037424 */ /* 0x004fe200078e00ff */
[----:B---3--:R-:W-:-:S02]  /*18db0*/  MOV R2, 0x18dd0 ;  /* 0x00018dd000027802 */ /* 0x008fc40000000f00 */
[----:B-1--45:R-:W-:Y:S05]  /*18dc0*/  CALL.REL.NOINC `($__internal_5_$__cuda_sm70_shflsync_idx_p) ;  /* 0x00002ce000007944 */ /* 0x032fea0003c00000 */
        /* <DEDUP_REMOVED lines=8> */
.L_x_296:
[----:B------:R-:W-:Y:S01]  /*18e50*/  IMAD.MOV.U32 R56, RZ, RZ, R5 ;  /* 0x000000ffff387224 */ /* 0x000fe200078e0005 */
[----:B------:R-:W-:Y:S01]  /*18e60*/  MOV R47, 0x6 ;  /* 0x00000006002f7802 */ /* 0x000fe20000000f00 */
[----:B-1----:R-:W-:Y:S01]  /*18e70*/  IMAD.MOV.U32 R3, RZ, RZ, 0x181f ;  /* 0x0000181fff037424 */ /* 0x002fe200078e00ff */
[----:B---3--:R-:W-:Y:S02]  /*18e80*/  MOV R2, 0x18ea0 ;  /* 0x00018ea000027802 */ /* 0x008fe40000000f00 */
[----:B--2-45:R-:W-:Y:S05]  /*18e90*/  CALL.REL.NOINC `($__internal_5_$__cuda_sm70_shflsync_idx_p) ;  /* 0x00002c1000007944 */ /* 0x034fea0003c00000 */
[----:B------:R-:W-:Y:S01]  /*18ea0*/  MOV R7, R58 ;  /* 0x0000003a00077202 */ /* 0x000fe20000000f00 */
[----:B------:R-:W-:Y:S05]  /*18eb0*/  BRA `(.L_x_424) ;  /* 0xfffefaf000007947 */ /* 0x000fea000383ffff */
.L_x_297:
[----:B------:R-:W-:Y:S01]  /*18ec0*/  IMAD.MOV.U32 R56, RZ, RZ, R6 ;  /* 0x000000ffff387224 */ /* 0x000fe200078e0006 */
[----:B------:R-:W-:Y:S01]  /*18ed0*/  MOV R47, 0x6 ;  /* 0x00000006002f7802 */ /* 0x000fe20000000f00 */
[----:B------:R-:W-:Y:S01]  /*18ee0*/  IMAD.MOV.U32 R3, RZ, RZ, 0x181f ;  /* 0x0000181fff037424 */ /* 0x000fe200078e00ff */
[----:B---3--:R-:W-:Y:S02]  /*18ef0*/  MOV R2, 0x18f10 ;  /* 0x00018f1000027802 */ /* 0x008fe40000000f00 */
[----:B-12-45:R-:W-:Y:S05]  /*18f00*/  CALL.REL.NOINC `($__internal_5_$__cuda_sm70_shflsync_idx_p) ;  /* 0x00002ba000007944 */ /* 0x036fea0003c00000 */
[----:B------:R-:W-:Y:S01]  /*18f10*/  MOV R2, R58 ;  /* 0x0000003a00027202 */ /* 0x000fe20000000f00 */
[----:B------:R-:W-:Y:S05]  /*18f20*/  BRA `(.L_x_425) ;  /* 0xfffefaa000007947 */ /* 0x000fea000383ffff */
.L_x_300:
        /* <DEDUP_REMOVED lines=13> */
.L_x_333:
[----:B------:R-:W-:Y:S01]  /*19000*/  IMAD.MOV.U32 R56, RZ, RZ, R4 ;  /* 0x000000ffff387224 */ /* 0x000fe200078e0004 */
[----:B------:R-:W-:Y:S01]  /*19010*/  MOV R47, RZ ;  /* 0x000000ff002f7202 */ /* 0x000fe20000000f00 */
[----:B------:R-:W-:Y:S01]  /*19020*/  IMAD.MOV.U32 R3, RZ, RZ, 0x181f ;  /* 0x0000181fff037424 */ /* 0x000fe200078e00ff */
[----:B------:R-:W-:Y:S02]  /*19030*/  MOV R2, 0x19050 ;  /* 0x0001905000027802 */ /* 0x000fe40000000f00 */
[----:B------:R-:W-:Y:S05]  /*19040*/  CALL.REL.NOINC `($__internal_5_$__cuda_sm70_shflsync_idx_p) ;  /* 0x00002a6000007944 */ /* 0x000fea0003c00000 */
[----:B------:R-:W-:Y:S01]  /*19050*/  MOV R11, R58 ;  /* 0x0000003a000b7202 */ /* 0x000fe20000000f00 */
[----:B------:R-:W-:Y:S05]  /*19060*/  BRA `(.L_x_427) ;  /* 0xffff4d2000007947 */ /* 0x000fea000383ffff */
.L_x_334:
[----:B------:R-:W-:Y:S01]  /*19070*/  IMAD.MOV.U32 R56, RZ, RZ, R0 ;  /* 0x000000ffff387224 */ /* 0x000fe200078e0000 */
[----:B------:R-:W-:Y:S01]  /*19080*/  MOV R47, RZ ;  /* 0x000000ff002f7202 */ /* 0x000fe20000000f00 */
[----:B------:R-:W-:Y:S01]  /*19090*/  IMAD.MOV.U32 R3, RZ, RZ, 0x181f ;  /* 0x0000181fff037424 */ /* 0x000fe200078e00ff */
[----:B------:R-:W-:Y:S02]  /*190a0*/  MOV R2, 0x190c0 ;  /* 0x000190c000027802 */ /* 0x000fe40000000f00 */
[----:B-12---:R-:W-:Y:S05]  /*190b0*/  CALL.REL.NOINC `($__internal_5_$__cuda_sm70_shflsync_idx_p) ;  /* 0x000029f000007944 */ /* 0x006fea0003c00000 */
        /* <DEDUP_REMOVED lines=12> */
[----:B------:R-:W-:Y:S05]  /*19180*/  CALL.REL.NOINC `($__internal_5_$__cuda_sm70_shflsync_idx_p) ;  /* 0x0000292000007944 */ /* 0x000fea0003c00000 */
[----:B------:R-:W-:Y:S01]  /*19190*/  IMAD.MOV.U32 R7, RZ, RZ, R58 ;  /* 0x000000ffff077224 */ /* 0x000fe200078e003a */
[----:B------:R-:W-:Y:S01]  /*191a0*/  MOV R47, 0x1 ;  /* 0x00000001002f7802 */ /* 0x000fe20000000f00 */
[----:B------:R-:W-:Y:S01]  /*191b0*/  IMAD.MOV.U32 R56, RZ, RZ, R0 ;  /* 0x000000ffff387224 */ /* 0x000fe200078e0000 */
[----:B------:R-:W-:Y:S02]  /*191c0*/  MOV R3, 0x181f ;  /* 0x0000181f00037802 */ /* 0x000fe40000000f00 */
[----:B------:R-:W-:Y:S02]  /*191d0*/  MOV R2, 0x191f0 ;  /* 0x000191f000027802 */ /* 0x000fe40000000f00 */
[----:B------:R-:W-:Y:S05]  /*191e0*/  CALL.REL.NOINC `($__internal_5_$__cuda_sm70_shflsync_idx_p) ;  /* 0x000028c000007944 */ /* 0x000fea0003c00000 */
        /* <DEDUP_REMOVED lines=60> */
[----:B------:R-:W-:Y:S01]  /*195b0*/  MOV R0, R58 ;  /* 0x0000003a00007202 */ /* 0x000fe20000000f00 */
[----:B------:R-:W-:Y:S05]  /*195c0*/  BRA `(.L_x_428) ;  /* 0xffff494000007947 */ /* 0x000fea000383ffff */
.L_x_335:
[----:B------:R-:W-:Y:S02]  /*195d0*/  MOV R0, 0x2 ;  /* 0x0000000200007802 */ /* 0x000fe40000000f00 */
[----:B------:R-:W-:-:S02]  /*195e0*/  MOV R2, 0x19600 ;  /* 0x0001960000027802 */ /* 0x000fc40000000f00 */
[----:B------:R-:W-:Y:S05]  /*195f0*/  CALL.REL.NOINC `($__internal_4_$__cuda_sm70_shflsync_bfly_p) ;  /* 0x0000245000007944 */ /* 0x000fea0003c00000 */
[----:B------:R-:W-:Y:S01]  /*19600*/  FMNMX.FTZ R4, R4, R0, !PT ;  /* 0x0000000004047209 */ /* 0x000fe20007810000 */
[----:B------:R-:W-:Y:S01]  /*19610*/  IMAD.MOV.U32 R0, RZ, RZ, 0x1 ;  /* 0x00000001ff007424 */ /* 0x000fe200078e00ff */
[----:B------:R-:W-:-:S02]  /*19620*/  MOV R2, 0x19640 ;  /* 0x0001964000027802 */ /* 0x000fc40000000f00 */
[----:B------:R-:W-:Y:S05]  /*19630*/  CALL.REL.NOINC `($__internal_4_$__cuda_sm70_shflsync_bfly_p) ;  /* 0x0000241000007944 */ /* 0x000fea0003c00000 */
[----:B------:R-:W-:Y:S01]  /*19640*/  FMNMX.FTZ R71, R4, R0, !PT ;  /* 0x0000000004477209 */ /* 0x000fe20007810000 */
[----:B------:R-:W-:Y:S01]  /*19650*/  IMAD.MOV.U32 R4, RZ, RZ, R5 ;  /* 0x000000ffff047224 */ /* 0x000fe200078e0005 */
[----:B------:R-:W-:Y:S01]  /*19660*/  MOV R2, 0x19690 ;  /* 0x0001969000027802 */ /* 0x000fe20000000f00 */
[----:B------:R-:W-:-:S02]  /*19670*/  IMAD.MOV.U32 R0, RZ, RZ, 0x2 ;  /* 0x00000002ff007424 */ /* 0x000fc400078e00ff */
[----:B------:R-:W-:Y:S05]  /*19680*/  CALL.REL.NOINC `($__internal_4_$__cuda_sm70_shflsync_bfly_p) ;  /* 0x000023c000007944 */ /* 0x000fea0003c00000 */
[----:B------:R-:W-:Y:S01]  /*19690*/  FMNMX.FTZ R5, R5, R0, !PT ;  /* 0x0000000005057209 */ /* 0x000fe20007810000 */
[----:B------:R-:W-:Y:S01]  /*196a0*/  IMAD.MOV.U32 R0, RZ, RZ, 0x1 ;  /* 0x00000001ff007424 */ /* 0x000fe200078e00ff */
[----:B------:R-:W-:-:S03]  /*196b0*/  MOV R2, 0x196e0 ;  /* 0x000196e000027802 */ /* 0x000fc60000000f00 */
[----:B------:R-:W-:Y:S02]  /*196c0*/  IMAD.MOV.U32 R4, RZ, RZ, R5 ;  /* 0x000000ffff047224 */ /* 0x000fe400078e0005 */
[----:B------:R-:W-:Y:S05]  /*196d0*/  CALL.REL.NOINC `($__internal_4_$__cuda_sm70_shflsync_bfly_p) ;  /* 0x0000237000007944 */ /* 0x000fea0003c00000 */
[----:B------:R-:W-:Y:S01]  /*196e0*/  FMNMX.FTZ R70, R5, R0, !PT ;  /* 0x0000000005467209 */ /* 0x000fe20007810000 */
[----:B------:R-:W-:Y:S01]  /*196f0*/  IMAD.MOV.U32 R4, RZ, RZ, R6 ;  /* 0x000000ffff047224 */ /* 0x000fe200078e0006 */
[----:B------:R-:W-:Y:S01]  /*19700*/  MOV R2, 0x19730 ;  /* 0x0001973000027802 */ /* 0x000fe20000000f00 */
[----:B------:R-:W-:Y:S02]  /*19710*/  IMAD.MOV.U32 R0, RZ, RZ, 0x2 ;  /* 0x00000002ff007424 */ /* 0x000fe400078e00ff */
        /* <DEDUP_REMOVED lines=16> */
[----:B------:R-:W-:Y:S01]  /*19820*/  MOV R8, R0 ;  /* 0x0000000000087202 */ /* 0x000fe20000000f00 */
[----:B------:R-:W-:Y:S05]  /*19830*/  BRA `(.L_x_429) ;  /* 0xffff53a000007947 */ /* 0x000fea000383ffff */
.L_x_337:
[----:B-1--4-:R-:W-:Y:S01]  /*19840*/  MOV R3, 0x181f ;  /* 0x0000181f00037802 */ /* 0x012fe20000000f00 */
[----:B------:R-:W-:Y:S01]  /*19850*/  IMAD.MOV.U32 R47, RZ, RZ, RZ ;  /* 0x000000ffff2f7224 */ /* 0x000fe200078e00ff */
[----:B------:R-:W-:Y:S02]  /*19860*/  MOV R2, 0x19880 ;  /* 0x0001988000027802 */ /* 0x000fe40000000f00 */
[----:B------:R-:W-:Y:S05]  /*19870*/  CALL.REL.NOINC `($__internal_5_$__cuda_sm70_shflsync_idx_p) ;  /* 0x0000223000007944 */ /* 0x000fea0003c00000 */
[----:B------:R-:W-:-:S05]  /*19880*/  BRA `(.L_x_430) ;  /* 0xffff6e9000007947 */ /* 0x000fca000383ffff */
.L_x_340:
[----:B------:R-:W-:Y:S01]  /*19890*/  MOV R47, RZ ;  /* 0x000000ff002f7202 */ /* 0x000fe20000000f00 */
[----:B------:R-:W-:Y:S01]  /*198a0*/  IMAD.MOV.U32 R56, RZ, RZ, R4 ;  /* 0x000000ffff387224 */ /* 0x000fe200078e0004 */
[----:B------:R-:W-:Y:S01]  /*198b0*/  MOV R2, 0x198e0 ;  /* 0x000198e000027802 */ /* 0x000fe20000000f00 */
[----:B------:R-:W-:Y:S02]  /*198c0*/  IMAD.MOV.U32 R3, RZ, RZ, 0x181f ;  /* 0x0000181fff037424 */ /* 0x000fe400078e00ff */
[----:B------:R-:W-:Y:S05]  /*198d0*/  CALL.REL.NOINC `($__internal_5_$__cuda_sm70_shflsync_idx_p) ;  /* 0x000021d000007944 */ /* 0x000fea0003c00000 */
[----:B------:R-:W-:Y:S01]  /*198e0*/  MOV R7, R58 ;  /* 0x0000003a00077202 */ /* 0x000fe20000000f00 */
[----:B------:R-:W-:-:S05]  /*198f0*/  BRA `(.L_x_431) ;  /* 0xffff829000007947 */ /* 0x000fca000383ffff */
.L_x_341:
[----:B------:R-:W-:Y:S01]  /*19900*/  MOV R47, RZ ;  /* 0x000000ff002f7202 */ /* 0x000fe20000000f00 */
[----:B------:R-:W-:Y:S01]  /*19910*/  IMAD.MOV.U32 R56, RZ, RZ, R0 ;  /* 0x000000ffff387224 */ /* 0x000fe200078e0000 */
[----:B------:R-:W-:Y:S01]  /*19920*/  MOV R2, 0x19950 ;  /* 0x0001995000027802 */ /* 0x000fe20000000f00 */
[----:B------:R-:W-:Y:S02]  /*19930*/  IMAD.MOV.U32 R3, RZ, RZ, 0x181f ;  /* 0x0000181fff037424 */ /* 0x000fe400078e00ff */
[----:B-12---:R-:W-:Y:S05]  /*19940*/  CALL.REL.NOINC `($__internal_5_$__cuda_sm70_shflsync_idx_p) ;  /* 0x0000216000007944 */ /* 0x006fea0003c00000 */
        /* <DEDUP_REMOVED lines=13> */
[----:B------:R-:W-:Y:S05]  /*19a20*/  CALL.REL.NOINC `($__internal_5_$__cuda_sm70_shflsync_idx_p) ;  /* 0x0000208000007944 */ /* 0x000fea0003c00000 */
[----:B------:R-:W-:Y:S01]  /*19a30*/  MOV R47, 0x1 ;  /* 0x00000001002f7802 */ /* 0x000fe20000000f00 */
[----:B------:R-:W-:Y:S01]  /*19a40*/  IMAD.MOV.U32 R7, RZ, RZ, R58 ;  /* 0x000000ffff077224 */ /* 0x000fe200078e003a */
[----:B------:R-:W-:Y:S01]  /*19a50*/  MOV R3, 0x181f ;  /* 0x0000181f00037802 */ /* 0x000fe20000000f00 */
[----:B------:R-:W-:Y:S01]  /*19a60*/  IMAD.MOV.U32 R56, RZ, RZ, R0 ;  /* 0x000000ffff387224 */ /* 0x000fe200078e0000 */
[----:B------:R-:W-:Y:S02]  /*19a70*/  MOV R2, 0x19a90 ;  /* 0x00019a9000027802 */ /* 0x000fe40000000f00 */
[----:B------:R-:W-:Y:S05]  /*19a80*/  CALL.REL.NOINC `($__internal_5_$__cuda_sm70_shflsync_idx_p) ;  /* 0x0000202000007944 */ /* 0x000fea0003c00000 */
        /* <DEDUP_REMOVED lines=60> */
[----:B------:R-:W-:Y:S01]  /*19e50*/  MOV R0, R58 ;  /* 0x0000003a00007202 */ /* 0x000fe20000000f00 */
[----:B------:R-:W-:-:S05]  /*19e60*/  BRA `(.L_x_432) ;  /* 0xffff7eb000007947 */ /* 0x000fca000383ffff */
.L_x_342:
[----:B------:R-:W-:Y:S02]  /*19e70*/  MOV R0, 0x2 ;  /* 0x0000000200007802 */ /* 0x000fe40000000f00 */
[----:B------:R-:W-:Y:S02]  /*19e80*/  MOV R2, 0x19ea0 ;  /* 0x00019ea000027802 */ /* 0x000fe40000000f00 */
[----:B------:R-:W-:Y:S05]  /*19e90*/  CALL.REL.NOINC `($__internal_4_$__cuda_sm70_shflsync_bfly_p) ;  /* 0x00001bb000007944 */ /* 0x000fea0003c00000 */
[----:B------:R-:W-:Y:S01]  /*19ea0*/  FMNMX.FTZ R4, R4, R0, !PT ;  /* 0x0000000004047209 */ /* 0x000fe20007810000 */
[----:B------:R-:W-:Y:S01]  /*19eb0*/  IMAD.MOV.U32 R0, RZ, RZ, 0x1 ;  /* 0x00000001ff007424 */ /* 0x000fe200078e00ff */
[----:B------:R-:W-:Y:S02]  /*19ec0*/  MOV R2, 0x19ee0 ;  /* 0x00019ee000027802 */ /* 0x000fe40000000f00 */
        /* <DEDUP_REMOVED lines=28> */
[----:B------:R-:W-:-:S05]  /*1a090*/  BRA `(.L_x_433) ;  /* 0xffff833000007947 */ /* 0x000fca000383ffff */
.L_x_344:
[----:B------:R-:W-:Y:S01]  /*1a0a0*/  IMAD.MOV.U32 R4, RZ, RZ, R239 ;  /* 0x000000ffff047224 */ /* 0x000fe200078e00ef */
[----:B------:R-:W-:-:S02]  /*1a0b0*/  MOV R0, 0x2 ;  /* 0x0000000200007802 */ /* 0x000fc40000000f00 */
[----:B------:R-:W-:Y:S02]  /*1a0c0*/  MOV R2, 0x1a0e0 ;  /* 0x0001a0e000027802 */ /* 0x000fe40000000f00 */
[----:B------:R-:W-:Y:S05]  /*1a0d0*/  CALL.REL.NOINC `($__internal_4_$__cuda_sm70_shflsync_bfly_p) ;  /* 0x0000197000007944 */ /* 0x000fea0003c00000 */
[----:B------:R-:W-:Y:S05]  /*1a0e0*/  BRA `(.L_x_434) ;  /* 0xffffa07000007947 */ /* 0x000fea000383ffff */
.L_x_345:
[----:B------:R-:W-:Y:S01]  /*1a0f0*/  IMAD.MOV.U32 R4, RZ, RZ, R5 ;  /* 0x000000ffff047224 */ /* 0x000fe200078e0005 */
[----:B------:R-:W-:Y:S02]  /*1a100*/  MOV R0, 0x1 ;  /* 0x0000000100007802 */ /* 0x000fe40000000f00 */
[----:B------:R-:W-:Y:S02]  /*1a110*/  MOV R2, 0x1a130 ;  /* 0x0001a13000027802 */ /* 0x000fe40000000f00 */
[----:B-1----:R-:W-:Y:S05]  /*1a120*/  CALL.REL.NOINC `($__internal_4_$__cuda_sm70_shflsync_bfly_p) ;  /* 0x0000192000007944 */ /* 0x002fea0003c00000 */
[----:B------:R-:W-:Y:S01]  /*1a130*/  FADD.FTZ R5, R5, R0 ;  /* 0x0000000005057221 */ /* 0x000fe20000010000 */
[----:B------:R-:W-:Y:S02]  /*1a140*/  MOV R4, R243 ;  /* 0x000000f300047202 */ /* 0x000fe40000000f00 */
[----:B------:R-:W-:Y:S02]  /*1a150*/  MOV R0, 0x2 ;  /* 0x0000000200007802 */ /* 0x000fe40000000f00 */
[----:B------:R-:W-:Y:S02]  /*1a160*/  MOV R2, 0x1a180 ;  /* 0x0001a18000027802 */ /* 0x000fe40000000f00 */
[----:B------:R-:W-:Y:S05]  /*1a170*/  CALL.REL.NOINC `($__internal_4_$__cuda_sm70_shflsync_bfly_p) ;  /* 0x000018d000007944 */ /* 0x000fea0003c00000 */
[----:B------:R-:W-:Y:S01]  /*1a180*/  FADD.FTZ R6, R243, R0 ;  /* 0x00000000f3067221 */ /* 0x000fe20000010000 */
[----:B------:R-:W-:Y:S02]  /*1a190*/  MOV R0, 0x1 ;  /* 0x0000000100007802 */ /* 0x000fe40000000f00 */
[----:B------:R-:W-:-:S02]  /*1a1a0*/  MOV R2, 0x1a1d0 ;  /* 0x0001a1d000027802 */ /* 0x000fc40000000f00 */
[----:B------:R-:W-:Y:S02]  /*1a1b0*/  MOV R4, R6 ;  /* 0x0000000600047202 */ /* 0x000fe40000000f00 */
[----:B------:R-:W-:Y:S05]  /*1a1c0*/  CALL.REL.NOINC `($__internal_4_$__cuda_sm70_shflsync_bfly_p) ;  /* 0x0000188000007944 */ /* 0x000fea0003c00000 */
[----:B------:R-:W-:Y:S01]  /*1a1d0*/  FADD.FTZ R6, R6, R0 ;  /* 0x0000000006067221 */ /* 0x000fe20000010000 */
[----:B------:R-:W-:Y:S02]  /*1a1e0*/  MOV R4, R246 ;  /* 0x000000f600047202 */ /* 0x000fe40000000f00 */
[----:B------:R-:W-:Y:S02]  /*1a1f0*/  MOV R0, 0x2 ;  /* 0x0000000200007802 */ /* 0x000fe40000000f00 */
[----:B------:R-:W-:Y:S02]  /*1a200*/  MOV R2, 0x1a220 ;  /* 0x0001a22000027802 */ /* 0x000fe40000000f00 */
[----:B------:R-:W-:Y:S05]  /*1a210*/  CALL.REL.NOINC `($__internal_4_$__cuda_sm70_shflsync_bfly_p) ;  /* 0x0000183000007944 */ /* 0x000fea0003c00000 */
[----:B------:R-:W-:Y:S01]  /*1a220*/  FADD.FTZ R7, R246, R0 ;  /* 0x00000000f6077221 */ /* 0x000fe20000010000 */
[----:B------:R-:W-:Y:S02]  /*1a230*/  MOV R0, 0x1 ;  /* 0x0000000100007802 */ /* 0x000fe40000000f00 */
[----:B------:R-:W-:Y:S02]  /*1a240*/  MOV R2, 0x1a270 ;  /* 0x0001a27000027802 */ /* 0x000fe40000000f00 */
[----:B------:R-:W-:-:S02]  /*1a250*/  MOV R4, R7 ;  /* 0x0000000700047202 */ /* 0x000fc40000000f00 */
[----:B------:R-:W-:Y:S05]  /*1a260*/  CALL.REL.NOINC `($__internal_4_$__cuda_sm70_shflsync_bfly_p) ;  /* 0x000017e000007944 */ /* 0x000fea0003c00000 */
[----:B------:R-:W-:Y:S01]  /*1a270*/  FADD.FTZ R7, R7, R0 ;  /* 0x0000000007077221 */ /* 0x000fe20000010000 */
[----:B------:R-:W-:-:S02]  /*1a280*/  MOV R4, R247 ;  /* 0x000000f700047202 */ /* 0x000fc40000000f00 */
[----:B------:R-:W-:Y:S02]  /*1a290*/  MOV R0, 0x2 ;  /* 0x0000000200007802 */ /* 0x000fe40000000f00 */
[----:B------:R-:W-:Y:S02]  /*1a2a0*/  MOV R2, 0x1a2c0 ;  /* 0x0001a2c000027802 */ /* 0x000fe40000000f00 */
[----:B------:R-:W-:Y:S05]  /*1a2b0*/  CALL.REL.NOINC `($__internal_4_$__cuda_sm70_shflsync_bfly_p) ;  /* 0x0000179000007944 */ /* 0x000fea0003c00000 */
[----:B------:R-:W-:Y:S01]  /*1a2c0*/  FADD.FTZ R4, R247, R0 ;  /* 0x00000000f7047221 */ /* 0x000fe20000010000 */
[----:B------:R-:W-:Y:S02]  /*1a2d0*/  MOV R0, 0x1 ;  /* 0x0000000100007802 */ /* 0x000fe40000000f00 */
[----:B------:R-:W-:Y:S02]  /*1a2e0*/  MOV R2, 0x1a300 ;  /* 0x0001a30000027802 */ /* 0x000fe40000000f00 */
[----:B------:R-:W-:Y:S05]  /*1a2f0*/  CALL.REL.NOINC `($__internal_4_$__cuda_sm70_shflsync_bfly_p) ;  /* 0x0000175000007944 */ /* 0x000fea0003c00000 */
[----:B------:R-:W-:Y:S01]  /*1a300*/  MOV R8, R0 ;  /* 0x0000000000087202 */ /* 0x000fe20000000f00 */
[----:B------:R-:W-:Y:S05]  /*1a310*/  BRA `(.L_x_435) ;  /* 0xffff9f3000007947 */ /* 0x000fea000383ffff */
.L_x_352:
[----:B-1234-:R-:W-:Y:S01]  /*1a320*/  IMAD.MOV.U32 R56, RZ, RZ, R5 ;  /* 0x000000ffff387224 */ /* 0x01efe200078e0005 */
[----:B------:R-:W-:Y:S01]  /*1a330*/  MOV R47, RZ ;  /* 0x000000ff002f7202 */ /* 0x000fe20000000f00 */
[----:B------:R-:W-:Y:S01]  /*1a340*/  IMAD.MOV.U32 R3, RZ, RZ, 0x181f ;  /* 0x0000181fff037424 */ /* 0x000fe200078e00ff */
[----:B------:R-:W-:Y:S02]  /*1a350*/  MOV R2, 0x1a370 ;  /* 0x0001a37000027802 */ /* 0x000fe40000000f00 */
[----:B------:R-:W-:Y:S05]  /*1a360*/  CALL.REL.NOINC `($__internal_5_$__cuda_sm70_shflsync_idx_p) ;  /* 0x0000174000007944 */ /* 0x000fea0003c00000 */
[----:B------:R-:W-:Y:S01]  /*1a370*/  MOV R7, R58 ;  /* 0x0000003a00077202 */ /* 0x000fe20000000f00 */
[----:B------:R-:W-:Y:S05]  /*1a380*/  BRA `(.L_x_436) ;  /* 0xffffb58000007947 */ /* 0x000fea000383ffff */
.L_x_353:
[----:B------:R-:W-:Y:S01]  /*1a390*/  IMAD.MOV.U32 R56, RZ, RZ, R6 ;  /* 0x000000ffff387224 */ /* 0x000fe200078e0006 */
[----:B------:R-:W-:Y:S01]  /*1a3a0*/  MOV R47, RZ ;  /* 0x000000ff002f7202 */ /* 0x000fe20000000f00 */
[----:B------:R-:W-:Y:S01]  /*1a3b0*/  IMAD.MOV.U32 R3, RZ, RZ, 0x181f ;  /* 0x0000181fff037424 */ /* 0x000fe200078e00ff */
[----:B------:R-:W-:-:S02]  /*1a3c0*/  MOV R2, 0x1a3e0 ;  /* 0x0001a3e000027802 */ /* 0x000fc40000000f00 */
[----:B-12---:R-:W-:Y:S05]  /*1a3d0*/  CALL.REL.NOINC `($__internal_5_$__cuda_sm70_shflsync_idx_p) ;  /* 0x000016d000007944 */ /* 0x006fea0003c00000 */
[----:B------:R-:W-:Y:S01]  /*1a3e0*/  MOV R2, R58 ;  /* 0x0000003a00027202 */ /* 0x000fe20000000f00 */
[----:B------:R-:W-:Y:S05]  /*1a3f0*/  BRA `(.L_x_437) ;  /* 0xffffb53000007947 */ /* 0x000fea000383ffff */
.L_x_354:
[----:B------:R-:W-:Y:S01]  /*1a400*/  IMAD.MOV.U32 R56, RZ, RZ, R5 ;  /* 0x000000ffff387224 */ /* 0x000fe200078e0005 */
[----:B------:R-:W-:Y:S01]  /*1a410*/  MOV R47, 0x1 ;  /* 0x00000001002f7802 */ /* 0x000fe20000000f00 */
[----:B--2---:R-:W-:Y:S01]  /*1a420*/  IMAD.MOV.U32 R3, RZ, RZ, 0x181f ;  /* 0x0000181fff037424 */ /* 0x004fe200078e00ff */
[----:B------:R-:W-:-:S02]  /*1a430*/  MOV R2, 0x1a450 ;  /* 0x0001a45000027802 */ /* 0x000fc40000000f00 */
[----:B-1-3--:R-:W-:Y:S05]  /*1a440*/  CALL.REL.NOINC `($__internal_5_$__cuda_sm70_shflsync_idx_p) ;  /* 0x0000166000007944 */ /* 0x00afea0003c00000 */
        /* <DEDUP_REMOVED lines=8> */
.L_x_355:
[----:B------:R-:W-:Y:S01]  /*1a4d0*/  IMAD.MOV.U32 R56, RZ, RZ, R5 ;  /* 0x000000ffff387224 */ /* 0x000fe200078e0005 */
[----:B------:R-:W-:Y:S01]  /*1a4e0*/  MOV R47, 0x2 ;  /* 0x00000002002f7802 */ /* 0x000fe20000000f00 */
[----:B-1----:R-:W-:Y:S01]  /*1a4f0*/  IMAD.MOV.U32 R3, RZ, RZ, 0x181f ;  /* 0x0000181fff037424 */ /* 0x002fe200078e00ff */
[----:B------:R-:W-:Y:S02]  /*1a500*/  MOV R2, 0x1a520 ;  /* 0x0001a52000027802 */ /* 0x000fe40000000f00 */
[----:B---34-:R-:W-:Y:S05]  /*1a510*/  CALL.REL.NOINC `($__internal_5_$__cuda_sm70_shflsync_idx_p) ;  /* 0x0000159000007944 */ /* 0x018fea0003c00000 */
[----:B------:R-:W-:Y:S01]  /*1a520*/  MOV R7, R58 ;  /* 0x0000003a00077202 */ /* 0x000fe20000000f00 */
[----:B------:R-:W-:Y:S05]  /*1a530*/  BRA `(.L_x_439) ;  /* 0xffffb4d000007947 */ /* 0x000fea000383ffff */
.L_x_356:
[----:B------:R-:W-:Y:S01]  /*1a540*/  IMAD.MOV.U32 R56, RZ, RZ, R6 ;  /* 0x000000ffff387224 */ /* 0x000fe200078e0006 */
[----:B------:R-:W-:Y:S01]  /*1a550*/  MOV R47, 0x2 ;  /* 0x00000002002f7802 */ /* 0x000fe20000000f00 */
[----:B-1----:R-:W-:Y:S01]  /*1a560*/  IMAD.MOV.U32 R3, RZ, RZ, 0x181f ;  /* 0x0000181fff037424 */ /* 0x002fe200078e00ff */
[----:B------:R-:W-:Y:S02]  /*1a570*/  MOV R2, 0x1a590 ;  /* 0x0001a59000027802 */ /* 0x000fe40000000f00 */
[----:B--234-:R-:W-:Y:S05]  /*1a580*/  CALL.REL.NOINC `($__internal_5_$__cuda_sm70_shflsync_idx_p) ;  /* 0x0000152000007944 */ /* 0x01cfea0003c00000 */
[----:B------:R-:W-:Y:S01]  /*1a590*/  MOV R2, R58 ;  /* 0x0000003a00027202 */ /* 0x000fe20000000f00 */
[----:B------:R-:W-:Y:S05]  /*1a5a0*/  BRA `(.L_x_440) ;  /* 0xffffb48000007947 */ /* 0x000fea000383ffff */
.L_x_357:
[----:B------:R-:W-:Y:S01]  /*1a5b0*/  IMAD.MOV.U32 R56, RZ, RZ, R5 ;  /* 0x000000ffff387224 */ /* 0x000fe200078e0005 */
[----:B------:R-:W-:Y:S01]  /*1a5c0*/  MOV R47, 0x3 ;  /* 0x00000003002f7802 */ /* 0x000fe20000000f00 */
[----:B--2---:R-:W-:Y:S01]  /*1a5d0*/  IMAD.MOV.U32 R3, RZ, RZ, 0x181f ;  /* 0x0000181fff037424 */ /* 0x004fe200078e00ff */
[----:B------:R-:W-:-:S02]  /*1a5e0*/  MOV R2, 0x1a600 ;  /* 0x0001a60000027802 */ /* 0x000fc40000000f00 */
[----:B-1-34-:R-:W-:Y:S05]  /*1a5f0*/  CALL.REL.NOINC `($__internal_5_$__cuda_sm70_shflsync_idx_p) ;  /* 0x000014b000007944 */ /* 0x01afea0003c00000 */
        /* <DEDUP_REMOVED lines=8> */
.L_x_358:
[----:B------:R-:W-:Y:S01]  /*1a680*/  IMAD.MOV.U32 R56, RZ, RZ, R5 ;  /* 0x000000ffff387224 */ /* 0x000fe200078e0005 */
[----:B------:R-:W-:Y:S01]  /*1a690*/  MOV R47, 0x4 ;  /* 0x00000004002f7802 */ /* 0x000fe20000000f00 */
[----:B--2---:R-:W-:Y:S01]  /*1a6a0*/  IMAD.MOV.U32 R3, RZ, RZ, 0x181f ;  /* 0x0000181fff037424 */ /* 0x004fe200078e00ff */
[----:B------:R-:W-:Y:S02]  /*1a6b0*/  MOV R2, 0x1a6d0 ;  /* 0x0001a6d000027802 */ /* 0x000fe40000000f00 */
[----:B-1-34-:R-:W-:Y:S05]  /*1a6c0*/  CALL.REL.NOINC `($__internal_5_$__cuda_sm70_shflsync_idx_p) ;  /* 0x000013e000007944 */ /* 0x01afea0003c00000 */
[----:B------:R-:W-:Y:S01]  /*1a6d0*/  MOV R7, R58 ;  /* 0x0000003a00077202 */ /* 0x000fe20000000f00 */
[----:B------:R-:W-:Y:S05]  /*1a6e0*/  BRA `(.L_x_442) ;  /* 0xffffb43000007947 */ /* 0x000fea000383ffff */
.L_x_359:
[----:B------:R-:W-:Y:S01]  /*1a6f0*/  IMAD.MOV.U32 R56, RZ, RZ, R6 ;  /* 0x000000ffff387224 */ /* 0x000fe200078e0006 */
[----:B------:R-:W-:Y:S01]  /*1a700*/  MOV R47, 0x4 ;  /* 0x00000004002f7802 */ /* 0x000fe20000000f00 */
[----:B--2---:R-:W-:Y:S01]  /*1a710*/  IMAD.MOV.U32 R3, RZ, RZ, 0x181f ;  /* 0x0000181fff037424 */ /* 0x004fe200078e00ff */
[----:B------:R-:W-:Y:S02]  /*1a720*/  MOV R2, 0x1a740 ;  /* 0x0001a74000027802 */ /* 0x000fe40000000f00 */
[----:B-1-34-:R-:W-:Y:S05]  /*1a730*/  CALL.REL.NOINC `($__internal_5_$__cuda_sm70_shflsync_idx_p) ;  /* 0x0000137000007944 */ /* 0x01afea0003c00000 */
[----:B------:R-:W-:Y:S01]  /*1a740*/  MOV R2, R58 ;  /* 0x0000003a00027202 */ /* 0x000fe20000000f00 */
[----:B------:R-:W-:Y:S05]  /*1a750*/  BRA `(.L_x_443) ;  /* 0xffffb3e000007947 */ /* 0x000fea000383ffff */
.L_x_360:
[----:B------:R-:W-:Y:S01]  /*1a760*/  IMAD.MOV.U32 R56, RZ, RZ, R5 ;  /* 0x000000ffff387224 */ /* 0x000fe200078e0005 */
[----:B------:R-:W-:Y:S01]  /*1a770*/  MOV R47, 0x5 ;  /* 0x00000005002f7802 */ /* 0x000fe20000000f00 */
[----:B-1----:R-:W-:Y:S01]  /*1a780*/  IMAD.MOV.U32 R3, RZ, RZ, 0x181f ;  /* 0x0000181fff037424 */ /* 0x002fe200078e00ff */
[----:B------:R-:W-:-:S02]  /*1a790*/  MOV R2, 0x1a7b0 ;  /* 0x0001a7b000027802 */ /* 0x000fc40000000f00 */
[----:B--234-:R-:W-:Y:S05]  /*1a7a0*/  CALL.REL.NOINC `($__internal_5_$__cuda_sm70_shflsync_idx_p) ;  /* 0x0000130000007944 */ /* 0x01cfea0003c00000 */
        /* <DEDUP_REMOVED lines=8> */
.L_x_361:
[----:B------:R-:W-:Y:S01]  /*1a830*/  IMAD.MOV.U32 R56, RZ, RZ, R5 ;  /* 0x000000ffff387224 */ /* 0x000fe200078e0005 */
[----:B------:R-:W-:Y:S01]  /*1a840*/  MOV R47, 0x6 ;  /* 0x00000006002f7802 */ /* 0x000fe20000000f00 */
[----:B--2---:R-:W-:Y:S01]  /*1a850*/  IMAD.MOV.U32 R3, RZ, RZ, 0x181f ;  /* 0x0000181fff037424 */ /* 0x004fe200078e00ff */
[----:B------:R-:W-:Y:S02]  /*1a860*/  MOV R2, 0x1a880 ;  /* 0x0001a88000027802 */ /* 0x000fe40000000f00 */
[----:B-1--4-:R-:W-:Y:S05]  /*1a870*/  CALL.REL.NOINC `($__internal_5_$__cuda_sm70_shflsync_idx_p) ;  /* 0x0000123000007944 */ /* 0x012fea0003c00000 */
[----:B------:R-:W-:Y:S01]  /*1a880*/  MOV R7, R58 ;  /* 0x0000003a00077202 */ /* 0x000fe20000000f00 */
[----:B------:R-:W-:Y:S05]  /*1a890*/  BRA `(.L_x_445) ;  /* 0xffffb39000007947 */ /* 0x000fea000383ffff */
.L_x_362:
[----:B------:R-:W-:Y:S01]  /*1a8a0*/  IMAD.MOV.U32 R56, RZ, RZ, R6 ;  /* 0x000000ffff387224 */ /* 0x000fe200078e0006 */
[----:B------:R-:W-:Y:S01]  /*1a8b0*/  MOV R47, 0x6 ;  /* 0x00000006002f7802 */ /* 0x000fe20000000f00 */
[----:B--2---:R-:W-:Y:S01]  /*1a8c0*/  IMAD.MOV.U32 R3, RZ, RZ, 0x181f ;  /* 0x0000181fff037424 */ /* 0x004fe200078e00ff */
[----:B------:R-:W-:Y:S02]  /*1a8d0*/  MOV R2, 0x1a8f0 ;  /* 0x0001a8f000027802 */ /* 0x000fe40000000f00 */
[----:B-1-34-:R-:W-:Y:S05]  /*1a8e0*/  CALL.REL.NOINC `($__internal_5_$__cuda_sm70_shflsync_idx_p) ;  /* 0x000011c000007944 */ /* 0x01afea0003c00000 */
[----:B------:R-:W-:Y:S01]  /*1a8f0*/  MOV R2, R58 ;  /* 0x0000003a00027202 */ /* 0x000fe20000000f00 */
[----:B------:R-:W-:Y:S05]  /*1a900*/  BRA `(.L_x_446) ;  /* 0xffffb34000007947 */ /* 0x000fea000383ffff */
.L_x_363:
[----:B------:R-:W-:Y:S01]  /*1a910*/  IMAD.MOV.U32 R56, RZ, RZ, R5 ;  /* 0x000000ffff387224 */ /* 0x000fe200078e0005 */
[----:B------:R-:W-:Y:S01]  /*1a920*/  MOV R47, 0x7 ;  /* 0x00000007002f7802 */ /* 0x000fe20000000f00 */
[----:B-1----:R-:W-:Y:S01]  /*1a930*/  IMAD.MOV.U32 R3, RZ, RZ, 0x181f ;  /* 0x0000181fff037424 */ /* 0x002fe200078e00ff */
[----:B------:R-:W-:-:S02]  /*1a940*/  MOV R2, 0x1a960 ;  /* 0x0001a96000027802 */ /* 0x000fc40000000f00 */
[----:B--2-4-:R-:W-:Y:S05]  /*1a950*/  CALL.REL.NOINC `($__internal_5_$__cuda_sm70_shflsync_idx_p) ;  /* 0x0000115000007944 */ /* 0x014fea0003c00000 */
        /* <DEDUP_REMOVED lines=8> */
.L_x_365:
[----:B------:R-:W-:Y:S01]  /*1a9e0*/  IMAD.MOV.U32 R56, RZ, RZ, R5 ;  /* 0x000000ffff387224 */ /* 0x000fe200078e0005 */
[----:B------:R-:W-:Y:S01]  /*1a9f0*/  MOV R47, RZ ;  /* 0x000000ff002f7202 */ /* 0x000fe20000000f00 */
[----:B------:R-:W-:Y:S01]  /*1aa00*/  IMAD.MOV.U32 R3, RZ, RZ, 0x1c1f ;  /* 0x00001c1fff037424 */ /* 0x000fe200078e00ff */
[----:B------:R-:W-:Y:S02]  /*1aa10*/  MOV R2, 0x1aa30 ;  /* 0x0001aa3000027802 */ /* 0x000fe40000000f00 */
[----:B------:R-:W-:Y:S05]  /*1aa20*/  CALL.REL.NOINC `($__internal_5_$__cuda_sm70_shflsync_idx_p) ;  /* 0x0000108000007944 */ /* 0x000fea0003c00000 */
[----:B------:R-:W-:Y:S01]  /*1aa30*/  MOV R4, R58 ;  /* 0x0000003a00047202 */ /* 0x000fe20000000f00 */
[----:B------:R-:W-:Y:S05]  /*1aa40*/  BRA `(.L_x_448) ;  /* 0xffffb50000007947 */ /* 0x000fea000383ffff */
.L_x_366:
[----:B------:R-:W-:Y:S01]  /*1aa50*/  IMAD.MOV.U32 R56, RZ, RZ, R12 ;  /* 0x000000ffff387224 */ /* 0x000fe200078e000c */
[----:B------:R-:W-:Y:S01]  /*1aa60*/  MOV R47, RZ ;  /* 0x000000ff002f7202 */ /* 0x000fe20000000f00 */
[----:B------:R-:W-:Y:S01]  /*1aa70*/  IMAD.MOV.U32 R3, RZ, RZ, 0x1c1f ;  /* 0x00001c1fff037424 */ /* 0x000fe200078e00ff */
[----:B------:R-:W-:Y:S02]  /*1aa80*/  MOV R2, 0x1aaa0 ;  /* 0x0001aaa000027802 */ /* 0x000fe40000000f00 */
[----:B-12---:R-:W-:Y:S05]  /*1aa90*/  CALL.REL.NOINC `($__internal_5_$__cuda_sm70_shflsync_idx_p) ;  /* 0x0000101000007944 */ /* 0x006fea0003c00000 */
[----:B------:R-:W-:Y:S01]  /*1aaa0*/  MOV R0, R58 ;  /* 0x0000003a00007202 */ /* 0x000fe20000000f00 */
[----:B------:R-:W-:Y:S05]  /*1aab0*/  BRA `(.L_x_449) ;  /* 0xffffb4b000007947 */ /* 0x000fea000383ffff */
.L_x_369:
[----:B------:R-:W-:Y:S01]  /*1aac0*/  IMAD.MOV.U32 R56, RZ, RZ, R5 ;  /* 0x000000ffff387224 */ /* 0x000fe200078e0005 */
[----:B------:R-:W-:Y:S01]  /*1aad0*/  MOV R47, 0x1 ;  /* 0x00000001002f7802 */ /* 0x000fe20000000f00 */
[----:B----4-:R-:W-:Y:S01]  /*1aae0*/  IMAD.MOV.U32 R3, RZ, RZ, 0x1c1f ;  /* 0x00001c1fff037424 */ /* 0x010fe200078e00ff */
[----:B------:R-:W-:-:S02]  /*1aaf0*/  MOV R2, 0x1ab10 ;  /* 0x0001ab1000027802 */ /* 0x000fc40000000f00 */
[----:B-123--:R-:W-:Y:S05]  /*1ab00*/  CALL.REL.NOINC `($__internal_5_$__cuda_sm70_shflsync_idx_p) ;  /* 0x00000fa000007944 */ /* 0x00efea0003c00000 */
        /* <DEDUP_REMOVED lines=8> */
.L_x_372:
[----:B------:R-:W-:Y:S01]  /*1ab90*/  IMAD.MOV.U32 R56, RZ, RZ, R5 ;  /* 0x000000ffff387224 */ /* 0x000fe200078e0005 */
[----:B------:R-:W-:Y:S01]  /*1aba0*/  MOV R47, 0x2 ;  /* 0x00000002002f7802 */ /* 0x000fe20000000f00 */
[----:B-1----:R-:W-:Y:S01]  /*1abb0*/  IMAD.MOV.U32 R3, RZ, RZ, 0x1c1f ;  /* 0x00001c1fff037424 */ /* 0x002fe200078e00ff */
[----:B------:R-:W-:Y:S02]  /*1abc0*/  MOV R2, 0x1abe0 ;  /* 0x0001abe000027802 */ /* 0x000fe40000000f00 */
[----:B--234-:R-:W-:Y:S05]  /*1abd0*/  CALL.REL.NOINC `($__internal_5_$__cuda_sm70_shflsync_idx_p) ;  /* 0x00000ed000007944 */ /* 0x01cfea0003c00000 */
[----:B------:R-:W-:Y:S01]  /*1abe0*/  MOV R4, R58 ;  /* 0x0000003a00047202 */ /* 0x000fe20000000f00 */
[----:B------:R-:W-:Y:S05]  /*1abf0*/  BRA `(.L_x_451) ;  /* 0xffffba2000007947 */ /* 0x000fea000383ffff */
.L_x_373:
[----:B------:R-:W-:Y:S01]  /*1ac00*/  IMAD.MOV.U32 R56, RZ, RZ, R12 ;  /* 0x000000ffff387224 */ /* 0x000fe200078e000c */
[----:B------:R-:W-:Y:S01]  /*1ac10*/  MOV R47, 0x2 ;  /* 0x00000002002f7802 */ /* 0x000fe20000000f00 */
[----:B------:R-:W-:Y:S01]  /*1ac20*/  IMAD.MOV.U32 R3, RZ, RZ, 0x1c1f ;  /* 0x00001c1fff037424 */ /* 0x000fe200078e00ff */
[----:B------:R-:W-:Y:S02]  /*1ac30*/  MOV R2, 0x1ac50 ;  /* 0x0001ac5000027802 */ /* 0x000fe40000000f00 */
[----:B-1234-:R-:W-:Y:S05]  /*1ac40*/  CALL.REL.NOINC `($__internal_5_$__cuda_sm70_shflsync_idx_p) ;  /* 0x00000e6000007944 */ /* 0x01efea0003c00000 */
[----:B------:R-:W-:Y:S01]  /*1ac50*/  MOV R0, R58 ;  /* 0x0000003a00007202 */ /* 0x000fe20000000f00 */
[----:B------:R-:W-:Y:S05]  /*1ac60*/  BRA `(.L_x_452) ;  /* 0xffffb9d000007947 */ /* 0x000fea000383ffff */
.L_x_376:
        /* <DEDUP_REMOVED lines=13> */
.L_x_380:
[----:B------:R-:W-:Y:S01]  /*1ad40*/  IMAD.MOV.U32 R56, RZ, RZ, R5 ;  /* 0x000000ffff387224 */ /* 0x000fe200078e0005 */
[----:B------:R-:W-:Y:S01]  /*1ad50*/  MOV R47, RZ ;  /* 0x000000ff002f7202 */ /* 0x000fe20000000f00 */
[----:B------:R-:W-:Y:S01]  /*1ad60*/  IMAD.MOV.U32 R3, RZ, RZ, 0x181f ;  /* 0x0000181fff037424 */ /* 0x000fe200078e00ff */
[----:B------:R-:W-:Y:S02]  /*1ad70*/  MOV R2, 0x1ad90 ;  /* 0x0001ad9000027802 */ /* 0x000fe40000000f00 */
[----:B------:R-:W-:Y:S05]  /*1ad80*/  CALL.REL.NOINC `($__internal_5_$__cuda_sm70_shflsync_idx_p) ;  /* 0x00000d2000007944 */ /* 0x000fea0003c00000 */
[----:B------:R-:W-:Y:S01]  /*1ad90*/  MOV R7, R58 ;  /* 0x0000003a00077202 */ /* 0x000fe20000000f00 */
[----:B------:R-:W-:Y:S05]  /*1ada0*/  BRA `(.L_x_454) ;  /* 0xffffc74000007947 */ /* 0x000fea000383ffff */
.L_x_381:
[----:B------:R-:W-:Y:S01]  /*1adb0*/  IMAD.MOV.U32 R56, RZ, RZ, R6 ;  /* 0x000000ffff387224 */ /* 0x000fe200078e0006 */
[----:B------:R-:W-:Y:S01]  /*1adc0*/  MOV R47, RZ ;  /* 0x000000ff002f7202 */ /* 0x000fe20000000f00 */
[----:B------:R-:W-:Y:S01]  /*1add0*/  IMAD.MOV.U32 R3, RZ, RZ, 0x181f ;  /* 0x0000181fff037424 */ /* 0x000fe200078e00ff */
[----:B------:R-:W-:Y:S02]  /*1ade0*/  MOV R2, 0x1ae00 ;  /* 0x0001ae0000027802 */ /* 0x000fe40000000f00 */
[----:B-12---:R-:W-:Y:S05]  /*1adf0*/  CALL.REL.NOINC `($__internal_5_$__cuda_sm70_shflsync_idx_p) ;  /* 0x00000cb000007944 */ /* 0x006fea0003c00000 */
[----:B------:R-:W-:Y:S01]  /*1ae00*/  MOV R2, R58 ;  /* 0x0000003a00027202 */ /* 0x000fe20000000f00 */
[----:B------:R-:W-:Y:S05]  /*1ae10*/  BRA `(.L_x_455) ;  /* 0xffffc6f000007947 */ /* 0x000fea000383ffff */
.L_x_382:
        /* <DEDUP_REMOVED lines=13> */
.L_x_383:
[----:B------:R-:W-:Y:S01]  /*1aef0*/  IMAD.MOV.U32 R56, RZ, RZ, R5 ;  /* 0x000000ffff387224 */ /* 0x000fe200078e0005 */
[----:B------:R-:W-:Y:S01]  /*1af00*/  MOV R47, 0x2 ;  /* 0x00000002002f7802 */ /* 0x000fe20000000f00 */
[----:B-1----:R-:W-:Y:S01]  /*1af10*/  IMAD.MOV.U32 R3, RZ, RZ, 0x181f ;  /* 0x0000181fff037424 */ /* 0x002fe200078e00ff */
[----:B------:R-:W-:Y:S02]  /*1af20*/  MOV R2, 0x1af40 ;  /* 0x0001af4000027802 */ /* 0x000fe40000000f00 */
[----:B---34-:R-:W-:Y:S05]  /*1af30*/  CALL.REL.NOINC `($__internal_5_$__cuda_sm70_shflsync_idx_p) ;  /* 0x00000b7000007944 */ /* 0x018fea0003c00000 */
[----:B------:R-:W-:Y:S01]  /*1af40*/  MOV R7, R58 ;  /* 0x0000003a00077202 */ /* 0x000fe20000000f00 */
[----:B------:R-:W-:Y:S05]  /*1af50*/  BRA `(.L_x_457) ;  /* 0xffffc6a000007947 */ /* 0x000fea000383ffff */
.L_x_384:
[----:B------:R-:W-:Y:S01]  /*1af60*/  IMAD.MOV.U32 R56, RZ, RZ, R6 ;  /* 0x000000ffff387224 */ /* 0x000fe200078e0006 */
[----:B------:R-:W-:Y:S01]  /*1af70*/  MOV R47, 0x2 ;  /* 0x00000002002f7802 */ /* 0x000fe20000000f00 */
[----:B-1----:R-:W-:Y:S01]  /*1af80*/  IMAD.MOV.U32 R3, RZ, RZ, 0x181f ;  /* 0x0000181fff037424 */ /* 0x002fe200078e00ff */
[----:B------:R-:W-:Y:S02]  /*1af90*/  MOV R2, 0x1afb0 ;  /* 0x0001afb000027802 */ /* 0x000fe40000000f00 */
[----:B--234-:R-:W-:Y:S05]  /*1afa0*/  CALL.REL.NOINC `($__internal_5_$__cuda_sm70_shflsync_idx_p) ;  /* 0x00000b0000007944 */ /* 0x01cfea0003c00000 */
[----:B------:R-:W-:Y:S01]  /*1afb0*/  MOV R2, R58 ;  /* 0x0000003a00027202 */ /* 0x000fe20000000f00 */
[----:B------:R-:W-:Y:S05]  /*1afc0*/  BRA `(.L_x_458) ;  /* 0xffffc65000007947 */ /* 0x000fea000383ffff */
.L_x_385:
        /* <DEDUP_REMOVED lines=13> */
.L_x_386:
[----:B------:R-:W-:Y:S01]  /*1b0a0*/  IMAD.MOV.U32 R56, RZ, RZ, R5 ;  /* 0x000000ffff387224 */ /* 0x000fe200078e0005 */
[----:B------:R-:W-:Y:S01]  /*1b0b0*/  MOV R47, 0x4 ;  /* 0x00000004002f7802 */ /* 0x000fe20000000f00 */
[----:B--2---:R-:W-:Y:S01]  /*1b0c0*/  IMAD.MOV.U32 R3, RZ, RZ, 0x181f ;  /* 0x0000181fff037424 */ /* 0x004fe200078e00ff */
[----:B------:R-:W-:Y:S02]  /*1b0d0*/  MOV R2, 0x1b0f0 ;  /* 0x0001b0f000027802 */ /* 0x000fe40000000f00 */
[----:B-1-34-:R-:W-:Y:S05]  /*1b0e0*/  CALL.REL.NOINC `($__internal_5_$__cuda_sm70_shflsync_idx_p) ;  /* 0x000009c000007944 */ /* 0x01afea0003c00000 */
[----:B------:R-:W-:Y:S01]  /*1b0f0*/  MOV R7, R58 ;  /* 0x0000003a00077202 */ /* 0x000fe20000000f00 */
[----:B------:R-:W-:Y:S05]  /*1b100*/  BRA `(.L_x_460) ;  /* 0xffffc60000007947 */ /* 0x000fea000383ffff */
.L_x_387:
[----:B------:R-:W-:Y:S01]  /*1b110*/  IMAD.MOV.U32 R56, RZ, RZ, R6 ;  /* 0x000000ffff387224 */ /* 0x000fe200078e0006 */
[----:B------:R-:W-:Y:S01]  /*1b120*/  MOV R47, 0x4 ;  /* 0x00000004002f7802 */ /* 0x000fe20000000f00 */
[----:B--2---:R-:W-:Y:S01]  /*1b130*/  IMAD.MOV.U32 R3, RZ, RZ, 0x181f ;  /* 0x0000181fff037424 */ /* 0x004fe200078e00ff */
[----:B------:R-:W-:Y:S02]  /*1b140*/  MOV R2, 0x1b160 ;  /* 0x0001b16000027802 */ /* 0x000fe40000000f00 */
[----:B-1-34-:R-:W-:Y:S05]  /*1b150*/  CALL.REL.NOINC `($__internal_5_$__cuda_sm70_shflsync_idx_p) ;  /* 0x0000095000007944 */ /* 0x01afea0003c00000 */
[----:B------:R-:W-:Y:S01]  /*1b160*/  MOV R2, R58 ;  /* 0x0000003a00027202 */ /* 0x000fe20000000f00 */
[----:B------:R-:W-:Y:S05]  /*1b170*/  BRA `(.L_x_461) ;  /* 0xffffc5b000007947 */ /* 0x000fea000383ffff */
.L_x_388:
        /* <DEDUP_REMOVED lines=13> */
.L_x_389:
[----:B------:R-:W-:Y:S01]  /*1b250*/  IMAD.MOV.U32 R56, RZ, RZ, R5 ;  /* 0x000000ffff387224 */ /* 0x000fe200078e0005 */
[----:B------:R-:W-:Y:S01]  /*1b260*/  MOV R47, 0x6 ;  /* 0x00000006002f7802 */ /* 0x000fe20000000f00 */
[----:B--2---:R-:W-:Y:S01]  /*1b270*/  IMAD.MOV.U32 R3, RZ, RZ, 0x181f ;  /* 0x0000181fff037424 */ /* 0x004fe200078e00ff */
[----:B------:R-:W-:Y:S02]  /*1b280*/  MOV R2, 0x1b2a0 ;  /* 0x0001b2a000027802 */ /* 0x000fe40000000f00 */
[----:B-1--4-:R-:W-:Y:S05]  /*1b290*/  CALL.REL.NOINC `($__internal_5_$__cuda_sm70_shflsync_idx_p) ;  /* 0x0000081000007944 */ /* 0x012fea0003c00000 */
[----:B------:R-:W-:Y:S01]  /*1b2a0*/  MOV R7, R58 ;  /* 0x0000003a00077202 */ /* 0x000fe20000000f00 */
[----:B------:R-:W-:Y:S05]  /*1b2b0*/  BRA `(.L_x_463) ;  /* 0xffffc56000007947 */ /* 0x000fea000383ffff */
.L_x_390:
[----:B------:R-:W-:Y:S01]  /*1b2c0*/  IMAD.MOV.U32 R56, RZ, RZ, R6 ;  /* 0x000000ffff387224 */ /* 0x000fe200078e0006 */
[----:B------:R-:W-:Y:S01]  /*1b2d0*/  MOV R47, 0x6 ;  /* 0x00000006002f7802 */ /* 0x000fe20000000f00 */
[----:B--2---:R-:W-:Y:S01]  /*1b2e0*/  IMAD.MOV.U32 R3, RZ, RZ, 0x181f ;  /* 0x0000181fff037424 */ /* 0x004fe200078e00ff */
[----:B------:R-:W-:Y:S02]  /*1b2f0*/  MOV R2, 0x1b310 ;  /* 0x0001b31000027802 */ /* 0x000fe40000000f00 */
[----:B-1-34-:R-:W-:Y:S05]  /*1b300*/  CALL.REL.NOINC `($__internal_5_$__cuda_sm70_shflsync_idx_p) ;  /* 0x000007a000007944 */ /* 0x01afea0003c00000 */
[----:B------:R-:W-:Y:S01]  /*1b310*/  MOV R2, R58 ;  /* 0x0000003a00027202 */ /* 0x000fe20000000f00 */
[----:B------:R-:W-:Y:S05]  /*1b320*/  BRA `(.L_x_464) ;  /* 0xffffc51000007947 */ /* 0x000fea000383ffff */
.L_x_391:
        /* <DEDUP_REMOVED lines=13> */
.L_x_393:
[----:B------:R-:W-:Y:S01]  /*1b400*/  IMAD.MOV.U32 R56, RZ, RZ, R46 ;  /* 0x000000ffff387224 */ /* 0x000fe200078e002e */
[----:B------:R-:W-:Y:S01]  /*1b410*/  MOV R47, RZ ;  /* 0x000000ff002f7202 */ /* 0x000fe20000000f00 */
[----:B----4-:R-:W-:Y:S01]  /*1b420*/  IMAD.MOV.U32 R3, RZ, RZ, 0x1f ;  /* 0x0000001fff037424 */ /* 0x010fe200078e00ff */
[----:B------:R-:W-:Y:S02]  /*1b430*/  MOV R2, 0x1b450 ;  /* 0x0001b45000027802 */ /* 0x000fe40000000f00 */
[----:B------:R-:W-:Y:S05]  /*1b440*/  CALL.REL.NOINC `($__internal_5_$__cuda_sm70_shflsync_idx_p) ;  /* 0x0000066000007944 */ /* 0x000fea0003c00000 */
[----:B------:R-:W-:Y:S01]  /*1b450*/  MOV R9, R58 ;  /* 0x0000003a00097202 */ /* 0x000fe20000000f00 */
[----:B------:R-:W-:Y:S05]  /*1b460*/  BRA `(.L_x_466) ;  /* 0xffffc5a000007947 */ /* 0x000fea000383ffff */
.L_x_394:
[----:B------:R-:W-:Y:S01]  /*1b470*/  IMAD.MOV.U32 R56, RZ, RZ, R46 ;  /* 0x000000ffff387224 */ /* 0x000fe200078e002e */
[----:B------:R-:W-:Y:S01]  /*1b480*/  MOV R47, 0x1 ;  /* 0x00000001002f7802 */ /* 0x000fe20000000f00 */
[----:B----4-:R-:W-:Y:S01]  /*1b490*/  IMAD.MOV.U32 R3, RZ, RZ, 0x1f ;  /* 0x0000001fff037424 */ /* 0x010fe200078e00ff */
[----:B------:R-:W-:Y:S02]  /*1b4a0*/  MOV R2, 0x1b4c0 ;  /* 0x0001b4c000027802 */ /* 0x000fe40000000f00 */
[----:B-12---:R-:W-:Y:S05]  /*1b4b0*/  CALL.REL.NOINC `($__internal_5_$__cuda_sm70_shflsync_idx_p) ;  /* 0x000005f000007944 */ /* 0x006fea0003c00000 */
[----:B------:R-:W-:Y:S01]  /*1b4c0*/  MOV R8, R58 ;  /* 0x0000003a00087202 */ /* 0x000fe20000000f00 */
[----:B------:R-:W-:Y:S05]  /*1b4d0*/  BRA `(.L_x_467) ;  /* 0xffffc55000007947 */ /* 0x000fea000383ffff */
.L_x_395:
[----:B------:R-:W-:Y:S02]  /*1b4e0*/  MOV R2, 0x1 ;  /* 0x0000000100027802 */ /* 0x000fe40000000f00 */
[----:B------:R-:W-:-:S02]  /*1b4f0*/  MOV R3, 0x1b510 ;  /* 0x0001b51000037802 */ /* 0x000fc40000000f00 */
[----:B-123--:R-:W-:Y:S05]  /*1b500*/  CALL.REL.NOINC `($__internal_6_$__cuda_sm70_shflsync_up_p) ;  /* 0x000005f000007944 */ /* 0x00efea0003c00000 */
[----:B------:R-:W-:Y:S05]  /*1b510*/  BRA `(.L_x_468) ;  /* 0xffffc64000007947 */ /* 0x000fea000383ffff */
.L_x_396:
[----:B------:R-:W-:Y:S02]  /*1b520*/  MOV R2, 0x2 ;  /* 0x0000000200027802 */ /* 0x000fe40000000f00 */
[----:B------:R-:W-:-:S02]  /*1b530*/  MOV R3, 0x1b550 ;  /* 0x0001b55000037802 */ /* 0x000fc40000000f00 */
[----:B-12---:R-:W-:Y:S05]  /*1b540*/  CALL.REL.NOINC `($__internal_6_$__cuda_sm70_shflsync_up_p) ;  /* 0x000005b000007944 */ /* 0x006fea0003c00000 */
        /* <DEDUP_REMOVED lines=24> */
.L_x_400:
[----:B------:R-:W-:Y:S02]  /*1b6d0*/  MOV R2, 0x1 ;  /* 0x0000000100027802 */ /* 0x000fe40000000f00 */
[----:B------:R-:W-:Y:S02]  /*1b6e0*/  MOV R3, 0x1b700 ;  /* 0x0001b70000037802 */ /* 0x000fe40000000f00 */
[----:B------:R-:W-:Y:S05]  /*1b6f0*/  CALL.REL.NOINC `($__internal_6_$__cuda_sm70_shflsync_up_p) ;  /* 0x0000040000007944 */ /* 0x000fea0003c00000 */
[----:B------:R-:W-:Y:S01]  /*1b700*/  MOV R2, R4 ;  /* 0x0000000400027202 */ /* 0x000fe20000000f00 */
[----:B------:R-:W-:Y:S05]  /*1b710*/  BRA `(.L_x_470) ;  /* 0xffffc6a000007947 */ /* 0x000fea000383ffff */
.L_x_401:
        /* <DEDUP_REMOVED lines=27> */
.L_x_403:
[----:B------:R-:W-:Y:S02]  /*1b8d0*/  SEL R0, RZ, 0x1, P0 ;  /* 0x00000001ff007807 */ /* 0x000fe40000000000 */
[----:B------:R-:W-:Y:S02]  /*1b8e0*/  MOV R2, 0x1b900 ;  /* 0x0001b90000027802 */ /* 0x000fe40000000f00 */
[----:B---3--:R-:W-:Y:S05]  /*1b8f0*/  CALL.REL.NOINC `($__internal_7_$__cuda_sm70_votesync_ballot) ;  /* 0x0000027000007944 */ /* 0x008fea0003c00000 */
[----:B------:R-:W-:Y:S05]  /*1b900*/  BRA `(.L_x_472) ;  /* 0xffffc64000007947 */ /* 0x000fea000383ffff */
.L_x_404:
[----:B------:R-:W-:Y:S01]  /*1b910*/  IMAD.MOV.U32 R56, RZ, RZ, R6 ;  /* 0x000000ffff387224 */ /* 0x000fe200078e0006 */
[----:B--2---:R-:W-:Y:S01]  /*1b920*/  MOV R47, R10 ;  /* 0x0000000a002f7202 */ /* 0x004fe20000000f00 */
[----:B------:R-:W-:Y:S01]  /*1b930*/  IMAD.MOV.U32 R3, RZ, RZ, 0x1f ;  /* 0x0000001fff037424 */ /* 0x000fe200078e00ff */
[----:B------:R-:W-:Y:S02]  /*1b940*/  MOV R2, 0x1b960 ;  /* 0x0001b96000027802 */ /* 0x000fe40000000f00 */
[----:B-1-3--:R-:W-:Y:S05]  /*1b950*/  CALL.REL.NOINC `($__internal_5_$__cuda_sm70_shflsync_idx_p) ;  /* 0x0000015000007944 */ /* 0x00afea0003c00000 */
[----:B------:R-:W-:Y:S01]  /*1b960*/  IMAD.MOV.U32 R8, RZ, RZ, R58 ;  /* 0x000000ffff087224 */ /* 0x000fe200078e003a */
[----:B------:R-:W-:Y:S01]  /*1b970*/  MOV R47, R10 ;  /* 0x0000000a002f7202 */ /* 0x000fe20000000f00 */
[----:B------:R-:W-:Y:S01]  /*1b980*/  IMAD.MOV.U32 R56, RZ, RZ, R7 ;  /* 0x000000ffff387224 */ /* 0x000fe200078e0007 */
[----:B------:R-:W-:Y:S02]  /*1b990*/  MOV R3, 0x1f ;  /* 0x0000001f00037802 */ /* 0x000fe40000000f00 */
[----:B------:R-:W-:-:S02]  /*1b9a0*/  MOV R2, 0x1b9c0 ;  /* 0x0001b9c000027802 */ /* 0x000fc40000000f00 */
[----:B------:R-:W-:Y:S05]  /*1b9b0*/  CALL.REL.NOINC `($__internal_5_$__cuda_sm70_shflsync_idx_p) ;  /* 0x000000f000007944 */ /* 0x000fea0003c00000 */
[----:B------:R-:W-:Y:S01]  /*1b9c0*/  MOV R7, R58 ;  /* 0x0000003a00077202 */ /* 0x000fe20000000f00 */
[----:B------:R-:W-:Y:S05]  /*1b9d0*/  BRA `(.L_x_473) ;  /* 0xffffc5b000007947 */ /* 0x000fea000383ffff */
.L_x_407:
[----:B------:R-:W-:Y:S01]  /*1b9e0*/  IMAD.MOV.U32 R56, RZ, RZ, R4 ;  /* 0x000000ffff387224 */ /* 0x000fe200078e0004 */
[----:B------:R-:W-:Y:S01]  /*1b9f0*/  MOV R47, R0 ;  /* 0x00000000002f7202 */ /* 0x000fe20000000f00 */
[----:B------:R-:W-:Y:S01]  /*1ba00*/  IMAD.MOV.U32 R3, RZ, RZ, 0x1f ;  /* 0x0000001fff037424 */ /* 0x000fe200078e00ff */
[----:B------:R-:W-:-:S02]  /*1ba10*/  MOV R2, 0x1ba30 ;  /* 0x0001ba3000027802 */ /* 0x000fc40000000f00 */
[----:B--234-:R-:W-:Y:S05]  /*1ba20*/  CALL.REL.NOINC `($__internal_5_$__cuda_sm70_shflsync_idx_p) ;  /* 0x0000008000007944 */ /* 0x01cfea0003c00000 */
[----:B------:R-:W-:Y:S01]  /*1ba30*/  MOV R12, R58 ;  /* 0x0000003a000c7202 */ /* 0x000fe20000000f00 */
[----:B------:R-:W-:Y:S05]  /*1ba40*/  BRA `(.L_x_406) ;  /* 0xffffc5a000007947 */ /* 0x000fea000383ffff */
        .weak           $__internal_4_$__cuda_sm70_shflsync_bfly_p
        .type           $__internal_4_$__cuda_sm70_shflsync_bfly_p,@function
        .size           $__internal_4_$__cuda_sm70_shflsync_bfly_p,($__internal_5_$__cuda_sm70_shflsync_idx_p - $__internal_4_$__cuda_sm70_shflsync_bfly_p)
$__internal_4_$__cuda_sm70_shflsync_bfly_p:
[----:B------:R-:W-:Y:S02]  /*1ba50*/  MOV R8, 0xffffffff ;  /* 0xffffffff00087802 */ /* 0x000fe40000000f00 */
[----:B------:R-:W-:-:S02]  /*1ba60*/  MOV R3, 0x1f ;  /* 0x0000001f00037802 */ /* 0x000fc40000000f00 */
[----:B------:R-:W-:Y:S04]  /*1ba70*/  WARPSYNC R8 ;  /* 0x0000000800007348 */ /* 0x000fe80003800000 */
[----:B------:R1:W2:Y:S02]  /*1ba80*/  SHFL.BFLY PT, R0, R4, R0, R3 ;  /* 0x0c00000004007389 */ /* 0x0002a400000e0003 */
[----:B-1----:R-:W-:-:S04]  /*1ba90*/  MOV R3, 0x0 ;  /* 0x0000000000037802 */ /* 0x002fc80000000f00 */
[----:B--2---:R-:W-:Y:S05]  /*1baa0*/  RET.REL.NODEC R2 `(_ZN7cutlass13device_kernelIN5flash19enable_sm80_to_sm89INS1_16FlashAttnFwdSm80INS1_25CollectiveMainloopFwdSm80ILi4ELi1ELb0EN4cute5tupleIJNS5_1CILi128EEENS7_ILi80EEENS7_ILi64EEEEEELi64ENS_10bfloat16_tEfNS_4arch4Sm80ELb0ELb0ELb1ELb1ELb1ELb1ELb1ELb1EEENS1_21CollectiveEpilogueFwdINS6_IJS8_SA_S9_EEENS6_IJNS7_ILi1EEESI_SI_EEESC_SE_Li128ELb1ELb1ELb1ELb0EEENS1_36VarlenDynamicPersistentTileSchedulerILi128ELi80ELi128ELi128ELb1ELb1ELb0ELb0ELb1ELb1EEEEEEEEEvNT_6ParamsE) ;  /* 0xfffe455002007950 */ /* 0x004fea0003c3ffff */
        .weak           $__internal_5_$__cuda_sm70_shflsync_idx_p
        .type           $__internal_5_$__cuda_sm70_shflsync_idx_p,@function
        .size           $__internal_5_$__cuda_sm70_shflsync_idx_p,($__internal_6_$__cuda_sm70_shflsync_up_p - $__internal_5_$__cuda_sm70_shflsync_idx_p)
$__internal_5_$__cuda_sm70_shflsync_idx_p:
[----:B------:R-:W-:-:S04]  /*1bab0*/  MOV R58, 0xffffffff ;  /* 0xffffffff003a7802 */ /* 0x000fc80000000f00 */
[----:B------:R-:W-:Y:S04]  /*1bac0*/  WARPSYNC R58 ;  /* 0x0000003a00007348 */ /* 0x000fe80003800000 */
[----:B------:R1:W2:Y:S02]  /*1bad0*/  SHFL.IDX PT, R58, R56, R47, R3 ;  /* 0x0000002f383a7389 */ /* 0x0002a400000e0003 */
[----:B-1----:R-:W-:-:S04]  /*1bae0*/  MOV R3, 0x0 ;  /* 0x0000000000037802 */ /* 0x002fc80000000f00 */
[----:B--2---:R-:W-:Y:S05]  /*1baf0*/  RET.REL.NODEC R2 `(_ZN7cutlass13device_kernelIN5flash19enable_sm80_to_sm89INS1_16FlashAttnFwdSm80INS1_25CollectiveMainloopFwdSm80ILi4ELi1ELb0EN4cute5tupleIJNS5_1CILi128EEENS7_ILi80EEENS7_ILi64EEEEEELi64ENS_10bfloat16_tEfNS_4arch4Sm80ELb0ELb0ELb1ELb1ELb1ELb1ELb1ELb1EEENS1_21CollectiveEpilogueFwdINS6_IJS8_SA_S9_EEENS6_IJNS7_ILi1EEESI_SI_EEESC_SE_Li128ELb1ELb1ELb1ELb0EEENS1_36VarlenDynamicPersistentTileSchedulerILi128ELi80ELi128ELi128ELb1ELb1ELb0ELb0ELb1ELb1EEEEEEEEEvNT_6ParamsE) ;  /* 0xfffe450002007950 */ /* 0x004fea0003c3ffff */
        .weak           $__internal_6_$__cuda_sm70_shflsync_up_p
        .type           $__internal_6_$__cuda_sm70_shflsync_up_p,@function
        .size           $__internal_6_$__cuda_sm70_shflsync_up_p,($__internal_7_$__cuda_sm70_votesync_ballot - $__internal_6_$__cuda_sm70_shflsync_up_p)
$__internal_6_$__cuda_sm70_shflsync_up_p:
[----:B------:R-:W-:Y:S02]  /*1bb00*/  IMAD.MOV.U32 R4, RZ, RZ, RZ ;  /* 0x000000ffff047224 */ /* 0x000fe400078e00ff */
[----:B------:R-:W-:-:S04]  /*1bb10*/  IMAD.MOV.U32 R10, RZ, RZ, -0x1 ;  /* 0xffffffffff0a7424 */ /* 0x000fc800078e00ff */
[----:B------:R-:W-:Y:S04]  /*1bb20*/  WARPSYNC R10 ;  /* 0x0000000a00007348 */ /* 0x000fe80003800000 */
[----:B------:R1:W2:Y:S02]  /*1bb30*/  SHFL.UP PT, R4, R0, R2, R4 ;  /* 0x0400000200047389 */ /* 0x0002a400000e0004 */
[----:B-1----:R-:W-:Y:S02]  /*1bb40*/  MOV R2, R3 ;  /* 0x0000000300027202 */ /* 0x002fe40000000f00 */
[----:B------:R-:W-:-:S04]  /*1bb50*/  MOV R3, 0x0 ;  /* 0x0000000000037802 */ /* 0x000fc80000000f00 */
[----:B--2---:R-:W-:Y:S05]  /*1bb60*/  RET.REL.NODEC R2 `(_ZN7cutlass13device_kernelIN5flash19enable_sm80_to_sm89INS1_16FlashAttnFwdSm80INS1_25CollectiveMainloopFwdSm80ILi4ELi1ELb0EN4cute5tupleIJNS5_1CILi128EEENS7_ILi80EEENS7_ILi64EEEEEELi64ENS_10bfloat16_tEfNS_4arch4Sm80ELb0ELb0ELb1ELb1ELb1ELb1ELb1ELb1EEENS1_21CollectiveEpilogueFwdINS6_IJS8_SA_S9_EEENS6_IJNS7_ILi1EEESI_SI_EEESC_SE_Li128ELb1ELb1ELb1ELb0EEENS1_36VarlenDynamicPersistentTileSchedulerILi128ELi80ELi128ELi128ELb1ELb1ELb0ELb0ELb1ELb1EEEEEEEEEvNT_6ParamsE) ;  /* 0xfffe449002007950 */ /* 0x004fea0003c3ffff */
        .weak           $__internal_7_$__cuda_sm70_votesync_ballot
        .type           $__internal_7_$__cuda_sm70_votesync_ballot,@function
        .size           $__internal_7_$__cuda_sm70_votesync_ballot,(.L_x_3824 - $__internal_7_$__cuda_sm70_votesync_ballot)
$__internal_7_$__cuda_sm70_votesync_ballot:
[----:B------:R-:W-:Y:S01]  /*1bb70*/  ISETP.NE.U32.AND P0, PT, R0, 0x1, PT ;  /* 0x000000010000780c */ /* 0x000fe20003f05070 */
[----:B------:R-:W-:-:S04]  /*1bb80*/  IMAD.MOV.U32 R3, RZ, RZ, -0x1 ;  /* 0xffffffffff037424 */ /* 0x000fc800078e00ff */
[----:B------:R-:W-:Y:S08]  /*1bb90*/  WARPSYNC R3 ;  /* 0x0000000300007348 */ /* 0x000ff00003800000 */
[----:B------:R-:W-:-:S04]  /*1bba0*/  VOTE.ANY R0, PT, !P0 ;  /* 0x0000000000007806 */ /* 0x000fc800040e0100 */
[----:B------:R-:W-:Y:S01]  /*1bbb0*/  LOP3.LUT R0, R0, R3, RZ, 0xc0, !PT ;  /* 0x0000000300007212 */ /* 0x000fe200078ec0ff */
[----:B------:R-:W-:-:S04]  /*1bbc0*/  IMAD.MOV.U32 R3, RZ, RZ, 0x0 ;  /* 0x00000000ff037424 */ /* 0x000fc800078e00ff */
[----:B------:R-:W-:Y:S05]  /*1bbd0*/  RET.REL.NODEC R2 `(_ZN7cutlass13device_kernelIN5flash19enable_sm80_to_sm89INS1_16FlashAttnFwdSm80INS1_25CollectiveMainloopFwdSm80ILi4ELi1ELb0EN4cute5tupleIJNS5_1CILi128EEENS7_ILi80EEENS7_ILi64EEEEEELi64ENS_10bfloat16_tEfNS_4arch4Sm80ELb0ELb0ELb1ELb1ELb1ELb1ELb1ELb1EEENS1_21CollectiveEpilogueFwdINS6_IJS8_SA_S9_EEENS6_IJNS7_ILi1EEESI_SI_EEESC_SE_Li128ELb1ELb1ELb1ELb0EEENS1_36VarlenDynamicPersistentTileSchedulerILi128ELi80ELi128ELi128ELb1ELb1ELb0ELb0ELb1ELb1EEEEEEEEEvNT_6ParamsE) ;  /* 0xfffe442002007950 */ /* 0x000fea0003c3ffff */
.L_x_474:
        /* <DEDUP_REMOVED lines=10> */
.L_x_3824:


//--------------------- .text._ZN7cutlass13device_kernelIN5flash19enable_sm80_to_sm89INS1_16FlashAttnFwdSm80INS1_25CollectiveMainloopFwdSm80ILi4ELi1ELb0EN4cute5tupleIJNS5_1CILi128EEENS7_ILi96EEENS7_ILi64EEEEEELi64ENS_10bfloat16_tEfNS_4arch4Sm80ELb0ELb1ELb1ELb0ELb1ELb0ELb1ELb1EEENS1_21CollectiveEpilogueFwdINS6_IJS8_SA_S9_EEENS6_IJNS7_ILi1EEESI_SI_EEESC_SE_Li128ELb0ELb1ELb1ELb0EEENS1_19SingleTileSchedulerILb0ELb1ELb1ELi128EEEEEEEEEvNT_6ParamsE --------------------------
	.section	.text._ZN7cutlass13device_kernelIN5flash19enable_sm80_to_sm89INS1_16FlashAttnFwdSm80INS1_25CollectiveMainloopFwdSm80ILi4ELi1ELb0EN4cute5tupleIJNS5_1CILi128EEENS7_ILi96EEENS7_ILi64EEEEEELi64ENS_10bfloat16_tEfNS_4arch4Sm80ELb0ELb1ELb1ELb0ELb1ELb0ELb1ELb1EEENS1_21CollectiveEpilogueFwdINS6_IJS8_SA_S9_EEENS6_IJNS7_ILi1EEESI_SI_EEESC_SE_Li128ELb0ELb1ELb1ELb0EEENS1_19SingleTileSchedulerILb0ELb1ELb1ELi128EEEEEEEEEvNT_6ParamsE,"ax",@progbits
	.sectioninfo	@"SHI_REGISTERS=255"
	.align	128
.text._ZN7cutlass13device_kernelIN5flash19enable_sm80_to_sm89INS1_16FlashAttnFwdSm80INS1_25CollectiveMainloopFwdSm80ILi4ELi1ELb0EN4cute5tupleIJNS5_1CILi128EEENS7_ILi96EEENS7_ILi64EEEEEELi64ENS_10bfloat16_tEfNS_4arch4Sm80ELb0ELb1ELb1ELb0ELb1ELb0ELb1ELb1EEENS1_21CollectiveEpilogueFwdINS6_IJS8_SA_S9_EEENS6_IJNS7_ILi1EEESI_SI_EEESC_SE_Li128ELb0ELb1ELb1ELb0EEENS1_19SingleTileSchedulerILb0ELb1ELb1ELi128EEEEEEEEEvNT_6ParamsE:
        .type           _ZN7cutlass13device_kernelIN5flash19enable_sm80_to_sm89INS1_16FlashAttnFwdSm80INS1_25CollectiveMainloopFwdSm80ILi4ELi1ELb0EN4cute5tupleIJNS5_1CILi128EEENS7_ILi96EEENS7_ILi64EEEEEELi64ENS_10bfloat16_tEfNS_4arch4Sm80ELb0ELb1ELb1ELb0ELb1ELb0ELb1ELb1EEENS1_21CollectiveEpilogueFwdINS6_IJS8_SA_S9_EEENS6_IJNS7_ILi1EEESI_SI_EEESC_SE_Li128ELb0ELb1ELb1ELb0EEENS1_19SingleTileSchedulerILb0ELb1ELb1ELi128EEEEEEEEEvNT_6ParamsE,@function
        .size           _ZN7cutlass13device_kernelIN5flash19enable_sm80_to_sm89INS1_16FlashAttnFwdSm80INS1_25CollectiveMainloopFwdSm80ILi4ELi1ELb0EN4cute5tupleIJNS5_1CILi128EEENS7_ILi96EEENS7_ILi64EEEEEELi64ENS_10bfloat16_tEfNS_4arch4Sm80ELb0ELb1ELb1ELb0ELb1ELb0ELb1ELb1EEENS1_21CollectiveEpilogueFwdINS6_IJS8_SA_S9_EEENS6_IJNS7_ILi1EEESI_SI_EEESC_SE_Li128ELb0ELb1ELb1ELb0EEENS1_19SingleTileSchedulerILb0ELb1ELb1ELi128EEEEEEEEEvNT_6ParamsE,(.L_x_3829 - _ZN7cutlass13device_kernelIN5flash19enable_sm80_to_sm89INS1_16FlashAttnFwdSm80INS1_25CollectiveMainloopFwdSm80ILi4ELi1ELb0EN4cute5tupleIJNS5_1CILi128EEENS7_ILi96EEENS7_ILi64EEEEEELi64ENS_10bfloat16_tEfNS_4arch4Sm80ELb0ELb1ELb1ELb0ELb1ELb0ELb1ELb1EEENS1_21CollectiveEpilogueFwdINS6_IJS8_SA_S9_EEENS6_IJNS7_ILi1EEESI_SI_EEESC_SE_Li128ELb0ELb1ELb1ELb0EEENS1_19SingleTileSchedulerILb0ELb1ELb1ELi128EEEEEEEEEvNT_6ParamsE)
        .other          _ZN7cutlass13device_kernelIN5flash19enable_sm80_to_sm89INS1_16FlashAttnFwdSm80INS1_25CollectiveMainloopFwdSm80ILi4ELi1ELb0EN4cute5tupleIJNS5_1CILi128EEENS7_ILi96EEENS7_ILi64EEEEEELi64ENS_10bfloat16_tEfNS_4arch4Sm80ELb0ELb1ELb1ELb0ELb1ELb0ELb1ELb1EEENS1_21CollectiveEpilogueFwdINS6_IJS8_SA_S9_EEENS6_IJNS7_ILi1EEESI_SI_EEESC_SE_Li128ELb0ELb1ELb1ELb0EEENS1_19SingleTileSchedulerILb0ELb1ELb1ELi128EEEEEEEEEvNT_6ParamsE,@"STO_CUDA_ENTRY STV_DEFAULT"
_ZN7cutlass13device_kernelIN5flash19enable_sm80_to_sm89INS1_16FlashAttnFwdSm80INS1_25CollectiveMainloopFwdSm80ILi4ELi1ELb0EN4cute5tupleIJNS5_1CILi128EEENS7_ILi96EEENS7_ILi64EEEEEELi64ENS_10bfloat16_tEfNS_4arch4Sm80ELb0ELb1ELb1ELb0ELb1ELb0ELb1ELb1EEENS1_21CollectiveEpilogueFwdINS6_IJS8_SA_S9_EEENS6_IJNS7_ILi1EEESI_SI_EEESC_SE_Li128ELb0ELb1ELb1ELb0EEENS1_19SingleTileSchedulerILb0ELb1ELb1ELi128EEEEEEEEEvNT_6ParamsE:
        /* <DEDUP_REMOVED lines=18> */
.L_x_475:
[----:B------:R-:W-:Y:S02]  /*0120*/  ULDC.64 UR4, c[0x0][0x550] ;  /* 0x0001540000047ab9 */ /* 0x000fe40000000a00 */
[----:B------:R-:W-:Y:S02]  /*0130*/  UISETP.NE.AND UP0, UPT, UR4, 0x1, UPT ;  /* 0x000000010400788c */ /* 0x000fe4000bf05270 */
[----:B------:R-:W-:-:S02]  /*0140*/  UIMAD.WIDE.U32 UR10, UR7, UR5, URZ ;  /* 0x00000005070a72a5 */ /* 0x000fc4000f8e003f */
[----:B------:R-:W-:Y:S02]  /*0150*/  ULDC UR4, c[0x0][0x558] ;  /* 0x0001560000047ab9 */ /* 0x000fe40000000800 */
[----:B------:R-:W-:-:S05]  /*0160*/  UMOV UR9, UR7 ;  /* 0x0000000700097c82 */ /* 0x000fca0008000000 */
[----:B------:R-:W-:-:S03]  /*0170*/  @UP0 USHF.R.U32.HI UR9, URZ, UR4, UR11 ;  /* 0x000000043f090299 */ /* 0x000fc6000801160b */
.L_x_476:
[----:B------:R-:W-:Y:S01]  /*0180*/  ISETP.LE.AND P0, PT, RZ, UR6, PT ;  /* 0x00000006ff007c0c */ /* 0x000fe2000bf03270 */
[----:B------:R-:W-:Y:S02]  /*0190*/  UIADD3 UR5, -UR9, URZ, URZ ;  /* 0x0000003f09057290 */ /* 0x000fe4000fffe13f */
[----:B------:R-:W-:Y:S02]  /*01a0*/  ULDC UR4, c[0x0][0x550] ;  /* 0x0001540000047ab9 */ /* 0x000fe40000000800 */
[----:B------:R-:W-:-:S08]  /*01b0*/  UIMAD UR7, UR5, UR4, UR7 ;  /* 0x00000004050772a4 */ /* 0x000fd0000f8e0207 */
[----:B------:R-:W-:Y:S05]  /*01c0*/  @!P0 EXIT ;  /* 0x000000000000894d */ /* 0x000fea0003800000 */
[----:B------:R-:W-:Y:S01]  /*01d0*/  ULDC.64 UR4, c[0x0][0x370] ;  /* 0x0000dc0000047ab9 */ /* 0x000fe20000000a00 */
[----:B------:R-:W-:Y:S01]  /*01e0*/  IMAD.MOV.U32 R231, RZ, RZ, RZ ;  /* 0x000000ffffe77224 */ /* 0x000fe200078e00ff */
[----:B------:R-:W-:Y:S02]  /*01f0*/  UISETP.NE.U32.AND UP0, UPT, URZ, UR4, UPT ;  /* 0x000000043f00728c */ /* 0x000fe4000bf05070 */
[----:B------:R-:W-:Y:S02]  /*0200*/  ULDC.64 UR10, c[0x0][0x370] ;  /* 0x0000dc00000a7ab9 */ /* 0x000fe40000000a00 */
[----:B------:R-:W-:Y:S02]  /*0210*/  UISETP.NE.AND.EX UP0, UPT, URZ, UR5, UPT, UP0 ;  /* 0x000000053f00728c */ /* 0x000fe4000bf05300 */
[----:B------:R-:W-:-:S04]  /*0220*/  ULDC.64 UR16, c[0x0][0x118] ;  /* 0x0000460000107ab9 */ /* 0x000fc80000000a00 */
[----:B------:R-:W-:-:S05]  /*0230*/  PLOP3.LUT P0, PT, PT, PT, UP0, 0x80, 0x0 ;  /* 0x000000000000781c */ /* 0x000fca0003f0f008 */
[----:B------:R-:W-:Y:S02]  /*0240*/  @UP0 UMOV UR4, 0x4 ;  /* 0x0000000400040882 */ /* 0x000fe40000000000 */
[----:B------:R-:W-:-:S06]  /*0250*/  @UP0 UIMAD.WIDE UR4, UR6, UR4, UR10 ;  /* 0x00000004060402a5 */ /* 0x000fcc000f8e020a */
[----:B------:R-:W-:Y:S01]  /*0260*/  MOV R2, UR4 ;  /* 0x0000000400027c02 */ /* 0x000fe20008000f00 */
[----:B------:R-:W-:-:S05]  /*0270*/  IMAD.U32 R3, RZ, RZ, UR5 ;  /* 0x00000005ff037e24 */ /* 0x000fca000f8e00ff */
[----:B------:R-:W2:Y:S01]  /*0280*/  @P0 LDG.E R231, [R2.64] ;  /* 0x0000001002e70981 */ /* 0x000ea2000c1e1900 */
[----:B------:R-:W1:Y:S01]  /*0290*/  S2UR UR19, SR_CTAID.X ;  /* 0x00000000001379c3 */ /* 0x000e620000002500 */
[----:B------:R-:W-:Y:S02]  /*02a0*/  ULDC UR4, c[0x0][0x2c4] ;  /* 0x0000b10000047ab9 */ /* 0x000fe40000000800 */
[----:B------:R-:W-:Y:S02]  /*02b0*/  UISETP.NE.AND UP2, UPT, UR4, 0x1, UPT ;  /* 0x000000010400788c */ /* 0x000fe4000bf45270 */
[----:B------:R-:W-:Y:S02]  /*02c0*/  ULDC UR8, c[0x0][0x2ac] ;  /* 0x0000ab0000087ab9 */ /* 0x000fe40000000800 */
[----:B------:R-:W-:Y:S02]  /*02d0*/  ULDC.64 UR4, c[0x0][0x2c8] ;  /* 0x0000b20000047ab9 */ /* 0x000fe40000000a00 */
[----:B-1----:R-:W-:-:S05]  /*02e0*/  USHF.L.U32 UR19, UR19, 0x7, URZ ;  /* 0x0000000713137899 */ /* 0x002fca000800063f */
[----:B------:R-:W-:Y:S02]  /*02f0*/  @UP2 UIADD3 UR12, UR19, 0x7f, URZ ;  /* 0x0000007f130c2890 */ /* 0x000fe4000fffe03f */
[----:B------:R-:W-:Y:S02]  /*0300*/  UIADD3 UR10, UR19, 0x7f, URZ ;  /* 0x0000007f130a7890 */ /* 0x000fe4000fffe03f */
[----:B------:R-:W-:-:S03]  /*0310*/  UIMAD.WIDE.U32 UR12, UR12, UR4, URZ ;  /* 0x000000040c0c72a5 */ /* 0x000fc6000f8e003f */
[----:B------:R-:W-:Y:S02]  /*0320*/  ULDC UR4, c[0x0][0x1d0] ;  /* 0x0000740000047ab9 */ /* 0x000fe40000000800 */
[----:B------:R-:W-:Y:S02]  /*0330*/  UIMAD UR8, UR8, UR4, URZ ;  /* 0x00000004080872a4 */ /* 0x000fe4000f8e023f */
[----:B------:R-:W-:Y:S02]  /*0340*/  @UP2 UMOV UR11, UR13 ;  /* 0x0000000d000b2c82 */ /* 0x000fe40008000000 */
[----:B------:R-:W-:Y:S02]  /*0350*/  @UP2 USHF.R.U32.HI UR10, URZ, UR5, UR11 ;  /* 0x000000053f0a2299 */ /* 0x000fe4000801160b */
[----:B------:R-:W-:Y:S02]  /*0360*/  ULDC UR12, c[0x0][0x168] ;  /* 0x00005a00000c7ab9 */ /* 0x000fe40000000800 */
[----:B------:R-:W-:-:S02]  /*0370*/  UMOV UR11, 0x1 ;  /* 0x00000001000b7882 */ /* 0x000fc40000000000 */
[----:B------:R-:W-:Y:S02]  /*0380*/  ULDC.64 UR4, c[0x0][0x328] ;  /* 0x0000ca0000047ab9 */ /* 0x000fe40000000a00 */
[----:B------:R-:W-:Y:S02]  /*0390*/  UISETP.LE.AND UP1, UPT, UR11, UR5, UPT ;  /* 0x000000050b00728c */ /* 0x000fe4000bf23270 */
[----:B------:R-:W-:-:S04]  /*03a0*/  UIADD3 UR12, UR8, -UR12, UR11 ;  /* 0x8000000c080c7290 */ /* 0x000fc8000fffe00b */
[----:B------:R-:W-:Y:S01]  /*03b0*/  PLOP3.LUT P0, PT, PT, PT, UP1, 0x40, 0x0 ;  /* 0x000000000000781c */ /* 0x000fe20003f0e818 */
[----:B------:R-:W-:-:S04]  /*03c0*/  UIADD3 UR5, UR12, UR10, URZ ;  /* 0x0000000a0c057290 */ /* 0x000fc8000fffe03f */
[----:B------:R-:W-:Y:S01]  /*03d0*/  UIADD3 UR10, UR5, UR4, URZ ;  /* 0x00000004050a7290 */ /* 0x000fe2000fffe03f */
[----:B--2---:R1:W-:Y:S07]  /*03e0*/  STL [R1+0x34], R231 ;  /* 0x000034e701007387 */ /* 0x0043ee0000100800 */
[----:B------:R-:W-:Y:S05]  /*03f0*/  @P0 BRA `(.L_x_477) ;  /* 0x0000016000000947 */ /* 0x000fea0003800000 */
[----:B------:R-:W-:Y:S01]  /*0400*/  ISETP.LT.AND P0, PT, RZ, UR5, PT ;  /* 0x00000005ff007c0c */ /* 0x000fe2000bf01270 */
[----:B------:R-:W-:-:S12]  /*0410*/  UIADD3 UR12, UR5, -0x1, URZ ;  /* 0xffffffff050c7890 */ /* 0x000fd8000fffe03f */
[----:B------:R-:W-:Y:S05]  /*0420*/  @P0 BRA `(.L_x_478) ;  /* 0x0000009000000947 */ /* 0x000fea0003800000 */
[----:B------:R-:W-:Y:S02]  /*0430*/  ULDC UR4, c[0x0][0x32c] ;  /* 0x0000cb0000047ab9 */ /* 0x000fe40000000800 */
[----:B------:R-:W-:Y:S02]  /*0440*/  UISETP.NE.AND UP0, UPT, UR11, UR4, UPT ;  /* 0x000000040b00728c */ /* 0x000fe4000bf05270 */
[----:B------:R-:W-:-:S03]  /*0450*/  UIADD3 UR12, -UR5, URZ, URZ ;  /* 0x0000003f050c7290 */ /* 0x000fc6000fffe13f */
[----:B------:R-:W-:Y:S02]  /*0460*/  ULDC.64 UR4, c[0x0][0x330] ;  /* 0x0000cc0000047ab9 */ /* 0x000fe40000000a00 */
[----:B------:R-:W-:-:S07]  /*0470*/  UIMAD.WIDE.U32 UR14, UR12, UR4, URZ ;  /* 0x000000040c0e72a5 */ /* 0x000fce000f8e003f */
[----:B------:R-:W-:Y:S02]  /*0480*/  @UP0 UMOV UR11, UR15 ;  /* 0x0000000f000b0c82 */ /* 0x000fe40008000000 */
[----:B------:R-:W-:-:S04]  /*0490*/  @UP0 USHF.R.U32.HI UR12, URZ, UR5, UR11 ;  /* 0x000000053f0c0299 */ /* 0x000fc8000801160b */
[----:B------:R-:W-:Y:S01]  /*04a0*/  ULOP3.LUT UR12, URZ, UR12, URZ, 0x33, !UPT ;  /* 0x0000000c3f0c7292 */ /* 0x000fe2000f8e333f */
[----:B------:R-:W-:Y:S05]  /*04b0*/  BRA `(.L_x_479) ;  /* 0x0000006000007947 */ /* 0x000fea0003800000 */
.L_x_478:
[----:B------:R-:W-:Y:S02]  /*04c0*/  ULDC UR4, c[0x0][0x32c] ;  /* 0x0000cb0000047ab9 */ /* 0x000fe40000000800 */
[----:B------:R-:W-:-:S03]  /*04d0*/  UISETP.NE.AND UP0, UPT, UR11, UR4, UPT ;  /* 0x000000040b00728c */ /* 0x000fc6000bf05270 */
[----:B------:R-:W-:Y:S02]  /*04e0*/  ULDC.64 UR4, c[0x0][0x330] ;  /* 0x0000cc0000047ab9 */ /* 0x000fe40000000a00 */
[----:B------:R-:W-:-:S07]  /*04f0*/  UIMAD.WIDE.U32 UR14, UR12, UR4, URZ ;  /* 0x000000040c0e72a5 */ /* 0x000fce000f8e003f */
[----:B------:R-:W-:Y:S02]  /*0500*/  @UP0 UMOV UR11, UR15 ;  /* 0x0000000f000b0c82 */ /* 0x000fe40008000000 */
[----:B------:R-:W-:Y:S02]  /*0510*/  @UP0 USHF.R.U32.HI UR12, URZ, UR5, UR11 ;  /* 0x000000053f0c0299 */ /* 0x000fe4000801160b */
.L_x_479:
[----:B------:R-:W-:Y:S02]  /*0520*/  ULDC UR4, c[0x0][0x32c] ;  /* 0x0000cb0000047ab9 */ /* 0x000fe40000000800 */
[----:B------:R-:W-:-:S04]  /*0530*/  UIMAD UR4, UR12, UR4, UR4 ;  /* 0x000000040c0472a4 */ /* 0x000fc8000f8e0204 */
[----:B------:R-:W-:-:S04]  /*0540*/  UISETP.LT.AND UP0, UPT, UR10, UR4, UPT ;  /* 0x000000040a00728c */ /* 0x000fc8000bf01270 */
[----:B------:R-:W-:Y:S02]  /*0550*/  USEL UR10, UR10, UR4, UP0 ;  /* 0x000000040a0a7287 */ /* 0x000fe40008000000 */
.L_x_477:
[----:B------:R-:W-:Y:S01]  /*0560*/  UIADD3 UR11, UR8, 0x5f, URZ ;  /* 0x0000005f080b7890 */ /* 0x000fe2000fffe03f */
[----:B------:R-:W-:Y:S01]  /*0570*/  PLOP3.LUT P0, PT, PT, PT, UP1, 0x40, 0x0 ;  /* 0x000000000000781c */ /* 0x000fe20003f0e818 */
[----:B------:R-:W-:Y:S02]  /*0580*/  ULDC.64 UR4, c[0x0][0x2c8] ;  /* 0x0000b20000047ab9 */ /* 0x000fe40000000a00 */
[----:B------:R-:W-:Y:S02]  /*0590*/  UIMAD.WIDE.U32 UR12, UR19, UR4, URZ ;  /* 0x00000004130c72a5 */ /* 0x000fe4000f8e003f */
[----:B------:R-:W-:Y:S02]  /*05a0*/  UIMAD.WIDE UR14, UR11, 0x2aaaaaab, URZ ;  /* 0x2aaaaaab0b0e78a5 */ /* 0x000fe4000f8e023f */
[----:B------:R-:W-:Y:S02]  /*05b0*/  UIADD3 UR10, UR10, 0x5f, URZ ;  /* 0x0000005f0a0a7890 */ /* 0x000fe4000fffe03f */
[----:B------:R-:W-:-:S02]  /*05c0*/  UMOV UR4, UR19 ;  /* 0x0000001300047c82 */ /* 0x000fc40008000000 */
[----:B------:R-:W-:Y:S02]  /*05d0*/  UIMAD.WIDE UR10, UR10, 0x2aaaaaab, URZ ;  /* 0x2aaaaaab0a0a78a5 */ /* 0x000fe4000f8e023f */
[----:B------:R-:W-:Y:S02]  /*05e0*/  ULDC UR18, c[0x0][0x168] ;  /* 0x00005a0000127ab9 */ /* 0x000fe40000000800 */
[----:B------:R-:W-:Y:S02]  /*05f0*/  @UP2 USHF.R.U32.HI UR4, URZ, UR5, UR13 ;  /* 0x000000053f042299 */ /* 0x000fe4000801160d */
[----:B------:R-:W-:Y:S02]  /*0600*/  UIADD3 UR18, UR8, -UR18, URZ ;  /* 0x8000001208127290 */ /* 0x000fe4000fffe03f */
[----:B------:R-:W-:Y:S02]  /*0610*/  UMOV UR13, UR15 ;  /* 0x0000000f000d7c82 */ /* 0x000fe40008000000 */
[----:B------:R-:W-:-:S02]  /*0620*/  USHF.R.U32.HI UR12, URZ, 0x1f, UR13 ;  /* 0x0000001f3f0c7899 */ /* 0x000fc4000801160d */
[----:B------:R-:W-:Y:S02]  /*0630*/  USHF.R.U32.HI UR10, URZ, 0x1f, UR11 ;  /* 0x0000001f3f0a7899 */ /* 0x000fe4000801160b */
[----:B------:R-:W-:Y:S02]  /*0640*/  UIADD3 UR4, UR18, UR4, URZ ;  /* 0x0000000412047290 */ /* 0x000fe4000fffe03f */
[----:B------:R-:W-:Y:S02]  /*0650*/  ULDC UR5, c[0x0][0x324] ;  /* 0x0000c90000057ab9 */ /* 0x000fe40000000800 */
[----:B------:R-:W-:Y:S02]  /*0660*/  ULEA.HI.SX32 UR12, UR13, UR12, 0x1c ;  /* 0x0000000c0d0c7291 */ /* 0x000fe4000f8fe23f */
[----:B------:R-:W-:Y:S02]  /*0670*/  ULEA.HI.SX32 UR10, UR11, UR10, 0x1c ;  /* 0x0000000a0b0a7291 */ /* 0x000fe4000f8fe23f */
[----:B------:R-:W-:-:S02]  /*0680*/  UIADD3 UR5, UR4, -UR5, URZ ;  /* 0x8000000504057290 */ /* 0x000fc4000fffe03f */
[----:B------:R-:W-:-:S04]  /*0690*/  UISETP.LT.AND UP0, UPT, UR12, UR10, UPT ;  /* 0x0000000a0c00728c */ /* 0x000fc8000bf01270 */
[----:B------:R-:W-:Y:S01]  /*06a0*/  USEL UR10, UR12, UR10, UP0 ;  /* 0x0000000a0c0a7287 */ /* 0x000fe20008000000 */
[----:B------:R-:W-:Y:S01]  /*06b0*/  MOV R3, UR5 ;  /* 0x0000000500037c02 */ /* 0x000fe20008000f00 */
[----:B------:R-:W-:Y:S05]  /*06c0*/  @P0 BRA `(.L_x_480) ;  /* 0x0000010000000947 */ /* 0x000fea0003800000 */
[----:B------:R-:W-:-:S04]  /*06d0*/  MOV R0, UR4 ;  /* 0x0000000400007c02 */ /* 0x000fc80008000f00 */
[----:B------:R-:W-:-:S13]  /*06e0*/  ISETP.GT.AND P0, PT, R0, -0x1, PT ;  /* 0xffffffff0000780c */ /* 0x000fda0003f04270 */
[----:B------:R-:W-:Y:S05]  /*06f0*/  @P0 BRA `(.L_x_481) ;  /* 0x0000007000000947 */ /* 0x000fea0003800000 */
[----:B------:R-:W-:Y:S01]  /*0700*/  IMAD.MOV.U32 R2, RZ, RZ, c[0x0][0x32c] ;  /* 0x0000cb00ff027624 */ /* 0x000fe200078e00ff */
[----:B------:R-:W-:-:S04]  /*0710*/  LOP3.LUT R0, RZ, R0, RZ, 0x33, !PT ;  /* 0x00000000ff007212 */ /* 0x000fc800078e33ff */
[----:B------:R-:W-:-:S13]  /*0720*/  ISETP.NE.AND P0, PT, R2, 0x1, PT ;  /* 0x000000010200780c */ /* 0x000fda0003f05270 */
[----:B------:R-:W-:-:S05]  /*0730*/  @P0 IMAD.HI.U32 R2, R0, c[0x0][0x330], RZ ;  /* 0x0000cc0000020a27 */ /* 0x000fca00078e00ff */
[----:B------:R-:W-:-:S04]  /*0740*/  @P0 SHF.R.U32.HI R0, RZ, c[0x0][0x334], R2 ;  /* 0x0000cd00ff000a19 */ /* 0x000fc80000011602 */
[----:B------:R-:W-:Y:S01]  /*0750*/  LOP3.LUT R0, RZ, R0, RZ, 0x33, !PT ;  /* 0x00000000ff007212 */ /* 0x000fe200078e33ff */
[----:B------:R-:W-:Y:S05]  /*0760*/  BRA `(.L_x_482) ;  /* 0x0000004000007947 */ /* 0x000fea0003800000 */
.L_x_481:
[----:B------:R-:W-:-:S04]  /*0770*/  MOV R2, c[0x0][0x32c] ;  /* 0x0000cb0000027a02 */ /* 0x000fc80000000f00 */
[----:B------:R-:W-:-:S13]  /*0780*/  ISETP.NE.AND P0, PT, R2, 0x1, PT ;  /* 0x000000010200780c */ /* 0x000fda0003f05270 */
[----:B------:R-:W-:-:S05]  /*0790*/  @P0 IMAD.HI.U32 R2, R0, c[0x0][0x330], RZ ;  /* 0x0000cc0000020a27 */ /* 0x000fca00078e00ff */
[----:B------:R-:W-:-:S05]  /*07a0*/  @P0 SHF.R.U32.HI R0, RZ, c[0x0][0x334], R2 ;  /* 0x0000cd00ff000a19 */ /* 0x000fca0000011602 */
.L_x_482:
[----:B------:R-:W-:-:S05]  /*07b0*/  IMAD R0, R0, c[0x0][0x32c], RZ ;  /* 0x0000cb0000007a24 */ /* 0x000fca00078e02ff */
[----:B------:R-:W-:-:S05]  /*07c0*/  IMNMX R3, R3, R0, !PT ;  /* 0x0000000003037217 */ /* 0x000fca0007800200 */
.L_x_480:
[----:B------:R-:W-:Y:S01]  /*07d0*/  IMAD.HI R0, R3, 0x2aaaaaab, RZ ;  /* 0x2aaaaaab03007827 */ /* 0x000fe200078e02ff */
[----:B------:R-:W-:Y:S02]  /*07e0*/  USHF.R.U32.HI UR5, URZ, 0x10, UR7 ;  /* 0x000000103f057899 */ /* 0x000fe40008011607 */
[----:B------:R-:W-:Y:S02]  /*07f0*/  ULDC UR4, c[0x0][0x338] ;  /* 0x0000ce0000047ab9 */ /* 0x000fe40000000800 */
[----:B------:R-:W-:Y:S01]  /*0800*/  SHF.R.U32.HI R2, RZ, 0x1f, R0 ;  /* 0x0000001fff027819 */ /* 0x000fe20000011600 */
[----:B------:R-:W-:-:S03]  /*0810*/  UISETP.NE.AND UP0, UPT, UR5, URZ, UPT ;  /* 0x0000003f0500728c */ /* 0x000fc6000bf05270 */
[----:B------:R-:W-:Y:S01]  /*0820*/  LEA.HI.SX32 R0, R0, R2, 0x1c ;  /* 0x0000000200007211 */ /* 0x000fe200078fe2ff */
[----:B------:R-:W-:-:S03]  /*0830*/  USEL UR4, UR5, UR4, UP0 ;  /* 0x0000000405047287 */ /* 0x000fc60008000000 */
[----:B------:R-:W-:Y:S01]  /*0840*/  IMNMX R9, RZ, R0, !PT ;  /* 0x00000000ff097217 */ /* 0x000fe20007800200 */
[----:B------:R-:W-:-:S03]  /*0850*/  IMAD.MOV.U32 R0, RZ, RZ, RZ ;  /* 0x000000ffff007224 */ /* 0x000fc600078e00ff */
[----:B------:R-:W-:-:S13]  /*0860*/  ISETP.LT.AND P0, PT, R9, UR10, PT ;  /* 0x0000000a09007c0c */ /* 0x000fda000bf01270 */
[----:B------:R-:W-:Y:S05]  /*0870*/  @!P0 BRA `(.L_x_483) ;  /* 0x000001f000008947 */ /* 0x000fea0003800000 */
[----:B------:R-:W-:Y:S01]  /*0880*/  IMAD.U32 R5, RZ, RZ, UR4 ;  /* 0x00000004ff057e24 */ /* 0x000fe2000f8e00ff */
[----:B------:R-:W-:-:S04]  /*0890*/  UIADD3 UR5, UR4, -0x1, UR10 ;  /* 0xffffffff04057890 */ /* 0x000fc8000fffe00a */
[----:B------:R-:W-:Y:S02]  /*08a0*/  IABS R0, R5 ;  /* 0x0000000500007213 */ /* 0x000fe40000000000 */
[----:B------:R-:W-:-:S03]  /*08b0*/  IADD3 R8, -R9, UR5, RZ ;  /* 0x0000000509087c10 */ /* 0x000fc6000fffe1ff */
[----:B------:R-:W-:Y:S01]  /*08c0*/  IMAD.MOV.U32 R4, RZ, RZ, R0 ;  /* 0x000000ffff047224 */ /* 0x000fe200078e0000 */
[----:B------:R-:W-:-:S03]  /*08d0*/  IABS R7, R8 ;  /* 0x0000000800077213 */ /* 0x000fc60000000000 */
[----:B------:R-:W2:Y:S08]  /*08e0*/  I2F.RP R2, R4 ;  /* 0x0000000400027306 */ /* 0x000eb00000209400 */
[----:B--2---:R-:W2:Y:S02]  /*08f0*/  MUFU.RCP R2, R2 ;  /* 0x0000000200027308 */ /* 0x004ea40000001000 */
[----:B--2---:R-:W-:-:S06]  /*0900*/  IADD3 R2, R2, 0xffffffe, RZ ;  /* 0x0ffffffe02027810 */ /* 0x004fcc0007ffe0ff */
[----:B------:R-:W2:Y:S02]  /*0910*/  F2I.FTZ.U32.TRUNC.NTZ R3, R2 ;  /* 0x0000000200037305 */ /* 0x000ea4000021f000 */
[----:B--2---:R-:W-:-:S04]  /*0920*/  IMAD.MOV R0, RZ, RZ, -R3 ;  /* 0x000000ffff007224 */ /* 0x004fc800078e0a03 */
[----:B------:R-:W-:Y:S01]  /*0930*/  IMAD.MOV.U32 R2, RZ, RZ, R0 ;  /* 0x000000ffff027224 */ /* 0x000fe200078e0000 */
[----:B------:R-:W-:-:S03]  /*0940*/  IABS R0, R5 ;  /* 0x0000000500007213 */ /* 0x000fc60000000000 */
[----:B------:R-:W-:Y:S01]  /*0950*/  IMAD R5, R2, R4, RZ ;  /* 0x0000000402057224 */ /* 0x000fe200078e02ff */
[----:B------:R-:W-:Y:S01]  /*0960*/  MOV R2, RZ ;  /* 0x000000ff00027202 */ /* 0x000fe20000000f00 */
[----:B------:R-:W-:-:S04]  /*0970*/  IMAD.MOV R6, RZ, RZ, -R0 ;  /* 0x000000ffff067224 */ /* 0x000fc800078e0a00 */
[----:B------:R-:W-:-:S04]  /*0980*/  IMAD.HI.U32 R0, R3, R5, R2 ;  /* 0x0000000503007227 */ /* 0x000fc800078e0002 */
[----:B------:R-:W-:Y:S02]  /*0990*/  IMAD.MOV.U32 R2, RZ, RZ, R7 ;  /* 0x000000ffff027224 */ /* 0x000fe400078e0007 */
[----:B------:R-:W-:Y:S02]  /*09a0*/  IMAD.MOV.U32 R3, RZ, RZ, R6 ;  /* 0x000000ffff037224 */ /* 0x000fe400078e0006 */
[----:B------:R-:W-:-:S04]  /*09b0*/  IMAD.HI.U32 R0, R0, R2, RZ ;  /* 0x0000000200007227 */ /* 0x000fc800078e00ff */
[----:B------:R-:W-:-:S05]  /*09c0*/  IMAD R2, R0, R3, R2 ;  /* 0x0000000300027224 */ /* 0x000fca00078e0202 */
[----:B------:R-:W-:-:S13]  /*09d0*/  ISETP.GT.U32.AND P1, PT, R4, R2, PT ;  /* 0x000000020400720c */ /* 0x000fda0003f24070 */
[-C--:B------:R-:W-:Y:S02]  /*09e0*/  @!P1 IADD3 R2, R2, -R4.reuse, RZ ;  /* 0x8000000402029210 */ /* 0x080fe40007ffe0ff */
[----:B------:R-:W-:Y:S02]  /*09f0*/  @!P1 IADD3 R0, R0, 0x1, RZ ;  /* 0x0000000100009810 */ /* 0x000fe40007ffe0ff */
[----:B------:R-:W-:Y:S02]  /*0a00*/  ISETP.GE.U32.AND P2, PT, R2, R4, PT ;  /* 0x000000040200720c */ /* 0x000fe40003f46070 */
[----:B------:R-:W-:Y:S02]  /*0a10*/  LOP3.LUT R2, R8, UR4, RZ, 0x3c, !PT ;  /* 0x0000000408027c12 */ /* 0x000fe4000f8e3cff */
[----:B------:R-:W-:Y:S02]  /*0a20*/  ISETP.NE.AND P1, PT, RZ, UR4, PT ;  /* 0x00000004ff007c0c */ /* 0x000fe4000bf25270 */
[----:B------:R-:W-:-:S07]  /*0a30*/  ISETP.GE.AND P0, PT, R2, RZ, PT ;  /* 0x000000ff0200720c */ /* 0x000fce0003f06270 */
[----:B------:R-:W-:-:S06]  /*0a40*/  @P2 IADD3 R0, R0, 0x1, RZ ;  /* 0x0000000100002810 */ /* 0x000fcc0007ffe0ff */
[----:B------:R-:W-:Y:S01]  /*0a50*/  @!P0 IMAD.MOV R0, RZ, RZ, -R0 ;  /* 0x000000ffff008224 */ /* 0x000fe200078e0a00 */
[----:B------:R-:W-:Y:S02]  /*0a60*/  @!P1 LOP3.LUT R0, RZ, UR4, RZ, 0x33, !PT ;  /* 0x00000004ff009c12 */ /* 0x000fe4000f8e33ff */
.L_x_483:
[----:B------:R-:W-:Y:S01]  /*0a70*/  ULOP3.LUT UR7, UR7, 0xffff, URZ, 0xc0, !UPT ;  /* 0x0000ffff07077892 */ /* 0x000fe2000f8ec03f */
[----:B------:R-:W-:Y:S01]  /*0a80*/  PLOP3.LUT P4, PT, PT, PT, PT, 0x80, 0x0 ;  /* 0x000000000000781c */ /* 0x000fe20003f8f070 */
[----:B------:R-:W-:Y:S01]  /*0a90*/  CS2R R22, SRZ ;  /* 0x0000000000167805 */ /* 0x000fe2000001ff00 */
[----:B------:R-:W-:Y:S01]  /*0aa0*/  CS2R R20, SRZ ;  /* 0x0000000000147805 */ /* 0x000fe2000001ff00 */
[----:B------:R-:W-:Y:S01]  /*0ab0*/  CS2R R162, SRZ ;  /* 0x0000000000a27805 */ /* 0x000fe2000001ff00 */
[----:B------:R-:W-:Y:S01]  /*0ac0*/  CS2R R160, SRZ ;  /* 0x0000000000a07805 */ /* 0x000fe2000001ff00 */
[----:B------:R-:W-:Y:S01]  /*0ad0*/  IMAD R220, R0, UR7, R9 ;  /* 0x0000000700dc7c24 */ /* 0x000fe2000f8e0209 */
[----:B------:R-:W-:Y:S01]  /*0ae0*/  CS2R R166, SRZ ;  /* 0x0000000000a67805 */ /* 0x000fe2000001ff00 */
[----:B------:R-:W-:Y:S01]  /*0af0*/  CS2R R164, SRZ ;  /* 0x0000000000a47805 */ /* 0x000fe2000001ff00 */
[----:B------:R-:W-:Y:S01]  /*0b00*/  CS2R R158, SRZ ;  /* 0x00000000009e7805 */ /* 0x000fe2000001ff00 */
[----:B------:R-:W-:Y:S01]  /*0b10*/  IMAD.IADD R0, R220, 0x1, R0 ;  /* 0x00000001dc007824 */ /* 0x000fe200078e0200 */
[----:B------:R2:W-:Y:S01]  /*0b20*/  STL [R1+0x28], R220 ;  /* 0x000028dc01007387 */ /* 0x0005e20000100800 */
[----:B------:R-:W-:Y:S01]  /*0b30*/  CS2R R156, SRZ ;  /* 0x00000000009c7805 */ /* 0x000fe2000001ff00 */
[----:B------:R-:W-:Y:S01]  /*0b40*/  CS2R R154, SRZ ;  /* 0x00000000009a7805 */ /* 0x000fe2000001ff00 */
[----:B------:R-:W-:Y:S01]  /*0b50*/  CS2R R152, SRZ ;  /* 0x0000000000987805 */ /* 0x000fe2000001ff00 */
[----:B------:R-:W-:Y:S01]  /*0b60*/  IMNMX R229, R0, UR10, PT ;  /* 0x0000000a00e57c17 */ /* 0x000fe2000b800200 */
        /* <DEDUP_REMOVED lines=26> */
[----:B--2---:R-:W-:Y:S02]  /*0d10*/  ULDC.64 UR4, c[0x0][0x340] ;  /* 0x0000d00000047ab9 */ /* 0x004fe40000000a00 */
[----:B------:R-:W-:-:S02]  /*0d20*/  UISETP.NE.U32.AND UP0, UPT, URZ, UR4, UPT ;  /* 0x000000043f00728c */ /* 0x000fc4000bf05070 */
[----:B------:R-:W-:Y:S02]  /*0d30*/  ULDC.64 UR10, c[0x0][0x340] ;  /* 0x0000d000000a7ab9 */ /* 0x000fe40000000a00 */
[----:B------:R-:W-:-:S06]  /*0d40*/  UISETP.NE.AND.EX UP0, UPT, URZ, UR5, UPT, UP0 ;  /* 0x000000053f00728c */ /* 0x000fcc000bf05300 */
[----:B------:R-:W-:-:S05]  /*0d50*/  PLOP3.LUT P1, PT, PT, PT, UP0, 0x80, 0x0 ;  /* 0x000000000000781c */ /* 0x000fca0003f2f008 */
[----:B------:R-:W-:Y:S02]  /*0d60*/  @UP0 UMOV UR4, 0x4 ;  /* 0x0000000400040882 */ /* 0x000fe40000000000 */
[----:B------:R-:W-:-:S06]  /*0d70*/  @UP0 UIMAD.WIDE UR4, UR6, UR4, UR10 ;  /* 0x00000004060402a5 */ /* 0x000fcc000f8e020a */
[----:B------:R-:W-:Y:S02]  /*0d80*/  IMAD.U32 R2, RZ, RZ, UR4 ;  /* 0x00000004ff027e24 */ /* 0x000fe4000f8e00ff */
[----:B------:R-:W-:Y:S01]  /*0d90*/  IMAD.U32 R3, RZ, RZ, UR5 ;  /* 0x00000005ff037e24 */ /* 0x000fe2000f8e00ff */
[----:B------:R-:W-:Y:S01]  /*0da0*/  SHF.R.S32.HI R211, RZ, 0x1f, R212 ;  /* 0x0000001fffd37819 */ /* 0x000fe200000114d4 */
[----:B------:R-:W-:Y:S01]  /*0db0*/  USHF.R.S32.HI UR7, URZ, 0x1f, UR9 ;  /* 0x0000001f3f077899 */ /* 0x000fe20008011409 */
[----:B------:R-:W-:Y:S01]  /*0dc0*/  PLOP3.LUT P2, PT, PT, PT, UP2, 0x80, 0x0 ;  /* 0x000000000000781c */ /* 0x000fe20003f4f028 */
[----:B------:R-:W-:Y:S01]  /*0dd0*/  ULDC.64 UR4, c[0x0][0x1b8] ;  /* 0x00006e0000047ab9 */ /* 0x000fe20000000a00 */
[----:B------:R2:W3:Y:S01]  /*0de0*/  @P1 LDG.E R10, [R2.64] ;  /* 0x00000010020a1981 */ /* 0x0004e2000c1e1900 */
[----:B------:R-:W-:Y:S01]  /*0df0*/  UIMAD UR7, UR7, UR4, URZ ;  /* 0x00000004070772a4 */ /* 0x000fe2000f8e023f */
[----:B------:R-:W-:Y:S01]  /*0e00*/  PLOP3.LUT P0, PT, PT, PT, UP2, 0x80, 0x0 ;  /* 0x000000000000781c */ /* 0x000fe20003f0f028 */
[----:B------:R-:W-:Y:S01]  /*0e10*/  UIMAD.WIDE.U32 UR12, UR9, UR4, URZ ;  /* 0x00000004090c72a5 */ /* 0x000fe2000f8e003f */
[----:B------:R-:W-:Y:S01]  /*0e20*/  LEA.HI R13, R211, R212, RZ, 0x4 ;  /* 0x000000d4d30d7211 */ /* 0x000fe200078f20ff */
[----:B------:R-:W-:Y:S01]  /*0e30*/  UIMAD UR7, UR9, UR5, UR7 ;  /* 0x00000005090772a4 */ /* 0x000fe2000f8e0207 */
[----:B------:R-:W-:Y:S01]  /*0e40*/  BSSY B0, `(.L_x_485) ;  /* 0x000004c000007945 */ /* 0x000fe20003800000 */
[----:B------:R-:W-:-:S02]  /*0e50*/  USHF.R.S32.HI UR10, URZ, 0x1f, UR6 ;  /* 0x0000001f3f0a7899 */ /* 0x000fc40008011406 */
[----:B------:R-:W-:Y:S02]  /*0e60*/  ULDC.64 UR4, c[0x0][0x1c0] ;  /* 0x0000700000047ab9 */ /* 0x000fe40000000a00 */
[----:B------:R-:W-:Y:S02]  /*0e70*/  UIADD3 UR13, UR13, UR7, URZ ;  /* 0x000000070d0d7290 */ /* 0x000fe4000fffe03f */
[----:B------:R-:W-:Y:S02]  /*0e80*/  UIMAD UR10, UR10, UR4, URZ ;  /* 0x000000040a0a72a4 */ /* 0x000fe4000f8e023f */
[----:B------:R-:W-:Y:S02]  /*0e90*/  UIMAD.WIDE.U32 UR12, UR6, UR4, UR12 ;  /* 0x00000004060c72a5 */ /* 0x000fe4000f8e000c */
[----:B------:R-:W-:Y:S02]  /*0ea0*/  UIMAD UR5, UR6, UR5, UR10 ;  /* 0x00000005060572a4 */ /* 0x000fe4000f8e020a */
[----:B------:R-:W-:-:S02]  /*0eb0*/  ULDC UR4, c[0x0][0x2c4] ;  /* 0x0000b10000047ab9 */ /* 0x000fc40000000800 */
[----:B------:R-:W-:Y:S02]  /*0ec0*/  UIADD3 UR5, UR13, UR5, URZ ;  /* 0x000000050d057290 */ /* 0x000fe4000fffe03f */
[----:B------:R-:W-:Y:S01]  /*0ed0*/  ULDC UR7, c[0x0][0x168] ;  /* 0x00005a0000077ab9 */ /* 0x000fe20000000800 */
[----:B--2---:R-:W-:Y:S01]  /*0ee0*/  LEA.HI R2, R211, R212, RZ, 0x3 ;  /* 0x000000d4d3027211 */ /* 0x004fe200078f18ff */
[----:B------:R-:W-:Y:S01]  /*0ef0*/  IMAD.U32 R3, RZ, RZ, UR13 ;  /* 0x0000000dff037e24 */ /* 0x000fe2000f8e00ff */
[----:B------:R-:W-:Y:S01]  /*0f00*/  UIMAD UR7, UR4, UR7, URZ ;  /* 0x00000007040772a4 */ /* 0x000fe2000f8e023f */
[----:B------:R-:W-:Y:S01]  /*0f10*/  IMAD.U32 R3, RZ, RZ, UR5 ;  /* 0x00000005ff037e24 */ /* 0x000fe2000f8e00ff */
[----:B------:R-:W-:Y:S02]  /*0f20*/  LOP3.LUT R0, R2, 0xfffffff8, RZ, 0xc0, !PT ;  /* 0xfffffff802007812 */ /* 0x000fe400078ec0ff */
[----:B------:R-:W-:Y:S01]  /*0f30*/  SHF.R.S32.HI R18, RZ, 0x3, R2 ;  /* 0x00000003ff127819 */ /* 0x000fe20000011402 */
[----:B------:R-:W-:-:S02]  /*0f40*/  IMAD.U32 R2, RZ, RZ, UR12 ;  /* 0x0000000cff027e24 */ /* 0x000fc4000f8e00ff */
[----:B------:R-:W-:-:S04]  /*0f50*/  IMAD.IADD R6, R212, 0x1, -R0 ;  /* 0x00000001d4067824 */ /* 0x000fc800078e0a00 */
[C---:B------:R-:W-:Y:S02]  /*0f60*/  IMAD R230, R6.reuse, 0x10, R18 ;  /* 0x0000001006e67824 */ /* 0x040fe400078e0212 */
[----:B------:R-:W-:-:S03]  /*0f70*/  IMAD.SHL.U32 R6, R6, 0x8, RZ ;  /* 0x0000000806067824 */ /* 0x000fc600078e00ff */
[----:B------:R-:W-:Y:S01]  /*0f80*/  IADD3 R5, R230, UR19, RZ ;  /* 0x00000013e6057c10 */ /* 0x000fe2000fffe0ff */
[----:B------:R2:W-:Y:S04]  /*0f90*/  STL [R1+0x10], R230 ;  /* 0x000010e601007387 */ /* 0x0005e80000100800 */
[----:B------:R-:W-:-:S04]  /*0fa0*/  @P2 IMAD.HI.U32 R0, R5, c[0x0][0x2c8], RZ ;  /* 0x0000b20005002a27 */ /* 0x000fc800078e00ff */
[----:B------:R-:W-:Y:S01]  /*0fb0*/  IMAD.MOV.U32 R4, RZ, RZ, R5 ;  /* 0x000000ffff047224 */ /* 0x000fe200078e0005 */
[----:B------:R-:W-:Y:S02]  /*0fc0*/  @P0 SHF.R.U32.HI R4, RZ, c[0x0][0x2cc], R0 ;  /* 0x0000b300ff040a19 */ /* 0x000fe40000011600 */
[----:B------:R-:W-:Y:S02]  /*0fd0*/  ISETP.GE.AND P0, PT, R6, c[0x0][0x198], PT ;  /* 0x0000660006007a0c */ /* 0x000fe40003f06270 */
[--C-:B------:R-:W-:Y:S01]  /*0fe0*/  SHF.R.S32.HI R0, RZ, 0x1f, R4.reuse ;  /* 0x0000001fff007819 */ /* 0x100fe20000011404 */
[----:B------:R-:W-:Y:S02]  /*0ff0*/  IMAD.MOV R7, RZ, RZ, -R4 ;  /* 0x000000ffff077224 */ /* 0x000fe400078e0a04 */
[----:B------:R-:W-:-:S04]  /*1000*/  IMAD.WIDE.U32 R2, R4, c[0x0][0x1b0], R2 ;  /* 0x00006c0004027a25 */ /* 0x000fc800078e0002 */
[----:B------:R-:W-:-:S04]  /*1010*/  IMAD R0, R0, c[0x0][0x1b0], RZ ;  /* 0x00006c0000007a24 */ /* 0x000fc800078e02ff */
[----:B------:R-:W-:Y:S02]  /*1020*/  IMAD R4, R4, c[0x0][0x1b4], R0 ;  /* 0x00006d0004047a24 */ /* 0x000fe400078e0200 */
[----:B------:R-:W-:Y:S02]  /*1030*/  IMAD R0, R7, c[0x0][0x2c4], R5 ;  /* 0x0000b10007007a24 */ /* 0x000fe400078e0205 */
[----:B------:R-:W-:Y:S02]  /*1040*/  IMAD.IADD R3, R3, 0x1, R4 ;  /* 0x0000000103037824 */ /* 0x000fe400078e0204 */
[----:B------:R-:W-:Y:S01]  /*1050*/  IMAD.SHL.U32 R4, R18, 0x40, RZ ;  /* 0x0000004012047824 */ /* 0x000fe200078e00ff */
[----:B------:R-:W-:Y:S01]  /*1060*/  SHF.R.S32.HI R5, RZ, 0x1f, R0 ;  /* 0x0000001fff057819 */ /* 0x000fe20000011400 */
[----:B------:R-:W-:-:S03]  /*1070*/  IMAD.WIDE.U32 R2, R0, c[0x0][0x1a8], R2 ;  /* 0x00006a0000027a25 */ /* 0x000fc600078e0002 */
[----:B------:R-:W-:Y:S01]  /*1080*/  LOP3.LUT R4, R4, 0x1c0, RZ, 0xc0, !PT ;  /* 0x000001c004047812 */ /* 0x000fe200078ec0ff */
[----:B------:R-:W-:Y:S01]  /*1090*/  IMAD R5, R5, c[0x0][0x1a8], RZ ;  /* 0x00006a0005057a24 */ /* 0x000fe200078e02ff */
[----:B------:R-:W-:-:S03]  /*10a0*/  LEA R8, P2, R2, c[0x0][0x160], 0x1 ;  /* 0x0000580002087a11 */ /* 0x000fc600078408ff */
[----:B------:R-:W-:Y:S01]  /*10b0*/  IMAD R7, R0, c[0x0][0x1ac], R5 ;  /* 0x00006b0000077a24 */ /* 0x000fe200078e0205 */
[----:B------:R-:W-:Y:S02]  /*10c0*/  LOP3.LUT R0, R13, 0xfffffff0, RZ, 0xc0, !PT ;  /* 0xfffffff00d007812 */ /* 0x000fe400078ec0ff */
[----:B------:R-:W-:Y:S01]  /*10d0*/  LOP3.LUT R5, R4, 0x38, R6, 0xf8, !PT ;  /* 0x0000003804057812 */ /* 0x000fe200078ef806 */
[----:B------:R-:W-:Y:S01]  /*10e0*/  IMAD.IADD R3, R3, 0x1, R7 ;  /* 0x0000000103037824 */ /* 0x000fe200078e0207 */
[----:B------:R-:W-:Y:S01]  /*10f0*/  SHF.R.U32.HI R4, RZ, 0x3, R4 ;  /* 0x00000003ff047819 */ /* 0x000fe20000011604 */
[----:B------:R-:W-:Y:S01]  /*1100*/  IMAD.IADD R0, R212, 0x1, -R0 ;  /* 0x00000001d4007824 */ /* 0x000fe200078e0a00 */
[----:B------:R2:W4:Y:S02]  /*1110*/  SHFL.IDX PT, R6, R8, RZ, 0x181f ;  /* 0x00181fff08067589 */ /* 0x00052400000e0000 */
[----:B------:R-:W-:Y:S02]  /*1120*/  LEA.HI.X R9, R2, c[0x0][0x164], R3, 0x1, P2 ;  /* 0x0000590002097a11 */ /* 0x000fe400010f0c03 */
[----:B------:R-:W-:-:S02]  /*1130*/  SHF.R.S32.HI R3, RZ, 0x1f, R0 ;  /* 0x0000001fff037819 */ /* 0x000fc40000011400 */
[----:B------:R-:W-:Y:S01]  /*1140*/  LOP3.LUT R4, R5, R4, RZ, 0x3c, !PT ;  /* 0x0000000405047212 */ /* 0x000fe200078e3cff */
[----:B------:R2:W1:Y:S01]  /*1150*/  SHFL.IDX PT, R7, R9, RZ, 0x181f ;  /* 0x00181fff09077589 */ /* 0x00046200000e0000 */
[----:B------:R-:W-:Y:S02]  /*1160*/  LEA.HI R24, R3, R0, RZ, 0x3 ;  /* 0x0000000003187211 */ /* 0x000fe400078f18ff */
[----:B------:R-:W-:Y:S02]  /*1170*/  IADD3 R5, R18, UR19, RZ ;  /* 0x0000001312057c10 */ /* 0x000fe4000fffe0ff */
[----:B------:R-:W-:Y:S02]  /*1180*/  LEA.HI R2, R211, R212, RZ, 0x3 ;  /* 0x000000d4d3027211 */ /* 0x000fe400078f18ff */
[----:B------:R-:W-:Y:S02]  /*1190*/  LOP3.LUT R3, R24, 0xfffffff8, RZ, 0xc0, !PT ;  /* 0xfffffff818037812 */ /* 0x000fe400078ec0ff */
[----:B------:R-:W-:-:S02]  /*11a0*/  ISETP.GE.AND P3, PT, R5, UR7, PT ;  /* 0x0000000705007c0c */ /* 0x000fc4000bf66270 */
[----:B------:R-:W-:Y:S01]  /*11b0*/  LOP3.LUT R2, R2, 0xfffffff8, RZ, 0xc0, !PT ;  /* 0xfffffff802027812 */ /* 0x000fe200078ec0ff */
[----:B------:R-:W-:Y:S02]  /*11c0*/  IMAD.IADD R19, R0, 0x1, -R3 ;  /* 0x0000000100137824 */ /* 0x000fe400078e0a03 */
[----:B------:R-:W-:Y:S02]  /*11d0*/  IMAD.MOV.U32 R3, RZ, RZ, 0x20 ;  /* 0x00000020ff037424 */ /* 0x000fe400078e00ff */
[----:B------:R-:W-:Y:S02]  /*11e0*/  IMAD.IADD R21, R212, 0x1, -R2 ;  /* 0x00000001d4157824 */ /* 0x000fe400078e0a02 */
[----:B------:R-:W-:Y:S02]  /*11f0*/  IMAD.MOV.U32 R2, RZ, RZ, 0x10 ;  /* 0x00000010ff027424 */ /* 0x000fe400078e00ff */
[----:B------:R-:W-:-:S05]  /*1200*/  IMAD.SHL.U32 R22, R21, 0x8, RZ ;  /* 0x0000000815167824 */ /* 0x000fca00078e00ff */
[----:B------:R-:W-:Y:S01]  /*1210*/  SHF.R.S32.HI R225, RZ, 0x1f, R22 ;  /* 0x0000001fffe17819 */ /* 0x000fe20000011416 */
[----:B---3--:R3:W5:Y:S01]  /*1220*/  @P1 R2UR UR10, R10 ;  /* 0x000000000a0a13c2 */ /* 0x00876200000e0000 */
[----:B------:R-:W-:Y:S01]  /*1230*/  R2P PR, R19, 0x6 ;  /* 0x0000000613007804 */ /* 0x000fe20000000000 */
[----:B-----5:R-:W-:-:S04]  /*1240*/  @!UP0 UMOV UR10, UR6 ;  /* 0x00000006000a8c82 */ /* 0x020fc80008000000 */
[----:B------:R-:W-:Y:S02]  /*1250*/  SEL R2, R2, 0xfffffff0, !P1 ;  /* 0xfffffff002027807 */ /* 0x000fe40004800000 */
[----:B---3--:R-:W-:-:S05]  /*1260*/  LEA.HI R10, R211, R212, RZ, 0x6 ;  /* 0x000000d4d30a7211 */ /* 0x008fca00078f30ff */
[----:B------:R-:W-:-:S05]  /*1270*/  IMAD.SHL.U32 R0, R10, 0x8, RZ ;  /* 0x000000080a007824 */ /* 0x000fca00078e00ff */
[----:B------:R-:W-:Y:S02]  /*1280*/  LOP3.LUT R10, R4, 0xfffffe00, R0, 0xf8, !PT ;  /* 0xfffffe00040a7812 */ /* 0x000fe400078ef800 */
[----:B------:R-:W-:Y:S01]  /*1290*/  SEL R4, R3, 0xffffffe0, !P2 ;  /* 0xffffffe003047807 */ /* 0x000fe20005000000 */
[----:B------:R-:W-:Y:S05]  /*12a0*/  @P3 BRA `(.L_x_486) ;  /* 0x0000005000003947 */ /* 0x000fea0003800000 */
[----:B-12-4-:R-:W-:Y:S01]  /*12b0*/  LEA R6, P1, R22, R6, 0x1 ;  /* 0x0000000616067211 */ /* 0x016fe200078208ff */
[----:B------:R-:W-:-:S03]  /*12c0*/  IMAD.SHL.U32 R0, R10, 0x2, RZ ;  /* 0x000000020a007824 */ /* 0x000fc600078e00ff */
[----:B------:R-:W-:-:S05]  /*12d0*/  LEA.HI.X R7, R22, R7, R225, 0x1, P1 ;  /* 0x0000000716077211 */ /* 0x000fca00008f0ce1 */
[----:B------:R-:W-:Y:S01]  /*12e0*/  @!PT LDS RZ, [RZ] ;  /* 0x00000000fffff984 */ /* 0x000fe20000000800 */
[----:B------:R1:W-:Y:S04]  /*12f0*/  LDGSTS.E.BYPASS.LTC128B.128 [R0+0x6100], [R6.64], !P0 ;  /* 0x0610000006007fae */ /* 0x0003e8000c101d50 */
.L_x_486:
[----:B-12-4-:R-:W-:Y:S05]  /*1300*/  BSYNC B0 ;  /* 0x0000000000007941 */ /* 0x016fea0003800000 */
.L_x_485:
[----:B------:R-:W-:Y:S01]  /*1310*/  IADD3 R0, R5, 0x10, RZ ;  /* 0x0000001005007810 */ /* 0x000fe20007ffe0ff */
[----:B------:R1:W2:Y:S01]  /*1320*/  SHFL.IDX PT, R3, R9, 0x1, 0x181f ;  /* 0x00381f0009037f89 */ /* 0x0002a200000e0000 */
[----:B------:R-:W-:Y:S02]  /*1330*/  BSSY B0, `(.L_x_487) ;  /* 0x0000009000007945 */ /* 0x000fe40003800000 */
[----:B------:R-:W-:Y:S01]  /*1340*/  ISETP.GE.AND P1, PT, R0, UR7, PT ;  /* 0x0000000700007c0c */ /* 0x000fe2000bf26270 */
[----:B------:R1:W3:-:S12]  /*1350*/  SHFL.IDX PT, R6, R8, 0x1, 0x181f ;  /* 0x00381f0008067f89 */ /* 0x0002d800000e0000 */
[----:B------:R-:W-:Y:S05]  /*1360*/  @P1 BRA `(.L_x_488) ;  /* 0x0000005000001947 */ /* 0x000fea0003800000 */
[----:B---3--:R-:W-:Y:S01]  /*1370*/  LEA R6, P1, R22, R6, 0x1 ;  /* 0x0000000616067211 */ /* 0x008fe200078208ff */
[----:B------:R-:W-:-:S03]  /*1380*/  IMAD.SHL.U32 R0, R10, 0x2, RZ ;  /* 0x000000020a007824 */ /* 0x000fc600078e00ff */
[----:B--2---:R-:W-:-:S05]  /*1390*/  LEA.HI.X R7, R22, R3, R225, 0x1, P1 ;  /* 0x0000000316077211 */ /* 0x004fca00008f0ce1 */
[----:B------:R-:W-:Y:S01]  /*13a0*/  @!PT LDS RZ, [RZ] ;  /* 0x00000000fffff984 */ /* 0x000fe20000000800 */
[----:B------:R2:W-:Y:S04]  /*13b0*/  LDGSTS.E.BYPASS.LTC128B.128 [R0+0x6900], [R6.64], !P0 ;  /* 0x0690000006007fae */ /* 0x0005e8000c101d50 */
.L_x_488:
[----:B------:R-:W-:Y:S05]  /*13c0*/  BSYNC B0 ;  /* 0x0000000000007941 */ /* 0x000fea0003800000 */
.L_x_487:
[----:B--2---:R-:W-:Y:S01]  /*13d0*/  IADD3 R0, R5, 0x20, RZ ;  /* 0x0000002005007810 */ /* 0x004fe20007ffe0ff */
[----:B------:R2:W4:Y:S01]  /*13e0*/  SHFL.IDX PT, R3, R9, 0x2, 0x181f ;  /* 0x00581f0009037f89 */ /* 0x00052200000e0000 */
[----:B------:R-:W-:Y:S02]  /*13f0*/  BSSY B0, `(.L_x_489) ;  /* 0x0000009000007945 */ /* 0x000fe40003800000 */
[----:B------:R-:W-:Y:S01]  /*1400*/  ISETP.GE.AND P1, PT, R0, UR7, PT ;  /* 0x0000000700007c0c */ /* 0x000fe2000bf26270 */
[----:B---3--:R2:W3:-:S12]  /*1410*/  SHFL.IDX PT, R6, R8, 0x2, 0x181f ;  /* 0x00581f0008067f89 */ /* 0x0084d800000e0000 */
[----:B------:R-:W-:Y:S05]  /*1420*/  @P1 BRA `(.L_x_490) ;  /* 0x0000005000001947 */ /* 0x000fea0003800000 */
[----:B---3--:R-:W-:Y:S01]  /*1430*/  LEA R6, P1, R22, R6, 0x1 ;  /* 0x0000000616067211 */ /* 0x008fe200078208ff */
[----:B------:R-:W-:-:S03]  /*1440*/  IMAD.SHL.U32 R0, R10, 0x2, RZ ;  /* 0x000000020a007824 */ /* 0x000fc600078e00ff */
[----:B----4-:R-:W-:-:S05]  /*1450*/  LEA.HI.X R7, R22, R3, R225, 0x1, P1 ;  /* 0x0000000316077211 */ /* 0x010fca00008f0ce1 */
[----:B------:R-:W-:Y:S01]  /*1460*/  @!PT LDS RZ, [RZ] ;  /* 0x00000000fffff984 */ /* 0x000fe20000000800 */
[----:B------:R3:W-:Y:S04]  /*1470*/  LDGSTS.E.BYPASS.LTC128B.128 [R0+0x7100], [R6.64], !P0 ;  /* 0x0710000006007fae */ /* 0x0007e8000c101d50 */
.L_x_490:
[----:B------:R-:W-:Y:S05]  /*1480*/  BSYNC B0 ;  /* 0x0000000000007941 */ /* 0x000fea0003800000 */
.L_x_489:
[----:B---3--:R-:W-:Y:S01]  /*1490*/  IADD3 R0, R5, 0x30, RZ ;  /* 0x0000003005007810 */ /* 0x008fe20007ffe0ff */
[----:B----4-:R3:W4:Y:S01]  /*14a0*/  SHFL.IDX PT, R3, R9, 0x3, 0x181f ;  /* 0x00781f0009037f89 */ /* 0x01072200000e0000 */
[----:B------:R-:W-:Y:S02]  /*14b0*/  BSSY B0, `(.L_x_491) ;  /* 0x0000009000007945 */ /* 0x000fe40003800000 */
[----:B------:R-:W-:Y:S01]  /*14c0*/  ISETP.GE.AND P1, PT, R0, UR7, PT ;  /* 0x0000000700007c0c */ /* 0x000fe2000bf26270 */
[----:B------:R3:W1:-:S12]  /*14d0*/  SHFL.IDX PT, R6, R8, 0x3, 0x181f ;  /* 0x00781f0008067f89 */ /* 0x00065800000e0000 */
[----:B------:R-:W-:Y:S05]  /*14e0*/  @P1 BRA `(.L_x_492) ;  /* 0x0000005000001947 */ /* 0x000fea0003800000 */
[----:B-1----:R-:W-:Y:S01]  /*14f0*/  LEA R6, P1, R22, R6, 0x1 ;  /* 0x0000000616067211 */ /* 0x002fe200078208ff */
[----:B------:R-:W-:-:S03]  /*1500*/  IMAD.SHL.U32 R0, R10, 0x2, RZ ;  /* 0x000000020a007824 */ /* 0x000fc600078e00ff */
[----:B----4-:R-:W-:-:S05]  /*1510*/  LEA.HI.X R7, R22, R3, R225, 0x1, P1 ;  /* 0x0000000316077211 */ /* 0x010fca00008f0ce1 */
[----:B------:R-:W-:Y:S01]  /*1520*/  @!PT LDS RZ, [RZ] ;  /* 0x00000000fffff984 */ /* 0x000fe20000000800 */
[----:B------:R1:W-:Y:S04]  /*1530*/  LDGSTS.E.BYPASS.LTC128B.128 [R0+0x7900], [R6.64], !P0 ;  /* 0x0790000006007fae */ /* 0x0003e8000c101d50 */
.L_x_492:
[----:B------:R-:W-:Y:S05]  /*1540*/  BSYNC B0 ;  /* 0x0000000000007941 */ /* 0x000fea0003800000 */
.L_x_491:
[----:B-1----:R-:W-:Y:S01]  /*1550*/  IADD3 R0, R5, 0x40, RZ ;  /* 0x0000004005007810 */ /* 0x002fe20007ffe0ff */
[----:B----4-:R1:W4:Y:S01]  /*1560*/  SHFL.IDX PT, R3, R9, 0x4, 0x181f ;  /* 0x00981f0009037f89 */ /* 0x01032200000e0000 */
[----:B------:R-:W-:Y:S02]  /*1570*/  BSSY B0, `(.L_x_493) ;  /* 0x0000009000007945 */ /* 0x000fe40003800000 */
[----:B------:R-:W-:Y:S01]  /*1580*/  ISETP.GE.AND P1, PT, R0, UR7, PT ;  /* 0x0000000700007c0c */ /* 0x000fe2000bf26270 */
[----:B------:R1:W2:-:S12]  /*1590*/  SHFL.IDX PT, R6, R8, 0x4, 0x181f ;  /* 0x00981f0008067f89 */ /* 0x00029800000e0000 */
[----:B------:R-:W-:Y:S05]  /*15a0*/  @P1 BRA `(.L_x_494) ;  /* 0x0000005000001947 */ /* 0x000fea0003800000 */
[----:B--2---:R-:W-:Y:S01]  /*15b0*/  LEA R6, P1, R22, R6, 0x1 ;  /* 0x0000000616067211 */ /* 0x004fe200078208ff */
[----:B------:R-:W-:-:S03]  /*15c0*/  IMAD.SHL.U32 R0, R10, 0x2, RZ ;  /* 0x000000020a007824 */ /* 0x000fc600078e00ff */
[----:B----4-:R-:W-:-:S05]  /*15d0*/  LEA.HI.X R7, R22, R3, R225, 0x1, P1 ;  /* 0x0000000316077211 */ /* 0x010fca00008f0ce1 */
[----:B------:R-:W-:Y:S01]  /*15e0*/  @!PT LDS RZ, [RZ] ;  /* 0x00000000fffff984 */ /* 0x000fe20000000800 */
[----:B------:R2:W-:Y:S04]  /*15f0*/  LDGSTS.E.BYPASS.LTC128B.128 [R0+0x8100], [R6.64], !P0 ;  /* 0x0810000006007fae */ /* 0x0005e8000c101d50 */
.L_x_494:
[----:B------:R-:W-:Y:S05]  /*1600*/  BSYNC B0 ;  /* 0x0000000000007941 */ /* 0x000fea0003800000 */
.L_x_493:
[----:B--2---:R-:W-:Y:S01]  /*1610*/  IADD3 R0, R5, 0x50, RZ ;  /* 0x0000005005007810 */ /* 0x004fe20007ffe0ff */
        /* <DEDUP_REMOVED lines=10> */
.L_x_496:
[----:B------:R-:W-:Y:S05]  /*16c0*/  BSYNC B0 ;  /* 0x0000000000007941 */ /* 0x000fea0003800000 */
.L_x_495:
        /* <DEDUP_REMOVED lines=11> */
.L_x_498:
[----:B------:R-:W-:Y:S05]  /*1780*/  BSYNC B0 ;  /* 0x0000000000007941 */ /* 0x000fea0003800000 */
.L_x_497:
[----:B-123--:R-:W1:Y:S01]  /*1790*/  SHFL.IDX PT, R8, R8, 0x7, 0x181f ;  /* 0x00f81f0008087f89 */ /* 0x00ee6200000e0000 */
[----:B------:R-:W-:Y:S01]  /*17a0*/  ULDC UR4, c[0x0][0x2b8] ;  /* 0x0000ae0000047ab9 */ /* 0x000fe20000000800 */
[----:B------:R-:W-:Y:S01]  /*17b0*/  IMAD.MOV.U32 R20, RZ, RZ, 0x60 ;  /* 0x00000060ff147424 */ /* 0x000fe200078e00ff */
[----:B------:R-:W-:Y:S01]  /*17c0*/  UISETP.NE.AND UP3, UPT, UR4, 0x1, UPT ;  /* 0x000000010400788c */ /* 0x000fe2000bf65270 */
[----:B------:R-:W2:Y:S01]  /*17d0*/  SHFL.IDX PT, R9, R9, 0x7, 0x181f ;  /* 0x00f81f0009097f89 */ /* 0x000ea200000e0000 */
[----:B----4-:R-:W-:Y:S01]  /*17e0*/  IADD3 R3, R5, 0x70, RZ ;  /* 0x0000007005037810 */ /* 0x010fe20007ffe0ff */
[----:B------:R-:W-:Y:S01]  /*17f0*/  IMAD R202, R229, R20, -0x60 ;  /* 0xffffffa0e5ca7424 */ /* 0x000fe200078e0214 */
[----:B------:R-:W-:Y:S01]  /*1800*/  USHF.R.S32.HI UR6, URZ, 0x1f, UR10 ;  /* 0x0000001f3f067899 */ /* 0x000fe2000801140a */
[----:B------:R-:W-:Y:S01]  /*1810*/  IMAD.SHL.U32 R227, R10, 0x2, RZ ;  /* 0x000000020ae37824 */ /* 0x000fe200078e00ff */
[----:B------:R-:W-:Y:S01]  /*1820*/  PLOP3.LUT P2, PT, PT, PT, UP3, 0x80, 0x0 ;  /* 0x000000000000781c */ /* 0x000fe20003f4f038 */
[----:B------:R-:W-:Y:S01]  /*1830*/  IMAD.IADD R0, R230, 0x1, R202 ;  /* 0x00000001e6007824 */ /* 0x000fe200078e02ca */
[----:B------:R-:W-:Y:S01]  /*1840*/  ISETP.GE.AND P3, PT, R3, UR7, PT ;  /* 0x0000000703007c0c */ /* 0x000fe2000bf66270 */
[----:B------:R-:W-:Y:S01]  /*1850*/  ULDC.64 UR4, c[0x0][0x2b0] ;  /* 0x0000ac0000047ab9 */ /* 0x000fe20000000a00 */
[----:B------:R-:W-:Y:S01]  /*1860*/  PLOP3.LUT P1, PT, PT, PT, UP3, 0x80, 0x0 ;  /* 0x000000000000781c */ /* 0x000fe20003f2f038 */
[C---:B------:R-:W-:Y:S01]  /*1870*/  IMAD.IADD R5, R0.reuse, 0x1, R231 ;  /* 0x0000000100057824 */ /* 0x040fe200078e02e7 */
[----:B------:R-:W-:Y:S01]  /*1880*/  ISETP.GE.AND P4, PT, R0, UR8, PT ;  /* 0x0000000800007c0c */ /* 0x000fe2000bf86270 */
[----:B------:R-:W-:Y:S01]  /*1890*/  UIMAD UR6, UR6, UR4, URZ ;  /* 0x00000004060672a4 */ /* 0x000fe2000f8e023f */
[----:B------:R-:W-:Y:S01]  /*18a0*/  IMAD.MOV.U32 R228, RZ, RZ, RZ ;  /* 0x000000ffffe47224 */ /* 0x000fe200078e00ff */
[----:B------:R-:W-:Y:S01]  /*18b0*/  UIMAD.WIDE.U32 UR14, UR10, UR4, URZ ;  /* 0x000000040a0e72a5 */ /* 0x000fe2000f8e003f */
[----:B------:R-:W-:Y:S01]  /*18c0*/  ISETP.GT.OR P4, PT, R230, 0x5f, P4 ;  /* 0x0000005fe600780c */ /* 0x000fe20002784670 */
[----:B------:R-:W-:Y:S01]  /*18d0*/  UIMAD UR5, UR10, UR5, UR6 ;  /* 0x000000050a0572a4 */ /* 0x000fe2000f8e0206 */
[----:B------:R-:W-:Y:S01]  /*18e0*/  IMAD.MOV.U32 R0, RZ, RZ, R5 ;  /* 0x000000ffff007224 */ /* 0x000fe200078e0005 */
[----:B------:R-:W-:Y:S01]  /*18f0*/  USHF.R.S32.HI UR12, URZ, 0x1f, UR9 ;  /* 0x0000001f3f0c7899 */ /* 0x000fe20008011409 */
[----:B------:R-:W-:Y:S01]  /*1900*/  @P2 IMAD.HI.U32 R3, R5, c[0x0][0x2bc], RZ ;  /* 0x0000af0005032a27 */ /* 0x000fe200078e00ff */
[C---:B-1----:R-:W-:Y:S01]  /*1910*/  @!P3 LEA R8, P2, R22.reuse, R8, 0x1 ;  /* 0x000000081608b211 */ /* 0x042fe200078408ff */
[----:B------:R-:W-:Y:S01]  /*1920*/  UIADD3 UR7, UR15, UR5, URZ ;  /* 0x000000050f077290 */ /* 0x000fe2000fffe03f */
[----:B------:R-:W-:Y:S01]  /*1930*/  SHF.R.S32.HI R14, RZ, 0x4, R13 ;  /* 0x00000004ff0e7819 */ /* 0x000fe2000001140d */
[----:B------:R-:W-:Y:S01]  /*1940*/  IMAD R20, R229, -0x60, R20 ;  /* 0xffffffa0e5147824 */ /* 0x000fe200078e0214 */
[----:B--2---:R-:W-:Y:S01]  /*1950*/  @!P3 LEA.HI.X R9, R22, R9, R225, 0x1, P2 ;  /* 0x000000091609b211 */ /* 0x004fe200010f0ce1 */
[----:B------:R-:W-:Y:S01]  /*1960*/  ULDC.64 UR4, c[0x0][0x1e8] ;  /* 0x00007a0000047ab9 */ /* 0x000fe20000000a00 */
[----:B------:R-:W-:-:S02]  /*1970*/  @P1 SHF.R.U32.HI R0, RZ, c[0x0][0x2c0], R3 ;  /* 0x0000b000ff001a19 */ /* 0x000fc40000011603 */
[----:B------:R-:W-:Y:S01]  /*1980*/  LEA.HI R210, R211, R212, RZ, 0x5 ;  /* 0x000000d4d3d27211 */ /* 0x000fe200078f28ff */
[----:B------:R-:W-:Y:S01]  /*1990*/  @!PT LDS RZ, [RZ] ;  /* 0x00000000fffff984 */ /* 0x000fe20000000800 */
[----:B------:R1:W-:Y:S01]  /*19a0*/  @!P3 LDGSTS.E.BYPASS.LTC128B.128 [R227+0x9900], [R8.64], !P0 ;  /* 0x0990000008e3bfae */ /* 0x0003e2000c101d50 */
[----:B------:R-:W-:-:S03]  /*19b0*/  @!P4 IADD3 R3, P1, R0, UR14, RZ ;  /* 0x0000000e0003cc10 */ /* 0x000fc6000ff3e0ff */
[----:B------:R-:W0:Y:S01]  /*19c0*/  LDGDEPBAR ;  /* 0x00000000000079af */ /* 0x000e220000000000 */
[----:B------:R-:W-:Y:S02]  /*19d0*/  @!P4 LEA.HI.X.SX32 R7, R0, UR7, 0x1, P1 ;  /* 0x000000070007cc11 */ /* 0x000fe400088f0eff */
[C---:B------:R-:W-:Y:S01]  /*19e0*/  @!P4 LEA R6, P1, R3.reuse, c[0x0][0x2a0], 0x2 ;  /* 0x0000a8000306ca11 */ /* 0x040fe200078210ff */
[----:B------:R-:W-:Y:S01]  /*19f0*/  IMAD.SHL.U32 R226, R22, 0x2, RZ ;  /* 0x0000000216e27824 */ /* 0x000fe200078e00ff */
[----:B------:R-:W-:Y:S02]  /*1a00*/  STL [R1+0x8], R227 ;  /* 0x000008e301007387 */ /* 0x000fe40000100800 */
[----:B------:R-:W-:Y:S02]  /*1a10*/  @!P4 LEA.HI.X R7, R3, c[0x0][0x2a4], R7, 0x2, P1 ;  /* 0x0000a9000307ca11 */ /* 0x000fe400008f1407 */
[----:B------:R-:W-:Y:S06]  /*1a20*/  BAR.SYNC.DEFER_BLOCKING 0x0 ;  /* 0x0000000000007b1d */ /* 0x000fec0000010000 */
[----:B------:R2:W3:Y:S01]  /*1a30*/  @!P4 LDG.E R228, [R6.64] ;  /* 0x0000001006e4c981 */ /* 0x0004e2000c1e1900 */
[----:B------:R-:W-:Y:S01]  /*1a40*/  IMAD.MOV R0, RZ, RZ, -R0 ;  /* 0x000000ffff007224 */ /* 0x000fe200078e0a00 */
[----:B------:R-:W-:Y:S01]  /*1a50*/  UIMAD UR6, UR12, UR4, URZ ;  /* 0x000000040c0672a4 */ /* 0x000fe2000f8e023f */
[----:B------:R-:W-:Y:S01]  /*1a60*/  IADD3 R203, R20, UR8, RZ ;  /* 0x0000000814cb7c10 */ /* 0x000fe2000fffe0ff */
[----:B------:R-:W-:Y:S01]  /*1a70*/  UIMAD.WIDE.U32 UR10, UR9, UR4, URZ ;  /* 0x00000004090a72a5 */ /* 0x000fe2000f8e003f */
[----:B------:R-:W-:Y:S01]  /*1a80*/  IMAD R233, R0, c[0x0][0x2b8], R5 ;  /* 0x0000ae0000e97a24 */ /* 0x000fe200078e0205 */
[----:B------:R-:W-:Y:S01]  /*1a90*/  UIMAD UR6, UR9, UR5, UR6 ;  /* 0x00000005090672a4 */ /* 0x000fe2000f8e0206 */
[----:B------:R-:W-:Y:S01]  /*1aa0*/  ISETP.GE.AND P4, PT, R22, c[0x0][0x1d4], PT ;  /* 0x0000750016007a0c */ /* 0x000fe20003f86270 */
[----:B------:R-:W-:Y:S01]  /*1ab0*/  IMAD.IADD R40, R203, 0x1, -R18 ;  /* 0x00000001cb287824 */ /* 0x000fe200078e0a12 */
[----:B------:R-:W-:Y:S01]  /*1ac0*/  SHF.R.S32.HI R209, RZ, 0x5, R210 ;  /* 0x00000005ffd17819 */ /* 0x000fe200000114d2 */
[----:B------:R-:W-:Y:S01]  /*1ad0*/  UIADD3 UR6, UR11, UR6, URZ ;  /* 0x000000060b067290 */ /* 0x000fe2000fffe03f */
[----:B------:R-:W-:Y:S01]  /*1ae0*/  SHF.R.S32.HI R23, RZ, 0x1f, R233 ;  /* 0x0000001fff177819 */ /* 0x000fe200000114e9 */
[----:B------:R-:W-:Y:S01]  /*1af0*/  ULDC.64 UR4, c[0x0][0x210] ;  /* 0x0000840000047ab9 */ /* 0x000fe20000000a00 */
[C---:B------:R-:W-:Y:S01]  /*1b00*/  ISETP.GE.AND P1, PT, R40.reuse, 0x1, PT ;  /* 0x000000012800780c */ /* 0x040fe20003f26270 */
[----:B------:R-:W-:Y:S01]  /*1b10*/  UIMAD UR12, UR12, UR4, URZ ;  /* 0x000000040c0c72a4 */ /* 0x000fe2000f8e023f */
[C---:B------:R-:W-:Y:S01]  /*1b20*/  ISETP.GE.AND P6, PT, R40.reuse, 0x21, PT ;  /* 0x000000212800780c */ /* 0x040fe20003fc6270 */
[----:B------:R-:W-:Y:S01]  /*1b30*/  IMAD R0, R23, c[0x0][0x1e0], RZ ;  /* 0x0000780017007a24 */ /* 0x000fe200078e02ff */
[C---:B------:R-:W-:Y:S01]  /*1b40*/  ISETP.GE.AND P5, PT, R40.reuse, 0x31, PT ;  /* 0x000000312800780c */ /* 0x040fe20003fa6270 */
[----:B------:R-:W-:Y:S01]  /*1b50*/  UIMAD.WIDE.U32 UR20, UR9, UR4, URZ ;  /* 0x00000004091472a5 */ /* 0x000fe2000f8e003f */
[----:B------:R-:W-:Y:S01]  /*1b60*/  ISETP.GE.AND P3, PT, R40, 0x41, PT ;  /* 0x000000412800780c */ /* 0x000fe20003f66270 */
[C---:B------:R-:W-:Y:S01]  /*1b70*/  IMAD R0, R233.reuse, c[0x0][0x1e4], R0 ;  /* 0x00007900e9007a24 */ /* 0x040fe200078e0200 */
[----:B------:R-:W-:Y:S01]  /*1b80*/  UIMAD UR12, UR9, UR5, UR12 ;  /* 0x00000005090c72a4 */ /* 0x000fe2000f8e020c */
[----:B--2---:R-:W-:-:S03]  /*1b90*/  IMAD.WIDE.U32 R6, R233, c[0x0][0x1e0], RZ ;  /* 0x00007800e9067a25 */ /* 0x004fc600078e00ff */
[----:B------:R-:W-:Y:S01]  /*1ba0*/  UIADD3 UR12, UR21, UR12, URZ ;  /* 0x0000000c150c7290 */ /* 0x000fe2000fffe03f */
[----:B------:R-:W-:Y:S01]  /*1bb0*/  IMAD.IADD R7, R7, 0x1, R0 ;  /* 0x0000000107077824 */ /* 0x000fe200078e0200 */
[----:B---3--:R-:W-:-:S03]  /*1bc0*/  SHF.R.S32.HI R41, RZ, 0x1f, R228 ;  /* 0x0000001fff297819 */ /* 0x008fc600000114e4 */
[----:B------:R-:W-:-:S04]  /*1bd0*/  IMAD.WIDE.U32 R6, R228, c[0x0][0x1f0], R6 ;  /* 0x00007c00e4067a25 */ /* 0x000fc800078e0006 */
[----:B------:R-:W-:Y:S01]  /*1be0*/  IMAD R0, R41, c[0x0][0x1f0], RZ ;  /* 0x00007c0029007a24 */ /* 0x000fe200078e02ff */
[----:B------:R-:W-:-:S03]  /*1bf0*/  IADD3 R5, P0, R6, UR10, RZ ;  /* 0x0000000a06057c10 */ /* 0x000fc6000ff1e0ff */
[----:B------:R-:W-:-:S05]  /*1c00*/  IMAD R0, R228, c[0x0][0x1f4], R0 ;  /* 0x00007d00e4007a24 */ /* 0x000fca00078e0200 */
[----:B------:R-:W-:Y:S02]  /*1c10*/  IADD3.X R0, R7, UR6, R0, P0, !PT ;  /* 0x0000000607007c10 */ /* 0x000fe400087fe400 */
[----:B------:R-:W-:-:S04]  /*1c20*/  LEA R3, P0, R5, c[0x0][0x1c8], 0x1 ;  /* 0x0000720005037a11 */ /* 0x000fc800078008ff */
[----:B------:R-:W-:Y:S01]  /*1c30*/  LEA.HI.X R0, R5, c[0x0][0x1cc], R0, 0x1, P0 ;  /* 0x0000730005007a11 */ /* 0x000fe200000f0c00 */
[----:B------:R-:W2:Y:S01]  /*1c40*/  SHFL.IDX PT, R6, R3, RZ, 0x181f ;  /* 0x00181fff03067589 */ /* 0x000ea200000e0000 */
[----:B------:R-:W-:-:S03]  /*1c50*/  ISETP.GE.AND P0, PT, R40, 0x11, PT ;  /* 0x000000112800780c */ /* 0x000fc60003f06270 */
[----:B------:R-:W3:Y:S04]  /*1c60*/  SHFL.IDX PT, R7, R0, RZ, 0x181f ;  /* 0x00181fff00077589 */ /* 0x000ee800000e0000 */
[----:B------:R-:W4:Y:S04]  /*1c70*/  SHFL.IDX PT, R5, R3, 0x1, 0x181f ;  /* 0x00381f0003057f89 */ /* 0x000f2800000e0000 */
[----:B-1----:R-:W1:Y:S04]  /*1c80*/  SHFL.IDX PT, R8, R0, 0x1, 0x181f ;  /* 0x00381f0000087f89 */ /* 0x002e6800000e0000 */
[----:B------:R-:W5:Y:S04]  /*1c90*/  SHFL.IDX PT, R12, R3, 0x2, 0x181f ;  /* 0x00581f00030c7f89 */ /* 0x000f6800000e0000 */
[----:B------:R-:W1:Y:S04]  /*1ca0*/  SHFL.IDX PT, R10, R3, 0x3, 0x181f ;  /* 0x00781f00030a7f89 */ /* 0x000e6800000e0000 */
[----:B------:R-:W1:Y:S01]  /*1cb0*/  SHFL.IDX PT, R11, R0, 0x2, 0x181f ;  /* 0x00581f00000b7f89 */ /* 0x000e6200000e0000 */
[----:B--2---:R-:W-:-:S03]  /*1cc0*/  @P1 LEA R6, P2, R22, R6, 0x1 ;  /* 0x0000000616061211 */ /* 0x004fc600078408ff */
[----:B------:R-:W2:Y:S01]  /*1cd0*/  SHFL.IDX PT, R9, R3, 0x4, 0x181f ;  /* 0x00981f0003097f89 */ /* 0x000ea200000e0000 */
[----:B---3--:R-:W-:Y:S02]  /*1ce0*/  @P1 LEA.HI.X R7, R22, R7, R225, 0x1, P2 ;  /* 0x0000000716071211 */ /* 0x008fe400010f0ce1 */
[----:B------:R-:W-:Y:S01]  /*1cf0*/  ISETP.GE.AND P2, PT, R40, 0x51, PT ;  /* 0x000000512800780c */ /* 0x000fe20003f46270 */
[----:B------:R-:W3:Y:S04]  /*1d00*/  SHFL.IDX PT, R17, R0, 0x3, 0x181f ;  /* 0x00781f0000117f89 */ /* 0x000ee800000e0000 */
[----:B------:R-:W-:Y:S04]  /*1d10*/  SHFL.IDX PT, R3, R3, 0x5, 0x181f ;  /* 0x00b81f0003037f89 */ /* 0x000fe800000e0000 */
[----:B------:R-:W1:Y:S04]  /*1d20*/  SHFL.IDX PT, R16, R0, 0x4, 0x181f ;  /* 0x00981f0000107f89 */ /* 0x000e6800000e0000 */
[----:B------:R1:W2:Y:S04]  /*1d30*/  SHFL.IDX PT, R15, R0, 0x5, 0x181f ;  /* 0x00b81f00000f7f89 */ /* 0x0002a800000e0000 */
[----:B------:R4:W-:Y:S01]  /*1d40*/  @P1 LDGSTS.E.BYPASS.LTC128B.128 [R227+0x3100], [R6.64], !P4 ;  /* 0x0310000006e31fae */ /* 0x0009e2000e101d50 */
[----:B-1----:R-:W-:-:S04]  /*1d50*/  LEA.HI R0, R13, R14, RZ, 0x1 ;  /* 0x0000000e0d007211 */ /* 0x002fc800078f08ff */
[----:B------:R-:W-:Y:S02]  /*1d60*/  LOP3.LUT R0, R0, 0xfffffffe, RZ, 0xc0, !PT ;  /* 0xfffffffe00007812 */ /* 0x000fe400078ec0ff */
[----:B----4-:R-:W-:-:S03]  /*1d70*/  @P0 LEA R6, P1, R22, R5, 0x1 ;  /* 0x0000000516060211 */ /* 0x010fc600078208ff */
[----:B------:R-:W-:Y:S02]  /*1d80*/  IMAD.IADD R14, R14, 0x1, -R0 ;  /* 0x000000010e0e7824 */ /* 0x000fe400078e0a00 */
[----:B------:R-:W-:Y:S01]  /*1d90*/  IMAD.SHL.U32 R0, R21, 0x40, RZ ;  /* 0x0000004015007824 */ /* 0x000fe200078e00ff */
[--C-:B------:R-:W-:Y:S01]  /*1da0*/  @P0 LEA.HI.X R7, R22, R8, R225.reuse, 0x1, P1 ;  /* 0x0000000816070211 */ /* 0x100fe200008f0ce1 */
[----:B------:R-:W-:Y:S01]  /*1db0*/  IMAD.SHL.U32 R5, R24, 0x40, RZ ;  /* 0x0000004018057824 */ /* 0x000fe200078e00ff */
[----:B-----5:R-:W-:Y:S02]  /*1dc0*/  @P6 LEA R12, P1, R22, R12, 0x1 ;  /* 0x0000000c160c6211 */ /* 0x020fe400078208ff */
[----:B------:R-:W-:Y:S01]  /*1dd0*/  LOP3.LUT R0, R0, 0x1c0, RZ, 0xc0, !PT ;  /* 0x000001c000007812 */ /* 0x000fe200078ec0ff */
[----:B------:R1:W-:Y:S01]  /*1de0*/  @P0 LDGSTS.E.BYPASS.LTC128B.128 [R227+0x3900], [R6.64], !P4 ;  /* 0x0390000006e30fae */ /* 0x0003e2000e101d50 */
[C---:B------:R-:W-:Y:S02]  /*1df0*/  @P5 LEA R10, P0, R22.reuse, R10, 0x1 ;  /* 0x0000000a160a5211 */ /* 0x040fe400078008ff */
[----:B------:R-:W-:-:S02]  /*1e00*/  @P6 LEA.HI.X R13, R22, R11, R225, 0x1, P1 ;  /* 0x0000000b160d6211 */ /* 0x000fc400008f0ce1 */
[C---:B--2---:R-:W-:Y:S02]  /*1e10*/  @P3 LEA R8, P1, R22.reuse, R9, 0x1 ;  /* 0x0000000916083211 */ /* 0x044fe400078208ff */
[C-C-:B---3--:R-:W-:Y:S01]  /*1e20*/  @P5 LEA.HI.X R11, R22.reuse, R17, R225.reuse, 0x1, P0 ;  /* 0x00000011160b5211 */ /* 0x148fe200000f0ce1 */
[----:B------:R2:W-:Y:S01]  /*1e30*/  @P6 LDGSTS.E.BYPASS.LTC128B.128 [R227+0x4100], [R12.64], !P4 ;  /* 0x041000000ce36fae */ /* 0x0005e2000e101d50 */
[----:B------:R-:W-:Y:S02]  /*1e40*/  @P3 LEA.HI.X R9, R22, R16, R225, 0x1, P1 ;  /* 0x0000001016093211 */ /* 0x000fe400008f0ce1 */
[----:B------:R-:W-:Y:S01]  /*1e50*/  LOP3.LUT R201, R5, 0xfffffe00, RZ, 0xc0, !PT ;  /* 0xfffffe0005c97812 */ /* 0x000fe200078ec0ff */
[----:B------:R3:W-:Y:S01]  /*1e60*/  @P5 LDGSTS.E.BYPASS.LTC128B.128 [R227+0x4900], [R10.64], !P4 ;  /* 0x049000000ae35fae */ /* 0x0007e2000e101d50 */
[----:B------:R-:W-:-:S03]  /*1e70*/  LOP3.LUT P1, RZ, R21, 0x2, RZ, 0xc0, !PT ;  /* 0x0000000215ff7812 */ /* 0x000fc6000782c0ff */
[----:B------:R3:W-:Y:S01]  /*1e80*/  @P3 LDGSTS.E.BYPASS.LTC128B.128 [R227+0x5100], [R8.64], !P4 ;  /* 0x0510000008e33fae */ /* 0x0007e2000e101d50 */
[----:B-1----:R-:W-:Y:S01]  /*1e90*/  @P2 LEA R6, P0, R22, R3, 0x1 ;  /* 0x0000000316062211 */ /* 0x002fe200078008ff */
[----:B------:R-:W-:-:S03]  /*1ea0*/  IMAD.SHL.U32 R3, R19, 0x40, RZ ;  /* 0x0000004013037824 */ /* 0x000fc600078e00ff */
[C-C-:B------:R-:W-:Y:S02]  /*1eb0*/  @P2 LEA.HI.X R7, R22.reuse, R15, R225.reuse, 0x1, P0 ;  /* 0x0000000f16072211 */ /* 0x140fe400000f0ce1 */
[----:B------:R-:W-:Y:S02]  /*1ec0*/  LOP3.LUT R3, R3, 0x1c0, RZ, 0xc0, !PT ;  /* 0x000001c003037812 */ /* 0x000fe400078ec0ff */
[C---:B------:R-:W-:Y:S01]  /*1ed0*/  SHF.L.U64.HI R225, R22.reuse, 0x1, R225 ;  /* 0x0000000116e17819 */ /* 0x040fe200000102e1 */
[----:B------:R1:W-:Y:S01]  /*1ee0*/  @P2 LDGSTS.E.BYPASS.LTC128B.128 [R227+0x5900], [R6.64], !P4 ;  /* 0x0590000006e32fae */ /* 0x0003e2000e101d50 */
[----:B------:R-:W-:-:S03]  /*1ef0*/  ISETP.GE.AND P2, PT, R22, c[0x0][0x1d4], PT ;  /* 0x0000750016007a0c */ /* 0x000fc60003f46270 */
[----:B------:R-:W0:Y:S01]  /*1f00*/  LDGDEPBAR ;  /* 0x00000000000079af */ /* 0x000e220000000000 */
[----:B------:R-:W-:Y:S01]  /*1f10*/  ISETP.LT.OR P5, PT, R40, 0x1, P2 ;  /* 0x000000012800780c */ /* 0x000fe200017a1670 */
[----:B-1----:R-:W-:Y:S01]  /*1f20*/  IMAD.SHL.U32 R7, R18, 0x8, RZ ;  /* 0x0000000812077824 */ /* 0x002fe200078e00ff */
[----:B------:R-:W-:-:S04]  /*1f30*/  DEPBAR.LE SB0, 0x1 ;  /* 0x000080400000791a */ /* 0x000fc80000000000 */
[----:B------:R-:W-:-:S04]  /*1f40*/  DEPBAR.LE SB0, 0x0 ;  /* 0x000080000000791a */ /* 0x000fc80000000000 */
[----:B------:R-:W-:Y:S01]  /*1f50*/  IMAD.SHL.U32 R6, R14, 0x8, RZ ;  /* 0x000000080e067824 */ /* 0x000fe200078e00ff */
[----:B------:R-:W-:Y:S02]  /*1f60*/  LOP3.LUT R7, R0, 0x8, R7, 0xf8, !PT ;  /* 0x0000000800077812 */ /* 0x000fe400078ef807 */
[----:B------:R-:W-:Y:S02]  /*1f70*/  SHF.R.U32.HI R0, RZ, 0x3, R0 ;  /* 0x00000003ff007819 */ /* 0x000fe40000011600 */
[----:B------:R-:W-:Y:S02]  /*1f80*/  LOP3.LUT R5, R3, 0x8, R6, 0xf8, !PT ;  /* 0x0000000803057812 */ /* 0x000fe400078ef806 */
[----:B------:R-:W-:Y:S02]  /*1f90*/  SHF.R.U32.HI R3, RZ, 0x3, R3 ;  /* 0x00000003ff037819 */ /* 0x000fe40000011603 */
[----:B------:R-:W-:Y:S01]  /*1fa0*/  LOP3.LUT R0, R7, R0, RZ, 0x3c, !PT ;  /* 0x0000000007007212 */ /* 0x000fe200078e3cff */
[----:B------:R-:W-:Y:S01]  /*1fb0*/  IMAD.WIDE.U32 R6, R233, c[0x0][0x208], RZ ;  /* 0x00008200e9067a25 */ /* 0x000fe200078e00ff */
[----:B------:R-:W-:-:S03]  /*1fc0*/  LOP3.LUT R200, R5, R3, RZ, 0x3c, !PT ;  /* 0x0000000305c87212 */ /* 0x000fc600078e3cff */
[----:B------:R-:W-:Y:S02]  /*1fd0*/  IMAD R3, R209, 0x400, R201 ;  /* 0x00000400d1037824 */ /* 0x000fe400078e02c9 */
[----:B------:R-:W-:Y:S02]  /*1fe0*/  IMAD R0, R14, 0x200, R0 ;  /* 0x000002000e007824 */ /* 0x000fe400078e0200 */
[----:B------:R-:W-:Y:S02]  /*1ff0*/  IMAD.IADD R3, R200, 0x1, R3 ;  /* 0x00000001c8037824 */ /* 0x000fe400078e0203 */
[----:B------:R-:W-:Y:S01]  /*2000*/  IMAD.SHL.U32 R208, R0, 0x2, RZ ;  /* 0x0000000200d07824 */ /* 0x000fe200078e00ff */
[----:B------:R-:W-:Y:S01]  /*2010*/  BAR.SYNC.DEFER_BLOCKING 0x0 ;  /* 0x0000000000007b1d */ /* 0x000fe20000010000 */
[----:B------:R-:W-:Y:S02]  /*2020*/  IMAD.SHL.U32 R215, R3, 0x2, RZ ;  /* 0x0000000203d77824 */ /* 0x000fe400078e00ff */
[----:B------:R-:W-:Y:S01]  /*2030*/  IMAD R0, R23, c[0x0][0x208], RZ ;  /* 0x0000820017007a24 */ /* 0x000fe200078e02ff */
[C---:B------:R-:W-:Y:S01]  /*2040*/  IADD3 R5, R208.reuse, 0x3100, RZ ;  /* 0x00003100d0057810 */ /* 0x040fe20007ffe0ff */
[----:B------:R-:W-:Y:S01]  /*2050*/  IMAD R3, R41, c[0x0][0x218], RZ ;  /* 0x0000860029037a24 */ /* 0x000fe200078e02ff */
[----:B------:R-:W-:Y:S01]  /*2060*/  IADD3 R219, R208, 0x3120, RZ ;  /* 0x00003120d0db7810 */ /* 0x000fe20007ffe0ff */
[----:B------:R-:W-:Y:S01]  /*2070*/  IMAD R0, R233, c[0x0][0x20c], R0 ;  /* 0x00008300e9007a24 */ /* 0x000fe200078e0200 */
[----:B------:R-:W-:Y:S01]  /*2080*/  @P1 IADD3 R219, R5, -0x20, RZ ;  /* 0xffffffe005db1810 */ /* 0x000fe20007ffe0ff */
[----:B------:R-:W-:Y:S01]  /*2090*/  IMAD R3, R228, c[0x0][0x21c], R3 ;  /* 0x00008700e4037a24 */ /* 0x000fe200078e0203 */
[----:B------:R-:W-:Y:S01]  /*20a0*/  LOP3.LUT P1, RZ, R21, 0x4, RZ, 0xc0, !PT ;  /* 0x0000000415ff7812 */ /* 0x000fe2000782c0ff */
[----:B------:R-:W-:Y:S01]  /*20b0*/  IMAD.IADD R7, R7, 0x1, R0 ;  /* 0x0000000107077824 */ /* 0x000fe200078e0200 */
[C---:B------:R-:W-:Y:S01]  /*20c0*/  IADD3 R224, R219.reuse, 0x800, RZ ;  /* 0x00000800dbe07810 */ /* 0x040fe20007ffe0ff */
[----:B------:R-:W-:Y:S01]  /*20d0*/  IMAD R218, R2, 0x2, R215 ;  /* 0x0000000202da7824 */ /* 0x000fe200078e02d7 */
[C---:B------:R-:W-:Y:S01]  /*20e0*/  IADD3 R223, R219.reuse, 0x1000, RZ ;  /* 0x00001000dbdf7810 */ /* 0x040fe20007ffe0ff */
[----:B------:R-:W-:Y:S01]  /*20f0*/  IMAD.WIDE.U32 R6, R228, c[0x0][0x218], R6 ;  /* 0x00008600e4067a25 */ /* 0x000fe200078e0006 */
[----:B------:R-:W-:-:S02]  /*2100*/  IADD3 R222, R219, 0x1800, RZ ;  /* 0x00001800dbde7810 */ /* 0x000fc40007ffe0ff */
[----:B------:R-:W-:Y:S01]  /*2110*/  IADD3 R221, R219, 0x2000, RZ ;  /* 0x00002000dbdd7810 */ /* 0x000fe20007ffe0ff */
[----:B------:R-:W-:Y:S01]  /*2120*/  IMAD R216, R4, 0x2, R215 ;  /* 0x0000000204d87824 */ /* 0x000fe200078e02d7 */
[----:B------:R-:W-:-:S03]  /*2130*/  IADD3 R0, P0, R6, UR20, RZ ;  /* 0x0000001406007c10 */ /* 0x000fc6000ff1e0ff */
[----:B------:R-:W-:Y:S01]  /*2140*/  IMAD R217, R2, 0x2, R216 ;  /* 0x0000000202d97824 */ /* 0x000fe200078e02d8 */
[----:B--2---:R-:W-:Y:S01]  /*2150*/  LDSM.16.M88.4 R12, [R215+0x6100] ;  /* 0x00610000d70c783b */ /* 0x004fe20000000200 */
[----:B------:R-:W-:Y:S02]  /*2160*/  IADD3.X R6, R7, UR12, R3, P0, !PT ;  /* 0x0000000c07067c10 */ /* 0x000fe400087fe403 */
[C---:B------:R-:W-:Y:S01]  /*2170*/  LEA R3, P0, R0.reuse, c[0x0][0x1f8], 0x1 ;  /* 0x00007e0000037a11 */ /* 0x040fe200078008ff */
[----:B---3--:R-:W-:Y:S03]  /*2180*/  LDSM.16.M88.4 R8, [R215+0x8100] ;  /* 0x00810000d708783b */ /* 0x008fe60000000200 */
[----:B------:R-:W-:Y:S01]  /*2190*/  LEA.HI.X R0, R0, c[0x0][0x1fc], R6, 0x1, P0 ;  /* 0x00007f0000007a11 */ /* 0x000fe200000f0c06 */
[----:B------:R-:W1:Y:S01]  /*21a0*/  LDSM.16.M88.4 R24, [R208+0x4100] ;  /* 0x00410000d018783b */ /* 0x000e620000000200 */
[----:B------:R-:W-:-:S03]  /*21b0*/  ISETP.LT.OR P0, PT, R40, 0x11, P2 ;  /* 0x000000112800780c */ /* 0x000fc60001701670 */
[----:B------:R-:W-:Y:S04]  /*21c0*/  LDSM.16.M88.4 R32, [R208+0x3100] ;  /* 0x00310000d020783b */ /* 0x000fe80000000200 */
[----:B------:R-:W-:Y:S04]  /*21d0*/  LDSM.16.M88.4 R28, [R208+0x3900] ;  /* 0x00390000d01c783b */ /* 0x000fe80000000200 */
[----:B------:R-:W-:Y:S04]  /*21e0*/  LDSM.16.M88.4 R16, [R208+0x4900] ;  /* 0x00490000d010783b */ /* 0x000fe80000000200 */
[----:B------:R-:W-:Y:S04]  /*21f0*/  LDSM.16.M88.4 R36, [R208+0x5100] ;  /* 0x00510000d024783b */ /* 0x000fe80000000200 */
[----:B------:R-:W2:Y:S04]  /*2200*/  SHFL.IDX PT, R5, R3, RZ, 0x181f ;  /* 0x00181fff03057589 */ /* 0x000ea800000e0000 */
[----:B------:R-:W-:Y:S04]  /*2210*/  SHFL.IDX PT, R6, R3, 0x1, 0x181f ;  /* 0x00381f0003067f89 */ /* 0x000fe800000e0000 */
[----:B------:R-:W-:Y:S04]  /*2220*/  SHFL.IDX PT, R7, R3, 0x2, 0x181f ;  /* 0x00581f0003077f89 */ /* 0x000fe800000e0000 */
[----:B------:R-:W3:Y:S04]  /*2230*/  SHFL.IDX PT, R23, R0, RZ, 0x181f ;  /* 0x00181fff00177589 */ /* 0x000ee800000e0000 */
[----:B------:R-:W-:Y:S01]  /*2240*/  SHFL.IDX PT, R41, R0, 0x2, 0x181f ;  /* 0x00581f0000297f89 */ /* 0x000fe200000e0000 */
[----:B-1----:R-:W-:Y:S03]  /*2250*/  HMMA.16816.F32.BF16 R184, R12, R24, RZ ;  /* 0x000000180cb8723c */ /* 0x002fe600000418ff */
[----:B------:R-:W-:Y:S01]  /*2260*/  SHFL.IDX PT, R42, R0, 0x3, 0x181f ;  /* 0x00781f00002a7f89 */ /* 0x000fe200000e0000 */
[----:B--2---:R-:W-:-:S03]  /*2270*/  IADD3 R22, P6, R5, R226, RZ ;  /* 0x000000e205167210 */ /* 0x004fc60007fde0ff */
[----:B------:R-:W-:Y:S01]  /*2280*/  LDSM.16.M88.4 R68, [R219] ;  /* 0x00000000db44783b */ /* 0x000fe20000000200 */
[C---:B------:R-:W-:Y:S03]  /*2290*/  HMMA.16816.F32.BF16 R80, R8.reuse, R24, RZ ;  /* 0x000000180850723c */ /* 0x040fe600000418ff */
[----:B------:R-:W-:Y:S04]  /*22a0*/  SHFL.IDX PT, R5, R3, 0x4, 0x181f ;  /* 0x00981f0003057f89 */ /* 0x000fe800000e0000 */
[----:B------:R-:W-:Y:S01]  /*22b0*/  SHFL.IDX PT, R21, R0, 0x5, 0x181f ;  /* 0x00b81f0000157f89 */ /* 0x000fe200000e0000 */
[-C--:B------:R-:W-:Y:S01]  /*22c0*/  HMMA.16816.F32.BF16 R96, R8, R26.reuse, RZ ;  /* 0x0000001a0860723c */ /* 0x080fe200000418ff */
[----:B---3--:R-:W-:Y:S01]  /*22d0*/  IMAD.X R23, R23, 0x1, R225, P6 ;  /* 0x0000000117177824 */ /* 0x008fe200030e06e1 */
[----:B------:R-:W-:Y:S01]  /*22e0*/  ISETP.LT.OR P6, PT, R40, 0x21, P2 ;  /* 0x000000212800780c */ /* 0x000fe200017c1670 */
[----:B------:R-:W-:Y:S04]  /*22f0*/  LDSM.16.M88.4 R48, [R219+0x800] ;  /* 0x00080000db30783b */ /* 0x000fe80000000200 */
[----:B------:R-:W-:Y:S01]  /*2300*/  LDSM.16.M88.4 R44, [R219+0x1000] ;  /* 0x00100000db2c783b */ /* 0x000fe20000000200 */
[----:B------:R-:W-:Y:S03]  /*2310*/  HMMA.16816.F32.BF16 R144, R12, R26, RZ ;  /* 0x0000001a0c90723c */ /* 0x000fe600000418ff */
[----:B------:R-:W1:Y:S05]  /*2320*/  LDSM.16.M88.4 R24, [R208+0x5900] ;  /* 0x00590000d018783b */ /* 0x000e6a0000000200 */
[C---:B------:R-:W-:Y:S08]  /*2330*/  HMMA.16816.F32.BF16 R52, R8.reuse, R32, RZ ;  /* 0x000000200834723c */ /* 0x040ff000000418ff */
[C---:B------:R-:W-:Y:S08]  /*2340*/  HMMA.16816.F32.BF16 R92, R8.reuse, R34, RZ ;  /* 0x00000022085c723c */ /* 0x040ff000000418ff */
[C---:B------:R-:W-:Y:S08]  /*2350*/  HMMA.16816.F32.BF16 R84, R8.reuse, R28, RZ ;  /* 0x0000001c0854723c */ /* 0x040ff000000418ff */
[C---:B------:R-:W-:Y:S08]  /*2360*/  HMMA.16816.F32.BF16 R100, R8.reuse, R30, RZ ;  /* 0x0000001e0864723c */ /* 0x040ff000000418ff */
[----:B------:R-:W-:Y:S08]  /*2370*/  HMMA.16816.F32.BF16 R60, R8, R16, RZ ;  /* 0x00000010083c723c */ /* 0x000ff000000418ff */
[-C--:B-1----:R-:W-:Y:S08]  /*2380*/  HMMA.16816.F32.BF16 R120, R12, R24.reuse, RZ ;  /* 0x000000180c78723c */ /* 0x082ff000000418ff */
[C---:B------:R-:W-:Y:S01]  /*2390*/  HMMA.16816.F32.BF16 R76, R8.reuse, R24, RZ ;  /* 0x00000018084c723c */ /* 0x040fe200000418ff */
[----:B------:R-:W-:Y:S04]  /*23a0*/  SHFL.IDX PT, R24, R0, 0x1, 0x181f ;  /* 0x00381f0000187f89 */ /* 0x000fe800000e0000 */
[----:B------:R1:W-:Y:S03]  /*23b0*/  SHFL.IDX PT, R25, R0, 0x4, 0x181f ;  /* 0x00981f0000197f89 */ /* 0x0003e600000e0000 */
[C---:B------:R-:W-:Y:S08]  /*23c0*/  HMMA.16816.F32.BF16 R108, R8.reuse, R18, RZ ;  /* 0x00000012086c723c */ /* 0x040ff000000418ff */
[C---:B------:R-:W-:Y:S08]  /*23d0*/  HMMA.16816.F32.BF16 R56, R8.reuse, R36, RZ ;  /* 0x000000240838723c */ /* 0x040ff000000418ff */
[----:B------:R-:W-:Y:S01]  /*23e0*/  HMMA.16816.F32.BF16 R124, R8, R38, RZ ;  /* 0x00000026087c723c */ /* 0x000fe200000418ff */
[----:B-1----:R-:W-:-:S07]  /*23f0*/  IMAD.MOV.U32 R0, RZ, RZ, 0x40 ;  /* 0x00000040ff007424 */ /* 0x002fce00078e00ff */
[----:B------:R-:W-:Y:S01]  /*2400*/  HMMA.16816.F32.BF16 R116, R8, R26, RZ ;  /* 0x0000001a0874723c */ /* 0x000fe200000418ff */
[----:B------:R-:W-:Y:S01]  /*2410*/  SHFL.IDX PT, R8, R3, 0x3, 0x181f ;  /* 0x00781f0003087f89 */ /* 0x000fe200000e0000 */
[----:B------:R-:W-:-:S03]  /*2420*/  SEL R0, R0, 0xffffffc0, !P1 ;  /* 0xffffffc000007807 */ /* 0x000fc60004800000 */
[----:B------:R-:W-:Y:S02]  /*2430*/  SHFL.IDX PT, R3, R3, 0x5, 0x181f ;  /* 0x00b81f0003037f89 */ /* 0x000fe400000e0000 */
[----:B------:R-:W-:Y:S01]  /*2440*/  IMAD.IADD R214, R208, 0x1, R0 ;  /* 0x00000001d0d67824 */ /* 0x000fe200078e0200 */
[----:B------:R-:W-:Y:S01]  /*2450*/  HMMA.16816.F32.BF16 R132, R12, R16, RZ ;  /* 0x000000100c84723c */ /* 0x000fe200000418ff */
[----:B------:R-:W-:Y:S01]  /*2460*/  IMAD.IADD R213, R0, 0x1, R219 ;  /* 0x0000000100d57824 */ /* 0x000fe200078e02db */
[----:B------:R-:W-:-:S06]  /*2470*/  IADD3 R0, R229, -0x1, RZ ;  /* 0xffffffffe5007810 */ /* 0x000fcc0007ffe0ff */
[C---:B------:R-:W-:Y:S01]  /*2480*/  HMMA.16816.F32.BF16 R164, R12.reuse, R18, RZ ;  /* 0x000000120ca4723c */ /* 0x040fe200000418ff */
[----:B------:R-:W1:Y:S07]  /*2490*/  LDSM.16.M88.4 R16, [R218+0x8100] ;  /* 0x00810000da10783b */ /* 0x000e6e0000000200 */
[C---:B------:R-:W-:Y:S08]  /*24a0*/  HMMA.16816.F32.BF16 R148, R12.reuse, R32, RZ ;  /* 0x000000200c94723c */ /* 0x040ff000000418ff */
[C---:B------:R-:W-:Y:S01]  /*24b0*/  HMMA.16816.F32.BF16 R152, R12.reuse, R34, RZ ;  /* 0x000000220c98723c */ /* 0x040fe200000418ff */
[----:B------:R-:W-:Y:S07]  /*24c0*/  LDSM.16.M88.4 R32, [R219+0x2000] ;  /* 0x00200000db20783b */ /* 0x000fee0000000200 */
[C---:B------:R-:W-:Y:S08]  /*24d0*/  HMMA.16816.F32.BF16 R168, R12.reuse, R28, RZ ;  /* 0x0000001c0ca8723c */ /* 0x040ff000000418ff */
[C---:B------:R-:W-:Y:S01]  /*24e0*/  HMMA.16816.F32.BF16 R136, R12.reuse, R30, RZ ;  /* 0x0000001e0c88723c */ /* 0x040fe200000418ff */
[----:B------:R-:W-:Y:S07]  /*24f0*/  LDSM.16.M88.4 R28, [R219+0x2800] ;  /* 0x00280000db1c783b */ /* 0x000fee0000000200 */
[C---:B------:R-:W-:Y:S08]  /*2500*/  HMMA.16816.F32.BF16 R128, R12.reuse, R36, RZ ;  /* 0x000000240c80723c */ /* 0x040ff000000418ff */
[C---:B------:R-:W-:Y:S01]  /*2510*/  HMMA.16816.F32.BF16 R180, R12.reuse, R38, RZ ;  /* 0x000000260cb4723c */ /* 0x040fe200000418ff */
[----:B------:R-:W2:Y:S07]  /*2520*/  LDSM.16.M88.4 R36, [R219+0x1800] ;  /* 0x00180000db24783b */ /* 0x000eae0000000200 */
[----:B------:R-:W-:Y:S07]  /*2530*/  HMMA.16816.F32.BF16 R112, R12, R26, RZ ;  /* 0x0000001a0c70723c */ /* 0x000fee00000418ff */
[-C--:B------:R-:W-:Y:S01]  /*2540*/  IADD3 R12, P3, R6, R226.reuse, RZ ;  /* 0x000000e2060c7210 */ /* 0x080fe20007f7e0ff */
[----:B-1----:R-:W-:Y:S04]  /*2550*/  HMMA.16816.F32.BF16 R104, R16, R68, R52 ;  /* 0x000000441068723c */ /* 0x002fe80000041834 */
[----:B------:R-:W-:Y:S01]  /*2560*/  IMAD.X R13, R24, 0x1, R225, P3 ;  /* 0x00000001180d7824 */ /* 0x000fe200018e06e1 */
[----:B------:R-:W-:-:S03]  /*2570*/  IADD3 R14, P3, R7, R226, RZ ;  /* 0x000000e2070e7210 */ /* 0x000fc60007f7e0ff */
[C---:B------:R-:W-:Y:S02]  /*2580*/  HMMA.16816.F32.BF16 R84, R16.reuse, R48, R84 ;  /* 0x000000301054723c */ /* 0x040fe40000041854 */
[--C-:B------:R-:W-:Y:S01]  /*2590*/  IMAD.X R15, R41, 0x1, R225.reuse, P3 ;  /* 0x00000001290f7824 */ /* 0x100fe200018e06e1 */
[----:B------:R-:W-:Y:S02]  /*25a0*/  IADD3 R6, P3, R8, R226, RZ ;  /* 0x000000e208067210 */ /* 0x000fe40007f7e0ff */
[----:B------:R-:W1:Y:S03]  /*25b0*/  LDSM.16.M88.4 R8, [R218+0x6100] ;  /* 0x00610000da08783b */ /* 0x000e660000000200 */
[----:B------:R-:W-:Y:S01]  /*25c0*/  IMAD.X R7, R42, 0x1, R225, P3 ;  /* 0x000000012a077824 */ /* 0x000fe200018e06e1 */
[----:B------:R-:W-:Y:S01]  /*25d0*/  @!PT LDS RZ, [RZ] ;  /* 0x00000000fffff984 */ /* 0x000fe20000000800 */
[----:B------:R-:W-:Y:S01]  /*25e0*/  @!PT LDS RZ, [RZ] ;  /* 0x00000000fffff984 */ /* 0x000fe20000000800 */
[----:B------:R-:W-:Y:S01]  /*25f0*/  @!PT LDS RZ, [RZ] ;  /* 0x00000000fffff984 */ /* 0x000fe20000000800 */
[----:B------:R3:W-:Y:S01]  /*2600*/  LDGSTS.E.BYPASS.LTC128B.128 [R227+0x100], [R22.64], !P5 ;  /* 0x0010000016e37fae */ /* 0x0007e2000e901d50 */
[C---:B------:R-:W-:Y:S01]  /*2610*/  ISETP.LT.OR P5, PT, R40.reuse, 0x31, P2 ;  /* 0x000000312800780c */ /* 0x040fe200017a1670 */
[----:B------:R-:W-:Y:S01]  /*2620*/  HMMA.16816.F32.BF16 R80, R16, R44, R80 ;  /* 0x0000002c1050723c */ /* 0x000fe20000041850 */
[C---:B------:R-:W-:Y:S01]  /*2630*/  ISETP.LT.OR P3, PT, R40.reuse, 0x41, P2 ;  /* 0x000000412800780c */ /* 0x040fe20001761670 */
[----:B------:R4:W-:Y:S01]  /*2640*/  LDGSTS.E.BYPASS.LTC128B.128 [R227+0x900], [R12.64], !P0 ;  /* 0x009000000ce37fae */ /* 0x0009e2000c101d50 */
[----:B------:R-:W-:-:S03]  /*2650*/  ISETP.LT.OR P2, PT, R40, 0x51, P2 ;  /* 0x000000512800780c */ /* 0x000fc60001741670 */
[----:B------:R5:W-:Y:S02]  /*2660*/  LDGSTS.E.BYPASS.LTC128B.128 [R227+0x1100], [R14.64], !P6 ;  /* 0x011000000ee37fae */ /* 0x000be4000f101d50 */
[C---:B--2---:R-:W-:Y:S04]  /*2670*/  HMMA.16816.F32.BF16 R40, R16.reuse, R36, R60 ;  /* 0x000000241028723c */ /* 0x044fe8000004183c */
[----:B------:R3:W-:Y:S04]  /*2680*/  LDGSTS.E.BYPASS.LTC128B.128 [R227+0x1900], [R6.64], !P5 ;  /* 0x0190000006e37fae */ /* 0x0007e8000e901d50 */
[C---:B------:R-:W-:Y:S08]  /*2690*/  HMMA.16816.F32.BF16 R76, R16.reuse, R28, R76 ;  /* 0x0000001c104c723c */ /* 0x040ff0000004184c */
[----:B------:R-:W-:Y:S01]  /*26a0*/  HMMA.16816.F32.BF16 R92, R16, R70, R92 ;  /* 0x00000046105c723c */ /* 0x000fe2000004185c */
[----:B----4-:R-:W-:-:S07]  /*26b0*/  IADD3 R12, P0, R5, R226, RZ ;  /* 0x000000e2050c7210 */ /* 0x010fce0007f1e0ff */
[C---:B------:R-:W-:Y:S01]  /*26c0*/  HMMA.16816.F32.BF16 R100, R16.reuse, R50, R100 ;  /* 0x000000321064723c */ /* 0x040fe20000041864 */
[--C-:B------:R-:W-:Y:S01]  /*26d0*/  IMAD.X R13, R25, 0x1, R225.reuse, P0 ;  /* 0x00000001190d7824 */ /* 0x100fe200000e06e1 */
[----:B-----5:R-:W-:Y:S02]  /*26e0*/  IADD3 R14, P0, R3, R226, RZ ;  /* 0x000000e2030e7210 */ /* 0x020fe40007f1e0ff */
[----:B------:R-:W-:Y:S02]  /*26f0*/  IADD3 R3, R227, 0x100, RZ ;  /* 0x00000100e3037810 */ /* 0x000fe40007ffe0ff */
[----:B------:R2:W-:Y:S01]  /*2700*/  LDGSTS.E.BYPASS.LTC128B.128 [R227+0x2100], [R12.64], !P3 ;  /* 0x021000000ce37fae */ /* 0x0005e2000d901d50 */
[----:B------:R-:W-:Y:S01]  /*2710*/  IMAD.X R15, R21, 0x1, R225, P0 ;  /* 0x00000001150f7824 */ /* 0x000fe200000e06e1 */
[----:B------:R-:W-:Y:S01]  /*2720*/  HMMA.16816.F32.BF16 R96, R16, R46, R96 ;  /* 0x0000002e1060723c */ /* 0x000fe20000041860 */
[----:B------:R-:W-:Y:S01]  /*2730*/  ISETP.GT.AND P0, PT, R0, R220, PT ;  /* 0x000000dc0000720c */ /* 0x000fe20003f04270 */
[----:B------:R-:W-:Y:S01]  /*2740*/  STL [R1+0xc], R3 ;  /* 0x00000c0301007387 */ /* 0x000fe20000100800 */
[----:B------:R-:W-:-:S02]  /*2750*/  LOP3.LUT R0, R200, R201, RZ, 0xfc, !PT ;  /* 0x000000c9c8007212 */ /* 0x000fc400078efcff */
[----:B------:R-:W-:Y:S01]  /*2760*/  ISETP.GT.AND P3, PT, R230, 0x5f, PT ;  /* 0x0000005fe600780c */ /* 0x000fe20003f64270 */
[----:B------:R2:W-:Y:S01]  /*2770*/  LDGSTS.E.BYPASS.LTC128B.128 [R227+0x2900], [R14.64], !P2 ;  /* 0x029000000ee37fae */ /* 0x0005e2000d101d50 */
[----:B------:R-:W-:Y:S01]  /*2780*/  IADD3 R220, R219, 0x2800, RZ ;  /* 0x00002800dbdc7810 */ /* 0x000fe20007ffe0ff */
[C---:B------:R-:W-:Y:S02]  /*2790*/  HMMA.16816.F32.BF16 R108, R16.reuse, R38, R108 ;  /* 0x00000026106c723c */ /* 0x040fe4000004186c */
[----:B------:R-:W-:Y:S04]  /*27a0*/  LDSM.16.M88.4 R24, [R216+0x8100] ;  /* 0x00810000d818783b */ /* 0x000fe80000000200 */
[----:B------:R-:W4:Y:S02]  /*27b0*/  LDSM.16.M88.4 R72, [R214+0x5100] ;  /* 0x00510000d648783b */ /* 0x000f240000000200 */
[C---:B------:R-:W-:Y:S02]  /*27c0*/  HMMA.16816.F32.BF16 R156, R16.reuse, R34, R124 ;  /* 0x00000022109c723c */ /* 0x040fe4000004187c */
[----:B------:R-:W5:Y:S04]  /*27d0*/  LDSM.16.M88.4 R52, [R214+0x4900] ;  /* 0x00490000d634783b */ /* 0x000f680000000200 */
[----:B------:R-:W3:Y:S02]  /*27e0*/  LDSM.16.M88.4 R60, [R214+0x3900] ;  /* 0x00390000d63c783b */ /* 0x000ee40000000200 */
[----:B------:R-:W-:Y:S02]  /*27f0*/  HMMA.16816.F32.BF16 R140, R16, R30, R116 ;  /* 0x0000001e108c723c */ /* 0x000fe40000041874 */
[----:B------:R-:W-:Y:S04]  /*2800*/  LDSM.16.M88.4 R64, [R214+0x3100] ;  /* 0x00310000d640783b */ /* 0x000fe80000000200 */
[----:B------:R-:W-:Y:S02]  /*2810*/  LDSM.16.M88.4 R88, [R214+0x5900] ;  /* 0x00590000d658783b */ /* 0x000fe40000000200 */
[----:B-1----:R-:W-:Y:S02]  /*2820*/  HMMA.16816.F32.BF16 R148, R8, R68, R148 ;  /* 0x000000440894723c */ /* 0x002fe40000041894 */
[----:B------:R-:W0:Y:S06]  /*2830*/  LDGDEPBAR ;  /* 0x00000000000079af */ /* 0x000e2c0000000000 */
[----:B--2---:R-:W-:Y:S01]  /*2840*/  HMMA.16816.F32.BF16 R12, R16, R32, R56 ;  /* 0x00000020100c723c */ /* 0x004fe20000041838 */
[----:B------:R-:W1:Y:S04]  /*2850*/  LDSM.16.M88.4 R56, [R214+0x4100] ;  /* 0x00410000d638783b */ /* 0x000e680000000200 */
[----:B------:R-:W2:Y:S03]  /*2860*/  LDSM.16.M88.4 R16, [R216+0x6100] ;  /* 0x00610000d810783b */ /* 0x000ea60000000200 */
[C---:B------:R-:W-:Y:S08]  /*2870*/  HMMA.16816.F32.BF16 R188, R8.reuse, R36, R132 ;  /* 0x0000002408bc723c */ /* 0x040ff00000041884 */
[C---:B------:R-:W-:Y:S08]  /*2880*/  HMMA.16816.F32.BF16 R168, R8.reuse, R48, R168 ;  /* 0x0000003008a8723c */ /* 0x040ff000000418a8 */
[C---:B------:R-:W-:Y:S08]  /*2890*/  HMMA.16816.F32.BF16 R68, R8.reuse, R70, R152 ;  /* 0x000000460844723c */ /* 0x040ff00000041898 */
[C---:B------:R-:W-:Y:S01]  /*28a0*/  HMMA.16816.F32.BF16 R132, R8.reuse, R50, R136 ;  /* 0x000000320884723c */ /* 0x040fe20000041888 */
[----:B------:R-:W-:Y:S07]  /*28b0*/  LDSM.16.M88.4 R48, [R213] ;  /* 0x00000000d530783b */ /* 0x000fee0000000200 */
[C---:B------:R-:W-:Y:S08]  /*28c0*/  HMMA.16816.F32.BF16 R184, R8.reuse, R44, R184 ;  /* 0x0000002c08b8723c */ /* 0x040ff000000418b8 */
[C---:B------:R-:W-:Y:S01]  /*28d0*/  HMMA.16816.F32.BF16 R144, R8.reuse, R46, R144 ;  /* 0x0000002e0890723c */ /* 0x040fe20000041890 */
[----:B------:R-:W-:Y:S07]  /*28e0*/  LDSM.16.M88.4 R44, [R213+0x800] ;  /* 0x00080000d52c783b */ /* 0x000fee0000000200 */
[C---:B------:R-:W-:Y:S01]  /*28f0*/  HMMA.16816.F32.BF16 R164, R8.reuse, R38, R164 ;  /* 0x0000002608a4723c */ /* 0x040fe200000418a4 */
[----:B------:R-:W-:Y:S07]  /*2900*/  LDSM.16.M88.4 R36, [R213+0x1800] ;  /* 0x00180000d524783b */ /* 0x000fee0000000200 */
[C---:B------:R-:W-:Y:S08]  /*2910*/  HMMA.16816.F32.BF16 R192, R8.reuse, R32, R128 ;  /* 0x0000002008c0723c */ /* 0x040ff00000041880 */
[C---:B------:R-:W-:Y:S08]  /*2920*/  HMMA.16816.F32.BF16 R196, R8.reuse, R28, R120 ;  /* 0x0000001c08c4723c */ /* 0x040ff00000041878 */
[C---:B------:R-:W-:Y:S01]  /*2930*/  HMMA.16816.F32.BF16 R180, R8.reuse, R34, R180 ;  /* 0x0000002208b4723c */ /* 0x040fe200000418b4 */
[----:B------:R-:W-:Y:S07]  /*2940*/  LDSM.16.M88.4 R32, [R213+0x2000] ;  /* 0x00200000d520783b */ /* 0x000fee0000000200 */
[----:B------:R-:W-:Y:S01]  /*2950*/  HMMA.16816.F32.BF16 R176, R8, R30, R112 ;  /* 0x0000001e08b0723c */ /* 0x000fe20000041870 */
[----:B------:R-:W2:Y:S04]  /*2960*/  LDSM.16.M88.4 R8, [R217+0x8100] ;  /* 0x00810000d908783b */ /* 0x000ea80000000200 */
[----:B------:R-:W2:Y:S03]  /*2970*/  LDSM.16.M88.4 R28, [R213+0x2800] ;  /* 0x00280000d51c783b */ /* 0x000ea60000000200 */
[C---:B----4-:R-:W-:Y:S01]  /*2980*/  HMMA.16816.F32.BF16 R128, R24.reuse, R72, R12 ;  /* 0x000000481880723c */ /* 0x050fe2000004180c */
[----:B------:R-:W4:Y:S07]  /*2990*/  LDSM.16.M88.4 R12, [R217+0x6100] ;  /* 0x00610000d90c783b */ /* 0x000f2e0000000200 */
[----:B-----5:R-:W-:Y:S01]  /*29a0*/  HMMA.16816.F32.BF16 R136, R24, R52, R40 ;  /* 0x000000341888723c */ /* 0x020fe20000041828 */
[----:B------:R-:W5:Y:S01]  /*29b0*/  LDSM.16.M88.4 R40, [R213+0x1000] ;  /* 0x00100000d528783b */ /* 0x000f620000000200 */
[----:B------:R-:W-:-:S06]  /*29c0*/  DEPBAR.LE SB0, 0x0 ;  /* 0x000080000000791a */ /* 0x000fcc0000000000 */
[C---:B---3--:R-:W-:Y:S08]  /*29d0*/  HMMA.16816.F32.BF16 R116, R24.reuse, R62, R100 ;  /* 0x0000003e1874723c */ /* 0x048ff00000041864 */
[C---:B------:R-:W-:Y:S08]  /*29e0*/  HMMA.16816.F32.BF16 R160, R24.reuse, R60, R84 ;  /* 0x0000003c18a0723c */ /* 0x040ff00000041854 */
[C---:B-1----:R-:W-:Y:S08]  /*29f0*/  HMMA.16816.F32.BF16 R152, R24.reuse, R56, R80 ;  /* 0x000000381898723c */ /* 0x042ff00000041850 */
[C---:B------:R-:W-:Y:S08]  /*2a00*/  HMMA.16816.F32.BF16 R120, R24.reuse, R66, R92 ;  /* 0x000000421878723c */ /* 0x040ff0000004185c */
[C---:B------:R-:W-:Y:S08]  /*2a10*/  HMMA.16816.F32.BF16 R112, R24.reuse, R58, R96 ;  /* 0x0000003a1870723c */ /* 0x040ff00000041860 */
[C---:B------:R-:W-:Y:S08]  /*2a20*/  HMMA.16816.F32.BF16 R100, R24.reuse, R90, R140 ;  /* 0x0000005a1864723c */ /* 0x040ff0000004188c */
[C---:B------:R-:W-:Y:S08]  /*2a30*/  HMMA.16816.F32.BF16 R172, R24.reuse, R64, R104 ;  /* 0x0000004018ac723c */ /* 0x040ff00000041868 */
[----:B------:R-:W-:Y:S08]  /*2a40*/  HMMA.16816.F32.BF16 R124, R24, R88, R76 ;  /* 0x00000058187c723c */ /* 0x000ff0000004184c */
[C---:B--2---:R-:W-:Y:S08]  /*2a50*/  HMMA.16816.F32.BF16 R96, R16.reuse, R64, R148 ;  /* 0x000000401060723c */ /* 0x044ff00000041894 */
[C---:B------:R-:W-:Y:S08]  /*2a60*/  HMMA.16816.F32.BF16 R92, R16.reuse, R66, R68 ;  /* 0x00000042105c723c */ /* 0x040ff00000041844 */
[C---:B------:R-:W-:Y:S08]  /*2a70*/  HMMA.16816.F32.BF16 R84, R16.reuse, R60, R168 ;  /* 0x0000003c1054723c */ /* 0x040ff000000418a8 */
[----:B------:R-:W-:Y:S08]  /*2a80*/  HMMA.16816.F32.BF16 R80, R16, R62, R132 ;  /* 0x0000003e1050723c */ /* 0x000ff00000041884 */
[C---:B------:R-:W-:Y:S08]  /*2a90*/  HMMA.16816.F32.BF16 R108, R24.reuse, R54, R108 ;  /* 0x00000036186c723c */ /* 0x040ff0000004186c */
[----:B------:R-:W-:Y:S08]  /*2aa0*/  HMMA.16816.F32.BF16 R104, R24, R74, R156 ;  /* 0x0000004a1868723c */ /* 0x000ff0000004189c */
[C---:B------:R-:W-:Y:S08]  /*2ab0*/  HMMA.16816.F32.BF16 R76, R16.reuse, R56, R184 ;  /* 0x00000038104c723c */ /* 0x040ff000000418b8 */
[C---:B------:R-:W-:Y:S08]  /*2ac0*/  HMMA.16816.F32.BF16 R68, R16.reuse, R58, R144 ;  /* 0x0000003a1044723c */ /* 0x040ff00000041890 */
[C---:B------:R-:W-:Y:S08]  /*2ad0*/  HMMA.16816.F32.BF16 R64, R16.reuse, R52, R188 ;  /* 0x000000341040723c */ /* 0x040ff000000418bc */
[C---:B------:R-:W-:Y:S08]  /*2ae0*/  HMMA.16816.F32.BF16 R60, R16.reuse, R54, R164 ;  /* 0x00000036103c723c */ /* 0x040ff000000418a4 */
[C---:B------:R-:W-:Y:S08]  /*2af0*/  HMMA.16816.F32.BF16 R56, R16.reuse, R72, R192 ;  /* 0x000000481038723c */ /* 0x040ff000000418c0 */
[C---:B------:R-:W-:Y:S08]  /*2b00*/  HMMA.16816.F32.BF16 R52, R16.reuse, R74, R180 ;  /* 0x0000004a1034723c */ /* 0x040ff000000418b4 */
[C---:B------:R-:W-:Y:S08]  /*2b10*/  HMMA.16816.F32.BF16 R24, R16.reuse, R88, R196 ;  /* 0x000000581018723c */ /* 0x040ff000000418c4 */
[----:B------:R-:W-:Y:S08]  /*2b20*/  HMMA.16816.F32.BF16 R16, R16, R90, R176 ;  /* 0x0000005a1010723c */ /* 0x000ff000000418b0 */
[C---:B------:R-:W-:Y:S08]  /*2b30*/  HMMA.16816.F32.BF16 R132, R8.reuse, R46, R116 ;  /* 0x0000002e0884723c */ /* 0x040ff00000041874 */
[----:B------:R-:W-:Y:S08]  /*2b40*/  HMMA.16816.F32.BF16 R116, R8, R30, R100 ;  /* 0x0000001e0874723c */ /* 0x000ff00000041864 */
[C---:B----4-:R-:W-:Y:S08]  /*2b50*/  HMMA.16816.F32.BF16 R100, R12.reuse, R48, R96 ;  /* 0x000000300c64723c */ /* 0x050ff00000041860 */
[C---:B------:R-:W-:Y:S08]  /*2b60*/  HMMA.16816.F32.BF16 R88, R12.reuse, R44, R84 ;  /* 0x0000002c0c58723c */ /* 0x040ff00000041854 */
[C---:B------:R-:W-:Y:S08]  /*2b70*/  HMMA.16816.F32.BF16 R96, R12.reuse, R50, R92 ;  /* 0x000000320c60723c */ /* 0x040ff0000004185c */
[----:B------:R-:W-:Y:S08]  /*2b80*/  HMMA.16816.F32.BF16 R84, R12, R46, R80 ;  /* 0x0000002e0c54723c */ /* 0x000ff00000041850 */
[C---:B------:R-:W-:Y:S08]  /*2b90*/  HMMA.16816.F32.BF16 R204, R8.reuse, R50, R120 ;  /* 0x0000003208cc723c */ /* 0x040ff00000041878 */
[-C--:B-----5:R-:W-:Y:S08]  /*2ba0*/  HMMA.16816.F32.BF16 R188, R8, R42.reuse, R112 ;  /* 0x0000002a08bc723c */ /* 0x0a0ff00000041870 */
        /* <DEDUP_REMOVED lines=11> */
[C---:B------:R-:W-:Y:S08]  /*2c60*/  HMMA.16816.F32.BF16 R60, R12.reuse, R38, R60 ;  /* 0x000000260c3c723c */ /* 0x040ff0000004183c */
[C---:B------:R-:W-:Y:S08]  /*2c70*/  HMMA.16816.F32.BF16 R56, R12.reuse, R32, R56 ;  /* 0x000000200c38723c */ /* 0x040ff00000041838 */
[C---:B------:R-:W-:Y:S08]  /*2c80*/  HMMA.16816.F32.BF16 R64, R12.reuse, R34, R52 ;  /* 0x000000220c40723c */ /* 0x040ff00000041834 */
[C---:B------:R-:W-:Y:S08]  /*2c90*/  HMMA.16816.F32.BF16 R72, R12.reuse, R28, R24 ;  /* 0x0000001c0c48723c */ /* 0x040ff00000041818 */
[----:B------:R-:W-:Y:S01]  /*2ca0*/  HMMA.16816.F32.BF16 R68, R12, R30, R16 ;  /* 0x0000001e0c44723c */ /* 0x000fe20000041810 */
[----:B------:R-:W-:Y:S06]  /*2cb0*/  BAR.SYNC.DEFER_BLOCKING 0x0 ;  /* 0x0000000000007b1d */ /* 0x000fec0000010000 */
[----:B------:R-:W-:Y:S05]  /*2cc0*/  @!P0 BRA `(.L_x_499) ;  /* 0x000003a000008947 */ /* 0x000fea0003800000 */
[----:B------:R-:W-:Y:S01]  /*2cd0*/  PLOP3.LUT P1, PT, PT, PT, UP3, 0x80, 0x0 ;  /* 0x000000000000781c */ /* 0x000fe20003f2f038 */
[----:B------:R-:W-:Y:S01]  /*2ce0*/  IMAD.MOV.U32 R228, RZ, RZ, RZ ;  /* 0x000000ffffe47224 */ /* 0x000fe200078e00ff */
[----:B------:R-:W-:-:S02]  /*2cf0*/  IADD3 R3, R230, R202, R231 ;  /* 0x000000cae6037210 */ /* 0x000fc40007ffe0e7 */
[----:B------:R-:W-:Y:S02]  /*2d00*/  PLOP3.LUT P0, PT, PT, PT, UP3, 0x80, 0x0 ;  /* 0x000000000000781c */ /* 0x000fe40003f0f038 */
[----:B------:R-:W-:-:S05]  /*2d10*/  IADD3 R5, R3, -0x60, RZ ;  /* 0xffffffa003057810 */ /* 0x000fca0007ffe0ff */
[----:B------:R-:W-:Y:S02]  /*2d20*/  IMAD.MOV.U32 R3, RZ, RZ, R5 ;  /* 0x000000ffff037224 */ /* 0x000fe400078e0005 */
[----:B------:R-:W-:-:S05]  /*2d30*/  @P1 IMAD.HI.U32 R6, R5, c[0x0][0x2bc], RZ ;  /* 0x0000af0005061a27 */ /* 0x000fca00078e00ff */
[----:B------:R-:W-:-:S04]  /*2d40*/  @P0 SHF.R.U32.HI R3, RZ, c[0x0][0x2c0], R6 ;  /* 0x0000b000ff030a19 */ /* 0x000fc80000011606 */
[----:B------:R-:W-:-:S04]  /*2d50*/  @!P3 IADD3 R7, P0, R3, UR14, RZ ;  /* 0x0000000e0307bc10 */ /* 0x000fc8000ff1e0ff */
[----:B------:R-:W-:Y:S02]  /*2d60*/  @!P3 LEA.HI.X.SX32 R8, R3, UR7, 0x1, P0 ;  /* 0x000000070308bc11 */ /* 0x000fe400080f0eff */
[----:B------:R-:W-:-:S04]  /*2d70*/  @!P3 LEA R6, P0, R7, c[0x0][0x2a0], 0x2 ;  /* 0x0000a8000706ba11 */ /* 0x000fc800078010ff */
[----:B------:R-:W-:-:S05]  /*2d80*/  @!P3 LEA.HI.X R7, R7, c[0x0][0x2a4], R8, 0x2, P0 ;  /* 0x0000a9000707ba11 */ /* 0x000fca00000f1408 */
[----:B------:R1:W2:Y:S01]  /*2d90*/  @!P3 LDG.E R228, [R6.64] ;  /* 0x0000001006e4b981 */ /* 0x0002a2000c1e1900 */
[----:B------:R-:W-:-:S04]  /*2da0*/  IMAD.MOV R3, RZ, RZ, -R3 ;  /* 0x000000ffff037224 */ /* 0x000fc800078e0a03 */
[----:B------:R-:W-:-:S05]  /*2db0*/  IMAD R233, R3, c[0x0][0x2b8], R5 ;  /* 0x0000ae0003e97a24 */ /* 0x000fca00078e0205 */
[----:B------:R-:W-:-:S05]  /*2dc0*/  SHF.R.S32.HI R3, RZ, 0x1f, R233 ;  /* 0x0000001fff037819 */ /* 0x000fca00000114e9 */
[----:B------:R-:W-:-:S04]  /*2dd0*/  IMAD R3, R3, c[0x0][0x1e0], RZ ;  /* 0x0000780003037a24 */ /* 0x000fc800078e02ff */
[C---:B------:R-:W-:Y:S02]  /*2de0*/  IMAD R3, R233.reuse, c[0x0][0x1e4], R3 ;  /* 0x00007900e9037a24 */ /* 0x040fe400078e0203 */
[----:B-1----:R-:W-:-:S04]  /*2df0*/  IMAD.WIDE.U32 R6, R233, c[0x0][0x1e0], RZ ;  /* 0x00007800e9067a25 */ /* 0x002fc800078e00ff */
[----:B------:R-:W-:Y:S01]  /*2e00*/  IMAD.IADD R7, R7, 0x1, R3 ;  /* 0x0000000107077824 */ /* 0x000fe200078e0203 */
[----:B--2---:R-:W-:-:S03]  /*2e10*/  SHF.R.S32.HI R3, RZ, 0x1f, R228 ;  /* 0x0000001fff037819 */ /* 0x004fc600000114e4 */
[----:B------:R-:W-:-:S04]  /*2e20*/  IMAD.WIDE.U32 R6, R228, c[0x0][0x1f0], R6 ;  /* 0x00007c00e4067a25 */ /* 0x000fc800078e0006 */
[----:B------:R-:W-:-:S04]  /*2e30*/  IMAD R3, R3, c[0x0][0x1f0], RZ ;  /* 0x00007c0003037a24 */ /* 0x000fc800078e02ff */
[----:B------:R-:W-:Y:S01]  /*2e40*/  IMAD R5, R228, c[0x0][0x1f4], R3 ;  /* 0x00007d00e4057a24 */ /* 0x000fe200078e0203 */
[----:B------:R-:W-:-:S04]  /*2e50*/  IADD3 R3, P0, R6, UR10, RZ ;  /* 0x0000000a06037c10 */ /* 0x000fc8000ff1e0ff */
[----:B------:R-:W-:Y:S02]  /*2e60*/  IADD3.X R6, R7, UR6, R5, P0, !PT ;  /* 0x0000000607067c10 */ /* 0x000fe400087fe405 */
[----:B------:R-:W-:-:S04]  /*2e70*/  LEA R5, P0, R3, c[0x0][0x1c8], 0x1 ;  /* 0x0000720003057a11 */ /* 0x000fc800078008ff */
[----:B------:R-:W-:Y:S01]  /*2e80*/  LEA.HI.X R3, R3, c[0x0][0x1cc], R6, 0x1, P0 ;  /* 0x0000730003037a11 */ /* 0x000fe200000f0c06 */
[----:B------:R-:W-:Y:S04]  /*2e90*/  SHFL.IDX PT, R8, R5, 0x1, 0x181f ;  /* 0x00381f0005087f89 */ /* 0x000fe800000e0000 */
[----:B------:R-:W1:Y:S04]  /*2ea0*/  SHFL.IDX PT, R6, R5, RZ, 0x181f ;  /* 0x00181fff05067589 */ /* 0x000e6800000e0000 */
[----:B------:R-:W2:Y:S04]  /*2eb0*/  SHFL.IDX PT, R7, R3, RZ, 0x181f ;  /* 0x00181fff03077589 */ /* 0x000ea800000e0000 */
[----:B------:R-:W3:Y:S04]  /*2ec0*/  SHFL.IDX PT, R9, R5, 0x2, 0x181f ;  /* 0x00581f0005097f89 */ /* 0x000ee800000e0000 */
[----:B------:R-:W4:Y:S04]  /*2ed0*/  SHFL.IDX PT, R10, R5, 0x3, 0x181f ;  /* 0x00781f00050a7f89 */ /* 0x000f2800000e0000 */
[----:B------:R-:W5:Y:S04]  /*2ee0*/  SHFL.IDX PT, R11, R3, 0x1, 0x181f ;  /* 0x00381f00030b7f89 */ /* 0x000f6800000e0000 */
[----:B------:R-:W5:Y:S04]  /*2ef0*/  SHFL.IDX PT, R13, R5, 0x4, 0x181f ;  /* 0x00981f00050d7f89 */ /* 0x000f6800000e0000 */
[----:B------:R-:W-:Y:S01]  /*2f00*/  SHFL.IDX PT, R5, R5, 0x5, 0x181f ;  /* 0x00b81f0005057f89 */ /* 0x000fe200000e0000 */
[----:B-1----:R-:W-:-:S03]  /*2f10*/  IADD3 R6, P0, R6, R226, RZ ;  /* 0x000000e206067210 */ /* 0x002fc60007f1e0ff */
[----:B------:R-:W1:Y:S02]  /*2f20*/  SHFL.IDX PT, R18, R3, 0x2, 0x181f ;  /* 0x00581f0003127f89 */ /* 0x000e6400000e0000 */
[----:B--2---:R-:W-:Y:S01]  /*2f30*/  IMAD.X R7, R7, 0x1, R225, P0 ;  /* 0x0000000107077824 */ /* 0x004fe200000e06e1 */
[-C--:B------:R-:W-:Y:S01]  /*2f40*/  IADD3 R14, P0, R8, R226.reuse, RZ ;  /* 0x000000e2080e7210 */ /* 0x080fe20007f1e0ff */
[----:B------:R-:W2:Y:S01]  /*2f50*/  SHFL.IDX PT, R17, R3, 0x3, 0x181f ;  /* 0x00781f0003117f89 */ /* 0x000ea200000e0000 */
[----:B---3--:R-:W-:-:S03]  /*2f60*/  IADD3 R12, P5, R9, R226, RZ ;  /* 0x000000e2090c7210 */ /* 0x008fc60007fbe0ff */
[----:B------:R-:W3:Y:S01]  /*2f70*/  SHFL.IDX PT, R16, R3, 0x4, 0x181f ;  /* 0x00981f0003107f89 */ /* 0x000ee200000e0000 */
[----:B----4-:R-:W-:-:S03]  /*2f80*/  IADD3 R10, P2, R10, R226, RZ ;  /* 0x000000e20a0a7210 */ /* 0x010fc60007f5e0ff */
[----:B------:R-:W4:Y:S01]  /*2f90*/  SHFL.IDX PT, R3, R3, 0x5, 0x181f ;  /* 0x00b81f0003037f89 */ /* 0x000f2200000e0000 */
[----:B-----5:R-:W-:-:S03]  /*2fa0*/  IMAD.X R15, R11, 0x1, R225, P0 ;  /* 0x000000010b0f7824 */ /* 0x020fc600000e06e1 */
[----:B------:R5:W-:Y:S01]  /*2fb0*/  LDGSTS.E.BYPASS.LTC128B.128 [R227+0x3100], [R6.64], !P4 ;  /* 0x0310000006e37fae */ /* 0x000be2000e101d50 */
[----:B------:R-:W-:-:S03]  /*2fc0*/  IADD3 R8, P1, R13, R226, RZ ;  /* 0x000000e20d087210 */ /* 0x000fc60007f3e0ff */
[----:B------:R4:W-:Y:S01]  /*2fd0*/  LDGSTS.E.BYPASS.LTC128B.128 [R227+0x3900], [R14.64], !P4 ;  /* 0x039000000ee37fae */ /* 0x0009e2000e101d50 */
[--C-:B-1----:R-:W-:Y:S02]  /*2fe0*/  IMAD.X R13, R18, 0x1, R225.reuse, P5 ;  /* 0x00000001120d7824 */ /* 0x102fe400028e06e1 */
[----:B--2---:R-:W-:-:S03]  /*2ff0*/  IMAD.X R11, R17, 0x1, R225, P2 ;  /* 0x00000001110b7824 */ /* 0x004fc600010e06e1 */
[----:B------:R1:W-:Y:S01]  /*3000*/  LDGSTS.E.BYPASS.LTC128B.128 [R227+0x4100], [R12.64], !P4 ;  /* 0x041000000ce37fae */ /* 0x0003e2000e101d50 */
[----:B---3--:R-:W-:-:S03]  /*3010*/  IMAD.X R9, R16, 0x1, R225, P1 ;  /* 0x0000000110097824 */ /* 0x008fc600008e06e1 */
[----:B------:R1:W-:Y:S04]  /*3020*/  LDGSTS.E.BYPASS.LTC128B.128 [R227+0x4900], [R10.64], !P4 ;  /* 0x049000000ae37fae */ /* 0x0003e8000e101d50 */
[----:B------:R1:W-:Y:S01]  /*3030*/  LDGSTS.E.BYPASS.LTC128B.128 [R227+0x5100], [R8.64], !P4 ;  /* 0x0510000008e37fae */ /* 0x0003e2000e101d50 */
[----:B-----5:R-:W-:-:S05]  /*3040*/  IADD3 R6, P0, R5, R226, RZ ;  /* 0x000000e205067210 */ /* 0x020fca0007f1e0ff */
[----:B----4-:R-:W-:-:S05]  /*3050*/  IMAD.X R7, R3, 0x1, R225, P0 ;  /* 0x0000000103077824 */ /* 0x010fca00000e06e1 */
[----:B------:R1:W-:Y:S03]  /*3060*/  LDGSTS.E.BYPASS.LTC128B.128 [R227+0x5900], [R6.64], !P4 ;  /* 0x0590000006e37fae */ /* 0x0003e6000e101d50 */
.L_x_499:
[----:B------:R-:W-:Y:S01]  /*3070*/  FMUL.FTZ R3, R97, c[0x0][0x320] ;  /* 0x0000c80061037a20 */ /* 0x000fe20000410000 */
[----:B-1----:R-:W-:Y:S01]  /*3080*/  SHF.R.S32.HI R7, RZ, 0x1f, R209 ;  /* 0x0000001fff077819 */ /* 0x002fe200000114d1 */
[----:B------:R-:W-:Y:S01]  /*3090*/  FMUL.FTZ R5, R65, c[0x0][0x320] ;  /* 0x0000c80041057a20 */ /* 0x000fe20000410000 */
[-C--:B------:R-:W-:Y:S01]  /*30a0*/  LEA.HI R6, R211, R212.reuse, RZ, 0x2 ;  /* 0x000000d4d3067211 */ /* 0x080fe200078f10ff */
[----:B------:R1:W2:Y:S01]  /*30b0*/  MUFU.TANH R37, R3 ;  /* 0x0000000300257308 */ /* 0x0002a20000002400 */
[----:B------:R-:W-:Y:S01]  /*30c0*/  FMUL.FTZ R8, R72, c[0x0][0x320] ;  /* 0x0000c80048087a20 */ /* 0x000fe20000410000 */
[----:B------:R-:W-:Y:S01]  /*30d0*/  PLOP3.LUT P1, PT, PT, PT, UP2, 0x80, 0x0 ;  /* 0x000000000000781c */ /* 0x000fe20003f2f028 */
[----:B------:R-:W-:Y:S01]  /*30e0*/  FMUL.FTZ R10, R73, c[0x0][0x320] ;  /* 0x0000c800490a7a20 */ /* 0x000fe20000410000 */
[----:B------:R-:W-:Y:S01]  /*30f0*/  LOP3.LUT R6, R6, 0xfffffffc, RZ, 0xc0, !PT ;  /* 0xfffffffc06067812 */ /* 0x000fe200078ec0ff */
[----:B------:R-:W-:Y:S01]  /*3100*/  ULDC UR13, c[0x0][0x324] ;  /* 0x0000c900000d7ab9 */ /* 0x000fe20000000800 */
[----:B------:R-:W-:Y:S01]  /*3110*/  PLOP3.LUT P0, PT, PT, PT, UP2, 0x80, 0x0 ;  /* 0x000000000000781c */ /* 0x000fe20003f0f028 */
[----:B------:R-:W-:Y:S01]  /*3120*/  ULOP3.LUT UR13, URZ, UR13, URZ, 0x33, !UPT ;  /* 0x0000000d3f0d7292 */ /* 0x000fe2000f8e333f */
[----:B------:R3:W4:Y:S01]  /*3130*/  MUFU.TANH R16, R5 ;  /* 0x0000000500107308 */ /* 0x0007220000002400 */
[----:B------:R-:W-:Y:S01]  /*3140*/  IADD3 R6, -R6, R212, RZ ;  /* 0x000000d406067210 */ /* 0x000fe20007ffe1ff */
[----:B------:R-:W0:Y:S01]  /*3150*/  LDGDEPBAR ;  /* 0x00000000000079af */ /* 0x000e220000000000 */
[----:B-1----:R-:W-:-:S05]  /*3160*/  FMUL.FTZ R3, R88, c[0x0][0x320] ;  /* 0x0000c80058037a20 */ /* 0x002fca0000410000 */
[----:B------:R-:W1:Y:S01]  /*3170*/  MUFU.TANH R15, R8 ;  /* 0x00000008000f7308 */ /* 0x000e620000002400 */
[----:B---3--:R-:W-:-:S07]  /*3180*/  LEA.HI R5, R7, R209, RZ, 0x2 ;  /* 0x000000d107057211 */ /* 0x008fce00078f10ff */
[----:B------:R3:W1:Y:S01]  /*3190*/  MUFU.TANH R33, R3 ;  /* 0x0000000300217308 */ /* 0x0006620000002400 */
[----:B------:R-:W-:-:S05]  /*31a0*/  LOP3.LUT R5, R5, 0xffffffc, RZ, 0xc0, !PT ;  /* 0x0ffffffc05057812 */ /* 0x000fca00078ec0ff */
[----:B------:R-:W-:Y:S01]  /*31b0*/  IMAD.IADD R9, R209, 0x1, -R5 ;  /* 0x00000001d1097824 */ /* 0x000fe200078e0a05 */
[----:B------:R-:W-:Y:S01]  /*31c0*/  LEA.HI R5, R6, R6, RZ, 0x1 ;  /* 0x0000000606057211 */ /* 0x000fe200078f08ff */
[----:B------:R5:W1:Y:S01]  /*31d0*/  MUFU.TANH R14, R10 ;  /* 0x0000000a000e7308 */ /* 0x000a620000002400 */
[----:B---3--:R-:W-:-:S07]  /*31e0*/  FMUL.FTZ R3, R89, c[0x0][0x320] ;  /* 0x0000c80059037a20 */ /* 0x008fce0000410000 */
[----:B------:R3:W1:Y:S01]  /*31f0*/  MUFU.TANH R32, R3 ;  /* 0x0000000300207308 */ /* 0x0006620000002400 */
[----:B-----5:R-:W-:-:S07]  /*3200*/  FMUL.FTZ R10, R68, c[0x0][0x320] ;  /* 0x0000c800440a7a20 */ /* 0x020fce0000410000 */
[----:B------:R-:W1:Y:S01]  /*3210*/  MUFU.TANH R13, R10 ;  /* 0x0000000a000d7308 */ /* 0x000e620000002400 */
[----:B---3--:R-:W-:-:S07]  /*3220*/  FMUL.FTZ R3, R84, c[0x0][0x320] ;  /* 0x0000c80054037a20 */ /* 0x008fce0000410000 */
[----:B------:R3:W1:Y:S02]  /*3230*/  MUFU.TANH R30, R3 ;  /* 0x00000003001e7308 */ /* 0x0006640000002400 */
[----:B---3--:R-:W-:-:S06]  /*3240*/  FMUL.FTZ R3, R85, c[0x0][0x320] ;  /* 0x0000c80055037a20 */ /* 0x008fcc0000410000 */
        /* <DEDUP_REMOVED lines=21> */
[----:B---3--:R-:W-:-:S04]  /*33a0*/  LOP3.LUT R3, R210, 0xffffffe0, RZ, 0xc0, !PT ;  /* 0xffffffe0d2037812 */ /* 0x008fc800078ec0ff */
[----:B------:R-:W-:-:S04]  /*33b0*/  IADD3 R3, -R3, R212, RZ ;  /* 0x000000d403037210 */ /* 0x000fc80007ffe1ff */
[----:B------:R-:W-:-:S04]  /*33c0*/  SHF.R.S32.HI R7, RZ, 0x1f, R3 ;  /* 0x0000001fff077819 */ /* 0x000fc80000011403 */
[----:B------:R-:W-:-:S04]  /*33d0*/  LEA.HI R7, R7, R3, RZ, 0x2 ;  /* 0x0000000307077211 */ /* 0x000fc800078f10ff */
[----:B------:R-:W-:-:S04]  /*33e0*/  LEA.HI.SX32 R8, R7, UR19, 0x1e ;  /* 0x0000001307087c11 */ /* 0x000fc8000f8ff2ff */
[----:B------:R-:W-:Y:S01]  /*33f0*/  LEA R11, R9, R8, 0x4 ;  /* 0x00000008090b7211 */ /* 0x000fe200078e20ff */
[C---:B------:R-:W-:Y:S01]  /*3400*/  IMAD.SHL.U32 R8, R5.reuse, 0x20, RZ ;  /* 0x0000002005087824 */ /* 0x040fe200078e00ff */
[----:B------:R-:W-:-:S04]  /*3410*/  LOP3.LUT R9, R5, 0x1ffffffe, RZ, 0xc0, !PT ;  /* 0x1ffffffe05097812 */ /* 0x000fc800078ec0ff */
[----:B------:R-:W-:Y:S01]  /*3420*/  LOP3.LUT R5, R8, 0xffffffc0, RZ, 0xc0, !PT ;  /* 0xffffffc008057812 */ /* 0x000fe200078ec0ff */
[----:B------:R-:W-:Y:S01]  /*3430*/  FMUL.FTZ R8, R101, c[0x0][0x320] ;  /* 0x0000c80065087a20 */ /* 0x000fe20000410000 */
[----:B------:R-:W-:-:S03]  /*3440*/  IADD3 R6, R6, -R9, RZ ;  /* 0x8000000906067210 */ /* 0x000fc60007ffe0ff */
[----:B------:R-:W-:Y:S01]  /*3450*/  IMAD.IADD R5, R5, 0x1, R11 ;  /* 0x0000000105057824 */ /* 0x000fe200078e020b */
[----:B------:R-:W3:Y:S04]  /*3460*/  MUFU.TANH R10, R8 ;  /* 0x00000008000a7308 */ /* 0x000ee80000002400 */
[----:B------:R-:W-:Y:S01]  /*3470*/  LEA R21, R6, R5, 0x3 ;  /* 0x0000000506157211 */ /* 0x000fe200078e18ff */
[----:B------:R-:W-:-:S04]  /*3480*/  FMUL.FTZ R5, R69, c[0x0][0x320] ;  /* 0x0000c80045057a20 */ /* 0x000fc80000410000 */
[----:B------:R-:W-:Y:S01]  /*3490*/  @P1 IMAD.HI.U32 R6, R21, c[0x0][0x2c8], RZ ;  /* 0x0000b20015061a27 */ /* 0x000fe200078e00ff */
[----:B------:R5:W1:Y:S01]  /*34a0*/  MUFU.TANH R12, R5 ;  /* 0x00000005000c7308 */ /* 0x000a620000002400 */
[----:B------:R1:W-:Y:S02]  /*34b0*/  STL [R1+0x2c], R21 ;  /* 0x00002c1501007387 */ /* 0x0003e40000100800 */
[----:B-----5:R-:W-:-:S05]  /*34c0*/  FMUL.FTZ R5, R100, c[0x0][0x320] ;  /* 0x0000c80064057a20 */ /* 0x020fca0000410000 */
[----:B------:R5:W2:Y:S01]  /*34d0*/  MUFU.TANH R11, R5 ;  /* 0x00000005000b7308 */ /* 0x000aa20000002400 */
[----:B-1----:R-:W-:Y:S02]  /*34e0*/  @P0 SHF.R.U32.HI R21, RZ, c[0x0][0x2cc], R6 ;  /* 0x0000b300ff150a19 */ /* 0x002fe40000011606 */
[----:B------:R-:W-:-:S03]  /*34f0*/  PLOP3.LUT P0, PT, PT, PT, UP1, 0x40, 0x0 ;  /* 0x000000000000781c */ /* 0x000fc60003f0e818 */
[----:B------:R-:W1:Y:S01]  /*3500*/  SHFL.IDX PT, R6, R21, RZ, 0x1c1f ;  /* 0x001c1fff15067589 */ /* 0x000e6200000e0000 */
[----:B-----5:R-:W-:Y:S01]  /*3510*/  LOP3.LUT R5, R7, 0x7ffffffc, RZ, 0xc0, !PT ;  /* 0x7ffffffc07057812 */ /* 0x020fe200078ec0ff */
[----:B------:R-:W-:-:S03]  /*3520*/  FMUL.FTZ R7, R93, c[0x0][0x320] ;  /* 0x0000c8005d077a20 */ /* 0x000fc60000410000 */
[----:B------:R-:W-:Y:S01]  /*3530*/  IADD3 R5, R3, -R5, RZ ;  /* 0x8000000503057210 */ /* 0x000fe20007ffe0ff */
[----:B------:R-:W-:Y:S01]  /*3540*/  FMUL.FTZ R3, R96, c[0x0][0x320] ;  /* 0x0000c80060037a20 */ /* 0x000fe20000410000 */
[----:B------:R-:W1:Y:S03]  /*3550*/  MUFU.TANH R8, R7 ;  /* 0x0000000700087308 */ /* 0x000e660000002400 */
[----:B------:R-:W-:Y:S01]  /*3560*/  IMAD.SHL.U32 R36, R5, 0x2, RZ ;  /* 0x0000000205247824 */ /* 0x000fe200078e00ff */
[----:B------:R-:W-:-:S04]  /*3570*/  MOV R5, c[0x0][0x2ac] ;  /* 0x0000ab0000057a02 */ /* 0x000fc80000000f00 */
[----:B------:R5:W1:Y:S01]  /*3580*/  MUFU.TANH R9, R3 ;  /* 0x0000000300097308 */ /* 0x000a620000002400 */
[----:B------:R-:W-:Y:S01]  /*3590*/  IMAD R5, R5, c[0x0][0x1d0], R20 ;  /* 0x0000740005057a24 */ /* 0x000fe200078e0214 */
[----:B------:R1:W-:Y:S04]  /*35a0*/  STL [R1+0x24], R36 ;  /* 0x0000242401007387 */ /* 0x0003e80000100800 */
[C---:B------:R-:W-:Y:S02]  /*35b0*/  IADD3 R34, -R36.reuse, R5, RZ ;  /* 0x0000000524227210 */ /* 0x040fe40007ffe1ff */
[----:B-----5:R-:W-:-:S04]  /*35c0*/  IADD3 R3, -R36, 0x1, R203 ;  /* 0x0000000124037810 */ /* 0x020fc80007ffe1cb */
[----:B------:R-:W-:-:S04]  /*35d0*/  IADD3 R3, R3, -c[0x0][0x168], RZ ;  /* 0x80005a0003037a10 */ /* 0x000fc80007ffe0ff */
[C---:B------:R-:W-:Y:S02]  /*35e0*/  IADD3 R31, R3.reuse, c[0x0][0x328], RZ ;  /* 0x0000ca00031f7a10 */ /* 0x040fe40007ffe0ff */
[----:B------:R-:W-:Y:S02]  /*35f0*/  IADD3 R35, R3, UR13, RZ ;  /* 0x0000000d03237c10 */ /* 0x000fe4000fffe0ff */
[----:B-1----:R-:W-:Y:S01]  /*3600*/  IADD3 R36, R20, -R36, RZ ;  /* 0x8000002414247210 */ /* 0x002fe20007ffe0ff */
[----:B------:R-:W-:Y:S01]  /*3610*/  IMAD.IADD R5, R31, 0x1, R6 ;  /* 0x000000011f057824 */ /* 0x000fe200078e0206 */
[----:B------:R-:W-:-:S04]  /*3620*/  IADD3 R3, R35, R6, RZ ;  /* 0x0000000623037210 */ /* 0x000fc80007ffe0ff */
[----:B------:R-:W-:Y:S01]  /*3630*/  IMNMX R5, R5, R34, PT ;  /* 0x0000002205057217 */ /* 0x000fe20003800200 */
[----:B------:R-:W-:Y:S05]  /*3640*/  @P0 BRA `(.L_x_500) ;  /* 0x0000015000000947 */ /* 0x000fea0003800000 */
[----:B--234-:R-:W-:Y:S01]  /*3650*/  IMAD.U32 R7, RZ, RZ, UR8 ;  /* 0x00000008ff077e24 */ /* 0x01cfe2000f8e00ff */
[----:B------:R-:W-:Y:S04]  /*3660*/  BSSY B0, `(.L_x_501) ;  /* 0x000000f000007945 */ /* 0x000fe80003800000 */
[----:B------:R-:W-:-:S04]  /*3670*/  IADD3 R6, R7, -c[0x0][0x168], R6 ;  /* 0x80005a0007067a10 */ /* 0x000fc80007ffe006 */
        /* <DEDUP_REMOVED lines=9> */
.L_x_502:
[----:B------:R-:W-:-:S04]  /*3710*/  MOV R7, c[0x0][0x32c] ;  /* 0x0000cb0000077a02 */ /* 0x000fc80000000f00 */
[----:B------:R-:W-:-:S13]  /*3720*/  ISETP.NE.AND P0, PT, R7, 0x1, PT ;  /* 0x000000010700780c */ /* 0x000fda0003f05270 */
[----:B------:R-:W-:-:S05]  /*3730*/  @P0 IMAD.HI.U32 R7, R6, c[0x0][0x330], RZ ;  /* 0x0000cc0006070a27 */ /* 0x000fca00078e00ff */
[----:B------:R-:W-:Y:S02]  /*3740*/  @P0 SHF.R.U32.HI R6, RZ, c[0x0][0x334], R7 ;  /* 0x0000cd00ff060a19 */ /* 0x000fe40000011607 */
.L_x_503:
[----:B------:R-:W-:Y:S05]  /*3750*/  BSYNC B0 ;  /* 0x0000000000007941 */ /* 0x000fea0003800000 */
.L_x_501:
[----:B------:R-:W-:-:S05]  /*3760*/  IMAD R6, R6, c[0x0][0x32c], R36 ;  /* 0x0000cb0006067a24 */ /* 0x000fca00078e0224 */
[----:B------:R-:W-:Y:S02]  /*3770*/  IADD3 R7, R6, c[0x0][0x32c], RZ ;  /* 0x0000cb0006077a10 */ /* 0x000fe40007ffe0ff */
[----:B------:R-:W-:Y:S02]  /*3780*/  IMNMX R3, R3, R6, !PT ;  /* 0x0000000603037217 */ /* 0x000fe40007800200 */
[----:B------:R-:W-:Y:S02]  /*3790*/  IMNMX R5, R5, R7, PT ;  /* 0x0000000705057217 */ /* 0x000fe40003800200 */
.L_x_500:
[C---:B--234-:R-:W-:Y:S01]  /*37a0*/  ISETP.GE.AND P0, PT, R20.reuse, 0x2, PT ;  /* 0x000000021400780c */ /* 0x05cfe20003f06270 */
[----:B------:R-:W1:Y:S01]  /*37b0*/  SHFL.IDX PT, R6, R21, 0x1, 0x1c1f ;  /* 0x003c1f0015067f89 */ /* 0x000e6200000e0000 */
[----:B------:R-:W-:Y:S02]  /*37c0*/  ISETP.GE.AND P2, PT, R20, 0xa, PT ;  /* 0x0000000a1400780c */ /* 0x000fe40003f46270 */
[----:B------:R-:W-:Y:S02]  /*37d0*/  P2R R55, PR, RZ, 0x1 ;  /* 0x00000001ff377803 */ /* 0x000fe40000000000 */
[----:B------:R-:W-:-:S02]  /*37e0*/  ISETP.GT.AND P0, PT, R3, 0x1, !P0 ;  /* 0x000000010300780c */ /* 0x000fc40004704270 */
[----:B------:R-:W-:Y:S02]  /*37f0*/  ISETP.GE.AND P1, PT, R20, 0x9, PT ;  /* 0x000000091400780c */ /* 0x000fe40003f26270 */
[----:B------:R-:W-:Y:S02]  /*3800*/  ISETP.LT.OR P0, PT, R5, 0x2, P0 ;  /* 0x000000020500780c */ /* 0x000fe40000701670 */
[----:B------:R-:W-:Y:S02]  /*3810*/  P2R R54, PR, RZ, 0x2 ;  /* 0x00000002ff367803 */ /* 0x000fe40000000000 */
[----:B------:R-:W-:Y:S02]  /*3820*/  FSEL R64, R10, -INF , !P0 ;  /* 0xff8000000a407808 */ /* 0x000fe40004000000 */
[----:B------:R-:W-:Y:S02]  /*3830*/  ISETP.GT.AND P0, PT, R3, 0x9, !P2 ;  /* 0x000000090300780c */ /* 0x000fe40005704270 */
[----:B------:R-:W-:-:S02]  /*3840*/  P2R R53, PR, RZ, 0x4 ;  /* 0x00000004ff357803 */ /* 0x000fc40000000000 */
[----:B------:R-:W-:Y:S02]  /*3850*/  ISETP.LT.OR P0, PT, R5, 0xa, P0 ;  /* 0x0000000a0500780c */ /* 0x000fe40000701670 */
[----:B------:R-:W-:Y:S02]  /*3860*/  ISETP.GT.AND P1, PT, R3, 0x8, !P1 ;  /* 0x000000080300780c */ /* 0x000fe40004f24270 */
[----:B------:R-:W-:Y:S02]  /*3870*/  ISETP.GE.AND P2, PT, R20, 0x11, PT ;  /* 0x000000111400780c */ /* 0x000fe40003f46270 */
[----:B------:R-:W-:Y:S02]  /*3880*/  FSEL R76, R37, -INF , !P0 ;  /* 0xff800000254c7808 */ /* 0x000fe40004000000 */
[----:B------:R-:W-:Y:S02]  /*3890*/  ISETP.LT.OR P1, PT, R5, 0x9, P1 ;  /* 0x000000090500780c */ /* 0x000fe40000f21670 */
[----:B------:R-:W-:-:S02]  /*38a0*/  ISETP.GT.AND P0, PT, R3, 0x10, !P2 ;  /* 0x000000100300780c */ /* 0x000fc40005704270 */
[----:B------:R-:W-:Y:S02]  /*38b0*/  FSEL R65, R9, -INF , !P1 ;  /* 0xff80000009417808 */ /* 0x000fe40004800000 */
[----:B------:R-:W-:Y:S02]  /*38c0*/  ISETP.LT.OR P0, PT, R5, 0x11, P0 ;  /* 0x000000110500780c */ /* 0x000fe40000701670 */
[----:B------:R-:W-:Y:S02]  /*38d0*/  ISETP.GE.AND P1, PT, R20, 0x12, PT ;  /* 0x000000121400780c */ /* 0x000fe40003f26270 */
[----:B------:R-:W-:Y:S02]  /*38e0*/  FSEL R84, R33, -INF , !P0 ;  /* 0xff80000021547808 */ /* 0x000fe40004000000 */
[----:B------:R-:W-:Y:S02]  /*38f0*/  ISETP.GT.AND P0, PT, R3, 0x11, !P1 ;  /* 0x000000110300780c */ /* 0x000fe40004f04270 */
[----:B------:R-:W-:-:S02]  /*3900*/  P2R R51, PR, RZ, 0x2 ;  /* 0x00000002ff337803 */ /* 0x000fc40000000000 */
[----:B------:R-:W-:Y:S02]  /*3910*/  ISETP.LT.OR P0, PT, R5, 0x12, P0 ;  /* 0x000000120500780c */ /* 0x000fe40000701670 */
[----:B------:R-:W-:Y:S02]  /*3920*/  ISETP.GE.AND P1, PT, R20, 0x19, PT ;  /* 0x000000191400780c */ /* 0x000fe40003f26270 */
[----:B------:R-:W-:Y:S02]  /*3930*/  FSEL R85, R32, -INF , !P0 ;  /* 0xff80000020557808 */ /* 0x000fe40004000000 */
[----:B------:R-:W-:Y:S02]  /*3940*/  ISETP.GT.AND P0, PT, R3, 0x18, !P1 ;  /* 0x000000180300780c */ /* 0x000fe40004f04270 */
[----:B------:R-:W-:Y:S02]  /*3950*/  P2R R50, PR, RZ, 0x2 ;  /* 0x00000002ff327803 */ /* 0x000fe40000000000 */
[----:B------:R-:W-:-:S02]  /*3960*/  ISETP.LT.OR P0, PT, R5, 0x19, P0 ;  /* 0x000000190500780c */ /* 0x000fc40000701670 */
[----:B------:R-:W-:Y:S02]  /*3970*/  ISETP.GE.AND P1, PT, R20, 0x1a, PT ;  /* 0x0000001a1400780c */ /* 0x000fe40003f26270 */
[----:B------:R-:W-:Y:S02]  /*3980*/  FSEL R93, R30, -INF , !P0 ;  /* 0xff8000001e5d7808 */ /* 0x000fe40004000000 */
[----:B------:R-:W-:Y:S02]  /*3990*/  ISETP.GT.AND P0, PT, R3, 0x19, !P1 ;  /* 0x000000190300780c */ /* 0x000fe40004f04270 */
[----:B------:R-:W-:Y:S02]  /*39a0*/  P2R R49, PR, RZ, 0x2 ;  /* 0x00000002ff317803 */ /* 0x000fe40000000000 */
[----:B------:R-:W-:Y:S02]  /*39b0*/  ISETP.LT.OR P0, PT, R5, 0x1a, P0 ;  /* 0x0000001a0500780c */ /* 0x000fe40000701670 */
[----:B------:R-:W-:-:S02]  /*39c0*/  ISETP.GE.AND P1, PT, R20, 0x21, PT ;  /* 0x000000211400780c */ /* 0x000fc40003f26270 */
[----:B------:R-:W-:Y:S02]  /*39d0*/  FSEL R96, R29, -INF , !P0 ;  /* 0xff8000001d607808 */ /* 0x000fe40004000000 */
[----:B------:R-:W-:Y:S02]  /*39e0*/  ISETP.GT.AND P0, PT, R3, 0x20, !P1 ;  /* 0x000000200300780c */ /* 0x000fe40004f04270 */
[----:B------:R-:W-:Y:S02]  /*39f0*/  P2R R48, PR, RZ, 0x2 ;  /* 0x00000002ff307803 */ /* 0x000fe40000000000 */
[----:B------:R-:W-:Y:S02]  /*3a00*/  ISETP.LT.OR P0, PT, R5, 0x21, P0 ;  /* 0x000000210500780c */ /* 0x000fe40000701670 */
[----:B------:R-:W-:Y:S02]  /*3a10*/  ISETP.GE.AND P1, PT, R20, 0x22, PT ;  /* 0x000000221400780c */ /* 0x000fe40003f26270 */
[----:B------:R-:W-:-:S02]  /*3a20*/  FSEL R105, R28, -INF , !P0 ;  /* 0xff8000001c697808 */ /* 0x000fc40004000000 */
[----:B------:R-:W-:Y:S02]  /*3a30*/  ISETP.GT.AND P0, PT, R3, 0x21, !P1 ;  /* 0x000000210300780c */ /* 0x000fe40004f04270 */
[----:B------:R-:W-:Y:S02]  /*3a40*/  P2R R47, PR, RZ, 0x2 ;  /* 0x00000002ff2f7803 */ /* 0x000fe40000000000 */
[----:B------:R-:W-:Y:S02]  /*3a50*/  ISETP.LT.OR P0, PT, R5, 0x22, P0 ;  /* 0x000000220500780c */ /* 0x000fe40000701670 */
[----:B------:R-:W-:Y:S02]  /*3a60*/  ISETP.GE.AND P1, PT, R20, 0x29, PT ;  /* 0x000000291400780c */ /* 0x000fe40003f26270 */
[----:B------:R-:W-:Y:S02]  /*3a70*/  FSEL R106, R27, -INF , !P0 ;  /* 0xff8000001b6a7808 */ /* 0x000fe40004000000 */
[----:B------:R-:W-:-:S02]  /*3a80*/  ISETP.GT.AND P0, PT, R3, 0x28, !P1 ;  /* 0x000000280300780c */ /* 0x000fc40004f04270 */
[----:B------:R-:W-:Y:S02]  /*3a90*/  P2R R46, PR, RZ, 0x2 ;  /* 0x00000002ff2e7803 */ /* 0x000fe40000000000 */
        /* <DEDUP_REMOVED lines=41> */
[C---:B------:R-:W-:Y:S02]  /*3d30*/  ISETP.GE.AND P1, PT, R20.reuse, 0x4a, PT ;  /* 0x0000004a1400780c */ /* 0x040fe40003f26270 */
[----:B------:R-:W-:Y:S02]  /*3d40*/  FSEL R157, R17, -INF , !P0 ;  /* 0xff800000119d7808 */ /* 0x000fe40004000000 */
[----:B------:R-:W-:Y:S02]  /*3d50*/  ISETP.GT.AND P0, PT, R3, 0x49, !P1 ;  /* 0x000000490300780c */ /* 0x000fe40004f04270 */
[C---:B------:R-:W-:Y:S02]  /*3d60*/  ISETP.GE.AND P6, PT, R20.reuse, 0x51, PT ;  /* 0x000000511400780c */ /* 0x040fe40003fc6270 */
        /* <DEDUP_REMOVED lines=15> */
[----:B------:R-:W-:-:S04]  /*3e60*/  ISETP.LT.OR P0, PT, R5, 0x59, P0 ;  /* 0x000000590500780c */ /* 0x000fc80000701670 */
[----:B------:R-:W-:Y:S02]  /*3e70*/  FSEL R202, R13, -INF , !P0 ;  /* 0xff8000000dca7808 */ /* 0x000fe40004000000 */
[----:B------:R-:W-:Y:S02]  /*3e80*/  ISETP.GT.AND P0, PT, R3, RZ, !P1 ;  /* 0x000000ff0300720c */ /* 0x000fe40004f04270 */
[----:B------:R-:W-:Y:S02]  /*3e90*/  ISETP.GE.AND P1, PT, R20, 0x5a, PT ;  /* 0x0000005a1400780c */ /* 0x000fe40003f26270 */
[----:B------:R-:W-:-:S04]  /*3ea0*/  ISETP.LT.OR P0, PT, R5, 0x1, P0 ;  /* 0x000000010500780c */ /* 0x000fc80000701670 */
[----:B------:R-:W-:Y:S02]  /*3eb0*/  FSEL R61, R11, -INF , !P0 ;  /* 0xff8000000b3d7808 */ /* 0x000fe40004000000 */
[----:B------:R-:W-:Y:S01]  /*3ec0*/  ISETP.GT.AND P0, PT, R3, 0x59, !P1 ;  /* 0x000000590300780c */ /* 0x000fe20004f04270 */
[----:B------:R-:W-:-:S03]  /*3ed0*/  FMUL.FTZ R3, R62, c[0x0][0x320] ;  /* 0x0000c8003e037a20 */ /* 0x000fc60000410000 */
[----:B------:R-:W-:Y:S01]  /*3ee0*/  ISETP.LT.OR P0, PT, R5, 0x5a, P0 ;  /* 0x0000005a0500780c */ /* 0x000fe20000701670 */
[----:B------:R2:W3:Y:S01]  /*3ef0*/  MUFU.TANH R33, R3 ;  /* 0x0000000300217308 */ /* 0x0004e20000002400 */
[----:B------:R-:W-:Y:S02]  /*3f00*/  FMUL.FTZ R5, R98, c[0x0][0x320] ;  /* 0x0000c80062057a20 */ /* 0x000fe40000410000 */
[----:B------:R-:W-:Y:S02]  /*3f10*/  FSEL R201, R12, -INF , !P0 ;  /* 0xff8000000cc97808 */ /* 0x000fe40004000000 */
[----:B------:R-:W-:-:S03]  /*3f20*/  PLOP3.LUT P0, PT, PT, PT, UP1, 0x40, 0x0 ;  /* 0x000000000000781c */ /* 0x000fc60003f0e818 */
[----:B------:R1:W4:Y:S01]  /*3f30*/  MUFU.TANH R12, R5 ;  /* 0x00000005000c7308 */ /* 0x0003220000002400 */
[----:B--2---:R-:W-:-:S07]  /*3f40*/  FMUL.FTZ R3, R63, c[0x0][0x320] ;  /* 0x0000c8003f037a20 */ /* 0x004fce0000410000 */
[----:B------:R2:W2:Y:S01]  /*3f50*/  MUFU.TANH R32, R3 ;  /* 0x0000000300207308 */ /* 0x0004a20000002400 */
[----:B-1----:R-:W-:-:S05]  /*3f60*/  IMAD.IADD R5, R31, 0x1, R6 ;  /* 0x000000011f057824 */ /* 0x002fca00078e0206 */
[----:B------:R-:W-:Y:S01]  /*3f70*/  IMNMX R5, R5, R34, PT ;  /* 0x0000002205057217 */ /* 0x000fe20003800200 */
[----:B--2---:R-:W-:-:S04]  /*3f80*/  FMUL.FTZ R3, R87, c[0x0][0x320] ;  /* 0x0000c80057037a20 */ /* 0x004fc80000410000 */
[----:B------:R1:W2:Y:S02]  /*3f90*/  MUFU.TANH R30, R3 ;  /* 0x00000003001e7308 */ /* 0x0002a40000002400 */
        /* <DEDUP_REMOVED lines=40> */
[----:B-1----:R-:W-:Y:S01]  /*4220*/  IMAD.IADD R3, R35, 0x1, R6 ;  /* 0x0000000123037824 */ /* 0x002fe200078e0206 */
        /* <DEDUP_REMOVED lines=13> */
.L_x_506:
[----:B------:R-:W-:-:S04]  /*4300*/  MOV R7, c[0x0][0x32c] ;  /* 0x0000cb0000077a02 */ /* 0x000fc80000000f00 */
[----:B------:R-:W-:-:S13]  /*4310*/  ISETP.NE.AND P0, PT, R7, 0x1, PT ;  /* 0x000000010700780c */ /* 0x000fda0003f05270 */
[----:B------:R-:W-:-:S05]  /*4320*/  @P0 IMAD.HI.U32 R7, R6, c[0x0][0x330], RZ ;  /* 0x0000cc0006070a27 */ /* 0x000fca00078e00ff */
[----:B------:R-:W-:Y:S02]  /*4330*/  @P0 SHF.R.U32.HI R6, RZ, c[0x0][0x334], R7 ;  /* 0x0000cd00ff060a19 */ /* 0x000fe40000011607 */
.L_x_507:
[----:B------:R-:W-:Y:S05]  /*4340*/  BSYNC B0 ;  /* 0x0000000000007941 */ /* 0x000fea0003800000 */
.L_x_505:
[----:B------:R-:W-:-:S05]  /*4350*/  IMAD R6, R6, c[0x0][0x32c], R36 ;  /* 0x0000cb0006067a24 */ /* 0x000fca00078e0224 */
[----:B------:R-:W-:Y:S02]  /*4360*/  IADD3 R7, R6, c[0x0][0x32c], RZ ;  /* 0x0000cb0006077a10 */ /* 0x000fe40007ffe0ff */
[----:B------:R-:W-:Y:S02]  /*4370*/  IMNMX R3, R3, R6, !PT ;  /* 0x0000000603037217 */ /* 0x000fe40007800200 */
[----:B------:R-:W-:Y:S02]  /*4380*/  IMNMX R5, R5, R7, PT ;  /* 0x0000000705057217 */ /* 0x000fe40003800200 */
.L_x_504:
[----:B--234-:R-:W-:Y:S01]  /*4390*/  ISETP.NE.AND P0, PT, R55, RZ, PT ;  /* 0x000000ff3700720c */ /* 0x01cfe20003f05270 */
[----:B------:R-:W1:Y:S03]  /*43a0*/  SHFL.IDX PT, R6, R21, 0x2, 0x1c1f ;  /* 0x005c1f0015067f89 */ /* 0x000e6600000e0000 */
[----:B------:R-:W-:-:S04]  /*43b0*/  ISETP.GT.AND P0, PT, R3, 0x1, !P0 ;  /* 0x000000010300780c */ /* 0x000fc80004704270 */
[----:B------:R-:W-:-:S04]  /*43c0*/  ISETP.LT.OR P0, PT, R5, 0x2, P0 ;  /* 0x000000020500780c */ /* 0x000fc80000701670 */
[----:B------:R-:W-:Y:S02]  /*43d0*/  FSEL R58, R26, -INF , !P0 ;  /* 0xff8000001a3a7808 */ /* 0x000fe40004000000 */
[----:B------:R-:W-:-:S04]  /*43e0*/  ISETP.NE.AND P0, PT, R54, RZ, PT ;  /* 0x000000ff3600720c */ /* 0x000fc80003f05270 */
        /* <DEDUP_REMOVED lines=80> */
[----:B------:R-:W-:-:S04]  /*48f0*/  ISETP.NE.AND P0, PT, R37, RZ, PT ;  /* 0x000000ff2500720c */ /* 0x000fc80003f05270 */
[----:B------:R-:W-:-:S04]  /*4900*/  ISETP.GT.AND P0, PT, R3, RZ, !P0 ;  /* 0x000000ff0300720c */ /* 0x000fc80004704270 */
        /* <DEDUP_REMOVED lines=70> */
.L_x_510:
[----:B------:R-:W-:-:S04]  /*4d70*/  MOV R7, c[0x0][0x32c] ;  /* 0x0000cb0000077a02 */ /* 0x000fc80000000f00 */
[----:B------:R-:W-:-:S13]  /*4d80*/  ISETP.NE.AND P0, PT, R7, 0x1, PT ;  /* 0x000000010700780c */ /* 0x000fda0003f05270 */
[----:B------:R-:W-:-:S05]  /*4d90*/  @P0 IMAD.HI.U32 R7, R6, c[0x0][0x330], RZ ;  /* 0x0000cc0006070a27 */ /* 0x000fca00078e00ff */
[----:B------:R-:W-:Y:S02]  /*4da0*/  @P0 SHF.R.U32.HI R6, RZ, c[0x0][0x334], R7 ;  /* 0x0000cd00ff060a19 */ /* 0x000fe40000011607 */
.L_x_511:
[----:B------:R-:W-:Y:S05]  /*4db0*/  BSYNC B0 ;  /* 0x0000000000007941 */ /* 0x000fea0003800000 */
.L_x_509:
[----:B------:R-:W-:-:S05]  /*4dc0*/  IMAD R6, R6, c[0x0][0x32c], R36 ;  /* 0x0000cb0006067a24 */ /* 0x000fca00078e0224 */
[----:B------:R-:W-:Y:S02]  /*4dd0*/  IADD3 R7, R6, c[0x0][0x32c], RZ ;  /* 0x0000cb0006077a10 */ /* 0x000fe40007ffe0ff */
[----:B------:R-:W-:Y:S02]  /*4de0*/  IMNMX R3, R3, R6, !PT ;  /* 0x0000000603037217 */ /* 0x000fe40007800200 */
[----:B------:R-:W-:Y:S02]  /*4df0*/  IMNMX R5, R5, R7, PT ;  /* 0x0000000705057217 */ /* 0x000fe40003800200 */
.L_x_508:
        /* <DEDUP_REMOVED lines=94> */
[----:B-1----:R-:W-:Y:S02]  /*53e0*/  IMAD.IADD R5, R31, 0x1, R6 ;  /* 0x000000011f057824 */ /* 0x002fe400078e0206 */
[----:B------:R-:W-:Y:S02]  /*53f0*/  FSEL R197, R11, -INF , !P0 ;  /* 0xff8000000bc57808 */ /* 0x000fe40004000000 */
[----:B------:R-:W-:Y:S02]  /*5400*/  PLOP3.LUT P0, PT, PT, PT, UP1, 0x40, 0x0 ;  /* 0x000000000000781c */ /* 0x000fe40003f0e818 */
[----:B------:R-:W-:Y:S01]  /*5410*/  IMNMX R5, R5, R34, PT ;  /* 0x0000002205057217 */ /* 0x000fe20003800200 */
[----:B--2---:R-:W-:-:S04]  /*5420*/  FMUL.FTZ R3, R114, c[0x0][0x320] ;  /* 0x0000c80072037a20 */ /* 0x004fc80000410000 */
[----:B------:R1:W2:Y:S02]  /*5430*/  MUFU.TANH R26, R3 ;  /* 0x00000003001a7308 */ /* 0x0002a40000002400 */
[----:B-1----:R-:W-:-:S06]  /*5440*/  FMUL.FTZ R3, R115, c[0x0][0x320] ;  /* 0x0000c80073037a20 */ /* 0x002fcc0000410000 */
[----:B------:R1:W4:Y:S02]  /*5450*/  MUFU.TANH R94, R3 ;  /* 0x00000003005e7308 */ /* 0x0003240000002400 */
        /* <DEDUP_REMOVED lines=56> */
.L_x_514:
[----:B------:R-:W-:-:S04]  /*57e0*/  MOV R7, c[0x0][0x32c] ;  /* 0x0000cb0000077a02 */ /* 0x000fc80000000f00 */
[----:B------:R-:W-:-:S13]  /*57f0*/  ISETP.NE.AND P0, PT, R7, 0x1, PT ;  /* 0x000000010700780c */ /* 0x000fda0003f05270 */
[----:B------:R-:W-:-:S05]  /*5800*/  @P0 IMAD.HI.U32 R7, R6, c[0x0][0x330], RZ ;  /* 0x0000cc0006070a27 */ /* 0x000fca00078e00ff */
[----:B------:R-:W-:Y:S02]  /*5810*/  @P0 SHF.R.U32.HI R6, RZ, c[0x0][0x334], R7 ;  /* 0x0000cd00ff060a19 */ /* 0x000fe40000011607 */
.L_x_515:
[----:B------:R-:W-:Y:S05]  /*5820*/  BSYNC B0 ;  /* 0x0000000000007941 */ /* 0x000fea0003800000 */
.L_x_513:
[----:B------:R-:W-:-:S05]  /*5830*/  IMAD R6, R6, c[0x0][0x32c], R36 ;  /* 0x0000cb0006067a24 */ /* 0x000fca00078e0224 */
[----:B------:R-:W-:Y:S02]  /*5840*/  IADD3 R7, R6, c[0x0][0x32c], RZ ;  /* 0x0000cb0006077a10 */ /* 0x000fe40007ffe0ff */
[----:B------:R-:W-:Y:S02]  /*5850*/  IMNMX R3, R3, R6, !PT ;  /* 0x0000000603037217 */ /* 0x000fe40007800200 */
[----:B------:R-:W-:Y:S02]  /*5860*/  IMNMX R5, R5, R7, PT ;  /* 0x0000000705057217 */ /* 0x000fe40003800200 */
.L_x_512:
[----:B--234-:R-:W-:Y:S01]  /*5870*/  FMNMX.FTZ R72, R61, R64, !PT ;  /* 0x000000403d487209 */ /* 0x01cfe20007810000 */
[----:B------:R-:W-:Y:S01]  /*5880*/  IMAD.SHL.U32 R209, R0, 0x2, RZ ;  /* 0x0000000200d17824 */ /* 0x000fe200078e00ff */
[----:B------:R-:W-:Y:S01]  /*5890*/  ISETP.NE.AND P0, PT, R55, RZ, PT ;  /* 0x000000ff3700720c */ /* 0x000fe20003f05270 */
[----:B------:R-:W-:Y:S01]  /*58a0*/  STL [R1+0x4c], R217 ;  /* 0x00004cd901007387 */ /* 0x000fe20000100800 */
[----:B------:R-:W-:Y:S01]  /*58b0*/  FMNMX.FTZ R72, R65, R72, !PT ;  /* 0x0000004841487209 */ /* 0x000fe20007810000 */
[--C-:B------:R-:W-:Y:S01]  /*58c0*/  IMAD R210, R4, 0x2, R209.reuse ;  /* 0x0000000204d27824 */ /* 0x100fe200078e02d1 */
[----:B------:R-:W-:Y:S01]  /*58d0*/  ISETP.GT.AND P0, PT, R3, 0x1, !P0 ;  /* 0x000000010300780c */ /* 0x000fe20004704270 */
[----:B------:R-:W-:Y:S01]  /*58e0*/  IMAD R212, R2, 0x2, R209 ;  /* 0x0000000202d47824 */ /* 0x000fe200078e02d1 */
[----:B------:R-:W-:Y:S01]  /*58f0*/  FMNMX.FTZ R72, R76, R72, !PT ;  /* 0x000000484c487209 */ /* 0x000fe20007810000 */
[----:B------:R-:W-:Y:S01]  /*5900*/  STL [R1+0x48], R216 ;  /* 0x000048d801007387 */ /* 0x000fe20000100800 */
[----:B------:R-:W-:Y:S01]  /*5910*/  ISETP.LT.OR P0, PT, R5, 0x2, P0 ;  /* 0x000000020500780c */ /* 0x000fe20000701670 */
[----:B------:R-:W-:Y:S01]  /*5920*/  ULDC.64 UR4, c[0x0][0x2c8] ;  /* 0x0000b20000047ab9 */ /* 0x000fe20000000a00 */
[----:B------:R-:W-:Y:S01]  /*5930*/  FMNMX.FTZ R72, R84, R72, !PT ;  /* 0x0000004854487209 */ /* 0x000fe20007810000 */
[----:B------:R-:W-:Y:S01]  /*5940*/  STL [R1+0x44], R215 ;  /* 0x000044d701007387 */ /* 0x000fe20000100800 */
[----:B------:R-:W-:-:S02]  /*5950*/  FSEL R69, R13, -INF , !P0 ;  /* 0xff8000000d457808 */ /* 0x000fc40004000000 */
[----:B------:R-:W-:Y:S01]  /*5960*/  FMNMX.FTZ R72, R85, R72, !PT ;  /* 0x0000004855487209 */ /* 0x000fe20007810000 */
[----:B------:R-:W-:Y:S01]  /*5970*/  STL [R1+0x40], R214 ;  /* 0x000040d601007387 */ /* 0x000fe20000100800 */
[----:B------:R-:W-:Y:S02]  /*5980*/  ISETP.NE.AND P0, PT, R54, RZ, PT ;  /* 0x000000ff3600720c */ /* 0x000fe40003f05270 */
[----:B------:R-:W-:Y:S01]  /*5990*/  FMNMX.FTZ R72, R93, R72, !PT ;  /* 0x000000485d487209 */ /* 0x000fe20007810000 */
[----:B------:R-:W-:Y:S01]  /*59a0*/  STL [R1+0x3c], R213 ;  /* 0x00003cd501007387 */ /* 0x000fe20000100800 */
[----:B------:R-:W-:Y:S02]  /*59b0*/  ISETP.GT.AND P0, PT, R3, 0x8, !P0 ;  /* 0x000000080300780c */ /* 0x000fe40004704270 */
[----:B------:R-:W-:Y:S01]  /*59c0*/  FMNMX.FTZ R72, R96, R72, !PT ;  /* 0x0000004860487209 */ /* 0x000fe20007810000 */
[----:B------:R-:W-:Y:S01]  /*59d0*/  LDSM.16.MT88.4 R80, [R210+0x100] ;  /* 0x00010000d250783b */ /* 0x000fe20000004200 */
[----:B------:R-:W-:-:S02]  /*59e0*/  ISETP.LT.OR P0, PT, R5, 0x9, P0 ;  /* 0x000000090500780c */ /* 0x000fc40000701670 */
[----:B------:R-:W-:Y:S01]  /*59f0*/  FMNMX.FTZ R72, R105, R72, !PT ;  /* 0x0000004869487209 */ /* 0x000fe20007810000 */
[----:B------:R-:W-:Y:S01]  /*5a00*/  STL [R1+0x38], R208 ;  /* 0x000038d001007387 */ /* 0x000fe20000100800 */
[----:B------:R-:W-:Y:S02]  /*5a10*/  FSEL R73, R20, -INF , !P0 ;  /* 0xff80000014497808 */ /* 0x000fe40004000000 */
[----:B------:R-:W-:Y:S01]  /*5a20*/  FMNMX.FTZ R72, R106, R72, !PT ;  /* 0x000000486a487209 */ /* 0x000fe20007810000 */
[----:B------:R-:W-:Y:S01]  /*5a30*/  LDSM.16.MT88.4 R128, [R212+0x1100] ;  /* 0x00110000d480783b */ /* 0x000fe20000004200 */
[----:B------:R-:W-:Y:S02]  /*5a40*/  ISETP.NE.AND P0, PT, R53, RZ, PT ;  /* 0x000000ff3500720c */ /* 0x000fe40003f05270 */
[----:B------:R-:W-:Y:S01]  /*5a50*/  FMNMX.FTZ R72, R107, R72, !PT ;  /* 0x000000486b487209 */ /* 0x000fe20007810000 */
[----:B------:R-:W-:Y:S01]  /*5a60*/  LDSM.16.MT88.4 R120, [R209+0x1100] ;  /* 0x00110000d178783b */ /* 0x000fe20000004200 */
[----:B------:R-:W-:-:S02]  /*5a70*/  ISETP.GT.AND P0, PT, R3, 0x9, !P0 ;  /* 0x000000090300780c */ /* 0x000fc40004704270 */
[----:B------:R-:W-:Y:S01]  /*5a80*/  FMNMX.FTZ R72, R108, R72, !PT ;  /* 0x000000486c487209 */ /* 0x000fe20007810000 */
[----:B------:R-:W-:Y:S01]  /*5a90*/  LDSM.16.MT88.4 R132, [R210+0x1100] ;  /* 0x00110000d284783b */ /* 0x000fe20000004200 */
[----:B------:R-:W-:Y:S02]  /*5aa0*/  ISETP.LT.OR P0, PT, R5, 0xa, P0 ;  /* 0x0000000a0500780c */ /* 0x000fe40000701670 */
[----:B------:R-:W-:Y:S02]  /*5ab0*/  FMNMX.FTZ R72, R148, R72, !PT ;  /* 0x0000004894487209 */ /* 0x000fe40007810000 */
[----:B------:R-:W-:Y:S02]  /*5ac0*/  FSEL R74, R19, -INF , !P0 ;  /* 0xff800000134a7808 */ /* 0x000fe40004000000 */
[----:B------:R-:W-:Y:S02]  /*5ad0*/  FMNMX.FTZ R72, R149, R72, !PT ;  /* 0x0000004895487209 */ /* 0x000fe40007810000 */
[----:B------:R-:W-:-:S02]  /*5ae0*/  ISETP.NE.AND P0, PT, R52, RZ, PT ;  /* 0x000000ff3400720c */ /* 0x000fc40003f05270 */
[----:B------:R-:W-:Y:S01]  /*5af0*/  FMNMX.FTZ R72, R150, R72, !PT ;  /* 0x0000004896487209 */ /* 0x000fe20007810000 */
[----:B------:R-:W-:Y:S01]  /*5b00*/  LDSM.16.MT88.4 R52, [R209+0x100] ;  /* 0x00010000d134783b */ /* 0x000fe20000004200 */
[----:B------:R-:W-:Y:S02]  /*5b10*/  ISETP.GT.AND P0, PT, R3, 0x10, !P0 ;  /* 0x000000100300780c */ /* 0x000fe40004704270 */
[----:B------:R-:W-:Y:S02]  /*5b20*/  FMNMX.FTZ R72, R151, R72, !PT ;  /* 0x0000004897487209 */ /* 0x000fe40007810000 */
[----:B------:R-:W-:Y:S02]  /*5b30*/  ISETP.LT.OR P0, PT, R5, 0x11, P0 ;  /* 0x000000110500780c */ /* 0x000fe40000701670 */
[----:B------:R-:W-:Y:S02]  /*5b40*/  FMNMX.FTZ R72, R156, R72, !PT ;  /* 0x000000489c487209 */ /* 0x000fe40007810000 */
[----:B------:R-:W-:-:S02]  /*5b50*/  FSEL R124, R18, -INF , !P0 ;  /* 0xff800000127c7808 */ /* 0x000fc40004000000 */
[----:B------:R-:W-:Y:S02]  /*5b60*/  FMNMX.FTZ R72, R158, R72, !PT ;  /* 0x000000489e487209 */ /* 0x000fe40007810000 */
[----:B------:R-:W-:Y:S02]  /*5b70*/  ISETP.NE.AND P0, PT, R51, RZ, PT ;  /* 0x000000ff3300720c */ /* 0x000fe40003f05270 */
[----:B------:R-:W-:Y:S02]  /*5b80*/  FMNMX.FTZ R72, R157, R72, !PT ;  /* 0x000000489d487209 */ /* 0x000fe40007810000 */
[----:B------:R-:W-:Y:S02]  /*5b90*/  ISETP.GT.AND P0, PT, R3, 0x11, !P0 ;  /* 0x000000110300780c */ /* 0x000fe40004704270 */
[----:B------:R-:W-:Y:S02]  /*5ba0*/  FMNMX.FTZ R72, R184, R72, !PT ;  /* 0x00000048b8487209 */ /* 0x000fe40007810000 */
[----:B------:R-:W-:-:S02]  /*5bb0*/  ISETP.LT.OR P0, PT, R5, 0x12, P0 ;  /* 0x000000120500780c */ /* 0x000fc40000701670 */
[----:B------:R-:W-:Y:S02]  /*5bc0*/  FMNMX.FTZ R72, R227, R72, !PT ;  /* 0x00000048e3487209 */ /* 0x000fe40007810000 */
[----:B------:R-:W-:Y:S02]  /*5bd0*/  FSEL R125, R17, -INF , !P0 ;  /* 0xff800000117d7808 */ /* 0x000fe40004000000 */
[----:B------:R-:W-:Y:S02]  /*5be0*/  FMNMX.FTZ R72, R203, R72, !PT ;  /* 0x00000048cb487209 */ /* 0x000fe40007810000 */
[----:B------:R-:W-:Y:S02]  /*5bf0*/  ISETP.NE.AND P0, PT, R50, RZ, PT ;  /* 0x000000ff3200720c */ /* 0x000fe40003f05270 */
[----:B------:R-:W-:Y:S02]  /*5c00*/  FMNMX.FTZ R72, R202, R72, !PT ;  /* 0x00000048ca487209 */ /* 0x000fe40007810000 */
[----:B------:R-:W-:-:S02]  /*5c10*/  ISETP.GT.AND P0, PT, R3, 0x18, !P0 ;  /* 0x000000180300780c */ /* 0x000fc40004704270 */
[----:B------:R-:W-:Y:S02]  /*5c20*/  FMNMX.FTZ R72, R201, R72, !PT ;  /* 0x00000048c9487209 */ /* 0x000fe40007810000 */
[----:B------:R-:W-:Y:S02]  /*5c30*/  ISETP.LT.OR P0, PT, R5, 0x19, P0 ;  /* 0x000000190500780c */ /* 0x000fe40000701670 */
[----:B------:R-:W-:Y:S01]  /*5c40*/  ISETP.GT.AND P6, PT, R3, 0x50, !P6 ;  /* 0x000000500300780c */ /* 0x000fe200077c4270 */
[----:B------:R-:W1:Y:S01]  /*5c50*/  SHFL.BFLY PT, R6, R72, 0x2, 0x1f ;  /* 0x0c401f0048067f89 */ /* 0x000e6200000e0000 */
[----:B------:R-:W-:Y:S02]  /*5c60*/  FSEL R126, R8, -INF , !P0 ;  /* 0xff800000087e7808 */ /* 0x000fe40004000000 */
[----:B------:R-:W-:Y:S02]  /*5c70*/  ISETP.NE.AND P0, PT, R49, RZ, PT ;  /* 0x000000ff3100720c */ /* 0x000fe40003f05270 */
[----:B------:R-:W-:-:S02]  /*5c80*/  ISETP.GT.AND P5, PT, R3, 0x51, !P5 ;  /* 0x000000510300780c */ /* 0x000fc40006fa4270 */
[C---:B------:R-:W-:Y:S02]  /*5c90*/  ISETP.GT.AND P0, PT, R3.reuse, 0x19, !P0 ;  /* 0x000000190300780c */ /* 0x040fe40004704270 */
[----:B------:R-:W-:Y:S02]  /*5ca0*/  ISETP.GT.AND P2, PT, R3, 0x58, !P2 ;  /* 0x000000580300780c */ /* 0x000fe40005744270 */
[----:B------:R-:W-:Y:S02]  /*5cb0*/  ISETP.LT.OR P0, PT, R5, 0x1a, P0 ;  /* 0x0000001a0500780c */ /* 0x000fe40000701670 */
[----:B------:R-:W-:Y:S02]  /*5cc0*/  ISETP.GT.AND P1, PT, R3, 0x59, !P1 ;  /* 0x000000590300780c */ /* 0x000fe40004f24270 */
[----:B------:R-:W-:Y:S02]  /*5cd0*/  FSEL R127, R27, -INF , !P0 ;  /* 0xff8000001b7f7808 */ /* 0x000fe40004000000 */
[----:B------:R-:W-:-:S02]  /*5ce0*/  ISETP.NE.AND P0, PT, R48, RZ, PT ;  /* 0x000000ff3000720c */ /* 0x000fc40003f05270 */
[----:B------:R-:W-:Y:S02]  /*5cf0*/  LEA R211, R2, R210, 0x1 ;  /* 0x000000d202d37211 */ /* 0x000fe400078e08ff */
[----:B------:R-:W-:Y:S02]  /*5d00*/  ISETP.GT.AND P0, PT, R3, 0x20, !P0 ;  /* 0x000000200300780c */ /* 0x000fe40004704270 */
[C---:B------:R-:W-:Y:S01]  /*5d10*/  ISETP.LT.OR P6, PT, R5.reuse, 0x51, P6 ;  /* 0x000000510500780c */ /* 0x040fe200037c1670 */
[----:B------:R-:W-:Y:S01]  /*5d20*/  LDSM.16.MT88.4 R88, [R211+0x100] ;  /* 0x00010000d358783b */ /* 0x000fe20000004200 */
[----:B-1----:R-:W-:Y:S02]  /*5d30*/  FMNMX.FTZ R72, R72, R6, !PT ;  /* 0x0000000648487209 */ /* 0x002fe40007810000 */
[C---:B------:R-:W-:Y:S01]  /*5d40*/  ISETP.LT.OR P0, PT, R5.reuse, 0x21, P0 ;  /* 0x000000210500780c */ /* 0x040fe20000701670 */
[----:B------:R-:W-:Y:S01]  /*5d50*/  LDSM.16.MT88.4 R136, [R211+0x1100] ;  /* 0x00110000d388783b */ /* 0x000fe20000004200 */
[----:B------:R-:W-:-:S02]  /*5d60*/  ISETP.LT.OR P5, PT, R5, 0x52, P5 ;  /* 0x000000520500780c */ /* 0x000fc40002fa1670 */
[----:B------:R-:W-:Y:S01]  /*5d70*/  FSEL R152, R25, -INF , !P0 ;  /* 0xff80000019987808 */ /* 0x000fe20004000000 */
[----:B------:R-:W1:Y:S01]  /*5d80*/  SHFL.BFLY PT, R6, R72, 0x1, 0x1f ;  /* 0x0c201f0048067f89 */ /* 0x000e6200000e0000 */
[----:B------:R-:W-:Y:S02]  /*5d90*/  ISETP.NE.AND P0, PT, R47, RZ, PT ;  /* 0x000000ff2f00720c */ /* 0x000fe40003f05270 */
[----:B------:R-:W-:Y:S02]  /*5da0*/  FSEL R163, R67, -INF , !P6 ;  /* 0xff80000043a37808 */ /* 0x000fe40007000000 */
[----:B------:R-:W-:Y:S02]  /*5db0*/  ISETP.GT.AND P0, PT, R3, 0x21, !P0 ;  /* 0x000000210300780c */ /* 0x000fe40004704270 */
[C---:B------:R-:W-:Y:S02]  /*5dc0*/  ISETP.LT.OR P2, PT, R5.reuse, 0x59, P2 ;  /* 0x000000590500780c */ /* 0x040fe40001741670 */
[----:B------:R-:W-:-:S02]  /*5dd0*/  ISETP.LT.OR P0, PT, R5, 0x22, P0 ;  /* 0x000000220500780c */ /* 0x000fc40000701670 */
[----:B------:R-:W-:Y:S02]  /*5de0*/  FSEL R168, R97, -INF , !P5 ;  /* 0xff80000061a87808 */ /* 0x000fe40006800000 */
[----:B------:R-:W-:Y:S02]  /*5df0*/  FSEL R153, R24, -INF , !P0 ;  /* 0xff80000018997808 */ /* 0x000fe40004000000 */
[----:B------:R-:W-:Y:S02]  /*5e00*/  ISETP.NE.AND P0, PT, R46, RZ, PT ;  /* 0x000000ff2e00720c */ /* 0x000fe40003f05270 */
[----:B------:R-:W-:Y:S02]  /*5e10*/  ISETP.LT.OR P1, PT, R5, 0x5a, P1 ;  /* 0x0000005a0500780c */ /* 0x000fe40000f21670 */
[----:B------:R-:W-:Y:S02]  /*5e20*/  ISETP.GT.AND P0, PT, R3, 0x28, !P0 ;  /* 0x000000280300780c */ /* 0x000fe40004704270 */
[----:B------:R-:W-:-:S02]  /*5e30*/  FSEL R169, R103, -INF , !P2 ;  /* 0xff80000067a97808 */ /* 0x000fc40005000000 */
[----:B------:R-:W-:Y:S02]  /*5e40*/  ISETP.LT.OR P0, PT, R5, 0x29, P0 ;  /* 0x000000290500780c */ /* 0x000fe40000701670 */
[----:B-1----:R-:W-:Y:S02]  /*5e50*/  FMNMX.FTZ R72, R72, R6, !PT ;  /* 0x0000000648487209 */ /* 0x002fe40007810000 */
[----:B------:R-:W-:Y:S02]  /*5e60*/  FMNMX.FTZ R6, R57, R58, !PT ;  /* 0x0000003a39067209 */ /* 0x000fe40007810000 */
[----:B------:R-:W-:Y:S01]  /*5e70*/  FSEL R154, R12, -INF , !P0 ;  /* 0xff8000000c9a7808 */ /* 0x000fe20004000000 */
[----:B------:R-:W-:Y:S01]  /*5e80*/  FMUL.FTZ R7, R72, c[0x0][0x2d0] ;  /* 0x0000b40048077a20 */ /* 0x000fe20000410000 */
[----:B------:R-:W-:Y:S02]  /*5e90*/  FMNMX.FTZ R6, R59, R6, !PT ;  /* 0x000000063b067209 */ /* 0x000fe40007810000 */
[----:B------:R-:W-:-:S02]  /*5ea0*/  ISETP.NE.AND P0, PT, R45, RZ, PT ;  /* 0x000000ff2d00720c */ /* 0x000fc40003f05270 */
[----:B------:R-:W-:Y:S02]  /*5eb0*/  FMNMX.FTZ R6, R60, R6, !PT ;  /* 0x000000063c067209 */ /* 0x000fe40007810000 */
        /* <DEDUP_REMOVED lines=13> */
[----:B------:R-:W-:Y:S02]  /*5f90*/  ISETP.NE.AND P0, PT, R43, RZ, PT ;  /* 0x000000ff2b00720c */ /* 0x000fe40003f05270 */
[----:B------:R-:W-:Y:S02]  /*5fa0*/  FMNMX.FTZ R6, R102, R6, !PT ;  /* 0x0000000666067209 */ /* 0x000fe40007810000 */
[----:B------:R-:W-:Y:S02]  /*5fb0*/  ISETP.GT.AND P0, PT, R3, 0x31, !P0 ;  /* 0x000000310300780c */ /* 0x000fe40004704270 */
[----:B------:R-:W-:-:S02]  /*5fc0*/  FMNMX.FTZ R6, R104, R6, !PT ;  /* 0x0000000668067209 */ /* 0x000fc40007810000 */
[----:B------:R-:W-:Y:S02]  /*5fd0*/  ISETP.LT.OR P0, PT, R5, 0x32, P0 ;  /* 0x000000320500780c */ /* 0x000fe40000701670 */
[----:B------:R-:W-:Y:S02]  /*5fe0*/  FMNMX.FTZ R6, R144, R6, !PT ;  /* 0x0000000690067209 */ /* 0x000fe40007810000 */
[----:B------:R-:W-:Y:S02]  /*5ff0*/  FSEL R174, R22, -INF , !P0 ;  /* 0xff80000016ae7808 */ /* 0x000fe40004000000 */
[----:B------:R-:W-:Y:S02]  /*6000*/  FMNMX.FTZ R6, R146, R6, !PT ;  /* 0x0000000692067209 */ /* 0x000fe40007810000 */
[----:B------:R-:W-:Y:S02]  /*6010*/  ISETP.NE.AND P0, PT, R42, RZ, PT ;  /* 0x000000ff2a00720c */ /* 0x000fe40003f05270 */
[----:B------:R-:W-:-:S02]  /*6020*/  FMNMX.FTZ R6, R145, R6, !PT ;  /* 0x0000000691067209 */ /* 0x000fc40007810000 */
[----:B------:R-:W-:Y:S02]  /*6030*/  ISETP.GT.AND P0, PT, R3, 0x38, !P0 ;  /* 0x000000380300780c */ /* 0x000fe40004704270 */
[----:B------:R-:W-:Y:S02]  /*6040*/  FMNMX.FTZ R6, R147, R6, !PT ;  /* 0x0000000693067209 */ /* 0x000fe40007810000 */
[----:B------:R-:W-:Y:S02]  /*6050*/  ISETP.LT.OR P0, PT, R5, 0x39, P0 ;  /* 0x000000390500780c */ /* 0x000fe40000701670 */
[----:B------:R-:W-:Y:S02]  /*6060*/  FMNMX.FTZ R6, R166, R6, !PT ;  /* 0x00000006a6067209 */ /* 0x000fe40007810000 */
[----:B------:R-:W-:Y:S02]  /*6070*/  FSEL R175, R10, -INF , !P0 ;  /* 0xff8000000aaf7808 */ /* 0x000fe40004000000 */
[----:B------:R-:W-:-:S02]  /*6080*/  ISETP.NE.AND P0, PT, R41, RZ, PT ;  /* 0x000000ff2900720c */ /* 0x000fc40003f05270 */
[----:B------:R-:W-:Y:S02]  /*6090*/  FMNMX.FTZ R6, R167, R6, !PT ;  /* 0x00000006a7067209 */ /* 0x000fe40007810000 */
[----:B------:R-:W-:Y:S02]  /*60a0*/  ISETP.GT.AND P0, PT, R3, 0x39, !P0 ;  /* 0x000000390300780c */ /* 0x000fe40004704270 */
[----:B------:R-:W-:Y:S02]  /*60b0*/  FMNMX.FTZ R6, R171, R6, !PT ;  /* 0x00000006ab067209 */ /* 0x000fe40007810000 */
[----:B------:R-:W-:Y:S02]  /*60c0*/  ISETP.LT.OR P0, PT, R5, 0x3a, P0 ;  /* 0x0000003a0500780c */ /* 0x000fe40000701670 */
[----:B------:R-:W-:Y:S02]  /*60d0*/  FMNMX.FTZ R6, R172, R6, !PT ;  /* 0x00000006ac067209 */ /* 0x000fe40007810000 */
[----:B------:R-:W-:-:S02]  /*60e0*/  FSEL R176, R9, -INF , !P0 ;  /* 0xff80000009b07808 */ /* 0x000fc40004000000 */
[----:B------:R-:W-:Y:S02]  /*60f0*/  ISETP.NE.AND P0, PT, R40, RZ, PT ;  /* 0x000000ff2800720c */ /* 0x000fe40003f05270 */
[----:B------:R-:W-:Y:S02]  /*6100*/  FMNMX.FTZ R6, R192, R6, !PT ;  /* 0x00000006c0067209 */ /* 0x000fe40007810000 */
[----:B------:R-:W-:Y:S02]  /*6110*/  ISETP.GT.AND P0, PT, R3, 0x40, !P0 ;  /* 0x000000400300780c */ /* 0x000fe40004704270 */
[----:B------:R-:W-:Y:S02]  /*6120*/  FMNMX.FTZ R6, R187, R6, !PT ;  /* 0x00000006bb067209 */ /* 0x000fe40007810000 */
[----:B------:R-:W-:Y:S02]  /*6130*/  ISETP.LT.OR P0, PT, R5, 0x41, P0 ;  /* 0x000000410500780c */ /* 0x000fe40000701670 */
[----:B------:R-:W-:-:S02]  /*6140*/  FMNMX.FTZ R6, R186, R6, !PT ;  /* 0x00000006ba067209 */ /* 0x000fc40007810000 */
[----:B------:R-:W-:Y:S02]  /*6150*/  FSEL R183, R16, -INF , !P0 ;  /* 0xff80000010b77808 */ /* 0x000fe40004000000 */
[----:B------:R-:W-:Y:S02]  /*6160*/  ISETP.NE.AND P0, PT, R39, RZ, PT ;  /* 0x000000ff2700720c */ /* 0x000fe40003f05270 */
[----:B------:R-:W-:Y:S02]  /*6170*/  FMNMX.FTZ R6, R185, R6, !PT ;  /* 0x00000006b9067209 */ /* 0x000fe40007810000 */
[----:B------:R-:W-:Y:S02]  /*6180*/  ISETP.GT.AND P0, PT, R3, 0x41, !P0 ;  /* 0x000000410300780c */ /* 0x000fe40004704270 */
[----:B------:R-:W-:Y:S01]  /*6190*/  FSEL R170, R101, -INF , !P1 ;  /* 0xff80000065aa7808 */ /* 0x000fe20004800000 */
[----:B------:R-:W1:Y:S01]  /*61a0*/  SHFL.BFLY PT, R8, R6, 0x2, 0x1f ;  /* 0x0c401f0006087f89 */ /* 0x000e6200000e0000 */
[----:B------:R-:W-:-:S04]  /*61b0*/  ISETP.LT.OR P0, PT, R5, 0x42, P0 ;  /* 0x000000420500780c */ /* 0x000fc80000701670 */
[----:B------:R-:W-:Y:S02]  /*61c0*/  FSEL R182, R15, -INF , !P0 ;  /* 0xff8000000fb67808 */ /* 0x000fe40004000000 */
[----:B------:R-:W-:-:S04]  /*61d0*/  ISETP.NE.AND P0, PT, R38, RZ, PT ;  /* 0x000000ff2600720c */ /* 0x000fc80003f05270 */
[----:B------:R-:W-:-:S04]  /*61e0*/  ISETP.GT.AND P0, PT, R3, 0x48, !P0 ;  /* 0x000000480300780c */ /* 0x000fc80004704270 */
[----:B------:R-:W-:-:S04]  /*61f0*/  ISETP.LT.OR P0, PT, R5, 0x49, P0 ;  /* 0x000000490500780c */ /* 0x000fc80000701670 */
[----:B------:R-:W-:Y:S02]  /*6200*/  FSEL R181, R26, -INF , !P0 ;  /* 0xff8000001ab57808 */ /* 0x000fe40004000000 */
[----:B------:R-:W-:Y:S02]  /*6210*/  ISETP.NE.AND P0, PT, R37, RZ, PT ;  /* 0x000000ff2500720c */ /* 0x000fe40003f05270 */
[----:B-1----:R-:W-:Y:S02]  /*6220*/  FMNMX.FTZ R6, R6, R8, !PT ;  /* 0x0000000806067209 */ /* 0x002fe40007810000 */
[----:B------:R-:W-:-:S03]  /*6230*/  ISETP.GT.AND P0, PT, R3, RZ, !P0 ;  /* 0x000000ff0300720c */ /* 0x000fc60004704270 */
[----:B------:R-:W1:Y:S01]  /*6240*/  SHFL.BFLY PT, R71, R6, 0x1, 0x1f ;  /* 0x0c201f0006477f89 */ /* 0x000e6200000e0000 */
[----:B------:R-:W-:-:S04]  /*6250*/  ISETP.LT.OR P0, PT, R5, 0x1, P0 ;  /* 0x000000010500780c */ /* 0x000fc80000701670 */
[----:B------:R-:W-:Y:S02]  /*6260*/  FSEL R68, R14, -INF , !P0 ;  /* 0xff8000000e447808 */ /* 0x000fe40004000000 */
[----:B------:R-:W-:-:S04]  /*6270*/  FSETP.NEU.FTZ.AND P0, PT, R72, -INF , PT ;  /* 0xff8000004800780b */ /* 0x000fc80003f1d000 */
[----:B------:R-:W-:-:S05]  /*6280*/  FSEL R7, R7, RZ, P0 ;  /* 0x000000ff07077208 */ /* 0x000fca0000000000 */
[--C-:B------:R-:W-:Y:S02]  /*6290*/  FFMA.FTZ R8, R61, c[0x0][0x2d0], -R7.reuse ;  /* 0x0000b4003d087a23 */ /* 0x100fe40000010807 */
[----:B------:R-:W-:Y:S02]  /*62a0*/  FFMA.FTZ R9, R65, c[0x0][0x2d0], -R7 ;  /* 0x0000b40041097a23 */ /* 0x000fe40000010807 */
[----:B------:R2:W-:Y:S01]  /*62b0*/  MUFU.EX2 R207, R8 ;  /* 0x0000000800cf7308 */ /* 0x0005e20000000800 */
[----:B-1----:R-:W-:-:S04]  /*62c0*/  FMNMX.FTZ R71, R6, R71, !PT ;  /* 0x0000004706477209 */ /* 0x002fc80007810000 */
[C---:B------:R-:W-:Y:S01]  /*62d0*/  FSETP.NEU.FTZ.AND P0, PT, R71.reuse, -INF , PT ;  /* 0xff8000004700780b */ /* 0x040fe20003f1d000 */
[----:B------:R-:W-:Y:S02]  /*62e0*/  FMUL.FTZ R6, R71, c[0x0][0x2d0] ;  /* 0x0000b40047067a20 */ /* 0x000fe40000410000 */
[----:B------:R1:W-:Y:S03]  /*62f0*/  MUFU.EX2 R213, R9 ;  /* 0x0000000900d57308 */ /* 0x0003e60000000800 */
[----:B------:R-:W-:Y:S01]  /*6300*/  FSEL R6, R6, RZ, P0 ;  /* 0x000000ff06067208 */ /* 0x000fe20000000000 */
[----:B--2---:R-:W-:Y:S01]  /*6310*/  FFMA.FTZ R8, R64, c[0x0][0x2d0], -R7 ;  /* 0x0000b40040087a23 */ /* 0x004fe20000010807 */
[----:B------:R-:W-:-:S03]  /*6320*/  ISETP.NE.AND P0, PT, R56, RZ, PT ;  /* 0x000000ff3800720c */ /* 0x000fc60003f05270 */
[----:B------:R-:W-:Y:S01]  /*6330*/  FFMA.FTZ R4, R60, c[0x0][0x2d0], -R6 ;  /* 0x0000b4003c047a23 */ /* 0x000fe20000010806 */
[----:B------:R2:W-:Y:S01]  /*6340*/  MUFU.EX2 R205, R8 ;  /* 0x0000000800cd7308 */ /* 0x0005e20000000800 */
[----:B------:R-:W-:-:S04]  /*6350*/  ISETP.GT.AND P0, PT, R3, 0x49, !P0 ;  /* 0x000000490300780c */ /* 0x000fc80004704270 */
[----:B------:R-:W-:Y:S01]  /*6360*/  ISETP.LT.OR P0, PT, R5, 0x4a, P0 ;  /* 0x0000004a0500780c */ /* 0x000fe20000701670 */
[----:B-1----:R-:W-:Y:S02]  /*6370*/  FFMA.FTZ R9, R76, c[0x0][0x2d0], -R7 ;  /* 0x0000b4004c097a23 */ /* 0x002fe40000010807 */
[----:B------:R-:W-:Y:S01]  /*6380*/  MUFU.EX2 R239, R4 ;  /* 0x0000000400ef7308 */ /* 0x000fe20000000800 */
[----:B------:R-:W-:Y:S01]  /*6390*/  FSEL R160, R94, -INF , !P0 ;  /* 0xff8000005ea07808 */ /* 0x000fe20004000000 */
[----:B------:R-:W1:Y:S01]  /*63a0*/  LDSM.16.MT88.4 R76, [R212+0x100] ;  /* 0x00010000d44c783b */ /* 0x000e620000004200 */
[----:B--2---:R-:W-:-:S05]  /*63b0*/  FMNMX.FTZ R8, R75, R92, !PT ;  /* 0x0000005c4b087209 */ /* 0x004fca0007810000 */
[----:B------:R2:W3:Y:S01]  /*63c0*/  MUFU.EX2 R236, R9 ;  /* 0x0000000900ec7308 */ /* 0x0004e20000000800 */
[----:B------:R-:W-:-:S04]  /*63d0*/  FMNMX.FTZ R8, R98, R8, !PT ;  /* 0x0000000862087209 */ /* 0x000fc80007810000 */
[----:B------:R-:W-:-:S04]  /*63e0*/  FMNMX.FTZ R8, R100, R8, !PT ;  /* 0x0000000864087209 */ /* 0x000fc80007810000 */
[----:B------:R-:W-:-:S04]  /*63f0*/  FMNMX.FTZ R8, R140, R8, !PT ;  /* 0x000000088c087209 */ /* 0x000fc80007810000 */
[----:B------:R-:W-:Y:S01]  /*6400*/  FMNMX.FTZ R3, R141, R8, !PT ;  /* 0x000000088d037209 */ /* 0x000fe20007810000 */
[--C-:B--2---:R-:W-:Y:S01]  /*6410*/  FFMA.FTZ R9, R57, c[0x0][0x2d0], -R6.reuse ;  /* 0x0000b40039097a23 */ /* 0x104fe20000010806 */
[----:B------:R-:W-:Y:S02]  /*6420*/  FMNMX.FTZ R8, R68, R69, !PT ;  /* 0x0000004544087209 */ /* 0x000fe40007810000 */
[----:B------:R-:W-:Y:S01]  /*6430*/  FMNMX.FTZ R0, R142, R3, !PT ;  /* 0x000000038e007209 */ /* 0x000fe20007810000 */
[----:B------:R-:W-:Y:S01]  /*6440*/  MUFU.EX2 R244, R9 ;  /* 0x0000000900f47308 */ /* 0x000fe20000000800 */
[----:B------:R-:W-:Y:S01]  /*6450*/  FMNMX.FTZ R3, R73, R8, !PT ;  /* 0x0000000849037209 */ /* 0x000fe20007810000 */
[----:B------:R-:W-:Y:S01]  /*6460*/  FFMA.FTZ R8, R58, c[0x0][0x2d0], -R6 ;  /* 0x0000b4003a087a23 */ /* 0x000fe20000010806 */
[----:B------:R-:W-:Y:S02]  /*6470*/  FMNMX.FTZ R0, R143, R0, !PT ;  /* 0x000000008f007209 */ /* 0x000fe40007810000 */
[----:B------:R-:W-:-:S02]  /*6480*/  FMNMX.FTZ R3, R74, R3, !PT ;  /* 0x000000034a037209 */ /* 0x000fc40007810000 */
[----:B------:R-:W-:Y:S01]  /*6490*/  FMNMX.FTZ R0, R161, R0, !PT ;  /* 0x00000000a1007209 */ /* 0x000fe20007810000 */
[----:B------:R2:W4:Y:S01]  /*64a0*/  MUFU.EX2 R243, R8 ;  /* 0x0000000800f37308 */ /* 0x0005220000000800 */
[----:B------:R-:W-:Y:S02]  /*64b0*/  FMNMX.FTZ R3, R124, R3, !PT ;  /* 0x000000037c037209 */ /* 0x000fe40007810000 */
[----:B------:R-:W-:Y:S02]  /*64c0*/  FMNMX.FTZ R0, R162, R0, !PT ;  /* 0x00000000a2007209 */ /* 0x000fe40007810000 */
[----:B------:R-:W-:Y:S02]  /*64d0*/  FMNMX.FTZ R3, R125, R3, !PT ;  /* 0x000000037d037209 */ /* 0x000fe40007810000 */
[----:B------:R-:W-:Y:S02]  /*64e0*/  FMNMX.FTZ R0, R164, R0, !PT ;  /* 0x00000000a4007209 */ /* 0x000fe40007810000 */
[----:B------:R-:W-:-:S02]  /*64f0*/  FMNMX.FTZ R3, R126, R3, !PT ;  /* 0x000000037e037209 */ /* 0x000fc40007810000 */
[----:B------:R-:W-:Y:S02]  /*6500*/  FMNMX.FTZ R0, R165, R0, !PT ;  /* 0x00000000a5007209 */ /* 0x000fe40007810000 */
[----:B------:R-:W-:Y:S01]  /*6510*/  FMNMX.FTZ R2, R127, R3, !PT ;  /* 0x000000037f027209 */ /* 0x000fe20007810000 */
[----:B------:R-:W-:Y:S01]  /*6520*/  FFMA.FTZ R3, R84, c[0x0][0x2d0], -R7 ;  /* 0x0000b40054037a23 */ /* 0x000fe20000010807 */
[----:B------:R-:W-:Y:S01]  /*6530*/  FMNMX.FTZ R0, R179, R0, !PT ;  /* 0x00000000b3007209 */ /* 0x000fe20007810000 */
[----:B--2---:R-:W-:Y:S01]  /*6540*/  FFMA.FTZ R8, R59, c[0x0][0x2d0], -R6 ;  /* 0x0000b4003b087a23 */ /* 0x004fe20000010806 */
[----:B------:R-:W-:Y:S01]  /*6550*/  FMNMX.FTZ R2, R152, R2, !PT ;  /* 0x0000000298027209 */ /* 0x000fe20007810000 */
[----:B------:R2:W-:Y:S01]  /*6560*/  MUFU.EX2 R198, R3 ;  /* 0x0000000300c67308 */ /* 0x0005e20000000800 */
[----:B------:R-:W-:Y:S01]  /*6570*/  FMNMX.FTZ R0, R178, R0, !PT ;  /* 0x00000000b2007209 */ /* 0x000fe20007810000 */
[----:B------:R-:W-:Y:S01]  /*6580*/  LDSM.16.MT88.4 R56, [R211+0x900] ;  /* 0x00090000d338783b */ /* 0x000fe20000004200 */
[----:B------:R-:W-:-:S02]  /*6590*/  FMNMX.FTZ R2, R153, R2, !PT ;  /* 0x0000000299027209 */ /* 0x000fc40007810000 */
[----:B------:R-:W-:Y:S02]  /*65a0*/  FMNMX.FTZ R0, R177, R0, !PT ;  /* 0x00000000b1007209 */ /* 0x000fe40007810000 */
[----:B---3--:R-:W-:Y:S01]  /*65b0*/  F2FP.BF16.PACK_AB R10, R236, R213 ;  /* 0x000000d5ec0a723e */ /* 0x008fe200000010ff */
[----:B------:R3:W1:Y:S01]  /*65c0*/  MUFU.EX2 R208, R8 ;  /* 0x0000000800d07308 */ /* 0x0006620000000800 */
[----:B----4-:R-:W-:Y:S02]  /*65d0*/  F2FP.BF16.PACK_AB R9, R243, R244 ;  /* 0x000000f4f309723e */ /* 0x010fe400000010ff */
[----:B--2---:R-:W-:Y:S02]  /*65e0*/  FMNMX.FTZ R3, R154, R2, !PT ;  /* 0x000000029a037209 */ /* 0x004fe40007810000 */
[----:B------:R-:W-:Y:S01]  /*65f0*/  FMNMX.FTZ R2, R180, R0, !PT ;  /* 0x00000000b4027209 */ /* 0x000fe20007810000 */
[----:B------:R-:W-:Y:S01]  /*6600*/  FFMA.FTZ R0, R85, c[0x0][0x2d0], -R7 ;  /* 0x0000b40055007a23 */ /* 0x000fe20000010807 */
[----:B------:R-:W-:Y:S01]  /*6610*/  FMNMX.FTZ R3, R155, R3, !PT ;  /* 0x000000039b037209 */ /* 0x000fe20007810000 */
[----:B------:R-:W-:Y:S01]  /*6620*/  LDSM.16.MT88.4 R84, [R209+0x900] ;  /* 0x00090000d154783b */ /* 0x000fe20000004200 */
[----:B------:R-:W-:Y:S01]  /*6630*/  FMNMX.FTZ R2, R188, R2, !PT ;  /* 0x00000002bc027209 */ /* 0x000fe20007810000 */
[----:B------:R2:W4:Y:S01]  /*6640*/  MUFU.EX2 R242, R0 ;  /* 0x0000000000f27308 */ /* 0x0005220000000800 */
[----:B------:R-:W-:-:S02]  /*6650*/  FMNMX.FTZ R3, R173, R3, !PT ;  /* 0x00000003ad037209 */ /* 0x000fc40007810000 */
[----:B------:R-:W-:Y:S02]  /*6660*/  FMNMX.FTZ R2, R189, R2, !PT ;  /* 0x00000002bd027209 */ /* 0x000fe40007810000 */
[----:B------:R-:W-:Y:S02]  /*6670*/  FMNMX.FTZ R3, R174, R3, !PT ;  /* 0x00000003ae037209 */ /* 0x000fe40007810000 */
[----:B---3--:R-:W-:Y:S02]  /*6680*/  F2FP.BF16.PACK_AB R8, R205, R207 ;  /* 0x000000cfcd08723e */ /* 0x008fe400000010ff */
[----:B------:R-:W-:Y:S02]  /*6690*/  FMNMX.FTZ R3, R175, R3, !PT ;  /* 0x00000003af037209 */ /* 0x000fe40007810000 */
[----:B-1----:R-:W-:Y:S02]  /*66a0*/  F2FP.BF16.PACK_AB R11, R239, R208 ;  /* 0x000000d0ef0b723e */ /* 0x002fe400000010ff */
[----:B------:R-:W-:Y:S01]  /*66b0*/  FMNMX.FTZ R3, R176, R3, !PT ;  /* 0x00000003b0037209 */ /* 0x000fe20007810000 */
[----:B--2---:R-:W-:-:S03]  /*66c0*/  FFMA.FTZ R0, R93, c[0x0][0x2d0], -R7 ;  /* 0x0000b4005d007a23 */ /* 0x004fc60000010807 */
[----:B------:R-:W-:Y:S01]  /*66d0*/  FMNMX.FTZ R3, R183, R3, !PT ;  /* 0x00000003b7037209 */ /* 0x000fe20007810000 */
[----:B------:R-:W-:Y:S01]  /*66e0*/  HMMA.16816.F32.BF16 R32, R8, R52, RZ ;  /* 0x000000340820723c */ /* 0x000fe200000418ff */
[----:B----4-:R-:W-:Y:S01]  /*66f0*/  F2FP.BF16.PACK_AB R12, R242, R198 ;  /* 0x000000c6f20c723e */ /* 0x010fe200000010ff */
[----:B------:R1:W-:Y:S01]  /*6700*/  MUFU.EX2 R245, R0 ;  /* 0x0000000000f57308 */ /* 0x0003e20000000800 */
[----:B------:R-:W-:-:S04]  /*6710*/  FMNMX.FTZ R3, R182, R3, !PT ;  /* 0x00000003b6037209 */ /* 0x000fc80007810000 */
[----:B------:R-:W-:Y:S01]  /*6720*/  FMNMX.FTZ R3, R181, R3, !PT ;  /* 0x00000003b5037209 */ /* 0x000fe20007810000 */
[----:B------:R-:W-:Y:S03]  /*6730*/  HMMA.16816.F32.BF16 R28, R8, R76, RZ ;  /* 0x0000004c081c723c */ /* 0x000fe600000418ff */
[----:B------:R-:W-:-:S04]  /*6740*/  FMNMX.FTZ R3, R160, R3, !PT ;  /* 0x00000003a0037209 */ /* 0x000fc80007810000 */
[----:B------:R-:W-:Y:S01]  /*6750*/  FMNMX.FTZ R3, R163, R3, !PT ;  /* 0x00000003a3037209 */ /* 0x000fe20007810000 */
[C---:B------:R-:W-:Y:S01]  /*6760*/  HMMA.16816.F32.BF16 R24, R8.reuse, R80, RZ ;  /* 0x000000500818723c */ /* 0x040fe200000418ff */
[----:B-1----:R-:W-:Y:S01]  /*6770*/  FMNMX.FTZ R0, R193, R2, !PT ;  /* 0x00000002c1007209 */ /* 0x002fe20007810000 */
[----:B------:R-:W-:Y:S01]  /*6780*/  FFMA.FTZ R2, R96, c[0x0][0x2d0], -R7 ;  /* 0x0000b40060027a23 */ /* 0x000fe20000010807 */
[----:B------:R-:W-:Y:S02]  /*6790*/  FMNMX.FTZ R3, R168, R3, !PT ;  /* 0x00000003a8037209 */ /* 0x000fe40007810000 */
[----:B------:R-:W-:Y:S01]  /*67a0*/  FMNMX.FTZ R0, R194, R0, !PT ;  /* 0x00000000c2007209 */ /* 0x000fe20007810000 */
[----:B------:R1:W2:Y:S01]  /*67b0*/  MUFU.EX2 R237, R2 ;  /* 0x0000000200ed7308 */ /* 0x0002a20000000800 */
[----:B------:R-:W-:Y:S01]  /*67c0*/  FMNMX.FTZ R3, R169, R3, !PT ;  /* 0x00000003a9037209 */ /* 0x000fe20007810000 */
[----:B------:R-:W-:Y:S01]  /*67d0*/  HMMA.16816.F32.BF16 R16, R8, R88, RZ ;  /* 0x000000580810723c */ /* 0x000fe200000418ff */
[----:B------:R-:W-:-:S02]  /*67e0*/  FMNMX.FTZ R0, R195, R0, !PT ;  /* 0x00000000c3007209 */ /* 0x000fc40007810000 */
[----:B------:R-:W-:Y:S02]  /*67f0*/  FMNMX.FTZ R3, R170, R3, !PT ;  /* 0x00000003aa037209 */ /* 0x000fe40007810000 */
[----:B------:R-:W-:-:S03]  /*6800*/  FMNMX.FTZ R0, R196, R0, !PT ;  /* 0x00000000c4007209 */ /* 0x000fc60007810000 */
[----:B------:R-:W3:Y:S01]  /*6810*/  SHFL.BFLY PT, R5, R3, 0x2, 0x1f ;  /* 0x0c401f0003057f89 */ /* 0x000ee200000e0000 */
[----:B------:R-:W-:Y:S01]  /*6820*/  FMNMX.FTZ R0, R200, R0, !PT ;  /* 0x00000000c8007209 */ /* 0x000fe20007810000 */
[----:B------:R-:W-:Y:S03]  /*6830*/  HMMA.16816.F32.BF16 R20, R8, R54, RZ ;  /* 0x000000360814723c */ /* 0x000fe600000418ff */
[----:B------:R-:W-:Y:S01]  /*6840*/  FMNMX.FTZ R0, R197, R0, !PT ;  /* 0x00000000c5007209 */ /* 0x000fe20007810000 */
[----:B-1----:R-:W-:Y:S01]  /*6850*/  FFMA.FTZ R2, R62, c[0x0][0x2d0], -R6 ;  /* 0x0000b4003e027a23 */ /* 0x002fe20000010806 */
[----:B--2---:R-:W-:-:S03]  /*6860*/  F2FP.BF16.PACK_AB R14, R237, R245 ;  /* 0x000000f5ed0e723e */ /* 0x004fc600000010ff */
[----:B------:R-:W1:Y:S01]  /*6870*/  SHFL.BFLY PT, R4, R0, 0x2, 0x1f ;  /* 0x0c401f0000047f89 */ /* 0x000e6200000e0000 */
[----:B------:R2:W-:Y:S01]  /*6880*/  MUFU.EX2 R199, R2 ;  /* 0x0000000200c77308 */ /* 0x0005e20000000800 */
[C---:B------:R-:W-:Y:S08]  /*6890*/  HMMA.16816.F32.BF16 R36, R8.reuse, R78, RZ ;  /* 0x0000004e0824723c */ /* 0x040ff000000418ff */
[----:B------:R-:W-:Y:S01]  /*68a0*/  HMMA.16816.F32.BF16 R40, R8, R82, RZ ;  /* 0x000000520828723c */ /* 0x000fe200000418ff */
[----:B---3--:R-:W-:Y:S01]  /*68b0*/  FMNMX.FTZ R3, R3, R5, !PT ;  /* 0x0000000503037209 */ /* 0x008fe20007810000 */
[----:B--2---:R-:W-:-:S06]  /*68c0*/  FFMA.FTZ R2, R63, c[0x0][0x2d0], -R6 ;  /* 0x0000b4003f027a23 */ /* 0x004fcc0000010806 */
[----:B------:R-:W-:Y:S01]  /*68d0*/  HMMA.16816.F32.BF16 R8, R8, R90, RZ ;  /* 0x0000005a0808723c */ /* 0x000fe200000418ff */
[----:B------:R-:W2:Y:S01]  /*68e0*/  SHFL.BFLY PT, R5, R3, 0x1, 0x1f ;  /* 0x0c201f0003057f89 */ /* 0x000ea200000e0000 */
[----:B------:R3:W4:Y:S03]  /*68f0*/  MUFU.EX2 R232, R2 ;  /* 0x0000000200e87308 */ /* 0x0007260000000800 */
[----:B------:R-:W-:Y:S01]  /*6900*/  LDSM.16.MT88.4 R60, [R210+0x900] ;  /* 0x00090000d23c783b */ /* 0x000fe20000004200 */
[----:B-1----:R-:W-:-:S05]  /*6910*/  FMNMX.FTZ R0, R0, R4, !PT ;  /* 0x0000000400007209 */ /* 0x002fca0007810000 */
[----:B------:R-:W1:Y:S01]  /*6920*/  SHFL.BFLY PT, R4, R0, 0x1, 0x1f ;  /* 0x0c201f0000047f89 */ /* 0x000e6200000e0000 */
[--C-:B---3--:R-:W-:Y:S01]  /*6930*/  FFMA.FTZ R2, R66, c[0x0][0x2d0], -R6.reuse ;  /* 0x0000b40042027a23 */ /* 0x108fe20000010806 */
[----:B----4-:R-:W-:Y:S02]  /*6940*/  F2FP.BF16.PACK_AB R13, R232, R199 ;  /* 0x000000c7e80d723e */ /* 0x010fe400000010ff */
[----:B------:R-:W3:Y:S01]  /*6950*/  LDSM.16.MT88.4 R64, [R212+0x900] ;  /* 0x00090000d440783b */ /* 0x000ee20000004200 */
[----:B------:R4:W-:Y:S01]  /*6960*/  MUFU.EX2 R116, R2 ;  /* 0x0000000200747308 */ /* 0x0009e20000000800 */
[----:B--2---:R-:W-:Y:S01]  /*6970*/  FMNMX.FTZ R3, R5, R3, !PT ;  /* 0x0000000305037209 */ /* 0x004fe20007810000 */
[--C-:B----4-:R-:W-:Y:S01]  /*6980*/  FFMA.FTZ R2, R70, c[0x0][0x2d0], -R6.reuse ;  /* 0x0000b40046027a23 */ /* 0x110fe20000010806 */
[----:B-1----:R-:W-:Y:S01]  /*6990*/  FMNMX.FTZ R70, R0, R4, !PT ;  /* 0x0000000400467209 */ /* 0x002fe20007810000 */
[----:B------:R-:W-:-:S04]  /*69a0*/  FFMA.FTZ R0, R102, c[0x0][0x2d0], -R6 ;  /* 0x0000b40066007a23 */ /* 0x000fc80000010806 */
[----:B------:R1:W2:Y:S01]  /*69b0*/  MUFU.EX2 R204, R2 ;  /* 0x0000000200cc7308 */ /* 0x0002a20000000800 */
[----:B------:R-:W-:-:S07]  /*69c0*/  FSETP.NEU.FTZ.AND P0, PT, R70, -INF , PT ;  /* 0xff8000004600780b */ /* 0x000fce0003f1d000 */
[----:B------:R4:W-:Y:S01]  /*69d0*/  MUFU.EX2 R206, R0 ;  /* 0x0000000000ce7308 */ /* 0x0009e20000000800 */
[----:B-1----:R-:W-:Y:S01]  /*69e0*/  FFMA.FTZ R2, R105, c[0x0][0x2d0], -R7 ;  /* 0x0000b40069027a23 */ /* 0x002fe20000010807 */
[----:B--2---:R-:W-:-:S06]  /*69f0*/  F2FP.BF16.PACK_AB R15, R204, R116 ;  /* 0x00000074cc0f723e */ /* 0x004fcc00000010ff */
[----:B------:R1:W-:Y:S01]  /*6a00*/  MUFU.EX2 R241, R2 ;  /* 0x0000000200f17308 */ /* 0x0003e20000000800 */
[----:B----4-:R-:W-:Y:S01]  /*6a10*/  FFMA.FTZ R0, R104, c[0x0][0x2d0], -R6 ;  /* 0x0000b40068007a23 */ /* 0x010fe20000010806 */
[C---:B------:R-:W-:Y:S06]  /*6a20*/  HMMA.16816.F32.BF16 R48, R12.reuse, R84, R32 ;  /* 0x000000540c30723c */ /* 0x040fec0000041820 */
[----:B------:R-:W-:Y:S02]  /*6a30*/  MUFU.EX2 R234, R0 ;  /* 0x0000000000ea7308 */ /* 0x000fe40000000800 */
[----:B---3--:R-:W-:Y:S01]  /*6a40*/  HMMA.16816.F32.BF16 R44, R12, R64, R28 ;  /* 0x000000400c2c723c */ /* 0x008fe2000004181c */
[----:B-1----:R-:W-:-:S05]  /*6a50*/  FFMA.FTZ R2, R106, c[0x0][0x2d0], -R7 ;  /* 0x0000b4006a027a23 */ /* 0x002fca0000010807 */
[----:B------:R1:W2:Y:S02]  /*6a60*/  MUFU.EX2 R191, R2 ;  /* 0x0000000200bf7308 */ /* 0x0002a40000000800 */
[C---:B------:R-:W-:Y:S08]  /*6a70*/  HMMA.16816.F32.BF16 R32, R12.reuse, R60, R24 ;  /* 0x0000003c0c20723c */ /* 0x040ff00000041818 */
[----:B------:R-:W-:Y:S01]  /*6a80*/  HMMA.16816.F32.BF16 R28, R12, R56, R16 ;  /* 0x000000380c1c723c */ /* 0x000fe20000041810 */
[----:B-1----:R-:W-:-:S07]  /*6a90*/  FFMA.FTZ R2, R107, c[0x0][0x2d0], -R7 ;  /* 0x0000b4006b027a23 */ /* 0x002fce0000010807 */
[C---:B------:R-:W-:Y:S01]  /*6aa0*/  HMMA.16816.F32.BF16 R24, R12.reuse, R86, R20 ;  /* 0x000000560c18723c */ /* 0x040fe20000041814 */
[----:B------:R1:W-:Y:S07]  /*6ab0*/  MUFU.EX2 R109, R2 ;  /* 0x00000002006d7308 */ /* 0x0003ee0000000800 */
[C---:B------:R-:W-:Y:S08]  /*6ac0*/  HMMA.16816.F32.BF16 R20, R12.reuse, R66, R36 ;  /* 0x000000420c14723c */ /* 0x040ff00000041824 */
[----:B------:R-:W-:Y:S01]  /*6ad0*/  HMMA.16816.F32.BF16 R16, R12, R62, R40 ;  /* 0x0000003e0c10723c */ /* 0x000fe20000041828 */
[----:B-1----:R-:W-:-:S04]  /*6ae0*/  FFMA.FTZ R2, R108, c[0x0][0x2d0], -R7 ;  /* 0x0000b4006c027a23 */ /* 0x002fc80000010807 */
[----:B------:R1:W-:Y:S03]  /*6af0*/  MUFU.EX2 R231, R2 ;  /* 0x0000000200e77308 */ /* 0x0003e60000000800 */
[----:B------:R-:W-:Y:S07]  /*6b00*/  HMMA.16816.F32.BF16 R12, R12, R58, R8 ;  /* 0x0000003a0c0c723c */ /* 0x000fee0000041808 */
[----:B--2---:R-:W-:-:S02]  /*6b10*/  F2FP.BF16.PACK_AB R8, R191, R241 ;  /* 0x000000f1bf08723e */ /* 0x004fc400000010ff */
[----:B------:R-:W-:Y:S01]  /*6b20*/  F2FP.BF16.PACK_AB R11, R234, R206 ;  /* 0x000000ceea0b723e */ /* 0x000fe200000010ff */
[----:B-1----:R-:W-:-:S04]  /*6b30*/  FFMA.FTZ R2, R95, c[0x0][0x2d0], -R6 ;  /* 0x0000b4005f027a23 */ /* 0x002fc80000010806 */
[----:B------:R1:W-:Y:S02]  /*6b40*/  MUFU.EX2 R240, R2 ;  /* 0x0000000200f07308 */ /* 0x0003e40000000800 */
[----:B-1----:R-:W-:-:S06]  /*6b50*/  FFMA.FTZ R2, R99, c[0x0][0x2d0], -R6 ;  /* 0x0000b40063027a23 */ /* 0x002fcc0000010806 */
[----:B------:R1:W2:Y:S02]  /*6b60*/  MUFU.EX2 R190, R2 ;  /* 0x0000000200be7308 */ /* 0x0002a40000000800 */
[----:B-1----:R-:W-:Y:S01]  /*6b70*/  FMUL.FTZ R2, R70, c[0x0][0x2d0] ;  /* 0x0000b40046027a20 */ /* 0x002fe20000410000 */
[----:B--2---:R-:W-:-:S04]  /*6b80*/  F2FP.BF16.PACK_AB R9, R190, R240 ;  /* 0x000000f0be09723e */ /* 0x004fc800000010ff */
[----:B------:R-:W-:Y:S02]  /*6b90*/  FSEL R2, R2, RZ, P0 ;  /* 0x000000ff02027208 */ /* 0x000fe40000000000 */
[----:B------:R-:W-:-:S03]  /*6ba0*/  FSETP.NEU.FTZ.AND P0, PT, R3, -INF , PT ;  /* 0xff8000000300780b */ /* 0x000fc60003f1d000 */
[--C-:B------:R-:W-:Y:S02]  /*6bb0*/  FFMA.FTZ R0, R75, c[0x0][0x2d0], -R2.reuse ;  /* 0x0000b4004b007a23 */ /* 0x100fe40000010802 */
[----:B------:R-:W-:Y:S02]  /*6bc0*/  FFMA.FTZ R4, R100, c[0x0][0x2d0], -R2 ;  /* 0x0000b40064047a23 */ /* 0x000fe40000010802 */
[----:B------:R1:W-:Y:S01]  /*6bd0*/  MUFU.EX2 R214, R0 ;  /* 0x0000000000d67308 */ /* 0x0003e20000000800 */
[----:B------:R-:W-:-:S05]  /*6be0*/  IMAD.MOV.U32 R75, RZ, RZ, R109 ;  /* 0x000000ffff4b7224 */ /* 0x000fca00078e006d */
[----:B------:R-:W-:Y:S02]  /*6bf0*/  F2FP.BF16.PACK_AB R10, R231, R75 ;  /* 0x0000004be70a723e */ /* 0x000fe400000010ff */
[----:B------:R-:W-:Y:S05]  /*6c00*/  MUFU.EX2 R159, R4 ;  /* 0x00000004009f7308 */ /* 0x000fea0000000800 */
[----:B------:R-:W-:Y:S01]  /*6c10*/  HMMA.16816.F32.BF16 R108, R8, R128, R44 ;  /* 0x00000080086c723c */ /* 0x000fe2000004182c */
[----:B-1----:R-:W-:-:S04]  /*6c20*/  FFMA.FTZ R0, R92, c[0x0][0x2d0], -R2 ;  /* 0x0000b4005c007a23 */ /* 0x002fc80000010802 */
[----:B------:R1:W2:Y:S03]  /*6c30*/  MUFU.EX2 R215, R0 ;  /* 0x0000000000d77308 */ /* 0x0002a60000000800 */
[C---:B------:R-:W-:Y:S08]  /*6c40*/  HMMA.16816.F32.BF16 R104, R8.reuse, R120, R48 ;  /* 0x000000780868723c */ /* 0x040ff00000041830 */
[----:B------:R-:W-:Y:S01]  /*6c50*/  HMMA.16816.F32.BF16 R112, R8, R132, R32 ;  /* 0x000000840870723c */ /* 0x000fe20000041820 */
[----:B-1----:R-:W-:-:S07]  /*6c60*/  FFMA.FTZ R0, R98, c[0x0][0x2d0], -R2 ;  /* 0x0000b40062007a23 */ /* 0x002fce0000010802 */
[C---:B------:R-:W-:Y:S01]  /*6c70*/  HMMA.16816.F32.BF16 R44, R8.reuse, R122, R24 ;  /* 0x0000007a082c723c */ /* 0x040fe20000041818 */
[----:B------:R1:W3:Y:S07]  /*6c80*/  MUFU.EX2 R235, R0 ;  /* 0x0000000000eb7308 */ /* 0x0002ee0000000800 */
[C---:B------:R-:W-:Y:S08]  /*6c90*/  HMMA.16816.F32.BF16 R92, R8.reuse, R130, R20 ;  /* 0x00000082085c723c */ /* 0x040ff00000041814 */
[----:B------:R-:W-:Y:S01]  /*6ca0*/  HMMA.16816.F32.BF16 R96, R8, R134, R16 ;  /* 0x000000860860723c */ /* 0x000fe20000041810 */
[----:B-1----:R-:W-:-:S05]  /*6cb0*/  FMUL.FTZ R0, R3, c[0x0][0x2d0] ;  /* 0x0000b40003007a20 */ /* 0x002fca0000410000 */
[----:B------:R-:W-:Y:S02]  /*6cc0*/  FSEL R0, R0, RZ, P0 ;  /* 0x000000ff00007208 */ /* 0x000fe40000000000 */
[----:B------:R-:W-:Y:S03]  /*6cd0*/  HMMA.16816.F32.BF16 R100, R8, R138, R12 ;  /* 0x0000008a0864723c */ /* 0x000fe6000004180c */
[----:B------:R-:W-:-:S04]  /*6ce0*/  FFMA.FTZ R4, R68, c[0x0][0x2d0], -R0 ;  /* 0x0000b40044047a23 */ /* 0x000fc80000010800 */
[----:B------:R1:W-:Y:S02]  /*6cf0*/  MUFU.EX2 R238, R4 ;  /* 0x0000000400ee7308 */ /* 0x0003e40000000800 */
[----:B-1----:R-:W-:Y:S02]  /*6d00*/  FFMA.FTZ R4, R69, c[0x0][0x2d0], -R0 ;  /* 0x0000b40045047a23 */ /* 0x002fe40000010800 */
[----:B------:R-:W-:-:S04]  /*6d10*/  IMAD.MOV.U32 R69, RZ, RZ, R116 ;  /* 0x000000ffff457224 */ /* 0x000fc800078e0074 */
[----:B------:R1:W4:Y:S01]  /*6d20*/  MUFU.EX2 R217, R4 ;  /* 0x0000000400d97308 */ /* 0x0003220000000800 */
[----:B------:R-:W-:Y:S07]  /*6d30*/  HMMA.16816.F32.BF16 R116, R8, R136, R28 ;  /* 0x000000880874723c */ /* 0x000fee000004181c */
[----:B--2---:R-:W-:Y:S02]  /*6d40*/  F2FP.BF16.PACK_AB R8, R215, R214 ;  /* 0x000000d6d708723e */ /* 0x004fe400000010ff */
[----:B---3--:R-:W-:Y:S01]  /*6d50*/  F2FP.BF16.PACK_AB R10, R159, R235 ;  /* 0x000000eb9f0a723e */ /* 0x008fe200000010ff */
[----:B-1----:R-:W-:Y:S01]  /*6d60*/  FFMA.FTZ R4, R73, c[0x0][0x2d0], -R0 ;  /* 0x0000b40049047a23 */ /* 0x002fe20000010800 */
[----:B----4-:R-:W-:-:S03]  /*6d70*/  F2FP.BF16.PACK_AB R9, R217, R238 ;  /* 0x000000eed909723e */ /* 0x010fc600000010ff */
[----:B------:R1:W-:Y:S02]  /*6d80*/  MUFU.EX2 R230, R4 ;  /* 0x0000000400e67308 */ /* 0x0003e40000000800 */
[----:B-1----:R-:W-:Y:S02]  /*6d90*/  FFMA.FTZ R4, R74, c[0x0][0x2d0], -R0 ;  /* 0x0000b4004a047a23 */ /* 0x002fe40000010800 */
[----:B------:R-:W-:-:S04]  /*6da0*/  IMAD.MOV.U32 R74, RZ, RZ, R236 ;  /* 0x000000ffff4a7224 */ /* 0x000fc800078e00ec */
[----:B------:R1:W2:Y:S02]  /*6db0*/  MUFU.EX2 R68, R4 ;  /* 0x0000000400447308 */ /* 0x0002a40000000800 */
[----:B-1----:R-:W-:Y:S01]  /*6dc0*/  FFMA.FTZ R4, R140, c[0x0][0x2d0], -R2 ;  /* 0x0000b4008c047a23 */ /* 0x002fe20000010802 */
[----:B--2---:R-:W-:-:S05]  /*6dd0*/  F2FP.BF16.PACK_AB R11, R68, R230 ;  /* 0x000000e6440b723e */ /* 0x004fca00000010ff */
[----:B------:R1:W-:Y:S02]  /*6de0*/  MUFU.EX2 R216, R4 ;  /* 0x0000000400d87308 */ /* 0x0003e40000000800 */
[C---:B------:R-:W-:Y:S07]  /*6df0*/  HMMA.16816.F32.BF16 R16, R8.reuse, R80, RZ ;  /* 0x000000500810723c */ /* 0x040fee00000418ff */
[----:B------:R-:W-:Y:S01]  /*6e00*/  MOV R80, R245 ;  /* 0x000000f500507202 */ /* 0x000fe20000000f00 */
[----:B------:R-:W-:Y:S01]  /*6e10*/  HMMA.16816.F32.BF16 R28, R8, R52, RZ ;  /* 0x00000034081c723c */ /* 0x000fe200000418ff */
[----:B-1----:R-:W-:-:S04]  /*6e20*/  FFMA.FTZ R4, R141, c[0x0][0x2d0], -R2 ;  /* 0x0000b4008d047a23 */ /* 0x002fc80000010802 */
[----:B------:R1:W-:Y:S03]  /*6e30*/  MUFU.EX2 R252, R4 ;  /* 0x0000000400fc7308 */ /* 0x0003e60000000800 */
[C---:B------:R-:W-:Y:S07]  /*6e40*/  HMMA.16816.F32.BF16 R32, R8.reuse, R82, RZ ;  /* 0x000000520820723c */ /* 0x040fee00000418ff */
[----:B------:R-:W-:Y:S01]  /*6e50*/  IMAD.MOV.U32 R82, RZ, RZ, R243 ;  /* 0x000000ffff527224 */ /* 0x000fe200078e00f3 */
[----:B------:R-:W-:Y:S01]  /*6e60*/  HMMA.16816.F32.BF16 R40, R8, R54, RZ ;  /* 0x000000360828723c */ /* 0x000fe200000418ff */
[----:B------:R-:W2:Y:S01]  /*6e70*/  LDSM.16.MT88.4 R52, [R209+0x1900] ;  /* 0x00190000d134783b */ /* 0x000ea20000004200 */
[----:B-1----:R-:W-:-:S06]  /*6e80*/  FFMA.FTZ R4, R142, c[0x0][0x2d0], -R2 ;  /* 0x0000b4008e047a23 */ /* 0x002fcc0000010802 */
[C---:B------:R-:W-:Y:S01]  /*6e90*/  HMMA.16816.F32.BF16 R24, R8.reuse, R76, RZ ;  /* 0x0000004c0818723c */ /* 0x040fe200000418ff */
[----:B------:R1:W3:Y:S07]  /*6ea0*/  MUFU.EX2 R5, R4 ;  /* 0x0000000400057308 */ /* 0x0002ee0000000800 */
[C---:B------:R-:W-:Y:S08]  /*6eb0*/  HMMA.16816.F32.BF16 R36, R8.reuse, R78, RZ ;  /* 0x0000004e0824723c */ /* 0x040ff000000418ff */
[----:B------:R-:W-:Y:S01]  /*6ec0*/  HMMA.16816.F32.BF16 R12, R8, R88, RZ ;  /* 0x00000058080c723c */ /* 0x000fe200000418ff */
[----:B-1----:R-:W-:-:S02]  /*6ed0*/  FFMA.FTZ R4, R143, c[0x0][0x2d0], -R2 ;  /* 0x0000b4008f047a23 */ /* 0x002fc40000010802 */
[----:B---3--:R-:W-:Y:S02]  /*6ee0*/  IMAD.MOV.U32 R83, RZ, RZ, R5 ;  /* 0x000000ffff537224 */ /* 0x008fe400078e0005 */
[----:B------:R1:W3:Y:S03]  /*6ef0*/  MUFU.EX2 R236, R4 ;  /* 0x0000000400ec7308 */ /* 0x0002e60000000800 */
[----:B------:R-:W-:Y:S01]  /*6f00*/  HMMA.16816.F32.BF16 R20, R8, R90, RZ ;  /* 0x0000005a0814723c */ /* 0x000fe200000418ff */
[----:B------:R-:W-:-:S06]  /*6f10*/  IMAD.MOV.U32 R5, RZ, RZ, R244 ;  /* 0x000000ffff057224 */ /* 0x000fcc00078e00f4 */
[----:B------:R-:W-:Y:S01]  /*6f20*/  F2FP.BF16.PACK_AB R8, R252, R216 ;  /* 0x000000d8fc08723e */ /* 0x000fe200000010ff */
        /* <DEDUP_REMOVED lines=11> */
[----:B---3--:R-:W-:-:S05]  /*6fe0*/  F2FP.BF16.PACK_AB R11, R250, R251 ;  /* 0x000000fbfa0b723e */ /* 0x008fca00000010ff */
[----:B------:R1:W-:Y:S02]  /*6ff0*/  MUFU.EX2 R81, R4 ;  /* 0x0000000400517308 */ /* 0x0003e40000000800 */
[C---:B------:R-:W-:Y:S07]  /*7000*/  HMMA.16816.F32.BF16 R76, R8.reuse, R84, R28 ;  /* 0x00000054084c723c */ /* 0x040fee000004181c */
[----:B------:R-:W-:Y:S01]  /*7010*/  IMAD.MOV.U32 R31, RZ, RZ, R241 ;  /* 0x000000ffff1f7224 */ /* 0x000fe200078e00f1 */
[----:B------:R-:W-:Y:S01]  /*7020*/  HMMA.16816.F32.BF16 R140, R8, R60, R16 ;  /* 0x0000003c088c723c */ /* 0x000fe20000041810 */
[----:B------:R-:W-:Y:S01]  /*7030*/  MOV R30, R159 ;  /* 0x0000009f001e7202 */ /* 0x000fe20000000f00 */
[----:B------:R-:W-:-:S02]  /*7040*/  IMAD.MOV.U32 R29, RZ, RZ, R240 ;  /* 0x000000ffff1d7224 */ /* 0x000fc400078e00f0 */
[----:B-1----:R-:W-:-:S03]  /*7050*/  FFMA.FTZ R4, R149, c[0x0][0x2d0], -R7 ;  /* 0x0000b40095047a23 */ /* 0x002fc60000010807 */
[----:B------:R-:W-:Y:S01]  /*7060*/  IMAD.MOV.U32 R19, RZ, RZ, R242 ;  /* 0x000000ffff137224 */ /* 0x000fe200078e00f2 */
[----:B------:R1:W-:Y:S01]  /*7070*/  MUFU.EX2 R73, R4 ;  /* 0x0000000400497308 */ /* 0x0003e20000000800 */
[C---:B------:R-:W-:Y:S08]  /*7080*/  HMMA.16816.F32.BF16 R124, R8.reuse, R64, R24 ;  /* 0x00000040087c723c */ /* 0x040ff00000041818 */
[----:B------:R-:W-:Y:S01]  /*7090*/  HMMA.16816.F32.BF16 R84, R8, R86, R40 ;  /* 0x000000560854723c */ /* 0x000fe20000041828 */
[----:B-1----:R-:W-:-:S07]  /*70a0*/  FFMA.FTZ R4, R150, c[0x0][0x2d0], -R7 ;  /* 0x0000b40096047a23 */ /* 0x002fce0000010807 */
[C---:B------:R-:W-:Y:S01]  /*70b0*/  HMMA.16816.F32.BF16 R64, R8.reuse, R66, R36 ;  /* 0x000000420840723c */ /* 0x040fe20000041824 */
[----:B------:R1:W3:Y:S07]  /*70c0*/  MUFU.EX2 R48, R4 ;  /* 0x0000000400307308 */ /* 0x0002ee0000000800 */
[----:B------:R-:W-:Y:S01]  /*70d0*/  HMMA.16816.F32.BF16 R88, R8, R62, R32 ;  /* 0x0000003e0858723c */ /* 0x000fe20000041820 */
[----:B------:R-:W-:Y:S01]  /*70e0*/  LDSM.16.MT88.4 R60, [R209+0x2100] ;  /* 0x00210000d13c783b */ /* 0x000fe20000004200 */
[----:B-1----:R-:W-:Y:S01]  /*70f0*/  FFMA.FTZ R4, R151, c[0x0][0x2d0], -R7 ;  /* 0x0000b40097047a23 */ /* 0x002fe20000010807 */
[----:B---3--:R-:W-:-:S05]  /*7100*/  MOV R18, R48 ;  /* 0x0000003000127202 */ /* 0x008fca0000000f00 */
[----:B------:R-:W-:Y:S01]  /*7110*/  HMMA.16816.F32.BF16 R148, R8, R56, R12 ;  /* 0x000000380894723c */ /* 0x000fe2000004180c */
[----:B------:R-:W-:Y:S01]  /*7120*/  LDSM.16.MT88.4 R48, [R212+0x1900] ;  /* 0x00190000d430783b */ /* 0x000fe20000004200 */
[----:B------:R1:W-:Y:S02]  /*7130*/  MUFU.EX2 R249, R4 ;  /* 0x0000000400f97308 */ /* 0x0003e40000000800 */
[----:B-1----:R-:W-:-:S06]  /*7140*/  FFMA.FTZ R4, R156, c[0x0][0x2d0], -R7 ;  /* 0x0000b4009c047a23 */ /* 0x002fcc0000010807 */
[----:B------:R1:W-:Y:S02]  /*7150*/  MUFU.EX2 R246, R4 ;  /* 0x0000000400f67308 */ /* 0x0003e40000000800 */
[----:B-1----:R-:W-:-:S06]  /*7160*/  FFMA.FTZ R4, R144, c[0x0][0x2d0], -R6 ;  /* 0x0000b40090047a23 */ /* 0x002fcc0000010806 */
[----:B------:R1:W-:Y:S02]  /*7170*/  MUFU.EX2 R245, R4 ;  /* 0x0000000400f57308 */ /* 0x0003e40000000800 */
[----:B-1----:R-:W-:-:S06]  /*7180*/  FFMA.FTZ R4, R146, c[0x0][0x2d0], -R6 ;  /* 0x0000b40092047a23 */ /* 0x002fcc0000010806 */
[----:B------:R1:W3:Y:S02]  /*7190*/  MUFU.EX2 R244, R4 ;  /* 0x0000000400f47308 */ /* 0x0002e40000000800 */
[----:B-1----:R-:W-:-:S06]  /*71a0*/  FFMA.FTZ R4, R145, c[0x0][0x2d0], -R6 ;  /* 0x0000b40091047a23 */ /* 0x002fcc0000010806 */
[----:B------:R1:W-:Y:S02]  /*71b0*/  MUFU.EX2 R241, R4 ;  /* 0x0000000400f17308 */ /* 0x0003e40000000800 */
[----:B-1----:R-:W-:Y:S02]  /*71c0*/  FFMA.FTZ R4, R147, c[0x0][0x2d0], -R6 ;  /* 0x0000b40093047a23 */ /* 0x002fe40000010806 */
[----:B------:R-:W1:Y:S04]  /*71d0*/  LDSM.16.MT88.4 R144, [R210+0x1900] ;  /* 0x00190000d290783b */ /* 0x000e680000004200 */
[----:B------:R4:W1:Y:S02]  /*71e0*/  MUFU.EX2 R243, R4 ;  /* 0x0000000400f37308 */ /* 0x0008640000000800 */
[----:B----4-:R-:W-:-:S06]  /*71f0*/  FFMA.FTZ R4, R158, c[0x0][0x2d0], -R7 ;  /* 0x0000b4009e047a23 */ /* 0x010fcc0000010807 */
[----:B------:R4:W1:Y:S02]  /*7200*/  MUFU.EX2 R242, R4 ;  /* 0x0000000400f27308 */ /* 0x0008640000000800 */
[----:B----4-:R-:W-:Y:S02]  /*7210*/  FFMA.FTZ R4, R157, c[0x0][0x2d0], -R7 ;  /* 0x0000b4009d047a23 */ /* 0x010fe40000010807 */
[----:B------:R-:W-:Y:S01]  /*7220*/  HMMA.16816.F32.BF16 R156, R8, R58, R20 ;  /* 0x0000003a089c723c */ /* 0x000fe20000041814 */
[----:B------:R-:W4:Y:S03]  /*7230*/  LDSM.16.MT88.4 R56, [R211+0x1900] ;  /* 0x00190000d338783b */ /* 0x000f260000004200 */
[----:B------:R2:W-:Y:S03]  /*7240*/  MUFU.EX2 R240, R4 ;  /* 0x0000000400f07308 */ /* 0x0005e60000000800 */
[----:B------:R-:W-:-:S02]  /*7250*/  F2FP.BF16.PACK_AB R8, R73, R81 ;  /* 0x000000514908723e */ /* 0x000fc400000010ff */
[----:B---3--:R-:W-:Y:S02]  /*7260*/  F2FP.BF16.PACK_AB R9, R244, R245 ;  /* 0x000000f5f409723e */ /* 0x008fe400000010ff */
[----:B------:R-:W-:Y:S02]  /*7270*/  F2FP.BF16.PACK_AB R10, R249, R18 ;  /* 0x00000012f90a723e */ /* 0x000fe400000010ff */
[----:B-1----:R-:W-:Y:S01]  /*7280*/  F2FP.BF16.PACK_AB R11, R243, R241 ;  /* 0x000000f1f30b723e */ /* 0x002fe200000010ff */
[----:B--2---:R-:W-:-:S06]  /*7290*/  FFMA.FTZ R4, R184, c[0x0][0x2d0], -R7 ;  /* 0x0000b400b8047a23 */ /* 0x004fcc0000010807 */
[----:B------:R-:W-:Y:S01]  /*72a0*/  HMMA.16816.F32.BF16 R40, R8, R52, R104 ;  /* 0x000000340828723c */ /* 0x000fe20000041868 */
[----:B------:R-:W-:-:S06]  /*72b0*/  IMAD.MOV.U32 R184, RZ, RZ, R82 ;  /* 0x000000ffffb87224 */ /* 0x000fcc00078e0052 */
[----:B------:R-:W-:Y:S01]  /*72c0*/  MOV R104, R239 ;  /* 0x000000ef00687202 */ /* 0x000fe20000000f00 */
[C---:B------:R-:W-:Y:S01]  /*72d0*/  HMMA.16816.F32.BF16 R24, R8.reuse, R144, R112 ;  /* 0x000000900818723c */ /* 0x040fe20000041870 */
[----:B------:R1:W-:Y:S01]  /*72e0*/  MUFU.EX2 R239, R4 ;  /* 0x0000000400ef7308 */ /* 0x0003e20000000800 */
[----:B------:R-:W-:Y:S02]  /*72f0*/  IMAD.MOV.U32 R107, RZ, RZ, R29 ;  /* 0x000000ffff6b7224 */ /* 0x000fe400078e001d */
[----:B------:R-:W-:Y:S02]  /*7300*/  IMAD.MOV.U32 R106, RZ, RZ, R30 ;  /* 0x000000ffff6a7224 */ /* 0x000fe400078e001e */
[----:B------:R-:W-:Y:S01]  /*7310*/  IMAD.MOV.U32 R105, RZ, RZ, R31 ;  /* 0x000000ffff697224 */ /* 0x000fe200078e001f */
[----:B------:R-:W-:Y:S01]  /*7320*/  MOV R115, R18 ;  /* 0x0000001200737202 */ /* 0x000fe20000000f00 */
[----:B------:R-:W-:Y:S01]  /*7330*/  IMAD.MOV.U32 R112, RZ, RZ, R235 ;  /* 0x000000ffff707224 */ /* 0x000fe200078e00eb */
[----:B------:R-:W-:Y:S01]  /*7340*/  HMMA.16816.F32.BF16 R20, R8, R146, R96 ;  /* 0x000000920814723c */ /* 0x000fe20000041860 */
[----:B------:R-:W-:Y:S01]  /*7350*/  MOV R114, R83 ;  /* 0x0000005300727202 */ /* 0x000fe20000000f00 */
[----:B------:R-:W-:-:S05]  /*7360*/  IMAD.MOV.U32 R113, RZ, RZ, R80 ;  /* 0x000000ffff717224 */ /* 0x000fca00078e0050 */
[----:B------:R-:W-:Y:S01]  /*7370*/  IMAD.MOV.U32 R98, RZ, RZ, R234 ;  /* 0x000000ffff627224 */ /* 0x000fe200078e00ea */
[----:B------:R-:W-:Y:S01]  /*7380*/  MOV R96, R231 ;  /* 0x000000e700607202 */ /* 0x000fe20000000f00 */
[----:B-1----:R-:W-:Y:S01]  /*7390*/  FFMA.FTZ R4, R166, c[0x0][0x2d0], -R6 ;  /* 0x0000b400a6047a23 */ /* 0x002fe20000010806 */
[C---:B------:R-:W-:Y:S01]  /*73a0*/  HMMA.16816.F32.BF16 R36, R8.reuse, R54, R44 ;  /* 0x000000360824723c */ /* 0x040fe2000004182c */
[----:B------:R-:W-:Y:S01]  /*73b0*/  IMAD.MOV.U32 R166, RZ, RZ, R238 ;  /* 0x000000ffffa67224 */ /* 0x000fe200078e00ee */
[----:B------:R-:W-:Y:S01]  /*73c0*/  MOV R99, R81 ;  /* 0x0000005100637202 */ /* 0x000fe20000000f00 */
[----:B------:R1:W-:Y:S01]  /*73d0*/  MUFU.EX2 R238, R4 ;  /* 0x0000000400ee7308 */ /* 0x0003e20000000800 */
[----:B------:R-:W-:Y:S01]  /*73e0*/  IMAD.MOV.U32 R97, RZ, RZ, R232 ;  /* 0x000000ffff617224 */ /* 0x000fe200078e00e8 */
[----:B------:R-:W2:Y:S02]  /*73f0*/  LDSM.16.MT88.4 R80, [R212+0x2100] ;  /* 0x00210000d450783b */ /* 0x000ea40000004200 */
[----:B------:R-:W-:Y:S01]  /*7400*/  IMAD.MOV.U32 R47, RZ, RZ, R19 ;  /* 0x000000ffff2f7224 */ /* 0x000fe200078e0013 */
[C---:B------:R-:W-:Y:S01]  /*7410*/  HMMA.16816.F32.BF16 R28, R8.reuse, R50, R92 ;  /* 0x00000032081c723c */ /* 0x040fe2000004185c */
[----:B------:R-:W3:Y:S07]  /*7420*/  LDSM.16.MT88.4 R92, [R210+0x2100] ;  /* 0x00210000d25c783b */ /* 0x000eee0000004200 */
[----:B----4-:R-:W-:Y:S01]  /*7430*/  HMMA.16816.F32.BF16 R16, R8, R56, R116 ;  /* 0x000000380810723c */ /* 0x010fe20000041874 */
[----:B-1----:R-:W-:-:S02]  /*7440*/  FFMA.FTZ R4, R167, c[0x0][0x2d0], -R6 ;  /* 0x0000b400a7047a23 */ /* 0x002fc40000010806 */
[----:B------:R-:W-:Y:S02]  /*7450*/  IMAD.MOV.U32 R167, RZ, RZ, R237 ;  /* 0x000000ffffa77224 */ /* 0x000fe400078e00ed */
[----:B------:R1:W4:Y:S02]  /*7460*/  MUFU.EX2 R237, R4 ;  /* 0x0000000400ed7308 */ /* 0x0003240000000800 */
[----:B------:R-:W-:Y:S01]  /*7470*/  MOV R118, R204 ;  /* 0x000000cc00767202 */ /* 0x000fe20000000f00 */
[----:B------:R-:W-:Y:S01]  /*7480*/  HMMA.16816.F32.BF16 R12, R8, R58, R100 ;  /* 0x0000003a080c723c */ /* 0x000fe20000041864 */
[----:B------:R-:W2:Y:S01]  /*7490*/  LDSM.16.MT88.4 R100, [R211+0x2100] ;  /* 0x00210000d364783b */ /* 0x000ea20000004200 */
[----:B------:R-:W-:Y:S01]  /*74a0*/  IMAD.MOV.U32 R116, RZ, RZ, R5 ;  /* 0x000000ffff747224 */ /* 0x000fe200078e0005 */
[----:B------:R-:W-:Y:S01]  /*74b0*/  MOV R117, R75 ;  /* 0x0000004b00757202 */ /* 0x000fe20000000f00 */
[----:B------:R-:W-:Y:S02]  /*74c0*/  IMAD.MOV.U32 R5, RZ, RZ, R198 ;  /* 0x000000ffff057224 */ /* 0x000fe400078e00c6 */
[----:B------:R-:W-:-:S02]  /*74d0*/  IMAD.MOV.U32 R119, RZ, RZ, R199 ;  /* 0x000000ffff777224 */ /* 0x000fc400078e00c7 */
[----:B------:R-:W-:Y:S01]  /*74e0*/  HMMA.16816.F32.BF16 R32, R8, R48, R108 ;  /* 0x000000300820723c */ /* 0x000fe2000004186c */
[----:B-1----:R-:W-:-:S06]  /*74f0*/  FFMA.FTZ R4, R171, c[0x0][0x2d0], -R6 ;  /* 0x0000b400ab047a23 */ /* 0x002fcc0000010806 */
[----:B------:R-:W-:Y:S01]  /*7500*/  F2FP.BF16.PACK_AB R8, R242, R246 ;  /* 0x000000f6f208723e */ /* 0x000fe200000010ff */
[----:B------:R-:W-:Y:S01]  /*7510*/  IMAD.MOV.U32 R171, RZ, RZ, R236 ;  /* 0x000000ffffab7224 */ /* 0x000fe200078e00ec */
[----:B----4-:R-:W-:Y:S01]  /*7520*/  F2FP.BF16.PACK_AB R9, R237, R238 ;  /* 0x000000eeed09723e */ /* 0x010fe200000010ff */
[----:B------:R1:W-:Y:S01]  /*7530*/  MUFU.EX2 R236, R4 ;  /* 0x0000000400ec7308 */ /* 0x0003e20000000800 */
[----:B------:R-:W-:Y:S01]  /*7540*/  F2FP.BF16.PACK_AB R10, R239, R240 ;  /* 0x000000f0ef0a723e */ /* 0x000fe200000010ff */
[----:B-1----:R-:W-:-:S06]  /*7550*/  FFMA.FTZ R4, R172, c[0x0][0x2d0], -R6 ;  /* 0x0000b400ac047a23 */ /* 0x002fcc0000010806 */
[----:B------:R1:W4:Y:S02]  /*7560*/  MUFU.EX2 R235, R4 ;  /* 0x0000000400eb7308 */ /* 0x0003240000000800 */
[----:B-1----:R-:W-:Y:S01]  /*7570*/  FFMA.FTZ R4, R161, c[0x0][0x2d0], -R2 ;  /* 0x0000b400a1047a23 */ /* 0x002fe20000010802 */
[----:B----4-:R-:W-:Y:S01]  /*7580*/  F2FP.BF16.PACK_AB R11, R235, R236 ;  /* 0x000000eceb0b723e */ /* 0x010fe200000010ff */
[----:B------:R-:W-:-:S04]  /*7590*/  IMAD.MOV.U32 R161, RZ, RZ, R205 ;  /* 0x000000ffffa17224 */ /* 0x000fc800078e00cd */
[----:B------:R1:W-:Y:S02]  /*75a0*/  MUFU.EX2 R234, R4 ;  /* 0x0000000400ea7308 */ /* 0x0003e40000000800 */
[C---:B------:R-:W-:Y:S08]  /*75b0*/  HMMA.16816.F32.BF16 R40, R8.reuse, R60, R40 ;  /* 0x0000003c0828723c */ /* 0x040ff00000041828 */
[----:B------:R-:W-:Y:S01]  /*75c0*/  HMMA.16816.F32.BF16 R36, R8, R62, R36 ;  /* 0x0000003e0824723c */ /* 0x000fe20000041824 */
[----:B-1----:R-:W-:-:S02]  /*75d0*/  FFMA.FTZ R4, R162, c[0x0][0x2d0], -R2 ;  /* 0x0000b400a2047a23 */ /* 0x002fc40000010802 */
[----:B------:R-:W-:Y:S02]  /*75e0*/  IMAD.MOV.U32 R162, RZ, RZ, R207 ;  /* 0x000000ffffa27224 */ /* 0x000fe400078e00cf */
[----:B------:R1:W4:Y:S03]  /*75f0*/  MUFU.EX2 R232, R4 ;  /* 0x0000000400e87308 */ /* 0x0003260000000800 */
[C---:B--2---:R-:W-:Y:S08]  /*7600*/  HMMA.16816.F32.BF16 R32, R8.reuse, R80, R32 ;  /* 0x000000500820723c */ /* 0x044ff00000041820 */
[----:B------:R-:W-:Y:S01]  /*7610*/  HMMA.16816.F32.BF16 R28, R8, R82, R28 ;  /* 0x00000052081c723c */ /* 0x000fe2000004181c */
[----:B-1----:R-:W-:-:S07]  /*7620*/  FFMA.FTZ R4, R164, c[0x0][0x2d0], -R2 ;  /* 0x0000b400a4047a23 */ /* 0x002fce0000010802 */
[C---:B---3--:R-:W-:Y:S01]  /*7630*/  HMMA.16816.F32.BF16 R24, R8.reuse, R92, R24 ;  /* 0x0000005c0818723c */ /* 0x048fe20000041818 */
[----:B------:R-:W-:Y:S02]  /*7640*/  IMAD.MOV.U32 R164, RZ, RZ, R230 ;  /* 0x000000ffffa47224 */ /* 0x000fe400078e00e6 */
[----:B------:R1:W-:Y:S05]  /*7650*/  MUFU.EX2 R230, R4 ;  /* 0x0000000400e67308 */ /* 0x0003ea0000000800 */
[C---:B------:R-:W-:Y:S08]  /*7660*/  HMMA.16816.F32.BF16 R20, R8.reuse, R94, R20 ;  /* 0x0000005e0814723c */ /* 0x040ff00000041814 */
[----:B------:R-:W-:Y:S01]  /*7670*/  HMMA.16816.F32.BF16 R16, R8, R100, R16 ;  /* 0x000000640810723c */ /* 0x000fe20000041810 */
[----:B-1----:R-:W-:-:S02]  /*7680*/  FFMA.FTZ R4, R165, c[0x0][0x2d0], -R2 ;  /* 0x0000b400a5047a23 */ /* 0x002fc40000010802 */
[----:B------:R-:W-:Y:S02]  /*7690*/  IMAD.MOV.U32 R165, RZ, RZ, R206 ;  /* 0x000000ffffa57224 */ /* 0x000fe400078e00ce */
[----:B------:R1:W2:Y:S03]  /*76a0*/  MUFU.EX2 R231, R4 ;  /* 0x0000000400e77308 */ /* 0x0002a60000000800 */
[----:B------:R-:W-:Y:S07]  /*76b0*/  HMMA.16816.F32.BF16 R12, R8, R102, R12 ;  /* 0x00000066080c723c */ /* 0x000fee000004180c */
[----:B----4-:R-:W-:Y:S01]  /*76c0*/  F2FP.BF16.PACK_AB R8, R232, R234 ;  /* 0x000000eae808723e */ /* 0x010fe200000010ff */
[----:B-1----:R-:W-:Y:S01]  /*76d0*/  FFMA.FTZ R4, R152, c[0x0][0x2d0], -R0 ;  /* 0x0000b40098047a23 */ /* 0x002fe20000010800 */
[----:B--2---:R-:W-:Y:S01]  /*76e0*/  F2FP.BF16.PACK_AB R10, R231, R230 ;  /* 0x000000e6e70a723e */ /* 0x004fe200000010ff */
[----:B------:R-:W-:-:S02]  /*76f0*/  IMAD.MOV.U32 R152, RZ, RZ, R184 ;  /* 0x000000ffff987224 */ /* 0x000fc400078e00b8 */
[----:B------:R1:W-:Y:S02]  /*7700*/  MUFU.EX2 R206, R4 ;  /* 0x0000000400ce7308 */ /* 0x0003e40000000800 */
[----:B-1----:R-:W-:Y:S01]  /*7710*/  FFMA.FTZ R4, R153, c[0x0][0x2d0], -R0 ;  /* 0x0000b40099047a23 */ /* 0x002fe20000010800 */
[----:B------:R-:W-:-:S05]  /*7720*/  MOV R153, R47 ;  /* 0x0000002f00997202 */ /* 0x000fca0000000f00 */
[----:B------:R1:W2:Y:S02]  /*7730*/  MUFU.EX2 R207, R4 ;  /* 0x0000000400cf7308 */ /* 0x0002a40000000800 */
[----:B-1----:R-:W-:Y:S01]  /*7740*/  FFMA.FTZ R4, R154, c[0x0][0x2d0], -R0 ;  /* 0x0000b4009a047a23 */ /* 0x002fe20000010800 */
[----:B------:R-:W-:Y:S02]  /*7750*/  MOV R154, R191 ;  /* 0x000000bf009a7202 */ /* 0x000fe40000000f00 */
[----:B--2---:R-:W-:-:S03]  /*7760*/  F2FP.BF16.PACK_AB R9, R207, R206 ;  /* 0x000000cecf09723e */ /* 0x004fc600000010ff */
[----:B------:R1:W-:Y:S02]  /*7770*/  MUFU.EX2 R205, R4 ;  /* 0x0000000400cd7308 */ /* 0x0003e40000000800 */
[----:B-1----:R-:W-:Y:S02]  /*7780*/  FFMA.FTZ R4, R155, c[0x0][0x2d0], -R0 ;  /* 0x0000b4009b047a23 */ /* 0x002fe40000010800 */
[----:B------:R-:W-:-:S04]  /*7790*/  IMAD.MOV.U32 R155, RZ, RZ, R190 ;  /* 0x000000ffff9b7224 */ /* 0x000fc800078e00be */
[----:B------:R1:W2:Y:S02]  /*77a0*/  MUFU.EX2 R204, R4 ;  /* 0x0000000400cc7308 */ /* 0x0002a40000000800 */
[----:B-1----:R-:W-:Y:S01]  /*77b0*/  FFMA.FTZ R4, R227, c[0x0][0x2d0], -R7 ;  /* 0x0000b400e3047a23 */ /* 0x002fe20000010807 */
[----:B--2---:R-:W-:-:S05]  /*77c0*/  F2FP.BF16.PACK_AB R11, R204, R205 ;  /* 0x000000cdcc0b723e */ /* 0x004fca00000010ff */
[----:B------:R1:W-:Y:S02]  /*77d0*/  MUFU.EX2 R190, R4 ;  /* 0x0000000400be7308 */ /* 0x0003e40000000800 */
[C---:B------:R-:W-:Y:S08]  /*77e0*/  HMMA.16816.F32.BF16 R44, R8.reuse, R122, R84 ;  /* 0x0000007a082c723c */ /* 0x040ff00000041854 */
[----:B------:R-:W-:Y:S01]  /*77f0*/  HMMA.16816.F32.BF16 R140, R8, R132, R140 ;  /* 0x00000084088c723c */ /* 0x000fe2000004188c */
[----:B-1----:R-:W-:Y:S01]  /*7800*/  FFMA.FTZ R4, R203, c[0x0][0x2d0], -R7 ;  /* 0x0000b400cb047a23 */ /* 0x002fe20000010807 */
[----:B------:R-:W-:-:S03]  /*7810*/  MOV R203, R73 ;  /* 0x0000004900cb7202 */ /* 0x000fc60000000f00 */
[----:B------:R1:W-:Y:S03]  /*7820*/  MUFU.EX2 R198, R4 ;  /* 0x0000000400c67308 */ /* 0x0003e60000000800 */
[C---:B------:R-:W-:Y:S07]  /*7830*/  HMMA.16816.F32.BF16 R84, R8.reuse, R136, R148 ;  /* 0x000000880854723c */ /* 0x040fee0000041894 */
[----:B------:R-:W-:Y:S01]  /*7840*/  IMAD.MOV.U32 R150, RZ, RZ, R167 ;  /* 0x000000ffff967224 */ /* 0x000fe200078e00a7 */
[----:B------:R-:W-:Y:S01]  /*7850*/  HMMA.16816.F32.BF16 R124, R8, R128, R124 ;  /* 0x00000080087c723c */ /* 0x000fe2000004187c */
[----:B------:R-:W-:Y:S01]  /*7860*/  MOV R151, R166 ;  /* 0x000000a600977202 */ /* 0x000fe20000000f00 */
[----:B-1----:R-:W-:-:S06]  /*7870*/  FFMA.FTZ R4, R202, c[0x0][0x2d0], -R7 ;  /* 0x0000b400ca047a23 */ /* 0x002fcc0000010807 */
[C---:B------:R-:W-:Y:S01]  /*7880*/  HMMA.16816.F32.BF16 R64, R8.reuse, R130, R64 ;  /* 0x000000820840723c */ /* 0x040fe20000041840 */
[----:B------:R-:W-:Y:S01]  /*7890*/  FFMA.FTZ R7, R201, c[0x0][0x2d0], -R7 ;  /* 0x0000b400c9077a23 */ /* 0x000fe20000010807 */
[----:B------:R-:W-:Y:S01]  /*78a0*/  LDSM.16.MT88.4 R128, [R212+0x2900] ;  /* 0x00290000d480783b */ /* 0x000fe20000004200 */
[----:B------:R1:W-:Y:S01]  /*78b0*/  MUFU.EX2 R199, R4 ;  /* 0x0000000400c77308 */ /* 0x0003e20000000800 */
[----:B------:R-:W-:Y:S02]  /*78c0*/  IMAD.MOV.U32 R202, RZ, RZ, R68 ;  /* 0x000000ffffca7224 */ /* 0x000fe400078e0044 */
[----:B------:R-:W-:Y:S02]  /*78d0*/  IMAD.MOV.U32 R201, RZ, RZ, R69 ;  /* 0x000000ffffc97224 */ /* 0x000fe400078e0045 */
[C---:B------:R-:W-:Y:S03]  /*78e0*/  HMMA.16816.F32.BF16 R88, R8.reuse, R134, R88 ;  /* 0x000000860858723c */ /* 0x040fe60000041858 */
[----:B------:R-:W2:Y:S04]  /*78f0*/  MUFU.EX2 R191, R7 ;  /* 0x0000000700bf7308 */ /* 0x000ea80000000800 */
[----:B------:R-:W-:Y:S01]  /*7900*/  IMAD.MOV.U32 R135, RZ, RZ, R74 ;  /* 0x000000ffff877224 */ /* 0x000fe200078e004a */
[----:B------:R-:W-:Y:S01]  /*7910*/  HMMA.16816.F32.BF16 R108, R8, R120, R76 ;  /* 0x00000078086c723c */ /* 0x000fe2000004184c */
[----:B------:R-:W-:Y:S01]  /*7920*/  LDSM.16.MT88.4 R76, [R210+0x2900] ;  /* 0x00290000d24c783b */ /* 0x000fe20000004200 */
[----:B------:R-:W-:-:S02]  /*7930*/  IMAD.MOV.U32 R134, RZ, RZ, R107 ;  /* 0x000000ffff867224 */ /* 0x000fc400078e006b */
[----:B-1----:R-:W-:Y:S02]  /*7940*/  FFMA.FTZ R4, R192, c[0x0][0x2d0], -R6 ;  /* 0x0000b400c0047a23 */ /* 0x002fe40000010806 */
[----:B------:R-:W-:Y:S02]  /*7950*/  IMAD.MOV.U32 R192, RZ, RZ, R105 ;  /* 0x000000ffffc07224 */ /* 0x000fe400078e0069 */
[----:B------:R1:W-:Y:S01]  /*7960*/  MUFU.EX2 R184, R4 ;  /* 0x0000000400b87308 */ /* 0x0003e20000000800 */
[----:B------:R-:W-:Y:S01]  /*7970*/  HMMA.16816.F32.BF16 R156, R8, R138, R156 ;  /* 0x0000008a089c723c */ /* 0x000fe2000004189c */
[----:B------:R-:W-:Y:S01]  /*7980*/  IMAD.MOV.U32 R136, RZ, RZ, R192 ;  /* 0x000000ffff887224 */ /* 0x000fe200078e00c0 */
[----:B--2---:R-:W-:Y:S02]  /*7990*/  F2FP.BF16.PACK_AB R166, R191, R199 ;  /* 0x000000c7bfa6723e */ /* 0x004fe400000010ff */
[----:B------:R-:W-:-:S04]  /*79a0*/  MOV R7, R106 ;  /* 0x0000006a00077202 */ /* 0x000fc80000000f00 */
[----:B------:R-:W-:Y:S01]  /*79b0*/  MOV R137, R7 ;  /* 0x0000000700897202 */ /* 0x000fe20000000f00 */
[----:B-1----:R-:W-:-:S04]  /*79c0*/  FFMA.FTZ R4, R187, c[0x0][0x2d0], -R6 ;  /* 0x0000b400bb047a23 */ /* 0x002fc80000010806 */
[----:B------:R1:W-:Y:S02]  /*79d0*/  MUFU.EX2 R187, R4 ;  /* 0x0000000400bb7308 */ /* 0x0003e40000000800 */
[--C-:B-1----:R-:W-:Y:S02]  /*79e0*/  FFMA.FTZ R4, R186, c[0x0][0x2d0], -R6.reuse ;  /* 0x0000b400ba047a23 */ /* 0x102fe40000010806 */
[----:B------:R-:W-:-:S04]  /*79f0*/  FFMA.FTZ R6, R185, c[0x0][0x2d0], -R6 ;  /* 0x0000b400b9067a23 */ /* 0x000fc80000010806 */
[----:B------:R1:W-:Y:S01]  /*7a00*/  MUFU.EX2 R186, R4 ;  /* 0x0000000400ba7308 */ /* 0x0003e20000000800 */
[----:B------:R-:W-:-:S07]  /*7a10*/  IMAD.MOV.U32 R185, RZ, RZ, R104 ;  /* 0x000000ffffb97224 */ /* 0x000fce00078e0068 */
[----:B------:R-:W2:Y:S01]  /*7a20*/  MUFU.EX2 R172, R6 ;  /* 0x0000000600ac7308 */ /* 0x000ea20000000800 */
[----:B-1----:R-:W-:Y:S01]  /*7a30*/  FFMA.FTZ R4, R179, c[0x0][0x2d0], -R2 ;  /* 0x0000b400b3047a23 */ /* 0x002fe20000010802 */
[----:B------:R-:W-:Y:S01]  /*7a40*/  MOV R179, R151 ;  /* 0x0000009700b37202 */ /* 0x000fe20000000f00 */
[----:B------:R-:W-:-:S05]  /*7a50*/  IMAD.MOV.U32 R151, RZ, RZ, R202 ;  /* 0x000000ffff977224 */ /* 0x000fca00078e00ca */
[----:B------:R1:W-:Y:S01]  /*7a60*/  MUFU.EX2 R75, R4 ;  /* 0x00000004004b7308 */ /* 0x0003e20000000800 */
[----:B--2---:R-:W-:Y:S01]  /*7a70*/  F2FP.BF16.PACK_AB R167, R172, R186 ;  /* 0x000000baaca7723e */ /* 0x004fe200000010ff */
[----:B------:R-:W-:Y:S02]  /*7a80*/  IMAD.MOV.U32 R6, RZ, RZ, R185 ;  /* 0x000000ffff067224 */ /* 0x000fe400078e00b9 */
[----:B-1----:R-:W-:Y:S02]  /*7a90*/  FFMA.FTZ R4, R178, c[0x0][0x2d0], -R2 ;  /* 0x0000b400b2047a23 */ /* 0x002fe40000010802 */
[----:B------:R-:W-:Y:S01]  /*7aa0*/  IMAD.MOV.U32 R178, RZ, RZ, R155 ;  /* 0x000000ffffb27224 */ /* 0x000fe200078e009b */
[----:B------:R-:W-:Y:S01]  /*7ab0*/  MOV R155, R154 ;  /* 0x0000009a009b7202 */ /* 0x000fe20000000f00 */
[----:B------:R-:W-:Y:S02]  /*7ac0*/  IMAD.MOV.U32 R154, RZ, RZ, R165 ;  /* 0x000000ffff9a7224 */ /* 0x000fe400078e00a5 */
[----:B------:R-:W-:Y:S01]  /*7ad0*/  IMAD.MOV.U32 R165, RZ, RZ, R164 ;  /* 0x000000ffffa57224 */ /* 0x000fe200078e00a4 */
[----:B------:R-:W-:Y:S01]  /*7ae0*/  MOV R164, R96 ;  /* 0x0000006000a47202 */ /* 0x000fe20000000f00 */
[----:B------:R-:W-:-:S02]  /*7af0*/  IMAD.MOV.U32 R96, RZ, RZ, R97 ;  /* 0x000000ffff607224 */ /* 0x000fc400078e0061 */
[----:B------:R-:W-:Y:S01]  /*7b00*/  IMAD.MOV.U32 R97, RZ, RZ, R98 ;  /* 0x000000ffff617224 */ /* 0x000fe200078e0062 */
[----:B------:R-:W-:Y:S01]  /*7b10*/  MOV R98, R99 ;  /* 0x0000006300627202 */ /* 0x000fe20000000f00 */
        /* <DEDUP_REMOVED lines=11> */
[----:B------:R1:W-:Y:S01]  /*7bd0*/  MUFU.EX2 R171, R4 ;  /* 0x0000000400ab7308 */ /* 0x0003e20000000800 */
[----:B------:R-:W-:Y:S01]  /*7be0*/  IMAD.MOV.U32 R149, RZ, RZ, R115 ;  /* 0x000000ffff957224 */ /* 0x000fe200078e0073 */
[----:B------:R-:W-:Y:S01]  /*7bf0*/  MOV R192, R133 ;  /* 0x0000008500c07202 */ /* 0x000fe20000000f00 */
[----:B------:R-:W2:Y:S01]  /*7c00*/  LDSM.16.MT88.4 R112, [R209+0x2900] ;  /* 0x00290000d170783b */ /* 0x000ea20000004200 */
[----:B------:R-:W-:-:S02]  /*7c10*/  IMAD.MOV.U32 R123, RZ, RZ, R97 ;  /* 0x000000ffff7b7224 */ /* 0x000fc400078e0061 */
[----:B------:R-:W-:Y:S02]  /*7c20*/  IMAD.MOV.U32 R122, RZ, RZ, R98 ;  /* 0x000000ffff7a7224 */ /* 0x000fe400078e0062 */
[----:B------:R-:W3:Y:S01]  /*7c30*/  LDSM.16.MT88.4 R96, [R211+0x2900] ;  /* 0x00290000d360783b */ /* 0x000ee20000004200 */
[----:B------:R-:W-:Y:S01]  /*7c40*/  IMAD.MOV.U32 R121, RZ, RZ, R164 ;  /* 0x000000ffff797224 */ /* 0x000fe200078e00a4 */
[----:B------:R-:W-:Y:S01]  /*7c50*/  F2FP.BF16.PACK_AB R164, R198, R190 ;  /* 0x000000bec6a4723e */ /* 0x000fe200000010ff */
[----:B------:R-:W-:Y:S01]  /*7c60*/  IMAD.MOV.U32 R185, RZ, RZ, R132 ;  /* 0x000000ffffb97224 */ /* 0x000fe200078e0084 */
[----:B------:R-:W-:Y:S01]  /*7c70*/  MOV R132, R154 ;  /* 0x0000009a00847202 */ /* 0x000fe20000000f00 */
[----:B------:R-:W-:Y:S01]  /*7c80*/  IMAD.MOV.U32 R133, RZ, RZ, R153 ;  /* 0x000000ffff857224 */ /* 0x000fe200078e0099 */
[----:B------:R-:W-:Y:S01]  /*7c90*/  MOV R154, R116 ;  /* 0x00000074009a7202 */ /* 0x000fe20000000f00 */
[----:B------:R-:W-:Y:S02]  /*7ca0*/  IMAD.MOV.U32 R153, RZ, RZ, R117 ;  /* 0x000000ffff997224 */ /* 0x000fe400078e0075 */
[----:B-1----:R-:W-:Y:S01]  /*7cb0*/  FFMA.FTZ R4, R177, c[0x0][0x2d0], -R2 ;  /* 0x0000b400b1047a23 */ /* 0x002fe20000010802 */
[----:B------:R-:W-:Y:S01]  /*7cc0*/  MOV R177, R155 ;  /* 0x0000009b00b17202 */ /* 0x000fe20000000f00 */
[----:B------:R-:W-:Y:S01]  /*7cd0*/  IMAD.MOV.U32 R155, RZ, RZ, R165 ;  /* 0x000000ffff9b7224 */ /* 0x000fe200078e00a5 */
[----:B------:R-:W-:Y:S01]  /*7ce0*/  F2FP.BF16.PACK_AB R165, R187, R184 ;  /* 0x000000b8bba5723e */ /* 0x000fe200000010ff */
[----:B------:R1:W-:Y:S01]  /*7cf0*/  MUFU.EX2 R73, R4 ;  /* 0x0000000400497308 */ /* 0x0003e20000000800 */
[----:B------:R-:W-:Y:S01]  /*7d00*/  IMAD.MOV.U32 R202, RZ, RZ, R122 ;  /* 0x000000ffffca7224 */ /* 0x000fe200078e007a */
[----:B------:R-:W-:Y:S01]  /*7d10*/  MOV R9, R133 ;  /* 0x0000008500097202 */ /* 0x000fe20000000f00 */
[----:B------:R-:W-:-:S02]  /*7d20*/  IMAD.MOV.U32 R11, RZ, RZ, R154 ;  /* 0x000000ffff0b7224 */ /* 0x000fc400078e009a */
[----:B-1----:R-:W-:-:S04]  /*7d30*/  FFMA.FTZ R4, R180, c[0x0][0x2d0], -R2 ;  /* 0x0000b400b4047a23 */ /* 0x002fc80000010802 */
[----:B------:R1:W4:Y:S01]  /*7d40*/  MUFU.EX2 R74, R4 ;  /* 0x00000004004a7308 */ /* 0x0003220000000800 */
[----:B--2---:R-:W-:Y:S07]  /*7d50*/  HMMA.16816.F32.BF16 R104, R164, R112, R40 ;  /* 0x00000070a468723c */ /* 0x004fee0000041828 */
[----:B------:R-:W-:Y:S01]  /*7d60*/  MOV R42, R148 ;  /* 0x00000094002a7202 */ /* 0x000fe20000000f00 */
[----:B------:R-:W-:Y:S02]  /*7d70*/  IMAD.MOV.U32 R148, RZ, RZ, R134 ;  /* 0x000000ffff947224 */ /* 0x000fe400078e0086 */
[----:B------:R-:W-:-:S02]  /*7d80*/  IMAD.MOV.U32 R134, RZ, RZ, R121 ;  /* 0x000000ffff867224 */ /* 0x000fc400078e0079 */
[----:B------:R-:W-:Y:S01]  /*7d90*/  IMAD.MOV.U32 R43, RZ, RZ, R150 ;  /* 0x000000ffff2b7224 */ /* 0x000fe200078e0096 */
[----:B------:R-:W-:Y:S01]  /*7da0*/  MOV R150, R201 ;  /* 0x000000c900967202 */ /* 0x000fe20000000f00 */
[----:B-1----:R-:W-:Y:S01]  /*7db0*/  FFMA.FTZ R4, R173, c[0x0][0x2d0], -R0 ;  /* 0x0000b400ad047a23 */ /* 0x002fe20000010800 */
[----:B------:R-:W-:Y:S01]  /*7dc0*/  MOV R173, R136 ;  /* 0x0000008800ad7202 */ /* 0x000fe20000000f00 */
[----:B------:R-:W-:Y:S02]  /*7dd0*/  IMAD.MOV.U32 R201, RZ, RZ, R123 ;  /* 0x000000ffffc97224 */ /* 0x000fe400078e007b */
[----:B------:R1:W-:Y:S01]  /*7de0*/  MUFU.EX2 R68, R4 ;  /* 0x0000000400447308 */ /* 0x0003e20000000800 */
[----:B------:R-:W-:Y:S01]  /*7df0*/  HMMA.16816.F32.BF16 R120, R164, R128, R32 ;  /* 0x00000080a478723c */ /* 0x000fe20000041820 */
[----:B------:R-:W-:-:S06]  /*7e00*/  IMAD.MOV.U32 R180, RZ, RZ, R148 ;  /* 0x000000ffffb47224 */ /* 0x000fcc00078e0094 */
[----:B------:R-:W-:Y:S01]  /*7e10*/  IMAD.MOV.U32 R33, RZ, RZ, R6 ;  /* 0x000000ffff217224 */ /* 0x000fe200078e0006 */
[----:B----4-:R-:W-:Y:S01]  /*7e20*/  F2FP.BF16.PACK_AB R6, R74, R73 ;  /* 0x000000494a06723e */ /* 0x010fe200000010ff */
[----:B------:R-:W-:Y:S01]  /*7e30*/  IMAD.MOV.U32 R34, RZ, RZ, R179 ;  /* 0x000000ffff227224 */ /* 0x000fe200078e00b3 */
[----:B------:R-:W-:Y:S01]  /*7e40*/  MOV R179, R153 ;  /* 0x0000009900b37202 */ /* 0x000fe20000000f00 */
[----:B------:R-:W-:Y:S02]  /*7e50*/  IMAD.MOV.U32 R32, RZ, RZ, R137 ;  /* 0x000000ffff207224 */ /* 0x000fe400078e0089 */
[----:B------:R-:W-:Y:S01]  /*7e60*/  HMMA.16816.F32.BF16 R136, R164, R76, R24 ;  /* 0x0000004ca488723c */ /* 0x000fe20000041818 */
[----:B-1----:R-:W-:Y:S02]  /*7e70*/  FFMA.FTZ R4, R174, c[0x0][0x2d0], -R0 ;  /* 0x0000b400ae047a23 */ /* 0x002fe40000010800 */
[----:B------:R-:W-:Y:S02]  /*7e80*/  IMAD.MOV.U32 R174, RZ, RZ, R149 ;  /* 0x000000ffffae7224 */ /* 0x000fe400078e0095 */
[----:B------:R1:W2:Y:S01]  /*7e90*/  MUFU.EX2 R69, R4 ;  /* 0x0000000400457308 */ /* 0x0002a20000000800 */
[----:B------:R-:W-:-:S02]  /*7ea0*/  IMAD.MOV.U32 R149, RZ, RZ, R135 ;  /* 0x000000ffff957224 */ /* 0x000fc400078e0087 */
[----:B------:R-:W-:Y:S02]  /*7eb0*/  IMAD.MOV.U32 R135, RZ, RZ, R155 ;  /* 0x000000ffff877224 */ /* 0x000fe400078e009b */
[----:B------:R-:W-:Y:S01]  /*7ec0*/  IMAD.MOV.U32 R155, RZ, RZ, R152 ;  /* 0x000000ffff9b7224 */ /* 0x000fe200078e0098 */
[----:B------:R-:W-:Y:S01]  /*7ed0*/  MOV R152, R119 ;  /* 0x0000007700987202 */ /* 0x000fe20000000f00 */
[----:B------:R-:W-:Y:S01]  /*7ee0*/  IMAD.MOV.U32 R8, RZ, RZ, R135 ;  /* 0x000000ffff087224 */ /* 0x000fe200078e0087 */
[----:B------:R-:W-:Y:S01]  /*7ef0*/  MOV R35, R149 ;  /* 0x0000009500237202 */ /* 0x000fe20000000f00 */
[----:B------:R-:W-:Y:S02]  /*7f00*/  IMAD.MOV.U32 R10, RZ, RZ, R155 ;  /* 0x000000ffff0a7224 */ /* 0x000fe400078e009b */
[----:B-1----:R-:W-:Y:S02]  /*7f10*/  FFMA.FTZ R4, R175, c[0x0][0x2d0], -R0 ;  /* 0x0000b400af047a23 */ /* 0x002fe40000010800 */
[----:B------:R-:W-:-:S02]  /*7f20*/  IMAD.MOV.U32 R175, RZ, RZ, R118 ;  /* 0x000000ffffaf7224 */ /* 0x000fc400078e0076 */
[----:B------:R1:W-:Y:S01]  /*7f30*/  MUFU.EX2 R41, R4 ;  /* 0x0000000400297308 */ /* 0x0003e20000000800 */
[----:B------:R-:W-:Y:S07]  /*7f40*/  HMMA.16816.F32.BF16 R116, R164, R114, R36 ;  /* 0x00000072a474723c */ /* 0x000fee0000041824 */
[----:B------:R-:W-:Y:S01]  /*7f50*/  MOV R37, R185 ;  /* 0x000000b900257202 */ /* 0x000fe20000000f00 */
[----:B------:R-:W-:Y:S01]  /*7f60*/  IMAD.MOV.U32 R38, RZ, RZ, R192 ;  /* 0x000000ffff267224 */ /* 0x000fe200078e00c0 */
[----:B------:R-:W-:Y:S01]  /*7f70*/  MOV R192, R134 ;  /* 0x0000008600c07202 */ /* 0x000fe20000000f00 */
[----:B------:R-:W-:-:S02]  /*7f80*/  IMAD.MOV.U32 R185, RZ, RZ, R132 ;  /* 0x000000ffffb97224 */ /* 0x000fc400078e0084 */
[----:B------:R-:W-:Y:S01]  /*7f90*/  HMMA.16816.F32.BF16 R132, R164, R130, R28 ;  /* 0x00000082a484723c */ /* 0x000fe2000004181c */
[----:B------:R-:W-:Y:S02]  /*7fa0*/  IMAD.MOV.U32 R39, RZ, RZ, R7 ;  /* 0x000000ffff277224 */ /* 0x000fe400078e0007 */
[----:B-1----:R-:W-:Y:S02]  /*7fb0*/  FFMA.FTZ R4, R176, c[0x0][0x2d0], -R0 ;  /* 0x0000b400b0047a23 */ /* 0x002fe40000010800 */
[----:B------:R-:W-:Y:S02]  /*7fc0*/  IMAD.MOV.U32 R176, RZ, RZ, R150 ;  /* 0x000000ffffb07224 */ /* 0x000fe400078e0096 */
[----:B------:R1:W4:Y:S01]  /*7fd0*/  MUFU.EX2 R40, R4 ;  /* 0x0000000400287308 */ /* 0x0003220000000800 */
[----:B------:R-:W-:Y:S01]  /*7fe0*/  IMAD.MOV.U32 R31, RZ, RZ, R5 ;  /* 0x000000ffff1f7224 */ /* 0x000fe200078e0005 */
[----:B--2---:R-:W-:Y:S01]  /*7ff0*/  F2FP.BF16.PACK_AB R5, R69, R68 ;  /* 0x000000444505723e */ /* 0x004fe200000010ff */
[----:B------:R-:W-:-:S02]  /*8000*/  IMAD.MOV.U32 R36, RZ, RZ, R151 ;  /* 0x000000ffff247224 */ /* 0x000fc400078e0097 */
[----:B------:R-:W-:Y:S01]  /*8010*/  IMAD.MOV.U32 R30, RZ, RZ, R152 ;  /* 0x000000ffff1e7224 */ /* 0x000fe200078e0098 */
[C---:B------:R-:W-:Y:S08]  /*8020*/  HMMA.16816.F32.BF16 R148, R164.reuse, R78, R20 ;  /* 0x0000004ea494723c */ /* 0x040ff00000041814 */
[----:B---3--:R-:W-:Y:S01]  /*8030*/  HMMA.16816.F32.BF16 R152, R164, R96, R16 ;  /* 0x00000060a498723c */ /* 0x008fe20000041810 */
[----:B-1----:R-:W-:-:S02]  /*8040*/  F2FP.BF16.PACK_AB R4, R171, R75 ;  /* 0x0000004bab04723e */ /* 0x002fc400000010ff */
[----:B----4-:R-:W-:-:S05]  /*8050*/  F2FP.BF16.PACK_AB R7, R40, R41 ;  /* 0x000000292807723e */ /* 0x010fca00000010ff */
[----:B------:R-:W-:Y:S08]  /*8060*/  HMMA.16816.F32.BF16 R164, R164, R98, R12 ;  /* 0x00000062a4a4723c */ /* 0x000ff0000004180c */
[C---:B------:R-:W-:Y:S07]  /*8070*/  HMMA.16816.F32.BF16 R12, R4.reuse, R54, R44 ;  /* 0x00000036040c723c */ /* 0x040fee000004182c */
[----:B------:R-:W-:Y:S01]  /*8080*/  IMAD.MOV.U32 R46, RZ, RZ, R8 ;  /* 0x000000ffff2e7224 */ /* 0x000fe200078e0008 */
[----:B------:R-:W-:Y:S01]  /*8090*/  MOV R44, R30 ;  /* 0x0000001e002c7202 */ /* 0x000fe20000000f00 */
[----:B------:R-:W-:Y:S01]  /*80a0*/  FFMA.FTZ R8, R188, c[0x0][0x2d0], -R2 ;  /* 0x0000b400bc087a23 */ /* 0x000fe20000010802 */
[----:B------:R-:W-:Y:S01]  /*80b0*/  HMMA.16816.F32.BF16 R124, R4, R48, R124 ;  /* 0x00000030047c723c */ /* 0x000fe2000004187c */
[----:B------:R-:W-:Y:S01]  /*80c0*/  MOV R47, R39 ;  /* 0x00000027002f7202 */ /* 0x000fe20000000f00 */
[----:B------:R-:W-:Y:S01]  /*80d0*/  IMAD.MOV.U32 R54, RZ, RZ, R31 ;  /* 0x000000ffff367224 */ /* 0x000fe200078e001f */
[----:B------:R1:W-:Y:S01]  /*80e0*/  MUFU.EX2 R30, R8 ;  /* 0x00000008001e7308 */ /* 0x0003e20000000800 */
[----:B------:R-:W-:-:S02]  /*80f0*/  IMAD.MOV.U32 R45, RZ, RZ, R9 ;  /* 0x000000ffff2d7224 */ /* 0x000fc400078e0009 */
[----:B------:R-:W-:Y:S01]  /*8100*/  IMAD.MOV.U32 R55, RZ, RZ, R34 ;  /* 0x000000ffff377224 */ /* 0x000fe200078e0022 */
[----:B------:R-:W-:Y:S01]  /*8110*/  MOV R48, R33 ;  /* 0x0000002100307202 */ /* 0x000fe20000000f00 */
[----:B------:R-:W-:Y:S01]  /*8120*/  IMAD.MOV.U32 R49, RZ, RZ, R32 ;  /* 0x000000ffff317224 */ /* 0x000fe200078e0020 */
[C---:B------:R-:W-:Y:S07]  /*8130*/  HMMA.16816.F32.BF16 R16, R4.reuse, R50, R64 ;  /* 0x000000320410723c */ /* 0x040fee0000041840 */
[----:B------:R-:W-:Y:S01]  /*8140*/  IMAD.MOV.U32 R67, RZ, RZ, R35 ;  /* 0x000000ffff437224 */ /* 0x000fe200078e0023 */
[----:B------:R-:W-:Y:S01]  /*8150*/  HMMA.16816.F32.BF16 R108, R4, R52, R108 ;  /* 0x00000034046c723c */ /* 0x000fe2000004186c */
[----:B------:R-:W-:Y:S01]  /*8160*/  IMAD.MOV.U32 R66, RZ, RZ, R38 ;  /* 0x000000ffff427224 */ /* 0x000fe200078e0026 */
[----:B------:R-:W-:Y:S01]  /*8170*/  MOV R65, R10 ;  /* 0x0000000a00417202 */ /* 0x000fe20000000f00 */
[----:B-1----:R-:W-:Y:S01]  /*8180*/  FFMA.FTZ R8, R189, c[0x0][0x2d0], -R2 ;  /* 0x0000b400bd087a23 */ /* 0x002fe20000010802 */
[----:B------:R-:W-:Y:S01]  /*8190*/  MOV R50, R161 ;  /* 0x000000a100327202 */ /* 0x000fe20000000f00 */
[----:B------:R-:W-:-:S02]  /*81a0*/  IMAD.MOV.U32 R64, RZ, RZ, R11 ;  /* 0x000000ffff407224 */ /* 0x000fc400078e000b */
[----:B------:R1:W-:Y:S01]  /*81b0*/  MUFU.EX2 R32, R8 ;  /* 0x0000000800207308 */ /* 0x0003e20000000800 */
[----:B------:R-:W-:Y:S01]  /*81c0*/  MOV R53, R36 ;  /* 0x0000002400357202 */ /* 0x000fe20000000f00 */
[----:B------:R-:W-:Y:S01]  /*81d0*/  IMAD.MOV.U32 R52, RZ, RZ, R37 ;  /* 0x000000ffff347224 */ /* 0x000fe200078e0025 */
[----:B------:R-:W-:Y:S01]  /*81e0*/  HMMA.16816.F32.BF16 R140, R4, R144, R140 ;  /* 0x00000090048c723c */ /* 0x000fe2000004188c */
[----:B------:R-:W-:-:S07]  /*81f0*/  IMAD.MOV.U32 R51, RZ, RZ, R162 ;  /* 0x000000ffff337224 */ /* 0x000fce00078e00a2 */
[----:B------:R-:W-:Y:S01]  /*8200*/  HMMA.16816.F32.BF16 R144, R4, R146, R88 ;  /* 0x000000920490723c */ /* 0x000fe20000041858 */
[----:B-1----:R-:W-:-:S07]  /*8210*/  FFMA.FTZ R8, R193, c[0x0][0x2d0], -R2 ;  /* 0x0000b400c1087a23 */ /* 0x002fce0000010802 */
[----:B------:R-:W-:Y:S01]  /*8220*/  HMMA.16816.F32.BF16 R20, R4, R56, R84 ;  /* 0x000000380414723c */ /* 0x000fe20000041854 */
[----:B------:R1:W-:Y:S02]  /*8230*/  MUFU.EX2 R35, R8 ;  /* 0x0000000800237308 */ /* 0x0003e40000000800 */
[----:B-1----:R-:W-:-:S06]  /*8240*/  FFMA.FTZ R8, R194, c[0x0][0x2d0], -R2 ;  /* 0x0000b400c2087a23 */ /* 0x002fcc0000010802 */
[----:B------:R1:W-:Y:S02]  /*8250*/  MUFU.EX2 R36, R8 ;  /* 0x0000000800247308 */ /* 0x0003e40000000800 */
[----:B-1----:R-:W-:-:S06]  /*8260*/  FFMA.FTZ R8, R195, c[0x0][0x2d0], -R2 ;  /* 0x0000b400c3087a23 */ /* 0x002fcc0000010802 */
[----:B------:R1:W-:Y:S02]  /*8270*/  MUFU.EX2 R37, R8 ;  /* 0x0000000800257308 */ /* 0x0003e40000000800 */
[----:B-1----:R-:W-:-:S06]  /*8280*/  FFMA.FTZ R8, R196, c[0x0][0x2d0], -R2 ;  /* 0x0000b400c4087a23 */ /* 0x002fcc0000010802 */
[----:B------:R1:W2:Y:S02]  /*8290*/  MUFU.EX2 R39, R8 ;  /* 0x0000000800277308 */ /* 0x0002a40000000800 */
[----:B-1----:R-:W-:-:S06]  /*82a0*/  FFMA.FTZ R8, R183, c[0x0][0x2d0], -R0 ;  /* 0x0000b400b7087a23 */ /* 0x002fcc0000010800 */
[----:B------:R1:W-:Y:S02]  /*82b0*/  MUFU.EX2 R29, R8 ;  /* 0x00000008001d7308 */ /* 0x0003e40000000800 */
[----:B-1----:R-:W-:-:S06]  /*82c0*/  FFMA.FTZ R8, R182, c[0x0][0x2d0], -R0 ;  /* 0x0000b400b6087a23 */ /* 0x002fcc0000010800 */
[----:B------:R1:W3:Y:S02]  /*82d0*/  MUFU.EX2 R31, R8 ;  /* 0x00000008001f7308 */ /* 0x0002e40000000800 */
[----:B-1----:R-:W-:-:S06]  /*82e0*/  FFMA.FTZ R8, R181, c[0x0][0x2d0], -R0 ;  /* 0x0000b400b5087a23 */ /* 0x002fcc0000010800 */
[----:B------:R1:W-:Y:S02]  /*82f0*/  MUFU.EX2 R33, R8 ;  /* 0x0000000800217308 */ /* 0x0003e40000000800 */
[----:B-1----:R-:W-:Y:S01]  /*8300*/  FFMA.FTZ R8, R160, c[0x0][0x2d0], -R0 ;  /* 0x0000b400a0087a23 */ /* 0x002fe20000010800 */
[----:B------:R-:W-:Y:S01]  /*8310*/  UIMAD.WIDE.U32 UR22, UR19, UR4, URZ ;  /* 0x00000004131672a5 */ /* 0x000fe2000f8e003f */
[----:B------:R-:W-:-:S04]  /*8320*/  PLOP3.LUT P0, PT, PT, PT, UP1, 0x40, 0x0 ;  /* 0x000000000000781c */ /* 0x000fc80003f0e818 */
[----:B------:R1:W4:Y:S01]  /*8330*/  MUFU.EX2 R28, R8 ;  /* 0x00000008001c7308 */ /* 0x0003220000000800 */
[----:B--2---:R-:W-:Y:S01]  /*8340*/  F2FP.BF16.PACK_AB R160, R39, R37 ;  /* 0x0000002527a0723e */ /* 0x004fe200000010ff */
[--C-:B-1----:R-:W-:Y:S02]  /*8350*/  FFMA.FTZ R8, R200, c[0x0][0x2d0], -R2.reuse ;  /* 0x0000b400c8087a23 */ /* 0x102fe40000010802 */
[----:B------:R-:W-:-:S04]  /*8360*/  FFMA.FTZ R2, R197, c[0x0][0x2d0], -R2 ;  /* 0x0000b400c5027a23 */ /* 0x000fc80000010802 */
[----:B------:R1:W-:Y:S08]  /*8370*/  MUFU.EX2 R38, R8 ;  /* 0x0000000800267308 */ /* 0x0003f00000000800 */
[----:B------:R2:W2:Y:S01]  /*8380*/  MUFU.EX2 R34, R2 ;  /* 0x0000000200227308 */ /* 0x0004a20000000800 */
[----:B-1----:R-:W-:Y:S07]  /*8390*/  HMMA.16816.F32.BF16 R8, R4, R58, R156 ;  /* 0x0000003a0408723c */ /* 0x002fee000004189c */
[----:B------:R-:W-:Y:S01]  /*83a0*/  F2FP.BF16.PACK_AB R4, R32, R30 ;  /* 0x0000001e2004723e */ /* 0x000fe200000010ff */
[----:B--2---:R-:W-:Y:S01]  /*83b0*/  FFMA.FTZ R2, R163, c[0x0][0x2d0], -R0 ;  /* 0x0000b400a3027a23 */ /* 0x004fe20000010800 */
[----:B------:R-:W-:-:S02]  /*83c0*/  F2FP.BF16.PACK_AB R6, R36, R35 ;  /* 0x000000232406723e */ /* 0x000fc400000010ff */
[----:B---3--:R-:W-:Y:S01]  /*83d0*/  F2FP.BF16.PACK_AB R5, R31, R29 ;  /* 0x0000001d1f05723e */ /* 0x008fe200000010ff */
[----:B------:R1:W-:Y:S01]  /*83e0*/  MUFU.EX2 R27, R2 ;  /* 0x00000002001b7308 */ /* 0x0003e20000000800 */
[----:B----4-:R-:W-:Y:S01]  /*83f0*/  F2FP.BF16.PACK_AB R7, R28, R33 ;  /* 0x000000211c07723e */ /* 0x010fe200000010ff */
[----:B------:R-:W-:Y:S01]  /*8400*/  @UP2 USHF.R.U32.HI UR19, URZ, UR5, UR23 ;  /* 0x000000053f132299 */ /* 0x000fe20008011617 */
[----:B------:R-:W-:-:S05]  /*8410*/  F2FP.BF16.PACK_AB R162, R34, R38 ;  /* 0x0000002622a2723e */ /* 0x000fca00000010ff */
[----:B------:R-:W-:Y:S01]  /*8420*/  HMMA.16816.F32.BF16 R108, R4, R60, R108 ;  /* 0x0000003c046c723c */ /* 0x000fe2000004186c */
[----:B-1----:R-:W-:-:S07]  /*8430*/  FFMA.FTZ R2, R168, c[0x0][0x2d0], -R0 ;  /* 0x0000b400a8027a23 */ /* 0x002fce0000010800 */
[C---:B------:R-:W-:Y:S01]  /*8440*/  HMMA.16816.F32.BF16 R12, R4.reuse, R62, R12 ;  /* 0x0000003e040c723c */ /* 0x040fe2000004180c */
[----:B------:R1:W2:Y:S07]  /*8450*/  MUFU.EX2 R26, R2 ;  /* 0x00000002001a7308 */ /* 0x0002ae0000000800 */
[C---:B------:R-:W-:Y:S08]  /*8460*/  HMMA.16816.F32.BF16 R124, R4.reuse, R80, R124 ;  /* 0x00000050047c723c */ /* 0x040ff0000004187c */
[----:B------:R-:W-:Y:S01]  /*8470*/  HMMA.16816.F32.BF16 R16, R4, R82, R16 ;  /* 0x000000520410723c */ /* 0x000fe20000041810 */
[--C-:B-1----:R-:W-:Y:S01]  /*8480*/  FFMA.FTZ R2, R169, c[0x0][0x2d0], -R0.reuse ;  /* 0x0000b400a9027a23 */ /* 0x102fe20000010800 */
[----:B--2---:R-:W-:Y:S01]  /*8490*/  F2FP.BF16.PACK_AB R161, R26, R27 ;  /* 0x0000001b1aa1723e */ /* 0x004fe200000010ff */
[----:B------:R-:W-:-:S02]  /*84a0*/  FFMA.FTZ R0, R170, c[0x0][0x2d0], -R0 ;  /* 0x0000b400aa007a23 */ /* 0x000fc40000010800 */
[----:B------:R1:W-:Y:S03]  /*84b0*/  MUFU.EX2 R25, R2 ;  /* 0x0000000200197308 */ /* 0x0003e60000000800 */
[C---:B------:R-:W-:Y:S05]  /*84c0*/  HMMA.16816.F32.BF16 R140, R4.reuse, R92, R140 ;  /* 0x0000005c048c723c */ /* 0x040fea000004188c */
[----:B------:R2:W3:Y:S03]  /*84d0*/  MUFU.EX2 R24, R0 ;  /* 0x0000000000187308 */ /* 0x0004e60000000800 */
[----:B------:R-:W-:Y:S01]  /*84e0*/  HMMA.16816.F32.BF16 R144, R4, R94, R144 ;  /* 0x0000005e0490723c */ /* 0x000fe20000041890 */
[----:B-1----:R-:W-:-:S07]  /*84f0*/  FADD.FTZ R2, R51, R50 ;  /* 0x0000003233027221 */ /* 0x002fce0000010000 */
[C---:B------:R-:W-:Y:S01]  /*8500*/  HMMA.16816.F32.BF16 R20, R4.reuse, R100, R20 ;  /* 0x000000640414723c */ /* 0x040fe20000041814 */
[----:B------:R-:W-:Y:S01]  /*8510*/  IMAD.MOV.U32 R51, RZ, RZ, R64 ;  /* 0x000000ffff337224 */ /* 0x000fe200078e0040 */
[----:B------:R-:W-:Y:S01]  /*8520*/  MOV R64, R66 ;  /* 0x0000004200407202 */ /* 0x000fe20000000f00 */
[----:B------:R-:W-:Y:S02]  /*8530*/  IMAD.MOV.U32 R50, RZ, RZ, R65 ;  /* 0x000000ffff327224 */ /* 0x000fe400078e0041 */
[----:B------:R-:W-:Y:S01]  /*8540*/  IMAD.MOV.U32 R65, RZ, RZ, R67 ;  /* 0x000000ffff417224 */ /* 0x000fe200078e0043 */
[----:B------:R-:W-:Y:S01]  /*8550*/  MOV R67, R49 ;  /* 0x0000003100437202 */ /* 0x000fe20000000f00 */
[----:B--2---:R-:W-:Y:S01]  /*8560*/  FADD.FTZ R0, R51, R50 ;  /* 0x0000003233007221 */ /* 0x004fe20000010000 */
[----:B------:R-:W-:Y:S01]  /*8570*/  HMMA.16816.F32.BF16 R8, R4, R102, R8 ;  /* 0x000000660408723c */ /* 0x000fe20000041808 */
[----:B------:R-:W-:Y:S01]  /*8580*/  IMAD.MOV.U32 R66, RZ, RZ, R48 ;  /* 0x000000ffff427224 */ /* 0x000fe200078e0030 */
[----:B---3--:R-:W-:Y:S01]  /*8590*/  F2FP.BF16.PACK_AB R163, R24, R25 ;  /* 0x0000001918a3723e */ /* 0x008fe200000010ff */
[----:B------:R-:W-:Y:S01]  /*85a0*/  IMAD.MOV.U32 R48, RZ, RZ, R54 ;  /* 0x000000ffff307224 */ /* 0x000fe200078e0036 */
[----:B------:R-:W-:Y:S01]  /*85b0*/  MOV R54, R217 ;  /* 0x000000d900367202 */ /* 0x000fe20000000f00 */
[----:B------:R-:W-:Y:S01]  /*85c0*/  FADD.FTZ R2, R213, R2 ;  /* 0x00000002d5027221 */ /* 0x000fe20000010000 */
[----:B------:R1:W5:Y:S01]  /*85d0*/  LDL.LU R217, [R1+0x4c] ;  /* 0x00004c0001d97983 */ /* 0x0003620000300800 */
[----:B------:R-:W-:-:S02]  /*85e0*/  FADD.FTZ R4, R214, R215 ;  /* 0x000000d7d6047221 */ /* 0x000fc40000010000 */
[----:B------:R-:W-:Y:S01]  /*85f0*/  FADD.FTZ R0, R208, R0 ;  /* 0x00000000d0007221 */ /* 0x000fe20000010000 */
[----:B------:R-:W-:Y:S01]  /*8600*/  UIADD3 UR4, UR18, UR19, URZ ;  /* 0x0000001312047290 */ /* 0x000fe2000fffe03f */
[----:B------:R-:W-:Y:S01]  /*8610*/  FADD.FTZ R4, R64, R4 ;  /* 0x0000000440047221 */ /* 0x000fe20000010000 */
[----:B------:R-:W-:Y:S01]  /*8620*/  HMMA.16816.F32.BF16 R108, R160, R112, R108 ;  /* 0x00000070a06c723c */ /* 0x000fe2000004186c */
[----:B------:R-:W-:Y:S02]  /*8630*/  IMAD.MOV.U32 R49, RZ, RZ, R44 ;  /* 0x000000ffff317224 */ /* 0x000fe400078e002c */
[----:B------:R-:W-:Y:S02]  /*8640*/  FADD.FTZ R2, R65, R2 ;  /* 0x0000000241027221 */ /* 0x000fe40000010000 */
[----:B------:R-:W-:Y:S02]  /*8650*/  IMAD.MOV.U32 R44, RZ, RZ, R216 ;  /* 0x000000ffff2c7224 */ /* 0x000fe400078e00d8 */
[----:B------:R-:W-:Y:S01]  /*8660*/  FADD.FTZ R0, R66, R0 ;  /* 0x0000000042007221 */ /* 0x000fe20000010000 */
[----:B------:R1:W5:Y:S01]  /*8670*/  LDL.LU R216, [R1+0x48] ;  /* 0x0000480001d87983 */ /* 0x0003620000300800 */
[----:B------:R-:W-:-:S02]  /*8680*/  FADD.FTZ R4, R67, R4 ;  /* 0x0000000443047221 */ /* 0x000fc40000010000 */
[----:B------:R-:W-:Y:S01]  /*8690*/  FADD.FTZ R7, R55, R54 ;  /* 0x0000003637077221 */ /* 0x000fe20000010000 */
[----:B------:R1:W5:Y:S01]  /*86a0*/  LDL.LU R215, [R1+0x44] ;  /* 0x0000440001d77983 */ /* 0x0003620000300800 */
[----:B------:R-:W-:Y:S01]  /*86b0*/  FADD.FTZ R2, R48, R2 ;  /* 0x0000000230027221 */ /* 0x000fe20000010000 */
[C---:B------:R-:W-:Y:S01]  /*86c0*/  HMMA.16816.F32.BF16 R124, R160.reuse, R128, R124 ;  /* 0x00000080a07c723c */ /* 0x040fe2000004187c */
[----:B------:R-:W-:Y:S01]  /*86d0*/  FADD.FTZ R0, R49, R0 ;  /* 0x0000000031007221 */ /* 0x000fe20000010000 */
[----:B------:R1:W5:Y:S01]  /*86e0*/  LDL.LU R214, [R1+0x40] ;  /* 0x0000400001d67983 */ /* 0x0003620000300800 */
[----:B------:R-:W-:Y:S02]  /*86f0*/  FADD.FTZ R4, R44, R4 ;  /* 0x000000042c047221 */ /* 0x000fe40000010000 */
[----:B------:R-:W-:Y:S01]  /*8700*/  FADD.FTZ R7, R46, R7 ;  /* 0x000000072e077221 */ /* 0x000fe20000010000 */
[----:B------:R1:W5:Y:S01]  /*8710*/  LDL.LU R213, [R1+0x3c] ;  /* 0x00003c0001d57983 */ /* 0x0003620000300800 */
[----:B------:R-:W-:Y:S01]  /*8720*/  FADD.FTZ R2, R45, R2 ;  /* 0x000000022d027221 */ /* 0x000fe20000010000 */
[----:B------:R-:W-:Y:S01]  /*8730*/  ULDC UR18, c[0x0][0x328] ;  /* 0x0000ca0000127ab9 */ /* 0x000fe20000000800 */
[----:B------:R-:W-:Y:S01]  /*8740*/  FADD.FTZ R0, R47, R0 ;  /* 0x000000002f007221 */ /* 0x000fe20000010000 */
[----:B------:R1:W5:Y:S01]  /*8750*/  LDL.LU R208, [R1+0x38] ;  /* 0x0000380001d07983 */ /* 0x0003620000300800 */
[----:B------:R-:W-:Y:S01]  /*8760*/  FADD.FTZ R6, R252, R4 ;  /* 0x00000004fc067221 */ /* 0x000fe20000010000 */
[----:B------:R-:W-:Y:S01]  /*8770*/  HMMA.16816.F32.BF16 R112, R160, R114, R12 ;  /* 0x00000072a070723c */ /* 0x000fe2000004180c */
        /* <DEDUP_REMOVED lines=74> */
[----:B------:R-:W-:Y:S01]  /*8c20*/  FADD.FTZ R0, R24, R0 ;  /* 0x0000000018007221 */ /* 0x000fe20000010000 */
[----:B------:R1:W-:Y:S04]  /*8c30*/  STL [R1+0x14], R5 ;  /* 0x0000140501007387 */ /* 0x0003e80000100800 */
[----:B------:R1:W-:Y:S04]  /*8c40*/  STL [R1+0x18], R4 ;  /* 0x0000180401007387 */ /* 0x0003e80000100800 */
[----:B------:R1:W-:Y:S04]  /*8c50*/  STL [R1+0x1c], R2 ;  /* 0x00001c0201007387 */ /* 0x0003e80000100800 */
[----:B------:R1:W-:Y:S01]  /*8c60*/  STL [R1+0x20], R0 ;  /* 0x0000200001007387 */ /* 0x0003e20000100800 */
[----:B------:R-:W-:Y:S01]  /*8c70*/  HMMA.16816.F32.BF16 R128, R160, R130, R16 ;  /* 0x00000082a080723c */ /* 0x000fe20000041810 */
[----:B------:R-:W-:Y:S01]  /*8c80*/  UIADD3 UR18, UR4, UR18, URZ ;  /* 0x0000001204127290 */ /* 0x000fe2000fffe03f */
[----:B------:R-:W-:-:S06]  /*8c90*/  IADD3 R227, R229, -0x2, RZ ;  /* 0xfffffffee5e37810 */ /* 0x000fcc0007ffe0ff */
[C---:B------:R-:W-:Y:S08]  /*8ca0*/  HMMA.16816.F32.BF16 R140, R160.reuse, R76, R140 ;  /* 0x0000004ca08c723c */ /* 0x040ff0000004188c */
[C---:B------:R-:W-:Y:S08]  /*8cb0*/  HMMA.16816.F32.BF16 R144, R160.reuse, R78, R144 ;  /* 0x0000004ea090723c */ /* 0x040ff00000041890 */
[C---:B------:R-:W-:Y:S08]  /*8cc0*/  HMMA.16816.F32.BF16 R156, R160.reuse, R96, R20 ;  /* 0x00000060a09c723c */ /* 0x040ff00000041814 */
[----:B------:R-:W-:Y:S01]  /*8cd0*/  HMMA.16816.F32.BF16 R160, R160, R98, R8 ;  /* 0x00000062a0a0723c */ /* 0x000fe20000041808 */
[----:B------:R-:W-:Y:S07]  /*8ce0*/  @P0 BRA `(.L_x_516) ;  /* 0x0000016000000947 */ /* 0x000fee0003800000 */
[----:B-1----:R-:W-:Y:S01]  /*8cf0*/  ISETP.LT.AND P0, PT, RZ, UR4, PT ;  /* 0x00000004ff007c0c */ /* 0x002fe2000bf01270 */
[----:B------:R-:W-:-:S12]  /*8d00*/  UIADD3 UR19, UR4, -0x1, URZ ;  /* 0xffffffff04137890 */ /* 0x000fd8000fffe03f */
[----:B------:R-:W-:Y:S05]  /*8d10*/  @P0 BRA `(.L_x_517) ;  /* 0x0000009000000947 */ /* 0x000fea0003800000 */
[----:B------:R-:W-:Y:S02]  /*8d20*/  UMOV UR19, 0x1 ;  /* 0x0000000100137882 */ /* 0x000fe40000000000 */
[----:B------:R-:W-:Y:S02]  /*8d30*/  ULDC UR5, c[0x0][0x32c] ;  /* 0x0000cb0000057ab9 */ /* 0x000fe40000000800 */
[----:B------:R-:W-:Y:S02]  /*8d40*/  UISETP.NE.AND UP0, UPT, UR19, UR5, UPT ;  /* 0x000000051300728c */ /* 0x000fe4000bf05270 */
[----:B------:R-:W-:-:S03]  /*8d50*/  UIADD3 UR19, -UR4, URZ, URZ ;  /* 0x0000003f04137290 */ /* 0x000fc6000fffe13f */
[----:B------:R-:W-:Y:S02]  /*8d60*/  ULDC.64 UR4, c[0x0][0x330] ;  /* 0x0000cc0000047ab9 */ /* 0x000fe40000000a00 */
[----:B------:R-:W-:-:S04]  /*8d70*/  UIMAD.WIDE.U32 UR22, UR19, UR4, URZ ;  /* 0x00000004131672a5 */ /* 0x000fc8000f8e003f */
[----:B------:R-:W-:-:S04]  /*8d80*/  @UP0 USHF.R.U32.HI UR19, URZ, UR5, UR23 ;  /* 0x000000053f130299 */ /* 0x000fc80008011617 */
[----:B------:R-:W-:Y:S01]  /*8d90*/  ULOP3.LUT UR19, URZ, UR19, URZ, 0x33, !UPT ;  /* 0x000000133f137292 */ /* 0x000fe2000f8e333f */
[----:B------:R-:W-:Y:S05]  /*8da0*/  BRA `(.L_x_518) ;  /* 0x0000006000007947 */ /* 0x000fea0003800000 */
.L_x_517:
[----:B------:R-:W-:Y:S02]  /*8db0*/  UMOV UR5, 0x1 ;  /* 0x0000000100057882 */ /* 0x000fe40000000000 */
[----:B------:R-:W-:Y:S02]  /*8dc0*/  ULDC UR4, c[0x0][0x32c] ;  /* 0x0000cb0000047ab9 */ /* 0x000fe40000000800 */
[----:B------:R-:W-:-:S03]  /*8dd0*/  UISETP.NE.AND UP0, UPT, UR5, UR4, UPT ;  /* 0x000000040500728c */ /* 0x000fc6000bf05270 */
[----:B------:R-:W-:Y:S02]  /*8de0*/  ULDC.64 UR4, c[0x0][0x330] ;  /* 0x0000cc0000047ab9 */ /* 0x000fe40000000a00 */
[----:B------:R-:W-:-:S06]  /*8df0*/  UIMAD.WIDE.U32 UR22, UR19, UR4, URZ ;  /* 0x00000004131672a5 */ /* 0x000fcc000f8e003f */
[----:B------:R-:W-:Y:S02]  /*8e00*/  @UP0 USHF.R.U32.HI UR19, URZ, UR5, UR23 ;  /* 0x000000053f130299 */ /* 0x000fe40008011617 */
.L_x_518:
[----:B------:R-:W-:Y:S02]  /*8e10*/  ULDC UR4, c[0x0][0x32c] ;  /* 0x0000cb0000047ab9 */ /* 0x000fe40000000800 */
[----:B------:R-:W-:-:S04]  /*8e20*/  UIMAD UR4, UR19, UR4, UR4 ;  /* 0x00000004130472a4 */ /* 0x000fc8000f8e0204 */
[----:B------:R-:W-:-:S04]  /*8e30*/  UISETP.LT.AND UP0, UPT, UR18, UR4, UPT ;  /* 0x000000041200728c */ /* 0x000fc8000bf01270 */
[----:B------:R-:W-:-:S03]  /*8e40*/  USEL UR18, UR18, UR4, UP0 ;  /* 0x0000000412127287 */ /* 0x000fc60008000000 */
.L_x_516:
[----:B-1----:R-:W2:Y:S01]  /*8e50*/  LDL R0, [R1+0x28] ;  /* 0x0000280001007983 */ /* 0x002ea20000100800 */
[----:B------:R-:W-:-:S04]  /*8e60*/  UIMAD.WIDE UR18, UR18, 0x2aaaaaab, URZ ;  /* 0x2aaaaaab121278a5 */ /* 0x000fc8000f8e023f */
[----:B------:R-:W-:-:S04]  /*8e70*/  USHF.R.U32.HI UR5, URZ, 0x1f, UR19 ;  /* 0x0000001f3f057899 */ /* 0x000fc80008011613 */
[----:B------:R-:W-:Y:S01]  /*8e80*/  ULEA.HI.SX32 UR5, UR19, UR5, 0x1c ;  /* 0x0000000513057291 */ /* 0x000fe2000f8fe23f */
[----:B--2---:R-:W1:Y:S03]  /*8e90*/  R2UR UR4, R0 ;  /* 0x00000000000473c2 */ /* 0x004e6600000e0000 */
[----:B-1----:R-:W-:-:S04]  /*8ea0*/  UISETP.LT.AND UP0, UPT, UR4, UR5, UPT ;  /* 0x000000050400728c */ /* 0x002fc8000bf01270 */
[----:B------:R-:W-:-:S06]  /*8eb0*/  USEL UR4, UR4, UR5, !UP0 ;  /* 0x0000000504047287 */ /* 0x000fcc000c000000 */
[----:B------:R-:W-:-:S13]  /*8ec0*/  ISETP.GE.AND P0, PT, R227, UR4, PT ;  /* 0x00000004e3007c0c */ /* 0x000fda000bf06270 */
[----:B------:R-:W-:Y:S05]  /*8ed0*/  @!P0 BRA `(.L_x_519) ;  /* 0x00006af000008947 */ /* 0x000fea0003800000 */
[----:B------:R-:W-:Y:S01]  /*8ee0*/  IMAD.MOV.U32 R101, RZ, RZ, R71 ;  /* 0x000000ffff657224 */ /* 0x000fe200078e0047 */
[----:B------:R-:W-:Y:S01]  /*8ef0*/  MOV R103, R3 ;  /* 0x0000000300677202 */ /* 0x000fe20000000f00 */
[----:B------:R-:W-:Y:S01]  /*8f00*/  IMAD.MOV.U32 R100, RZ, RZ, R72 ;  /* 0x000000ffff647224 */ /* 0x000fe200078e0048 */
[----:B------:R-:W-:Y:S02]  /*8f10*/  MOV R102, R70 ;  /* 0x0000004600667202 */ /* 0x000fe40000000f00 */
.L_x_538:
[----:B------:R-:W2:Y:S01]  /*8f20*/  LDL R230, [R1+0x28] ;  /* 0x0000280001e67983 */ /* 0x000ea20000100800 */
[----:B------:R-:W-:Y:S04]  /*8f30*/  DEPBAR.LE SB0, 0x0 ;  /* 0x000080000000791a */ /* 0x000fe80000000000 */
[----:B------:R-:W-:Y:S06]  /*8f40*/  BAR.SYNC.DEFER_BLOCKING 0x0 ;  /* 0x0000000000007b1d */ /* 0x000fec0000010000 */
[----:B-1---5:R1:W3:Y:S04]  /*8f50*/  LDSM.16.M88.4 R96, [R215+0x6100] ;  /* 0x00610000d760783b */ /* 0x0222e80000000200 */
[----:B------:R1:W4:Y:S04]  /*8f60*/  LDSM.16.M88.4 R92, [R215+0x8100] ;  /* 0x00810000d75c783b */ /* 0x0003280000000200 */
[----:B------:R1:W1:Y:S04]  /*8f70*/  LDSM.16.M88.4 R16, [R208+0x3100] ;  /* 0x00310000d010783b */ /* 0x0002680000000200 */
[----:B------:R1:W1:Y:S04]  /*8f80*/  LDSM.16.M88.4 R32, [R208+0x3900] ;  /* 0x00390000d020783b */ /* 0x0002680000000200 */
[----:B------:R1:W1:Y:S04]  /*8f90*/  LDSM.16.M88.4 R48, [R208+0x4100] ;  /* 0x00410000d030783b */ /* 0x0002680000000200 */
[----:B------:R1:W1:Y:S04]  /*8fa0*/  LDSM.16.M88.4 R64, [R208+0x4900] ;  /* 0x00490000d040783b */ /* 0x0002680000000200 */
[----:B------:R1:W1:Y:S04]  /*8fb0*/  LDSM.16.M88.4 R80, [R208+0x5100] ;  /* 0x00510000d050783b */ /* 0x0002680000000200 */
[----:B------:R1:W1:Y:S04]  /*8fc0*/  LDSM.16.M88.4 R168, [R208+0x5900] ;  /* 0x00590000d0a8783b */ /* 0x0002680000000200 */
[----:B------:R1:W1:Y:S04]  /*8fd0*/  LDSM.16.M88.4 R172, [R218+0x6100] ;  /* 0x00610000daac783b */ /* 0x0002680000000200 */
[----:B------:R1:W1:Y:S04]  /*8fe0*/  LDSM.16.M88.4 R180, [R218+0x8100] ;  /* 0x00810000dab4783b */ /* 0x0002680000000200 */
[----:B------:R1:W1:Y:S04]  /*8ff0*/  LDSM.16.M88.4 R176, [R219] ;  /* 0x00000000dbb0783b */ /* 0x0002680000000200 */
[----:B------:R1:W1:Y:S04]  /*9000*/  LDSM.16.M88.4 R184, [R224] ;  /* 0x00000000e0b8783b */ /* 0x0002680000000200 */
[----:B------:R1:W1:Y:S04]  /*9010*/  LDSM.16.M88.4 R188, [R223] ;  /* 0x00000000dfbc783b */ /* 0x0002680000000200 */
[----:B------:R1:W1:Y:S04]  /*9020*/  LDSM.16.M88.4 R192, [R222] ;  /* 0x00000000dec0783b */ /* 0x0002680000000200 */
[----:B------:R1:W1:Y:S04]  /*9030*/  LDSM.16.M88.4 R196, [R221] ;  /* 0x00000000ddc4783b */ /* 0x0002680000000200 */
[----:B------:R1:W1:Y:S01]  /*9040*/  LDSM.16.M88.4 R200, [R220] ;  /* 0x00000000dcc8783b */ /* 0x0002620000000200 */
[----:B--2---:R-:W-:Y:S11]  /*9050*/  ISETP.GT.AND P0, PT, R230, R227, PT ;  /* 0x000000e3e600720c */ /* 0x004ff60003f04270 */
[----:B------:R-:W-:Y:S02]  /*9060*/  @!UPT UIADD3 URZ, URZ, URZ, URZ ;  /* 0x0000003f3f3ff290 */ /* 0x000fe4000fffe03f */
[----:B------:R-:W-:-:S05]  /*9070*/  @P0 BRA `(.L_x_520) ;  /* 0x000002c000000947 */ /* 0x000fca0003800000 */
[----:B-1-34-:R-:W2:Y:S01]  /*9080*/  LDL R15, [R1+0xc] ;  /* 0x00000c00010f7983 */ /* 0x01aea20000100800 */
[----:B------:R-:W-:Y:S01]  /*9090*/  SHF.R.S32.HI R0, RZ, 0x1f, R233 ;  /* 0x0000001fff007819 */ /* 0x000fe200000114e9 */
[C---:B------:R-:W-:Y:S01]  /*90a0*/  IMAD.WIDE.U32 R2, R233.reuse, c[0x0][0x208], RZ ;  /* 0x00008200e9027a25 */ /* 0x040fe200078e00ff */
[----:B------:R-:W-:Y:S03]  /*90b0*/  SHF.R.S32.HI R4, RZ, 0x1f, R228 ;  /* 0x0000001fff047819 */ /* 0x000fe600000114e4 */
[----:B------:R-:W-:Y:S02]  /*90c0*/  IMAD R0, R0, c[0x0][0x208], RZ ;  /* 0x0000820000007a24 */ /* 0x000fe400078e02ff */
[----:B------:R-:W-:Y:S02]  /*90d0*/  IMAD R4, R4, c[0x0][0x218], RZ ;  /* 0x0000860004047a24 */ /* 0x000fe400078e02ff */
[----:B------:R-:W-:Y:S02]  /*90e0*/  IMAD R0, R233, c[0x0][0x20c], R0 ;  /* 0x00008300e9007a24 */ /* 0x000fe400078e0200 */
[C---:B------:R-:W-:Y:S02]  /*90f0*/  IMAD R4, R228.reuse, c[0x0][0x21c], R4 ;  /* 0x00008700e4047a24 */ /* 0x040fe400078e0204 */
[----:B------:R-:W-:Y:S04]  /*9100*/  IMAD.IADD R3, R3, 0x1, R0 ;  /* 0x0000000103037824 */ /* 0x000fe800078e0200 */
[----:B------:R-:W-:Y:S05]  /*9110*/  IMAD.WIDE.U32 R2, R228, c[0x0][0x218], R2 ;  /* 0x00008600e4027a25 */ /* 0x000fea00078e0002 */
[----:B------:R-:W-:Y:S04]  /*9120*/  IADD3 R0, P0, R2, UR20, RZ ;  /* 0x0000001402007c10 */ /* 0x000fe8000ff1e0ff */
[----:B------:R-:W-:Y:S02]  /*9130*/  IADD3.X R3, R3, UR12, R4, P0, !PT ;  /* 0x0000000c03037c10 */ /* 0x000fe400087fe404 */
[C---:B------:R-:W-:Y:S04]  /*9140*/  LEA R2, P0, R0.reuse, c[0x0][0x1f8], 0x1 ;  /* 0x00007e0000027a11 */ /* 0x040fe800078008ff */
[----:B------:R-:W-:Y:S01]  /*9150*/  LEA.HI.X R0, R0, c[0x0][0x1fc], R3, 0x1, P0 ;  /* 0x00007f0000007a11 */ /* 0x000fe200000f0c03 */
[----:B------:R-:W1:Y:S04]  /*9160*/  SHFL.IDX PT, R4, R2, RZ, 0x181f ;  /* 0x00181fff02047589 */ /* 0x000e6800000e0000 */
[----:B------:R-:W-:Y:S04]  /*9170*/  SHFL.IDX PT, R3, R0, RZ, 0x181f ;  /* 0x00181fff00037589 */ /* 0x000fe800000e0000 */
[----:B------:R-:W-:Y:S04]  /*9180*/  SHFL.IDX PT, R10, R2, 0x1, 0x181f ;  /* 0x00381f00020a7f89 */ /* 0x000fe800000e0000 */
[----:B------:R-:W3:Y:S04]  /*9190*/  SHFL.IDX PT, R8, R2, 0x2, 0x181f ;  /* 0x00581f0002087f89 */ /* 0x000ee800000e0000 */
[----:B------:R-:W-:Y:S04]  /*91a0*/  SHFL.IDX PT, R7, R0, 0x1, 0x181f ;  /* 0x00381f0000077f89 */ /* 0x000fe800000e0000 */
[----:B------:R-:W4:Y:S04]  /*91b0*/  SHFL.IDX PT, R6, R2, 0x3, 0x181f ;  /* 0x00781f0002067f89 */ /* 0x000f2800000e0000 */
[----:B------:R-:W-:Y:S04]  /*91c0*/  SHFL.IDX PT, R9, R2, 0x4, 0x181f ;  /* 0x00981f0002097f89 */ /* 0x000fe800000e0000 */
[----:B------:R-:W-:Y:S04]  /*91d0*/  SHFL.IDX PT, R14, R0, 0x2, 0x181f ;  /* 0x00581f00000e7f89 */ /* 0x000fe800000e0000 */
[----:B------:R-:W5:Y:S04]  /*91e0*/  SHFL.IDX PT, R13, R0, 0x3, 0x181f ;  /* 0x00781f00000d7f89 */ /* 0x000f6800000e0000 */
[----:B------:R-:W5:Y:S04]  /*91f0*/  SHFL.IDX PT, R2, R2, 0x5, 0x181f ;  /* 0x00b81f0002027f89 */ /* 0x000f6800000e0000 */
[----:B------:R-:W-:Y:S04]  /*9200*/  SHFL.IDX PT, R12, R0, 0x4, 0x181f ;  /* 0x00981f00000c7f89 */ /* 0x000fe800000e0000 */
[----:B------:R-:W5:Y:S01]  /*9210*/  SHFL.IDX PT, R0, R0, 0x5, 0x181f ;  /* 0x00b81f0000007f89 */ /* 0x000f6200000e0000 */
[-C--:B-1----:R-:W-:Y:S02]  /*9220*/  IADD3 R4, P0, R4, R226.reuse, RZ ;  /* 0x000000e204047210 */ /* 0x082fe40007f1e0ff */
[-C--:B---3--:R-:W-:Y:S02]  /*9230*/  IADD3 R8, P5, R8, R226.reuse, RZ ;  /* 0x000000e208087210 */ /* 0x088fe40007fbe0ff */
[-C--:B----4-:R-:W-:Y:S01]  /*9240*/  IADD3 R6, P2, R6, R226.reuse, RZ ;  /* 0x000000e206067210 */ /* 0x090fe20007f5e0ff */
[--C-:B------:R-:W-:Y:S01]  /*9250*/  IMAD.X R5, R3, 0x1, R225.reuse, P0 ;  /* 0x0000000103057824 */ /* 0x100fe200000e06e1 */
[-C--:B------:R-:W-:Y:S05]  /*9260*/  IADD3 R10, P0, R10, R226.reuse, RZ ;  /* 0x000000e20a0a7210 */ /* 0x080fea0007f1e0ff */
[--C-:B------:R-:W-:Y:S02]  /*9270*/  IMAD.X R11, R7, 0x1, R225.reuse, P0 ;  /* 0x00000001070b7824 */ /* 0x100fe400000e06e1 */
[--C-:B-----5:R-:W-:Y:S01]  /*9280*/  IMAD.X R7, R13, 0x1, R225.reuse, P2 ;  /* 0x000000010d077824 */ /* 0x120fe200010e06e1 */
[-C--:B------:R-:W-:Y:S04]  /*9290*/  IADD3 R2, P0, R2, R226.reuse, RZ ;  /* 0x000000e202027210 */ /* 0x080fe80007f1e0ff */
[-C--:B------:R-:W-:Y:S01]  /*92a0*/  IADD3.X R3, R0, R225.reuse, RZ, P0, !PT ;  /* 0x000000e100037210 */ /* 0x080fe200007fe4ff */
[----:B--2---:R1:W-:Y:S04]  /*92b0*/  LDGSTS.E.BYPASS.LTC128B.128 [R15], [R4.64], !P4 ;  /* 0x00000000040f7fae */ /* 0x0043e8000e101d50 */
[----:B------:R2:W-:Y:S01]  /*92c0*/  LDGSTS.E.BYPASS.LTC128B.128 [R15+0x800], [R10.64], !P4 ;  /* 0x008000000a0f7fae */ /* 0x0005e2000e101d50 */
[----:B-1----:R-:W-:Y:S02]  /*92d0*/  IADD3 R4, P1, R9, R226, RZ ;  /* 0x000000e209047210 */ /* 0x002fe40007f3e0ff */
[----:B------:R-:W-:Y:S03]  /*92e0*/  IADD3.X R9, R14, R225, RZ, P5, !PT ;  /* 0x000000e10e097210 */ /* 0x000fe60002ffe4ff */
[----:B------:R-:W-:Y:S02]  /*92f0*/  IMAD.X R5, R12, 0x1, R225, P1 ;  /* 0x000000010c057824 */ /* 0x000fe400008e06e1 */
[----:B------:R2:W-:Y:S04]  /*9300*/  LDGSTS.E.BYPASS.LTC128B.128 [R15+0x1000], [R8.64], !P4 ;  /* 0x01000000080f7fae */ /* 0x0005e8000e101d50 */
[----:B------:R2:W-:Y:S04]  /*9310*/  LDGSTS.E.BYPASS.LTC128B.128 [R15+0x1800], [R6.64], !P4 ;  /* 0x01800000060f7fae */ /* 0x0005e8000e101d50 */
[----:B------:R2:W-:Y:S04]  /*9320*/  LDGSTS.E.BYPASS.LTC128B.128 [R15+0x2000], [R4.64], !P4 ;  /* 0x02000000040f7fae */ /* 0x0005e8000e101d50 */
[----:B------:R2:W-:Y:S02]  /*9330*/  LDGSTS.E.BYPASS.LTC128B.128 [R15+0x2800], [R2.64], !P4 ;  /* 0x02800000020f7fae */ /* 0x0005e4000e101d50 */
.L_x_520:
[----:B-1-34-:R-:W-:Y:S01]  /*9340*/  LDSM.16.M88.4 R204, [R214+0x5900] ;  /* 0x00590000d6cc783b */ /* 0x01afe20000000200 */
[-C--:B--2---:R-:W-:Y:S03]  /*9350*/  HMMA.16816.F32.BF16 R4, R96, R16.reuse, RZ ;  /* 0x000000106004723c */ /* 0x084fe600000418ff */
[----:B------:R-:W-:Y:S04]  /*9360*/  ISETP.GT.AND P0, PT, R227, R230, PT ;  /* 0x000000e6e300720c */ /* 0x000fe80003f04270 */
[----:B------:R-:W0:Y:S01]  /*9370*/  LDGDEPBAR ;  /* 0x00000000000079af */ /* 0x000e220000000000 */
        /* <DEDUP_REMOVED lines=22> */
[----:B------:R-:W-:Y:S01]  /*94e0*/  HMMA.16816.F32.BF16 R96, R96, R170, RZ ;  /* 0x000000aa6060723c */ /* 0x000fe200000418ff */
[----:B------:R-:W-:Y:S07]  /*94f0*/  LDSM.16.M88.4 R168, [R216+0x6100] ;  /* 0x00610000d8a8783b */ /* 0x000fee0000000200 */
[-C--:B------:R-:W-:Y:S08]  /*9500*/  HMMA.16816.F32.BF16 R4, R172, R176.reuse, R4 ;  /* 0x000000b0ac04723c */ /* 0x080ff00000041804 */
[C---:B------:R-:W-:Y:S08]  /*9510*/  HMMA.16816.F32.BF16 R8, R180.reuse, R176, R8 ;  /* 0x000000b0b408723c */ /* 0x040ff00000041808 */
[-C--:B------:R-:W-:Y:S08]  /*9520*/  HMMA.16816.F32.BF16 R12, R180, R178.reuse, R12 ;  /* 0x000000b2b40c723c */ /* 0x080ff0000004180c */
        /* <DEDUP_REMOVED lines=24> */
[-C--:B------:R-:W-:Y:S01]  /*96b0*/  HMMA.16816.F32.BF16 R92, R180, R202.reuse, R92 ;  /* 0x000000cab45c723c */ /* 0x080fe2000004185c */
[----:B------:R-:W3:Y:S07]  /*96c0*/  LDSM.16.M88.4 R180, [R214+0x5100] ;  /* 0x00510000d6b4783b */ /* 0x000eee0000000200 */
[----:B------:R-:W-:Y:S01]  /*96d0*/  HMMA.16816.F32.BF16 R96, R172, R202, R96 ;  /* 0x000000caac60723c */ /* 0x000fe20000041860 */
[----:B------:R-:W-:Y:S08]  /*96e0*/  LDSM.16.M88.4 R172, [R217+0x6100] ;  /* 0x00610000d9ac783b */ /* 0x000ff00000000200 */
[----:B------:R-:W4:Y:S01]  /*96f0*/  LDSM.16.M88.4 R200, [R213] ;  /* 0x00000000d5c8783b */ /* 0x000f220000000200 */
[-C--:B-1----:R-:W-:Y:S08]  /*9700*/  HMMA.16816.F32.BF16 R4, R168, R176.reuse, R4 ;  /* 0x000000b0a804723c */ /* 0x082ff00000041804 */
[C---:B--2---:R-:W-:Y:S08]  /*9710*/  HMMA.16816.F32.BF16 R8, R184.reuse, R176, R8 ;  /* 0x000000b0b808723c */ /* 0x044ff00000041808 */
[-C--:B------:R-:W-:Y:S08]  /*9720*/  HMMA.16816.F32.BF16 R12, R184, R178.reuse, R12 ;  /* 0x000000b2b80c723c */ /* 0x080ff0000004180c */
[C---:B------:R-:W-:Y:S01]  /*9730*/  HMMA.16816.F32.BF16 R16, R168.reuse, R178, R16 ;  /* 0x000000b2a810723c */ /* 0x040fe20000041810 */
[----:B------:R-:W1:Y:S07]  /*9740*/  LDSM.16.M88.4 R176, [R217+0x8100] ;  /* 0x00810000d9b0783b */ /* 0x000e6e0000000200 */
[-C--:B---3--:R-:W-:Y:S08]  /*9750*/  HMMA.16816.F32.BF16 R20, R168, R188.reuse, R20 ;  /* 0x000000bca814723c */ /* 0x088ff00000041814 */
[C---:B------:R-:W-:Y:S08]  /*9760*/  HMMA.16816.F32.BF16 R24, R184.reuse, R188, R24 ;  /* 0x000000bcb818723c */ /* 0x040ff00000041818 */
[-C--:B------:R-:W-:Y:S08]  /*9770*/  HMMA.16816.F32.BF16 R28, R184, R190.reuse, R28 ;  /* 0x000000beb81c723c */ /* 0x080ff0000004181c */
[C---:B------:R-:W-:Y:S08]  /*9780*/  HMMA.16816.F32.BF16 R32, R168.reuse, R190, R32 ;  /* 0x000000bea820723c */ /* 0x040ff00000041820 */
        /* <DEDUP_REMOVED lines=16> */
[-C--:B------:R-:W-:Y:S08]  /*9890*/  HMMA.16816.F32.BF16 R4, R172, R200.reuse, R4 ;  /* 0x000000c8ac04723c */ /* 0x080ff00000041804 */
[C---:B-1----:R-:W-:Y:S08]  /*98a0*/  HMMA.16816.F32.BF16 R8, R176.reuse, R200, R8 ;  /* 0x000000c8b008723c */ /* 0x042ff00000041808 */
        /* <DEDUP_REMOVED lines=25> */
[----:B------:R-:W2:Y:S10]  /*9a40*/  MUFU.TANH R2, R10 ;  /* 0x0000000a00027308 */ /* 0x000eb40000002400 */
[----:B------:R3:W4:Y:S10]  /*9a50*/  MUFU.TANH R0, R11 ;  /* 0x0000000b00007308 */ /* 0x0007340000002400 */
[----:B------:R4:W4:Y:S01]  /*9a60*/  MUFU.TANH R229, R12 ;  /* 0x0000000c00e57308 */ /* 0x0009220000002400 */
[----:B--2---:R-:W-:Y:S09]  /*9a70*/  STL [R1+0x4], R2 ;  /* 0x0000040201007387 */ /* 0x004ff20000100800 */
[----:B------:R2:W2:Y:S01]  /*9a80*/  MUFU.TANH R207, R13 ;  /* 0x0000000d00cf7308 */ /* 0x0004a20000002400 */
[----:B---3--:R-:W3:Y:S01]  /*9a90*/  LDSM.16.M88.4 R8, [R213+0x1000] ;  /* 0x00100000d508783b */ /* 0x008ee20000000200 */
[-C--:B-1----:R-:W-:Y:S08]  /*9aa0*/  HMMA.16816.F32.BF16 R20, R172, R4.reuse, R20 ;  /* 0x00000004ac14723c */ /* 0x082ff00000041814 */
[----:B------:R1:W1:Y:S01]  /*9ab0*/  MUFU.TANH R251, R14 ;  /* 0x0000000e00fb7308 */ /* 0x0002620000002400 */
[----:B----4-:R-:W-:Y:S01]  /*9ac0*/  STL [R1], R0 ;  /* 0x0000000001007387 */ /* 0x010fe20000100800 */
[C---:B------:R-:W-:Y:S08]  /*9ad0*/  HMMA.16816.F32.BF16 R24, R176.reuse, R4, R24 ;  /* 0x00000004b018723c */ /* 0x040ff00000041818 */
[----:B------:R4:W1:Y:S01]  /*9ae0*/  MUFU.TANH R249, R15 ;  /* 0x0000000f00f97308 */ /* 0x0008620000002400 */
[-C--:B------:R-:W-:Y:S08]  /*9af0*/  HMMA.16816.F32.BF16 R28, R176, R6.reuse, R28 ;  /* 0x00000006b01c723c */ /* 0x080ff0000004181c */
[C---:B------:R-:W-:Y:S01]  /*9b00*/  HMMA.16816.F32.BF16 R32, R172.reuse, R6, R32 ;  /* 0x00000006ac20723c */ /* 0x040fe20000041820 */
[----:B------:R-:W1:Y:S01]  /*9b10*/  MUFU.TANH R16, R16 ;  /* 0x0000001000107308 */ /* 0x000e620000002400 */
[----:B------:R-:W5:Y:S02]  /*9b20*/  LDSM.16.M88.4 R4, [R213+0x1800] ;  /* 0x00180000d504783b */ /* 0x000f640000000200 */
[----:B------:R-:W-:Y:S02]  /*9b30*/  FMUL.FTZ R20, R20, c[0x0][0x320] ;  /* 0x0000c80014147a20 */ /* 0x000fe40000410000 */
[----:B------:R-:W-:Y:S02]  /*9b40*/  FMUL.FTZ R21, R21, c[0x0][0x320] ;  /* 0x0000c80015157a20 */ /* 0x000fe40000410000 */
[----:B------:R-:W-:Y:S03]  /*9b50*/  FMUL.FTZ R22, R22, c[0x0][0x320] ;  /* 0x0000c80016167a20 */ /* 0x000fe60000410000 */
[----:B------:R-:W1:Y:S01]  /*9b60*/  MUFU.TANH R17, R17 ;  /* 0x0000001100117308 */ /* 0x000e620000002400 */
[----:B------:R-:W-:Y:S02]  /*9b70*/  FMUL.FTZ R23, R23, c[0x0][0x320] ;  /* 0x0000c80017177a20 */ /* 0x000fe40000410000 */
[----:B------:R-:W-:Y:S01]  /*9b80*/  FMUL.FTZ R24, R24, c[0x0][0x320] ;  /* 0x0000c80018187a20 */ /* 0x000fe20000410000 */
[-C--:B---3--:R-:W-:Y:S03]  /*9b90*/  HMMA.16816.F32.BF16 R36, R172, R8.reuse, R36 ;  /* 0x00000008ac24723c */ /* 0x088fe60000041824 */
[----:B------:R-:W-:Y:S02]  /*9ba0*/  FMUL.FTZ R30, R30, c[0x0][0x320] ;  /* 0x0000c8001e1e7a20 */ /* 0x000fe40000410000 */
[----:B------:R-:W-:Y:S01]  /*9bb0*/  FMUL.FTZ R25, R25, c[0x0][0x320] ;  /* 0x0000c80019197a20 */ /* 0x000fe20000410000 */
[----:B------:R4:W3:Y:S01]  /*9bc0*/  MUFU.TANH R192, R18 ;  /* 0x0000001200c07308 */ /* 0x0008e20000002400 */
[----:B------:R-:W-:Y:S01]  /*9bd0*/  FMUL.FTZ R26, R26, c[0x0][0x320] ;  /* 0x0000c8001a1a7a20 */ /* 0x000fe20000410000 */
[C---:B------:R-:W-:Y:S04]  /*9be0*/  HMMA.16816.F32.BF16 R40, R176.reuse, R8, R40 ;  /* 0x00000008b028723c */ /* 0x040fe80000041828 */
[----:B------:R-:W-:Y:S02]  /*9bf0*/  FMUL.FTZ R33, R33, c[0x0][0x320] ;  /* 0x0000c80021217a20 */ /* 0x000fe40000410000 */
[----:B------:R-:W-:Y:S02]  /*9c00*/  FMUL.FTZ R35, R35, c[0x0][0x320] ;  /* 0x0000c80023237a20 */ /* 0x000fe40000410000 */
[----:B------:R4:W1:Y:S01]  /*9c10*/  MUFU.TANH R189, R19 ;  /* 0x0000001300bd7308 */ /* 0x0008620000002400 */
[-C--:B------:R-:W-:Y:S03]  /*9c20*/  HMMA.16816.F32.BF16 R44, R176, R10.reuse, R44 ;  /* 0x0000000ab02c723c */ /* 0x080fe6000004182c */
[----:B------:R-:W-:Y:S02]  /*9c30*/  FMUL.FTZ R27, R27, c[0x0][0x320] ;  /* 0x0000c8001b1b7a20 */ /* 0x000fe40000410000 */
[----:B------:R-:W-:Y:S02]  /*9c40*/  FMUL.FTZ R28, R28, c[0x0][0x320] ;  /* 0x0000c8001c1c7a20 */ /* 0x000fe40000410000 */
[----:B------:R-:W-:Y:S01]  /*9c50*/  FMUL.FTZ R36, R36, c[0x0][0x320] ;  /* 0x0000c80024247a20 */ /* 0x000fe20000410000 */
[C---:B------:R-:W-:Y:S01]  /*9c60*/  HMMA.16816.F32.BF16 R48, R172.reuse, R10, R48 ;  /* 0x0000000aac30723c */ /* 0x040fe20000041830 */
[----:B------:R-:W1:Y:S01]  /*9c70*/  MUFU.TANH R20, R20 ;  /* 0x0000001400147308 */ /* 0x000e620000002400 */
[----:B------:R-:W1:Y:S02]  /*9c80*/  LDSM.16.M88.4 R8, [R213+0x2000] ;  /* 0x00200000d508783b */ /* 0x000e640000000200 */
[----:B------:R-:W-:Y:S02]  /*9c90*/  FMUL.FTZ R37, R37, c[0x0][0x320] ;  /* 0x0000c80025257a20 */ /* 0x000fe40000410000 */
[----:B------:R-:W-:Y:S02]  /*9ca0*/  FMUL.FTZ R38, R38, c[0x0][0x320] ;  /* 0x0000c80026267a20 */ /* 0x000fe40000410000 */
[-C--:B-----5:R-:W-:Y:S03]  /*9cb0*/  HMMA.16816.F32.BF16 R52, R172, R4.reuse, R52 ;  /* 0x00000004ac34723c */ /* 0x0a0fe60000041834 */
[----:B------:R-:W1:Y:S01]  /*9cc0*/  MUFU.TANH R21, R21 ;  /* 0x0000001500157308 */ /* 0x000e620000002400 */
[----:B------:R-:W-:Y:S02]  /*9cd0*/  FMUL.FTZ R29, R29, c[0x0][0x320] ;  /* 0x0000c8001d1d7a20 */ /* 0x000fe40000410000 */
[----:B------:R-:W-:Y:S02]  /*9ce0*/  FMUL.FTZ R31, R31, c[0x0][0x320] ;  /* 0x0000c8001f1f7a20 */ /* 0x000fe40000410000 */
[C---:B------:R-:W-:Y:S04]  /*9cf0*/  HMMA.16816.F32.BF16 R56, R176.reuse, R4, R56 ;  /* 0x00000004b038723c */ /* 0x040fe80000041838 */
[----:B------:R-:W-:Y:S01]  /*9d00*/  FMUL.FTZ R32, R32, c[0x0][0x320] ;  /* 0x0000c80020207a20 */ /* 0x000fe20000410000 */
[----:B------:R4:W2:Y:S01]  /*9d10*/  MUFU.TANH R182, R22 ;  /* 0x0000001600b67308 */ /* 0x0008a20000002400 */
[----:B------:R-:W-:Y:S02]  /*9d20*/  FMUL.FTZ R34, R34, c[0x0][0x320] ;  /* 0x0000c80022227a20 */ /* 0x000fe40000410000 */
[-C--:B------:R-:W-:Y:S04]  /*9d30*/  HMMA.16816.F32.BF16 R60, R176, R6.reuse, R60 ;  /* 0x00000006b03c723c */ /* 0x080fe8000004183c */
[----:B------:R-:W-:Y:S02]  /*9d40*/  FMUL.FTZ R48, R48, c[0x0][0x320] ;  /* 0x0000c80030307a20 */ /* 0x000fe40000410000 */
[----:B------:R-:W-:Y:S01]  /*9d50*/  FMUL.FTZ R49, R49, c[0x0][0x320] ;  /* 0x0000c80031317a20 */ /* 0x000fe20000410000 */
[----:B------:R4:W2:Y:S01]  /*9d60*/  MUFU.TANH R171, R23 ;  /* 0x0000001700ab7308 */ /* 0x0008a20000002400 */
[C---:B------:R-:W-:Y:S01]  /*9d70*/  HMMA.16816.F32.BF16 R64, R172.reuse, R6, R64 ;  /* 0x00000006ac40723c */ /* 0x040fe20000041840 */
[----:B------:R-:W5:Y:S01]  /*9d80*/  LDSM.16.M88.4 R4, [R213+0x2800] ;  /* 0x00280000d504783b */ /* 0x000f620000000200 */
[----:B------:R-:W-:Y:S04]  /*9d90*/  DEPBAR.LE SB0, 0x0 ;  /* 0x000080000000791a */ /* 0x000fe80000000000 */
[----:B------:R-:W-:Y:S02]  /*9da0*/  FMUL.FTZ R50, R50, c[0x0][0x320] ;  /* 0x0000c80032327a20 */ /* 0x000fe40000410000 */
[----:B------:R-:W-:Y:S01]  /*9db0*/  FMUL.FTZ R51, R51, c[0x0][0x320] ;  /* 0x0000c80033337a20 */ /* 0x000fe20000410000 */
[----:B------:R4:W2:Y:S01]  /*9dc0*/  MUFU.TANH R206, R24 ;  /* 0x0000001800ce7308 */ /* 0x0008a20000002400 */
[----:B------:R-:W-:Y:S01]  /*9dd0*/  BAR.SYNC.DEFER_BLOCKING 0x0 ;  /* 0x0000000000007b1d */ /* 0x000fe20000010000 */
[-C--:B-1----:R-:W-:Y:S05]  /*9de0*/  HMMA.16816.F32.BF16 R68, R172, R8.reuse, R68 ;  /* 0x00000008ac44723c */ /* 0x082fea0000041844 */
[----:B------:R-:W-:Y:S02]  /*9df0*/  FMUL.FTZ R52, R52, c[0x0][0x320] ;  /* 0x0000c80034347a20 */ /* 0x000fe40000410000 */
[----:B------:R-:W-:Y:S01]  /*9e00*/  FMUL.FTZ R53, R53, c[0x0][0x320] ;  /* 0x0000c80035357a20 */ /* 0x000fe20000410000 */
[----:B------:R4:W1:Y:S01]  /*9e10*/  MUFU.TANH R204, R25 ;  /* 0x0000001900cc7308 */ /* 0x0008620000002400 */
[C---:B------:R-:W-:Y:S04]  /*9e20*/  HMMA.16816.F32.BF16 R72, R176.reuse, R8, R72 ;  /* 0x00000008b048723c */ /* 0x040fe80000041848 */
[----:B------:R-:W-:Y:S02]  /*9e30*/  FMUL.FTZ R54, R54, c[0x0][0x320] ;  /* 0x0000c80036367a20 */ /* 0x000fe40000410000 */
[----:B------:R-:W-:Y:S02]  /*9e40*/  FMUL.FTZ R55, R55, c[0x0][0x320] ;  /* 0x0000c80037377a20 */ /* 0x000fe40000410000 */
[-C--:B------:R-:W-:Y:S01]  /*9e50*/  HMMA.16816.F32.BF16 R76, R176, R10.reuse, R76 ;  /* 0x0000000ab04c723c */ /* 0x080fe2000004184c */
[----:B------:R4:W1:Y:S03]  /*9e60*/  MUFU.TANH R239, R26 ;  /* 0x0000001a00ef7308 */ /* 0x0008660000002400 */
[----:B------:R-:W-:Y:S02]  /*9e70*/  FMUL.FTZ R56, R56, c[0x0][0x320] ;  /* 0x0000c80038387a20 */ /* 0x000fe40000410000 */
[----:B------:R-:W-:Y:S02]  /*9e80*/  FMUL.FTZ R59, R59, c[0x0][0x320] ;  /* 0x0000c8003b3b7a20 */ /* 0x000fe40000410000 */
[C---:B------:R-:W-:Y:S03]  /*9e90*/  HMMA.16816.F32.BF16 R80, R172.reuse, R10, R80 ;  /* 0x0000000aac50723c */ /* 0x040fe60000041850 */
[----:B------:R4:W1:Y:S01]  /*9ea0*/  MUFU.TANH R237, R27 ;  /* 0x0000001b00ed7308 */ /* 0x0008620000002400 */
[----:B------:R-:W-:Y:S02]  /*9eb0*/  FMUL.FTZ R60, R60, c[0x0][0x320] ;  /* 0x0000c8003c3c7a20 */ /* 0x000fe40000410000 */
[----:B------:R-:W-:Y:S02]  /*9ec0*/  FMUL.FTZ R61, R61, c[0x0][0x320] ;  /* 0x0000c8003d3d7a20 */ /* 0x000fe40000410000 */
[-C--:B-----5:R-:W-:Y:S04]  /*9ed0*/  HMMA.16816.F32.BF16 R84, R172, R4.reuse, R84 ;  /* 0x00000004ac54723c */ /* 0x0a0fe80000041854 */
[----:B------:R-:W-:Y:S01]  /*9ee0*/  FMUL.FTZ R63, R63, c[0x0][0x320] ;  /* 0x0000c8003f3f7a20 */ /* 0x000fe20000410000 */
[----:B------:R4:W1:Y:S01]  /*9ef0*/  MUFU.TANH R193, R28 ;  /* 0x0000001c00c17308 */ /* 0x0008620000002400 */
[----:B------:R-:W-:Y:S02]  /*9f00*/  FMUL.FTZ R64, R64, c[0x0][0x320] ;  /* 0x0000c80040407a20 */ /* 0x000fe40000410000 */
[C---:B------:R-:W-:Y:S04]  /*9f10*/  HMMA.16816.F32.BF16 R88, R176.reuse, R4, R88 ;  /* 0x00000004b058723c */ /* 0x040fe80000041858 */
[----:B------:R-:W-:Y:S02]  /*9f20*/  FMUL.FTZ R65, R65, c[0x0][0x320] ;  /* 0x0000c80041417a20 */ /* 0x000fe40000410000 */
[----:B------:R-:W-:Y:S01]  /*9f30*/  FMUL.FTZ R66, R66, c[0x0][0x320] ;  /* 0x0000c80042427a20 */ /* 0x000fe20000410000 */
[----:B------:R4:W1:Y:S01]  /*9f40*/  MUFU.TANH R190, R29 ;  /* 0x0000001d00be7308 */ /* 0x0008620000002400 */
[-C--:B------:R-:W-:Y:S04]  /*9f50*/  HMMA.16816.F32.BF16 R92, R176, R6.reuse, R92 ;  /* 0x00000006b05c723c */ /* 0x080fe8000004185c */
[----:B------:R-:W-:Y:S02]  /*9f60*/  FMUL.FTZ R67, R67, c[0x0][0x320] ;  /* 0x0000c80043437a20 */ /* 0x000fe40000410000 */
[----:B------:R-:W-:Y:S02]  /*9f70*/  FMUL.FTZ R68, R68, c[0x0][0x320] ;  /* 0x0000c80044447a20 */ /* 0x000fe40000410000 */
[----:B------:R-:W-:Y:S01]  /*9f80*/  HMMA.16816.F32.BF16 R96, R172, R6, R96 ;  /* 0x00000006ac60723c */ /* 0x000fe20000041860 */
[----:B------:R4:W1:Y:S03]  /*9f90*/  MUFU.TANH R236, R30 ;  /* 0x0000001e00ec7308 */ /* 0x0008660000002400 */
[----:B------:R-:W-:Y:S02]  /*9fa0*/  FMUL.FTZ R69, R69, c[0x0][0x320] ;  /* 0x0000c80045457a20 */ /* 0x000fe40000410000 */
[----:B------:R-:W-:Y:S02]  /*9fb0*/  FMUL.FTZ R70, R70, c[0x0][0x320] ;  /* 0x0000c80046467a20 */ /* 0x000fe40000410000 */
[----:B------:R-:W-:Y:S03]  /*9fc0*/  FMUL.FTZ R71, R71, c[0x0][0x320] ;  /* 0x0000c80047477a20 */ /* 0x000fe60000410000 */
[----:B------:R4:W1:Y:S01]  /*9fd0*/  MUFU.TANH R235, R31 ;  /* 0x0000001f00eb7308 */ /* 0x0008620000002400 */
[----:B------:R-:W-:Y:S02]  /*9fe0*/  FMUL.FTZ R72, R72, c[0x0][0x320] ;  /* 0x0000c80048487a20 */ /* 0x000fe40000410000 */
[----:B------:R-:W-:Y:S02]  /*9ff0*/  FMUL.FTZ R73, R73, c[0x0][0x320] ;  /* 0x0000c80049497a20 */ /* 0x000fe40000410000 */
[----:B------:R-:W-:Y:S02]  /*a000*/  FMUL.FTZ R74, R74, c[0x0][0x320] ;  /* 0x0000c8004a4a7a20 */ /* 0x000fe40000410000 */
[----:B------:R-:W-:Y:S02]  /*a010*/  FMUL.FTZ R75, R75, c[0x0][0x320] ;  /* 0x0000c8004b4b7a20 */ /* 0x000fe40000410000 */
[----:B------:R-:W-:Y:S01]  /*a020*/  FMUL.FTZ R76, R76, c[0x0][0x320] ;  /* 0x0000c8004c4c7a20 */ /* 0x000fe20000410000 */
[----:B------:R4:W1:Y:S01]  /*a030*/  MUFU.TANH R15, R32 ;  /* 0x00000020000f7308 */ /* 0x0008620000002400 */
        /* <DEDUP_REMOVED lines=94> */
[----:B------:R-:W1:Y:S10]  /*a620*/  MUFU.TANH R92, R92 ;  /* 0x0000005c005c7308 */ /* 0x000e740000002400 */
[----:B------:R-:W1:Y:S10]  /*a630*/  MUFU.TANH R93, R93 ;  /* 0x0000005d005d7308 */ /* 0x000e740000002400 */
[----:B------:R4:W1:Y:S10]  /*a640*/  MUFU.TANH R91, R94 ;  /* 0x0000005e005b7308 */ /* 0x0008740000002400 */
[----:B------:R4:W1:Y:S10]  /*a650*/  MUFU.TANH R79, R95 ;  /* 0x0000005f004f7308 */ /* 0x0008740000002400 */
[----:B------:R-:W1:Y:S10]  /*a660*/  MUFU.TANH R96, R96 ;  /* 0x0000006000607308 */ /* 0x000e740000002400 */
[----:B------:R-:W1:Y:S10]  /*a670*/  MUFU.TANH R97, R97 ;  /* 0x0000006100617308 */ /* 0x000e740000002400 */
[----:B------:R-:W1:Y:S10]  /*a680*/  MUFU.TANH R98, R98 ;  /* 0x0000006200627308 */ /* 0x000e740000002400 */
[----:B------:R-:W1:Y:S01]  /*a690*/  MUFU.TANH R99, R99 ;  /* 0x0000006300637308 */ /* 0x000e620000002400 */
[----:B------:R-:W-:-:S05]  /*a6a0*/  @!P0 BRA `(.L_x_521) ;  /* 0x000003d000008947 */ /* 0x000fca0003800000 */
[----:B--234-:R-:W2:Y:S01]  /*a6b0*/  LDL R2, [R1+0x34] ;  /* 0x0000340001027983 */ /* 0x01cea20000100800 */
[----:B------:R-:W-:Y:S01]  /*a6c0*/  IMAD.MOV.U32 R228, RZ, RZ, RZ ;  /* 0x000000ffffe47224 */ /* 0x000fe200078e00ff */
[----:B------:R-:W-:Y:S02]  /*a6d0*/  PLOP3.LUT P1, PT, PT, PT, UP3, 0x80, 0x0 ;  /* 0x000000000000781c */ /* 0x000fe40003f2f038 */
[----:B------:R-:W3:Y:S01]  /*a6e0*/  LDL R0, [R1+0x10] ;  /* 0x0000100001007983 */ /* 0x000ee20000100800 */
[----:B------:R-:W-:Y:S03]  /*a6f0*/  PLOP3.LUT P0, PT, PT, PT, UP3, 0x80, 0x0 ;  /* 0x000000000000781c */ /* 0x000fe60003f0f038 */
[----:B------:R-:W4:Y:S01]  /*a700*/  LDL R18, [R1+0x8] ;  /* 0x0000080001127983 */ /* 0x000f220000100800 */
[----:B--2---:R-:W-:Y:S05]  /*a710*/  IMAD R2, R227, 0x60, R2 ;  /* 0x00000060e3027824 */ /* 0x004fea00078e0202 */
[----:B---3--:R-:W-:Y:S05]  /*a720*/  IADD3 R2, R2, -0x60, R0 ;  /* 0xffffffa002027810 */ /* 0x008fea0007ffe000 */
        /* <DEDUP_REMOVED lines=8> */
[----:B------:R-:W-:Y:S03]  /*a7b0*/  @!P3 LEA.HI.X R5, R3, c[0x0][0x2a4], R5, 0x2, P0 ;  /* 0x0000a9000305ba11 */ /* 0x000fe600000f1405 */
[C---:B------:R-:W-:Y:S01]  /*a7c0*/  IMAD.WIDE.U32 R2, R233.reuse, c[0x0][0x1e0], RZ ;  /* 0x00007800e9027a25 */ /* 0x040fe200078e00ff */
[----:B------:R-:W-:Y:S01]  /*a7d0*/  SHF.R.S32.HI R0, RZ, 0x1f, R233 ;  /* 0x0000001fff007819 */ /* 0x000fe200000114e9 */
[----:B------:R-:W2:Y:S04]  /*a7e0*/  @!P3 LDG.E R228, [R4.64] ;  /* 0x0000001004e4b981 */ /* 0x000ea8000c1e1900 */
[----:B------:R-:W-:Y:S04]  /*a7f0*/  IMAD R0, R0, c[0x0][0x1e0], RZ ;  /* 0x0000780000007a24 */ /* 0x000fe800078e02ff */
[----:B------:R-:W-:Y:S04]  /*a800*/  IMAD R0, R233, c[0x0][0x1e4], R0 ;  /* 0x00007900e9007a24 */ /* 0x000fe800078e0200 */
[----:B------:R-:W-:Y:S01]  /*a810*/  IMAD.IADD R3, R3, 0x1, R0 ;  /* 0x0000000103037824 */ /* 0x000fe200078e0200 */
[----:B--2---:R-:W-:Y:S03]  /*a820*/  SHF.R.S32.HI R4, RZ, 0x1f, R228 ;  /* 0x0000001fff047819 */ /* 0x004fe600000114e4 */
[----:B------:R-:W-:Y:S04]  /*a830*/  IMAD.WIDE.U32 R2, R228, c[0x0][0x1f0], R2 ;  /* 0x00007c00e4027a25 */ /* 0x000fe800078e0002 */
[----:B------:R-:W-:Y:S01]  /*a840*/  IMAD R4, R4, c[0x0][0x1f0], RZ ;  /* 0x00007c0004047a24 */ /* 0x000fe200078e02ff */
[----:B------:R-:W-:Y:S03]  /*a850*/  IADD3 R0, P0, R2, UR10, RZ ;  /* 0x0000000a02007c10 */ /* 0x000fe6000ff1e0ff */
[----:B------:R-:W-:Y:S05]  /*a860*/  IMAD R4, R228, c[0x0][0x1f4], R4 ;  /* 0x00007d00e4047a24 */ /* 0x000fea00078e0204 */
[----:B------:R-:W-:Y:S02]  /*a870*/  IADD3.X R3, R3, UR6, R4, P0, !PT ;  /* 0x0000000603037c10 */ /* 0x000fe400087fe404 */
[C---:B------:R-:W-:Y:S04]  /*a880*/  LEA R2, P0, R0.reuse, c[0x0][0x1c8], 0x1 ;  /* 0x0000720000027a11 */ /* 0x040fe800078008ff */
[----:B------:R-:W-:Y:S01]  /*a890*/  LEA.HI.X R0, R0, c[0x0][0x1cc], R3, 0x1, P0 ;  /* 0x0000730000007a11 */ /* 0x000fe200000f0c03 */
[----:B------:R-:W2:Y:S04]  /*a8a0*/  SHFL.IDX PT, R4, R2, RZ, 0x181f ;  /* 0x00181fff02047589 */ /* 0x000ea800000e0000 */
[----:B------:R-:W3:Y:S04]  /*a8b0*/  SHFL.IDX PT, R3, R0, RZ, 0x181f ;  /* 0x00181fff00037589 */ /* 0x000ee800000e0000 */
[----:B------:R-:W5:Y:S04]  /*a8c0*/  SHFL.IDX PT, R10, R2, 0x1, 0x181f ;  /* 0x00381f00020a7f89 */ /* 0x000f6800000e0000 */
[----:B------:R-:W1:Y:S04]  /*a8d0*/  SHFL.IDX PT, R8, R2, 0x2, 0x181f ;  /* 0x00581f0002087f89 */ /* 0x000e6800000e0000 */
[----:B------:R-:W1:Y:S04]  /*a8e0*/  SHFL.IDX PT, R7, R0, 0x1, 0x181f ;  /* 0x00381f0000077f89 */ /* 0x000e6800000e0000 */
[----:B------:R-:W1:Y:S04]  /*a8f0*/  SHFL.IDX PT, R6, R2, 0x3, 0x181f ;  /* 0x00781f0002067f89 */ /* 0x000e6800000e0000 */
[----:B------:R-:W-:Y:S01]  /*a900*/  SHFL.IDX PT, R9, R2, 0x4, 0x181f ;  /* 0x00981f0002097f89 */ /* 0x000fe200000e0000 */
[-C--:B--2---:R-:W-:Y:S03]  /*a910*/  IADD3 R4, P0, R4, R226.reuse, RZ ;  /* 0x000000e204047210 */ /* 0x084fe60007f1e0ff */
[----:B------:R-:W-:Y:S02]  /*a920*/  SHFL.IDX PT, R14, R0, 0x2, 0x181f ;  /* 0x00581f00000e7f89 */ /* 0x000fe400000e0000 */
[--C-:B---3--:R-:W-:Y:S02]  /*a930*/  IMAD.X R5, R3, 0x1, R225.reuse, P0 ;  /* 0x0000000103057824 */ /* 0x108fe400000e06e1 */
[----:B------:R-:W2:Y:S01]  /*a940*/  SHFL.IDX PT, R13, R0, 0x3, 0x181f ;  /* 0x00781f00000d7f89 */ /* 0x000ea200000e0000 */
[-C--:B-----5:R-:W-:Y:S03]  /*a950*/  IADD3 R10, P0, R10, R226.reuse, RZ ;  /* 0x000000e20a0a7210 */ /* 0x0a0fe60007f1e0ff */
[----:B----4-:R3:W-:Y:S01]  /*a960*/  LDGSTS.E.BYPASS.LTC128B.128 [R18+0x3100], [R4.64], !P4 ;  /* 0x0310000004127fae */ /* 0x0107e2000e101d50 */
[-C--:B-1----:R-:W-:Y:S03]  /*a970*/  IADD3 R8, P5, R8, R226.reuse, RZ ;  /* 0x000000e208087210 */ /* 0x082fe60007fbe0ff */
[----:B------:R-:W1:Y:S01]  /*a980*/  SHFL.IDX PT, R2, R2, 0x5, 0x181f ;  /* 0x00b81f0002027f89 */ /* 0x000e6200000e0000 */
[--C-:B------:R-:W-:Y:S03]  /*a990*/  IMAD.X R11, R7, 0x1, R225.reuse, P0 ;  /* 0x00000001070b7824 */ /* 0x100fe600000e06e1 */
[----:B------:R-:W4:Y:S01]  /*a9a0*/  SHFL.IDX PT, R12, R0, 0x4, 0x181f ;  /* 0x00981f00000c7f89 */ /* 0x000f2200000e0000 */
[-C--:B------:R-:W-:Y:S03]  /*a9b0*/  IADD3 R6, P2, R6, R226.reuse, RZ ;  /* 0x000000e206067210 */ /* 0x080fe60007f5e0ff */
[----:B------:R-:W5:Y:S04]  /*a9c0*/  SHFL.IDX PT, R0, R0, 0x5, 0x181f ;  /* 0x00b81f0000007f89 */ /* 0x000f6800000e0000 */
[----:B------:R5:W-:Y:S01]  /*a9d0*/  LDGSTS.E.BYPASS.LTC128B.128 [R18+0x3900], [R10.64], !P4 ;  /* 0x039000000a127fae */ /* 0x000be2000e101d50 */
[--C-:B--2---:R-:W-:Y:S01]  /*a9e0*/  IMAD.X R7, R13, 0x1, R225.reuse, P2 ;  /* 0x000000010d077824 */ /* 0x104fe200010e06e1 */
[-C--:B---3--:R-:W-:Y:S01]  /*a9f0*/  IADD3 R4, P1, R9, R226.reuse, RZ ;  /* 0x000000e209047210 */ /* 0x088fe20007f3e0ff */
[--C-:B------:R-:W-:Y:S01]  /*aa00*/  IMAD.X R9, R14, 0x1, R225.reuse, P5 ;  /* 0x000000010e097824 */ /* 0x100fe200028e06e1 */
[----:B-1----:R-:W-:Y:S03]  /*aa10*/  IADD3 R2, P0, R2, R226, RZ ;  /* 0x000000e202027210 */ /* 0x002fe60007f1e0ff */
[--C-:B----4-:R-:W-:Y:S01]  /*aa20*/  IMAD.X R5, R12, 0x1, R225.reuse, P1 ;  /* 0x000000010c057824 */ /* 0x110fe200008e06e1 */
[----:B------:R1:W-:Y:S01]  /*aa30*/  LDGSTS.E.BYPASS.LTC128B.128 [R18+0x4100], [R8.64], !P4 ;  /* 0x0410000008127fae */ /* 0x0003e2000e101d50 */
[----:B-----5:R-:W-:Y:S03]  /*aa40*/  IMAD.X R3, R0, 0x1, R225, P0 ;  /* 0x0000000100037824 */ /* 0x020fe600000e06e1 */
[----:B------:R1:W-:Y:S04]  /*aa50*/  LDGSTS.E.BYPASS.LTC128B.128 [R18+0x4900], [R6.64], !P4 ;  /* 0x0490000006127fae */ /* 0x0003e8000e101d50 */
[----:B------:R1:W-:Y:S04]  /*aa60*/  LDGSTS.E.BYPASS.LTC128B.128 [R18+0x5100], [R4.64], !P4 ;  /* 0x0510000004127fae */ /* 0x0003e8000e101d50 */
[----:B------:R1:W-:Y:S02]  /*aa70*/  LDGSTS.E.BYPASS.LTC128B.128 [R18+0x5900], [R2.64], !P4 ;  /* 0x0590000002127fae */ /* 0x0003e4000e101d50 */
.L_x_521:
[----:B-1234-:R-:W2:Y:S01]  /*aa80*/  LDL R2, [R1+0x2c] ;  /* 0x00002c0001027983 */ /* 0x01eea20000100800 */
[----:B------:R-:W-:Y:S02]  /*aa90*/  PLOP3.LUT P1, PT, PT, PT, UP2, 0x80, 0x0 ;  /* 0x000000000000781c */ /* 0x000fe40003f2f028 */
[----:B------:R-:W-:Y:S01]  /*aaa0*/  PLOP3.LUT P0, PT, PT, PT, UP2, 0x80, 0x0 ;  /* 0x000000000000781c */ /* 0x000fe20003f0f028 */
[----:B------:R-:W3:Y:S04]  /*aab0*/  LDL R58, [R1+0x24] ;  /* 0x00002400013a7983 */ /* 0x000ee80000100800 */
[----:B------:R-:W0:Y:S06]  /*aac0*/  LDGDEPBAR ;  /* 0x00000000000079af */ /* 0x000e2c0000000000 */
[----:B--2---:R-:W-:Y:S04]  /*aad0*/  @P1 IMAD.HI.U32 R0, R2, c[0x0][0x2c8], RZ ;  /* 0x0000b20002001a27 */ /* 0x004fe800078e00ff */
[----:B------:R-:W-:Y:S01]  /*aae0*/  IMAD.MOV.U32 R5, RZ, RZ, R2 ;  /* 0x000000ffff057224 */ /* 0x000fe200078e0002 */
[----:B------:R-:W-:Y:S01]  /*aaf0*/  @P0 SHF.R.U32.HI R5, RZ, c[0x0][0x2cc], R0 ;  /* 0x0000b300ff050a19 */ /* 0x000fe20000011600 */
[----:B------:R-:W-:Y:S01]  /*ab00*/  IMAD R0, R227, -0x60, RZ ;  /* 0xffffffa0e3007824 */ /* 0x000fe200078e02ff */
[----:B------:R-:W-:Y:S01]  /*ab10*/  PLOP3.LUT P0, PT, PT, PT, UP1, 0x40, 0x0 ;  /* 0x000000000000781c */ /* 0x000fe20003f0e818 */
[----:B------:R-:W-:Y:S02]  /*ab20*/  IMAD.MOV.U32 R2, RZ, RZ, c[0x0][0x2ac] ;  /* 0x0000ab00ff027624 */ /* 0x000fe400078e00ff */
[----:B------:R-:W1:Y:S01]  /*ab30*/  SHFL.IDX PT, R4, R5, RZ, 0x1c1f ;  /* 0x001c1fff05047589 */ /* 0x000e6200000e0000 */
[----:B---3--:R-:W-:Y:S05]  /*ab40*/  IADD3 R7, -R58, 0x1, R0 ;  /* 0x000000013a077810 */ /* 0x008fea0007ffe100 */
[----:B------:R-:W-:Y:S05]  /*ab50*/  IMAD R7, R2, c[0x0][0x1d0], R7 ;  /* 0x0000740002077a24 */ /* 0x000fea00078e0207 */
[----:B------:R-:W-:Y:S04]  /*ab60*/  IADD3 R7, R7, -c[0x0][0x168], RZ ;  /* 0x80005a0007077a10 */ /* 0x000fe80007ffe0ff */
[C---:B------:R-:W-:Y:S02]  /*ab70*/  IADD3 R6, R7.reuse, c[0x0][0x328], RZ ;  /* 0x0000ca0007067a10 */ /* 0x040fe40007ffe0ff */
[----:B------:R-:W-:Y:S03]  /*ab80*/  IADD3 R7, R7, UR13, RZ ;  /* 0x0000000d07077c10 */ /* 0x000fe6000fffe0ff */
[--C-:B-1----:R-:W-:Y:S02]  /*ab90*/  IMAD.IADD R3, R6, 0x1, R4.reuse ;  /* 0x0000000106037824 */ /* 0x102fe400078e0204 */
[----:B------:R-:W-:Y:S01]  /*aba0*/  IMAD.IADD R2, R7, 0x1, R4 ;  /* 0x0000000107027824 */ /* 0x000fe200078e0204 */
[----:B------:R-:W-:-:S05]  /*abb0*/  @P0 BRA `(.L_x_522) ;  /* 0x000001a000000947 */ /* 0x000fca0003800000 */
[----:B------:R-:W-:Y:S01]  /*abc0*/  MOV R8, c[0x0][0x2ac] ;  /* 0x0000ab0000087a02 */ /* 0x000fe20000000f00 */
[----:B------:R-:W-:Y:S04]  /*abd0*/  BSSY B0, `(.L_x_523) ;  /* 0x0000013000007945 */ /* 0x000fe80003800000 */
[----:B------:R-:W-:Y:S05]  /*abe0*/  IMAD R4, R8, c[0x0][0x1d0], R4 ;  /* 0x0000740008047a24 */ /* 0x000fea00078e0204 */
[----:B------:R-:W-:Y:S04]  /*abf0*/  IADD3 R4, R4, -c[0x0][0x168], RZ ;  /* 0x80005a0004047a10 */ /* 0x000fe80007ffe0ff */
[----:B------:R-:W-:Y:S11]  /*ac00*/  ISETP.GT.AND P0, PT, R4, -0x1, PT ;  /* 0xffffffff0400780c */ /* 0x000ff60003f04270 */
[----:B------:R-:W-:Y:S02]  /*ac10*/  @!UPT UIADD3 URZ, URZ, URZ, URZ ;  /* 0x0000003f3f3ff290 */ /* 0x000fe4000fffe03f */
[----:B------:R-:W-:-:S05]  /*ac20*/  @P0 BRA `(.L_x_524) ;  /* 0x0000008000000947 */ /* 0x000fca0003800000 */
[----:B------:R-:W-:Y:S01]  /*ac30*/  LOP3.LUT R4, RZ, R4, RZ, 0x33, !PT ;  /* 0x00000004ff047212 */ /* 0x000fe200078e33ff */
[----:B------:R-:W-:Y:S05]  /*ac40*/  IMAD.MOV.U32 R8, RZ, RZ, c[0x0][0x32c] ;  /* 0x0000cb00ff087624 */ /* 0x000fea00078e00ff */
[----:B------:R-:W-:Y:S11]  /*ac50*/  ISETP.NE.AND P0, PT, R8, 0x1, PT ;  /* 0x000000010800780c */ /* 0x000ff60003f05270 */
[----:B------:R-:W-:Y:S02]  /*ac60*/  @!UPT UIADD3 URZ, URZ, URZ, URZ ;  /* 0x0000003f3f3ff290 */ /* 0x000fe4000fffe03f */
[----:B------:R-:W-:Y:S05]  /*ac70*/  @P0 IMAD.HI.U32 R8, R4, c[0x0][0x330], RZ ;  /* 0x0000cc0004080a27 */ /* 0x000fea00078e00ff */
[----:B------:R-:W-:Y:S04]  /*ac80*/  @P0 SHF.R.U32.HI R4, RZ, c[0x0][0x334], R8 ;  /* 0x0000cd00ff040a19 */ /* 0x000fe80000011608 */
[----:B------:R-:W-:Y:S01]  /*ac90*/  LOP3.LUT R4, RZ, R4, RZ, 0x33, !PT ;  /* 0x00000004ff047212 */ /* 0x000fe200078e33ff */
[----:B------:R-:W-:-:S05]  /*aca0*/  BRA `(.L_x_525) ;  /* 0x0000005000007947 */ /* 0x000fca0003800000 */
.L_x_524:
[----:B------:R-:W-:Y:S04]  /*acb0*/  MOV R8, c[0x0][0x32c] ;  /* 0x0000cb0000087a02 */ /* 0x000fe80000000f00 */
[----:B------:R-:W-:Y:S11]  /*acc0*/  ISETP.NE.AND P0, PT, R8, 0x1, PT ;  /* 0x000000010800780c */ /* 0x000ff60003f05270 */
[----:B------:R-:W-:Y:S02]  /*acd0*/  @!UPT UIADD3 URZ, URZ, URZ, URZ ;  /* 0x0000003f3f3ff290 */ /* 0x000fe4000fffe03f */
[----:B------:R-:W-:Y:S05]  /*ace0*/  @P0 IMAD.HI.U32 R8, R4, c[0x0][0x330], RZ ;  /* 0x0000cc0004080a27 */ /* 0x000fea00078e00ff */
[----:B------:R-:W-:Y:S02]  /*acf0*/  @P0 SHF.R.U32.HI R4, RZ, c[0x0][0x334], R8 ;  /* 0x0000cd00ff040a19 */ /* 0x000fe40000011608 */
.L_x_525:
[----:B------:R-:W-:Y:S05]  /*ad00*/  BSYNC B0 ;  /* 0x0000000000007941 */ /* 0x000fea0003800000 */
.L_x_523:
[----:B------:R-:W-:Y:S04]  /*ad10*/  IMAD.IADD R8, R0, 0x1, -R58 ;  /* 0x0000000100087824 */ /* 0x000fe800078e0a3a */
[----:B------:R-:W-:Y:S05]  /*ad20*/  IMAD R4, R4, c[0x0][0x32c], R8 ;  /* 0x0000cb0004047a24 */ /* 0x000fea00078e0208 */
[----:B------:R-:W-:Y:S02]  /*ad30*/  IADD3 R8, R4, c[0x0][0x32c], RZ ;  /* 0x0000cb0004087a10 */ /* 0x000fe40007ffe0ff */
[----:B------:R-:W-:Y:S02]  /*ad40*/  IMNMX R2, R2, R4, !PT ;  /* 0x0000000402027217 */ /* 0x000fe40007800200 */
[----:B------:R-:W-:Y:S02]  /*ad50*/  IMNMX R3, R3, R8, PT ;  /* 0x0000000803037217 */ /* 0x000fe40003800200 */
.L_x_522:
[C---:B------:R-:W-:Y:S01]  /*ad60*/  ISETP.GE.AND P0, PT, R0.reuse, 0x1, PT ;  /* 0x000000010000780c */ /* 0x040fe20003f06270 */
[----:B------:R-:W1:Y:S01]  /*ad70*/  SHFL.IDX PT, R4, R5, 0x1, 0x1c1f ;  /* 0x003c1f0005047f89 */ /* 0x000e6200000e0000 */
[----:B------:R-:W-:Y:S02]  /*ad80*/  ISETP.GE.AND P2, PT, R0, 0x9, PT ;  /* 0x000000090000780c */ /* 0x000fe40003f46270 */
[----:B------:R-:W-:Y:S02]  /*ad90*/  P2R R27, PR, RZ, 0x1 ;  /* 0x00000001ff1b7803 */ /* 0x000fe40000000000 */
[----:B------:R-:W-:Y:S02]  /*ada0*/  ISETP.GT.AND P0, PT, R2, RZ, !P0 ;  /* 0x000000ff0200720c */ /* 0x000fe40004704270 */
[----:B------:R-:W-:Y:S02]  /*adb0*/  ISETP.GE.AND P1, PT, R0, 0x2, PT ;  /* 0x000000020000780c */ /* 0x000fe40003f26270 */
[C---:B------:R-:W-:Y:S02]  /*adc0*/  ISETP.LT.OR P0, PT, R3.reuse, 0x1, P0 ;  /* 0x000000010300780c */ /* 0x040fe40000701670 */
[----:B------:R-:W-:Y:S02]  /*add0*/  P2R R26, PR, RZ, 0x2 ;  /* 0x00000002ff1a7803 */ /* 0x000fe40000000000 */
[----:B------:R-:W-:Y:S02]  /*ade0*/  FSEL R29, R188, -INF , !P0 ;  /* 0xff800000bc1d7808 */ /* 0x000fe40004000000 */
[C---:B------:R-:W-:Y:S02]  /*adf0*/  ISETP.GT.AND P0, PT, R2.reuse, 0x8, !P2 ;  /* 0x000000080200780c */ /* 0x040fe40005704270 */
[----:B------:R-:W-:Y:S02]  /*ae00*/  ISETP.GT.AND P1, PT, R2, 0x1, !P1 ;  /* 0x000000010200780c */ /* 0x000fe40004f24270 */
[----:B------:R-:W-:Y:S02]  /*ae10*/  P2R R25, PR, RZ, 0x4 ;  /* 0x00000004ff197803 */ /* 0x000fe40000000000 */
[C---:B------:R-:W-:Y:S02]  /*ae20*/  ISETP.LT.OR P0, PT, R3.reuse, 0x9, P0 ;  /* 0x000000090300780c */ /* 0x040fe40000701670 */
[----:B------:R-:W-:Y:S02]  /*ae30*/  ISETP.GE.AND P2, PT, R0, 0xa, PT ;  /* 0x0000000a0000780c */ /* 0x000fe40003f46270 */
[----:B------:R-:W-:Y:S02]  /*ae40*/  ISETP.LT.OR P1, PT, R3, 0x2, P1 ;  /* 0x000000020300780c */ /* 0x000fe40000f21670 */
[----:B------:R-:W-:Y:S02]  /*ae50*/  FSEL R32, R16, -INF , !P0 ;  /* 0xff80000010207808 */ /* 0x000fe40004000000 */
[----:B------:R-:W-:Y:S02]  /*ae60*/  ISETP.GT.AND P0, PT, R2, 0x9, !P2 ;  /* 0x000000090200780c */ /* 0x000fe40005704270 */
[----:B------:R-:W-:Y:S02]  /*ae70*/  FSEL R31, R183, -INF , !P1 ;  /* 0xff800000b71f7808 */ /* 0x000fe40004800000 */
[----:B------:R-:W-:Y:S02]  /*ae80*/  ISETP.LT.OR P0, PT, R3, 0xa, P0 ;  /* 0x0000000a0300780c */ /* 0x000fe40000701670 */
[----:B------:R-:W-:Y:S02]  /*ae90*/  ISETP.GE.AND P1, PT, R0, 0x11, PT ;  /* 0x000000110000780c */ /* 0x000fe40003f26270 */
[----:B------:R-:W-:Y:S02]  /*aea0*/  FSEL R34, R17, -INF , !P0 ;  /* 0xff80000011227808 */ /* 0x000fe40004000000 */
[----:B------:R-:W-:Y:S02]  /*aeb0*/  ISETP.GT.AND P0, PT, R2, 0x10, !P1 ;  /* 0x000000100200780c */ /* 0x000fe40004f04270 */
[----:B------:R-:W-:Y:S02]  /*aec0*/  P2R R23, PR, RZ, 0x2 ;  /* 0x00000002ff177803 */ /* 0x000fe40000000000 */
[C---:B------:R-:W-:Y:S02]  /*aed0*/  ISETP.LT.OR P0, PT, R3.reuse, 0x11, P0 ;  /* 0x000000110300780c */ /* 0x040fe40000701670 */
[----:B------:R-:W-:Y:S02]  /*aee0*/  ISETP.GE.AND P1, PT, R0, 0x12, PT ;  /* 0x000000120000780c */ /* 0x000fe40003f26270 */
[----:B------:R-:W-:Y:S02]  /*aef0*/  FSEL R40, R20, -INF , !P0 ;  /* 0xff80000014287808 */ /* 0x000fe40004000000 */
[----:B------:R-:W-:Y:S02]  /*af00*/  ISETP.GT.AND P0, PT, R2, 0x11, !P1 ;  /* 0x000000110200780c */ /* 0x000fe40004f04270 */
[----:B------:R-:W-:Y:S02]  /*af10*/  P2R R22, PR, RZ, 0x2 ;  /* 0x00000002ff167803 */ /* 0x000fe40000000000 */
[----:B------:R-:W-:Y:S02]  /*af20*/  ISETP.LT.OR P0, PT, R3, 0x12, P0 ;  /* 0x000000120300780c */ /* 0x000fe40000701670 */
        /* <DEDUP_REMOVED lines=73> */
[C---:B------:R-:W-:Y:S02]  /*b3c0*/  ISETP.GE.AND P6, PT, R0.reuse, 0x52, PT ;  /* 0x000000520000780c */ /* 0x040fe40003fc6270 */
[C---:B------:R-:W-:Y:S02]  /*b3d0*/  ISETP.LT.OR P0, PT, R3.reuse, 0x51, P0 ;  /* 0x000000510300780c */ /* 0x040fe40000701670 */
[----:B------:R-:W-:Y:S02]  /*b3e0*/  ISETP.GE.AND P5, PT, R0, 0x59, PT ;  /* 0x000000590000780c */ /* 0x000fe40003fa6270 */
[----:B------:R-:W-:Y:S02]  /*b3f0*/  FSEL R238, R84, -INF , !P0 ;  /* 0xff80000054ee7808 */ /* 0x000fe40004000000 */
[C---:B------:R-:W-:Y:S02]  /*b400*/  ISETP.GT.AND P0, PT, R2.reuse, 0x51, !P6 ;  /* 0x000000510200780c */ /* 0x040fe40007704270 */
[----:B------:R-:W-:Y:S02]  /*b410*/  P2R R24, PR, RZ, 0x4 ;  /* 0x00000004ff187803 */ /* 0x000fe40000000000 */
[----:B------:R-:W-:Y:S04]  /*b420*/  ISETP.LT.OR P0, PT, R3, 0x52, P0 ;  /* 0x000000520300780c */ /* 0x000fe80000701670 */
[----:B------:R-:W-:Y:S02]  /*b430*/  FSEL R243, R85, -INF , !P0 ;  /* 0xff80000055f37808 */ /* 0x000fe40004000000 */
[----:B------:R-:W-:Y:S04]  /*b440*/  ISETP.GT.AND P0, PT, R2, 0x58, !P5 ;  /* 0x000000580200780c */ /* 0x000fe80006f04270 */
[----:B------:R-:W-:Y:S04]  /*b450*/  ISETP.LT.OR P0, PT, R3, 0x59, P0 ;  /* 0x000000590300780c */ /* 0x000fe80000701670 */
[----:B------:R-:W-:Y:S02]  /*b460*/  FSEL R250, R96, -INF , !P0 ;  /* 0xff80000060fa7808 */ /* 0x000fe40004000000 */
[----:B------:R-:W-:Y:S04]  /*b470*/  ISETP.GE.AND P0, PT, R0, 0x5a, PT ;  /* 0x0000005a0000780c */ /* 0x000fe80003f06270 */
[----:B------:R-:W-:Y:S01]  /*b480*/  ISETP.GT.AND P2, PT, R2, 0x59, !P0 ;  /* 0x000000590200780c */ /* 0x000fe20004744270 */
[--C-:B-1----:R-:W-:Y:S03]  /*b490*/  IMAD.IADD R2, R7, 0x1, R4.reuse ;  /* 0x0000000107027824 */ /* 0x102fe600078e0204 */
[----:B------:R-:W-:Y:S01]  /*b4a0*/  ISETP.LT.OR P2, PT, R3, 0x5a, P2 ;  /* 0x0000005a0300780c */ /* 0x000fe20001741670 */
[----:B------:R-:W-:Y:S03]  /*b4b0*/  IMAD.IADD R3, R6, 0x1, R4 ;  /* 0x0000000106037824 */ /* 0x000fe600078e0204 */
[----:B------:R-:W-:Y:S02]  /*b4c0*/  FSEL R252, R97, -INF , !P2 ;  /* 0xff80000061fc7808 */ /* 0x000fe40005000000 */
[----:B------:R-:W-:Y:S11]  /*b4d0*/  PLOP3.LUT P2, PT, PT, PT, UP1, 0x40, 0x0 ;  /* 0x000000000000781c */ /* 0x000ff60003f4e818 */
[----:B------:R-:W-:Y:S02]  /*b4e0*/  @!UPT UIADD3 URZ, URZ, URZ, URZ ;  /* 0x0000003f3f3ff290 */ /* 0x000fe4000fffe03f */
        /* <DEDUP_REMOVED lines=9> */
[----:B------:R-:W-:Y:S05]  /*b580*/  IMAD.MOV.U32 R28, RZ, RZ, 0x1 ;  /* 0x00000001ff1c7424 */ /* 0x000fea00078e00ff */
[----:B------:R-:W-:Y:S11]  /*b590*/  ISETP.NE.AND P2, PT, R28, c[0x0][0x32c], PT ;  /* 0x0000cb001c007a0c */ /* 0x000ff60003f45270 */
[----:B------:R-:W-:Y:S02]  /*b5a0*/  @!UPT UIADD3 URZ, URZ, URZ, URZ ;  /* 0x0000003f3f3ff290 */ /* 0x000fe4000fffe03f */
[----:B------:R-:W-:Y:S05]  /*b5b0*/  @P2 IMAD.HI.U32 R28, R4, c[0x0][0x330], RZ ;  /* 0x0000cc00041c2a27 */ /* 0x000fea00078e00ff */
[----:B------:R-:W-:Y:S04]  /*b5c0*/  @P2 SHF.R.U32.HI R4, RZ, c[0x0][0x334], R28 ;  /* 0x0000cd00ff042a19 */ /* 0x000fe8000001161c */
[----:B------:R-:W-:Y:S01]  /*b5d0*/  LOP3.LUT R4, RZ, R4, RZ, 0x33, !PT ;  /* 0x00000004ff047212 */ /* 0x000fe200078e33ff */
[----:B------:R-:W-:-:S05]  /*b5e0*/  BRA `(.L_x_529) ;  /* 0x0000005000007947 */ /* 0x000fca0003800000 */
.L_x_528:
[----:B------:R-:W-:Y:S04]  /*b5f0*/  MOV R28, 0x1 ;  /* 0x00000001001c7802 */ /* 0x000fe80000000f00 */
[----:B------:R-:W-:Y:S11]  /*b600*/  ISETP.NE.AND P2, PT, R28, c[0x0][0x32c], PT ;  /* 0x0000cb001c007a0c */ /* 0x000ff60003f45270 */
[----:B------:R-:W-:Y:S02]  /*b610*/  @!UPT UIADD3 URZ, URZ, URZ, URZ ;  /* 0x0000003f3f3ff290 */ /* 0x000fe4000fffe03f */
[----:B------:R-:W-:Y:S05]  /*b620*/  @P2 IMAD.HI.U32 R28, R4, c[0x0][0x330], RZ ;  /* 0x0000cc00041c2a27 */ /* 0x000fea00078e00ff */
[----:B------:R-:W-:Y:S02]  /*b630*/  @P2 SHF.R.U32.HI R4, RZ, c[0x0][0x334], R28 ;  /* 0x0000cd00ff042a19 */ /* 0x000fe4000001161c */
.L_x_529:
[----:B------:R-:W-:Y:S05]  /*b640*/  BSYNC B0 ;  /* 0x0000000000007941 */ /* 0x000fea0003800000 */
.L_x_527:
[----:B------:R-:W-:Y:S04]  /*b650*/  IMAD.IADD R28, R0, 0x1, -R58 ;  /* 0x00000001001c7824 */ /* 0x000fe800078e0a3a */
[----:B------:R-:W-:Y:S05]  /*b660*/  IMAD R4, R4, c[0x0][0x32c], R28 ;  /* 0x0000cb0004047a24 */ /* 0x000fea00078e021c */
[----:B------:R-:W-:Y:S02]  /*b670*/  IADD3 R28, R4, c[0x0][0x32c], RZ ;  /* 0x0000cb00041c7a10 */ /* 0x000fe40007ffe0ff */
[----:B------:R-:W-:Y:S02]  /*b680*/  IMNMX R2, R2, R4, !PT ;  /* 0x0000000402027217 */ /* 0x000fe40007800200 */
[----:B------:R-:W-:Y:S02]  /*b690*/  IMNMX R3, R3, R28, PT ;  /* 0x0000001c03037217 */ /* 0x000fe40003800200 */
.L_x_526:
[----:B------:R-:W-:Y:S01]  /*b6a0*/  ISETP.NE.AND P2, PT, R26, RZ, PT ;  /* 0x000000ff1a00720c */ /* 0x000fe20003f45270 */
[----:B------:R-:W1:Y:S03]  /*b6b0*/  SHFL.IDX PT, R4, R5, 0x2, 0x1c1f ;  /* 0x005c1f0005047f89 */ /* 0x000e6600000e0000 */
[----:B------:R-:W-:Y:S04]  /*b6c0*/  ISETP.GT.AND P2, PT, R2, 0x1, !P2 ;  /* 0x000000010200780c */ /* 0x000fe80005744270 */
[----:B------:R-:W-:Y:S04]  /*b6d0*/  ISETP.LT.OR P2, PT, R3, 0x2, P2 ;  /* 0x000000020300780c */ /* 0x000fe80001741670 */
[----:B------:R-:W-:Y:S02]  /*b6e0*/  FSEL R33, R200, -INF , !P2 ;  /* 0xff800000c8217808 */ /* 0x000fe40005000000 */
[----:B------:R-:W-:Y:S04]  /*b6f0*/  ISETP.NE.AND P2, PT, R25, RZ, PT ;  /* 0x000000ff1900720c */ /* 0x000fe80003f45270 */
[----:B------:R-:W-:Y:S04]  /*b700*/  ISETP.GT.AND P2, PT, R2, 0x8, !P2 ;  /* 0x000000080200780c */ /* 0x000fe80005744270 */
[C---:B------:R-:W-:Y:S04]  /*b710*/  ISETP.LT.OR P2, PT, R3.reuse, 0x9, P2 ;  /* 0x000000090300780c */ /* 0x040fe80001741670 */
[----:B------:R-:W-:Y:S02]  /*b720*/  FSEL R37, R192, -INF , !P2 ;  /* 0xff800000c0257808 */ /* 0x000fe40005000000 */
[----:B------:R-:W-:Y:S04]  /*b730*/  ISETP.NE.AND P2, PT, R24, RZ, PT ;  /* 0x000000ff1800720c */ /* 0x000fe80003f45270 */
[C---:B------:R-:W-:Y:S04]  /*b740*/  ISETP.GT.AND P2, PT, R2.reuse, 0x9, !P2 ;  /* 0x000000090200780c */ /* 0x040fe80005744270 */
        /* <DEDUP_REMOVED lines=66> */
[----:B------:R-:W-:Y:S04]  /*bb70*/  ISETP.GT.AND P2, PT, R2, 0x50, !P1 ;  /* 0x000000500200780c */ /* 0x000fe80004f44270 */
[C---:B------:R-:W-:Y:S04]  /*bb80*/  ISETP.LT.OR P2, PT, R3.reuse, 0x51, P2 ;  /* 0x000000510300780c */ /* 0x040fe80001741670 */
[----:B------:R-:W-:Y:S02]  /*bb90*/  FSEL R240, R86, -INF , !P2 ;  /* 0xff80000056f07808 */ /* 0x000fe40005000000 */
[C---:B------:R-:W-:Y:S04]  /*bba0*/  ISETP.GT.AND P2, PT, R2.reuse, 0x51, !P6 ;  /* 0x000000510200780c */ /* 0x040fe80007744270 */
[----:B------:R-:W-:Y:S04]  /*bbb0*/  ISETP.LT.OR P2, PT, R3, 0x52, P2 ;  /* 0x000000520300780c */ /* 0x000fe80001741670 */
[----:B------:R-:W-:Y:S02]  /*bbc0*/  FSEL R241, R87, -INF , !P2 ;  /* 0xff80000057f17808 */ /* 0x000fe40005000000 */
[----:B------:R-:W-:Y:S04]  /*bbd0*/  ISETP.GT.AND P2, PT, R2, 0x58, !P5 ;  /* 0x000000580200780c */ /* 0x000fe80006f44270 */
[----:B------:R-:W-:Y:S04]  /*bbe0*/  ISETP.LT.OR P2, PT, R3, 0x59, P2 ;  /* 0x000000590300780c */ /* 0x000fe80001741670 */
[----:B------:R-:W-:Y:S02]  /*bbf0*/  FSEL R247, R98, -INF , !P2 ;  /* 0xff80000062f77808 */ /* 0x000fe40005000000 */
[----:B------:R-:W-:Y:S04]  /*bc00*/  ISETP.NE.AND P2, PT, R27, RZ, PT ;  /* 0x000000ff1b00720c */ /* 0x000fe80003f45270 */
[----:B------:R-:W-:Y:S04]  /*bc10*/  ISETP.GT.AND P2, PT, R2, RZ, !P2 ;  /* 0x000000ff0200720c */ /* 0x000fe80005744270 */
[----:B------:R-:W-:Y:S04]  /*bc20*/  ISETP.LT.OR P2, PT, R3, 0x1, P2 ;  /* 0x000000010300780c */ /* 0x000fe80001741670 */
[----:B------:R-:W-:Y:S02]  /*bc30*/  FSEL R30, R242, -INF , !P2 ;  /* 0xff800000f21e7808 */ /* 0x000fe40005000000 */
        /* <DEDUP_REMOVED lines=23> */
.L_x_532:
[----:B------:R-:W-:Y:S04]  /*bdb0*/  MOV R28, c[0x0][0x32c] ;  /* 0x0000cb00001c7a02 */ /* 0x000fe80000000f00 */
[----:B------:R-:W-:Y:S11]  /*bdc0*/  ISETP.NE.AND P2, PT, R28, 0x1, PT ;  /* 0x000000011c00780c */ /* 0x000ff60003f45270 */
[----:B------:R-:W-:Y:S02]  /*bdd0*/  @!UPT UIADD3 URZ, URZ, URZ, URZ ;  /* 0x0000003f3f3ff290 */ /* 0x000fe4000fffe03f */
[----:B------:R-:W-:Y:S05]  /*bde0*/  @P2 IMAD.HI.U32 R28, R4, c[0x0][0x330], RZ ;  /* 0x0000cc00041c2a27 */ /* 0x000fea00078e00ff */
[----:B------:R-:W-:Y:S02]  /*bdf0*/  @P2 SHF.R.U32.HI R4, RZ, c[0x0][0x334], R28 ;  /* 0x0000cd00ff042a19 */ /* 0x000fe4000001161c */
.L_x_533:
[----:B------:R-:W-:Y:S05]  /*be00*/  BSYNC B0 ;  /* 0x0000000000007941 */ /* 0x000fea0003800000 */
.L_x_531:
[----:B------:R-:W-:Y:S04]  /*be10*/  IMAD.IADD R28, R0, 0x1, -R58 ;  /* 0x00000001001c7824 */ /* 0x000fe800078e0a3a */
[----:B------:R-:W-:Y:S05]  /*be20*/  IMAD R4, R4, c[0x0][0x32c], R28 ;  /* 0x0000cb0004047a24 */ /* 0x000fea00078e021c */
[----:B------:R-:W-:Y:S02]  /*be30*/  IADD3 R28, R4, c[0x0][0x32c], RZ ;  /* 0x0000cb00041c7a10 */ /* 0x000fe40007ffe0ff */
[----:B------:R-:W-:Y:S02]  /*be40*/  IMNMX R2, R2, R4, !PT ;  /* 0x0000000402027217 */ /* 0x000fe40007800200 */
[----:B------:R-:W-:Y:S02]  /*be50*/  IMNMX R3, R3, R28, PT ;  /* 0x0000001c03037217 */ /* 0x000fe40003800200 */
.L_x_530:
[----:B------:R-:W-:Y:S01]  /*be60*/  ISETP.NE.AND P2, PT, R26, RZ, PT ;  /* 0x000000ff1a00720c */ /* 0x000fe20003f45270 */
[----:B------:R-:W1:Y:S03]  /*be70*/  SHFL.IDX PT, R4, R5, 0x3, 0x1c1f ;  /* 0x007c1f0005047f89 */ /* 0x000e6600000e0000 */
[----:B------:R-:W-:Y:S04]  /*be80*/  ISETP.GT.AND P2, PT, R2, 0x1, !P2 ;  /* 0x000000010200780c */ /* 0x000fe80005744270 */
[----:B------:R-:W-:Y:S04]  /*be90*/  ISETP.LT.OR P2, PT, R3, 0x2, P2 ;  /* 0x000000020300780c */ /* 0x000fe80001741670 */
[----:B------:R-:W-:Y:S02]  /*bea0*/  FSEL R35, R244, -INF , !P2 ;  /* 0xff800000f4237808 */ /* 0x000fe40005000000 */
[----:B------:R-:W-:Y:S04]  /*beb0*/  ISETP.NE.AND P2, PT, R25, RZ, PT ;  /* 0x000000ff1900720c */ /* 0x000fe80003f45270 */
[----:B------:R-:W-:Y:S04]  /*bec0*/  ISETP.GT.AND P2, PT, R2, 0x8, !P2 ;  /* 0x000000080200780c */ /* 0x000fe80005744270 */
[----:B------:R-:W-:Y:S04]  /*bed0*/  ISETP.LT.OR P2, PT, R3, 0x9, P2 ;  /* 0x000000090300780c */ /* 0x000fe80001741670 */
        /* <DEDUP_REMOVED lines=105> */
.L_x_536:
[----:B------:R-:W-:Y:S04]  /*c570*/  MOV R5, c[0x0][0x32c] ;  /* 0x0000cb0000057a02 */ /* 0x000fe80000000f00 */
[----:B------:R-:W-:Y:S11]  /*c580*/  ISETP.NE.AND P2, PT, R5, 0x1, PT ;  /* 0x000000010500780c */ /* 0x000ff60003f45270 */
[----:B------:R-:W-:Y:S02]  /*c590*/  @!UPT UIADD3 URZ, URZ, URZ, URZ ;  /* 0x0000003f3f3ff290 */ /* 0x000fe4000fffe03f */
[----:B------:R-:W-:Y:S05]  /*c5a0*/  @P2 IMAD.HI.U32 R5, R4, c[0x0][0x330], RZ ;  /* 0x0000cc0004052a27 */ /* 0x000fea00078e00ff */
[----:B------:R-:W-:Y:S02]  /*c5b0*/  @P2 SHF.R.U32.HI R4, RZ, c[0x0][0x334], R5 ;  /* 0x0000cd00ff042a19 */ /* 0x000fe40000011605 */
.L_x_537:
[----:B------:R-:W-:Y:S05]  /*c5c0*/  BSYNC B0 ;  /* 0x0000000000007941 */ /* 0x000fea0003800000 */
.L_x_535:
[----:B------:R-:W-:Y:S04]  /*c5d0*/  IMAD.IADD R0, R0, 0x1, -R58 ;  /* 0x0000000100007824 */ /* 0x000fe800078e0a3a */
[----:B------:R-:W-:Y:S05]  /*c5e0*/  IMAD R4, R4, c[0x0][0x32c], R0 ;  /* 0x0000cb0004047a24 */ /* 0x000fea00078e0200 */
[----:B------:R-:W-:Y:S02]  /*c5f0*/  IADD3 R0, R4, c[0x0][0x32c], RZ ;  /* 0x0000cb0004007a10 */ /* 0x000fe40007ffe0ff */
[----:B------:R-:W-:Y:S02]  /*c600*/  IMNMX R2, R2, R4, !PT ;  /* 0x0000000402027217 */ /* 0x000fe40007800200 */
[----:B------:R-:W-:Y:S02]  /*c610*/  IMNMX R3, R3, R0, PT ;  /* 0x0000000003037217 */ /* 0x000fe40003800200 */
.L_x_534:
[----:B------:R-:W2:Y:S01]  /*c620*/  LDL.LU R4, [R1+0x4] ;  /* 0x0000040001047983 */ /* 0x000ea20000300800 */
[----:B------:R-:W-:Y:S02]  /*c630*/  ISETP.NE.AND P2, PT, R27, RZ, PT ;  /* 0x000000ff1b00720c */ /* 0x000fe40003f45270 */
[----:B------:R-:W-:Y:S01]  /*c640*/  FMNMX.FTZ R72, R29, R100, !PT ;  /* 0x000000641d487209 */ /* 0x000fe20007810000 */
[----:B------:R-:W3:Y:S01]  /*c650*/  LDL.LU R0, [R1] ;  /* 0x0000000001007983 */ /* 0x000ee20000300800 */
[----:B------:R-:W-:Y:S02]  /*c660*/  ISETP.GT.AND P2, PT, R2, RZ, !P2 ;  /* 0x000000ff0200720c */ /* 0x000fe40005744270 */
[----:B------:R-:W-:Y:S02]  /*c670*/  FMNMX.FTZ R72, R31, R72, !PT ;  /* 0x000000481f487209 */ /* 0x000fe40007810000 */
[C---:B------:R-:W-:Y:S02]  /*c680*/  ISETP.LT.OR P2, PT, R3.reuse, 0x1, P2 ;  /* 0x000000010300780c */ /* 0x040fe40001741670 */
[----:B------:R-:W-:Y:S02]  /*c690*/  FMNMX.FTZ R72, R32, R72, !PT ;  /* 0x0000004820487209 */ /* 0x000fe40007810000 */
[----:B------:R-:W-:Y:S02]  /*c6a0*/  ISETP.GT.AND P1, PT, R2, 0x50, !P1 ;  /* 0x000000500200780c */ /* 0x000fe40004f24270 */
[----:B------:R-:W-:Y:S02]  /*c6b0*/  FMNMX.FTZ R72, R34, R72, !PT ;  /* 0x0000004822487209 */ /* 0x000fe40007810000 */
[----:B------:R-:W-:Y:S02]  /*c6c0*/  ISETP.LT.OR P1, PT, R3, 0x51, P1 ;  /* 0x000000510300780c */ /* 0x000fe40000f21670 */
[----:B------:R-:W-:Y:S02]  /*c6d0*/  FMNMX.FTZ R72, R40, R72, !PT ;  /* 0x0000004828487209 */ /* 0x000fe40007810000 */
[----:B------:R-:W-:Y:S02]  /*c6e0*/  ISETP.GT.AND P6, PT, R2, 0x51, !P6 ;  /* 0x000000510200780c */ /* 0x000fe400077c4270 */
[----:B------:R-:W-:Y:S02]  /*c6f0*/  FMNMX.FTZ R72, R42, R72, !PT ;  /* 0x000000482a487209 */ /* 0x000fe40007810000 */
[----:B------:R-:W-:Y:S02]  /*c700*/  ISETP.GT.AND P5, PT, R2, 0x58, !P5 ;  /* 0x000000580200780c */ /* 0x000fe40006fa4270 */
[----:B------:R-:W-:Y:S02]  /*c710*/  FMNMX.FTZ R72, R44, R72, !PT ;  /* 0x000000482c487209 */ /* 0x000fe40007810000 */
[----:B------:R-:W-:Y:S02]  /*c720*/  ISETP.GT.AND P0, PT, R2, 0x59, !P0 ;  /* 0x000000590200780c */ /* 0x000fe40004704270 */
[----:B------:R-:W-:Y:S02]  /*c730*/  FMNMX.FTZ R72, R47, R72, !PT ;  /* 0x000000482f487209 */ /* 0x000fe40007810000 */
[----:B------:R-:W-:Y:S02]  /*c740*/  ISETP.LT.OR P6, PT, R3, 0x52, P6 ;  /* 0x000000520300780c */ /* 0x000fe400037c1670 */
[----:B------:R-:W-:Y:S02]  /*c750*/  FMNMX.FTZ R72, R57, R72, !PT ;  /* 0x0000004839487209 */ /* 0x000fe40007810000 */
[C---:B------:R-:W-:Y:S02]  /*c760*/  ISETP.LT.OR P5, PT, R3.reuse, 0x59, P5 ;  /* 0x000000590300780c */ /* 0x040fe40002fa1670 */
[----:B------:R-:W-:Y:S02]  /*c770*/  FMNMX.FTZ R72, R90, R72, !PT ;  /* 0x000000485a487209 */ /* 0x000fe40007810000 */
[----:B------:R-:W-:Y:S02]  /*c780*/  ISETP.LT.OR P0, PT, R3, 0x5a, P0 ;  /* 0x0000005a0300780c */ /* 0x000fe40000701670 */
[----:B------:R-:W-:Y:S02]  /*c790*/  FMNMX.FTZ R72, R176, R72, !PT ;  /* 0x00000048b0487209 */ /* 0x000fe40007810000 */
[----:B------:R-:W-:Y:S02]  /*c7a0*/  FSEL R73, R79, -INF , !P0 ;  /* 0xff8000004f497808 */ /* 0x000fe40004000000 */
[----:B------:R-:W-:Y:S02]  /*c7b0*/  FMNMX.FTZ R72, R177, R72, !PT ;  /* 0x00000048b1487209 */ /* 0x000fe40007810000 */
[----:B------:R-:W-:Y:S02]  /*c7c0*/  FSEL R191, R191, -INF , !P6 ;  /* 0xff800000bfbf7808 */ /* 0x000fe40007000000 */
[----:B------:R-:W-:Y:S04]  /*c7d0*/  FMNMX.FTZ R72, R178, R72, !PT ;  /* 0x00000048b2487209 */ /* 0x000fe80007810000 */
        /* <DEDUP_REMOVED lines=10> */
[----:B------:R-:W-:Y:S05]  /*c880*/  FMNMX.FTZ R72, R252, R72, !PT ;  /* 0x00000048fc487209 */ /* 0x000fea0007810000 */
[----:B------:R-:W1:Y:S02]  /*c890*/  SHFL.BFLY PT, R5, R72, 0x2, 0x1f ;  /* 0x0c401f0048057f89 */ /* 0x000e6400000e0000 */
[----:B-1----:R-:W-:Y:S06]  /*c8a0*/  FMNMX.FTZ R72, R72, R5, !PT ;  /* 0x0000000548487209 */ /* 0x002fec0007810000 */
[----:B------:R-:W1:Y:S02]  /*c8b0*/  SHFL.BFLY PT, R6, R72, 0x1, 0x1f ;  /* 0x0c201f0048067f89 */ /* 0x000e6400000e0000 */
[----:B-1----:R-:W-:Y:S02]  /*c8c0*/  FMNMX.FTZ R72, R72, R6, !PT ;  /* 0x0000000648487209 */ /* 0x002fe40007810000 */
[----:B--2---:R-:W-:Y:S02]  /*c8d0*/  FSEL R7, R4, -INF , !P2 ;  /* 0xff80000004077808 */ /* 0x004fe40005000000 */
[----:B------:R-:W-:Y:S02]  /*c8e0*/  ISETP.NE.AND P2, PT, R26, RZ, PT ;  /* 0x000000ff1a00720c */ /* 0x000fe40003f45270 */
[----:B------:R-:W-:Y:S02]  /*c8f0*/  FMNMX.FTZ R4, R28, R102, !PT ;  /* 0x000000661c047209 */ /* 0x000fe40007810000 */
[----:B------:R-:W-:Y:S02]  /*c900*/  ISETP.GT.AND P2, PT, R2, 0x1, !P2 ;  /* 0x000000010200780c */ /* 0x000fe40005744270 */
[----:B------:R-:W-:Y:S02]  /*c910*/  FMNMX.FTZ R4, R35, R4, !PT ;  /* 0x0000000423047209 */ /* 0x000fe40007810000 */
[----:B------:R-:W-:Y:S02]  /*c920*/  ISETP.LT.OR P2, PT, R3, 0x2, P2 ;  /* 0x000000020300780c */ /* 0x000fe40001741670 */
[----:B------:R-:W-:Y:S02]  /*c930*/  FMNMX.FTZ R4, R36, R4, !PT ;  /* 0x0000000424047209 */ /* 0x000fe40007810000 */
[----:B---3--:R-:W-:Y:S02]  /*c940*/  FSEL R26, R0, -INF , !P2 ;  /* 0xff800000001a7808 */ /* 0x008fe40005000000 */
[----:B------:R-:W-:Y:S02]  /*c950*/  ISETP.NE.AND P2, PT, R25, RZ, PT ;  /* 0x000000ff1900720c */ /* 0x000fe40003f45270 */
[----:B------:R-:W-:Y:S02]  /*c960*/  FMNMX.FTZ R0, R30, R101, !PT ;  /* 0x000000651e007209 */ /* 0x000fe40007810000 */
[----:B------:R-:W-:Y:S02]  /*c970*/  ISETP.GT.AND P2, PT, R2, 0x8, !P2 ;  /* 0x000000080200780c */ /* 0x000fe40005744270 */
[----:B------:R-:W-:Y:S02]  /*c980*/  FMNMX.FTZ R0, R33, R0, !PT ;  /* 0x0000000021007209 */ /* 0x000fe40007810000 */
[----:B------:R-:W-:Y:S02]  /*c990*/  ISETP.LT.OR P2, PT, R3, 0x9, P2 ;  /* 0x000000090300780c */ /* 0x000fe40001741670 */
[----:B------:R-:W-:Y:S02]  /*c9a0*/  FMNMX.FTZ R0, R37, R0, !PT ;  /* 0x0000000025007209 */ /* 0x000fe40007810000 */
[----:B------:R-:W-:Y:S02]  /*c9b0*/  FSEL R25, R251, -INF , !P2 ;  /* 0xff800000fb197808 */ /* 0x000fe40005000000 */
[----:B------:R-:W-:Y:S02]  /*c9c0*/  ISETP.NE.AND P2, PT, R24, RZ, PT ;  /* 0x000000ff1800720c */ /* 0x000fe40003f45270 */
[----:B------:R-:W-:Y:S02]  /*c9d0*/  FMNMX.FTZ R0, R39, R0, !PT ;  /* 0x0000000027007209 */ /* 0x000fe40007810000 */
[C---:B------:R-:W-:Y:S02]  /*c9e0*/  ISETP.GT.AND P2, PT, R2.reuse, 0x9, !P2 ;  /* 0x000000090200780c */ /* 0x040fe40005744270 */
[----:B------:R-:W-:Y:S02]  /*c9f0*/  FMNMX.FTZ R0, R41, R0, !PT ;  /* 0x0000000029007209 */ /* 0x000fe40007810000 */
[----:B------:R-:W-:Y:S02]  /*ca00*/  ISETP.LT.OR P2, PT, R3, 0xa, P2 ;  /* 0x0000000a0300780c */ /* 0x000fe40001741670 */
[----:B------:R-:W-:Y:S02]  /*ca10*/  FMNMX.FTZ R0, R43, R0, !PT ;  /* 0x000000002b007209 */ /* 0x000fe40007810000 */
[----:B------:R-:W-:Y:S02]  /*ca20*/  FSEL R24, R249, -INF , !P2 ;  /* 0xff800000f9187808 */ /* 0x000fe40005000000 */
        /* <DEDUP_REMOVED lines=22> */
[----:B------:R-:W-:Y:S01]  /*cb90*/  FMNMX.FTZ R0, R189, R0, !PT ;  /* 0x00000000bd007209 */ /* 0x000fe20007810000 */
[----:B------:R-:W-:Y:S01]  /*cba0*/  LDSM.16.MT88.4 R20, [R209+0x100] ;  /* 0x00010000d114783b */ /* 0x000fe20000004200 */
        /* <DEDUP_REMOVED lines=43> */
[----:B------:R-:W-:Y:S01]  /*ce60*/  FMNMX.FTZ R4, R188, R4, !PT ;  /* 0x00000004bc047209 */ /* 0x000fe20007810000 */
[----:B------:R-:W1:Y:S01]  /*ce70*/  SHFL.BFLY PT, R71, R0, 0x2, 0x1f ;  /* 0x0c401f0000477f89 */ /* 0x000e6200000e0000 */
        /* <DEDUP_REMOVED lines=21> */
[C---:B------:R-:W-:Y:S02]  /*cfd0*/  ISETP.LT.OR P2, PT, R3.reuse, 0x41, P2 ;  /* 0x000000410300780c */ /* 0x040fe40001741670 */
[----:B------:R-:W-:Y:S02]  /*cfe0*/  FMNMX.FTZ R5, R24, R5, !PT ;  /* 0x0000000518057209 */ /* 0x000fe40007810000 */
[----:B------:R-:W-:Y:S01]  /*cff0*/  FSEL R197, R74, -INF , !P2 ;  /* 0xff8000004ac57808 */ /* 0x000fe20005000000 */
[----:B------:R-:W-:Y:S01]  /*d000*/  FMUL.FTZ R74, R72, c[0x0][0x2d0] ;  /* 0x0000b400484a7a20 */ /* 0x000fe20000410000 */
[----:B------:R-:W-:Y:S02]  /*d010*/  ISETP.NE.AND P2, PT, R10, RZ, PT ;  /* 0x000000ff0a00720c */ /* 0x000fe40003f45270 */
[----:B-1----:R-:W-:Y:S02]  /*d020*/  FMNMX.FTZ R71, R0, R71, !PT ;  /* 0x0000004700477209 */ /* 0x002fe40007810000 */
        /* <DEDUP_REMOVED lines=20> */
[----:B------:R-:W-:Y:S02]  /*d170*/  FSETP.NEU.FTZ.AND P2, PT, R72, -INF , PT ;  /* 0xff8000004800780b */ /* 0x000fe40003f5d000 */
[----:B------:R-:W-:Y:S02]  /*d180*/  FMNMX.FTZ R0, R245, R0, !PT ;  /* 0x00000000f5007209 */ /* 0x000fe40007810000 */
[----:B------:R-:W-:Y:S02]  /*d190*/  FSEL R74, R74, RZ, P2 ;  /* 0x000000ff4a4a7208 */ /* 0x000fe40001000000 */
[----:B------:R-:W-:Y:S02]  /*d1a0*/  FMNMX.FTZ R0, R246, R0, !PT ;  /* 0x00000000f6007209 */ /* 0x000fe40007810000 */
[----:B-1----:R-:W-:Y:S01]  /*d1b0*/  FMNMX.FTZ R71, R71, R6, !PT ;  /* 0x0000000647477209 */ /* 0x002fe20007810000 */
[--C-:B------:R-:W-:Y:S01]  /*d1c0*/  FFMA.FTZ R4, R29, c[0x0][0x2d0], -R74.reuse ;  /* 0x0000b4001d047a23 */ /* 0x100fe2000001084a */
[----:B------:R-:W-:Y:S01]  /*d1d0*/  FSEL R199, R180, -INF , !P1 ;  /* 0xff800000b4c77808 */ /* 0x000fe20004800000 */
[--C-:B------:R-:W-:Y:S01]  /*d1e0*/  FFMA.FTZ R16, R44, c[0x0][0x2d0], -R74.reuse ;  /* 0x0000b4002c107a23 */ /* 0x100fe2000001084a */
[----:B------:R-:W-:Y:S01]  /*d1f0*/  FSEL R180, R91, -INF , !P5 ;  /* 0xff8000005bb47808 */ /* 0x000fe20006800000 */
[----:B------:R1:W-:Y:S01]  /*d200*/  MUFU.EX2 R55, R4 ;  /* 0x0000000400377308 */ /* 0x0003e20000000800 */
[----:B------:R-:W2:Y:S01]  /*d210*/  SHFL.BFLY PT, R70, R0, 0x2, 0x1f ;  /* 0x0c401f0000467f89 */ /* 0x000ea200000e0000 */
[C---:B------:R-:W-:Y:S01]  /*d220*/  FMUL.FTZ R75, R71.reuse, c[0x0][0x2d0] ;  /* 0x0000b400474b7a20 */ /* 0x040fe20000410000 */
[----:B------:R-:W-:Y:S04]  /*d230*/  FSETP.NEU.FTZ.AND P1, PT, R71, -INF , PT ;  /* 0xff8000004700780b */ /* 0x000fe80003f3d000 */
[----:B------:R-:W-:Y:S05]  /*d240*/  FSEL R75, R75, RZ, P1 ;  /* 0x000000ff4b4b7208 */ /* 0x000fea0000800000 */
[--C-:B------:R-:W-:Y:S02]  /*d250*/  FFMA.FTZ R3, R39, c[0x0][0x2d0], -R75.reuse ;  /* 0x0000b40027037a23 */ /* 0x100fe4000001084b */
[--C-:B------:R-:W-:Y:S02]  /*d260*/  FFMA.FTZ R12, R43, c[0x0][0x2d0], -R75.reuse ;  /* 0x0000b4002b0c7a23 */ /* 0x100fe4000001084b */
[----:B------:R-:W-:Y:S01]  /*d270*/  MUFU.EX2 R86, R3 ;  /* 0x0000000300567308 */ /* 0x000fe20000000800 */
[--C-:B------:R-:W-:Y:S01]  /*d280*/  FFMA.FTZ R8, R41, c[0x0][0x2d0], -R75.reuse ;  /* 0x0000b40029087a23 */ /* 0x100fe2000001084b */
[----:B-1----:R-:W-:Y:S01]  /*d290*/  FMNMX.FTZ R4, R169, R5, !PT ;  /* 0x00000005a9047209 */ /* 0x002fe20007810000 */
[--C-:B------:R-:W-:Y:S07]  /*d2a0*/  FFMA.FTZ R5, R31, c[0x0][0x2d0], -R74.reuse ;  /* 0x0000b4001f057a23 */ /* 0x100fee000001084a */
[----:B------:R-:W-:Y:S01]  /*d2b0*/  MUFU.EX2 R93, R12 ;  /* 0x0000000c005d7308 */ /* 0x000fe20000000800 */
[----:B--2---:R-:W-:Y:S02]  /*d2c0*/  FMNMX.FTZ R70, R0, R70, !PT ;  /* 0x0000004600467209 */ /* 0x004fe40007810000 */
[----:B------:R-:W-:Y:S07]  /*d2d0*/  FMNMX.FTZ R4, R172, R4, !PT ;  /* 0x00000004ac047209 */ /* 0x000fee0007810000 */
[----:B------:R1:W-:Y:S10]  /*d2e0*/  MUFU.EX2 R52, R5 ;  /* 0x0000000500347308 */ /* 0x0003f40000000800 */
[----:B------:R-:W-:Y:S01]  /*d2f0*/  MUFU.EX2 R31, R8 ;  /* 0x00000008001f7308 */ /* 0x000fe20000000800 */
[----:B-1----:R-:W-:Y:S01]  /*d300*/  FMNMX.FTZ R5, R181, R4, !PT ;  /* 0x00000004b5057209 */ /* 0x002fe20007810000 */
[--C-:B------:R-:W-:Y:S03]  /*d310*/  FFMA.FTZ R4, R32, c[0x0][0x2d0], -R74.reuse ;  /* 0x0000b40020047a23 */ /* 0x100fe6000001084a */
[----:B------:R-:W-:Y:S05]  /*d320*/  FMNMX.FTZ R5, R184, R5, !PT ;  /* 0x00000005b8057209 */ /* 0x000fea0007810000 */
[----:B------:R1:W-:Y:S02]  /*d330*/  MUFU.EX2 R84, R4 ;  /* 0x0000000400547308 */ /* 0x0003e40000000800 */
[----:B-1----:R-:W-:Y:S01]  /*d340*/  FMNMX.FTZ R4, R185, R5, !PT ;  /* 0x00000005b9047209 */ /* 0x002fe20007810000 */
[----:B------:R-:W-:Y:S03]  /*d350*/  FFMA.FTZ R5, R34, c[0x0][0x2d0], -R74 ;  /* 0x0000b40022057a23 */ /* 0x000fe6000001084a */
[----:B------:R-:W-:Y:S04]  /*d360*/  FMNMX.FTZ R0, R187, R4, !PT ;  /* 0x00000004bb007209 */ /* 0x000fe80007810000 */
[----:B------:R1:W2:Y:S01]  /*d370*/  MUFU.EX2 R87, R5 ;  /* 0x0000000500577308 */ /* 0x0002a20000000800 */
[--C-:B------:R-:W-:Y:S01]  /*d380*/  FFMA.FTZ R4, R30, c[0x0][0x2d0], -R75.reuse ;  /* 0x0000b4001e047a23 */ /* 0x100fe2000001084b */
[----:B------:R-:W-:Y:S04]  /*d390*/  FMNMX.FTZ R0, R197, R0, !PT ;  /* 0x00000000c5007209 */ /* 0x000fe80007810000 */
[----:B------:R-:W-:Y:S04]  /*d3a0*/  FMNMX.FTZ R0, R201, R0, !PT ;  /* 0x00000000c9007209 */ /* 0x000fe80007810000 */
[----:B------:R-:W-:Y:S01]  /*d3b0*/  MUFU.EX2 R54, R4 ;  /* 0x0000000400367308 */ /* 0x000fe20000000800 */
[----:B------:R-:W-:Y:S04]  /*d3c0*/  FMNMX.FTZ R0, R202, R0, !PT ;  /* 0x00000000ca007209 */ /* 0x000fe80007810000 */
[----:B------:R-:W-:Y:S01]  /*d3d0*/  FMNMX.FTZ R2, R194, R0, !PT ;  /* 0x00000000c2027209 */ /* 0x000fe20007810000 */
[--C-:B------:R-:W-:Y:S03]  /*d3e0*/  FFMA.FTZ R0, R33, c[0x0][0x2d0], -R75.reuse ;  /* 0x0000b40021007a23 */ /* 0x100fe6000001084b */
[----:B------:R-:W-:Y:S01]  /*d3f0*/  FMNMX.FTZ R2, R199, R2, !PT ;  /* 0x00000002c7027209 */ /* 0x000fe20007810000 */
[----:B------:R3:W-:Y:S01]  /*d400*/  MUFU.EX2 R89, R0 ;  /* 0x0000000000597308 */ /* 0x0007e20000000800 */
[----:B-1----:R-:W1:Y:S01]  /*d410*/  SHFL.BFLY PT, R5, R70, 0x1, 0x1f ;  /* 0x0c201f0046057f89 */ /* 0x002e6200000e0000 */
[----:B--2---:R-:W-:Y:S08]  /*d420*/  F2FP.BF16.PACK_AB R78, R87, R84 ;  /* 0x00000054574e723e */ /* 0x004ff000000010ff */
[----:B------:R-:W-:Y:S01]  /*d430*/  MUFU.EX2 R33, R16 ;  /* 0x0000001000217308 */ /* 0x000fe20000000800 */
[----:B---3--:R-:W-:Y:S01]  /*d440*/  FMNMX.FTZ R0, R191, R2, !PT ;  /* 0x00000002bf007209 */ /* 0x008fe20007810000 */
[--C-:B------:R-:W-:Y:S01]  /*d450*/  FFMA.FTZ R2, R37, c[0x0][0x2d0], -R75.reuse ;  /* 0x0000b40025027a23 */ /* 0x100fe2000001084b */
[----:B-1----:R-:W-:Y:S07]  /*d460*/  FMNMX.FTZ R70, R70, R5, !PT ;  /* 0x0000000546467209 */ /* 0x002fee0007810000 */
[----:B------:R1:W2:Y:S01]  /*d470*/  MUFU.EX2 R85, R2 ;  /* 0x0000000200557308 */ /* 0x0002a20000000800 */
[----:B------:R-:W-:Y:S02]  /*d480*/  FMNMX.FTZ R0, R180, R0, !PT ;  /* 0x00000000b4007209 */ /* 0x000fe40007810000 */
[C---:B------:R-:W-:Y:S01]  /*d490*/  FSETP.NEU.FTZ.AND P0, PT, R70.reuse, -INF , PT ;  /* 0xff8000004600780b */ /* 0x040fe20003f1d000 */
[----:B------:R-:W-:Y:S01]  /*d4a0*/  FMUL.FTZ R96, R70, c[0x0][0x2d0] ;  /* 0x0000b40046607a20 */ /* 0x000fe20000410000 */
[----:B------:R-:W-:Y:S04]  /*d4b0*/  FMNMX.FTZ R0, R73, R0, !PT ;  /* 0x0000000049007209 */ /* 0x000fe80007810000 */
[----:B------:R-:W-:Y:S05]  /*d4c0*/  FSEL R96, R96, RZ, P0 ;  /* 0x000000ff60607208 */ /* 0x000fea0000000000 */
[--C-:B------:R-:W-:Y:S02]  /*d4d0*/  FFMA.FTZ R3, R28, c[0x0][0x2d0], -R96.reuse ;  /* 0x0000b4001c037a23 */ /* 0x100fe40000010860 */
[--C-:B------:R-:W-:Y:S02]  /*d4e0*/  FFMA.FTZ R4, R38, c[0x0][0x2d0], -R96.reuse ;  /* 0x0000b40026047a23 */ /* 0x100fe40000010860 */
[----:B------:R3:W-:Y:S01]  /*d4f0*/  MUFU.EX2 R53, R3 ;  /* 0x0000000300357308 */ /* 0x0007e20000000800 */
[--C-:B------:R-:W-:Y:S02]  /*d500*/  FFMA.FTZ R32, R46, c[0x0][0x2d0], -R96.reuse ;  /* 0x0000b4002e207a23 */ /* 0x100fe40000010860 */
[----:B------:R-:W-:Y:S02]  /*d510*/  FFMA.FTZ R44, R51, c[0x0][0x2d0], -R96 ;  /* 0x0000b400332c7a23 */ /* 0x000fe40000010860 */
[----:B------:R-:W-:Y:S01]  /*d520*/  FFMA.FTZ R28, R48, c[0x0][0x2d0], -R75 ;  /* 0x0000b400301c7a23 */ /* 0x000fe2000001084b */
[----:B-1----:R-:W1:Y:S01]  /*d530*/  SHFL.BFLY PT, R2, R0, 0x2, 0x1f ;  /* 0x0c401f0000027f89 */ /* 0x002e6200000e0000 */
[----:B--2---:R-:W-:Y:S01]  /*d540*/  F2FP.BF16.PACK_AB R79, R86, R85 ;  /* 0x00000055564f723e */ /* 0x004fe200000010ff */
[----:B------:R-:W-:Y:S02]  /*d550*/  FFMA.FTZ R48, R57, c[0x0][0x2d0], -R74 ;  /* 0x0000b40039307a23 */ /* 0x000fe4000001084a */
[----:B------:R-:W-:Y:S01]  /*d560*/  MUFU.EX2 R61, R4 ;  /* 0x00000004003d7308 */ /* 0x000fe20000000800 */
[--C-:B---3--:R-:W-:Y:S09]  /*d570*/  FFMA.FTZ R3, R35, c[0x0][0x2d0], -R96.reuse ;  /* 0x0000b40023037a23 */ /* 0x108ff20000010860 */
[----:B------:R2:W-:Y:S02]  /*d580*/  MUFU.EX2 R60, R3 ;  /* 0x00000003003c7308 */ /* 0x0005e40000000800 */
[----:B--2---:R-:W-:Y:S02]  /*d590*/  FFMA.FTZ R3, R36, c[0x0][0x2d0], -R96 ;  /* 0x0000b40024037a23 */ /* 0x004fe40000010860 */
[----:B------:R-:W-:Y:S06]  /*d5a0*/  LDSM.16.MT88.4 R36, [R212+0x100] ;  /* 0x00010000d424783b */ /* 0x000fec0000004200 */
[----:B------:R1:W-:Y:S02]  /*d5b0*/  MUFU.EX2 R27, R3 ;  /* 0x00000003001b7308 */ /* 0x0003e40000000800 */
[----:B-1----:R-:W-:Y:S01]  /*d5c0*/  FMNMX.FTZ R3, R0, R2, !PT ;  /* 0x0000000200037209 */ /* 0x002fe20007810000 */
[----:B------:R-:W-:Y:S01]  /*d5d0*/  FFMA.FTZ R2, R40, c[0x0][0x2d0], -R74 ;  /* 0x0000b40028027a23 */ /* 0x000fe2000001084a */
[----:B------:R-:W-:Y:S01]  /*d5e0*/  FSEL R0, R72, RZ, P2 ;  /* 0x000000ff48007208 */ /* 0x000fe20001000000 */
[----:B------:R-:W-:Y:S05]  /*d5f0*/  FFMA.FTZ R40, R50, c[0x0][0x2d0], -R96 ;  /* 0x0000b40032287a23 */ /* 0x000fea0000010860 */
[----:B------:R1:W-:Y:S01]  /*d600*/  MUFU.EX2 R80, R2 ;  /* 0x0000000200507308 */ /* 0x0003e20000000800 */
[----:B------:R-:W2:Y:S01]  /*d610*/  SHFL.BFLY PT, R4, R3, 0x1, 0x1f ;  /* 0x0c201f0003047f89 */ /* 0x000ea200000e0000 */
[----:B------:R-:W-:Y:S01]  /*d620*/  FADD.FTZ R0, -R0, R100 ;  /* 0x0000006400007221 */ /* 0x000fe20000010100 */
[----:B------:R-:W-:Y:S03]  /*d630*/  MOV R100, R55 ;  /* 0x0000003700647202 */ /* 0x000fe60000000f00 */
[----:B------:R-:W-:Y:S04]  /*d640*/  FMUL.FTZ R0, R0, c[0x0][0x2d0] ;  /* 0x0000b40000007a20 */ /* 0x000fe80000410000 */
[----:B------:R3:W4:Y:S01]  /*d650*/  MUFU.EX2 R69, R0 ;  /* 0x0000000000457308 */ /* 0x0007220000000800 */
[----:B-1----:R-:W-:Y:S02]  /*d660*/  FSEL R2, R71, RZ, P1 ;  /* 0x000000ff47027208 */ /* 0x002fe40000800000 */
[----:B--2---:R-:W-:Y:S03]  /*d670*/  FMNMX.FTZ R3, R4, R3, !PT ;  /* 0x0000000304037209 */ /* 0x004fe60007810000 */
[----:B------:R-:W-:Y:S02]  /*d680*/  FADD.FTZ R2, -R2, R101 ;  /* 0x0000006502027221 */ /* 0x000fe40000010100 */
[C---:B------:R-:W-:Y:S02]  /*d690*/  FMUL.FTZ R97, R3.reuse, c[0x0][0x2d0] ;  /* 0x0000b40003617a20 */ /* 0x040fe40000410000 */
[----:B------:R-:W-:Y:S01]  /*d6a0*/  FMUL.FTZ R2, R2, c[0x0][0x2d0] ;  /* 0x0000b40002027a20 */ /* 0x000fe20000410000 */
[----:B---3--:R-:W-:Y:S01]  /*d6b0*/  FSEL R0, R70, RZ, P0 ;  /* 0x000000ff46007208 */ /* 0x008fe20000000000 */
[----:B------:R-:W-:Y:S01]  /*d6c0*/  IMAD.MOV.U32 R101, RZ, RZ, R54 ;  /* 0x000000ffff657224 */ /* 0x000fe200078e0036 */
[----:B------:R-:W-:Y:S01]  /*d6d0*/  FSETP.NEU.FTZ.AND P0, PT, R3, -INF , PT ;  /* 0xff8000000300780b */ /* 0x000fe20003f1d000 */
[----:B------:R-:W1:Y:S01]  /*d6e0*/  MUFU.EX2 R68, R2 ;  /* 0x0000000200447308 */ /* 0x000e620000000800 */
[----:B----4-:R-:W-:Y:S01]  /*d6f0*/  FMUL.FTZ R5, R69, R105 ;  /* 0x0000006945057220 */ /* 0x010fe20000410000 */
[----:B------:R-:W-:Y:S01]  /*d700*/  MOV R105, R87 ;  /* 0x0000005700697202 */ /* 0x000fe20000000f00 */
[----:B------:R-:W-:Y:S01]  /*d710*/  FADD.FTZ R0, -R0, R102 ;  /* 0x0000006600007221 */ /* 0x000fe20000010100 */
[----:B------:R-:W-:Y:S01]  /*d720*/  FSEL R97, R97, RZ, P0 ;  /* 0x000000ff61617208 */ /* 0x000fe20000000000 */
[----:B------:R-:W-:Y:S01]  /*d730*/  FMUL.FTZ R16, R69, R116 ;  /* 0x0000007445107220 */ /* 0x000fe20000410000 */
[----:B------:R-:W-:Y:S01]  /*d740*/  F2FP.BF16.PACK_AB R77, R89, R101 ;  /* 0x00000065594d723e */ /* 0x000fe200000010ff */
[----:B------:R-:W-:Y:S01]  /*d750*/  FMUL.FTZ R0, R0, c[0x0][0x2d0] ;  /* 0x0000b40000007a20 */ /* 0x000fe20000410000 */
[----:B------:R-:W-:Y:S01]  /*d760*/  MOV R102, R53 ;  /* 0x0000003500667202 */ /* 0x000fe20000000f00 */
[----:B------:R-:W-:Y:S02]  /*d770*/  FMUL.FTZ R17, R69, R117 ;  /* 0x0000007545117220 */ /* 0x000fe40000410000 */
[----:B------:R2:W3:Y:S01]  /*d780*/  MUFU.EX2 R2, R0 ;  /* 0x0000000000027308 */ /* 0x0004e20000000800 */
[--C-:B------:R-:W-:Y:S01]  /*d790*/  FFMA.FTZ R4, R25, c[0x0][0x2d0], -R97.reuse ;  /* 0x0000b40019047a23 */ /* 0x100fe20000010861 */
[----:B------:R-:W-:Y:S01]  /*d7a0*/  F2FP.BF16.PACK_AB R64, R60, R102 ;  /* 0x000000663c40723e */ /* 0x000fe200000010ff */
[--C-:B------:R-:W-:Y:S02]  /*d7b0*/  FFMA.FTZ R58, R58, c[0x0][0x2d0], -R97.reuse ;  /* 0x0000b4003a3a7a23 */ /* 0x100fe40000010861 */
[--C-:B------:R-:W-:Y:S05]  /*d7c0*/  FFMA.FTZ R62, R62, c[0x0][0x2d0], -R97.reuse ;  /* 0x0000b4003e3e7a23 */ /* 0x100fea0000010861 */
[----:B------:R4:W5:Y:S01]  /*d7d0*/  MUFU.EX2 R91, R4 ;  /* 0x00000004005b7308 */ /* 0x0009620000000800 */
[C---:B-1----:R-:W-:Y:S02]  /*d7e0*/  FMUL.FTZ R6, R68.reuse, R106 ;  /* 0x0000006a44067220 */ /* 0x042fe40000410000 */
[C---:B------:R-:W-:Y:S02]  /*d7f0*/  FMUL.FTZ R18, R68.reuse, R118 ;  /* 0x0000007644127220 */ /* 0x040fe40000410000 */
[C---:B------:R-:W-:Y:S02]  /*d800*/  FMUL.FTZ R19, R68.reuse, R119 ;  /* 0x0000007744137220 */ /* 0x040fe40000410000 */
[C---:B------:R-:W-:Y:S01]  /*d810*/  FMUL.FTZ R34, R68.reuse, R134 ;  /* 0x0000008644227220 */ /* 0x040fe20000410000 */
[----:B------:R-:W-:Y:S01]  /*d820*/  LDSM.16.MT88.4 R116, [R209+0x2900] ;  /* 0x00290000d174783b */ /* 0x000fe20000004200 */
[C---:B------:R-:W-:Y:S02]  /*d830*/  FMUL.FTZ R35, R68.reuse, R135 ;  /* 0x0000008744237220 */ /* 0x040fe40000410000 */
[C---:B------:R-:W-:Y:S02]  /*d840*/  FMUL.FTZ R50, R68.reuse, R150 ;  /* 0x0000009644327220 */ /* 0x040fe40000410000 */
[--C-:B--2---:R-:W-:Y:S02]  /*d850*/  FFMA.FTZ R0, R7, c[0x0][0x2d0], -R97.reuse ;  /* 0x0000b40007007a23 */ /* 0x104fe40000010861 */
[C---:B------:R-:W-:Y:S02]  /*d860*/  FMUL.FTZ R51, R68.reuse, R151 ;  /* 0x0000009744337220 */ /* 0x040fe40000410000 */
[----:B------:R1:W2:Y:S01]  /*d870*/  MUFU.EX2 R9, R0 ;  /* 0x0000000000097308 */ /* 0x0002a20000000800 */
[----:B------:R-:W-:Y:S01]  /*d880*/  FMUL.FTZ R7, R68, R107 ;  /* 0x0000006b44077220 */ /* 0x000fe20000410000 */
[----:B------:R-:W-:Y:S01]  /*d890*/  MOV R107, R27 ;  /* 0x0000001b006b7202 */ /* 0x000fe20000000f00 */
[----:B---3--:R-:W-:Y:S02]  /*d8a0*/  FMUL.FTZ R8, R2, R108 ;  /* 0x0000006c02087220 */ /* 0x008fe40000410000 */
[----:B----4-:R-:W-:Y:S01]  /*d8b0*/  FFMA.FTZ R4, R24, c[0x0][0x2d0], -R97 ;  /* 0x0000b40018047a23 */ /* 0x010fe20000010861 */
[----:B------:R-:W-:Y:S01]  /*d8c0*/  F2FP.BF16.PACK_AB R66, R61, R107 ;  /* 0x0000006b3d42723e */ /* 0x000fe200000010ff */
[----:B-----5:R-:W-:Y:S02]  /*d8d0*/  IMAD.MOV.U32 R150, RZ, RZ, R91 ;  /* 0x000000ffff967224 */ /* 0x020fe400078e005b */
[----:B------:R-:W-:Y:S01]  /*d8e0*/  IMAD.MOV.U32 R151, RZ, RZ, R89 ;  /* 0x000000ffff977224 */ /* 0x000fe200078e0059 */
[----:B------:R-:W3:Y:S01]  /*d8f0*/  MUFU.EX2 R63, R4 ;  /* 0x00000004003f7308 */ /* 0x000ee20000000800 */
[C---:B------:R-:W-:Y:S02]  /*d900*/  FMUL.FTZ R12, R2.reuse, R112 ;  /* 0x00000070020c7220 */ /* 0x040fe40000410000 */
[C---:B------:R-:W-:Y:S02]  /*d910*/  FMUL.FTZ R13, R2.reuse, R113 ;  /* 0x00000071020d7220 */ /* 0x040fe40000410000 */
[----:B------:R-:W-:Y:S02]  /*d920*/  FFMA.FTZ R24, R45, c[0x0][0x2d0], -R75 ;  /* 0x0000b4002d187a23 */ /* 0x000fe4000001084b */
[C---:B------:R-:W-:Y:S02]  /*d930*/  FMUL.FTZ R45, R2.reuse, R145 ;  /* 0x00000091022d7220 */ /* 0x040fe40000410000 */
[C---:B------:R-:W-:Y:S01]  /*d940*/  FMUL.FTZ R25, R2.reuse, R125 ;  /* 0x0000007d02197220 */ /* 0x040fe20000410000 */
[----:B------:R4:W5:Y:S01]  /*d950*/  MUFU.EX2 R30, R24 ;  /* 0x00000018001e7308 */ /* 0x0009620000000800 */
[C---:B------:R-:W-:Y:S02]  /*d960*/  FMUL.FTZ R29, R2.reuse, R129 ;  /* 0x00000081021d7220 */ /* 0x040fe40000410000 */
[----:B------:R-:W-:Y:S02]  /*d970*/  FMUL.FTZ R41, R2, R141 ;  /* 0x0000008d02297220 */ /* 0x000fe40000410000 */
[----:B-1----:R-:W-:Y:S02]  /*d980*/  FFMA.FTZ R0, R26, c[0x0][0x2d0], -R97 ;  /* 0x0000b4001a007a23 */ /* 0x002fe40000010861 */
[----:B--2---:R-:W-:Y:S02]  /*d990*/  IMAD.MOV.U32 R108, RZ, RZ, R9 ;  /* 0x000000ffff6c7224 */ /* 0x004fe400078e0009 */
[C---:B------:R-:W-:Y:S01]  /*d9a0*/  FMUL.FTZ R9, R2.reuse, R109 ;  /* 0x0000006d02097220 */ /* 0x040fe20000410000 */
[----:B------:R1:W2:Y:S01]  /*d9b0*/  MUFU.EX2 R92, R0 ;  /* 0x00000000005c7308 */ /* 0x0002a20000000800 */
[----:B------:R-:W-:Y:S02]  /*d9c0*/  FMUL.FTZ R57, R2, R157 ;  /* 0x0000009d02397220 */ /* 0x000fe40000410000 */
[----:B------:R-:W-:Y:S01]  /*d9d0*/  IMAD.MOV.U32 R109, RZ, RZ, R86 ;  /* 0x000000ffff6d7224 */ /* 0x000fe200078e0056 */
[----:B---3--:R-:W-:Y:S01]  /*d9e0*/  F2FP.BF16.PACK_AB R67, R63, R91 ;  /* 0x0000005b3f43723e */ /* 0x008fe200000010ff */
[----:B------:R-:W-:Y:S05]  /*d9f0*/  FFMA.FTZ R4, R42, c[0x0][0x2d0], -R74 ;  /* 0x0000b4002a047a23 */ /* 0x000fea000001084a */
[----:B------:R3:W-:Y:S01]  /*da00*/  MUFU.EX2 R59, R4 ;  /* 0x00000004003b7308 */ /* 0x0007e20000000800 */
[----:B----4-:R-:W-:Y:S01]  /*da10*/  FMUL.FTZ R24, R2, R124 ;  /* 0x0000007c02187220 */ /* 0x010fe20000410000 */
[----:B-----5:R-:W-:Y:S08]  /*da20*/  MOV R129, R30 ;  /* 0x0000001e00817202 */ /* 0x020ff00000000f00 */
[----:B------:R4:W-:Y:S01]  /*da30*/  MUFU.EX2 R124, R32 ;  /* 0x00000020007c7308 */ /* 0x0009e20000000800 */
[----:B-1----:R-:W-:Y:S02]  /*da40*/  FSEL R0, R3, RZ, P0 ;  /* 0x000000ff03007208 */ /* 0x002fe40000000000 */
[----:B--2---:R-:W-:Y:S02]  /*da50*/  F2FP.BF16.PACK_AB R65, R92, R108 ;  /* 0x0000006c5c41723e */ /* 0x004fe400000010ff */
[C---:B------:R-:W-:Y:S01]  /*da60*/  ISETP.GT.AND P0, PT, R227.reuse, UR4, PT ;  /* 0x00000004e3007c0c */ /* 0x040fe2000bf04270 */
[----:B------:R-:W-:Y:S01]  /*da70*/  FADD.FTZ R0, -R0, R103 ;  /* 0x0000006700007221 */ /* 0x000fe20000010100 */
[----:B------:R-:W-:Y:S01]  /*da80*/  IADD3 R227, R227, -0x1, RZ ;  /* 0xffffffffe3e37810 */ /* 0x000fe20007ffe0ff */
[----:B------:R-:W-:Y:S02]  /*da90*/  IMAD.MOV.U32 R103, RZ, RZ, R52 ;  /* 0x000000ffff677224 */ /* 0x000fe400078e0034 */
[----:B------:R-:W-:Y:S01]  /*daa0*/  FMUL.FTZ R0, R0, c[0x0][0x2d0] ;  /* 0x0000b40000007a20 */ /* 0x000fe20000410000 */
[----:B------:R-:W1:Y:S01]  /*dab0*/  LDSM.16.MT88.4 R52, [R210+0x100] ;  /* 0x00010000d234783b */ /* 0x000e620000004200 */
[----:B---3--:R-:W-:Y:S01]  /*dac0*/  FMUL.FTZ R4, R69, R104 ;  /* 0x0000006845047220 */ /* 0x008fe20000410000 */
[----:B------:R-:W-:Y:S01]  /*dad0*/  F2FP.BF16.PACK_AB R76, R103, R100 ;  /* 0x00000064674c723e */ /* 0x000fe200000010ff */
[----:B------:R-:W-:Y:S06]  /*dae0*/  MUFU.EX2 R104, R62 ;  /* 0x0000003e00687308 */ /* 0x000fec0000000800 */
[-C--:B------:R-:W-:Y:S01]  /*daf0*/  HMMA.16816.F32.BF16 R4, R76, R20.reuse, R4 ;  /* 0x000000144c04723c */ /* 0x080fe20000041804 */
[----:B----4-:R-:W-:Y:S03]  /*db00*/  FMUL.FTZ R32, R69, R132 ;  /* 0x0000008445207220 */ /* 0x010fe60000410000 */
[----:B------:R-:W2:Y:S02]  /*db10*/  MUFU.EX2 R0, R0 ;  /* 0x0000000000007308 */ /* 0x000ea40000000800 */
[C---:B--2---:R-:W-:Y:S02]  /*db20*/  FMUL.FTZ R10, R0.reuse, R110 ;  /* 0x0000006e000a7220 */ /* 0x044fe40000410000 */
[C---:B------:R-:W-:Y:S06]  /*db30*/  FMUL.FTZ R11, R0.reuse, R111 ;  /* 0x0000006f000b7220 */ /* 0x040fec0000410000 */
[----:B------:R-:W-:Y:S01]  /*db40*/  MUFU.EX2 R110, R44 ;  /* 0x0000002c006e7308 */ /* 0x000fe20000000800 */
[C---:B------:R-:W-:Y:S01]  /*db50*/  FMUL.FTZ R15, R0.reuse, R115 ;  /* 0x00000073000f7220 */ /* 0x040fe20000410000 */
[----:B------:R-:W-:Y:S01]  /*db60*/  MOV R115, R85 ;  /* 0x0000005500737202 */ /* 0x000fe20000000f00 */
[C---:B------:R-:W-:Y:S02]  /*db70*/  FMUL.FTZ R27, R0.reuse, R127 ;  /* 0x0000007f001b7220 */ /* 0x040fe40000410000 */
[----:B------:R-:W-:Y:S01]  /*db80*/  IMAD.MOV.U32 R127, RZ, RZ, R80 ;  /* 0x000000ffff7f7224 */ /* 0x000fe200078e0050 */
[C---:B------:R-:W-:Y:S01]  /*db90*/  HMMA.16816.F32.BF16 R8, R64.reuse, R20, R8 ;  /* 0x000000144008723c */ /* 0x040fe20000041808 */
[C---:B------:R-:W-:Y:S01]  /*dba0*/  FMUL.FTZ R14, R0.reuse, R114 ;  /* 0x00000072000e7220 */ /* 0x040fe20000410000 */
[----:B------:R-:W2:Y:S01]  /*dbb0*/  LDSM.16.MT88.4 R80, [R211+0x100] ;  /* 0x00010000d350783b */ /* 0x000ea20000004200 */
[C---:B------:R-:W-:Y:S01]  /*dbc0*/  FMUL.FTZ R26, R0.reuse, R126 ;  /* 0x0000007e001a7220 */ /* 0x040fe20000410000 */
[----:B------:R-:W-:Y:S01]  /*dbd0*/  MOV R126, R31 ;  /* 0x0000001f007e7202 */ /* 0x000fe20000000f00 */
[----:B------:R3:W-:Y:S01]  /*dbe0*/  MUFU.EX2 R111, R28 ;  /* 0x0000001c006f7308 */ /* 0x0007e20000000800 */
[C---:B------:R-:W-:Y:S02]  /*dbf0*/  FMUL.FTZ R30, R0.reuse, R130 ;  /* 0x00000082001e7220 */ /* 0x040fe40000410000 */
[-C--:B------:R-:W-:Y:S01]  /*dc00*/  HMMA.16816.F32.BF16 R12, R64, R22.reuse, R12 ;  /* 0x00000016400c723c */ /* 0x080fe2000004180c */
[----:B------:R-:W-:Y:S03]  /*dc10*/  FFMA.FTZ R20, R47, c[0x0][0x2d0], -R74 ;  /* 0x0000b4002f147a23 */ /* 0x000fe6000001084a */
[----:B------:R-:W-:Y:S02]  /*dc20*/  IMAD.MOV.U32 R130, RZ, RZ, R33 ;  /* 0x000000ffff827224 */ /* 0x000fe400078e0021 */
[C---:B------:R-:W-:Y:S01]  /*dc30*/  FMUL.FTZ R33, R69.reuse, R133 ;  /* 0x0000008545217220 */ /* 0x040fe20000410000 */
[----:B------:R4:W-:Y:S01]  /*dc40*/  MUFU.EX2 R112, R20 ;  /* 0x0000001400707308 */ /* 0x0009e20000000800 */
[C---:B------:R-:W-:Y:S01]  /*dc50*/  HMMA.16816.F32.BF16 R16, R76.reuse, R22, R16 ;  /* 0x000000164c10723c */ /* 0x040fe20000041810 */
[C---:B------:R-:W-:Y:S01]  /*dc60*/  FMUL.FTZ R21, R69.reuse, R121 ;  /* 0x0000007945157220 */ /* 0x040fe20000410000 */
[----:B------:R-:W-:Y:S02]  /*dc70*/  LDSM.16.MT88.4 R132, [R212+0x2900] ;  /* 0x00290000d484783b */ /* 0x000fe40000004200 */
[C---:B------:R-:W-:Y:S01]  /*dc80*/  FMUL.FTZ R31, R0.reuse, R131 ;  /* 0x00000083001f7220 */ /* 0x040fe20000410000 */
[----:B------:R-:W-:Y:S01]  /*dc90*/  MOV R121, R60 ;  /* 0x0000003c00797202 */ /* 0x000fe20000000f00 */
[----:B------:R-:W-:Y:S01]  /*dca0*/  FMUL.FTZ R42, R0, R142 ;  /* 0x0000008e002a7220 */ /* 0x000fe20000410000 */
[----:B------:R-:W-:Y:S01]  /*dcb0*/  MOV R131, R63 ;  /* 0x0000003f00837202 */ /* 0x000fe20000000f00 */
[C---:B------:R-:W-:Y:S01]  /*dcc0*/  FMUL.FTZ R22, R68.reuse, R122 ;  /* 0x0000007a44167220 */ /* 0x040fe20000410000 */
[----:B------:R5:W-:Y:S03]  /*dcd0*/  MUFU.EX2 R114, R40 ;  /* 0x0000002800727308 */ /* 0x000be60000000800 */
[----:B------:R-:W-:Y:S02]  /*dce0*/  FMUL.FTZ R23, R68, R123 ;  /* 0x0000007b44177220 */ /* 0x000fe40000410000 */
[----:B---3--:R-:W-:Y:S02]  /*dcf0*/  FMUL.FTZ R28, R2, R128 ;  /* 0x00000080021c7220 */ /* 0x008fe40000410000 */
[----:B------:R-:W-:Y:S02]  /*dd00*/  FMUL.FTZ R43, R0, R143 ;  /* 0x0000008f002b7220 */ /* 0x000fe40000410000 */
[----:B------:R-:W-:Y:S01]  /*dd10*/  FMUL.FTZ R44, R2, R144 ;  /* 0x00000090022c7220 */ /* 0x000fe20000410000 */
[----:B------:R3:W-:Y:S01]  /*dd20*/  MUFU.EX2 R122, R48 ;  /* 0x00000030007a7308 */ /* 0x0007e20000000800 */
[C---:B------:R-:W-:Y:S02]  /*dd30*/  FMUL.FTZ R46, R0.reuse, R146 ;  /* 0x00000092002e7220 */ /* 0x040fe40000410000 */
[----:B------:R-:W-:Y:S02]  /*dd40*/  FMUL.FTZ R47, R0, R147 ;  /* 0x00000093002f7220 */ /* 0x000fe40000410000 */
[----:B----4-:R-:W-:Y:S02]  /*dd50*/  FMUL.FTZ R20, R69, R120 ;  /* 0x0000007845147220 */ /* 0x010fe40000410000 */
[----:B------:R-:W-:Y:S02]  /*dd60*/  IMAD.MOV.U32 R120, RZ, RZ, R84 ;  /* 0x000000ffff787224 */ /* 0x000fe400078e0054 */
[----:B------:R-:W4:Y:S01]  /*dd70*/  LDSM.16.MT88.4 R84, [R209+0x900] ;  /* 0x00090000d154783b */ /* 0x000f220000004200 */
[----:B------:R1:W-:Y:S01]  /*dd80*/  MUFU.EX2 R123, R58 ;  /* 0x0000003a007b7308 */ /* 0x0003e20000000800 */
[----:B------:R-:W-:Y:S01]  /*dd90*/  FMUL.FTZ R60, R2, R160 ;  /* 0x000000a0023c7220 */ /* 0x000fe20000410000 */
[-C--:B------:R-:W-:Y:S01]  /*dda0*/  HMMA.16816.F32.BF16 R20, R76, R36.reuse, R20 ;  /* 0x000000244c14723c */ /* 0x080fe20000041814 */
[----:B------:R-:W-:Y:S01]  /*ddb0*/  FMUL.FTZ R62, R0, R162 ;  /* 0x000000a2003e7220 */ /* 0x000fe20000410000 */
[----:B------:R-:W-:Y:S01]  /*ddc0*/  MOV R162, R92 ;  /* 0x0000005c00a27202 */ /* 0x000fe20000000f00 */
[----:B------:R-:W-:Y:S02]  /*ddd0*/  FFMA.FTZ R92, R95, c[0x0][0x2d0], -R75 ;  /* 0x0000b4005f5c7a23 */ /* 0x000fe4000001084b */
[----:B-----5:R-:W-:Y:S02]  /*dde0*/  FMUL.FTZ R40, R2, R140 ;  /* 0x0000008c02287220 */ /* 0x020fe40000410000 */
[----:B------:R-:W-:Y:S01]  /*ddf0*/  FMUL.FTZ R63, R0, R163 ;  /* 0x000000a3003f7220 */ /* 0x000fe20000410000 */
[C---:B------:R-:W-:Y:S01]  /*de00*/  HMMA.16816.F32.BF16 R24, R64.reuse, R36, R24 ;  /* 0x000000244018723c */ /* 0x040fe20000041818 */
[----:B------:R-:W-:Y:S03]  /*de10*/  IMAD.MOV.U32 R160, RZ, RZ, R61 ;  /* 0x000000ffffa07224 */ /* 0x000fe600078e003d */
[----:B---3--:R-:W-:Y:S01]  /*de20*/  FMUL.FTZ R48, R69, R148 ;  /* 0x0000009445307220 */ /* 0x008fe20000410000 */
[----:B------:R-:W-:Y:S01]  /*de30*/  MOV R148, R93 ;  /* 0x0000005d00947202 */ /* 0x000fe20000000f00 */
[----:B------:R-:W-:Y:S02]  /*de40*/  FMUL.FTZ R61, R2, R161 ;  /* 0x000000a1023d7220 */ /* 0x000fe40000410000 */
[-C--:B------:R-:W-:Y:S01]  /*de50*/  HMMA.16816.F32.BF16 R28, R64, R38.reuse, R28 ;  /* 0x00000026401c723c */ /* 0x080fe2000004181c */
[----:B------:R-:W-:Y:S03]  /*de60*/  FFMA.FTZ R36, R49, c[0x0][0x2d0], -R96 ;  /* 0x0000b40031247a23 */ /* 0x000fe60000010860 */
[C---:B------:R-:W-:Y:S01]  /*de70*/  FMUL.FTZ R37, R69.reuse, R137 ;  /* 0x0000008945257220 */ /* 0x040fe20000410000 */
[----:B------:R3:W-:Y:S01]  /*de80*/  MUFU.EX2 R128, R36 ;  /* 0x0000002400807308 */ /* 0x0007e20000000800 */
[C---:B------:R-:W-:Y:S02]  /*de90*/  FMUL.FTZ R49, R69.reuse, R149 ;  /* 0x0000009545317220 */ /* 0x040fe40000410000 */
[C---:B------:R-:W-:Y:S01]  /*dea0*/  HMMA.16816.F32.BF16 R32, R76.reuse, R38, R32 ;  /* 0x000000264c20723c */ /* 0x040fe20000041820 */
[----:B------:R-:W-:Y:S03]  /*deb0*/  IMAD.MOV.U32 R149, RZ, RZ, R59 ;  /* 0x000000ffff957224 */ /* 0x000fe600078e003b */
[C---:B-1----:R-:W-:Y:S02]  /*dec0*/  FMUL.FTZ R58, R0.reuse, R158 ;  /* 0x0000009e003a7220 */ /* 0x042fe40000410000 */
[----:B------:R-:W-:Y:S02]  /*ded0*/  FMUL.FTZ R59, R0, R159 ;  /* 0x0000009f003b7220 */ /* 0x000fe40000410000 */
[C---:B------:R-:W-:Y:S02]  /*dee0*/  FMUL.FTZ R38, R68.reuse, R138 ;  /* 0x0000008a44267220 */ /* 0x040fe40000410000 */
[----:B------:R-:W-:Y:S02]  /*def0*/  MUFU.EX2 R138, R92 ;  /* 0x0000005c008a7308 */ /* 0x000fe40000000800 */
[----:B------:R-:W-:Y:S02]  /*df00*/  FMUL.FTZ R39, R68, R139 ;  /* 0x0000008b44277220 */ /* 0x000fe40000410000 */
[C---:B---3--:R-:W-:Y:S07]  /*df10*/  FMUL.FTZ R36, R69.reuse, R136 ;  /* 0x0000008845247220 */ /* 0x048fee0000410000 */
[-C--:B------:R-:W-:Y:S08]  /*df20*/  HMMA.16816.F32.BF16 R36, R76, R52.reuse, R36 ;  /* 0x000000344c24723c */ /* 0x080ff00000041824 */
[C---:B------:R-:W-:Y:S07]  /*df30*/  HMMA.16816.F32.BF16 R40, R64.reuse, R52, R40 ;  /* 0x000000344028723c */ /* 0x040fee0000041828 */
[--C-:B------:R-:W-:Y:S01]  /*df40*/  FFMA.FTZ R52, R56, c[0x0][0x2d0], -R97.reuse ;  /* 0x0000b40038347a23 */ /* 0x100fe20000010861 */
[-C--:B------:R-:W-:Y:S01]  /*df50*/  HMMA.16816.F32.BF16 R44, R64, R54.reuse, R44 ;  /* 0x00000036402c723c */ /* 0x080fe2000004182c */
[----:B------:R-:W-:Y:S02]  /*df60*/  FMUL.FTZ R56, R2, R156 ;  /* 0x0000009c02387220 */ /* 0x000fe40000410000 */
[----:B------:R1:W3:Y:S01]  /*df70*/  MUFU.EX2 R113, R52 ;  /* 0x0000003400717308 */ /* 0x0002e20000000800 */
[C---:B------:R-:W-:Y:S04]  /*df80*/  FMUL.FTZ R53, R69.reuse, R153 ;  /* 0x0000009945357220 */ /* 0x040fe80000410000 */
[C---:B------:R-:W-:Y:S07]  /*df90*/  HMMA.16816.F32.BF16 R48, R76.reuse, R54, R48 ;  /* 0x000000364c30723c */ /* 0x040fee0000041830 */
[C---:B------:R-:W-:Y:S02]  /*dfa0*/  FMUL.FTZ R54, R68.reuse, R154 ;  /* 0x0000009a44367220 */ /* 0x040fe40000410000 */
[----:B------:R-:W-:Y:S03]  /*dfb0*/  FMUL.FTZ R55, R68, R155 ;  /* 0x0000009b44377220 */ /* 0x000fe60000410000 */
[----:B-1----:R-:W-:Y:S07]  /*dfc0*/  FMUL.FTZ R52, R69, R152 ;  /* 0x0000009845347220 */ /* 0x002fee0000410000 */
[-C--:B--2---:R-:W-:Y:S08]  /*dfd0*/  HMMA.16816.F32.BF16 R52, R76, R80.reuse, R52 ;  /* 0x000000504c34723c */ /* 0x084ff00000041834 */
[C---:B------:R-:W-:Y:S07]  /*dfe0*/  HMMA.16816.F32.BF16 R56, R64.reuse, R80, R56 ;  /* 0x000000504038723c */ /* 0x040fee0000041838 */
[----:B------:R-:W-:Y:S01]  /*dff0*/  FFMA.FTZ R80, R88, c[0x0][0x2d0], -R97 ;  /* 0x0000b40058507a23 */ /* 0x000fe20000010861 */
[-C--:B------:R-:W-:Y:S01]  /*e000*/  HMMA.16816.F32.BF16 R60, R64, R82.reuse, R60 ;  /* 0x00000052403c723c */ /* 0x080fe2000004183c */
[----:B---3--:R-:W-:Y:S02]  /*e010*/  F2FP.BF16.PACK_AB R81, R123, R113 ;  /* 0x000000717b51723e */ /* 0x008fe400000010ff */
[----:B------:R1:W2:Y:S04]  /*e020*/  MUFU.EX2 R161, R80 ;  /* 0x0000005000a17308 */ /* 0x0002a80000000800 */
[C---:B------:R-:W-:Y:S02]  /*e030*/  FMUL.FTZ R64, R69.reuse, R164 ;  /* 0x000000a445407220 */ /* 0x040fe40000410000 */
[----:B------:R-:W-:Y:S03]  /*e040*/  FMUL.FTZ R65, R69, R165 ;  /* 0x000000a545417220 */ /* 0x000fe60000410000 */
[C---:B------:R-:W-:Y:S02]  /*e050*/  FMUL.FTZ R66, R68.reuse, R166 ;  /* 0x000000a644427220 */ /* 0x040fe40000410000 */
[----:B------:R-:W-:Y:S07]  /*e060*/  FMUL.FTZ R67, R68, R167 ;  /* 0x000000a744437220 */ /* 0x000fee0000410000 */
[----:B------:R-:W-:Y:S01]  /*e070*/  HMMA.16816.F32.BF16 R64, R76, R82, R64 ;  /* 0x000000524c40723c */ /* 0x000fe20000041840 */
[--C-:B-1----:R-:W-:Y:S06]  /*e080*/  FFMA.FTZ R80, R90, c[0x0][0x2d0], -R74.reuse ;  /* 0x0000b4005a507a23 */ /* 0x102fec000001084a */
[----:B------:R-:W-:Y:S01]  /*e090*/  F2FP.BF16.PACK_AB R76, R149, R127 ;  /* 0x0000007f954c723e */ /* 0x000fe200000010ff */
[----:B------:R-:W1:Y:S01]  /*e0a0*/  LDSM.16.MT88.4 R88, [R212+0x900] ;  /* 0x00090000d458783b */ /* 0x000e620000004200 */
[----:B------:R-:W-:Y:S01]  /*e0b0*/  F2FP.BF16.PACK_AB R77, R148, R126 ;  /* 0x0000007e944d723e */ /* 0x000fe200000010ff */
[----:B------:R3:W-:Y:S02]  /*e0c0*/  MUFU.EX2 R106, R80 ;  /* 0x00000050006a7308 */ /* 0x0007e40000000800 */
[----:B------:R-:W-:Y:S02]  /*e0d0*/  F2FP.BF16.PACK_AB R78, R112, R130 ;  /* 0x00000082704e723e */ /* 0x000fe400000010ff */
[----:B------:R-:W-:Y:S02]  /*e0e0*/  F2FP.BF16.PACK_AB R79, R111, R129 ;  /* 0x000000816f4f723e */ /* 0x000fe400000010ff */
[----:B------:R-:W-:Y:S02]  /*e0f0*/  F2FP.BF16.PACK_AB R82, R110, R114 ;  /* 0x000000726e52723e */ /* 0x000fe400000010ff */
[----:B--2---:R-:W-:Y:S03]  /*e100*/  F2FP.BF16.PACK_AB R83, R161, R104 ;  /* 0x00000068a153723e */ /* 0x004fe600000010ff */
[-C--:B----4-:R-:W-:Y:S01]  /*e110*/  HMMA.16816.F32.BF16 R4, R76, R84.reuse, R4 ;  /* 0x000000544c04723c */ /* 0x090fe20000041804 */
[--C-:B---3--:R-:W-:Y:S02]  /*e120*/  FFMA.FTZ R80, R94, c[0x0][0x2d0], -R75.reuse ;  /* 0x0000b4005e507a23 */ /* 0x108fe4000001084b */
[----:B------:R-:W2:Y:S02]  /*e130*/  LDSM.16.MT88.4 R92, [R210+0x900] ;  /* 0x00090000d25c783b */ /* 0x000ea40000004200 */
[----:B------:R3:W-:Y:S02]  /*e140*/  MUFU.EX2 R139, R80 ;  /* 0x00000050008b7308 */ /* 0x0007e40000000800 */
[----:B---3--:R-:W-:Y:S07]  /*e150*/  F2FP.BF16.PACK_AB R80, R128, R124 ;  /* 0x0000007c8050723e */ /* 0x008fee00000010ff */
[C---:B------:R-:W-:Y:S07]  /*e160*/  HMMA.16816.F32.BF16 R8, R80.reuse, R84, R8 ;  /* 0x000000545008723c */ /* 0x040fee0000041808 */
[--C-:B------:R-:W-:Y:S01]  /*e170*/  FFMA.FTZ R84, R176, c[0x0][0x2d0], -R74.reuse ;  /* 0x0000b400b0547a23 */ /* 0x100fe2000001084a */
[-C--:B------:R-:W-:Y:S03]  /*e180*/  HMMA.16816.F32.BF16 R12, R80, R86.reuse, R12 ;  /* 0x00000056500c723c */ /* 0x080fe6000004180c */
[----:B------:R3:W-:Y:S05]  /*e190*/  MUFU.EX2 R163, R84 ;  /* 0x0000005400a37308 */ /* 0x0007ea0000000800 */
[C---:B------:R-:W-:Y:S08]  /*e1a0*/  HMMA.16816.F32.BF16 R16, R76.reuse, R86, R16 ;  /* 0x000000564c10723c */ /* 0x040ff00000041810 */
[-C--:B-1----:R-:W-:Y:S08]  /*e1b0*/  HMMA.16816.F32.BF16 R20, R76, R88.reuse, R20 ;  /* 0x000000584c14723c */ /* 0x082ff00000041814 */
[C---:B------:R-:W-:Y:S01]  /*e1c0*/  HMMA.16816.F32.BF16 R24, R80.reuse, R88, R24 ;  /* 0x000000585018723c */ /* 0x040fe20000041818 */
[----:B---3--:R-:W-:Y:S06]  /*e1d0*/  FFMA.FTZ R84, R177, c[0x0][0x2d0], -R74 ;  /* 0x0000b400b1547a23 */ /* 0x008fec000001084a */
[--C-:B------:R-:W-:Y:S01]  /*e1e0*/  FFMA.FTZ R88, R170, c[0x0][0x2d0], -R96.reuse ;  /* 0x0000b400aa587a23 */ /* 0x100fe20000010860 */
[-C--:B------:R-:W-:Y:S01]  /*e1f0*/  HMMA.16816.F32.BF16 R28, R80, R90.reuse, R28 ;  /* 0x0000005a501c723c */ /* 0x080fe2000004181c */
[----:B------:R1:W-:Y:S07]  /*e200*/  MUFU.EX2 R125, R84 ;  /* 0x00000054007d7308 */ /* 0x0003ee0000000800 */
[C---:B------:R-:W-:Y:S03]  /*e210*/  HMMA.16816.F32.BF16 R32, R76.reuse, R90, R32 ;  /* 0x0000005a4c20723c */ /* 0x040fe60000041820 */
[----:B------:R3:W-:Y:S05]  /*e220*/  MUFU.EX2 R136, R88 ;  /* 0x0000005800887308 */ /* 0x0007ea0000000800 */
[-C--:B--2---:R-:W-:Y:S08]  /*e230*/  HMMA.16816.F32.BF16 R36, R76, R92.reuse, R36 ;  /* 0x0000005c4c24723c */ /* 0x084ff00000041824 */
[C---:B------:R-:W-:Y:S01]  /*e240*/  HMMA.16816.F32.BF16 R40, R80.reuse, R92, R40 ;  /* 0x0000005c5028723c */ /* 0x040fe20000041828 */
[----:B-1----:R-:W-:Y:S04]  /*e250*/  FFMA.FTZ R84, R171, c[0x0][0x2d0], -R75 ;  /* 0x0000b400ab547a23 */ /* 0x002fe8000001084b */
[----:B------:R1:W-:Y:S02]  /*e260*/  MUFU.EX2 R251, R84 ;  /* 0x0000005400fb7308 */ /* 0x0003e40000000800 */
[----:B------:R-:W-:Y:S01]  /*e270*/  FFMA.FTZ R92, R168, c[0x0][0x2d0], -R97 ;  /* 0x0000b400a85c7a23 */ /* 0x000fe20000010861 */
[-C--:B------:R-:W-:Y:S01]  /*e280*/  HMMA.16816.F32.BF16 R44, R80, R94.reuse, R44 ;  /* 0x0000005e502c723c */ /* 0x080fe2000004182c */
[--C-:B---3--:R-:W-:Y:S06]  /*e290*/  FFMA.FTZ R88, R173, c[0x0][0x2d0], -R96.reuse ;  /* 0x0000b400ad587a23 */ /* 0x108fec0000010860 */
[----:B------:R2:W-:Y:S01]  /*e2a0*/  MUFU.EX2 R239, R92 ;  /* 0x0000005c00ef7308 */ /* 0x0005e20000000800 */
[C---:B------:R-:W-:Y:S09]  /*e2b0*/  HMMA.16816.F32.BF16 R48, R76.reuse, R94, R48 ;  /* 0x0000005e4c30723c */ /* 0x040ff20000041830 */
[----:B------:R3:W-:Y:S03]  /*e2c0*/  MUFU.EX2 R142, R88 ;  /* 0x00000058008e7308 */ /* 0x0007e60000000800 */
[----:B-1----:R-:W-:Y:S07]  /*e2d0*/  FFMA.FTZ R84, R174, c[0x0][0x2d0], -R75 ;  /* 0x0000b400ae547a23 */ /* 0x002fee000001084b */
[----:B------:R1:W-:Y:S01]  /*e2e0*/  MUFU.EX2 R143, R84 ;  /* 0x00000054008f7308 */ /* 0x0003e20000000800 */
[----:B--2---:R-:W-:Y:S09]  /*e2f0*/  FFMA.FTZ R92, R169, c[0x0][0x2d0], -R97 ;  /* 0x0000b400a95c7a23 */ /* 0x004ff20000010861 */
[----:B------:R2:W-:Y:S01]  /*e300*/  MUFU.EX2 R237, R92 ;  /* 0x0000005c00ed7308 */ /* 0x0005e20000000800 */
[--C-:B---3--:R-:W-:Y:S09]  /*e310*/  FFMA.FTZ R88, R175, c[0x0][0x2d0], -R96.reuse ;  /* 0x0000b400af587a23 */ /* 0x108ff20000010860 */
[----:B------:R3:W4:Y:S01]  /*e320*/  MUFU.EX2 R141, R88 ;  /* 0x00000058008d7308 */ /* 0x0007220000000800 */
[----:B-1----:R-:W-:Y:S09]  /*e330*/  FFMA.FTZ R84, R99, c[0x0][0x2d0], -R96 ;  /* 0x0000b40063547a23 */ /* 0x002ff20000010860 */
[----:B------:R1:W-:Y:S01]  /*e340*/  MUFU.EX2 R137, R84 ;  /* 0x0000005400897308 */ /* 0x0003e20000000800 */
[----:B--2---:R-:W-:Y:S09]  /*e350*/  FFMA.FTZ R92, R182, c[0x0][0x2d0], -R75 ;  /* 0x0000b400b65c7a23 */ /* 0x004ff2000001084b */
[----:B------:R2:W-:Y:S01]  /*e360*/  MUFU.EX2 R145, R92 ;  /* 0x0000005c00917308 */ /* 0x0005e20000000800 */
[--C-:B---3--:R-:W-:Y:S09]  /*e370*/  FFMA.FTZ R88, R178, c[0x0][0x2d0], -R74.reuse ;  /* 0x0000b400b2587a23 */ /* 0x108ff2000001084a */
[----:B------:R3:W-:Y:S01]  /*e380*/  MUFU.EX2 R249, R88 ;  /* 0x0000005800f97308 */ /* 0x0007e20000000800 */
[----:B-1----:R-:W1:Y:S08]  /*e390*/  LDSM.16.MT88.4 R84, [R211+0x900] ;  /* 0x00090000d354783b */ /* 0x002e700000004200 */
[----:B--2---:R-:W-:Y:S01]  /*e3a0*/  LDSM.16.MT88.4 R92, [R210+0x1100] ;  /* 0x00110000d25c783b */ /* 0x004fe20000004200 */
[--C-:B---3--:R-:W-:Y:S04]  /*e3b0*/  FFMA.FTZ R88, R98, c[0x0][0x2d0], -R97.reuse ;  /* 0x0000b40062587a23 */ /* 0x108fe80000010861 */
[----:B------:R2:W3:Y:S01]  /*e3c0*/  MUFU.EX2 R140, R88 ;  /* 0x00000058008c7308 */ /* 0x0004e20000000800 */
[-C--:B-1----:R-:W-:Y:S08]  /*e3d0*/  HMMA.16816.F32.BF16 R52, R76, R84.reuse, R52 ;  /* 0x000000544c34723c */ /* 0x082ff00000041834 */
[C---:B------:R-:W-:Y:S01]  /*e3e0*/  HMMA.16816.F32.BF16 R56, R80.reuse, R84, R56 ;  /* 0x000000545038723c */ /* 0x040fe20000041838 */
[----:B--2---:R-:W1:Y:S06]  /*e3f0*/  LDSM.16.MT88.4 R88, [R209+0x1100] ;  /* 0x00110000d158783b */ /* 0x004e6c0000004200 */
[----:B------:R-:W-:Y:S01]  /*e400*/  FFMA.FTZ R84, R172, c[0x0][0x2d0], -R97 ;  /* 0x0000b400ac547a23 */ /* 0x000fe20000010861 */
[-C--:B------:R-:W-:Y:S03]  /*e410*/  HMMA.16816.F32.BF16 R60, R80, R86.reuse, R60 ;  /* 0x00000056503c723c */ /* 0x080fe6000004183c */
[----:B------:R2:W5:Y:S04]  /*e420*/  MUFU.EX2 R236, R84 ;  /* 0x0000005400ec7308 */ /* 0x0005680000000800 */
[--C-:B------:R-:W-:Y:S01]  /*e430*/  FFMA.FTZ R80, R183, c[0x0][0x2d0], -R74.reuse ;  /* 0x0000b400b7507a23 */ /* 0x100fe2000001084a */
[----:B------:R-:W-:Y:S01]  /*e440*/  HMMA.16816.F32.BF16 R64, R76, R86, R64 ;  /* 0x000000564c40723c */ /* 0x000fe20000041840 */
[----:B----4-:R-:W-:Y:S03]  /*e450*/  F2FP.BF16.PACK_AB R82, R141, R142 ;  /* 0x0000008e8d52723e */ /* 0x010fe600000010ff */
[----:B---3--:R-:W-:Y:S01]  /*e460*/  F2FP.BF16.PACK_AB R81, R239, R140 ;  /* 0x0000008cef51723e */ /* 0x008fe200000010ff */
[----:B------:R3:W-:Y:S02]  /*e470*/  MUFU.EX2 R147, R80 ;  /* 0x0000005000937308 */ /* 0x0007e40000000800 */
[----:B------:R-:W-:Y:S02]  /*e480*/  F2FP.BF16.PACK_AB R76, R106, R122 ;  /* 0x0000007a6a4c723e */ /* 0x000fe400000010ff */
[----:B------:R-:W-:Y:S03]  /*e490*/  F2FP.BF16.PACK_AB R77, R138, R139 ;  /* 0x0000008b8a4d723e */ /* 0x000fe600000010ff */
[----:B------:R-:W-:Y:S02]  /*e4a0*/  F2FP.BF16.PACK_AB R78, R125, R163 ;  /* 0x000000a37d4e723e */ /* 0x000fe400000010ff */
[----:B------:R-:W-:Y:S01]  /*e4b0*/  F2FP.BF16.PACK_AB R79, R143, R251 ;  /* 0x000000fb8f4f723e */ /* 0x000fe200000010ff */
[----:B--2---:R-:W2:Y:S01]  /*e4c0*/  LDSM.16.MT88.4 R84, [R212+0x1100] ;  /* 0x00110000d454783b */ /* 0x004ea20000004200 */
[----:B-----5:R-:W-:Y:S05]  /*e4d0*/  F2FP.BF16.PACK_AB R83, R236, R237 ;  /* 0x000000edec53723e */ /* 0x020fea00000010ff */
[-C--:B-1----:R-:W-:Y:S01]  /*e4e0*/  HMMA.16816.F32.BF16 R4, R76, R88.reuse, R4 ;  /* 0x000000584c04723c */ /* 0x082fe20000041804 */
[--C-:B---3--:R-:W-:Y:S04]  /*e4f0*/  FFMA.FTZ R80, R179, c[0x0][0x2d0], -R75.reuse ;  /* 0x0000b400b3507a23 */ /* 0x108fe8000001084b */
[----:B------:R1:W-:Y:S02]  /*e500*/  MUFU.EX2 R146, R80 ;  /* 0x0000005000927308 */ /* 0x0003e40000000800 */
[----:B-1----:R-:W-:Y:S07]  /*e510*/  F2FP.BF16.PACK_AB R80, R136, R137 ;  /* 0x000000898850723e */ /* 0x002fee00000010ff */
[C---:B------:R-:W-:Y:S07]  /*e520*/  HMMA.16816.F32.BF16 R8, R80.reuse, R88, R8 ;  /* 0x000000585008723c */ /* 0x040fee0000041808 */
[--C-:B------:R-:W-:Y:S01]  /*e530*/  FFMA.FTZ R88, R195, c[0x0][0x2d0], -R74.reuse ;  /* 0x0000b400c3587a23 */ /* 0x100fe2000001084a */
[-C--:B------:R-:W-:Y:S03]  /*e540*/  HMMA.16816.F32.BF16 R12, R80, R90.reuse, R12 ;  /* 0x0000005a500c723c */ /* 0x080fe6000004180c */
[----:B------:R1:W-:Y:S05]  /*e550*/  MUFU.EX2 R235, R88 ;  /* 0x0000005800eb7308 */ /* 0x0003ea0000000800 */
[C---:B------:R-:W-:Y:S08]  /*e560*/  HMMA.16816.F32.BF16 R16, R76.reuse, R90, R16 ;  /* 0x0000005a4c10723c */ /* 0x040ff00000041810 */
[-C--:B--2---:R-:W-:Y:S08]  /*e570*/  HMMA.16816.F32.BF16 R20, R76, R84.reuse, R20 ;  /* 0x000000544c14723c */ /* 0x084ff00000041814 */
[C---:B------:R-:W-:Y:S01]  /*e580*/  HMMA.16816.F32.BF16 R24, R80.reuse, R84, R24 ;  /* 0x000000545018723c */ /* 0x040fe20000041818 */
[----:B-1----:R-:W-:Y:S06]  /*e590*/  FFMA.FTZ R88, R196, c[0x0][0x2d0], -R74 ;  /* 0x0000b400c4587a23 */ /* 0x002fec000001084a */
[--C-:B------:R-:W-:Y:S01]  /*e5a0*/  FFMA.FTZ R84, R186, c[0x0][0x2d0], -R96.reuse ;  /* 0x0000b400ba547a23 */ /* 0x100fe20000010860 */
[-C--:B------:R-:W-:Y:S01]  /*e5b0*/  HMMA.16816.F32.BF16 R28, R80, R86.reuse, R28 ;  /* 0x00000056501c723c */ /* 0x080fe2000004181c */
[----:B------:R1:W-:Y:S07]  /*e5c0*/  MUFU.EX2 R196, R88 ;  /* 0x0000005800c47308 */ /* 0x0003ee0000000800 */
[C---:B------:R-:W-:Y:S03]  /*e5d0*/  HMMA.16816.F32.BF16 R32, R76.reuse, R86, R32 ;  /* 0x000000564c20723c */ /* 0x040fe60000041820 */
[----:B------:R2:W-:Y:S05]  /*e5e0*/  MUFU.EX2 R144, R84 ;  /* 0x0000005400907308 */ /* 0x0005ea0000000800 */
[-C--:B------:R-:W-:Y:S08]  /*e5f0*/  HMMA.16816.F32.BF16 R36, R76, R92.reuse, R36 ;  /* 0x0000005c4c24723c */ /* 0x080ff00000041824 */
[C---:B------:R-:W-:Y:S01]  /*e600*/  HMMA.16816.F32.BF16 R40, R80.reuse, R92, R40 ;  /* 0x0000005c5028723c */ /* 0x040fe20000041828 */
[----:B-1----:R-:W-:Y:S04]  /*e610*/  FFMA.FTZ R88, R189, c[0x0][0x2d0], -R75 ;  /* 0x0000b400bd587a23 */ /* 0x002fe8000001084b */
[----:B------:R1:W-:Y:S02]  /*e620*/  MUFU.EX2 R195, R88 ;  /* 0x0000005800c37308 */ /* 0x0003e40000000800 */
[----:B------:R-:W-:Y:S01]  /*e630*/  FFMA.FTZ R92, R184, c[0x0][0x2d0], -R97 ;  /* 0x0000b400b85c7a23 */ /* 0x000fe20000010861 */
[-C--:B------:R-:W-:Y:S01]  /*e640*/  HMMA.16816.F32.BF16 R44, R80, R94.reuse, R44 ;  /* 0x0000005e502c723c */ /* 0x080fe2000004182c */
[----:B------:R-:W-:Y:S03]  /*e650*/  MOV R184, R101 ;  /* 0x0000006500b87202 */ /* 0x000fe60000000f00 */
[--C-:B--2---:R-:W-:Y:S03]  /*e660*/  FFMA.FTZ R84, R188, c[0x0][0x2d0], -R96.reuse ;  /* 0x0000b400bc547a23 */ /* 0x104fe60000010860 */
[----:B------:R2:W-:Y:S01]  /*e670*/  MUFU.EX2 R155, R92 ;  /* 0x0000005c009b7308 */ /* 0x0005e20000000800 */
[C---:B------:R-:W-:Y:S09]  /*e680*/  HMMA.16816.F32.BF16 R48, R76.reuse, R94, R48 ;  /* 0x0000005e4c30723c */ /* 0x040ff20000041830 */
[----:B------:R3:W-:Y:S03]  /*e690*/  MUFU.EX2 R189, R84 ;  /* 0x0000005400bd7308 */ /* 0x0007e60000000800 */
[----:B-1----:R-:W-:Y:S07]  /*e6a0*/  FFMA.FTZ R88, R192, c[0x0][0x2d0], -R75 ;  /* 0x0000b400c0587a23 */ /* 0x002fee000001084b */
[----:B------:R1:W-:Y:S01]  /*e6b0*/  MUFU.EX2 R192, R88 ;  /* 0x0000005800c07308 */ /* 0x0003e20000000800 */
[----:B--2---:R-:W-:Y:S09]  /*e6c0*/  FFMA.FTZ R92, R185, c[0x0][0x2d0], -R97 ;  /* 0x0000b400b95c7a23 */ /* 0x004ff20000010861 */
[----:B------:R2:W-:Y:S01]  /*e6d0*/  MUFU.EX2 R154, R92 ;  /* 0x0000005c009a7308 */ /* 0x0005e20000000800 */
[--C-:B---3--:R-:W-:Y:S01]  /*e6e0*/  FFMA.FTZ R84, R190, c[0x0][0x2d0], -R96.reuse ;  /* 0x0000b400be547a23 */ /* 0x108fe20000010860 */
[----:B------:R-:W-:Y:S08]  /*e6f0*/  MOV R190, R103 ;  /* 0x0000006700be7202 */ /* 0x000ff00000000f00 */
[----:B------:R3:W-:Y:S01]  /*e700*/  MUFU.EX2 R186, R84 ;  /* 0x0000005400ba7308 */ /* 0x0007e20000000800 */
[----:B-1----:R-:W1:Y:S01]  /*e710*/  LDSM.16.MT88.4 R88, [R211+0x1100] ;  /* 0x00110000d358783b */ /* 0x002e620000004200 */
[----:B--2---:R-:W-:Y:S01]  /*e720*/  FFMA.FTZ R92, R203, c[0x0][0x2d0], -R75 ;  /* 0x0000b400cb5c7a23 */ /* 0x004fe2000001084b */
[----:B------:R-:W-:Y:S07]  /*e730*/  MOV R203, R113 ;  /* 0x0000007100cb7202 */ /* 0x000fee0000000f00 */
[----:B------:R2:W-:Y:S01]  /*e740*/  MUFU.EX2 R178, R92 ;  /* 0x0000005c00b27308 */ /* 0x0005e20000000800 */
[----:B---3--:R-:W-:Y:S02]  /*e750*/  FFMA.FTZ R84, R193, c[0x0][0x2d0], -R96 ;  /* 0x0000b400c1547a23 */ /* 0x008fe40000010860 */
[----:B------:R-:W-:Y:S07]  /*e760*/  IMAD.MOV.U32 R193, RZ, RZ, R102 ;  /* 0x000000ffffc17224 */ /* 0x000fee00078e0066 */
[----:B------:R3:W4:Y:S01]  /*e770*/  MUFU.EX2 R188, R84 ;  /* 0x0000005400bc7308 */ /* 0x0007220000000800 */
[----:B--2---:R-:W-:Y:S01]  /*e780*/  LDSM.16.MT88.4 R92, [R210+0x1900] ;  /* 0x00190000d25c783b */ /* 0x004fe20000004200 */
[-C--:B-1----:R-:W-:Y:S08]  /*e790*/  HMMA.16816.F32.BF16 R52, R76, R88.reuse, R52 ;  /* 0x000000584c34723c */ /* 0x082ff00000041834 */
[C---:B------:R-:W-:Y:S01]  /*e7a0*/  HMMA.16816.F32.BF16 R56, R80.reuse, R88, R56 ;  /* 0x000000585038723c */ /* 0x040fe20000041838 */
[----:B---3--:R-:W-:Y:S02]  /*e7b0*/  FFMA.FTZ R84, R198, c[0x0][0x2d0], -R74 ;  /* 0x0000b400c6547a23 */ /* 0x008fe4000001084a */
[----:B------:R-:W2:Y:S02]  /*e7c0*/  LDL.LU R198, [R1+0x18] ;  /* 0x0000180001c67983 */ /* 0x000ea40000300800 */
[----:B------:R1:W-:Y:S02]  /*e7d0*/  MUFU.EX2 R183, R84 ;  /* 0x0000005400b77308 */ /* 0x0003e40000000800 */
[----:B------:R-:W3:Y:S01]  /*e7e0*/  LDL.LU R185, [R1+0x14] ;  /* 0x0000140001b97983 */ /* 0x000ee20000300800 */
[-C--:B------:R-:W-:Y:S01]  /*e7f0*/  HMMA.16816.F32.BF16 R60, R80, R90.reuse, R60 ;  /* 0x0000005a503c723c */ /* 0x080fe2000004183c */
[----:B------:R-:W-:Y:S03]  /*e800*/  FFMA.FTZ R88, R187, c[0x0][0x2d0], -R97 ;  /* 0x0000b400bb587a23 */ /* 0x000fe60000010861 */
[----:B------:R-:W-:Y:S03]  /*e810*/  IMAD.MOV.U32 R187, RZ, RZ, R100 ;  /* 0x000000ffffbb7224 */ /* 0x000fe600078e0064 */
[--C-:B------:R-:W-:Y:S01]  /*e820*/  FFMA.FTZ R80, R205, c[0x0][0x2d0], -R74.reuse ;  /* 0x0000b400cd507a23 */ /* 0x100fe2000001084a */
[----:B------:R-:W-:Y:S01]  /*e830*/  HMMA.16816.F32.BF16 R64, R76, R90, R64 ;  /* 0x0000005a4c40723c */ /* 0x000fe20000041840 */
[----:B----4-:R-:W-:Y:S02]  /*e840*/  F2FP.BF16.PACK_AB R82, R188, R186 ;  /* 0x000000babc52723e */ /* 0x010fe400000010ff */
[----:B------:R4:W-:Y:S01]  /*e850*/  MUFU.EX2 R179, R80 ;  /* 0x0000005000b37308 */ /* 0x0009e20000000800 */
[----:B------:R-:W-:Y:S03]  /*e860*/  IMAD.MOV.U32 R205, RZ, RZ, R111 ;  /* 0x000000ffffcd7224 */ /* 0x000fe600078e006f */
[----:B------:R-:W-:Y:S02]  /*e870*/  F2FP.BF16.PACK_AB R76, R147, R249 ;  /* 0x000000f9934c723e */ /* 0x000fe400000010ff */
[----:B------:R-:W-:Y:S03]  /*e880*/  F2FP.BF16.PACK_AB R77, R145, R146 ;  /* 0x00000092914d723e */ /* 0x000fe600000010ff */
[----:B------:R-:W-:Y:S01]  /*e890*/  F2FP.BF16.PACK_AB R78, R196, R235 ;  /* 0x000000ebc44e723e */ /* 0x000fe200000010ff */
[----:B-1----:R-:W-:Y:S01]  /*e8a0*/  FFMA.FTZ R84, R181, c[0x0][0x2d0], -R97 ;  /* 0x0000b400b5547a23 */ /* 0x002fe20000010861 */
[----:B------:R-:W-:Y:S01]  /*e8b0*/  F2FP.BF16.PACK_AB R79, R192, R195 ;  /* 0x000000c3c04f723e */ /* 0x000fe200000010ff */
[----:B------:R-:W1:Y:S10]  /*e8c0*/  MUFU.EX2 R181, R88 ;  /* 0x0000005800b57308 */ /* 0x000e740000000800 */
[----:B------:R5:W5:Y:S01]  /*e8d0*/  MUFU.EX2 R182, R84 ;  /* 0x0000005400b67308 */ /* 0x000b620000000800 */
[--C-:B----4-:R-:W-:Y:S01]  /*e8e0*/  FFMA.FTZ R80, R200, c[0x0][0x2d0], -R75.reuse ;  /* 0x0000b400c8507a23 */ /* 0x110fe2000001084b */
[----:B------:R-:W-:Y:S08]  /*e8f0*/  MOV R200, R112 ;  /* 0x0000007000c87202 */ /* 0x000ff00000000f00 */
[----:B------:R4:W-:Y:S01]  /*e900*/  MUFU.EX2 R153, R80 ;  /* 0x0000005000997308 */ /* 0x0009e20000000800 */
[----:B-1----:R-:W-:Y:S01]  /*e910*/  F2FP.BF16.PACK_AB R83, R181, R154 ;  /* 0x0000009ab553723e */ /* 0x002fe200000010ff */
[----:B------:R-:W-:Y:S08]  /*e920*/  LDSM.16.MT88.4 R88, [R212+0x1900] ;  /* 0x00190000d458783b */ /* 0x000ff00000004200 */
[----:B-----5:R-:W1:Y:S01]  /*e930*/  LDSM.16.MT88.4 R84, [R209+0x1900] ;  /* 0x00190000d154783b */ /* 0x020e620000004200 */
[----:B------:R-:W-:Y:S02]  /*e940*/  F2FP.BF16.PACK_AB R81, R155, R182 ;  /* 0x000000b69b51723e */ /* 0x000fe400000010ff */
[----:B----4-:R-:W-:Y:S01]  /*e950*/  F2FP.BF16.PACK_AB R80, R189, R144 ;  /* 0x00000090bd50723e */ /* 0x010fe200000010ff */
[-C--:B-1----:R-:W-:Y:S08]  /*e960*/  HMMA.16816.F32.BF16 R4, R76, R84.reuse, R4 ;  /* 0x000000544c04723c */ /* 0x082ff00000041804 */
[C---:B------:R-:W-:Y:S07]  /*e970*/  HMMA.16816.F32.BF16 R8, R80.reuse, R84, R8 ;  /* 0x000000545008723c */ /* 0x040fee0000041808 */
[----:B------:R-:W-:Y:S01]  /*e980*/  FFMA.FTZ R84, R232, c[0x0][0x2d0], -R74 ;  /* 0x0000b400e8547a23 */ /* 0x000fe2000001084a */
[-C--:B------:R-:W-:Y:S01]  /*e990*/  HMMA.16816.F32.BF16 R12, R80, R86.reuse, R12 ;  /* 0x00000056500c723c */ /* 0x080fe2000004180c */
[----:B------:R-:W-:Y:S02]  /*e9a0*/  IMAD.MOV.U32 R232, RZ, RZ, R114 ;  /* 0x000000ffffe87224 */ /* 0x000fe400078e0072 */
[----:B------:R1:W-:Y:S05]  /*e9b0*/  MUFU.EX2 R159, R84 ;  /* 0x00000054009f7308 */ /* 0x0003ea0000000800 */
[C---:B------:R-:W-:Y:S08]  /*e9c0*/  HMMA.16816.F32.BF16 R16, R76.reuse, R86, R16 ;  /* 0x000000564c10723c */ /* 0x040ff00000041810 */
[-C--:B------:R-:W-:Y:S08]  /*e9d0*/  HMMA.16816.F32.BF16 R20, R76, R88.reuse, R20 ;  /* 0x000000584c14723c */ /* 0x080ff00000041814 */
[C---:B------:R-:W-:Y:S01]  /*e9e0*/  HMMA.16816.F32.BF16 R24, R80.reuse, R88, R24 ;  /* 0x000000585018723c */ /* 0x040fe20000041818 */
[----:B-1----:R-:W-:Y:S03]  /*e9f0*/  FFMA.FTZ R84, R234, c[0x0][0x2d0], -R74 ;  /* 0x0000b400ea547a23 */ /* 0x002fe6000001084a */
[----:B------:R-:W-:Y:S03]  /*ea00*/  MOV R234, R115 ;  /* 0x0000007300ea7202 */ /* 0x000fe60000000f00 */
[----:B------:R-:W-:Y:S01]  /*ea10*/  FFMA.FTZ R88, R206, c[0x0][0x2d0], -R96 ;  /* 0x0000b400ce587a23 */ /* 0x000fe20000010860 */
[-C--:B------:R-:W-:Y:S01]  /*ea20*/  HMMA.16816.F32.BF16 R28, R80, R90.reuse, R28 ;  /* 0x0000005a501c723c */ /* 0x080fe2000004181c */
[----:B------:R1:W-:Y:S03]  /*ea30*/  MUFU.EX2 R177, R84 ;  /* 0x0000005400b17308 */ /* 0x0003e60000000800 */
[----:B------:R-:W-:Y:S04]  /*ea40*/  MOV R206, R150 ;  /* 0x0000009600ce7202 */ /* 0x000fe80000000f00 */
[C---:B------:R-:W-:Y:S03]  /*ea50*/  HMMA.16816.F32.BF16 R32, R76.reuse, R90, R32 ;  /* 0x0000005a4c20723c */ /* 0x040fe60000041820 */
[----:B------:R4:W-:Y:S05]  /*ea60*/  MUFU.EX2 R157, R88 ;  /* 0x00000058009d7308 */ /* 0x0009ea0000000800 */
[-C--:B------:R-:W-:Y:S08]  /*ea70*/  HMMA.16816.F32.BF16 R36, R76, R92.reuse, R36 ;  /* 0x0000005c4c24723c */ /* 0x080ff00000041824 */
[C---:B------:R-:W-:Y:S01]  /*ea80*/  HMMA.16816.F32.BF16 R40, R80.reuse, R92, R40 ;  /* 0x0000005c5028723c */ /* 0x040fe20000041828 */
[----:B-1----:R-:W-:Y:S03]  /*ea90*/  FFMA.FTZ R84, R230, c[0x0][0x2d0], -R75 ;  /* 0x0000b400e6547a23 */ /* 0x002fe6000001084b */
[----:B------:R-:W-:Y:S01]  /*eaa0*/  IMAD.MOV.U32 R230, RZ, RZ, R120 ;  /* 0x000000ffffe67224 */ /* 0x000fe200078e0078 */
[----:B------:R1:W-:Y:S01]  /*eab0*/  MUFU.EX2 R158, R84 ;  /* 0x00000054009e7308 */ /* 0x0003e20000000800 */
[----:B------:R-:W-:Y:S02]  /*eac0*/  IMAD.MOV.U32 R120, RZ, RZ, R108 ;  /* 0x000000ffff787224 */ /* 0x000fe400078e006c */
[-C--:B------:R-:W-:Y:S01]  /*ead0*/  HMMA.16816.F32.BF16 R44, R80, R94.reuse, R44 ;  /* 0x0000005e502c723c */ /* 0x080fe2000004182c */
[----:B------:R-:W-:Y:S03]  /*eae0*/  FFMA.FTZ R92, R201, c[0x0][0x2d0], -R97 ;  /* 0x0000b400c95c7a23 */ /* 0x000fe60000010861 */
[----:B----4-:R-:W-:Y:S02]  /*eaf0*/  FFMA.FTZ R88, R207, c[0x0][0x2d0], -R96 ;  /* 0x0000b400cf587a23 */ /* 0x010fe40000010860 */
[----:B------:R-:W-:Y:S01]  /*eb00*/  IMAD.MOV.U32 R207, RZ, RZ, R160 ;  /* 0x000000ffffcf7224 */ /* 0x000fe200078e00a0 */
[----:B------:R4:W-:Y:S01]  /*eb10*/  MUFU.EX2 R172, R92 ;  /* 0x0000005c00ac7308 */ /* 0x0009e20000000800 */
[C---:B------:R-:W-:Y:S09]  /*eb20*/  HMMA.16816.F32.BF16 R48, R76.reuse, R94, R48 ;  /* 0x0000005e4c30723c */ /* 0x040ff20000041830 */
[----:B------:R5:W-:Y:S03]  /*eb30*/  MUFU.EX2 R175, R88 ;  /* 0x0000005800af7308 */ /* 0x000be60000000800 */
[----:B-1----:R-:W-:Y:S02]  /*eb40*/  FFMA.FTZ R84, R231, c[0x0][0x2d0], -R75 ;  /* 0x0000b400e7547a23 */ /* 0x002fe4000001084b */
[----:B------:R-:W-:Y:S01]  /*eb50*/  IMAD.MOV.U32 R231, RZ, RZ, R190 ;  /* 0x000000ffffe77224 */ /* 0x000fe200078e00be */
[----:B------:R-:W-:Y:S04]  /*eb60*/  MOV R190, R163 ;  /* 0x000000a300be7202 */ /* 0x000fe80000000f00 */
[----:B------:R1:W-:Y:S01]  /*eb70*/  MUFU.EX2 R176, R84 ;  /* 0x0000005400b07308 */ /* 0x0003e20000000800 */
[----:B----4-:R-:W-:Y:S09]  /*eb80*/  FFMA.FTZ R92, R202, c[0x0][0x2d0], -R97 ;  /* 0x0000b400ca5c7a23 */ /* 0x010ff20000010861 */
[----:B------:R4:W-:Y:S01]  /*eb90*/  MUFU.EX2 R171, R92 ;  /* 0x0000005c00ab7308 */ /* 0x0009e20000000800 */
[--C-:B-----5:R-:W-:Y:S01]  /*eba0*/  FFMA.FTZ R88, R229, c[0x0][0x2d0], -R96.reuse ;  /* 0x0000b400e5587a23 */ /* 0x120fe20000010860 */
[----:B------:R-:W-:Y:S08]  /*ebb0*/  MOV R229, R109 ;  /* 0x0000006d00e57202 */ /* 0x000ff00000000f00 */
[----:B------:R5:W2:Y:S01]  /*ebc0*/  MUFU.EX2 R174, R88 ;  /* 0x0000005800ae7308 */ /* 0x000aa20000000800 */
[----:B-1----:R-:W-:Y:S01]  /*ebd0*/  FFMA.FTZ R84, R204, c[0x0][0x2d0], -R96 ;  /* 0x0000b400cc547a23 */ /* 0x002fe20000010860 */
[----:B------:R-:W-:Y:S01]  /*ebe0*/  MOV R204, R193 ;  /* 0x000000c100cc7202 */ /* 0x000fe20000000f00 */
[----:B------:R-:W-:Y:S07]  /*ebf0*/  IMAD.MOV.U32 R193, RZ, RZ, R162 ;  /* 0x000000ffffc17224 */ /* 0x000fee00078e00a2 */
[----:B------:R1:W-:Y:S01]  /*ec00*/  MUFU.EX2 R152, R84 ;  /* 0x0000005400987308 */ /* 0x0003e20000000800 */
[----:B----4-:R-:W-:Y:S09]  /*ec10*/  FFMA.FTZ R92, R241, c[0x0][0x2d0], -R75 ;  /* 0x0000b400f15c7a23 */ /* 0x010ff2000001084b */
[----:B------:R4:W-:Y:S01]  /*ec20*/  MUFU.EX2 R103, R92 ;  /* 0x0000005c00677308 */ /* 0x0009e20000000800 */
[----:B-----5:R-:W-:Y:S02]  /*ec30*/  FFMA.FTZ R88, R238, c[0x0][0x2d0], -R74 ;  /* 0x0000b400ee587a23 */ /* 0x020fe4000001084a */
[----:B------:R-:W-:Y:S07]  /*ec40*/  IMAD.MOV.U32 R238, RZ, RZ, R105 ;  /* 0x000000ffffee7224 */ /* 0x000fee00078e0069 */
[----:B------:R5:W-:Y:S01]  /*ec50*/  MUFU.EX2 R173, R88 ;  /* 0x0000005800ad7308 */ /* 0x000be20000000800 */
[----:B-1----:R-:W1:Y:S08]  /*ec60*/  LDSM.16.MT88.4 R84, [R211+0x1900] ;  /* 0x00190000d354783b */ /* 0x002e700000004200 */
[----:B----4-:R-:W-:Y:S01]  /*ec70*/  LDSM.16.MT88.4 R92, [R210+0x2100] ;  /* 0x00210000d25c783b */ /* 0x010fe20000004200 */
[----:B-----5:R-:W-:Y:S01]  /*ec80*/  FFMA.FTZ R88, R197, c[0x0][0x2d0], -R97 ;  /* 0x0000b400c5587a23 */ /* 0x020fe20000010861 */
[----:B------:R-:W-:Y:S02]  /*ec90*/  MOV R197, R121 ;  /* 0x0000007900c57202 */ /* 0x000fe40000000f00 */
[----:B------:R-:W-:Y:S01]  /*eca0*/  MOV R121, R107 ;  /* 0x0000006b00797202 */ /* 0x000fe20000000f00 */
[----:B------:R4:W5:Y:S01]  /*ecb0*/  MUFU.EX2 R156, R88 ;  /* 0x00000058009c7308 */ /* 0x0009620000000800 */
[----:B--2---:R-:W-:Y:S01]  /*ecc0*/  FFMA.FTZ R68, R68, R198, R184 ;  /* 0x000000c644447223 */ /* 0x004fe200000100b8 */
[----:B------:R-:W-:Y:S01]  /*ecd0*/  MOV R184, R106 ;  /* 0x0000006a00b87202 */ /* 0x000fe20000000f00 */
[-C--:B-1----:R-:W-:Y:S01]  /*ece0*/  HMMA.16816.F32.BF16 R52, R76, R84.reuse, R52 ;  /* 0x000000544c34723c */ /* 0x082fe20000041834 */
[----:B---3--:R-:W-:Y:S01]  /*ecf0*/  FFMA.FTZ R69, R69, R185, R187 ;  /* 0x000000b945457223 */ /* 0x008fe200000100bb */
[----:B------:R-:W-:Y:S02]  /*ed00*/  MOV R185, R104 ;  /* 0x0000006800b97202 */ /* 0x000fe40000000f00 */
[----:B------:R-:W-:Y:S02]  /*ed10*/  MOV R187, R110 ;  /* 0x0000006e00bb7202 */ /* 0x000fe40000000f00 */
[----:B------:R-:W-:Y:S02]  /*ed20*/  MOV R198, R161 ;  /* 0x000000a100c67202 */ /* 0x000fe40000000f00 */
[C---:B------:R-:W-:Y:S01]  /*ed30*/  HMMA.16816.F32.BF16 R56, R80.reuse, R84, R56 ;  /* 0x000000545038723c */ /* 0x040fe20000041838 */
[----:B----4-:R-:W1:Y:S06]  /*ed40*/  LDSM.16.MT88.4 R88, [R209+0x2100] ;  /* 0x00210000d158783b */ /* 0x010e6c0000004200 */
[----:B------:R-:W-:Y:S01]  /*ed50*/  FFMA.FTZ R84, R194, c[0x0][0x2d0], -R97 ;  /* 0x0000b400c2547a23 */ /* 0x000fe20000010861 */
[-C--:B------:R-:W-:Y:S03]  /*ed60*/  HMMA.16816.F32.BF16 R60, R80, R86.reuse, R60 ;  /* 0x00000056503c723c */ /* 0x080fe6000004183c */
[----:B------:R2:W3:Y:S04]  /*ed70*/  MUFU.EX2 R98, R84 ;  /* 0x0000005400627308 */ /* 0x0004e80000000800 */
[--C-:B------:R-:W-:Y:S01]  /*ed80*/  FFMA.FTZ R80, R243, c[0x0][0x2d0], -R74.reuse ;  /* 0x0000b400f3507a23 */ /* 0x100fe2000001084a */
[----:B------:R-:W-:Y:S01]  /*ed90*/  HMMA.16816.F32.BF16 R64, R76, R86, R64 ;  /* 0x000000564c40723c */ /* 0x000fe20000041840 */
[----:B------:R-:W-:Y:S03]  /*eda0*/  F2FP.BF16.PACK_AB R82, R174, R175 ;  /* 0x000000afae52723e */ /* 0x000fe600000010ff */
[----:B-----5:R-:W-:Y:S01]  /*edb0*/  F2FP.BF16.PACK_AB R81, R172, R156 ;  /* 0x0000009cac51723e */ /* 0x020fe200000010ff */
[----:B------:R4:W5:Y:S02]  /*edc0*/  MUFU.EX2 R170, R80 ;  /* 0x0000005000aa7308 */ /* 0x0009640000000800 */
[----:B------:R-:W-:Y:S02]  /*edd0*/  F2FP.BF16.PACK_AB R76, R179, R183 ;  /* 0x000000b7b34c723e */ /* 0x000fe400000010ff */
[----:B------:R-:W-:Y:S03]  /*ede0*/  F2FP.BF16.PACK_AB R77, R178, R153 ;  /* 0x00000099b24d723e */ /* 0x000fe600000010ff */
[----:B------:R-:W-:Y:S02]  /*edf0*/  F2FP.BF16.PACK_AB R78, R177, R159 ;  /* 0x0000009fb14e723e */ /* 0x000fe400000010ff */
[----:B------:R-:W-:Y:S01]  /*ee00*/  F2FP.BF16.PACK_AB R79, R176, R158 ;  /* 0x0000009eb04f723e */ /* 0x000fe200000010ff */
[----:B--2---:R-:W2:Y:S01]  /*ee10*/  LDSM.16.MT88.4 R84, [R212+0x2100] ;  /* 0x00210000d454783b */ /* 0x004ea20000004200 */
[----:B---3--:R-:W-:Y:S05]  /*ee20*/  F2FP.BF16.PACK_AB R83, R98, R171 ;  /* 0x000000ab6253723e */ /* 0x008fea00000010ff */
[-C--:B-1----:R-:W-:Y:S01]  /*ee30*/  HMMA.16816.F32.BF16 R4, R76, R88.reuse, R4 ;  /* 0x000000584c04723c */ /* 0x082fe20000041804 */
[--C-:B----4-:R-:W-:Y:S01]  /*ee40*/  FFMA.FTZ R80, R240, c[0x0][0x2d0], -R75.reuse ;  /* 0x0000b400f0507a23 */ /* 0x110fe2000001084b */
[----:B-----5:R-:W-:Y:S03]  /*ee50*/  F2FP.BF16.PACK_AB R164, R170, R173 ;  /* 0x000000adaaa4723e */ /* 0x020fe600000010ff */
[----:B------:R1:W3:Y:S02]  /*ee60*/  MUFU.EX2 R169, R80 ;  /* 0x0000005000a97308 */ /* 0x0002e40000000800 */
[----:B-1----:R-:W-:Y:S02]  /*ee70*/  F2FP.BF16.PACK_AB R80, R157, R152 ;  /* 0x000000989d50723e */ /* 0x002fe400000010ff */
[----:B---3--:R-:W-:Y:S05]  /*ee80*/  F2FP.BF16.PACK_AB R165, R103, R169 ;  /* 0x000000a967a5723e */ /* 0x008fea00000010ff */
[C---:B------:R-:W-:Y:S07]  /*ee90*/  HMMA.16816.F32.BF16 R8, R80.reuse, R88, R8 ;  /* 0x000000585008723c */ /* 0x040fee0000041808 */
[--C-:B------:R-:W-:Y:S01]  /*eea0*/  FFMA.FTZ R88, R250, c[0x0][0x2d0], -R74.reuse ;  /* 0x0000b400fa587a23 */ /* 0x100fe2000001084a */
[-C--:B------:R-:W-:Y:S01]  /*eeb0*/  HMMA.16816.F32.BF16 R12, R80, R90.reuse, R12 ;  /* 0x0000005a500c723c */ /* 0x080fe2000004180c */
[----:B------:R-:W-:Y:S02]  /*eec0*/  FFMA.FTZ R74, R252, c[0x0][0x2d0], -R74 ;  /* 0x0000b400fc4a7a23 */ /* 0x000fe4000001084a */
[----:B------:R1:W-:Y:S05]  /*eed0*/  MUFU.EX2 R168, R88 ;  /* 0x0000005800a87308 */ /* 0x0003ea0000000800 */
[C---:B------:R-:W-:Y:S05]  /*eee0*/  HMMA.16816.F32.BF16 R16, R76.reuse, R90, R16 ;  /* 0x0000005a4c10723c */ /* 0x040fea0000041810 */
[----:B------:R3:W4:Y:S03]  /*eef0*/  MUFU.EX2 R102, R74 ;  /* 0x0000004a00667308 */ /* 0x0007260000000800 */
[-C--:B--2---:R-:W-:Y:S08]  /*ef00*/  HMMA.16816.F32.BF16 R20, R76, R84.reuse, R20 ;  /* 0x000000544c14723c */ /* 0x084ff00000041814 */
[C---:B------:R-:W-:Y:S01]  /*ef10*/  HMMA.16816.F32.BF16 R24, R80.reuse, R84, R24 ;  /* 0x000000545018723c */ /* 0x040fe20000041818 */
[----:B-1----:R-:W1:Y:S07]  /*ef20*/  LDSM.16.MT88.4 R88, [R211+0x2100] ;  /* 0x00210000d358783b */ /* 0x002e6e0000004200 */
[-C--:B------:R-:W-:Y:S01]  /*ef30*/  HMMA.16816.F32.BF16 R28, R80, R86.reuse, R28 ;  /* 0x00000056501c723c */ /* 0x080fe2000004181c */
[--C-:B---3--:R-:W-:Y:S03]  /*ef40*/  FFMA.FTZ R74, R247, c[0x0][0x2d0], -R75.reuse ;  /* 0x0000b400f74a7a23 */ /* 0x108fe6000001084b */
[----:B----4-:R-:W-:Y:S01]  /*ef50*/  F2FP.BF16.PACK_AB R166, R102, R168 ;  /* 0x000000a866a6723e */ /* 0x010fe200000010ff */
[----:B------:R-:W-:Y:S03]  /*ef60*/  FFMA.FTZ R75, R248, c[0x0][0x2d0], -R75 ;  /* 0x0000b400f84b7a23 */ /* 0x000fe6000001084b */
[C---:B------:R-:W-:Y:S01]  /*ef70*/  HMMA.16816.F32.BF16 R32, R76.reuse, R86, R32 ;  /* 0x000000564c20723c */ /* 0x040fe20000041820 */
[----:B------:R2:W-:Y:S07]  /*ef80*/  MUFU.EX2 R101, R74 ;  /* 0x0000004a00657308 */ /* 0x0005ee0000000800 */
[-C--:B------:R-:W-:Y:S03]  /*ef90*/  HMMA.16816.F32.BF16 R36, R76, R92.reuse, R36 ;  /* 0x0000005c4c24723c */ /* 0x080fe60000041824 */
[----:B------:R-:W3:Y:S05]  /*efa0*/  MUFU.EX2 R100, R75 ;  /* 0x0000004b00647308 */ /* 0x000eea0000000800 */
[C---:B------:R-:W-:Y:S08]  /*efb0*/  HMMA.16816.F32.BF16 R40, R80.reuse, R92, R40 ;  /* 0x0000005c5028723c */ /* 0x040ff00000041828 */
[-C--:B------:R-:W-:Y:S01]  /*efc0*/  HMMA.16816.F32.BF16 R44, R80, R94.reuse, R44 ;  /* 0x0000005e502c723c */ /* 0x080fe2000004182c */
[--C-:B--2---:R-:W-:Y:S04]  /*efd0*/  FFMA.FTZ R74, R242, c[0x0][0x2d0], -R96.reuse ;  /* 0x0000b400f24a7a23 */ /* 0x104fe80000010860 */
[----:B------:R2:W-:Y:S03]  /*efe0*/  MUFU.EX2 R99, R74 ;  /* 0x0000004a00637308 */ /* 0x0005e60000000800 */
[C---:B------:R-:W-:Y:S01]  /*eff0*/  HMMA.16816.F32.BF16 R48, R76.reuse, R94, R48 ;  /* 0x0000005e4c30723c */ /* 0x040fe20000041830 */
[----:B---3--:R-:W-:Y:S07]  /*f000*/  F2FP.BF16.PACK_AB R167, R100, R101 ;  /* 0x0000006564a7723e */ /* 0x008fee00000010ff */
[-C--:B-1----:R-:W-:Y:S08]  /*f010*/  HMMA.16816.F32.BF16 R52, R76, R88.reuse, R52 ;  /* 0x000000584c34723c */ /* 0x082ff00000041834 */
[C---:B------:R-:W-:Y:S01]  /*f020*/  HMMA.16816.F32.BF16 R56, R80.reuse, R88, R56 ;  /* 0x000000585038723c */ /* 0x040fe20000041838 */
[--C-:B--2---:R-:W-:Y:S07]  /*f030*/  FFMA.FTZ R74, R244, c[0x0][0x2d0], -R96.reuse ;  /* 0x0000b400f44a7a23 */ /* 0x104fee0000010860 */
[-C--:B------:R-:W-:Y:S01]  /*f040*/  HMMA.16816.F32.BF16 R60, R80, R90.reuse, R60 ;  /* 0x0000005a503c723c */ /* 0x080fe2000004183c */
[----:B------:R1:W2:Y:S07]  /*f050*/  MUFU.EX2 R85, R74 ;  /* 0x0000004a00557308 */ /* 0x0002ae0000000800 */
[----:B------:R-:W-:Y:S01]  /*f060*/  HMMA.16816.F32.BF16 R64, R76, R90, R64 ;  /* 0x0000005a4c40723c */ /* 0x000fe20000041840 */
[----:B------:R-:W3:Y:S07]  /*f070*/  LDL.LU R76, [R1+0x1c] ;  /* 0x00001c00014c7983 */ /* 0x000eee0000300800 */
[-C--:B------:R-:W-:Y:S07]  /*f080*/  HMMA.16816.F32.BF16 R104, R164, R116.reuse, R4 ;  /* 0x00000074a468723c */ /* 0x080fee0000041804 */
[----:B------:R-:W-:Y:S01]  /*f090*/  FADD.FTZ R4, R231, R69 ;  /* 0x00000045e7047221 */ /* 0x000fe20000010000 */
[----:B------:R-:W-:Y:S01]  /*f0a0*/  MOV R231, R148 ;  /* 0x0000009400e77202 */ /* 0x000fe20000000f00 */
[--C-:B-1----:R-:W-:Y:S03]  /*f0b0*/  FFMA.FTZ R74, R245, c[0x0][0x2d0], -R96.reuse ;  /* 0x0000b400f54a7a23 */ /* 0x102fe60000010860 */
[----:B------:R-:W-:Y:S01]  /*f0c0*/  FFMA.FTZ R96, R246, c[0x0][0x2d0], -R96 ;  /* 0x0000b400f6607a23 */ /* 0x000fe20000010860 */
[----:B------:R1:W-:Y:S01]  /*f0d0*/  MUFU.EX2 R86, R74 ;  /* 0x0000004a00567308 */ /* 0x0003e20000000800 */
[----:B------:R-:W-:Y:S01]  /*f0e0*/  FADD.FTZ R6, R151, R68 ;  /* 0x0000004497067221 */ /* 0x000fe20000010000 */
[----:B--2---:R-:W-:Y:S01]  /*f0f0*/  F2FP.BF16.PACK_AB R160, R85, R99 ;  /* 0x0000006355a0723e */ /* 0x004fe200000010ff */
[----:B------:R-:W-:Y:S01]  /*f100*/  FADD.FTZ R4, R230, R4 ;  /* 0x00000004e6047221 */ /* 0x000fe20000010000 */
[----:B------:R-:W-:Y:S01]  /*f110*/  MOV R230, R232 ;  /* 0x000000e800e67202 */ /* 0x000fe20000000f00 */
[----:B------:R-:W-:Y:S01]  /*f120*/  FADD.FTZ R6, R234, R6 ;  /* 0x00000006ea067221 */ /* 0x000fe20000010000 */
[----:B------:R-:W-:Y:S01]  /*f130*/  MOV R232, R200 ;  /* 0x000000c800e87202 */ /* 0x000fe20000000f00 */
[----:B------:R-:W-:Y:S01]  /*f140*/  IMAD.MOV.U32 R234, RZ, RZ, R203 ;  /* 0x000000ffffea7224 */ /* 0x000fe200078e00cb */
[----:B------:R-:W-:Y:S01]  /*f150*/  MOV R203, R205 ;  /* 0x000000cd00cb7202 */ /* 0x000fe20000000f00 */
[----:B------:R-:W-:Y:S01]  /*f160*/  FADD.FTZ R4, R238, R4 ;  /* 0x00000004ee047221 */ /* 0x000fe20000010000 */
[----:B------:R-:W2:Y:S01]  /*f170*/  MUFU.EX2 R96, R96 ;  /* 0x0000006000607308 */ /* 0x000ea20000000800 */
[----:B------:R-:W-:Y:S01]  /*f180*/  IMAD.MOV.U32 R200, RZ, RZ, R187 ;  /* 0x000000ffffc87224 */ /* 0x000fe200078e00bb */
[----:B------:R-:W-:Y:S02]  /*f190*/  MOV R205, R123 ;  /* 0x0000007b00cd7202 */ /* 0x000fe40000000f00 */
[----:B------:R-:W-:Y:S01]  /*f1a0*/  MOV R187, R122 ;  /* 0x0000007a00bb7202 */ /* 0x000fe20000000f00 */
[--C-:B-1----:R-:W-:Y:S05]  /*f1b0*/  FFMA.FTZ R74, R199, c[0x0][0x2d0], -R97.reuse ;  /* 0x0000b400c74a7a23 */ /* 0x102fea0000010861 */
[----:B------:R1:W-:Y:S01]  /*f1c0*/  MUFU.EX2 R84, R74 ;  /* 0x0000004a00547308 */ /* 0x0003e20000000800 */
[----:B--2---:R-:W-:Y:S01]  /*f1d0*/  F2FP.BF16.PACK_AB R162, R96, R86 ;  /* 0x0000005660a2723e */ /* 0x004fe200000010ff */
[--C-:B-1----:R-:W-:Y:S08]  /*f1e0*/  FFMA.FTZ R74, R191, c[0x0][0x2d0], -R97.reuse ;  /* 0x0000b400bf4a7a23 */ /* 0x102ff00000010861 */
[----:B------:R1:W2:Y:S02]  /*f1f0*/  MUFU.EX2 R75, R74 ;  /* 0x0000004a004b7308 */ /* 0x0002a40000000800 */
[--C-:B-1----:R-:W-:Y:S01]  /*f200*/  FFMA.FTZ R74, R180, c[0x0][0x2d0], -R97.reuse ;  /* 0x0000b400b44a7a23 */ /* 0x102fe20000010861 */
[----:B--2---:R-:W-:Y:S01]  /*f210*/  F2FP.BF16.PACK_AB R161, R75, R84 ;  /* 0x000000544ba1723e */ /* 0x004fe200000010ff */
[----:B------:R-:W-:Y:S02]  /*f220*/  FFMA.FTZ R97, R73, c[0x0][0x2d0], -R97 ;  /* 0x0000b40049617a23 */ /* 0x000fe40000010861 */
[----:B------:R-:W2:Y:S04]  /*f230*/  LDL.LU R73, [R1+0x20] ;  /* 0x0000200001497983 */ /* 0x000ea80000300800 */
[----:B------:R-:W-:Y:S10]  /*f240*/  MUFU.EX2 R74, R74 ;  /* 0x0000004a004a7308 */ /* 0x000ff40000000800 */
[----:B------:R-:W1:Y:S02]  /*f250*/  MUFU.EX2 R97, R97 ;  /* 0x0000006100617308 */ /* 0x000e640000000800 */
[----:B-1----:R-:W-:Y:S07]  /*f260*/  F2FP.BF16.PACK_AB R163, R97, R74 ;  /* 0x0000004a61a3723e */ /* 0x002fee00000010ff */
[C---:B------:R-:W-:Y:S08]  /*f270*/  HMMA.16816.F32.BF16 R108, R160.reuse, R116, R8 ;  /* 0x00000074a06c723c */ /* 0x040ff00000041808 */
[-C--:B------:R-:W-:Y:S08]  /*f280*/  HMMA.16816.F32.BF16 R112, R160, R118.reuse, R12 ;  /* 0x00000076a070723c */ /* 0x080ff0000004180c */
[C---:B------:R-:W-:Y:S01]  /*f290*/  HMMA.16816.F32.BF16 R116, R164.reuse, R118, R16 ;  /* 0x00000076a474723c */ /* 0x040fe20000041810 */
[----:B---3--:R-:W-:Y:S03]  /*f2a0*/  FFMA.FTZ R2, R2, R76, R204 ;  /* 0x0000004c02027223 */ /* 0x008fe600000100cc */
[----:B------:R-:W-:Y:S02]  /*f2b0*/  IMAD.MOV.U32 R204, RZ, RZ, R149 ;  /* 0x000000ffffcc7224 */ /* 0x000fe400078e0095 */
[----:B------:R-:W-:Y:S01]  /*f2c0*/  FADD.FTZ R2, R197, R2 ;  /* 0x00000002c5027221 */ /* 0x000fe20000010000 */
[----:B------:R-:W1:Y:S05]  /*f2d0*/  LDSM.16.MT88.4 R148, [R210+0x2900] ;  /* 0x00290000d294783b */ /* 0x000e6a0000004200 */
[----:B------:R-:W-:Y:S02]  /*f2e0*/  FADD.FTZ R5, R121, R2 ;  /* 0x0000000279057221 */ /* 0x000fe40000010000 */
[----:B------:R-:W-:Y:S02]  /*f2f0*/  FADD.FTZ R2, R229, R6 ;  /* 0x00000006e5027221 */ /* 0x000fe40000010000 */
[----:B------:R-:W-:Y:S02]  /*f300*/  FADD.FTZ R6, R127, R4 ;  /* 0x000000047f067221 */ /* 0x000fe40000010000 */
[----:B--2---:R-:W-:Y:S02]  /*f310*/  FFMA.FTZ R8, R0, R73, R120 ;  /* 0x0000004900087223 */ /* 0x004fe40000010078 */
[----:B------:R-:W-:Y:S01]  /*f320*/  FADD.FTZ R0, R207, R5 ;  /* 0x00000005cf007221 */ /* 0x000fe20000010000 */
[-C--:B------:R-:W-:Y:S01]  /*f330*/  HMMA.16816.F32.BF16 R120, R164, R132.reuse, R20 ;  /* 0x00000084a478723c */ /* 0x080fe20000041814 */
[----:B------:R-:W-:Y:S02]  /*f340*/  FADD.FTZ R8, R193, R8 ;  /* 0x00000008c1087221 */ /* 0x000fe40000010000 */
[----:B------:R-:W-:Y:S02]  /*f350*/  FADD.FTZ R5, R126, R2 ;  /* 0x000000027e057221 */ /* 0x000fe40000010000 */
[----:B------:R-:W-:Y:S02]  /*f360*/  FADD.FTZ R7, R124, R0 ;  /* 0x000000007c077221 */ /* 0x000fe40000010000 */
[----:B------:R-:W-:Y:S02]  /*f370*/  FADD.FTZ R4, R206, R8 ;  /* 0x00000008ce047221 */ /* 0x000fe40000010000 */
[----:B------:R-:W-:Y:S03]  /*f380*/  FADD.FTZ R2, R204, R6 ;  /* 0x00000006cc027221 */ /* 0x000fe60000010000 */
        /* <DEDUP_REMOVED lines=10> */
[----:B------:R-:W-:Y:S01]  /*f430*/  IMAD.MOV.U32 R193, RZ, RZ, R190 ;  /* 0x000000ffffc17224 */ /* 0x000fe200078e00be */
[----:B------:R-:W2:Y:S01]  /*f440*/  LDSM.16.MT88.4 R4, [R211+0x2900] ;  /* 0x00290000d304783b */ /* 0x000ea20000004200 */
[----:B------:R-:W-:Y:S01]  /*f450*/  FADD.FTZ R8, R200, R2 ;  /* 0x00000002c8087221 */ /* 0x000fe20000010000 */
[----:B------:R-:W-:Y:S01]  /*f460*/  MOV R190, R125 ;  /* 0x0000007d00be7202 */ /* 0x000fe20000000f00 */
[----:B------:R-:W-:Y:S01]  /*f470*/  FADD.FTZ R9, R187, R0 ;  /* 0x00000000bb097221 */ /* 0x000fe20000010000 */
[C---:B------:R-:W-:Y:S01]  /*f480*/  HMMA.16816.F32.BF16 R124, R160.reuse, R132, R24 ;  /* 0x00000084a07c723c */ /* 0x040fe20000041818 */
[----:B------:R-:W-:Y:S02]  /*f490*/  FADD.FTZ R2, R139, R10 ;  /* 0x0000000a8b027221 */ /* 0x000fe40000010000 */
[----:B------:R-:W-:Y:S02]  /*f4a0*/  FADD.FTZ R0, R137, R8 ;  /* 0x0000000889007221 */ /* 0x000fe40000010000 */
[----:B------:R-:W-:Y:S02]  /*f4b0*/  FADD.FTZ R8, R185, R11 ;  /* 0x0000000bb9087221 */ /* 0x000fe40000010000 */
[----:B------:R-:W-:Y:S01]  /*f4c0*/  FADD.FTZ R9, R184, R9 ;  /* 0x00000009b8097221 */ /* 0x000fe20000010000 */
[-C--:B------:R-:W-:Y:S01]  /*f4d0*/  HMMA.16816.F32.BF16 R128, R160, R134.reuse, R28 ;  /* 0x00000086a080723c */ /* 0x080fe2000004181c */
[----:B------:R-:W-:Y:S03]  /*f4e0*/  FADD.FTZ R2, R138, R2 ;  /* 0x000000028a027221 */ /* 0x000fe60000010000 */
[----:B------:R-:W-:Y:S02]  /*f4f0*/  FADD.FTZ R0, R136, R0 ;  /* 0x0000000088007221 */ /* 0x000fe40000010000 */
[----:B------:R-:W-:Y:S02]  /*f500*/  FADD.FTZ R12, R198, R8 ;  /* 0x00000008c60c7221 */ /* 0x000fe40000010000 */
[----:B------:R-:W-:Y:S01]  /*f510*/  FADD.FTZ R8, R193, R9 ;  /* 0x00000009c1087221 */ /* 0x000fe20000010000 */
[C---:B------:R-:W-:Y:S03]  /*f520*/  HMMA.16816.F32.BF16 R132, R164.reuse, R134, R32 ;  /* 0x00000086a484723c */ /* 0x040fe60000041820 */
[----:B------:R-:W-:Y:S02]  /*f530*/  FADD.FTZ R2, R251, R2 ;  /* 0x00000002fb027221 */ /* 0x000fe40000010000 */
[----:B------:R-:W-:Y:S02]  /*f540*/  FADD.FTZ R0, R142, R0 ;  /* 0x000000008e007221 */ /* 0x000fe40000010000 */
[----:B------:R-:W-:Y:S01]  /*f550*/  FADD.FTZ R12, R140, R12 ;  /* 0x0000000c8c0c7221 */ /* 0x000fe20000010000 */
[-C--:B-1----:R-:W-:Y:S01]  /*f560*/  HMMA.16816.F32.BF16 R136, R164, R148.reuse, R36 ;  /* 0x00000094a488723c */ /* 0x082fe20000041824 */
[----:B------:R-:W-:Y:S03]  /*f570*/  FADD.FTZ R10, R190, R8 ;  /* 0x00000008be0a7221 */ /* 0x000fe60000010000 */
[----:B------:R-:W-:Y:S02]  /*f580*/  FADD.FTZ R9, R143, R2 ;  /* 0x000000028f097221 */ /* 0x000fe40000010000 */
[----:B------:R-:W-:Y:S02]  /*f590*/  FADD.FTZ R11, R141, R0 ;  /* 0x000000008d0b7221 */ /* 0x000fe40000010000 */
[----:B------:R-:W-:Y:S01]  /*f5a0*/  FADD.FTZ R8, R239, R12 ;  /* 0x0000000cef087221 */ /* 0x000fe20000010000 */
[C---:B------:R-:W-:Y:S03]  /*f5b0*/  HMMA.16816.F32.BF16 R140, R160.reuse, R148, R40 ;  /* 0x00000094a08c723c */ /* 0x040fe60000041828 */
[----:B------:R-:W-:Y:S02]  /*f5c0*/  FADD.FTZ R2, R249, R10 ;  /* 0x0000000af9027221 */ /* 0x000fe40000010000 */
[----:B------:R-:W-:Y:S02]  /*f5d0*/  FADD.FTZ R0, R146, R9 ;  /* 0x0000000992007221 */ /* 0x000fe40000010000 */
[----:B------:R-:W-:Y:S02]  /*f5e0*/  FADD.FTZ R11, R144, R11 ;  /* 0x0000000b900b7221 */ /* 0x000fe40000010000 */
[----:B------:R-:W-:Y:S03]  /*f5f0*/  FADD.FTZ R8, R237, R8 ;  /* 0x00000008ed087221 */ /* 0x000fe60000010000 */
[----:B------:R-:W-:Y:S02]  /*f600*/  FADD.FTZ R10, R147, R2 ;  /* 0x00000002930a7221 */ /* 0x000fe40000010000 */
[----:B------:R-:W-:Y:S02]  /*f610*/  FADD.FTZ R9, R145, R0 ;  /* 0x0000000091097221 */ /* 0x000fe40000010000 */
[----:B------:R-:W-:Y:S01]  /*f620*/  FADD.FTZ R2, R189, R11 ;  /* 0x0000000bbd027221 */ /* 0x000fe20000010000 */
[-C--:B------:R-:W-:Y:S01]  /*f630*/  HMMA.16816.F32.BF16 R144, R160, R150.reuse, R44 ;  /* 0x00000096a090723c */ /* 0x080fe2000004182c */
[----:B------:R-:W-:Y:S02]  /*f640*/  FADD.FTZ R8, R236, R8 ;  /* 0x00000008ec087221 */ /* 0x000fe40000010000 */
[----:B------:R-:W-:Y:S02]  /*f650*/  FADD.FTZ R0, R235, R10 ;  /* 0x0000000aeb007221 */ /* 0x000fe40000010000 */
[----:B------:R-:W-:Y:S02]  /*f660*/  FADD.FTZ R9, R195, R9 ;  /* 0x00000009c3097221 */ /* 0x000fe40000010000 */
[----:B------:R-:W-:Y:S01]  /*f670*/  FADD.FTZ R11, R186, R2 ;  /* 0x00000002ba0b7221 */ /* 0x000fe20000010000 */
[C---:B------:R-:W-:Y:S01]  /*f680*/  HMMA.16816.F32.BF16 R148, R164.reuse, R150, R48 ;  /* 0x00000096a494723c */ /* 0x040fe20000041830 */
[----:B------:R-:W-:Y:S03]  /*f690*/  FADD.FTZ R8, R182, R8 ;  /* 0x00000008b6087221 */ /* 0x000fe60000010000 */
        /* <DEDUP_REMOVED lines=8> */
[----:B------:R-:W-:Y:S01]  /*f720*/  FADD.FTZ R2, R179, R10 ;  /* 0x0000000ab3027221 */ /* 0x000fe20000010000 */
[-C--:B--2---:R-:W-:Y:S01]  /*f730*/  HMMA.16816.F32.BF16 R152, R164, R4.reuse, R52 ;  /* 0x00000004a498723c */ /* 0x084fe20000041834 */
[----:B------:R-:W-:Y:S02]  /*f740*/  FADD.FTZ R8, R181, R8 ;  /* 0x00000008b5087221 */ /* 0x000fe40000010000 */
[----:B------:R-:W-:Y:S02]  /*f750*/  FADD.FTZ R0, R178, R11 ;  /* 0x0000000bb2007221 */ /* 0x000fe40000010000 */
[----:B------:R-:W-:Y:S02]  /*f760*/  FADD.FTZ R10, R157, R9 ;  /* 0x000000099d0a7221 */ /* 0x000fe40000010000 */
[----:B------:R-:W-:Y:S02]  /*f770*/  FADD.FTZ R11, R159, R2 ;  /* 0x000000029f0b7221 */ /* 0x000fe40000010000 */
[----:B------:R-:W-:Y:S03]  /*f780*/  FADD.FTZ R8, R156, R8 ;  /* 0x000000089c087221 */ /* 0x000fe60000010000 */
[----:B------:R-:W-:Y:S02]  /*f790*/  FADD.FTZ R9, R158, R0 ;  /* 0x000000009e097221 */ /* 0x000fe40000010000 */
[----:B------:R-:W-:Y:S01]  /*f7a0*/  FADD.FTZ R2, R175, R10 ;  /* 0x0000000aaf027221 */ /* 0x000fe20000010000 */
[C---:B------:R-:W-:Y:S01]  /*f7b0*/  HMMA.16816.F32.BF16 R156, R160.reuse, R4, R56 ;  /* 0x00000004a09c723c */ /* 0x040fe20000041838 */
[----:B------:R-:W-:Y:S06]  /*f7c0*/  FADD.FTZ R0, R177, R11 ;  /* 0x0000000bb1007221 */ /* 0x000fec0000010000 */
[----:B------:R-:W-:Y:S01]  /*f7d0*/  FADD.FTZ R4, R172, R8 ;  /* 0x00000008ac047221 */ /* 0x000fe20000010000 */
[-C--:B------:R-:W-:Y:S01]  /*f7e0*/  HMMA.16816.F32.BF16 R160, R160, R6.reuse, R60 ;  /* 0x00000006a0a0723c */ /* 0x080fe2000004183c */
[----:B------:R-:W-:Y:S03]  /*f7f0*/  FADD.FTZ R8, R176, R9 ;  /* 0x00000009b0087221 */ /* 0x000fe60000010000 */
[----:B------:R-:W-:Y:S02]  /*f800*/  FADD.FTZ R9, R174, R2 ;  /* 0x00000002ae097221 */ /* 0x000fe40000010000 */
[----:B------:R-:W-:Y:S02]  /*f810*/  FADD.FTZ R4, R171, R4 ;  /* 0x00000004ab047221 */ /* 0x000fe40000010000 */
[----:B------:R-:W-:Y:S01]  /*f820*/  FADD.FTZ R5, R173, R0 ;  /* 0x00000000ad057221 */ /* 0x000fe20000010000 */
[----:B------:R-:W-:Y:S03]  /*f830*/  HMMA.16816.F32.BF16 R164, R164, R6, R64 ;  /* 0x00000006a4a4723c */ /* 0x000fe60000041840 */
[----:B------:R-:W-:Y:S02]  /*f840*/  FADD.FTZ R2, R169, R8 ;  /* 0x00000008a9027221 */ /* 0x000fe40000010000 */
[----:B------:R-:W-:Y:S02]  /*f850*/  FADD.FTZ R4, R98, R4 ;  /* 0x0000000462047221 */ /* 0x000fe40000010000 */
[----:B------:R-:W-:Y:S02]  /*f860*/  FADD.FTZ R0, R99, R9 ;  /* 0x0000000963007221 */ /* 0x000fe40000010000 */
[----:B------:R-:W-:Y:S03]  /*f870*/  FADD.FTZ R5, R170, R5 ;  /* 0x00000005aa057221 */ /* 0x000fe60000010000 */
[----:B------:R-:W-:Y:S01]  /*f880*/  FADD.FTZ R8, R103, R2 ;  /* 0x0000000267087221 */ /* 0x000fe20000010000 */
[----:B------:R-:W-:Y:S01]  /*f890*/  MOV R103, R3 ;  /* 0x0000000300677202 */ /* 0x000fe20000000f00 */
[----:B------:R-:W-:Y:S02]  /*f8a0*/  FADD.FTZ R2, R84, R4 ;  /* 0x0000000454027221 */ /* 0x000fe40000010000 */
[----:B------:R-:W-:Y:S02]  /*f8b0*/  FADD.FTZ R4, R85, R0 ;  /* 0x0000000055047221 */ /* 0x000fe40000010000 */
[----:B------:R-:W-:Y:S02]  /*f8c0*/  FADD.FTZ R0, R168, R5 ;  /* 0x00000005a8007221 */ /* 0x000fe40000010000 */
[----:B------:R-:W-:Y:S01]  /*f8d0*/  FADD.FTZ R5, R101, R8 ;  /* 0x0000000865057221 */ /* 0x000fe20000010000 */
[----:B------:R-:W-:Y:S01]  /*f8e0*/  MOV R101, R71 ;  /* 0x0000004700657202 */ /* 0x000fe20000000f00 */
[----:B------:R-:W-:Y:S01]  /*f8f0*/  FADD.FTZ R6, R102, R0 ;  /* 0x0000000066067221 */ /* 0x000fe20000010000 */
[----:B------:R-:W-:Y:S01]  /*f900*/  MOV R102, R70 ;  /* 0x0000004600667202 */ /* 0x000fe20000000f00 */
[----:B------:R-:W-:Y:S02]  /*f910*/  FADD.FTZ R5, R100, R5 ;  /* 0x0000000564057221 */ /* 0x000fe40000010000 */
[----:B------:R-:W-:Y:S01]  /*f920*/  FADD.FTZ R2, R75, R2 ;  /* 0x000000024b027221 */ /* 0x000fe20000010000 */
[----:B------:R1:W-:Y:S01]  /*f930*/  STL [R1+0x14], R6 ;  /* 0x0000140601007387 */ /* 0x0003e20000100800 */
[----:B------:R-:W-:Y:S02]  /*f940*/  FADD.FTZ R4, R86, R4 ;  /* 0x0000000456047221 */ /* 0x000fe40000010000 */
[----:B------:R-:W-:Y:S01]  /*f950*/  FADD.FTZ R0, R74, R2 ;  /* 0x000000024a007221 */ /* 0x000fe20000010000 */
[----:B------:R1:W-:Y:S01]  /*f960*/  STL [R1+0x18], R5 ;  /* 0x0000180501007387 */ /* 0x0003e20000100800 */
[----:B------:R-:W-:Y:S02]  /*f970*/  FADD.FTZ R2, R96, R4 ;  /* 0x0000000460027221 */ /* 0x000fe40000010000 */
[----:B------:R-:W-:Y:S02]  /*f980*/  FADD.FTZ R0, R97, R0 ;  /* 0x0000000061007221 */ /* 0x000fe40000010000 */
[----:B------:R-:W-:Y:S01]  /*f990*/  IMAD.MOV.U32 R100, RZ, RZ, R72 ;  /* 0x000000ffff647224 */ /* 0x000fe200078e0048 */
[----:B------:R1:W-:Y:S04]  /*f9a0*/  STL [R1+0x1c], R2 ;  /* 0x00001c0201007387 */ /* 0x0003e80000100800 */
[----:B------:R1:W-:Y:S01]  /*f9b0*/  STL [R1+0x20], R0 ;  /* 0x0000200001007387 */ /* 0x0003e20000100800 */
[----:B------:R-:W-:-:S05]  /*f9c0*/  @P0 BRA `(.L_x_538) ;  /* 0xffff955000000947 */ /* 0x000fca000383ffff */
.L_x_519:
[----:B------:R-:W2:Y:S01]  /*f9d0*/  S2UR UR18, SR_CTAID.X ;  /* 0x00000000001279c3 */ /* 0x000ea20000002500 */
[----:B------:R-:W-:Y:S01]  /*f9e0*/  ULDC.64 UR4, c[0x0][0x2c8] ;  /* 0x0000b20000047ab9 */ /* 0x000fe20000000a00 */
[----:B------:R-:W-:Y:S01]  /*f9f0*/  IMAD.MOV.U32 R4, RZ, RZ, 0x1 ;  /* 0x00000001ff047424 */ /* 0x000fe200078e00ff */
[----:B------:R-:W-:Y:S01]  /*fa00*/  PLOP3.LUT P0, PT, PT, PT, UP1, 0x40, 0x0 ;  /* 0x000000000000781c */ /* 0x000fe20003f0e818 */
[----:B-1----:R-:W-:-:S03]  /*fa10*/  IMAD.MOV.U32 R2, RZ, RZ, c[0x0][0x2ac] ;  /* 0x0000ab00ff027624 */ /* 0x002fc600078e00ff */
[----:B------:R-:W-:-:S05]  /*fa20*/  IADD3 R0, R4, -c[0x0][0x168], RZ ;  /* 0x80005a0004007a10 */ /* 0x000fca0007ffe0ff */
[----:B------:R-:W-:Y:S01]  /*fa30*/  IMAD R0, R2, c[0x0][0x1d0], R0 ;  /* 0x0000740002007a24 */ /* 0x000fe200078e0200 */
[----:B--2---:R-:W-:-:S04]  /*fa40*/  ULEA UR18, UR18, 0x7f, 0x7 ;  /* 0x0000007f12127891 */ /* 0x004fc8000f8e383f */
[----:B------:R-:W-:-:S07]  /*fa50*/  UIMAD.WIDE.U32 UR22, UR18, UR4, URZ ;  /* 0x00000004121672a5 */ /* 0x000fce000f8e003f */
[----:B------:R-:W-:Y:S02]  /*fa60*/  @UP2 UMOV UR19, UR23 ;  /* 0x0000001700132c82 */ /* 0x000fe40008000000 */
[----:B------:R-:W-:-:S06]  /*fa70*/  @UP2 USHF.R.U32.HI UR18, URZ, UR5, UR19 ;  /* 0x000000053f122299 */ /* 0x000fcc0008011613 */
[----:B------:R-:W-:-:S04]  /*fa80*/  IADD3 R0, R0, UR18, RZ ;  /* 0x0000001200007c10 */ /* 0x000fc8000fffe0ff */
[----:B------:R-:W-:Y:S01]  /*fa90*/  IADD3 R2, R0, -c[0x0][0x324], RZ ;  /* 0x8000c90000027a10 */ /* 0x000fe20007ffe0ff */
[----:B------:R-:W-:Y:S05]  /*faa0*/  @P0 BRA `(.L_x_539) ;  /* 0x000000d000000947 */ /* 0x000fea0003800000 */
[----:B------:R-:W-:-:S13]  /*fab0*/  ISETP.GT.AND P0, PT, R0, -0x1, PT ;  /* 0xffffffff0000780c */ /* 0x000fda0003f04270 */
[----:B------:R-:W-:Y:S05]  /*fac0*/  @P0 BRA `(.L_x_540) ;  /* 0x0000006000000947 */ /* 0x000fea0003800000 */
[----:B------:R-:W-:Y:S02]  /*fad0*/  ISETP.NE.AND P0, PT, R4, c[0x0][0x32c], PT ;  /* 0x0000cb0004007a0c */ /* 0x000fe40003f05270 */
[----:B------:R-:W-:-:S11]  /*fae0*/  LOP3.LUT R0, RZ, R0, RZ, 0x33, !PT ;  /* 0x00000000ff007212 */ /* 0x000fd600078e33ff */
[----:B------:R-:W-:-:S05]  /*faf0*/  @P0 IMAD.HI.U32 R4, R0, c[0x0][0x330], RZ ;  /* 0x0000cc0000040a27 */ /* 0x000fca00078e00ff */
[----:B------:R-:W-:-:S04]  /*fb00*/  @P0 SHF.R.U32.HI R0, RZ, c[0x0][0x334], R4 ;  /* 0x0000cd00ff000a19 */ /* 0x000fc80000011604 */
[----:B------:R-:W-:Y:S01]  /*fb10*/  LOP3.LUT R0, RZ, R0, RZ, 0x33, !PT ;  /* 0x00000000ff007212 */ /* 0x000fe200078e33ff */
[----:B------:R-:W-:Y:S05]  /*fb20*/  BRA `(.L_x_541) ;  /* 0x0000003000007947 */ /* 0x000fea0003800000 */
.L_x_540:
[----:B------:R-:W-:-:S13]  /*fb30*/  ISETP.NE.AND P0, PT, R4, c[0x0][0x32c], PT ;  /* 0x0000cb0004007a0c */ /* 0x000fda0003f05270 */
[----:B------:R-:W-:-:S05]  /*fb40*/  @P0 IMAD.HI.U32 R4, R0, c[0x0][0x330], RZ ;  /* 0x0000cc0000040a27 */ /* 0x000fca00078e00ff */
[----:B------:R-:W-:-:S05]  /*fb50*/  @P0 SHF.R.U32.HI R0, RZ, c[0x0][0x334], R4 ;  /* 0x0000cd00ff000a19 */ /* 0x000fca0000011604 */
.L_x_541:
[----:B------:R-:W-:-:S05]  /*fb60*/  IMAD R0, R0, c[0x0][0x32c], RZ ;  /* 0x0000cb0000007a24 */ /* 0x000fca00078e02ff */
[----:B------:R-:W-:-:S03]  /*fb70*/  IMNMX R2, R2, R0, !PT ;  /* 0x0000000002027217 */ /* 0x000fc60007800200 */
.L_x_539:
[----:B------:R-:W2:Y:S01]  /*fb80*/  LDL R4, [R1+0x28] ;  /* 0x0000280001047983 */ /* 0x000ea20000100800 */
[----:B------:R-:W-:-:S05]  /*fb90*/  IADD3 R2, R2, 0x5f, RZ ;  /* 0x0000005f02027810 */ /* 0x000fca0007ffe0ff */
[----:B------:R-:W-:-:S05]  /*fba0*/  IMAD.HI R2, R2, 0x2aaaaaab, RZ ;  /* 0x2aaaaaab02027827 */ /* 0x000fca00078e02ff */
[----:B------:R-:W-:-:S04]  /*fbb0*/  SHF.R.U32.HI R0, RZ, 0x1f, R2 ;  /* 0x0000001fff007819 */ /* 0x000fc80000011602 */
[----:B------:R-:W-:-:S04]  /*fbc0*/  LEA.HI.SX32 R0, R2, R0, 0x1c ;  /* 0x0000000002007211 */ /* 0x000fc800078fe2ff */
[----:B--2---:R-:W-:-:S04]  /*fbd0*/  IMNMX R4, R4, R0, !PT ;  /* 0x0000000004047217 */ /* 0x004fc80007800200 */
[----:B------:R-:W-:Y:S01]  /*fbe0*/  ISETP.GE.AND P0, PT, R227, R4, PT ;  /* 0x00000004e300720c */ /* 0x000fe20003f06270 */
[----:B------:R1:W-:-:S12]  /*fbf0*/  STL [R1+0x30], R4 ;  /* 0x0000300401007387 */ /* 0x0003d80000100800 */
[----:B------:R-:W-:Y:S05]  /*fc00*/  @!P0 BRA `(.L_x_542) ;  /* 0x00004a6000008947 */ /* 0x000fea0003800000 */
[----:B------:R-:W-:Y:S01]  /*fc10*/  IMAD.MOV.U32 R100, RZ, RZ, R71 ;  /* 0x000000ffff647224 */ /* 0x000fe200078e0047 */
[----:B------:R-:W-:Y:S01]  /*fc20*/  MOV R102, R3 ;  /* 0x0000000300667202 */ /* 0x000fe20000000f00 */
[----:B------:R-:W-:Y:S01]  /*fc30*/  IMAD.MOV.U32 R2, RZ, RZ, R72 ;  /* 0x000000ffff027224 */ /* 0x000fe200078e0048 */
[----:B------:R-:W-:Y:S02]  /*fc40*/  MOV R101, R70 ;  /* 0x0000004600657202 */ /* 0x000fe40000000f00 */
.L_x_545:
[----:B--2---:R-:W2:Y:S01]  /*fc50*/  LDL R15, [R1+0x28] ;  /* 0x00002800010f7983 */ /* 0x004ea20000100800 */
[----:B------:R-:W-:Y:S04]  /*fc60*/  DEPBAR.LE SB0, 0x0 ;  /* 0x000080000000791a */ /* 0x000fe80000000000 */
[----:B------:R-:W-:Y:S06]  /*fc70*/  BAR.SYNC.DEFER_BLOCKING 0x0 ;  /* 0x0000000000007b1d */ /* 0x000fec0000010000 */
[----:B-----5:R3:W4:Y:S04]  /*fc80*/  LDSM.16.M88.4 R96, [R215+0x6100] ;  /* 0x00610000d760783b */ /* 0x0207280000000200 */
        /* <DEDUP_REMOVED lines=20> */
[----:B------:R-:W-:Y:S01]  /*fdd0*/  IMAD.WIDE.U32 R4, R233, c[0x0][0x208], RZ ;  /* 0x00008200e9047a25 */ /* 0x000fe200078e00ff */
        /* <DEDUP_REMOVED lines=11> */
[----:B------:R-:W-:Y:S04]  /*fe90*/  SHFL.IDX PT, R12, R3, 0x1, 0x181f ;  /* 0x00381f00030c7f89 */ /* 0x000fe800000e0000 */
[----:B------:R-:W1:Y:S04]  /*fea0*/  SHFL.IDX PT, R4, R3, RZ, 0x181f ;  /* 0x00181fff03047589 */ /* 0x000e6800000e0000 */
[----:B------:R-:W-:Y:S04]  /*feb0*/  SHFL.IDX PT, R5, R0, RZ, 0x181f ;  /* 0x00181fff00057589 */ /* 0x000fe800000e0000 */
[----:B------:R-:W3:Y:S04]  /*fec0*/  SHFL.IDX PT, R10, R3, 0x2, 0x181f ;  /* 0x00581f00030a7f89 */ /* 0x000ee800000e0000 */
[----:B------:R-:W-:Y:S04]  /*fed0*/  SHFL.IDX PT, R6, R0, 0x1, 0x181f ;  /* 0x00381f0000067f89 */ /* 0x000fe800000e0000 */
[----:B------:R-:W4:Y:S04]  /*fee0*/  SHFL.IDX PT, R8, R3, 0x3, 0x181f ;  /* 0x00781f0003087f89 */ /* 0x000f2800000e0000 */
[----:B------:R-:W5:Y:S04]  /*fef0*/  SHFL.IDX PT, R11, R0, 0x2, 0x181f ;  /* 0x00581f00000b7f89 */ /* 0x000f6800000e0000 */
[----:B------:R-:W5:Y:S04]  /*ff00*/  SHFL.IDX PT, R7, R3, 0x4, 0x181f ;  /* 0x00981f0003077f89 */ /* 0x000f6800000e0000 */
[----:B------:R-:W5:Y:S04]  /*ff10*/  SHFL.IDX PT, R9, R0, 0x3, 0x181f ;  /* 0x00781f0000097f89 */ /* 0x000f6800000e0000 */
[----:B------:R-:W-:Y:S04]  /*ff20*/  SHFL.IDX PT, R3, R3, 0x5, 0x181f ;  /* 0x00b81f0003037f89 */ /* 0x000fe800000e0000 */
[----:B------:R-:W5:Y:S04]  /*ff30*/  SHFL.IDX PT, R14, R0, 0x4, 0x181f ;  /* 0x00981f00000e7f89 */ /* 0x000f6800000e0000 */
[----:B------:R-:W2:Y:S01]  /*ff40*/  SHFL.IDX PT, R0, R0, 0x5, 0x181f ;  /* 0x00b81f0000007f89 */ /* 0x000ea200000e0000 */
[-C--:B-1----:R-:W-:Y:S02]  /*ff50*/  IADD3 R4, P0, R4, R226.reuse, RZ ;  /* 0x000000e204047210 */ /* 0x082fe40007f1e0ff */
[-C--:B---3--:R-:W-:Y:S02]  /*ff60*/  IADD3 R10, P5, R10, R226.reuse, RZ ;  /* 0x000000e20a0a7210 */ /* 0x088fe40007fbe0ff */
[-C--:B----4-:R-:W-:Y:S01]  /*ff70*/  IADD3 R8, P2, R8, R226.reuse, RZ ;  /* 0x000000e208087210 */ /* 0x090fe20007f5e0ff */
[--C-:B------:R-:W-:Y:S01]  /*ff80*/  IMAD.X R5, R5, 0x1, R225.reuse, P0 ;  /* 0x0000000105057824 */ /* 0x100fe200000e06e1 */
[-C--:B------:R-:W-:Y:S02]  /*ff90*/  IADD3 R12, P0, R12, R226.reuse, RZ ;  /* 0x000000e20c0c7210 */ /* 0x080fe40007f1e0ff */
[-C--:B-----5:R-:W-:Y:S03]  /*ffa0*/  IADD3.X R11, R11, R225.reuse, RZ, P5, !PT ;  /* 0x000000e10b0b7210 */ /* 0x0a0fe60002ffe4ff */
[--C-:B------:R-:W-:Y:S01]  /*ffb0*/  IMAD.X R13, R6, 0x1, R225.reuse, P0 ;  /* 0x00000001060d7824 */ /* 0x100fe200000e06e1 */
[-C--:B------:R-:W-:Y:S01]  /*ffc0*/  IADD3 R6, P1, R7, R226.reuse, RZ ;  /* 0x000000e207067210 */ /* 0x080fe20007f3e0ff */
[--C-:B------:R-:W-:Y:S04]  /*ffd0*/  IMAD.X R9, R9, 0x1, R225.reuse, P2 ;  /* 0x0000000109097824 */ /* 0x100fe800010e06e1 */
[----:B------:R-:W-:Y:S01]  /*ffe0*/  IMAD.X R7, R14, 0x1, R225, P1 ;  /* 0x000000010e077824 */ /* 0x000fe200008e06e1 */
[----:B--2---:R1:W-:Y:S04]  /*fff0*/  LDGSTS.E.BYPASS.LTC128B.128 [R20], [R4.64], !P4 ;  /* 0x0000000004147fae */ /* 0x0043e8000e101d50 */
[----:B------:R2:W-:Y:S04]  /*10000*/  LDGSTS.E.BYPASS.LTC128B.128 [R20+0x800], [R12.64], !P4 ;  /* 0x008000000c147fae */ /* 0x0005e8000e101d50 */
[----:B------:R2:W-:Y:S04]  /*10010*/  LDGSTS.E.BYPASS.LTC128B.128 [R20+0x1000], [R10.64], !P4 ;  /* 0x010000000a147fae */ /* 0x0005e8000e101d50 */
[----:B------:R2:W-:Y:S04]  /*10020*/  LDGSTS.E.BYPASS.LTC128B.128 [R20+0x1800], [R8.64], !P4 ;  /* 0x0180000008147fae */ /* 0x0005e8000e101d50 */
[----:B------:R2:W-:Y:S01]  /*10030*/  LDGSTS.E.BYPASS.LTC128B.128 [R20+0x2000], [R6.64], !P4 ;  /* 0x0200000006147fae */ /* 0x0005e2000e101d50 */
[----:B-1----:R-:W-:Y:S04]  /*10040*/  IADD3 R4, P0, R3, R226, RZ ;  /* 0x000000e203047210 */ /* 0x002fe80007f1e0ff */
[----:B------:R-:W-:Y:S05]  /*10050*/  IADD3.X R5, R0, R225, RZ, P0, !PT ;  /* 0x000000e100057210 */ /* 0x000fea00007fe4ff */
[----:B------:R2:W-:Y:S04]  /*10060*/  LDGSTS.E.BYPASS.LTC128B.128 [R20+0x2800], [R4.64], !P4 ;  /* 0x0280000004147fae */ /* 0x0005e8000e101d50 */
.L_x_543:
[----:B-1-34-:R-:W-:Y:S01]  /*10070*/  LDSM.16.M88.4 R204, [R214+0x5900] ;  /* 0x00590000d6cc783b */ /* 0x01afe20000000200 */
[-C--:B--2---:R-:W-:Y:S04]  /*10080*/  HMMA.16816.F32.BF16 R4, R96, R16.reuse, RZ ;  /* 0x000000106004723c */ /* 0x084fe800000418ff */
[----:B------:R-:W-:Y:S03]  /*10090*/  MOV R3, R15 ;  /* 0x0000000f00037202 */ /* 0x000fe60000000f00 */
[----:B------:R-:W0:Y:S01]  /*100a0*/  LDGDEPBAR ;  /* 0x00000000000079af */ /* 0x000e220000000000 */
[C---:B------:R-:W-:Y:S02]  /*100b0*/  HMMA.16816.F32.BF16 R8, R92.reuse, R16, RZ ;  /* 0x000000105c08723c */ /* 0x040fe400000418ff */
[----:B------:R-:W-:Y:S06]  /*100c0*/  ISETP.GT.AND P0, PT, R227, R3, PT ;  /* 0x00000003e300720c */ /* 0x000fec0003f04270 */
        /* <DEDUP_REMOVED lines=85> */
[----:B------:R-:W1:Y:S01]  /*10620*/  MUFU.TANH R103, R4 ;  /* 0x0000000400677308 */ /* 0x000e620000002400 */
[----:B------:R-:W-:Y:S02]  /*10630*/  FMUL.FTZ R5, R5, c[0x0][0x320] ;  /* 0x0000c80005057a20 */ /* 0x000fe40000410000 */
[----:B------:R-:W-:Y:S02]  /*10640*/  FMUL.FTZ R6, R6, c[0x0][0x320] ;  /* 0x0000c80006067a20 */ /* 0x000fe40000410000 */
[----:B------:R-:W-:Y:S04]  /*10650*/  FMUL.FTZ R7, R7, c[0x0][0x320] ;  /* 0x0000c80007077a20 */ /* 0x000fe80000410000 */
        /* <DEDUP_REMOVED lines=9> */
[----:B------:R-:W-:Y:S02]  /*106f0*/  FMUL.FTZ R17, R17, c[0x0][0x320] ;  /* 0x0000c80011117a20 */ /* 0x000fe40000410000 */
[----:B------:R-:W-:Y:S02]  /*10700*/  FMUL.FTZ R18, R18, c[0x0][0x320] ;  /* 0x0000c80012127a20 */ /* 0x000fe40000410000 */
[----:B------:R-:W-:Y:S02]  /*10710*/  FMUL.FTZ R19, R19, c[0x0][0x320] ;  /* 0x0000c80013137a20 */ /* 0x000fe40000410000 */
[----:B------:R-:W-:Y:S01]  /*10720*/  FMUL.FTZ R13, R13, c[0x0][0x320] ;  /* 0x0000c8000d0d7a20 */ /* 0x000fe20000410000 */
[----:B------:R4:W1:Y:S01]  /*10730*/  MUFU.TANH R183, R7 ;  /* 0x0000000700b77308 */ /* 0x0008620000002400 */
[----:B------:R-:W-:Y:S09]  /*10740*/  FMUL.FTZ R14, R14, c[0x0][0x320] ;  /* 0x0000c8000e0e7a20 */ /* 0x000ff20000410000 */
[----:B------:R-:W1:Y:S10]  /*10750*/  MUFU.TANH R181, R8 ;  /* 0x0000000800b57308 */ /* 0x000e740000002400 */
[----:B------:R-:W1:Y:S01]  /*10760*/  MUFU.TANH R184, R9 ;  /* 0x0000000900b87308 */ /* 0x000e620000002400 */
[----:B----4-:R-:W4:Y:S09]  /*10770*/  LDSM.16.M88.4 R4, [R213+0x800] ;  /* 0x00080000d504783b */ /* 0x010f320000000200 */
[----:B------:R-:W1:Y:S10]  /*10780*/  MUFU.TANH R171, R10 ;  /* 0x0000000a00ab7308 */ /* 0x000e740000002400 */
[----:B------:R5:W1:Y:S10]  /*10790*/  MUFU.TANH R185, R11 ;  /* 0x0000000b00b97308 */ /* 0x000a740000002400 */
[----:B------:R-:W1:Y:S10]  /*107a0*/  MUFU.TANH R170, R12 ;  /* 0x0000000c00aa7308 */ /* 0x000e740000002400 */
[----:B------:R-:W1:Y:S01]  /*107b0*/  MUFU.TANH R169, R13 ;  /* 0x0000000d00a97308 */ /* 0x000e620000002400 */
[----:B-----5:R-:W5:Y:S01]  /*107c0*/  LDSM.16.M88.4 R8, [R213+0x1000] ;  /* 0x00100000d508783b */ /* 0x020f620000000200 */
[-C--:B----4-:R-:W-:Y:S08]  /*107d0*/  HMMA.16816.F32.BF16 R20, R172, R4.reuse, R20 ;  /* 0x00000004ac14723c */ /* 0x090ff00000041814 */
[----:B------:R-:W4:Y:S01]  /*107e0*/  MUFU.TANH R180, R14 ;  /* 0x0000000e00b47308 */ /* 0x000f220000002400 */
[C---:B------:R-:W-:Y:S09]  /*107f0*/  HMMA.16816.F32.BF16 R24, R176.reuse, R4, R24 ;  /* 0x00000004b018723c */ /* 0x040ff20000041818 */
[----:B------:R-:W1:Y:S01]  /*10800*/  MUFU.TANH R15, R15 ;  /* 0x0000000f000f7308 */ /* 0x000e620000002400 */
[-C--:B------:R-:W-:Y:S08]  /*10810*/  HMMA.16816.F32.BF16 R28, R176, R6.reuse, R28 ;  /* 0x00000006b01c723c */ /* 0x080ff0000004181c */
[C---:B------:R-:W-:Y:S01]  /*10820*/  HMMA.16816.F32.BF16 R32, R172.reuse, R6, R32 ;  /* 0x00000006ac20723c */ /* 0x040fe20000041820 */
[----:B------:R-:W1:Y:S01]  /*10830*/  MUFU.TANH R16, R16 ;  /* 0x0000001000107308 */ /* 0x000e620000002400 */
[----:B------:R-:W1:Y:S02]  /*10840*/  LDSM.16.M88.4 R4, [R213+0x1800] ;  /* 0x00180000d504783b */ /* 0x000e640000000200 */
[----:B------:R-:W-:Y:S02]  /*10850*/  FMUL.FTZ R20, R20, c[0x0][0x320] ;  /* 0x0000c80014147a20 */ /* 0x000fe40000410000 */
[----:B------:R-:W-:Y:S02]  /*10860*/  FMUL.FTZ R21, R21, c[0x0][0x320] ;  /* 0x0000c80015157a20 */ /* 0x000fe40000410000 */
[----:B------:R-:W-:Y:S03]  /*10870*/  FMUL.FTZ R22, R22, c[0x0][0x320] ;  /* 0x0000c80016167a20 */ /* 0x000fe60000410000 */
[----:B------:R-:W1:Y:S01]  /*10880*/  MUFU.TANH R17, R17 ;  /* 0x0000001100117308 */ /* 0x000e620000002400 */
[----:B------:R-:W-:Y:S02]  /*10890*/  FMUL.FTZ R23, R23, c[0x0][0x320] ;  /* 0x0000c80017177a20 */ /* 0x000fe40000410000 */
[----:B------:R-:W-:Y:S01]  /*108a0*/  FMUL.FTZ R24, R24, c[0x0][0x320] ;  /* 0x0000c80018187a20 */ /* 0x000fe20000410000 */
[-C--:B-----5:R-:W-:Y:S03]  /*108b0*/  HMMA.16816.F32.BF16 R36, R172, R8.reuse, R36 ;  /* 0x00000008ac24723c */ /* 0x0a0fe60000041824 */
[----:B------:R-:W-:Y:S02]  /*108c0*/  FMUL.FTZ R25, R25, c[0x0][0x320] ;  /* 0x0000c80019197a20 */ /* 0x000fe40000410000 */
[----:B------:R-:W-:Y:S01]  /*108d0*/  FMUL.FTZ R26, R26, c[0x0][0x320] ;  /* 0x0000c8001a1a7a20 */ /* 0x000fe20000410000 */
[----:B------:R-:W1:Y:S01]  /*108e0*/  MUFU.TANH R18, R18 ;  /* 0x0000001200127308 */ /* 0x000e620000002400 */
[----:B------:R-:W-:Y:S01]  /*108f0*/  FMUL.FTZ R27, R27, c[0x0][0x320] ;  /* 0x0000c8001b1b7a20 */ /* 0x000fe20000410000 */
[C---:B------:R-:W-:Y:S04]  /*10900*/  HMMA.16816.F32.BF16 R40, R176.reuse, R8, R40 ;  /* 0x00000008b028723c */ /* 0x040fe80000041828 */
[----:B------:R-:W-:Y:S02]  /*10910*/  FMUL.FTZ R28, R28, c[0x0][0x320] ;  /* 0x0000c8001c1c7a20 */ /* 0x000fe40000410000 */
[----:B------:R-:W-:Y:S02]  /*10920*/  FMUL.FTZ R29, R29, c[0x0][0x320] ;  /* 0x0000c8001d1d7a20 */ /* 0x000fe40000410000 */
[----:B------:R-:W2:Y:S01]  /*10930*/  MUFU.TANH R19, R19 ;  /* 0x0000001300137308 */ /* 0x000ea20000002400 */
[-C--:B------:R-:W-:Y:S03]  /*10940*/  HMMA.16816.F32.BF16 R44, R176, R10.reuse, R44 ;  /* 0x0000000ab02c723c */ /* 0x080fe6000004182c */
[----:B------:R-:W-:Y:S02]  /*10950*/  FMUL.FTZ R30, R30, c[0x0][0x320] ;  /* 0x0000c8001e1e7a20 */ /* 0x000fe40000410000 */
[----:B------:R-:W-:Y:S02]  /*10960*/  FMUL.FTZ R31, R31, c[0x0][0x320] ;  /* 0x0000c8001f1f7a20 */ /* 0x000fe40000410000 */
[----:B------:R-:W-:Y:S01]  /*10970*/  FMUL.FTZ R32, R32, c[0x0][0x320] ;  /* 0x0000c80020207a20 */ /* 0x000fe20000410000 */
[C---:B------:R-:W-:Y:S01]  /*10980*/  HMMA.16816.F32.BF16 R48, R172.reuse, R10, R48 ;  /* 0x0000000aac30723c */ /* 0x040fe20000041830 */
[----:B------:R-:W2:Y:S01]  /*10990*/  MUFU.TANH R20, R20 ;  /* 0x0000001400147308 */ /* 0x000ea20000002400 */
[----:B------:R-:W5:Y:S02]  /*109a0*/  LDSM.16.M88.4 R8, [R213+0x2000] ;  /* 0x00200000d508783b */ /* 0x000f640000000200 */
[----:B------:R-:W-:Y:S02]  /*109b0*/  FMUL.FTZ R33, R33, c[0x0][0x320] ;  /* 0x0000c80021217a20 */ /* 0x000fe40000410000 */
[----:B------:R-:W-:Y:S02]  /*109c0*/  FMUL.FTZ R34, R34, c[0x0][0x320] ;  /* 0x0000c80022227a20 */ /* 0x000fe40000410000 */
[-C--:B-1----:R-:W-:Y:S03]  /*109d0*/  HMMA.16816.F32.BF16 R52, R172, R4.reuse, R52 ;  /* 0x00000004ac34723c */ /* 0x082fe60000041834 */
[----:B------:R-:W1:Y:S01]  /*109e0*/  MUFU.TANH R21, R21 ;  /* 0x0000001500157308 */ /* 0x000e620000002400 */
[----:B------:R-:W-:Y:S02]  /*109f0*/  FMUL.FTZ R35, R35, c[0x0][0x320] ;  /* 0x0000c80023237a20 */ /* 0x000fe40000410000 */
[----:B------:R-:W-:Y:S02]  /*10a00*/  FMUL.FTZ R36, R36, c[0x0][0x320] ;  /* 0x0000c80024247a20 */ /* 0x000fe40000410000 */
[C---:B------:R-:W-:Y:S04]  /*10a10*/  HMMA.16816.F32.BF16 R56, R176.reuse, R4, R56 ;  /* 0x00000004b038723c */ /* 0x040fe80000041838 */
[----:B------:R-:W-:Y:S01]  /*10a20*/  FMUL.FTZ R37, R37, c[0x0][0x320] ;  /* 0x0000c80025257a20 */ /* 0x000fe20000410000 */
[----:B------:R-:W1:Y:S01]  /*10a30*/  MUFU.TANH R22, R22 ;  /* 0x0000001600167308 */ /* 0x000e620000002400 */
[----:B------:R-:W-:Y:S02]  /*10a40*/  FMUL.FTZ R38, R38, c[0x0][0x320] ;  /* 0x0000c80026267a20 */ /* 0x000fe40000410000 */
[-C--:B------:R-:W-:Y:S04]  /*10a50*/  HMMA.16816.F32.BF16 R60, R176, R6.reuse, R60 ;  /* 0x00000006b03c723c */ /* 0x080fe8000004183c */
[----:B------:R-:W-:Y:S02]  /*10a60*/  FMUL.FTZ R39, R39, c[0x0][0x320] ;  /* 0x0000c80027277a20 */ /* 0x000fe40000410000 */
[----:B------:R-:W-:Y:S01]  /*10a70*/  FMUL.FTZ R40, R40, c[0x0][0x320] ;  /* 0x0000c80028287a20 */ /* 0x000fe20000410000 */
[----:B------:R-:W1:Y:S01]  /*10a80*/  MUFU.TANH R23, R23 ;  /* 0x0000001700177308 */ /* 0x000e620000002400 */
[C---:B------:R-:W-:Y:S01]  /*10a90*/  HMMA.16816.F32.BF16 R64, R172.reuse, R6, R64 ;  /* 0x00000006ac40723c */ /* 0x040fe20000041840 */
[----:B------:R-:W1:Y:S01]  /*10aa0*/  LDSM.16.M88.4 R4, [R213+0x2800] ;  /* 0x00280000d504783b */ /* 0x000e620000000200 */
[----:B------:R-:W-:Y:S04]  /*10ab0*/  DEPBAR.LE SB0, 0x0 ;  /* 0x000080000000791a */ /* 0x000fe80000000000 */
[----:B------:R-:W-:Y:S02]  /*10ac0*/  FMUL.FTZ R41, R41, c[0x0][0x320] ;  /* 0x0000c80029297a20 */ /* 0x000fe40000410000 */
[----:B------:R-:W-:Y:S01]  /*10ad0*/  FMUL.FTZ R56, R56, c[0x0][0x320] ;  /* 0x0000c80038387a20 */ /* 0x000fe20000410000 */
[----:B------:R-:W1:Y:S01]  /*10ae0*/  MUFU.TANH R24, R24 ;  /* 0x0000001800187308 */ /* 0x000e620000002400 */
[----:B------:R-:W-:Y:S01]  /*10af0*/  BAR.SYNC.DEFER_BLOCKING 0x0 ;  /* 0x0000000000007b1d */ /* 0x000fe20000010000 */
[-C--:B-----5:R-:W-:Y:S05]  /*10b00*/  HMMA.16816.F32.BF16 R68, R172, R8.reuse, R68 ;  /* 0x00000008ac44723c */ /* 0x0a0fea0000041844 */
[----:B------:R-:W-:Y:S02]  /*10b10*/  FMUL.FTZ R57, R57, c[0x0][0x320] ;  /* 0x0000c80039397a20 */ /* 0x000fe40000410000 */
[----:B------:R-:W-:Y:S01]  /*10b20*/  FMUL.FTZ R58, R58, c[0x0][0x320] ;  /* 0x0000c8003a3a7a20 */ /* 0x000fe20000410000 */
[----:B------:R-:W1:Y:S01]  /*10b30*/  MUFU.TANH R25, R25 ;  /* 0x0000001900197308 */ /* 0x000e620000002400 */
[C---:B------:R-:W-:Y:S04]  /*10b40*/  HMMA.16816.F32.BF16 R72, R176.reuse, R8, R72 ;  /* 0x00000008b048723c */ /* 0x040fe80000041848 */
[----:B------:R-:W-:Y:S02]  /*10b50*/  FMUL.FTZ R59, R59, c[0x0][0x320] ;  /* 0x0000c8003b3b7a20 */ /* 0x000fe40000410000 */
[----:B------:R-:W-:Y:S02]  /*10b60*/  FMUL.FTZ R60, R60, c[0x0][0x320] ;  /* 0x0000c8003c3c7a20 */ /* 0x000fe40000410000 */
[-C--:B------:R-:W-:Y:S01]  /*10b70*/  HMMA.16816.F32.BF16 R76, R176, R10.reuse, R76 ;  /* 0x0000000ab04c723c */ /* 0x080fe2000004184c */
[----:B------:R-:W2:Y:S03]  /*10b80*/  MUFU.TANH R26, R26 ;  /* 0x0000001a001a7308 */ /* 0x000ea60000002400 */
[----:B------:R-:W-:Y:S02]  /*10b90*/  FMUL.FTZ R61, R61, c[0x0][0x320] ;  /* 0x0000c8003d3d7a20 */ /* 0x000fe40000410000 */
[----:B------:R-:W-:Y:S02]  /*10ba0*/  FMUL.FTZ R62, R62, c[0x0][0x320] ;  /* 0x0000c8003e3e7a20 */ /* 0x000fe40000410000 */
[C---:B------:R-:W-:Y:S03]  /*10bb0*/  HMMA.16816.F32.BF16 R80, R172.reuse, R10, R80 ;  /* 0x0000000aac50723c */ /* 0x040fe60000041850 */
[----:B------:R-:W2:Y:S01]  /*10bc0*/  MUFU.TANH R27, R27 ;  /* 0x0000001b001b7308 */ /* 0x000ea20000002400 */
[----:B------:R-:W-:Y:S02]  /*10bd0*/  FMUL.FTZ R63, R63, c[0x0][0x320] ;  /* 0x0000c8003f3f7a20 */ /* 0x000fe40000410000 */
[----:B------:R-:W-:Y:S02]  /*10be0*/  FMUL.FTZ R42, R42, c[0x0][0x320] ;  /* 0x0000c8002a2a7a20 */ /* 0x000fe40000410000 */
[-C--:B-1----:R-:W-:Y:S04]  /*10bf0*/  HMMA.16816.F32.BF16 R84, R172, R4.reuse, R84 ;  /* 0x00000004ac54723c */ /* 0x082fe80000041854 */
[----:B------:R-:W-:Y:S01]  /*10c00*/  FMUL.FTZ R74, R74, c[0x0][0x320] ;  /* 0x0000c8004a4a7a20 */ /* 0x000fe20000410000 */
[----:B------:R-:W1:Y:S01]  /*10c10*/  MUFU.TANH R28, R28 ;  /* 0x0000001c001c7308 */ /* 0x000e620000002400 */
        /* <DEDUP_REMOVED lines=9> */
[----:B------:R-:W1:Y:S03]  /*10cb0*/  MUFU.TANH R29, R29 ;  /* 0x0000001d001d7308 */ /* 0x000e660000002400 */
[----:B------:R-:W-:Y:S02]  /*10cc0*/  FMUL.FTZ R47, R47, c[0x0][0x320] ;  /* 0x0000c8002f2f7a20 */ /* 0x000fe40000410000 */
[----:B------:R-:W-:Y:S02]  /*10cd0*/  FMUL.FTZ R48, R48, c[0x0][0x320] ;  /* 0x0000c80030307a20 */ /* 0x000fe40000410000 */
[----:B------:R-:W-:Y:S03]  /*10ce0*/  FMUL.FTZ R49, R49, c[0x0][0x320] ;  /* 0x0000c80031317a20 */ /* 0x000fe60000410000 */
[----:B------:R1:W1:Y:S01]  /*10cf0*/  MUFU.TANH R187, R30 ;  /* 0x0000001e00bb7308 */ /* 0x0002620000002400 */
[----:B------:R-:W-:Y:S02]  /*10d00*/  FMUL.FTZ R50, R50, c[0x0][0x320] ;  /* 0x0000c80032327a20 */ /* 0x000fe40000410000 */
[----:B------:R-:W-:Y:S02]  /*10d10*/  FMUL.FTZ R51, R51, c[0x0][0x320] ;  /* 0x0000c80033337a20 */ /* 0x000fe40000410000 */
[----:B-----5:R-:W-:Y:S02]  /*10d20*/  FMUL.FTZ R74, R94, c[0x0][0x320] ;  /* 0x0000c8005e4a7a20 */ /* 0x020fe40000410000 */
        /* <DEDUP_REMOVED lines=100> */
[----:B------:R1:W1:Y:S10]  /*11370*/  MUFU.TANH R75, R0 ;  /* 0x00000000004b7308 */ /* 0x0002740000002400 */
[----:B------:R1:W1:Y:S10]  /*11380*/  MUFU.TANH R172, R96 ;  /* 0x0000006000ac7308 */ /* 0x0002740000002400 */
[----:B------:R1:W1:Y:S10]  /*11390*/  MUFU.TANH R173, R97 ;  /* 0x0000006100ad7308 */ /* 0x0002740000002400 */
[----:B------:R1:W1:Y:S10]  /*113a0*/  MUFU.TANH R174, R98 ;  /* 0x0000006200ae7308 */ /* 0x0002740000002400 */
[----:B------:R-:W1:Y:S01]  /*113b0*/  MUFU.TANH R99, R99 ;  /* 0x0000006300637308 */ /* 0x000e620000002400 */
[----:B------:R-:W-:-:S05]  /*113c0*/  @!P0 BRA `(.L_x_544) ;  /* 0x000003d000008947 */ /* 0x000fca0003800000 */
[----:B--234-:R-:W2:Y:S01]  /*113d0*/  LDL R3, [R1+0x34] ;  /* 0x0000340001037983 */ /* 0x01cea20000100800 */
[----:B------:R-:W-:Y:S01]  /*113e0*/  IMAD.MOV.U32 R228, RZ, RZ, RZ ;  /* 0x000000ffffe47224 */ /* 0x000fe200078e00ff */
[----:B------:R-:W-:Y:S02]  /*113f0*/  PLOP3.LUT P1, PT, PT, PT, UP3, 0x80, 0x0 ;  /* 0x000000000000781c */ /* 0x000fe40003f2f038 */
[----:B------:R-:W3:Y:S01]  /*11400*/  LDL R12, [R1+0x10] ;  /* 0x00001000010c7983 */ /* 0x000ee20000100800 */
[----:B------:R-:W-:Y:S03]  /*11410*/  PLOP3.LUT P0, PT, PT, PT, UP3, 0x80, 0x0 ;  /* 0x000000000000781c */ /* 0x000fe60003f0f038 */
[----:B-1----:R-:W4:Y:S01]  /*11420*/  LDL R36, [R1+0x8] ;  /* 0x0000080001247983 */ /* 0x002f220000100800 */
[----:B--2---:R-:W-:Y:S05]  /*11430*/  IMAD R3, R227, 0x60, R3 ;  /* 0x00000060e3037824 */ /* 0x004fea00078e0203 */
[----:B---3--:R-:W-:Y:S05]  /*11440*/  IADD3 R3, R3, -0x60, R12 ;  /* 0xffffffa003037810 */ /* 0x008fea0007ffe00c */
[----:B------:R-:W-:Y:S04]  /*11450*/  @P1 IMAD.HI.U32 R4, R3, c[0x0][0x2bc], RZ ;  /* 0x0000af0003041a27 */ /* 0x000fe800078e00ff */
[--C-:B------:R-:W-:Y:S01]  /*11460*/  IMAD.MOV.U32 R0, RZ, RZ, R3.reuse ;  /* 0x000000ffff007224 */ /* 0x100fe200078e0003 */
[----:B------:R-:W-:Y:S04]  /*11470*/  @P0 SHF.R.U32.HI R0, RZ, c[0x0][0x2c0], R4 ;  /* 0x0000b000ff000a19 */ /* 0x000fe80000011604 */
[C---:B------:R-:W-:Y:S04]  /*11480*/  @!P3 IADD3 R5, P0, R0.reuse, UR14, RZ ;  /* 0x0000000e0005bc10 */ /* 0x040fe8000ff1e0ff */
[----:B------:R-:W-:Y:S01]  /*11490*/  @!P3 LEA.HI.X.SX32 R6, R0, UR7, 0x1, P0 ;  /* 0x000000070006bc11 */ /* 0x000fe200080f0eff */
[----:B------:R-:W-:Y:S01]  /*114a0*/  IMAD.MOV R0, RZ, RZ, -R0 ;  /* 0x000000ffff007224 */ /* 0x000fe200078e0a00 */
[C---:B------:R-:W-:Y:S03]  /*114b0*/  @!P3 LEA R4, P0, R5.reuse, c[0x0][0x2a0], 0x2 ;  /* 0x0000a8000504ba11 */ /* 0x040fe600078010ff */
[----:B------:R-:W-:Y:S01]  /*114c0*/  IMAD R233, R0, c[0x0][0x2b8], R3 ;  /* 0x0000ae0000e97a24 */ /* 0x000fe200078e0203 */
[----:B------:R-:W-:Y:S04]  /*114d0*/  @!P3 LEA.HI.X R5, R5, c[0x0][0x2a4], R6, 0x2, P0 ;  /* 0x0000a9000505ba11 */ /* 0x000fe800000f1406 */
[----:B------:R-:W-:Y:S01]  /*114e0*/  SHF.R.S32.HI R0, RZ, 0x1f, R233 ;  /* 0x0000001fff007819 */ /* 0x000fe200000114e9 */
[----:B------:R1:W2:Y:S04]  /*114f0*/  @!P3 LDG.E R228, [R4.64] ;  /* 0x0000001004e4b981 */ /* 0x0002a8000c1e1900 */
[----:B------:R-:W-:Y:S04]  /*11500*/  IMAD R0, R0, c[0x0][0x1e0], RZ ;  /* 0x0000780000007a24 */ /* 0x000fe800078e02ff */
[C---:B------:R-:W-:Y:S02]  /*11510*/  IMAD R0, R233.reuse, c[0x0][0x1e4], R0 ;  /* 0x00007900e9007a24 */ /* 0x040fe400078e0200 */
[----:B-1----:R-:W-:Y:S04]  /*11520*/  IMAD.WIDE.U32 R4, R233, c[0x0][0x1e0], RZ ;  /* 0x00007800e9047a25 */ /* 0x002fe800078e00ff */
        /* <DEDUP_REMOVED lines=9> */
[----:B------:R-:W-:Y:S04]  /*115c0*/  SHFL.IDX PT, R12, R3, 0x1, 0x181f ;  /* 0x00381f00030c7f89 */ /* 0x000fe800000e0000 */
[----:B------:R-:W1:Y:S04]  /*115d0*/  SHFL.IDX PT, R4, R3, RZ, 0x181f ;  /* 0x00181fff03047589 */ /* 0x000e6800000e0000 */
[----:B------:R-:W2:Y:S04]  /*115e0*/  SHFL.IDX PT, R5, R0, RZ, 0x181f ;  /* 0x00181fff00057589 */ /* 0x000ea800000e0000 */
[----:B------:R-:W3:Y:S04]  /*115f0*/  SHFL.IDX PT, R10, R3, 0x2, 0x181f ;  /* 0x00581f00030a7f89 */ /* 0x000ee800000e0000 */
[----:B------:R-:W5:Y:S04]  /*11600*/  SHFL.IDX PT, R6, R0, 0x1, 0x181f ;  /* 0x00381f0000067f89 */ /* 0x000f6800000e0000 */
[----:B------:R-:W5:Y:S04]  /*11610*/  SHFL.IDX PT, R8, R3, 0x3, 0x181f ;  /* 0x00781f0003087f89 */ /* 0x000f6800000e0000 */
[----:B------:R-:W5:Y:S04]  /*11620*/  SHFL.IDX PT, R11, R0, 0x2, 0x181f ;  /* 0x00581f00000b7f89 */ /* 0x000f6800000e0000 */
[----:B------:R-:W5:Y:S01]  /*11630*/  SHFL.IDX PT, R7, R3, 0x4, 0x181f ;  /* 0x00981f0003077f89 */ /* 0x000f6200000e0000 */
[-C--:B-1----:R-:W-:Y:S03]  /*11640*/  IADD3 R4, P0, R4, R226.reuse, RZ ;  /* 0x000000e204047210 */ /* 0x082fe60007f1e0ff */
[----:B------:R-:W1:Y:S02]  /*11650*/  SHFL.IDX PT, R9, R0, 0x3, 0x181f ;  /* 0x00781f0000097f89 */ /* 0x000e6400000e0000 */
[--C-:B--2---:R-:W-:Y:S01]  /*11660*/  IMAD.X R5, R5, 0x1, R225.reuse, P0 ;  /* 0x0000000105057824 */ /* 0x104fe200000e06e1 */
[-C--:B------:R-:W-:Y:S01]  /*11670*/  IADD3 R12, P0, R12, R226.reuse, RZ ;  /* 0x000000e20c0c7210 */ /* 0x080fe20007f1e0ff */
[----:B------:R-:W2:Y:S01]  /*11680*/  SHFL.IDX PT, R3, R3, 0x5, 0x181f ;  /* 0x00b81f0003037f89 */ /* 0x000ea200000e0000 */
[-C--:B---3--:R-:W-:Y:S03]  /*11690*/  IADD3 R10, P5, R10, R226.reuse, RZ ;  /* 0x000000e20a0a7210 */ /* 0x088fe60007fbe0ff */
[----:B----4-:R2:W-:Y:S01]  /*116a0*/  LDGSTS.E.BYPASS.LTC128B.128 [R36+0x3100], [R4.64], !P4 ;  /* 0x0310000004247fae */ /* 0x0105e2000e101d50 */
[--C-:B-----5:R-:W-:Y:S03]  /*116b0*/  IMAD.X R13, R6, 0x1, R225.reuse, P0 ;  /* 0x00000001060d7824 */ /* 0x120fe600000e06e1 */
[----:B------:R-:W3:Y:S01]  /*116c0*/  SHFL.IDX PT, R14, R0, 0x4, 0x181f ;  /* 0x00981f00000e7f89 */ /* 0x000ee200000e0000 */
[-C--:B------:R-:W-:Y:S03]  /*116d0*/  IADD3 R8, P2, R8, R226.reuse, RZ ;  /* 0x000000e208087210 */ /* 0x080fe60007f5e0ff */
[----:B------:R-:W4:Y:S01]  /*116e0*/  SHFL.IDX PT, R0, R0, 0x5, 0x181f ;  /* 0x00b81f0000007f89 */ /* 0x000f2200000e0000 */
[--C-:B------:R-:W-:Y:S03]  /*116f0*/  IMAD.X R11, R11, 0x1, R225.reuse, P5 ;  /* 0x000000010b0b7824 */ /* 0x100fe600028e06e1 */
[----:B------:R4:W-:Y:S01]  /*11700*/  LDGSTS.E.BYPASS.LTC128B.128 [R36+0x3900], [R12.64], !P4 ;  /* 0x039000000c247fae */ /* 0x0009e2000e101d50 */
[-C--:B------:R-:W-:Y:S03]  /*11710*/  IADD3 R6, P1, R7, R226.reuse, RZ ;  /* 0x000000e207067210 */ /* 0x080fe60007f3e0ff */
[----:B------:R4:W-:Y:S01]  /*11720*/  LDGSTS.E.BYPASS.LTC128B.128 [R36+0x4100], [R10.64], !P4 ;  /* 0x041000000a247fae */ /* 0x0009e2000e101d50 */
[--C-:B-1----:R-:W-:Y:S05]  /*11730*/  IMAD.X R9, R9, 0x1, R225.reuse, P2 ;  /* 0x0000000109097824 */ /* 0x102fea00010e06e1 */
[----:B------:R1:W-:Y:S01]  /*11740*/  LDGSTS.E.BYPASS.LTC128B.128 [R36+0x4900], [R8.64], !P4 ;  /* 0x0490000008247fae */ /* 0x0003e2000e101d50 */
[----:B--2---:R-:W-:Y:S01]  /*11750*/  IADD3 R4, P0, R3, R226, RZ ;  /* 0x000000e203047210 */ /* 0x004fe20007f1e0ff */
[--C-:B---3--:R-:W-:Y:S04]  /*11760*/  IMAD.X R7, R14, 0x1, R225.reuse, P1 ;  /* 0x000000010e077824 */ /* 0x108fe800008e06e1 */
[----:B----4-:R-:W-:Y:S01]  /*11770*/  IMAD.X R5, R0, 0x1, R225, P0 ;  /* 0x0000000100057824 */ /* 0x010fe200000e06e1 */
[----:B------:R1:W-:Y:S04]  /*11780*/  LDGSTS.E.BYPASS.LTC128B.128 [R36+0x5100], [R6.64], !P4 ;  /* 0x0510000006247fae */ /* 0x0003e8000e101d50 */
[----:B------:R1:W-:Y:S03]  /*11790*/  LDGSTS.E.BYPASS.LTC128B.128 [R36+0x5900], [R4.64], !P4 ;  /* 0x0590000004247fae */ /* 0x0003e6000e101d50 */
.L_x_544:
[----:B-1234-:R-:W-:Y:S01]  /*117a0*/  FMNMX.FTZ R72, R103, R2, !PT ;  /* 0x0000000267487209 */ /* 0x01efe20007810000 */
[----:B------:R-:W-:Y:S01]  /*117b0*/  LDSM.16.MT88.4 R36, [R212+0x100] ;  /* 0x00010000d424783b */ /* 0x000fe20000004200 */
[----:B------:R-:W-:Y:S02]  /*117c0*/  FMNMX.FTZ R0, R181, R101, !PT ;  /* 0x00000065b5007209 */ /* 0x000fe40007810000 */
[----:B------:R-:W-:Y:S02]  /*117d0*/  FMNMX.FTZ R72, R182, R72, !PT ;  /* 0x00000048b6487209 */ /* 0x000fe40007810000 */
[----:B------:R-:W-:Y:S02]  /*117e0*/  FMNMX.FTZ R0, R184, R0, !PT ;  /* 0x00000000b8007209 */ /* 0x000fe40007810000 */
[----:B------:R-:W-:Y:S01]  /*117f0*/  FMNMX.FTZ R72, R16, R72, !PT ;  /* 0x0000004810487209 */ /* 0x000fe20007810000 */
        /* <DEDUP_REMOVED lines=60> */
[----:B------:R-:W-:Y:S01]  /*11bc0*/  FMNMX.FTZ R0, R250, R0, !PT ;  /* 0x00000000fa007209 */ /* 0x000fe20007810000 */
[----:B------:R-:W-:Y:S01]  /*11bd0*/  SHFL.BFLY PT, R6, R72, 0x2, 0x1f ;  /* 0x0c401f0048067f89 */ /* 0x000fe200000e0000 */
        /* <DEDUP_REMOVED lines=20> */
[----:B------:R-:W-:Y:S01]  /*11d20*/  FMNMX.FTZ R3, R174, R3, !PT ;  /* 0x00000003ae037209 */ /* 0x000fe20007810000 */
[----:B------:R-:W-:Y:S01]  /*11d30*/  SHFL.BFLY PT, R70, R0, 0x2, 0x1f ;  /* 0x0c401f0000467f89 */ /* 0x000fe200000e0000 */
[----:B------:R-:W-:Y:S02]  /*11d40*/  FMNMX.FTZ R4, R231, R4, !PT ;  /* 0x00000004e7047209 */ /* 0x000fe40007810000 */
[----:B------:R-:W-:Y:S02]  /*11d50*/  FMNMX.FTZ R3, R99, R3, !PT ;  /* 0x0000000363037209 */ /* 0x000fe40007810000 */
[----:B------:R-:W-:Y:S03]  /*11d60*/  FMNMX.FTZ R4, R239, R4, !PT ;  /* 0x00000004ef047209 */ /* 0x000fe60007810000 */
[----:B------:R-:W1:Y:S01]  /*11d70*/  SHFL.BFLY PT, R5, R3, 0x2, 0x1f ;  /* 0x0c401f0003057f89 */ /* 0x000e6200000e0000 */
[----:B------:R-:W-:Y:S04]  /*11d80*/  FMNMX.FTZ R4, R240, R4, !PT ;  /* 0x00000004f0047209 */ /* 0x000fe80007810000 */
[----:B------:R-:W-:Y:S04]  /*11d90*/  FMNMX.FTZ R4, R246, R4, !PT ;  /* 0x00000004f6047209 */ /* 0x000fe80007810000 */
[----:B------:R-:W-:Y:S04]  /*11da0*/  FMNMX.FTZ R4, R248, R4, !PT ;  /* 0x00000004f8047209 */ /* 0x000fe80007810000 */
[----:B------:R-:W-:Y:S02]  /*11db0*/  FMNMX.FTZ R4, R252, R4, !PT ;  /* 0x00000004fc047209 */ /* 0x000fe40007810000 */
[----:B-1----:R-:W-:Y:S02]  /*11dc0*/  FMNMX.FTZ R3, R3, R5, !PT ;  /* 0x0000000503037209 */ /* 0x002fe40007810000 */
[----:B------:R-:W-:Y:S02]  /*11dd0*/  FMNMX.FTZ R72, R72, R6, !PT ;  /* 0x0000000648487209 */ /* 0x000fe40007810000 */
[----:B------:R-:W-:Y:S01]  /*11de0*/  FMNMX.FTZ R70, R0, R70, !PT ;  /* 0x0000004600467209 */ /* 0x000fe20007810000 */
[----:B------:R-:W1:Y:S01]  /*11df0*/  SHFL.BFLY PT, R71, R3, 0x1, 0x1f ;  /* 0x0c201f0003477f89 */ /* 0x000e6200000e0000 */
[----:B------:R-:W-:Y:S04]  /*11e00*/  FMNMX.FTZ R0, R56, R4, !PT ;  /* 0x0000000438007209 */ /* 0x000fe80007810000 */
[----:B------:R-:W-:Y:S03]  /*11e10*/  FMNMX.FTZ R0, R61, R0, !PT ;  /* 0x000000003d007209 */ /* 0x000fe60007810000 */
[----:B------:R-:W2:Y:S01]  /*11e20*/  SHFL.BFLY PT, R6, R72, 0x1, 0x1f ;  /* 0x0c201f0048067f89 */ /* 0x000ea200000e0000 */
[----:B------:R-:W-:Y:S04]  /*11e30*/  FMNMX.FTZ R4, R60, R0, !PT ;  /* 0x000000003c047209 */ /* 0x000fe80007810000 */
[----:B------:R-:W-:Y:S03]  /*11e40*/  FMNMX.FTZ R4, R178, R4, !PT ;  /* 0x00000004b2047209 */ /* 0x000fe60007810000 */
[----:B------:R-:W3:Y:S01]  /*11e50*/  SHFL.BFLY PT, R5, R70, 0x1, 0x1f ;  /* 0x0c201f0046057f89 */ /* 0x000ee200000e0000 */
[----:B-1----:R-:W-:Y:S05]  /*11e60*/  FMNMX.FTZ R71, R3, R71, !PT ;  /* 0x0000004703477209 */ /* 0x002fea0007810000 */
[----:B------:R-:W-:Y:S01]  /*11e70*/  FMUL.FTZ R97, R71, c[0x0][0x2d0] ;  /* 0x0000b40047617a20 */ /* 0x000fe20000410000 */
[----:B--2---:R-:W-:Y:S05]  /*11e80*/  FMNMX.FTZ R72, R72, R6, !PT ;  /* 0x0000000648487209 */ /* 0x004fea0007810000 */
[C---:B------:R-:W-:Y:S02]  /*11e90*/  FADD.FTZ R0, -R72.reuse, R2 ;  /* 0x0000000248007221 */ /* 0x040fe40000010100 */
[----:B------:R-:W-:Y:S01]  /*11ea0*/  FMUL.FTZ R96, R72, c[0x0][0x2d0] ;  /* 0x0000b40048607a20 */ /* 0x000fe20000410000 */
[----:B---3--:R-:W-:Y:S01]  /*11eb0*/  FMNMX.FTZ R70, R70, R5, !PT ;  /* 0x0000000546467209 */ /* 0x008fe20007810000 */
[----:B------:R-:W-:Y:S01]  /*11ec0*/  FMUL.FTZ R2, R0, c[0x0][0x2d0] ;  /* 0x0000b40000027a20 */ /* 0x000fe20000410000 */
[----:B------:R-:W-:Y:S01]  /*11ed0*/  FMNMX.FTZ R0, R179, R4, !PT ;  /* 0x00000004b3007209 */ /* 0x000fe20007810000 */
[--C-:B------:R-:W-:Y:S02]  /*11ee0*/  FFMA.FTZ R6, R20, c[0x0][0x2d0], -R96.reuse ;  /* 0x0000b40014067a23 */ /* 0x100fe40000010860 */
[----:B------:R1:W2:Y:S01]  /*11ef0*/  MUFU.EX2 R73, R2 ;  /* 0x0000000200497308 */ /* 0x0002a20000000800 */
[----:B------:R-:W-:Y:S01]  /*11f00*/  FMNMX.FTZ R0, R74, R0, !PT ;  /* 0x000000004a007209 */ /* 0x000fe20007810000 */
[--C-:B------:R-:W-:Y:S02]  /*11f10*/  FFMA.FTZ R4, R103, c[0x0][0x2d0], -R96.reuse ;  /* 0x0000b40067047a23 */ /* 0x100fe40000010860 */
[--C-:B------:R-:W-:Y:S01]  /*11f20*/  FFMA.FTZ R5, R21, c[0x0][0x2d0], -R96.reuse ;  /* 0x0000b40015057a23 */ /* 0x100fe20000010860 */
[----:B------:R-:W-:Y:S01]  /*11f30*/  FMNMX.FTZ R0, R75, R0, !PT ;  /* 0x000000004b007209 */ /* 0x000fe20007810000 */
[----:B------:R-:W-:Y:S02]  /*11f40*/  FMUL.FTZ R98, R70, c[0x0][0x2d0] ;  /* 0x0000b40046627a20 */ /* 0x000fe40000410000 */
[----:B------:R-:W-:Y:S02]  /*11f50*/  FFMA.FTZ R44, R186, c[0x0][0x2d0], -R96 ;  /* 0x0000b400ba2c7a23 */ /* 0x000fe40000010860 */
[----:B------:R-:W-:Y:S01]  /*11f60*/  MUFU.EX2 R7, R4 ;  /* 0x0000000400077308 */ /* 0x000fe20000000800 */
[----:B------:R-:W3:Y:S01]  /*11f70*/  SHFL.BFLY PT, R3, R0, 0x2, 0x1f ;  /* 0x0c401f0000037f89 */ /* 0x000ee200000e0000 */
[----:B------:R-:W-:Y:S02]  /*11f80*/  FFMA.FTZ R28, R28, c[0x0][0x2d0], -R98 ;  /* 0x0000b4001c1c7a23 */ /* 0x000fe40000010862 */
[----:B------:R-:W-:Y:S06]  /*11f90*/  FFMA.FTZ R48, R188, c[0x0][0x2d0], -R96 ;  /* 0x0000b400bc307a23 */ /* 0x000fec0000010860 */
[----:B------:R-:W-:Y:S01]  /*11fa0*/  MUFU.EX2 R40, R6 ;  /* 0x0000000600287308 */ /* 0x000fe20000000800 */
[----:B-1----:R-:W-:Y:S04]  /*11fb0*/  FADD.FTZ R2, -R71, R100 ;  /* 0x0000006447027221 */ /* 0x002fe80000010100 */
[----:B------:R-:W-:Y:S05]  /*11fc0*/  FMUL.FTZ R2, R2, c[0x0][0x2d0] ;  /* 0x0000b40002027a20 */ /* 0x000fea0000410000 */
[----:B------:R1:W-:Y:S01]  /*11fd0*/  MUFU.EX2 R41, R5 ;  /* 0x0000000500297308 */ /* 0x0003e20000000800 */
[----:B---3--:R-:W-:Y:S01]  /*11fe0*/  FMNMX.FTZ R0, R0, R3, !PT ;  /* 0x0000000300007209 */ /* 0x008fe20007810000 */
[--C-:B------:R-:W-:Y:S02]  /*11ff0*/  FFMA.FTZ R3, R17, c[0x0][0x2d0], -R96.reuse ;  /* 0x0000b40011037a23 */ /* 0x100fe40000010860 */
[C---:B--2---:R-:W-:Y:S01]  /*12000*/  FMUL.FTZ R17, R73.reuse, R117 ;  /* 0x0000007549117220 */ /* 0x044fe20000410000 */
[----:B------:R-:W-:Y:S05]  /*12010*/  MOV R117, R89 ;  /* 0x0000005900757202 */ /* 0x000fea0000000f00 */
[----:B------:R2:W3:Y:S10]  /*12020*/  MUFU.EX2 R69, R2 ;  /* 0x0000000200457308 */ /* 0x0004f40000000800 */
[----:B------:R4:W-:Y:S01]  /*12030*/  MUFU.EX2 R8, R3 ;  /* 0x0000000300087308 */ /* 0x0009e20000000800 */
[----:B-1----:R-:W-:Y:S09]  /*12040*/  FMUL.FTZ R5, R73, R105 ;  /* 0x0000006949057220 */ /* 0x002ff20000410000 */
[----:B------:R-:W-:Y:S01]  /*12050*/  MUFU.EX2 R51, R28 ;  /* 0x0000001c00337308 */ /* 0x000fe20000000800 */
[----:B--2---:R-:W-:Y:S02]  /*12060*/  FADD.FTZ R2, -R70, R101 ;  /* 0x0000006546027221 */ /* 0x004fe40000010100 */
[----:B---3--:R-:W-:Y:S02]  /*12070*/  FMUL.FTZ R6, R69, R106 ;  /* 0x0000006a45067220 */ /* 0x008fe40000410000 */
[----:B------:R-:W-:Y:S05]  /*12080*/  FMUL.FTZ R2, R2, c[0x0][0x2d0] ;  /* 0x0000b40002027a20 */ /* 0x000fea0000410000 */
[----:B------:R1:W2:Y:S01]  /*12090*/  MUFU.EX2 R68, R2 ;  /* 0x0000000200447308 */ /* 0x0002a20000000800 */
[--C-:B----4-:R-:W-:Y:S01]  /*120a0*/  FFMA.FTZ R3, R168, c[0x0][0x2d0], -R97.reuse ;  /* 0x0000b400a8037a23 */ /* 0x110fe20000010861 */
[----:B------:R-:W-:Y:S01]  /*120b0*/  MOV R168, R7 ;  /* 0x0000000700a87202 */ /* 0x000fe20000000f00 */
[----:B------:R-:W-:Y:S02]  /*120c0*/  FFMA.FTZ R7, R32, c[0x0][0x2d0], -R96 ;  /* 0x0000b40020077a23 */ /* 0x000fe40000010860 */
[----:B------:R-:W-:Y:S05]  /*120d0*/  FFMA.FTZ R32, R29, c[0x0][0x2d0], -R98 ;  /* 0x0000b4001d207a23 */ /* 0x000fea0000010862 */
[----:B------:R3:W-:Y:S10]  /*120e0*/  MUFU.EX2 R103, R3 ;  /* 0x0000000300677308 */ /* 0x0007f40000000800 */
[----:B------:R4:W-:Y:S01]  /*120f0*/  MUFU.EX2 R91, R7 ;  /* 0x00000007005b7308 */ /* 0x0009e20000000800 */
[--C-:B-1----:R-:W-:Y:S01]  /*12100*/  FFMA.FTZ R2, R182, c[0x0][0x2d0], -R96.reuse ;  /* 0x0000b400b6027a23 */ /* 0x102fe20000010860 */
[----:B------:R-:W-:Y:S01]  /*12110*/  MOV R182, R61 ;  /* 0x0000003d00b67202 */ /* 0x000fe20000000f00 */
[C---:B--2---:R-:W-:Y:S02]  /*12120*/  FMUL.FTZ R61, R68.reuse, R161 ;  /* 0x000000a1443d7220 */ /* 0x044fe40000410000 */
[C---:B------:R-:W-:Y:S05]  /*12130*/  FMUL.FTZ R28, R68.reuse, R128 ;  /* 0x00000080441c7220 */ /* 0x040fea0000410000 */
[----:B------:R1:W2:Y:S01]  /*12140*/  MUFU.EX2 R85, R2 ;  /* 0x0000000200557308 */ /* 0x0002a20000000800 */
[C---:B------:R-:W-:Y:S02]  /*12150*/  FMUL.FTZ R29, R68.reuse, R129 ;  /* 0x00000081441d7220 */ /* 0x040fe40000410000 */
[C---:B------:R-:W-:Y:S02]  /*12160*/  FMUL.FTZ R45, R68.reuse, R145 ;  /* 0x00000091442d7220 */ /* 0x040fe40000410000 */
[--C-:B---3--:R-:W-:Y:S01]  /*12170*/  FFMA.FTZ R3, R183, c[0x0][0x2d0], -R97.reuse ;  /* 0x0000b400b7037a23 */ /* 0x108fe20000010861 */
[----:B------:R-:W-:Y:S04]  /*12180*/  MOV R183, R63 ;  /* 0x0000003f00b77202 */ /* 0x000fe80000000f00 */
[----:B------:R3:W5:Y:S01]  /*12190*/  MUFU.EX2 R86, R3 ;  /* 0x0000000300567308 */ /* 0x0007620000000800 */
[----:B----4-:R-:W-:Y:S01]  /*121a0*/  FMUL.FTZ R7, R69, R107 ;  /* 0x0000006b45077220 */ /* 0x010fe20000410000 */
[----:B------:R-:W-:Y:S01]  /*121b0*/  MOV R107, R8 ;  /* 0x00000008006b7202 */ /* 0x000fe20000000f00 */
[----:B------:R-:W-:Y:S02]  /*121c0*/  FMUL.FTZ R8, R68, R108 ;  /* 0x0000006c44087220 */ /* 0x000fe40000410000 */
[----:B-1----:R-:W-:Y:S01]  /*121d0*/  FFMA.FTZ R2, R16, c[0x0][0x2d0], -R96 ;  /* 0x0000b40010027a23 */ /* 0x002fe20000010860 */
[----:B--2---:R-:W-:Y:S01]  /*121e0*/  F2FP.BF16.PACK_AB R76, R85, R168 ;  /* 0x000000a8554c723e */ /* 0x004fe200000010ff */
[--C-:B------:R-:W-:Y:S03]  /*121f0*/  FFMA.FTZ R16, R25, c[0x0][0x2d0], -R98.reuse ;  /* 0x0000b40019107a23 */ /* 0x100fe60000010862 */
[----:B------:R1:W2:Y:S01]  /*12200*/  MUFU.EX2 R90, R2 ;  /* 0x00000002005a7308 */ /* 0x0002a20000000800 */
[----:B------:R-:W-:Y:S02]  /*12210*/  FMUL.FTZ R25, R68, R125 ;  /* 0x0000007d44197220 */ /* 0x000fe40000410000 */
[--C-:B---3--:R-:W-:Y:S01]  /*12220*/  FFMA.FTZ R3, R18, c[0x0][0x2d0], -R97.reuse ;  /* 0x0000b40012037a23 */ /* 0x108fe20000010861 */
[----:B-----5:R-:W-:Y:S01]  /*12230*/  F2FP.BF16.PACK_AB R77, R86, R103 ;  /* 0x00000067564d723e */ /* 0x020fe200000010ff */
[----:B------:R-:W-:Y:S05]  /*12240*/  FMUL.FTZ R18, R69, R118 ;  /* 0x0000007645127220 */ /* 0x000fea0000410000 */
[----:B------:R-:W-:Y:S10]  /*12250*/  MUFU.EX2 R4, R3 ;  /* 0x0000000300047308 */ /* 0x000ff40000000800 */
[----:B------:R3:W4:Y:S01]  /*12260*/  MUFU.EX2 R30, R16 ;  /* 0x00000010001e7308 */ /* 0x0007220000000800 */
[----:B-1----:R-:W1:Y:S01]  /*12270*/  SHFL.BFLY PT, R2, R0, 0x1, 0x1f ;  /* 0x0c201f0000027f89 */ /* 0x002e6200000e0000 */
[----:B--2---:R-:W-:Y:S08]  /*12280*/  F2FP.BF16.PACK_AB R78, R107, R90 ;  /* 0x0000005a6b4e723e */ /* 0x004ff000000010ff */
[----:B------:R2:W-:Y:S10]  /*12290*/  MUFU.EX2 R125, R32 ;  /* 0x00000020007d7308 */ /* 0x0005f40000000800 */
[----:B------:R5:W-:Y:S01]  /*122a0*/  MUFU.EX2 R118, R44 ;  /* 0x0000002c00767308 */ /* 0x000be20000000800 */
[----:B---3--:R-:W-:Y:S01]  /*122b0*/  FMUL.FTZ R16, R73, R116 ;  /* 0x0000007449107220 */ /* 0x008fe20000410000 */
[----:B----4-:R-:W-:Y:S02]  /*122c0*/  MOV R129, R30 ;  /* 0x0000001e00817202 */ /* 0x010fe40000000f00 */
[----:B------:R-:W-:Y:S02]  /*122d0*/  MOV R116, R86 ;  /* 0x0000005600747202 */ /* 0x000fe40000000f00 */
[----:B-1----:R-:W-:Y:S01]  /*122e0*/  FMNMX.FTZ R3, R2, R0, !PT ;  /* 0x0000000002037209 */ /* 0x002fe20007810000 */
[--C-:B------:R-:W-:Y:S02]  /*122f0*/  FFMA.FTZ R0, R19, c[0x0][0x2d0], -R97.reuse ;  /* 0x0000b40013007a23 */ /* 0x100fe40000010861 */
[----:B------:R-:W-:Y:S01]  /*12300*/  FFMA.FTZ R2, R181, c[0x0][0x2d0], -R98 ;  /* 0x0000b400b5027a23 */ /* 0x000fe20000010862 */
[----:B------:R-:W-:Y:S01]  /*12310*/  MOV R181, R60 ;  /* 0x0000003c00b57202 */ /* 0x000fe20000000f00 */
[----:B------:R1:W3:Y:S01]  /*12320*/  MUFU.EX2 R11, R0 ;  /* 0x00000000000b7308 */ /* 0x0002e20000000800 */
[----:B------:R-:W-:Y:S02]  /*12330*/  FMUL.FTZ R19, R69, R119 ;  /* 0x0000007745137220 */ /* 0x000fe40000410000 */
[----:B--2---:R-:W-:Y:S02]  /*12340*/  FMUL.FTZ R32, R73, R132 ;  /* 0x0000008449207220 */ /* 0x004fe40000410000 */
[----:B------:R-:W-:Y:S05]  /*12350*/  FFMA.FTZ R60, R190, c[0x0][0x2d0], -R96 ;  /* 0x0000b400be3c7a23 */ /* 0x000fea0000010860 */
[----:B------:R2:W-:Y:S01]  /*12360*/  MUFU.EX2 R119, R48 ;  /* 0x0000003000777308 */ /* 0x0005e20000000800 */
[----:B-----5:R-:W-:Y:S02]  /*12370*/  FMUL.FTZ R44, R68, R144 ;  /* 0x00000090442c7220 */ /* 0x020fe40000410000 */
[----:B-1----:R-:W-:Y:S01]  /*12380*/  FADD.FTZ R0, -R3, R102 ;  /* 0x0000006603007221 */ /* 0x002fe20000010100 */
[----:B---3--:R-:W-:Y:S06]  /*12390*/  MOV R106, R11 ;  /* 0x0000000b006a7202 */ /* 0x008fec0000000f00 */
[----:B------:R1:W-:Y:S01]  /*123a0*/  MUFU.EX2 R102, R2 ;  /* 0x0000000200667308 */ /* 0x0003e20000000800 */
[----:B------:R-:W-:Y:S02]  /*123b0*/  FMUL.FTZ R0, R0, c[0x0][0x2d0] ;  /* 0x0000b40000007a20 */ /* 0x000fe40000410000 */
[----:B--2---:R-:W-:Y:S07]  /*123c0*/  FMUL.FTZ R48, R73, R148 ;  /* 0x0000009449307220 */ /* 0x004fee0000410000 */
[----:B------:R-:W2:Y:S01]  /*123d0*/  MUFU.EX2 R0, R0 ;  /* 0x0000000000007308 */ /* 0x000ea20000000800 */
[--C-:B-1----:R-:W-:Y:S01]  /*123e0*/  FFMA.FTZ R2, R184, c[0x0][0x2d0], -R98.reuse ;  /* 0x0000b400b8027a23 */ /* 0x102fe20000010862 */
[----:B------:R-:W-:Y:S08]  /*123f0*/  MOV R184, R84 ;  /* 0x0000005400b87202 */ /* 0x000ff00000000f00 */
[----:B------:R1:W3:Y:S01]  /*12400*/  MUFU.EX2 R88, R2 ;  /* 0x0000000200587308 */ /* 0x0002e20000000800 */
[C---:B--2---:R-:W-:Y:S01]  /*12410*/  FMUL.FTZ R11, R0.reuse, R111 ;  /* 0x0000006f000b7220 */ /* 0x044fe20000410000 */
[----:B------:R-:W-:Y:S01]  /*12420*/  MOV R111, R90 ;  /* 0x0000005a006f7202 */ /* 0x000fe20000000f00 */
[C---:B------:R-:W-:Y:S02]  /*12430*/  FMUL.FTZ R14, R0.reuse, R114 ;  /* 0x00000072000e7220 */ /* 0x040fe40000410000 */
[C---:B------:R-:W-:Y:S02]  /*12440*/  FMUL.FTZ R30, R0.reuse, R130 ;  /* 0x00000082001e7220 */ /* 0x040fe40000410000 */
[C---:B------:R-:W-:Y:S02]  /*12450*/  FMUL.FTZ R42, R0.reuse, R142 ;  /* 0x0000008e002a7220 */ /* 0x040fe40000410000 */
[C---:B------:R-:W-:Y:S02]  /*12460*/  FMUL.FTZ R43, R0.reuse, R143 ;  /* 0x0000008f002b7220 */ /* 0x040fe40000410000 */
[C---:B------:R-:W-:Y:S02]  /*12470*/  FMUL.FTZ R46, R0.reuse, R146 ;  /* 0x00000092002e7220 */ /* 0x040fe40000410000 */
[C---:B------:R-:W-:Y:S02]  /*12480*/  FMUL.FTZ R47, R0.reuse, R147 ;  /* 0x00000093002f7220 */ /* 0x040fe40000410000 */
[----:B------:R-:W-:Y:S02]  /*12490*/  FMUL.FTZ R63, R0, R163 ;  /* 0x000000a3003f7220 */ /* 0x000fe40000410000 */
[--C-:B-1----:R-:W-:Y:S01]  /*124a0*/  FFMA.FTZ R2, R170, c[0x0][0x2d0], -R98.reuse ;  /* 0x0000b400aa027a23 */ /* 0x102fe20000010862 */
[----:B---3--:R-:W-:Y:S02]  /*124b0*/  F2FP.BF16.PACK_AB R64, R88, R102 ;  /* 0x000000665840723e */ /* 0x008fe400000010ff */
[----:B------:R-:W-:Y:S01]  /*124c0*/  MOV R114, R88 ;  /* 0x0000005800727202 */ /* 0x000fe20000000f00 */
[----:B------:R1:W-:Y:S01]  /*124d0*/  MUFU.EX2 R10, R2 ;  /* 0x00000002000a7308 */ /* 0x0003e20000000800 */
[----:B------:R-:W-:Y:S01]  /*124e0*/  MOV R170, R57 ;  /* 0x0000003900aa7202 */ /* 0x000fe20000000f00 */
[----:B------:R-:W-:Y:S02]  /*124f0*/  FMUL.FTZ R57, R68, R157 ;  /* 0x0000009d44397220 */ /* 0x000fe40000410000 */
[--C-:B-1----:R-:W-:Y:S01]  /*12500*/  FFMA.FTZ R2, R169, c[0x0][0x2d0], -R98.reuse ;  /* 0x0000b400a9027a23 */ /* 0x102fe20000010862 */
[----:B------:R-:W-:Y:S05]  /*12510*/  MOV R169, R4 ;  /* 0x0000000400a97202 */ /* 0x000fea0000000f00 */
[----:B------:R1:W2:Y:S01]  /*12520*/  MUFU.EX2 R12, R2 ;  /* 0x00000002000c7308 */ /* 0x0002a20000000800 */
[----:B------:R-:W-:Y:S01]  /*12530*/  F2FP.BF16.PACK_AB R79, R106, R169 ;  /* 0x000000a96a4f723e */ /* 0x000fe200000010ff */
[----:B-1----:R-:W-:Y:S01]  /*12540*/  FMUL.FTZ R2, R3, c[0x0][0x2d0] ;  /* 0x0000b40003027a20 */ /* 0x002fe20000410000 */
[----:B--2---:R-:W-:Y:S01]  /*12550*/  MOV R105, R12 ;  /* 0x0000000c00697202 */ /* 0x004fe20000000f00 */
[----:B------:R-:W-:Y:S02]  /*12560*/  FFMA.FTZ R12, R24, c[0x0][0x2d0], -R98 ;  /* 0x0000b400180c7a23 */ /* 0x000fe40000010862 */
[--C-:B------:R-:W-:Y:S01]  /*12570*/  FFMA.FTZ R4, R171, c[0x0][0x2d0], -R2.reuse ;  /* 0x0000b400ab047a23 */ /* 0x100fe20000010802 */
[----:B------:R-:W-:Y:S03]  /*12580*/  MOV R171, R58 ;  /* 0x0000003a00ab7202 */ /* 0x000fe60000000f00 */
[----:B------:R1:W-:Y:S01]  /*12590*/  MUFU.EX2 R94, R12 ;  /* 0x0000000c005e7308 */ /* 0x0003e20000000800 */
[--C-:B------:R-:W-:Y:S02]  /*125a0*/  FFMA.FTZ R24, R27, c[0x0][0x2d0], -R2.reuse ;  /* 0x0000b4001b187a23 */ /* 0x100fe40000010802 */
[C---:B------:R-:W-:Y:S01]  /*125b0*/  FMUL.FTZ R27, R0.reuse, R127 ;  /* 0x0000007f001b7220 */ /* 0x040fe20000410000 */
[----:B------:R-:W-:Y:S01]  /*125c0*/  MOV R127, R91 ;  /* 0x0000005b007f7202 */ /* 0x000fe20000000f00 */
[----:B------:R-:W-:Y:S01]  /*125d0*/  FMUL.FTZ R58, R0, R158 ;  /* 0x0000009e003a7220 */ /* 0x000fe20000410000 */
[----:B------:R-:W-:Y:S01]  /*125e0*/  LDSM.16.MT88.4 R88, [R212+0x900] ;  /* 0x00090000d458783b */ /* 0x000fe20000004200 */
[--C-:B------:R-:W-:Y:S03]  /*125f0*/  FFMA.FTZ R74, R74, c[0x0][0x2d0], -R2.reuse ;  /* 0x0000b4004a4a7a23 */ /* 0x100fe60000010802 */
[----:B------:R2:W-:Y:S01]  /*12600*/  MUFU.EX2 R101, R4 ;  /* 0x0000000400657308 */ /* 0x0005e20000000800 */
[----:B-1----:R-:W-:Y:S01]  /*12610*/  FMUL.FTZ R12, R68, R112 ;  /* 0x00000070440c7220 */ /* 0x002fe20000410000 */
[----:B------:R-:W-:Y:S01]  /*12620*/  MOV R112, R85 ;  /* 0x0000005500707202 */ /* 0x000fe20000000f00 */
[--C-:B--2---:R-:W-:Y:S01]  /*12630*/  FFMA.FTZ R4, R185, c[0x0][0x2d0], -R2.reuse ;  /* 0x0000b400b9047a23 */ /* 0x104fe20000010802 */
[----:B------:R-:W-:Y:S01]  /*12640*/  MOV R185, R56 ;  /* 0x0000003800b97202 */ /* 0x000fe20000000f00 */
[--C-:B------:R-:W-:Y:S05]  /*12650*/  FFMA.FTZ R56, R194, c[0x0][0x2d0], -R97.reuse ;  /* 0x0000b400c2387a23 */ /* 0x100fea0000010861 */
[----:B------:R1:W2:Y:S02]  /*12660*/  MUFU.EX2 R87, R4 ;  /* 0x0000000400577308 */ /* 0x0002a40000000800 */
[--C-:B-1----:R-:W-:Y:S01]  /*12670*/  FFMA.FTZ R4, R180, c[0x0][0x2d0], -R2.reuse ;  /* 0x0000b400b4047a23 */ /* 0x102fe20000010802 */
[----:B--2---:R-:W-:Y:S02]  /*12680*/  F2FP.BF16.PACK_AB R65, R87, R101 ;  /* 0x000000655741723e */ /* 0x004fe400000010ff */
[----:B------:R-:W-:Y:S05]  /*12690*/  MOV R180, R59 ;  /* 0x0000003b00b47202 */ /* 0x000fea0000000f00 */
[----:B------:R1:W2:Y:S01]  /*126a0*/  MUFU.EX2 R9, R4 ;  /* 0x0000000400097308 */ /* 0x0002a20000000800 */
[----:B------:R-:W-:Y:S02]  /*126b0*/  FMUL.FTZ R59, R0, R159 ;  /* 0x0000009f003b7220 */ /* 0x000fe40000410000 */
[----:B-1----:R-:W-:Y:S01]  /*126c0*/  FFMA.FTZ R4, R15, c[0x0][0x2d0], -R2 ;  /* 0x0000b4000f047a23 */ /* 0x002fe20000010802 */
[----:B--2---:R-:W-:Y:S01]  /*126d0*/  MOV R108, R9 ;  /* 0x00000009006c7202 */ /* 0x004fe20000000f00 */
[----:B------:R-:W-:Y:S01]  /*126e0*/  FMUL.FTZ R9, R68, R109 ;  /* 0x0000006d44097220 */ /* 0x000fe20000410000 */
[----:B------:R-:W-:Y:S04]  /*126f0*/  MOV R109, R10 ;  /* 0x0000000a006d7202 */ /* 0x000fe80000000f00 */
[----:B------:R1:W-:Y:S01]  /*12700*/  MUFU.EX2 R13, R4 ;  /* 0x00000004000d7308 */ /* 0x0003e20000000800 */
[C---:B------:R-:W-:Y:S01]  /*12710*/  FMUL.FTZ R10, R0.reuse, R110 ;  /* 0x0000006e000a7220 */ /* 0x040fe20000410000 */
[----:B------:R-:W-:Y:S01]  /*12720*/  F2FP.BF16.PACK_AB R66, R105, R109 ;  /* 0x0000006d6942723e */ /* 0x000fe200000010ff */
[----:B------:R-:W-:Y:S02]  /*12730*/  FMUL.FTZ R15, R0, R115 ;  /* 0x00000073000f7220 */ /* 0x000fe40000410000 */
[--C-:B-1----:R-:W-:Y:S05]  /*12740*/  FFMA.FTZ R4, R22, c[0x0][0x2d0], -R97.reuse ;  /* 0x0000b40016047a23 */ /* 0x102fea0000010861 */
[----:B------:R1:W2:Y:S02]  /*12750*/  MUFU.EX2 R95, R4 ;  /* 0x00000004005f7308 */ /* 0x0002a40000000800 */
[--C-:B-1----:R-:W-:Y:S01]  /*12760*/  FFMA.FTZ R4, R23, c[0x0][0x2d0], -R97.reuse ;  /* 0x0000b40017047a23 */ /* 0x102fe20000010861 */
[----:B--2---:R-:W-:Y:S01]  /*12770*/  MOV R110, R95 ;  /* 0x0000005f006e7202 */ /* 0x004fe20000000f00 */
[----:B------:R-:W1:Y:S06]  /*12780*/  LDSM.16.MT88.4 R20, [R209+0x100] ;  /* 0x00010000d114783b */ /* 0x000e6c0000004200 */
[----:B------:R2:W3:Y:S02]  /*12790*/  MUFU.EX2 R31, R4 ;  /* 0x00000004001f7308 */ /* 0x0004e40000000800 */
[----:B--2---:R-:W-:Y:S01]  /*127a0*/  FFMA.FTZ R4, R33, c[0x0][0x2d0], -R96 ;  /* 0x0000b40021047a23 */ /* 0x004fe20000010860 */
[----:B---3--:R-:W-:Y:S07]  /*127b0*/  MOV R130, R31 ;  /* 0x0000001f00827202 */ /* 0x008fee0000000f00 */
[----:B------:R2:W3:Y:S01]  /*127c0*/  MUFU.EX2 R33, R24 ;  /* 0x0000001800217308 */ /* 0x0004e20000000800 */
[----:B------:R-:W-:Y:S01]  /*127d0*/  FMUL.FTZ R31, R0, R131 ;  /* 0x00000083001f7220 */ /* 0x000fe20000410000 */
[----:B------:R-:W-:Y:S01]  /*127e0*/  MOV R131, R41 ;  /* 0x0000002900837202 */ /* 0x000fe20000000f00 */
[C---:B------:R-:W-:Y:S07]  /*127f0*/  FMUL.FTZ R41, R68.reuse, R141 ;  /* 0x0000008d44297220 */ /* 0x040fee0000410000 */
[----:B------:R4:W5:Y:S01]  /*12800*/  MUFU.EX2 R49, R4 ;  /* 0x0000000400317308 */ /* 0x0009620000000800 */
[----:B--2---:R-:W-:Y:S01]  /*12810*/  FMUL.FTZ R24, R68, R124 ;  /* 0x0000007c44187220 */ /* 0x004fe20000410000 */
[----:B------:R-:W-:Y:S01]  /*12820*/  MOV R124, R40 ;  /* 0x00000028007c7202 */ /* 0x000fe20000000f00 */
[--C-:B------:R-:W-:Y:S01]  /*12830*/  FFMA.FTZ R40, R189, c[0x0][0x2d0], -R2.reuse ;  /* 0x0000b400bd287a23 */ /* 0x100fe20000010802 */
[----:B---3--:R-:W-:Y:S01]  /*12840*/  MOV R128, R33 ;  /* 0x0000002100807202 */ /* 0x008fe20000000f00 */
[----:B------:R-:W-:Y:S05]  /*12850*/  FMUL.FTZ R33, R73, R133 ;  /* 0x0000008549217220 */ /* 0x000fea0000410000 */
[----:B------:R2:W-:Y:S01]  /*12860*/  MUFU.EX2 R115, R40 ;  /* 0x0000002800737308 */ /* 0x0005e20000000800 */
[--C-:B----4-:R-:W-:Y:S01]  /*12870*/  FFMA.FTZ R4, R34, c[0x0][0x2d0], -R97.reuse ;  /* 0x0000b40022047a23 */ /* 0x110fe20000010861 */
[----:B-----5:R-:W-:Y:S01]  /*12880*/  MOV R148, R49 ;  /* 0x0000003100947202 */ /* 0x020fe20000000f00 */
[----:B------:R-:W-:Y:S02]  /*12890*/  FMUL.FTZ R34, R69, R134 ;  /* 0x0000008645227220 */ /* 0x000fe40000410000 */
[----:B------:R-:W-:Y:S05]  /*128a0*/  FMUL.FTZ R49, R73, R149 ;  /* 0x0000009549317220 */ /* 0x000fea0000410000 */
[----:B------:R3:W-:Y:S01]  /*128b0*/  MUFU.EX2 R100, R4 ;  /* 0x0000000400647308 */ /* 0x0007e20000000800 */
[C---:B--2---:R-:W-:Y:S02]  /*128c0*/  FMUL.FTZ R40, R68.reuse, R140 ;  /* 0x0000008c44287220 */ /* 0x044fe40000410000 */
[--C-:B---3--:R-:W-:Y:S02]  /*128d0*/  FFMA.FTZ R4, R35, c[0x0][0x2d0], -R97.reuse ;  /* 0x0000b40023047a23 */ /* 0x108fe40000010861 */
[----:B------:R-:W-:Y:S05]  /*128e0*/  FMUL.FTZ R35, R69, R135 ;  /* 0x0000008745237220 */ /* 0x000fea0000410000 */
[----:B------:R2:W3:Y:S02]  /*128f0*/  MUFU.EX2 R92, R4 ;  /* 0x00000004005c7308 */ /* 0x0004e40000000800 */
[----:B--2---:R-:W-:Y:S01]  /*12900*/  FMUL.FTZ R4, R73, R104 ;  /* 0x0000006849047220 */ /* 0x004fe20000410000 */
[----:B------:R-:W-:Y:S01]  /*12910*/  MOV R104, R13 ;  /* 0x0000000d00687202 */ /* 0x000fe20000000f00 */
[----:B------:R-:W-:Y:S01]  /*12920*/  FMUL.FTZ R13, R68, R113 ;  /* 0x00000071440d7220 */ /* 0x000fe20000410000 */
[----:B------:R-:W-:Y:S02]  /*12930*/  MOV R113, R87 ;  /* 0x0000005700717202 */ /* 0x000fe40000000f00 */
[----:B------:R-:W2:Y:S01]  /*12940*/  LDSM.16.MT88.4 R84, [R209+0x900] ;  /* 0x00090000d154783b */ /* 0x000ea20000004200 */
[----:B------:R-:W-:Y:S01]  /*12950*/  F2FP.BF16.PACK_AB R67, R104, R108 ;  /* 0x0000006c6843723e */ /* 0x000fe200000010ff */
[-C--:B-1----:R-:W-:Y:S08]  /*12960*/  HMMA.16816.F32.BF16 R4, R76, R20.reuse, R4 ;  /* 0x000000144c04723c */ /* 0x082ff00000041804 */
[C---:B------:R-:W-:Y:S07]  /*12970*/  HMMA.16816.F32.BF16 R8, R64.reuse, R20, R8 ;  /* 0x000000144008723c */ /* 0x040fee0000041808 */
[----:B------:R-:W-:Y:S01]  /*12980*/  FFMA.FTZ R20, R26, c[0x0][0x2d0], -R2 ;  /* 0x0000b4001a147a23 */ /* 0x000fe20000010802 */
[-C--:B------:R-:W-:Y:S03]  /*12990*/  HMMA.16816.F32.BF16 R12, R64, R22.reuse, R12 ;  /* 0x00000016400c723c */ /* 0x080fe6000004180c */
[----:B------:R1:W4:Y:S01]  /*129a0*/  MUFU.EX2 R93, R20 ;  /* 0x00000014005d7308 */ /* 0x0003220000000800 */
[----:B------:R-:W-:Y:S01]  /*129b0*/  FMUL.FTZ R26, R0, R126 ;  /* 0x0000007e001a7220 */ /* 0x000fe20000410000 */
[----:B---3--:R-:W-:Y:S01]  /*129c0*/  MOV R126, R92 ;  /* 0x0000005c007e7202 */ /* 0x008fe20000000f00 */
[----:B------:R-:W-:Y:S02]  /*129d0*/  FFMA.FTZ R92, R199, c[0x0][0x2d0], -R98 ;  /* 0x0000b400c75c7a23 */ /* 0x000fe40000010862 */
[C---:B------:R-:W-:Y:S04]  /*129e0*/  HMMA.16816.F32.BF16 R16, R76.reuse, R22, R16 ;  /* 0x000000164c10723c */ /* 0x040fe80000041810 */
[----:B------:R-:W-:Y:S03]  /*129f0*/  FMUL.FTZ R21, R73, R121 ;  /* 0x0000007949157220 */ /* 0x000fe60000410000 */
[C---:B------:R-:W-:Y:S01]  /*12a00*/  FMUL.FTZ R22, R69.reuse, R122 ;  /* 0x0000007a45167220 */ /* 0x040fe20000410000 */
[----:B------:R-:W-:Y:S01]  /*12a10*/  MOV R122, R94 ;  /* 0x0000005e007a7202 */ /* 0x000fe20000000f00 */
[----:B------:R-:W-:Y:S03]  /*12a20*/  FMUL.FTZ R23, R69, R123 ;  /* 0x0000007b45177220 */ /* 0x000fe60000410000 */
[----:B-1----:R-:W-:Y:S01]  /*12a30*/  FMUL.FTZ R20, R73, R120 ;  /* 0x0000007849147220 */ /* 0x002fe20000410000 */
[----:B----4-:R-:W-:Y:S01]  /*12a40*/  MOV R123, R93 ;  /* 0x0000005d007b7202 */ /* 0x010fe20000000f00 */
[----:B------:R1:W-:Y:S05]  /*12a50*/  MUFU.EX2 R120, R60 ;  /* 0x0000003c00787308 */ /* 0x0003ea0000000800 */
[-C--:B------:R-:W-:Y:S08]  /*12a60*/  HMMA.16816.F32.BF16 R20, R76, R36.reuse, R20 ;  /* 0x000000244c14723c */ /* 0x080ff00000041814 */
[C---:B------:R-:W-:Y:S07]  /*12a70*/  HMMA.16816.F32.BF16 R24, R64.reuse, R36, R24 ;  /* 0x000000244018723c */ /* 0x040fee0000041818 */
[----:B------:R-:W-:Y:S01]  /*12a80*/  FFMA.FTZ R36, R187, c[0x0][0x2d0], -R2 ;  /* 0x0000b400bb247a23 */ /* 0x000fe20000010802 */
[-C--:B------:R-:W-:Y:S03]  /*12a90*/  HMMA.16816.F32.BF16 R28, R64, R38.reuse, R28 ;  /* 0x00000026401c723c */ /* 0x080fe6000004181c */
[----:B------:R3:W4:Y:S01]  /*12aa0*/  MUFU.EX2 R50, R36 ;  /* 0x0000002400327308 */ /* 0x0007220000000800 */
[----:B-1----:R-:W-:Y:S02]  /*12ab0*/  FMUL.FTZ R60, R68, R160 ;  /* 0x000000a0443c7220 */ /* 0x002fe40000410000 */
[----:B------:R-:W5:Y:S01]  /*12ac0*/  LDL.LU R160, [R1+0x14] ;  /* 0x0000140001a07983 */ /* 0x000f620000300800 */
[----:B------:R-:W-:Y:S01]  /*12ad0*/  FMUL.FTZ R37, R73, R137 ;  /* 0x0000008949257220 */ /* 0x000fe20000410000 */
[C---:B------:R-:W-:Y:S05]  /*12ae0*/  HMMA.16816.F32.BF16 R32, R76.reuse, R38, R32 ;  /* 0x000000264c20723c */ /* 0x040fea0000041820 */
[----:B------:R1:W-:Y:S02]  /*12af0*/  MUFU.EX2 R137, R92 ;  /* 0x0000005c00897308 */ /* 0x0003e40000000800 */
[C---:B------:R-:W-:Y:S02]  /*12b00*/  FMUL.FTZ R38, R69.reuse, R138 ;  /* 0x0000008a45267220 */ /* 0x040fe40000410000 */
[----:B------:R-:W-:Y:S06]  /*12b10*/  FMUL.FTZ R39, R69, R139 ;  /* 0x0000008b45277220 */ /* 0x000fec0000410000 */
[----:B------:R2:W-:Y:S01]  /*12b20*/  MUFU.EX2 R138, R56 ;  /* 0x00000038008a7308 */ /* 0x0005e20000000800 */
[----:B---3--:R-:W-:Y:S01]  /*12b30*/  FMUL.FTZ R36, R73, R136 ;  /* 0x0000008849247220 */ /* 0x008fe20000410000 */
[----:B----4-:R-:W-:Y:S01]  /*12b40*/  MOV R149, R50 ;  /* 0x0000003200957202 */ /* 0x010fe20000000f00 */
[C---:B------:R-:W-:Y:S01]  /*12b50*/  FMUL.FTZ R50, R69.reuse, R150 ;  /* 0x0000009645327220 */ /* 0x040fe20000410000 */
[----:B------:R-:W-:Y:S01]  /*12b60*/  MOV R150, R51 ;  /* 0x0000003300967202 */ /* 0x000fe20000000f00 */
[----:B------:R-:W-:Y:S01]  /*12b70*/  FMUL.FTZ R51, R69, R151 ;  /* 0x0000009745337220 */ /* 0x000fe20000410000 */
[----:B------:R-:W-:Y:S02]  /*12b80*/  MOV R151, R100 ;  /* 0x0000006400977202 */ /* 0x000fe40000000f00 */
[-C--:B------:R-:W-:Y:S01]  /*12b90*/  HMMA.16816.F32.BF16 R36, R76, R52.reuse, R36 ;  /* 0x000000344c24723c */ /* 0x080fe20000041824 */
[----:B-1----:R-:W1:Y:S02]  /*12ba0*/  LDSM.16.MT88.4 R92, [R210+0x900] ;  /* 0x00090000d25c783b */ /* 0x002e640000004200 */
[----:B------:R-:W-:Y:S01]  /*12bb0*/  MOV R100, R62 ;  /* 0x0000003e00647202 */ /* 0x000fe20000000f00 */
[----:B------:R-:W-:Y:S04]  /*12bc0*/  FMUL.FTZ R62, R0, R162 ;  /* 0x000000a2003e7220 */ /* 0x000fe80000410000 */
[C---:B------:R-:W-:Y:S04]  /*12bd0*/  HMMA.16816.F32.BF16 R40, R64.reuse, R52, R40 ;  /* 0x000000344028723c */ /* 0x040fe80000041828 */
[----:B--2---:R-:W-:Y:S03]  /*12be0*/  FMUL.FTZ R56, R68, R156 ;  /* 0x0000009c44387220 */ /* 0x004fe60000410000 */
[--C-:B------:R-:W-:Y:S01]  /*12bf0*/  FFMA.FTZ R52, R192, c[0x0][0x2d0], -R97.reuse ;  /* 0x0000b400c0347a23 */ /* 0x100fe20000010861 */
[-C--:B------:R-:W-:Y:S03]  /*12c00*/  HMMA.16816.F32.BF16 R44, R64, R54.reuse, R44 ;  /* 0x00000036402c723c */ /* 0x080fe6000004182c */
[----:B------:R2:W-:Y:S01]  /*12c10*/  MUFU.EX2 R139, R52 ;  /* 0x00000034008b7308 */ /* 0x0005e20000000800 */
[----:B------:R-:W-:Y:S04]  /*12c20*/  FMUL.FTZ R53, R73, R153 ;  /* 0x0000009949357220 */ /* 0x000fe80000410000 */
[C---:B------:R-:W-:Y:S07]  /*12c30*/  HMMA.16816.F32.BF16 R48, R76.reuse, R54, R48 ;  /* 0x000000364c30723c */ /* 0x040fee0000041830 */
[C---:B------:R-:W-:Y:S02]  /*12c40*/  FMUL.FTZ R54, R69.reuse, R154 ;  /* 0x0000009a45367220 */ /* 0x040fe40000410000 */
[----:B------:R-:W-:Y:S03]  /*12c50*/  FMUL.FTZ R55, R69, R155 ;  /* 0x0000009b45377220 */ /* 0x000fe60000410000 */
[----:B--2---:R-:W-:Y:S07]  /*12c60*/  FMUL.FTZ R52, R73, R152 ;  /* 0x0000009849347220 */ /* 0x004fee0000410000 */
[-C--:B------:R-:W-:Y:S08]  /*12c70*/  HMMA.16816.F32.BF16 R52, R76, R80.reuse, R52 ;  /* 0x000000504c34723c */ /* 0x080ff00000041834 */
[C---:B------:R-:W-:Y:S07]  /*12c80*/  HMMA.16816.F32.BF16 R56, R64.reuse, R80, R56 ;  /* 0x000000504038723c */ /* 0x040fee0000041838 */
[----:B------:R-:W-:Y:S01]  /*12c90*/  FFMA.FTZ R80, R191, c[0x0][0x2d0], -R96 ;  /* 0x0000b400bf507a23 */ /* 0x000fe20000010860 */
[-C--:B------:R-:W-:Y:S03]  /*12ca0*/  HMMA.16816.F32.BF16 R60, R64, R82.reuse, R60 ;  /* 0x00000052403c723c */ /* 0x080fe6000004183c */
[----:B------:R2:W3:Y:S01]  /*12cb0*/  MUFU.EX2 R132, R80 ;  /* 0x0000005000847308 */ /* 0x0004e20000000800 */
[----:B------:R-:W-:Y:S03]  /*12cc0*/  F2FP.BF16.PACK_AB R81, R128, R123 ;  /* 0x0000007b8051723e */ /* 0x000fe600000010ff */
[C---:B------:R-:W-:Y:S02]  /*12cd0*/  FMUL.FTZ R64, R73.reuse, R164 ;  /* 0x000000a449407220 */ /* 0x040fe40000410000 */
[----:B------:R-:W-:Y:S03]  /*12ce0*/  FMUL.FTZ R65, R73, R165 ;  /* 0x000000a549417220 */ /* 0x000fe60000410000 */
[C---:B------:R-:W-:Y:S02]  /*12cf0*/  FMUL.FTZ R66, R69.reuse, R166 ;  /* 0x000000a645427220 */ /* 0x040fe40000410000 */
[----:B------:R-:W-:Y:S07]  /*12d00*/  FMUL.FTZ R67, R69, R167 ;  /* 0x000000a745437220 */ /* 0x000fee0000410000 */
[----:B------:R-:W-:Y:S04]  /*12d10*/  HMMA.16816.F32.BF16 R64, R76, R82, R64 ;  /* 0x000000524c40723c */ /* 0x000fe80000041840 */
[--C-:B--2---:R-:W-:Y:S03]  /*12d20*/  FFMA.FTZ R80, R193, c[0x0][0x2d0], -R97.reuse ;  /* 0x0000b400c1507a23 */ /* 0x104fe60000010861 */
[----:B------:R-:W-:Y:S02]  /*12d30*/  F2FP.BF16.PACK_AB R78, R148, R127 ;  /* 0x0000007f944e723e */ /* 0x000fe400000010ff */
[----:B------:R-:W-:Y:S01]  /*12d40*/  F2FP.BF16.PACK_AB R79, R126, R151 ;  /* 0x000000977e4f723e */ /* 0x000fe200000010ff */
[----:B------:R2:W-:Y:S02]  /*12d50*/  MUFU.EX2 R121, R80 ;  /* 0x0000005000797308 */ /* 0x0005e40000000800 */
[----:B------:R-:W-:Y:S02]  /*12d60*/  F2FP.BF16.PACK_AB R76, R131, R124 ;  /* 0x0000007c834c723e */ /* 0x000fe400000010ff */
[----:B------:R-:W-:Y:S02]  /*12d70*/  F2FP.BF16.PACK_AB R77, R130, R110 ;  /* 0x0000006e824d723e */ /* 0x000fe400000010ff */
[----:B------:R-:W-:Y:S02]  /*12d80*/  F2FP.BF16.PACK_AB R82, R125, R150 ;  /* 0x000000967d52723e */ /* 0x000fe400000010ff */
[----:B------:R-:W-:Y:S03]  /*12d90*/  F2FP.BF16.PACK_AB R83, R115, R149 ;  /* 0x000000957353723e */ /* 0x000fe600000010ff */
[-C--:B------:R-:W-:Y:S03]  /*12da0*/  HMMA.16816.F32.BF16 R4, R76, R84.reuse, R4 ;  /* 0x000000544c04723c */ /* 0x080fe60000041804 */
[--C-:B--2---:R-:W-:Y:S04]  /*12db0*/  FFMA.FTZ R80, R195, c[0x0][0x2d0], -R97.reuse ;  /* 0x0000b400c3507a23 */ /* 0x104fe80000010861 */
[----:B------:R2:W4:Y:S02]  /*12dc0*/  MUFU.EX2 R133, R80 ;  /* 0x0000005000857308 */ /* 0x0005240000000800 */
[----:B--2---:R-:W-:Y:S07]  /*12dd0*/  F2FP.BF16.PACK_AB R80, R129, R122 ;  /* 0x0000007a8150723e */ /* 0x004fee00000010ff */
[C---:B------:R-:W-:Y:S07]  /*12de0*/  HMMA.16816.F32.BF16 R8, R80.reuse, R84, R8 ;  /* 0x000000545008723c */ /* 0x040fee0000041808 */
[----:B------:R-:W-:Y:S01]  /*12df0*/  FFMA.FTZ R84, R198, c[0x0][0x2d0], -R98 ;  /* 0x0000b400c6547a23 */ /* 0x000fe20000010862 */
[-C--:B------:R-:W-:Y:S03]  /*12e00*/  HMMA.16816.F32.BF16 R12, R80, R86.reuse, R12 ;  /* 0x00000056500c723c */ /* 0x080fe6000004180c */
[----:B------:R2:W-:Y:S05]  /*12e10*/  MUFU.EX2 R143, R84 ;  /* 0x00000054008f7308 */ /* 0x0005ea0000000800 */
[C---:B------:R-:W-:Y:S08]  /*12e20*/  HMMA.16816.F32.BF16 R16, R76.reuse, R86, R16 ;  /* 0x000000564c10723c */ /* 0x040ff00000041810 */
[-C--:B------:R-:W-:Y:S08]  /*12e30*/  HMMA.16816.F32.BF16 R20, R76, R88.reuse, R20 ;  /* 0x000000584c14723c */ /* 0x080ff00000041814 */
[C---:B------:R-:W-:Y:S04]  /*12e40*/  HMMA.16816.F32.BF16 R24, R80.reuse, R88, R24 ;  /* 0x000000585018723c */ /* 0x040fe80000041818 */
[----:B--2---:R-:W-:Y:S03]  /*12e50*/  FFMA.FTZ R84, R203, c[0x0][0x2d0], -R2 ;  /* 0x0000b400cb547a23 */ /* 0x004fe60000010802 */
[----:B------:R-:W-:Y:S01]  /*12e60*/  FFMA.FTZ R88, R206, c[0x0][0x2d0], -R98 ;  /* 0x0000b400ce587a23 */ /* 0x000fe20000010862 */
[-C--:B------:R-:W-:Y:S01]  /*12e70*/  HMMA.16816.F32.BF16 R28, R80, R90.reuse, R28 ;  /* 0x0000005a501c723c */ /* 0x080fe2000004181c */
[----:B------:R2:W-:Y:S03]  /*12e80*/  MUFU.EX2 R136, R84 ;  /* 0x0000005400887308 */ /* 0x0005e60000000800 */
[----:B---3--:R-:W-:Y:S02]  /*12e90*/  MOV R206, R132 ;  /* 0x0000008400ce7202 */ /* 0x008fe40000000f00 */
[----:B------:R-:W-:Y:S02]  /*12ea0*/  MOV R132, R100 ;  /* 0x0000006400847202 */ /* 0x000fe40000000f00 */
[C---:B------:R-:W-:Y:S03]  /*12eb0*/  HMMA.16816.F32.BF16 R32, R76.reuse, R90, R32 ;  /* 0x0000005a4c20723c */ /* 0x040fe60000041820 */
[----:B------:R3:W-:Y:S05]  /*12ec0*/  MUFU.EX2 R203, R88 ;  /* 0x0000005800cb7308 */ /* 0x0007ea0000000800 */
[-C--:B-1----:R-:W-:Y:S08]  /*12ed0*/  HMMA.16816.F32.BF16 R36, R76, R92.reuse, R36 ;  /* 0x0000005c4c24723c */ /* 0x082ff00000041824 */
[C---:B------:R-:W-:Y:S04]  /*12ee0*/  HMMA.16816.F32.BF16 R40, R80.reuse, R92, R40 ;  /* 0x0000005c5028723c */ /* 0x040fe80000041828 */
[--C-:B--2---:R-:W-:Y:S01]  /*12ef0*/  FFMA.FTZ R84, R205, c[0x0][0x2d0], -R2.reuse ;  /* 0x0000b400cd547a23 */ /* 0x104fe20000010802 */
[----:B----4-:R-:W-:Y:S02]  /*12f00*/  MOV R205, R133 ;  /* 0x0000008500cd7202 */ /* 0x010fe40000000f00 */
[--C-:B------:R-:W-:Y:S01]  /*12f10*/  FFMA.FTZ R92, R230, c[0x0][0x2d0], -R97.reuse ;  /* 0x0000b400e65c7a23 */ /* 0x100fe20000010861 */
[-C--:B------:R-:W-:Y:S01]  /*12f20*/  HMMA.16816.F32.BF16 R44, R80, R94.reuse, R44 ;  /* 0x0000005e502c723c */ /* 0x080fe2000004182c */
[----:B------:R1:W2:Y:S03]  /*12f30*/  MUFU.EX2 R142, R84 ;  /* 0x00000054008e7308 */ /* 0x0002a60000000800 */
[----:B---3--:R-:W-:Y:S01]  /*12f40*/  FFMA.FTZ R88, R229, c[0x0][0x2d0], -R2 ;  /* 0x0000b400e5587a23 */ /* 0x008fe20000010802 */
[----:B------:R-:W-:Y:S02]  /*12f50*/  MOV R229, R121 ;  /* 0x0000007900e57202 */ /* 0x000fe40000000f00 */
[----:B------:R-:W-:Y:S01]  /*12f60*/  MOV R121, R101 ;  /* 0x0000006500797202 */ /* 0x000fe20000000f00 */
[C---:B------:R-:W-:Y:S03]  /*12f70*/  HMMA.16816.F32.BF16 R48, R76.reuse, R94, R48 ;  /* 0x0000005e4c30723c */ /* 0x040fe60000041830 */
[----:B------:R3:W-:Y:S01]  /*12f80*/  MUFU.EX2 R140, R88 ;  /* 0x00000058008c7308 */ /* 0x0007e20000000800 */
[----:B------:R-:W-:Y:S02]  /*12f90*/  MOV R230, R118 ;  /* 0x0000007600e67202 */ /* 0x000fe40000000f00 */
[----:B------:R-:W-:Y:S07]  /*12fa0*/  MOV R118, R185 ;  /* 0x000000b900767202 */ /* 0x000fee0000000f00 */
[----:B------:R4:W-:Y:S01]  /*12fb0*/  MUFU.EX2 R146, R92 ;  /* 0x0000005c00927308 */ /* 0x0009e20000000800 */
[----:B-1----:R-:W-:Y:S09]  /*12fc0*/  FFMA.FTZ R84, R202, c[0x0][0x2d0], -R98 ;  /* 0x0000b400ca547a23 */ /* 0x002ff20000010862 */
[----:B------:R1:W1:Y:S01]  /*12fd0*/  MUFU.EX2 R141, R84 ;  /* 0x00000054008d7308 */ /* 0x0002620000000800 */
[----:B---3--:R-:W-:Y:S01]  /*12fe0*/  FFMA.FTZ R88, R231, c[0x0][0x2d0], -R2 ;  /* 0x0000b400e7587a23 */ /* 0x008fe20000010802 */
[----:B------:R-:W-:Y:S02]  /*12ff0*/  MOV R231, R120 ;  /* 0x0000007800e77202 */ /* 0x000fe40000000f00 */
[----:B------:R-:W-:Y:S06]  /*13000*/  MOV R120, R103 ;  /* 0x0000006700787202 */ /* 0x000fec0000000f00 */
[----:B------:R3:W2:Y:S01]  /*13010*/  MUFU.EX2 R202, R88 ;  /* 0x0000005800ca7308 */ /* 0x0006a20000000800 */
[--C-:B----4-:R-:W-:Y:S01]  /*13020*/  FFMA.FTZ R92, R232, c[0x0][0x2d0], -R97.reuse ;  /* 0x0000b400e85c7a23 */ /* 0x110fe20000010861 */
[----:B------:R-:W-:Y:S08]  /*13030*/  MOV R232, R115 ;  /* 0x0000007300e87202 */ /* 0x000ff00000000f00 */
[----:B------:R4:W-:Y:S01]  /*13040*/  MUFU.EX2 R199, R92 ;  /* 0x0000005c00c77308 */ /* 0x0009e20000000800 */
[----:B-1----:R-:W1:Y:S01]  /*13050*/  LDSM.16.MT88.4 R84, [R211+0x900] ;  /* 0x00090000d354783b */ /* 0x002e620000004200 */
[--C-:B---3--:R-:W-:Y:S08]  /*13060*/  FFMA.FTZ R88, R201, c[0x0][0x2d0], -R96.reuse ;  /* 0x0000b400c9587a23 */ /* 0x108ff00000010860 */
[----:B------:R3:W-:Y:S01]  /*13070*/  MUFU.EX2 R147, R88 ;  /* 0x0000005800937308 */ /* 0x0007e20000000800 */
[----:B----4-:R-:W-:Y:S01]  /*13080*/  FFMA.FTZ R92, R207, c[0x0][0x2d0], -R97 ;  /* 0x0000b400cf5c7a23 */ /* 0x010fe20000010861 */
[----:B------:R-:W-:Y:S02]  /*13090*/  MOV R207, R126 ;  /* 0x0000007e00cf7202 */ /* 0x000fe40000000f00 */
[----:B------:R-:W4:Y:S01]  /*130a0*/  LDL.LU R126, [R1+0x18] ;  /* 0x00001800017e7983 */ /* 0x000f220000300800 */
[--C-:B---3--:R-:W-:Y:S01]  /*130b0*/  FFMA.FTZ R88, R204, c[0x0][0x2d0], -R96.reuse ;  /* 0x0000b400cc587a23 */ /* 0x108fe20000010860 */
[----:B------:R-:W-:Y:S01]  /*130c0*/  MOV R204, R119 ;  /* 0x0000007700cc7202 */ /* 0x000fe20000000f00 */
[-C--:B-1----:R-:W-:Y:S03]  /*130d0*/  HMMA.16816.F32.BF16 R52, R76, R84.reuse, R52 ;  /* 0x000000544c34723c */ /* 0x082fe60000041834 */
[----:B------:R1:W-:Y:S01]  /*130e0*/  MUFU.EX2 R201, R88 ;  /* 0x0000005800c97308 */ /* 0x0003e20000000800 */
[----:B------:R-:W-:Y:S04]  /*130f0*/  MOV R119, R168 ;  /* 0x000000a800777202 */ /* 0x000fe80000000f00 */
[----:B------:R-:W-:Y:S01]  /*13100*/  MOV R161, R119 ;  /* 0x0000007700a17202 */ /* 0x000fe20000000f00 */
[C---:B------:R-:W-:Y:S04]  /*13110*/  HMMA.16816.F32.BF16 R56, R80.reuse, R84, R56 ;  /* 0x000000545038723c */ /* 0x040fe80000041838 */
[----:B-----5:R-:W-:Y:S03]  /*13120*/  FFMA.FTZ R73, R73, R160, R161 ;  /* 0x000000a049497223 */ /* 0x020fe600000100a1 */
[--C-:B------:R-:W-:Y:S01]  /*13130*/  FFMA.FTZ R84, R197, c[0x0][0x2d0], -R96.reuse ;  /* 0x0000b400c5547a23 */ /* 0x100fe20000010860 */
[-C--:B------:R-:W-:Y:S03]  /*13140*/  HMMA.16816.F32.BF16 R60, R80, R86.reuse, R60 ;  /* 0x00000056503c723c */ /* 0x080fe6000004183c */
[----:B------:R3:W-:Y:S04]  /*13150*/  MUFU.EX2 R198, R84 ;  /* 0x0000005400c67308 */ /* 0x0007e80000000800 */
[----:B------:R-:W-:Y:S01]  /*13160*/  FFMA.FTZ R80, R196, c[0x0][0x2d0], -R96 ;  /* 0x0000b400c4507a23 */ /* 0x000fe20000010860 */
[----:B------:R-:W-:Y:S01]  /*13170*/  HMMA.16816.F32.BF16 R64, R76, R86, R64 ;  /* 0x000000564c40723c */ /* 0x000fe20000041840 */
[----:B-1----:R-:W1:Y:S03]  /*13180*/  LDSM.16.MT88.4 R88, [R209+0x1100] ;  /* 0x00110000d158783b */ /* 0x002e660000004200 */
[----:B--2---:R-:W-:Y:S01]  /*13190*/  F2FP.BF16.PACK_AB R81, R142, R136 ;  /* 0x000000888e51723e */ /* 0x004fe200000010ff */
[----:B------:R2:W-:Y:S01]  /*131a0*/  MUFU.EX2 R197, R80 ;  /* 0x0000005000c57308 */ /* 0x0005e20000000800 */
[----:B------:R-:W-:Y:S02]  /*131b0*/  F2FP.BF16.PACK_AB R82, R203, R141 ;  /* 0x0000008dcb52723e */ /* 0x000fe400000010ff */
[----:B------:R-:W-:Y:S04]  /*131c0*/  F2FP.BF16.PACK_AB R76, R204, R230 ;  /* 0x000000e6cc4c723e */ /* 0x000fe800000010ff */
[----:B------:R-:W-:Y:S02]  /*131d0*/  F2FP.BF16.PACK_AB R77, R138, R139 ;  /* 0x0000008b8a4d723e */ /* 0x000fe400000010ff */
[----:B------:R-:W-:Y:S01]  /*131e0*/  F2FP.BF16.PACK_AB R78, R206, R231 ;  /* 0x000000e7ce4e723e */ /* 0x000fe200000010ff */
[----:B------:R5:W-:Y:S01]  /*131f0*/  MUFU.EX2 R196, R92 ;  /* 0x0000005c00c47308 */ /* 0x000be20000000800 */
[----:B------:R-:W-:Y:S02]  /*13200*/  F2FP.BF16.PACK_AB R79, R205, R229 ;  /* 0x000000e5cd4f723e */ /* 0x000fe400000010ff */
[----:B------:R-:W-:Y:S01]  /*13210*/  F2FP.BF16.PACK_AB R83, R202, R140 ;  /* 0x0000008cca53723e */ /* 0x000fe200000010ff */
[----:B---3--:R-:W3:Y:S01]  /*13220*/  LDSM.16.MT88.4 R84, [R212+0x1100] ;  /* 0x00110000d454783b */ /* 0x008ee20000004200 */
[--C-:B--2---:R-:W-:Y:S01]  /*13230*/  FFMA.FTZ R80, R200, c[0x0][0x2d0], -R97.reuse ;  /* 0x0000b400c8507a23 */ /* 0x104fe20000010861 */
[----:B------:R-:W-:Y:S04]  /*13240*/  MOV R200, R125 ;  /* 0x0000007d00c87202 */ /* 0x000fe80000000f00 */
[----:B------:R2:W-:Y:S02]  /*13250*/  MUFU.EX2 R195, R80 ;  /* 0x0000005000c37308 */ /* 0x0005e40000000800 */
[----:B-----5:R-:W5:Y:S01]  /*13260*/  LDSM.16.MT88.4 R92, [R210+0x1100] ;  /* 0x00110000d25c783b */ /* 0x020f620000004200 */
[-C--:B-1----:R-:W-:Y:S03]  /*13270*/  HMMA.16816.F32.BF16 R4, R76, R88.reuse, R4 ;  /* 0x000000584c04723c */ /* 0x082fe60000041804 */
[----:B--2---:R-:W-:Y:S07]  /*13280*/  F2FP.BF16.PACK_AB R80, R143, R137 ;  /* 0x000000898f50723e */ /* 0x004fee00000010ff */
[C---:B------:R-:W-:Y:S07]  /*13290*/  HMMA.16816.F32.BF16 R8, R80.reuse, R88, R8 ;  /* 0x000000585008723c */ /* 0x040fee0000041808 */
[--C-:B------:R-:W-:Y:S01]  /*132a0*/  FFMA.FTZ R88, R235, c[0x0][0x2d0], -R98.reuse ;  /* 0x0000b400eb587a23 */ /* 0x100fe20000010862 */
[-C--:B------:R-:W-:Y:S03]  /*132b0*/  HMMA.16816.F32.BF16 R12, R80, R90.reuse, R12 ;  /* 0x0000005a500c723c */ /* 0x080fe6000004180c */
[----:B------:R1:W-:Y:S01]  /*132c0*/  MUFU.EX2 R145, R88 ;  /* 0x0000005800917308 */ /* 0x0003e20000000800 */
[----:B------:R-:W-:Y:S02]  /*132d0*/  MOV R235, R127 ;  /* 0x0000007f00eb7202 */ /* 0x000fe40000000f00 */
[----:B------:R-:W-:Y:S02]  /*132e0*/  MOV R127, R120 ;  /* 0x00000078007f7202 */ /* 0x000fe40000000f00 */
[C---:B------:R-:W-:Y:S04]  /*132f0*/  HMMA.16816.F32.BF16 R16, R76.reuse, R90, R16 ;  /* 0x0000005a4c10723c */ /* 0x040fe80000041810 */
[----:B------:R-:W-:Y:S04]  /*13300*/  MOV R120, R116 ;  /* 0x0000007400787202 */ /* 0x000fe80000000f00 */
[-C--:B---3--:R-:W-:Y:S08]  /*13310*/  HMMA.16816.F32.BF16 R20, R76, R84.reuse, R20 ;  /* 0x000000544c14723c */ /* 0x088ff00000041814 */
[C---:B------:R-:W-:Y:S04]  /*13320*/  HMMA.16816.F32.BF16 R24, R80.reuse, R84, R24 ;  /* 0x000000545018723c */ /* 0x040fe80000041818 */
[--C-:B-1----:R-:W-:Y:S01]  /*13330*/  FFMA.FTZ R88, R237, c[0x0][0x2d0], -R98.reuse ;  /* 0x0000b400ed587a23 */ /* 0x102fe20000010862 */
[----:B------:R-:W-:Y:S02]  /*13340*/  MOV R237, R121 ;  /* 0x0000007900ed7202 */ /* 0x000fe40000000f00 */
[----:B------:R-:W-:Y:S01]  /*13350*/  FFMA.FTZ R84, R241, c[0x0][0x2d0], -R98 ;  /* 0x0000b400f1547a23 */ /* 0x000fe20000010862 */
[-C--:B------:R-:W-:Y:S01]  /*13360*/  HMMA.16816.F32.BF16 R28, R80, R86.reuse, R28 ;  /* 0x00000056501c723c */ /* 0x080fe2000004181c */
[----:B------:R1:W-:Y:S03]  /*13370*/  MUFU.EX2 R194, R88 ;  /* 0x0000005800c27308 */ /* 0x0003e60000000800 */
[----:B------:R-:W-:Y:S02]  /*13380*/  MOV R241, R235 ;  /* 0x000000eb00f17202 */ /* 0x000fe40000000f00 */
[----:B------:R-:W-:Y:S02]  /*13390*/  MOV R235, R148 ;  /* 0x0000009400eb7202 */ /* 0x000fe40000000f00 */
[C---:B------:R-:W-:Y:S03]  /*133a0*/  HMMA.16816.F32.BF16 R32, R76.reuse, R86, R32 ;  /* 0x000000564c20723c */ /* 0x040fe60000041820 */
[----:B------:R2:W-:Y:S05]  /*133b0*/  MUFU.EX2 R191, R84 ;  /* 0x0000005400bf7308 */ /* 0x0005ea0000000800 */
[-C--:B-----5:R-:W-:Y:S08]  /*133c0*/  HMMA.16816.F32.BF16 R36, R76, R92.reuse, R36 ;  /* 0x0000005c4c24723c */ /* 0x0a0ff00000041824 */
[C---:B------:R-:W-:Y:S04]  /*133d0*/  HMMA.16816.F32.BF16 R40, R80.reuse, R92, R40 ;  /* 0x0000005c5028723c */ /* 0x040fe80000041828 */
[----:B-1----:R-:W-:Y:S01]  /*133e0*/  FFMA.FTZ R88, R239, c[0x0][0x2d0], -R2 ;  /* 0x0000b400ef587a23 */ /* 0x002fe20000010802 */
[----:B------:R-:W-:Y:S02]  /*133f0*/  MOV R239, R150 ;  /* 0x0000009600ef7202 */ /* 0x000fe40000000f00 */
[----:B------:R-:W-:Y:S01]  /*13400*/  FFMA.FTZ R92, R245, c[0x0][0x2d0], -R96 ;  /* 0x0000b400f55c7a23 */ /* 0x000fe20000010860 */
[-C--:B------:R-:W-:Y:S01]  /*13410*/  HMMA.16816.F32.BF16 R44, R80, R94.reuse, R44 ;  /* 0x0000005e502c723c */ /* 0x080fe2000004182c */
[----:B------:R1:W-:Y:S03]  /*13420*/  MUFU.EX2 R144, R88 ;  /* 0x0000005800907308 */ /* 0x0003e60000000800 */
[----:B--2---:R-:W-:Y:S01]  /*13430*/  FFMA.FTZ R84, R243, c[0x0][0x2d0], -R98 ;  /* 0x0000b400f3547a23 */ /* 0x004fe20000010862 */
[----:B------:R-:W-:Y:S02]  /*13440*/  MOV R245, R108 ;  /* 0x0000006c00f57202 */ /* 0x000fe40000000f00 */
[----:B------:R-:W-:Y:S01]  /*13450*/  MOV R243, R123 ;  /* 0x0000007b00f37202 */ /* 0x000fe20000000f00 */
[C---:B------:R-:W-:Y:S03]  /*13460*/  HMMA.16816.F32.BF16 R48, R76.reuse, R94, R48 ;  /* 0x0000005e4c30723c */ /* 0x040fe60000041830 */
[----:B------:R2:W-:Y:S01]  /*13470*/  MUFU.EX2 R192, R84 ;  /* 0x0000005400c07308 */ /* 0x0005e20000000800 */
[----:B------:R-:W-:Y:S09]  /*13480*/  MOV R123, R114 ;  /* 0x00000072007b7202 */ /* 0x000ff20000000f00 */
[----:B------:R3:W-:Y:S01]  /*13490*/  MUFU.EX2 R190, R92 ;  /* 0x0000005c00be7308 */ /* 0x0007e20000000800 */
[--C-:B-1----:R-:W-:Y:S01]  /*134a0*/  FFMA.FTZ R88, R240, c[0x0][0x2d0], -R2.reuse ;  /* 0x0000b400f0587a23 */ /* 0x102fe20000010802 */
[----:B------:R-:W-:Y:S08]  /*134b0*/  MOV R240, R151 ;  /* 0x0000009700f07202 */ /* 0x000ff00000000f00 */
[----:B------:R1:W5:Y:S01]  /*134c0*/  MUFU.EX2 R193, R88 ;  /* 0x0000005800c17308 */ /* 0x0003620000000800 */
        /* <DEDUP_REMOVED lines=8> */
[----:B--2---:R-:W-:Y:S01]  /*13550*/  FFMA.FTZ R84, R248, c[0x0][0x2d0], -R2 ;  /* 0x0000b400f8547a23 */ /* 0x004fe20000010802 */
[----:B------:R-:W-:Y:S07]  /*13560*/  MOV R248, R110 ;  /* 0x0000006e00f87202 */ /* 0x000fee0000000f00 */
[----:B------:R2:W1:Y:S01]  /*13570*/  MUFU.EX2 R154, R84 ;  /* 0x00000054009a7308 */ /* 0x0004620000000800 */
[--C-:B---3--:R-:W-:Y:S09]  /*13580*/  FFMA.FTZ R92, R242, c[0x0][0x2d0], -R97.reuse ;  /* 0x0000b400f25c7a23 */ /* 0x108ff20000010861 */
[----:B------:R3:W-:Y:S01]  /*13590*/  MUFU.EX2 R186, R92 ;  /* 0x0000005c00ba7308 */ /* 0x0007e20000000800 */
[--C-:B--2---:R-:W-:Y:S01]  /*135a0*/  FFMA.FTZ R84, R238, c[0x0][0x2d0], -R96.reuse ;  /* 0x0000b400ee547a23 */ /* 0x104fe20000010860 */
[----:B------:R-:W-:Y:S01]  /*135b0*/  MOV R238, R107 ;  /* 0x0000006b00ee7202 */ /* 0x000fe20000000f00 */
[-C--:B-1----:R-:W-:Y:S07]  /*135c0*/  HMMA.16816.F32.BF16 R52, R76, R88.reuse, R52 ;  /* 0x000000584c34723c */ /* 0x082fee0000041834 */
[----:B------:R1:W-:Y:S01]  /*135d0*/  MUFU.EX2 R153, R84 ;  /* 0x0000005400997308 */ /* 0x0003e20000000800 */
[C---:B------:R-:W-:Y:S01]  /*135e0*/  HMMA.16816.F32.BF16 R56, R80.reuse, R88, R56 ;  /* 0x000000585038723c */ /* 0x040fe20000041838 */
[----:B---3--:R-:W-:Y:S06]  /*135f0*/  LDSM.16.MT88.4 R92, [R210+0x1900] ;  /* 0x00190000d25c783b */ /* 0x008fec0000004200 */
[----:B------:R-:W-:Y:S01]  /*13600*/  FFMA.FTZ R88, R249, c[0x0][0x2d0], -R97 ;  /* 0x0000b400f9587a23 */ /* 0x000fe20000010861 */
[-C--:B------:R-:W-:Y:S03]  /*13610*/  HMMA.16816.F32.BF16 R60, R80, R90.reuse, R60 ;  /* 0x0000005a503c723c */ /* 0x080fe6000004183c */
[----:B------:R2:W-:Y:S01]  /*13620*/  MUFU.EX2 R189, R88 ;  /* 0x0000005800bd7308 */ /* 0x0005e20000000800 */
[----:B------:R-:W-:Y:S03]  /*13630*/  MOV R249, R120 ;  /* 0x0000007800f97202 */ /* 0x000fe60000000f00 */
[--C-:B------:R-:W-:Y:S01]  /*13640*/  FFMA.FTZ R80, R234, c[0x0][0x2d0], -R96.reuse ;  /* 0x0000b400ea507a23 */ /* 0x100fe20000010860 */
[----:B------:R-:W-:Y:S01]  /*13650*/  HMMA.16816.F32.BF16 R64, R76, R90, R64 ;  /* 0x0000005a4c40723c */ /* 0x000fe20000041840 */
[----:B-1----:R-:W1:Y:S03]  /*13660*/  LDSM.16.MT88.4 R84, [R209+0x1900] ;  /* 0x00190000d154783b */ /* 0x002e660000004200 */
[----:B-----5:R-:W-:Y:S01]  /*13670*/  F2FP.BF16.PACK_AB R81, R193, R144 ;  /* 0x00000090c151723e */ /* 0x020fe200000010ff */
[----:B------:R3:W-:Y:S01]  /*13680*/  MUFU.EX2 R188, R80 ;  /* 0x0000005000bc7308 */ /* 0x0007e20000000800 */
[----:B------:R-:W-:Y:S01]  /*13690*/  F2FP.BF16.PACK_AB R82, R192, R191 ;  /* 0x000000bfc052723e */ /* 0x000fe200000010ff */
[----:B----4-:R-:W-:Y:S01]  /*136a0*/  FFMA.FTZ R69, R69, R126, R127 ;  /* 0x0000007e45457223 */ /* 0x010fe2000001007f */
[----:B------:R-:W-:Y:S04]  /*136b0*/  F2FP.BF16.PACK_AB R76, R201, R147 ;  /* 0x00000093c94c723e */ /* 0x000fe800000010ff */
[----:B------:R-:W-:Y:S02]  /*136c0*/  F2FP.BF16.PACK_AB R77, R199, R146 ;  /* 0x00000092c74d723e */ /* 0x000fe400000010ff */
[----:B------:R-:W-:Y:S02]  /*136d0*/  F2FP.BF16.PACK_AB R78, R197, R198 ;  /* 0x000000c6c54e723e */ /* 0x000fe400000010ff */
[----:B------:R-:W-:Y:S02]  /*136e0*/  F2FP.BF16.PACK_AB R79, R196, R195 ;  /* 0x000000c3c44f723e */ /* 0x000fe400000010ff */
[----:B------:R-:W-:Y:S01]  /*136f0*/  F2FP.BF16.PACK_AB R83, R154, R155 ;  /* 0x0000009b9a53723e */ /* 0x000fe200000010ff */
[----:B--2---:R-:W2:Y:S01]  /*13700*/  LDSM.16.MT88.4 R88, [R212+0x1900] ;  /* 0x00190000d458783b */ /* 0x004ea20000004200 */
[----:B------:R-:W-:Y:S02]  /*13710*/  MOV R127, R106 ;  /* 0x0000006a007f7202 */ /* 0x000fe40000000f00 */
[----:B------:R-:W-:Y:S01]  /*13720*/  MOV R126, R105 ;  /* 0x00000069007e7202 */ /* 0x000fe20000000f00 */
[----:B---3--:R-:W-:Y:S04]  /*13730*/  FFMA.FTZ R80, R236, c[0x0][0x2d0], -R96 ;  /* 0x0000b400ec507a23 */ /* 0x008fe80000010860 */
[----:B------:R3:W-:Y:S01]  /*13740*/  MUFU.EX2 R187, R80 ;  /* 0x0000005000bb7308 */ /* 0x0007e20000000800 */
[-C--:B-1----:R-:W-:Y:S03]  /*13750*/  HMMA.16816.F32.BF16 R4, R76, R84.reuse, R4 ;  /* 0x000000544c04723c */ /* 0x082fe60000041804 */
[----:B---3--:R-:W-:Y:S07]  /*13760*/  F2FP.BF16.PACK_AB R80, R194, R145 ;  /* 0x00000091c250723e */ /* 0x008fee00000010ff */
[C---:B------:R-:W-:Y:S07]  /*13770*/  HMMA.16816.F32.BF16 R8, R80.reuse, R84, R8 ;  /* 0x000000545008723c */ /* 0x040fee0000041808 */
[--C-:B------:R-:W-:Y:S01]  /*13780*/  FFMA.FTZ R84, R244, c[0x0][0x2d0], -R97.reuse ;  /* 0x0000b400f4547a23 */ /* 0x100fe20000010861 */
[-C--:B------:R-:W-:Y:S03]  /*13790*/  HMMA.16816.F32.BF16 R12, R80, R86.reuse, R12 ;  /* 0x00000056500c723c */ /* 0x080fe6000004180c */
[----:B------:R1:W-:Y:S05]  /*137a0*/  MUFU.EX2 R185, R84 ;  /* 0x0000005400b97308 */ /* 0x0003ea0000000800 */
[C---:B------:R-:W-:Y:S08]  /*137b0*/  HMMA.16816.F32.BF16 R16, R76.reuse, R86, R16 ;  /* 0x000000564c10723c */ /* 0x040ff00000041810 */
[-C--:B--2---:R-:W-:Y:S08]  /*137c0*/  HMMA.16816.F32.BF16 R20, R76, R88.reuse, R20 ;  /* 0x000000584c14723c */ /* 0x084ff00000041814 */
[C---:B------:R-:W-:Y:S04]  /*137d0*/  HMMA.16816.F32.BF16 R24, R80.reuse, R88, R24 ;  /* 0x000000585018723c */ /* 0x040fe80000041818 */
[----:B-1----:R-:W-:Y:S03]  /*137e0*/  FFMA.FTZ R84, R251, c[0x0][0x2d0], -R98 ;  /* 0x0000b400fb547a23 */ /* 0x002fe60000010862 */
[----:B------:R-:W-:Y:S01]  /*137f0*/  FFMA.FTZ R88, R118, c[0x0][0x2d0], -R2 ;  /* 0x0000b40076587a23 */ /* 0x000fe20000010802 */
[-C--:B------:R-:W-:Y:S01]  /*13800*/  HMMA.16816.F32.BF16 R28, R80, R90.reuse, R28 ;  /* 0x0000005a501c723c */ /* 0x080fe2000004181c */
[----:B------:R1:W-:Y:S03]  /*13810*/  MUFU.EX2 R159, R84 ;  /* 0x00000054009f7308 */ /* 0x0003e60000000800 */
[----:B------:R-:W-:Y:S04]  /*13820*/  MOV R118, R102 ;  /* 0x0000006600767202 */ /* 0x000fe80000000f00 */
[C---:B------:R-:W-:Y:S03]  /*13830*/  HMMA.16816.F32.BF16 R32, R76.reuse, R90, R32 ;  /* 0x0000005a4c20723c */ /* 0x040fe60000041820 */
[----:B------:R2:W-:Y:S01]  /*13840*/  MUFU.EX2 R156, R88 ;  /* 0x00000058009c7308 */ /* 0x0005e20000000800 */
[----:B------:R-:W-:Y:S04]  /*13850*/  MOV R125, R118 ;  /* 0x00000076007d7202 */ /* 0x000fe80000000f00 */
[-C--:B------:R-:W-:Y:S08]  /*13860*/  HMMA.16816.F32.BF16 R36, R76, R92.reuse, R36 ;  /* 0x0000005c4c24723c */ /* 0x080ff00000041824 */
[C---:B------:R-:W-:Y:S04]  /*13870*/  HMMA.16816.F32.BF16 R40, R80.reuse, R92, R40 ;  /* 0x0000005c5028723c */ /* 0x040fe80000041828 */
[----:B-1----:R-:W-:Y:S03]  /*13880*/  FFMA.FTZ R84, R250, c[0x0][0x2d0], -R98 ;  /* 0x0000b400fa547a23 */ /* 0x002fe60000010862 */
[----:B------:R-:W-:Y:S01]  /*13890*/  FFMA.FTZ R92, R180, c[0x0][0x2d0], -R96 ;  /* 0x0000b400b45c7a23 */ /* 0x000fe20000010860 */
[-C--:B------:R-:W-:Y:S01]  /*138a0*/  HMMA.16816.F32.BF16 R44, R80, R94.reuse, R44 ;  /* 0x0000005e502c723c */ /* 0x080fe2000004182c */
[----:B------:R1:W-:Y:S03]  /*138b0*/  MUFU.EX2 R158, R84 ;  /* 0x00000054009e7308 */ /* 0x0003e60000000800 */
[----:B--2---:R-:W-:Y:S04]  /*138c0*/  FFMA.FTZ R88, R184, c[0x0][0x2d0], -R98 ;  /* 0x0000b400b8587a23 */ /* 0x004fe80000010862 */
[C---:B------:R-:W-:Y:S03]  /*138d0*/  HMMA.16816.F32.BF16 R48, R76.reuse, R94, R48 ;  /* 0x0000005e4c30723c */ /* 0x040fe60000041830 */
[----:B------:R2:W-:Y:S10]  /*138e0*/  MUFU.EX2 R184, R88 ;  /* 0x0000005800b87308 */ /* 0x0005f40000000800 */
[----:B------:R3:W-:Y:S01]  /*138f0*/  MUFU.EX2 R180, R92 ;  /* 0x0000005c00b47308 */ /* 0x0007e20000000800 */
[----:B-1----:R-:W-:Y:S09]  /*13900*/  FFMA.FTZ R84, R252, c[0x0][0x2d0], -R2 ;  /* 0x0000b400fc547a23 */ /* 0x002ff20000010802 */
[----:B------:R1:W-:Y:S01]  /*13910*/  MUFU.EX2 R157, R84 ;  /* 0x00000054009d7308 */ /* 0x0003e20000000800 */
[----:B--2---:R-:W-:Y:S09]  /*13920*/  FFMA.FTZ R88, R183, c[0x0][0x2d0], -R98 ;  /* 0x0000b400b7587a23 */ /* 0x004ff20000010862 */
[----:B------:R2:W-:Y:S01]  /*13930*/  MUFU.EX2 R183, R88 ;  /* 0x0000005800b77308 */ /* 0x0005e20000000800 */
[----:B---3--:R-:W-:Y:S09]  /*13940*/  FFMA.FTZ R92, R171, c[0x0][0x2d0], -R96 ;  /* 0x0000b400ab5c7a23 */ /* 0x008ff20000010860 */
[----:B------:R3:W4:Y:S01]  /*13950*/  MUFU.EX2 R171, R92 ;  /* 0x0000005c00ab7308 */ /* 0x0007220000000800 */
[----:B-1----:R-:W1:Y:S01]  /*13960*/  LDSM.16.MT88.4 R84, [R211+0x1900] ;  /* 0x00190000d354783b */ /* 0x002e620000004200 */
[----:B--2---:R-:W-:Y:S08]  /*13970*/  FFMA.FTZ R88, R182, c[0x0][0x2d0], -R2 ;  /* 0x0000b400b6587a23 */ /* 0x004ff00000010802 */
[----:B------:R2:W-:Y:S01]  /*13980*/  MUFU.EX2 R182, R88 ;  /* 0x0000005800b67308 */ /* 0x0005e20000000800 */
[----:B---3--:R-:W-:Y:S01]  /*13990*/  FFMA.FTZ R92, R173, c[0x0][0x2d0], -R96 ;  /* 0x0000b400ad5c7a23 */ /* 0x008fe20000010860 */
[----:B----4-:R-:W-:Y:S08]  /*139a0*/  F2FP.BF16.PACK_AB R164, R171, R180 ;  /* 0x000000b4aba4723e */ /* 0x010ff000000010ff */
[----:B------:R3:W-:Y:S01]  /*139b0*/  MUFU.EX2 R103, R92 ;  /* 0x0000005c00677308 */ /* 0x0007e20000000800 */
[----:B--2---:R-:W-:Y:S01]  /*139c0*/  FFMA.FTZ R88, R181, c[0x0][0x2d0], -R2 ;  /* 0x0000b400b5587a23 */ /* 0x004fe20000010802 */
[-C--:B-1----:R-:W-:Y:S08]  /*139d0*/  HMMA.16816.F32.BF16 R52, R76, R84.reuse, R52 ;  /* 0x000000544c34723c */ /* 0x082ff00000041834 */
[----:B------:R1:W2:Y:S01]  /*139e0*/  MUFU.EX2 R181, R88 ;  /* 0x0000005800b57308 */ /* 0x0002a20000000800 */
[C---:B------:R-:W-:Y:S01]  /*139f0*/  HMMA.16816.F32.BF16 R56, R80.reuse, R84, R56 ;  /* 0x000000545038723c */ /* 0x040fe20000041838 */
[----:B---3--:R-:W-:Y:S06]  /*13a00*/  LDSM.16.MT88.4 R92, [R210+0x2100] ;  /* 0x00210000d25c783b */ /* 0x008fec0000004200 */
[--C-:B------:R-:W-:Y:S01]  /*13a10*/  FFMA.FTZ R84, R170, c[0x0][0x2d0], -R97.reuse ;  /* 0x0000b400aa547a23 */ /* 0x100fe20000010861 */
[-C--:B------:R-:W-:Y:S03]  /*13a20*/  HMMA.16816.F32.BF16 R60, R80, R86.reuse, R60 ;  /* 0x00000056503c723c */ /* 0x080fe6000004183c */
[----:B------:R3:W-:Y:S04]  /*13a30*/  MUFU.EX2 R170, R84 ;  /* 0x0000005400aa7308 */ /* 0x0007e80000000800 */
[--C-:B------:R-:W-:Y:S01]  /*13a40*/  FFMA.FTZ R80, R117, c[0x0][0x2d0], -R97.reuse ;  /* 0x0000b40075507a23 */ /* 0x100fe20000010861 */
[----:B------:R-:W-:Y:S01]  /*13a50*/  HMMA.16816.F32.BF16 R64, R76, R86, R64 ;  /* 0x000000564c40723c */ /* 0x000fe20000041840 */
[----:B-1----:R-:W1:Y:S03]  /*13a60*/  LDSM.16.MT88.4 R88, [R209+0x2100] ;  /* 0x00210000d158783b */ /* 0x002e660000004200 */
[----:B------:R-:W-:Y:S02]  /*13a70*/  MOV R117, R112 ;  /* 0x0000007000757202 */ /* 0x000fe40000000f00 */
[----:B------:R-:W-:Y:S02]  /*13a80*/  MOV R112, R111 ;  /* 0x0000006f00707202 */ /* 0x000fe40000000f00 */
[----:B------:R-:W-:Y:S02]  /*13a90*/  MOV R111, R169 ;  /* 0x000000a9006f7202 */ /* 0x000fe40000000f00 */
[----:B------:R4:W5:Y:S02]  /*13aa0*/  MUFU.EX2 R169, R80 ;  /* 0x0000005000a97308 */ /* 0x0009640000000800 */
[----:B------:R-:W-:Y:S02]  /*13ab0*/  F2FP.BF16.PACK_AB R76, R190, R153 ;  /* 0x00000099be4c723e */ /* 0x000fe400000010ff */
[----:B------:R-:W-:Y:S02]  /*13ac0*/  F2FP.BF16.PACK_AB R77, R189, R152 ;  /* 0x00000098bd4d723e */ /* 0x000fe400000010ff */
[----:B------:R-:W-:Y:S02]  /*13ad0*/  F2FP.BF16.PACK_AB R78, R187, R188 ;  /* 0x000000bcbb4e723e */ /* 0x000fe400000010ff */
[----:B------:R-:W-:Y:S01]  /*13ae0*/  F2FP.BF16.PACK_AB R79, R185, R186 ;  /* 0x000000bab94f723e */ /* 0x000fe200000010ff */
[----:B---3--:R-:W3:Y:S01]  /*13af0*/  LDSM.16.MT88.4 R84, [R212+0x2100] ;  /* 0x00210000d454783b */ /* 0x008ee20000004200 */
[----:B------:R-:W-:Y:S02]  /*13b00*/  MOV R121, R117 ;  /* 0x0000007500797202 */ /* 0x000fe40000000f00 */
[----:B------:R-:W-:Y:S02]  /*13b10*/  F2FP.BF16.PACK_AB R81, R156, R157 ;  /* 0x0000009d9c51723e */ /* 0x000fe400000010ff */
[----:B------:R-:W-:Y:S02]  /*13b20*/  F2FP.BF16.PACK_AB R82, R183, R184 ;  /* 0x000000b8b752723e */ /* 0x000fe400000010ff */
[----:B--2---:R-:W-:Y:S01]  /*13b30*/  F2FP.BF16.PACK_AB R83, R181, R182 ;  /* 0x000000b6b553723e */ /* 0x004fe200000010ff */
[----:B------:R-:W-:Y:S01]  /*13b40*/  LDSM.16.MT88.4 R116, [R209+0x2900] ;  /* 0x00290000d174783b */ /* 0x000fe20000004200 */
[----:B------:R-:W-:Y:S02]  /*13b50*/  MOV R120, R111 ;  /* 0x0000006f00787202 */ /* 0x000fe40000000f00 */
[----:B------:R-:W-:Y:S02]  /*13b60*/  MOV R234, R121 ;  /* 0x0000007900ea7202 */ /* 0x000fe40000000f00 */
[----:B------:R-:W-:Y:S01]  /*13b70*/  MOV R121, R112 ;  /* 0x0000007000797202 */ /* 0x000fe20000000f00 */
[----:B----4-:R-:W-:Y:S01]  /*13b80*/  FFMA.FTZ R80, R172, c[0x0][0x2d0], -R96 ;  /* 0x0000b400ac507a23 */ /* 0x010fe20000010860 */
[----:B-----5:R-:W-:Y:S03]  /*13b90*/  F2FP.BF16.PACK_AB R165, R169, R170 ;  /* 0x000000aaa9a5723e */ /* 0x020fe600000010ff */
[----:B------:R2:W4:Y:S01]  /*13ba0*/  MUFU.EX2 R168, R80 ;  /* 0x0000005000a87308 */ /* 0x0005220000000800 */
[-C--:B-1----:R-:W-:Y:S03]  /*13bb0*/  HMMA.16816.F32.BF16 R4, R76, R88.reuse, R4 ;  /* 0x000000584c04723c */ /* 0x082fe60000041804 */
[----:B--2---:R-:W-:Y:S02]  /*13bc0*/  F2FP.BF16.PACK_AB R80, R158, R159 ;  /* 0x0000009f9e50723e */ /* 0x004fe400000010ff */
[----:B----4-:R-:W-:Y:S05]  /*13bd0*/  F2FP.BF16.PACK_AB R166, R103, R168 ;  /* 0x000000a867a6723e */ /* 0x010fea00000010ff */
[C---:B------:R-:W-:Y:S07]  /*13be0*/  HMMA.16816.F32.BF16 R8, R80.reuse, R88, R8 ;  /* 0x000000585008723c */ /* 0x040fee0000041808 */
[--C-:B------:R-:W-:Y:S01]  /*13bf0*/  FFMA.FTZ R88, R174, c[0x0][0x2d0], -R97.reuse ;  /* 0x0000b400ae587a23 */ /* 0x100fe20000010861 */
[-C--:B------:R-:W-:Y:S03]  /*13c00*/  HMMA.16816.F32.BF16 R12, R80, R90.reuse, R12 ;  /* 0x0000005a500c723c */ /* 0x080fe6000004180c */
[----:B------:R1:W-:Y:S05]  /*13c10*/  MUFU.EX2 R102, R88 ;  /* 0x0000005800667308 */ /* 0x0003ea0000000800 */
[C---:B------:R-:W-:Y:S08]  /*13c20*/  HMMA.16816.F32.BF16 R16, R76.reuse, R90, R16 ;  /* 0x0000005a4c10723c */ /* 0x040ff00000041810 */
[-C--:B---3--:R-:W-:Y:S08]  /*13c30*/  HMMA.16816.F32.BF16 R20, R76, R84.reuse, R20 ;  /* 0x000000544c14723c */ /* 0x088ff00000041814 */
[C---:B------:R-:W-:Y:S04]  /*13c40*/  HMMA.16816.F32.BF16 R24, R80.reuse, R84, R24 ;  /* 0x000000545018723c */ /* 0x040fe80000041818 */
[----:B-1----:R-:W-:Y:S03]  /*13c50*/  FFMA.FTZ R88, R99, c[0x0][0x2d0], -R97 ;  /* 0x0000b40063587a23 */ /* 0x002fe60000010861 */
[----:B------:R-:W-:Y:S01]  /*13c60*/  FFMA.FTZ R84, R178, c[0x0][0x2d0], -R2 ;  /* 0x0000b400b2547a23 */ /* 0x000fe20000010802 */
[-C--:B------:R-:W-:Y:S01]  /*13c70*/  HMMA.16816.F32.BF16 R28, R80, R86.reuse, R28 ;  /* 0x00000056501c723c */ /* 0x080fe2000004181c */
[----:B------:R1:W2:Y:S07]  /*13c80*/  MUFU.EX2 R101, R88 ;  /* 0x0000005800657308 */ /* 0x0002ae0000000800 */
[C---:B------:R-:W-:Y:S01]  /*13c90*/  HMMA.16816.F32.BF16 R32, R76.reuse, R86, R32 ;  /* 0x000000564c20723c */ /* 0x040fe20000041820 */
[----:B------:R-:W3:Y:S02]  /*13ca0*/  LDL.LU R87, [R1+0x1c] ;  /* 0x00001c0001577983 */ /* 0x000ee40000300800 */
[----:B------:R4:W-:Y:S05]  /*13cb0*/  MUFU.EX2 R96, R84 ;  /* 0x0000005400607308 */ /* 0x0009ea0000000800 */
[-C--:B------:R-:W-:Y:S08]  /*13cc0*/  HMMA.16816.F32.BF16 R36, R76, R92.reuse, R36 ;  /* 0x0000005c4c24723c */ /* 0x080ff00000041824 */
[C---:B------:R-:W-:Y:S04]  /*13cd0*/  HMMA.16816.F32.BF16 R40, R80.reuse, R92, R40 ;  /* 0x0000005c5028723c */ /* 0x040fe80000041828 */
[----:B-1----:R-:W-:Y:S01]  /*13ce0*/  FFMA.FTZ R88, R176, c[0x0][0x2d0], -R98 ;  /* 0x0000b400b0587a23 */ /* 0x002fe20000010862 */
[----:B--2---:R-:W-:Y:S03]  /*13cf0*/  F2FP.BF16.PACK_AB R167, R101, R102 ;  /* 0x0000006665a7723e */ /* 0x004fe600000010ff */
[----:B------:R1:W-:Y:S01]  /*13d00*/  MUFU.EX2 R100, R88 ;  /* 0x0000005800647308 */ /* 0x0003e20000000800 */
[-C--:B------:R-:W-:Y:S03]  /*13d10*/  HMMA.16816.F32.BF16 R44, R80, R94.reuse, R44 ;  /* 0x0000005e502c723c */ /* 0x080fe6000004182c */
[--C-:B----4-:R-:W-:Y:S02]  /*13d20*/  FFMA.FTZ R84, R179, c[0x0][0x2d0], -R2.reuse ;  /* 0x0000b400b3547a23 */ /* 0x110fe40000010802 */
[----:B------:R-:W-:Y:S03]  /*13d30*/  FFMA.FTZ R2, R75, c[0x0][0x2d0], -R2 ;  /* 0x0000b4004b027a23 */ /* 0x000fe60000010802 */
[C---:B------:R-:W-:Y:S01]  /*13d40*/  HMMA.16816.F32.BF16 R48, R76.reuse, R94, R48 ;  /* 0x0000005e4c30723c */ /* 0x040fe20000041830 */
[----:B------:R2:W4:Y:S03]  /*13d50*/  MUFU.EX2 R97, R84 ;  /* 0x0000005400617308 */ /* 0x0005260000000800 */
[--C-:B-1----:R-:W-:Y:S07]  /*13d60*/  FFMA.FTZ R88, R177, c[0x0][0x2d0], -R98.reuse ;  /* 0x0000b400b1587a23 */ /* 0x102fee0000010862 */
[----:B------:R1:W5:Y:S01]  /*13d70*/  MUFU.EX2 R99, R88 ;  /* 0x0000005800637308 */ /* 0x0003620000000800 */
[--C-:B--2---:R-:W-:Y:S01]  /*13d80*/  FFMA.FTZ R84, R132, c[0x0][0x2d0], -R98.reuse ;  /* 0x0000b40084547a23 */ /* 0x104fe20000010862 */
[----:B----4-:R-:W-:Y:S01]  /*13d90*/  F2FP.BF16.PACK_AB R161, R97, R96 ;  /* 0x0000006061a1723e */ /* 0x010fe200000010ff */
[----:B------:R-:W-:Y:S07]  /*13da0*/  LDSM.16.MT88.4 R132, [R212+0x2900] ;  /* 0x00290000d484783b */ /* 0x000fee0000004200 */
[----:B------:R2:W-:Y:S01]  /*13db0*/  MUFU.EX2 R86, R84 ;  /* 0x0000005400567308 */ /* 0x0005e20000000800 */
[----:B-1----:R-:W1:Y:S01]  /*13dc0*/  LDSM.16.MT88.4 R88, [R211+0x2100] ;  /* 0x00210000d358783b */ /* 0x002e620000004200 */
[----:B-----5:R-:W-:Y:S01]  /*13dd0*/  F2FP.BF16.PACK_AB R160, R99, R100 ;  /* 0x0000006463a0723e */ /* 0x020fe200000010ff */
[----:B--2---:R-:W-:Y:S07]  /*13de0*/  FFMA.FTZ R84, R175, c[0x0][0x2d0], -R98 ;  /* 0x0000b400af547a23 */ /* 0x004fee0000010862 */
[----:B------:R-:W2:Y:S10]  /*13df0*/  MUFU.EX2 R85, R84 ;  /* 0x0000005400557308 */ /* 0x000eb40000000800 */
[----:B------:R-:W-:Y:S10]  /*13e00*/  MUFU.EX2 R84, R74 ;  /* 0x0000004a00547308 */ /* 0x000ff40000000800 */
[----:B------:R4:W5:Y:S01]  /*13e10*/  MUFU.EX2 R74, R2 ;  /* 0x00000002004a7308 */ /* 0x0009620000000800 */
[----:B--2---:R-:W-:Y:S01]  /*13e20*/  F2FP.BF16.PACK_AB R162, R85, R86 ;  /* 0x0000005655a2723e */ /* 0x004fe200000010ff */
[-C--:B-1----:R-:W-:Y:S08]  /*13e30*/  HMMA.16816.F32.BF16 R52, R76, R88.reuse, R52 ;  /* 0x000000584c34723c */ /* 0x082ff00000041834 */
[C---:B------:R-:W-:Y:S08]  /*13e40*/  HMMA.16816.F32.BF16 R56, R80.reuse, R88, R56 ;  /* 0x000000585038723c */ /* 0x040ff00000041838 */
[-C--:B------:R-:W-:Y:S01]  /*13e50*/  HMMA.16816.F32.BF16 R60, R80, R90.reuse, R60 ;  /* 0x0000005a503c723c */ /* 0x080fe2000004183c */
[----:B----4-:R-:W2:Y:S03]  /*13e60*/  LDL.LU R2, [R1+0x20] ;  /* 0x0000200001027983 */ /* 0x010ea60000300800 */
[----:B-----5:R-:W-:Y:S04]  /*13e70*/  F2FP.BF16.PACK_AB R163, R74, R84 ;  /* 0x000000544aa3723e */ /* 0x020fe800000010ff */
[----:B------:R-:W-:Y:S04]  /*13e80*/  HMMA.16816.F32.BF16 R64, R76, R90, R64 ;  /* 0x0000005a4c40723c */ /* 0x000fe80000041840 */
[----:B---3--:R-:W-:Y:S01]  /*13e90*/  FFMA.FTZ R68, R68, R87, R125 ;  /* 0x0000005744447223 */ /* 0x008fe2000001007d */
[----:B------:R-:W-:Y:S03]  /*13ea0*/  MOV R125, R104 ;  /* 0x00000068007d7202 */ /* 0x000fe60000000f00 */
[-C--:B------:R-:W-:Y:S07]  /*13eb0*/  HMMA.16816.F32.BF16 R104, R164, R116.reuse, R4 ;  /* 0x00000074a468723c */ /* 0x080fee0000041804 */
[----:B------:R-:W-:Y:S01]  /*13ec0*/  FADD.FTZ R4, R249, R69 ;  /* 0x00000045f9047221 */ /* 0x000fe20000010000 */
[C---:B------:R-:W-:Y:S04]  /*13ed0*/  HMMA.16816.F32.BF16 R108, R160.reuse, R116, R8 ;  /* 0x00000074a06c723c */ /* 0x040fe80000041808 */
[----:B------:R-:W-:Y:S03]  /*13ee0*/  FADD.FTZ R4, R120, R4 ;  /* 0x0000000478047221 */ /* 0x000fe60000010000 */
[----:B------:R-:W-:Y:S01]  /*13ef0*/  FADD.FTZ R8, R234, R73 ;  /* 0x00000049ea087221 */ /* 0x000fe20000010000 */
[-C--:B------:R-:W-:Y:S01]  /*13f00*/  HMMA.16816.F32.BF16 R112, R160, R118.reuse, R12 ;  /* 0x00000076a070723c */ /* 0x080fe2000004180c */
[----:B------:R-:W3:Y:S03]  /*13f10*/  LDL R13, [R1+0x30] ;  /* 0x00003000010d7983 */ /* 0x000ee60000100800 */
        /* <DEDUP_REMOVED lines=8> */
[----:B------:R-:W-:Y:S04]  /*13fa0*/  FADD.FTZ R4, R241, R8 ;  /* 0x00000008f1047221 */ /* 0x000fe80000010000 */
[----:B------:R-:W-:Y:S02]  /*13fb0*/  FADD.FTZ R11, R235, R4 ;  /* 0x00000004eb0b7221 */ /* 0x000fe40000010000 */
[----:B--2---:R-:W-:Y:S01]  /*13fc0*/  FFMA.FTZ R0, R0, R2, R237 ;  /* 0x0000000200007223 */ /* 0x004fe200000100ed */
[----:B------:R-:W-:Y:S01]  /*13fd0*/  MOV R237, R149 ;  /* 0x0000009500ed7202 */ /* 0x000fe20000000f00 */
[----:B------:R-:W-:Y:S01]  /*13fe0*/  FADD.FTZ R2, R123, R68 ;  /* 0x000000447b027221 */ /* 0x000fe20000010000 */
[----:B------:R-:W1:Y:S01]  /*13ff0*/  LDSM.16.MT88.4 R148, [R210+0x2900] ;  /* 0x00290000d294783b */ /* 0x000e620000004200 */
[----:B------:R-:W-:Y:S02]  /*14000*/  FADD.FTZ R0, R122, R0 ;  /* 0x000000007a007221 */ /* 0x000fe40000010000 */
[----:B------:R-:W-:Y:S01]  /*14010*/  FADD.FTZ R2, R247, R2 ;  /* 0x00000002f7027221 */ /* 0x000fe20000010000 */
[-C--:B------:R-:W-:Y:S03]  /*14020*/  HMMA.16816.F32.BF16 R120, R164, R132.reuse, R20 ;  /* 0x00000084a478723c */ /* 0x080fe60000041814 */
[----:B------:R-:W-:Y:S02]  /*14030*/  FADD.FTZ R0, R245, R0 ;  /* 0x00000000f5007221 */ /* 0x000fe40000010000 */
[----:B------:R-:W-:Y:S02]  /*14040*/  FADD.FTZ R2, R126, R2 ;  /* 0x000000027e027221 */ /* 0x000fe40000010000 */
[----:B------:R-:W-:Y:S02]  /*14050*/  FADD.FTZ R0, R125, R0 ;  /* 0x000000007d007221 */ /* 0x000fe40000010000 */
[----:B------:R-:W-:Y:S01]  /*14060*/  FADD.FTZ R2, R246, R2 ;  /* 0x00000002f6027221 */ /* 0x000fe20000010000 */
[C---:B------:R-:W-:Y:S04]  /*14070*/  HMMA.16816.F32.BF16 R124, R160.reuse, R132, R24 ;  /* 0x00000084a07c723c */ /* 0x040fe80000041818 */
[----:B------:R-:W-:Y:S02]  /*14080*/  FADD.FTZ R0, R243, R0 ;  /* 0x00000000f3007221 */ /* 0x000fe40000010000 */
[----:B------:R-:W-:Y:S02]  /*14090*/  FADD.FTZ R6, R129, R2 ;  /* 0x0000000281067221 */ /* 0x000fe40000010000 */
[----:B------:R-:W-:Y:S02]  /*140a0*/  FADD.FTZ R5, R128, R0 ;  /* 0x0000000080057221 */ /* 0x000fe40000010000 */
[-C--:B------:R-:W-:Y:S03]  /*140b0*/  HMMA.16816.F32.BF16 R128, R160, R134.reuse, R28 ;  /* 0x00000086a080723c */ /* 0x080fe6000004181c */
[----:B------:R-:W-:Y:S02]  /*140c0*/  FADD.FTZ R2, R240, R7 ;  /* 0x00000007f0027221 */ /* 0x000fe40000010000 */
[----:B------:R-:W-:Y:S02]  /*140d0*/  FADD.FTZ R0, R239, R6 ;  /* 0x00000006ef007221 */ /* 0x000fe40000010000 */
[----:B------:R-:W-:Y:S01]  /*140e0*/  FADD.FTZ R8, R237, R5 ;  /* 0x00000005ed087221 */ /* 0x000fe20000010000 */
[C---:B------:R-:W-:Y:S01]  /*140f0*/  HMMA.16816.F32.BF16 R132, R164.reuse, R134, R32 ;  /* 0x00000086a484723c */ /* 0x040fe20000041820 */
[----:B------:R-:W2:Y:S03]  /*14100*/  LDSM.16.MT88.4 R4, [R211+0x2900] ;  /* 0x00290000d304783b */ /* 0x000ea60000004200 */
        /* <DEDUP_REMOVED lines=9> */
[-C--:B-1----:R-:W-:Y:S03]  /*141a0*/  HMMA.16816.F32.BF16 R136, R164, R148.reuse, R36 ;  /* 0x00000094a488723c */ /* 0x082fe60000041824 */
        /* <DEDUP_REMOVED lines=36> */
[----:B------:R-:W-:Y:S03]  /*143f0*/  FADD.FTZ R10, R158, R8 ;  /* 0x000000089e0a7221 */ /* 0x000fe60000010000 */
        /* <DEDUP_REMOVED lines=14> */
[----:B------:R-:W-:Y:S01]  /*144e0*/  FADD.FTZ R0, R100, R5 ;  /* 0x0000000564007221 */ /* 0x000fe20000010000 */
[----:B------:R-:W-:Y:S01]  /*144f0*/  MOV R100, R71 ;  /* 0x0000004700647202 */ /* 0x000fe20000000f00 */
[----:B------:R-:W-:Y:S02]  /*14500*/  FADD.FTZ R5, R171, R4 ;  /* 0x00000004ab057221 */ /* 0x000fe40000010000 */
[----:B------:R-:W-:Y:S02]  /*14510*/  FADD.FTZ R4, R169, R2 ;  /* 0x00000002a9047221 */ /* 0x000fe40000010000 */
[----:B------:R-:W-:Y:S02]  /*14520*/  FADD.FTZ R5, R168, R5 ;  /* 0x00000005a8057221 */ /* 0x000fe40000010000 */
[----:B------:R-:W-:Y:S02]  /*14530*/  FADD.FTZ R2, R99, R0 ;  /* 0x0000000063027221 */ /* 0x000fe40000010000 */
[----:B------:R-:W-:Y:S01]  /*14540*/  FADD.FTZ R4, R102, R4 ;  /* 0x0000000466047221 */ /* 0x000fe20000010000 */
[----:B------:R-:W-:Y:S01]  /*14550*/  MOV R102, R3 ;  /* 0x0000000300667202 */ /* 0x000fe20000000f00 */
[----:B------:R-:W-:Y:S01]  /*14560*/  FADD.FTZ R5, R103, R5 ;  /* 0x0000000567057221 */ /* 0x000fe20000010000 */
[C---:B---3--:R-:W-:Y:S01]  /*14570*/  ISETP.GT.AND P0, PT, R227.reuse, R13, PT ;  /* 0x0000000de300720c */ /* 0x048fe20003f04270 */
[----:B------:R-:W-:Y:S01]  /*14580*/  FADD.FTZ R8, R96, R8 ;  /* 0x0000000860087221 */ /* 0x000fe20000010000 */
[----:B------:R-:W-:Y:S01]  /*14590*/  IADD3 R227, R227, -0x1, RZ ;  /* 0xffffffffe3e37810 */ /* 0x000fe20007ffe0ff */
[----:B------:R-:W-:Y:S01]  /*145a0*/  FADD.FTZ R4, R101, R4 ;  /* 0x0000000465047221 */ /* 0x000fe20000010000 */
[----:B------:R-:W-:Y:S01]  /*145b0*/  STL [R1+0x14], R5 ;  /* 0x0000140501007387 */ /* 0x000fe20000100800 */
[----:B------:R-:W-:Y:S01]  /*145c0*/  FADD.FTZ R2, R86, R2 ;  /* 0x0000000256027221 */ /* 0x000fe20000010000 */
[----:B------:R-:W-:Y:S01]  /*145d0*/  MOV R101, R70 ;  /* 0x0000004600657202 */ /* 0x000fe20000000f00 */
[----:B------:R-:W-:Y:S01]  /*145e0*/  FADD.FTZ R0, R97, R8 ;  /* 0x0000000861007221 */ /* 0x000fe20000010000 */
[----:B------:R-:W-:Y:S01]  /*145f0*/  STL [R1+0x18], R4 ;  /* 0x0000180401007387 */ /* 0x000fe20000100800 */
[----:B------:R-:W-:Y:S02]  /*14600*/  FADD.FTZ R2, R85, R2 ;  /* 0x0000000255027221 */ /* 0x000fe40000010000 */
[----:B------:R-:W-:Y:S03]  /*14610*/  FADD.FTZ R0, R84, R0 ;  /* 0x0000000054007221 */ /* 0x000fe60000010000 */
[----:B------:R1:W-:Y:S01]  /*14620*/  STL [R1+0x1c], R2 ;  /* 0x00001c0201007387 */ /* 0x0003e20000100800 */
[----:B------:R-:W-:Y:S05]  /*14630*/  FADD.FTZ R0, R74, R0 ;  /* 0x000000004a007221 */ /* 0x000fea0000010000 */
[----:B------:R2:W-:Y:S01]  /*14640*/  STL [R1+0x20], R0 ;  /* 0x0000200001007387 */ /* 0x0005e20000100800 */
[----:B-1----:R-:W-:Y:S01]  /*14650*/  MOV R2, R72 ;  /* 0x0000004800027202 */ /* 0x002fe20000000f00 */
[----:B------:R-:W-:-:S05]  /*14660*/  @P0 BRA `(.L_x_545) ;  /* 0xffffb5e000000947 */ /* 0x000fca000383ffff */
.L_x_542:
[----:B--2---:R-:W2:Y:S02]  /*14670*/  LDL R0, [R1+0x28] ;  /* 0x0000280001007983 */ /* 0x004ea40000100800 */
[----:B--2---:R-:W-:-:S13]  /*14680*/  ISETP.GE.AND P0, PT, R227, R0, PT ;  /* 0x00000000e300720c */ /* 0x004fda0003f06270 */
[----:B------:R-:W-:Y:S05]  /*14690*/  @!P0 BRA `(.L_x_546) ;  /* 0x00006ba000008947 */ /* 0x000fea0003800000 */
[----:B------:R-:W-:Y:S01]  /*146a0*/  IMAD.MOV.U32 R101, RZ, RZ, R71 ;  /* 0x000000ffff657224 */ /* 0x000fe200078e0047 */
[----:B------:R-:W-:Y:S01]  /*146b0*/  MOV R103, R3 ;  /* 0x0000000300677202 */ /* 0x000fe20000000f00 */
[----:B------:R-:W-:Y:S01]  /*146c0*/  IMAD.MOV.U32 R100, RZ, RZ, R72 ;  /* 0x000000ffff647224 */ /* 0x000fe200078e0048 */
[----:B------:R-:W-:Y:S02]  /*146d0*/  MOV R102, R70 ;  /* 0x0000004600667202 */ /* 0x000fe40000000f00 */
.L_x_564:
[----:B------:R-:W-:Y:S04]  /*146e0*/  DEPBAR.LE SB0, 0x0 ;  /* 0x000080000000791a */ /* 0x000fe80000000000 */
[----:B------:R-:W-:Y:S01]  /*146f0*/  BAR.SYNC.DEFER_BLOCKING 0x0 ;  /* 0x0000000000007b1d */ /* 0x000fe20000010000 */
[C---:B--2---:R-:W-:Y:S01]  /*14700*/  IMAD.WIDE.U32 R2, R233.reuse, c[0x0][0x208], RZ ;  /* 0x00008200e9027a25 */ /* 0x044fe200078e00ff */
[----:B------:R-:W-:Y:S05]  /*14710*/  SHF.R.S32.HI R0, RZ, 0x1f, R233 ;  /* 0x0000001fff007819 */ /* 0x000fea00000114e9 */
[----:B------:R-:W-:Y:S04]  /*14720*/  IMAD R0, R0, c[0x0][0x208], RZ ;  /* 0x0000820000007a24 */ /* 0x000fe800078e02ff */
[----:B------:R-:W-:Y:S05]  /*14730*/  IMAD R0, R233, c[0x0][0x20c], R0 ;  /* 0x00008300e9007a24 */ /* 0x000fea00078e0200 */
[----:B------:R-:W-:Y:S02]  /*14740*/  IADD3 R3, R3, R0, RZ ;  /* 0x0000000003037210 */ /* 0x000fe40007ffe0ff */
[----:B------:R-:W-:Y:S03]  /*14750*/  SHF.R.S32.HI R0, RZ, 0x1f, R228 ;  /* 0x0000001fff007819 */ /* 0x000fe600000114e4 */
[----:B------:R-:W-:Y:S01]  /*14760*/  IMAD.WIDE.U32 R2, R228, c[0x0][0x218], R2 ;  /* 0x00008600e4027a25 */ /* 0x000fe200078e0002 */
[----:B-----5:R-:W-:Y:S03]  /*14770*/  LDSM.16.M88.4 R96, [R215+0x6100] ;  /* 0x00610000d760783b */ /* 0x020fe60000000200 */
[----:B------:R-:W-:Y:S05]  /*14780*/  IMAD R0, R0, c[0x0][0x218], RZ ;  /* 0x0000860000007a24 */ /* 0x000fea00078e02ff */
[----:B------:R-:W2:Y:S08]  /*14790*/  LDSM.16.M88.4 R16, [R208+0x3100] ;  /* 0x00310000d010783b */ /* 0x000eb00000000200 */
[----:B------:R-:W3:Y:S08]  /*147a0*/  LDSM.16.M88.4 R92, [R215+0x8100] ;  /* 0x00810000d75c783b */ /* 0x000ef00000000200 */
[----:B------:R-:W4:Y:S04]  /*147b0*/  LDL R197, [R1+0xc] ;  /* 0x00000c0001c57983 */ /* 0x000f280000100800 */
[----:B------:R-:W1:Y:S08]  /*147c0*/  LDSM.16.M88.4 R32, [R208+0x3900] ;  /* 0x00390000d020783b */ /* 0x000e700000000200 */
[----:B------:R-:W1:Y:S08]  /*147d0*/  LDSM.16.M88.4 R48, [R208+0x4100] ;  /* 0x00410000d030783b */ /* 0x000e700000000200 */
[----:B------:R-:W1:Y:S08]  /*147e0*/  LDSM.16.M88.4 R64, [R208+0x4900] ;  /* 0x00490000d040783b */ /* 0x000e700000000200 */
[----:B------:R-:W1:Y:S08]  /*147f0*/  LDSM.16.M88.4 R80, [R208+0x5100] ;  /* 0x00510000d050783b */ /* 0x000e700000000200 */
[----:B------:R-:W1:Y:S08]  /*14800*/  LDSM.16.M88.4 R168, [R208+0x5900] ;  /* 0x00590000d0a8783b */ /* 0x000e700000000200 */
[----:B------:R-:W-:Y:S08]  /*14810*/  LDSM.16.M88.4 R172, [R218+0x6100] ;  /* 0x00610000daac783b */ /* 0x000ff00000000200 */
[----:B------:R-:W1:Y:S08]  /*14820*/  LDSM.16.M88.4 R176, [R219] ;  /* 0x00000000dbb0783b */ /* 0x000e700000000200 */
[----:B------:R-:W1:Y:S08]  /*14830*/  LDSM.16.M88.4 R180, [R218+0x8100] ;  /* 0x00810000dab4783b */ /* 0x000e700000000200 */
[----:B------:R-:W1:Y:S02]  /*14840*/  LDSM.16.M88.4 R184, [R224] ;  /* 0x00000000e0b8783b */ /* 0x000e640000000200 */
[-C--:B-12---:R-:W-:Y:S08]  /*14850*/  HMMA.16816.F32.BF16 R4, R96, R16.reuse, RZ ;  /* 0x000000106004723c */ /* 0x086ff000000418ff */
[C---:B---3--:R-:W-:Y:S08]  /*14860*/  HMMA.16816.F32.BF16 R8, R92.reuse, R16, RZ ;  /* 0x000000105c08723c */ /* 0x048ff000000418ff */
        /* <DEDUP_REMOVED lines=22> */
[----:B------:R-:W1:Y:S07]  /*149d0*/  LDSM.16.M88.4 R168, [R223] ;  /* 0x00000000dfa8783b */ /* 0x000e6e0000000200 */
[-C--:B------:R-:W-:Y:S08]  /*149e0*/  HMMA.16816.F32.BF16 R4, R172, R176.reuse, R4 ;  /* 0x000000b0ac04723c */ /* 0x080ff00000041804 */
[C---:B------:R-:W-:Y:S08]  /*149f0*/  HMMA.16816.F32.BF16 R8, R180.reuse, R176, R8 ;  /* 0x000000b0b408723c */ /* 0x040ff00000041808 */
[-C--:B------:R-:W-:Y:S08]  /*14a00*/  HMMA.16816.F32.BF16 R12, R180, R178.reuse, R12 ;  /* 0x000000b2b40c723c */ /* 0x080ff0000004180c */
[C---:B------:R-:W-:Y:S01]  /*14a10*/  HMMA.16816.F32.BF16 R16, R172.reuse, R178, R16 ;  /* 0x000000b2ac10723c */ /* 0x040fe20000041810 */
[----:B------:R-:W2:Y:S07]  /*14a20*/  LDSM.16.M88.4 R176, [R222] ;  /* 0x00000000deb0783b */ /* 0x000eae0000000200 */
[-C--:B------:R-:W-:Y:S08]  /*14a30*/  HMMA.16816.F32.BF16 R20, R172, R184.reuse, R20 ;  /* 0x000000b8ac14723c */ /* 0x080ff00000041814 */
[C---:B------:R-:W-:Y:S07]  /*14a40*/  HMMA.16816.F32.BF16 R24, R180.reuse, R184, R24 ;  /* 0x000000b8b418723c */ /* 0x040fee0000041818 */
[----:B------:R-:W-:Y:S01]  /*14a50*/  IMAD R184, R228, c[0x0][0x21c], R0 ;  /* 0x00008700e4b87a24 */ /* 0x000fe200078e0200 */
[-C--:B------:R-:W-:Y:S04]  /*14a60*/  HMMA.16816.F32.BF16 R28, R180, R186.reuse, R28 ;  /* 0x000000bab41c723c */ /* 0x080fe8000004181c */
[----:B------:R-:W-:Y:S04]  /*14a70*/  IADD3 R0, P0, R2, UR20, RZ ;  /* 0x0000001402007c10 */ /* 0x000fe8000ff1e0ff */
[C---:B------:R-:W-:Y:S04]  /*14a80*/  HMMA.16816.F32.BF16 R32, R172.reuse, R186, R32 ;  /* 0x000000baac20723c */ /* 0x040fe80000041820 */
[----:B------:R-:W-:Y:S02]  /*14a90*/  IADD3.X R3, R3, UR12, R184, P0, !PT ;  /* 0x0000000c03037c10 */ /* 0x000fe400087fe4b8 */
[C---:B------:R-:W-:Y:S02]  /*14aa0*/  LEA R2, P0, R0.reuse, c[0x0][0x1f8], 0x1 ;  /* 0x00007e0000027a11 */ /* 0x040fe400078008ff */
[-C--:B-1----:R-:W-:Y:S03]  /*14ab0*/  HMMA.16816.F32.BF16 R36, R172, R168.reuse, R36 ;  /* 0x000000a8ac24723c */ /* 0x082fe60000041824 */
[----:B------:R-:W-:Y:S01]  /*14ac0*/  SHFL.IDX PT, R193, R2, 0x4, 0x181f ;  /* 0x00981f0002c17f89 */ /* 0x000fe200000e0000 */
[----:B------:R-:W-:Y:S04]  /*14ad0*/  LEA.HI.X R0, R0, c[0x0][0x1fc], R3, 0x1, P0 ;  /* 0x00007f0000007a11 */ /* 0x000fe800000f0c03 */
[C---:B------:R-:W-:Y:S03]  /*14ae0*/  HMMA.16816.F32.BF16 R40, R180.reuse, R168, R40 ;  /* 0x000000a8b428723c */ /* 0x040fe60000041828 */
[----:B------:R-:W-:Y:S05]  /*14af0*/  SHFL.IDX PT, R194, R2, 0x5, 0x181f ;  /* 0x00b81f0002c27f89 */ /* 0x000fea00000e0000 */
[-C--:B------:R-:W-:Y:S03]  /*14b00*/  HMMA.16816.F32.BF16 R44, R180, R170.reuse, R44 ;  /* 0x000000aab42c723c */ /* 0x080fe6000004182c */
[----:B------:R-:W-:Y:S05]  /*14b10*/  SHFL.IDX PT, R185, R0, RZ, 0x181f ;  /* 0x00181fff00b97589 */ /* 0x000fea00000e0000 */
[C---:B------:R-:W-:Y:S03]  /*14b20*/  HMMA.16816.F32.BF16 R48, R172.reuse, R170, R48 ;  /* 0x000000aaac30723c */ /* 0x040fe60000041830 */
[----:B------:R-:W1:Y:S05]  /*14b30*/  LDSM.16.M88.4 R168, [R221] ;  /* 0x00000000dda8783b */ /* 0x000e6a0000000200 */
[-C--:B--2---:R-:W-:Y:S03]  /*14b40*/  HMMA.16816.F32.BF16 R52, R172, R176.reuse, R52 ;  /* 0x000000b0ac34723c */ /* 0x084fe60000041834 */
[----:B------:R-:W-:Y:S05]  /*14b50*/  SHFL.IDX PT, R184, R0, 0x1, 0x181f ;  /* 0x00381f0000b87f89 */ /* 0x000fea00000e0000 */
[C---:B------:R-:W-:Y:S03]  /*14b60*/  HMMA.16816.F32.BF16 R56, R180.reuse, R176, R56 ;  /* 0x000000b0b438723c */ /* 0x040fe60000041838 */
[----:B------:R-:W-:Y:S05]  /*14b70*/  SHFL.IDX PT, R192, R0, 0x2, 0x181f ;  /* 0x00581f0000c07f89 */ /* 0x000fea00000e0000 */
[-C--:B------:R-:W-:Y:S03]  /*14b80*/  HMMA.16816.F32.BF16 R60, R180, R178.reuse, R60 ;  /* 0x000000b2b43c723c */ /* 0x080fe6000004183c */
[----:B------:R-:W-:Y:S05]  /*14b90*/  SHFL.IDX PT, R196, R0, 0x3, 0x181f ;  /* 0x00781f0000c47f89 */ /* 0x000fea00000e0000 */
[C---:B------:R-:W-:Y:S03]  /*14ba0*/  HMMA.16816.F32.BF16 R64, R172.reuse, R178, R64 ;  /* 0x000000b2ac40723c */ /* 0x040fe60000041840 */
[----:B------:R-:W-:Y:S05]  /*14bb0*/  SHFL.IDX PT, R195, R0, 0x4, 0x181f ;  /* 0x00981f0000c37f89 */ /* 0x000fea00000e0000 */
[-C--:B-1----:R-:W-:Y:S03]  /*14bc0*/  HMMA.16816.F32.BF16 R68, R172, R168.reuse, R68 ;  /* 0x000000a8ac44723c */ /* 0x082fe60000041844 */
[----:B------:R-:W-:Y:S05]  /*14bd0*/  SHFL.IDX PT, R3, R2, RZ, 0x181f ;  /* 0x00181fff02037589 */ /* 0x000fea00000e0000 */
[C---:B------:R-:W-:Y:S03]  /*14be0*/  HMMA.16816.F32.BF16 R72, R180.reuse, R168, R72 ;  /* 0x000000a8b448723c */ /* 0x040fe60000041848 */
[----:B------:R-:W1:Y:S05]  /*14bf0*/  SHFL.IDX PT, R190, R2, 0x1, 0x181f ;  /* 0x00381f0002be7f89 */ /* 0x000e6a00000e0000 */
[-C--:B------:R-:W-:Y:S03]  /*14c00*/  HMMA.16816.F32.BF16 R76, R180, R170.reuse, R76 ;  /* 0x000000aab44c723c */ /* 0x080fe6000004184c */
[----:B------:R-:W2:Y:S05]  /*14c10*/  SHFL.IDX PT, R188, R2, 0x2, 0x181f ;  /* 0x00581f0002bc7f89 */ /* 0x000eaa00000e0000 */
[C---:B------:R-:W-:Y:S03]  /*14c20*/  HMMA.16816.F32.BF16 R80, R172.reuse, R170, R80 ;  /* 0x000000aaac50723c */ /* 0x040fe60000041850 */
[----:B------:R3:W-:Y:S01]  /*14c30*/  SHFL.IDX PT, R189, R2, 0x3, 0x181f ;  /* 0x00781f0002bd7f89 */ /* 0x0007e200000e0000 */
[-C--:B-1----:R-:W-:Y:S07]  /*14c40*/  IADD3 R190, P0, R190, R226.reuse, RZ ;  /* 0x000000e2bebe7210 */ /* 0x082fee0007f1e0ff */
[----:B------:R-:W-:Y:S01]  /*14c50*/  SHFL.IDX PT, R0, R0, 0x5, 0x181f ;  /* 0x00b81f0000007f89 */ /* 0x000fe200000e0000 */
[-C--:B------:R-:W-:Y:S02]  /*14c60*/  IADD3.X R191, R184, R225.reuse, RZ, P0, !PT ;  /* 0x000000e1b8bf7210 */ /* 0x080fe400007fe4ff */
[-C--:B--2---:R-:W-:Y:S02]  /*14c70*/  IADD3 R188, P0, R188, R226.reuse, RZ ;  /* 0x000000e2bcbc7210 */ /* 0x084fe40007f1e0ff */
[-C--:B---3--:R-:W-:Y:S04]  /*14c80*/  IADD3 R2, P1, R3, R226.reuse, RZ ;  /* 0x000000e203027210 */ /* 0x088fe80007f3e0ff */
[-C--:B------:R-:W-:Y:S02]  /*14c90*/  IADD3.X R3, R185, R225.reuse, RZ, P1, !PT ;  /* 0x000000e1b9037210 */ /* 0x080fe40000ffe4ff */
[----:B------:R-:W1:Y:S01]  /*14ca0*/  LDSM.16.M88.4 R184, [R220] ;  /* 0x00000000dcb8783b */ /* 0x000e620000000200 */
[-C--:B------:R-:W-:Y:S04]  /*14cb0*/  IADD3 R176, P1, R193, R226.reuse, RZ ;  /* 0x000000e2c1b07210 */ /* 0x080fe80007f3e0ff */
[-C--:B------:R-:W-:Y:S03]  /*14cc0*/  IADD3.X R177, R195, R225.reuse, RZ, P1, !PT ;  /* 0x000000e1c3b17210 */ /* 0x080fe60000ffe4ff */
[----:B------:R-:W-:Y:S01]  /*14cd0*/  @!PT LDS RZ, [RZ] ;  /* 0x00000000fffff984 */ /* 0x000fe20000000800 */
[----:B------:R-:W-:Y:S01]  /*14ce0*/  @!PT LDS RZ, [RZ] ;  /* 0x00000000fffff984 */ /* 0x000fe20000000800 */
[----:B------:R-:W-:Y:S01]  /*14cf0*/  @!PT LDS RZ, [RZ] ;  /* 0x00000000fffff984 */ /* 0x000fe20000000800 */
[----:B----4-:R2:W-:Y:S08]  /*14d00*/  LDGSTS.E.BYPASS.LTC128B.128 [R197], [R2.64], !P4 ;  /* 0x0000000002c57fae */ /* 0x0105f0000e101d50 */
[----:B------:R3:W-:Y:S01]  /*14d10*/  LDGSTS.E.BYPASS.LTC128B.128 [R197+0x800], [R190.64], !P4 ;  /* 0x00800000bec57fae */ /* 0x0007e2000e101d50 */
[-C--:B-1----:R-:W-:Y:S03]  /*14d20*/  HMMA.16816.F32.BF16 R84, R172, R184.reuse, R84 ;  /* 0x000000b8ac54723c */ /* 0x082fe60000041854 */
[-C--:B---3--:R-:W-:Y:S02]  /*14d30*/  IADD3 R190, P2, R189, R226.reuse, RZ ;  /* 0x000000e2bdbe7210 */ /* 0x088fe40007f5e0ff */
[-C--:B------:R-:W-:Y:S02]  /*14d40*/  IADD3.X R189, R192, R225.reuse, RZ, P0, !PT ;  /* 0x000000e1c0bd7210 */ /* 0x080fe400007fe4ff */
[-C--:B------:R-:W-:Y:S01]  /*14d50*/  IADD3.X R191, R196, R225.reuse, RZ, P2, !PT ;  /* 0x000000e1c4bf7210 */ /* 0x080fe200017fe4ff */
[C---:B------:R-:W-:Y:S02]  /*14d60*/  HMMA.16816.F32.BF16 R88, R180.reuse, R184, R88 ;  /* 0x000000b8b458723c */ /* 0x040fe40000041858 */
[----:B------:R1:W-:Y:S02]  /*14d70*/  LDGSTS.E.BYPASS.LTC128B.128 [R197+0x1000], [R188.64], !P4 ;  /* 0x01000000bcc57fae */ /* 0x0003e4000e101d50 */
[----:B--2---:R-:W-:Y:S04]  /*14d80*/  IADD3 R2, P0, R194, R226, RZ ;  /* 0x000000e2c2027210 */ /* 0x004fe80007f1e0ff */
[----:B------:R-:W-:Y:S01]  /*14d90*/  IADD3.X R3, R0, R225, RZ, P0, !PT ;  /* 0x000000e100037210 */ /* 0x000fe200007fe4ff */
[-C--:B------:R-:W-:Y:S01]  /*14da0*/  HMMA.16816.F32.BF16 R92, R180, R186.reuse, R92 ;  /* 0x000000bab45c723c */ /* 0x080fe2000004185c */
[----:B------:R1:W-:Y:S07]  /*14db0*/  LDGSTS.E.BYPASS.LTC128B.128 [R197+0x1800], [R190.64], !P4 ;  /* 0x01800000bec57fae */ /* 0x0003ee000e101d50 */
[----:B------:R-:W-:Y:S01]  /*14dc0*/  HMMA.16816.F32.BF16 R96, R172, R186, R96 ;  /* 0x000000baac60723c */ /* 0x000fe20000041860 */
[----:B------:R2:W-:Y:S08]  /*14dd0*/  LDGSTS.E.BYPASS.LTC128B.128 [R197+0x2000], [R176.64], !P4 ;  /* 0x02000000b0c57fae */ /* 0x0005f0000e101d50 */
[----:B------:R3:W-:Y:S08]  /*14de0*/  LDGSTS.E.BYPASS.LTC128B.128 [R197+0x2800], [R2.64], !P4 ;  /* 0x0280000002c57fae */ /* 0x0007f0000e101d50 */
[----:B------:R-:W-:Y:S08]  /*14df0*/  LDSM.16.M88.4 R192, [R216+0x8100] ;  /* 0x00810000d8c0783b */ /* 0x000ff00000000200 */
[----:B------:R-:W0:Y:S08]  /*14e00*/  LDGDEPBAR ;  /* 0x00000000000079af */ /* 0x000e300000000000 */
[----:B--2---:R-:W-:Y:S08]  /*14e10*/  LDSM.16.M88.4 R176, [R216+0x6100] ;  /* 0x00610000d8b0783b */ /* 0x004ff00000000200 */
[----:B-1----:R-:W1:Y:S08]  /*14e20*/  LDSM.16.M88.4 R188, [R214+0x3100] ;  /* 0x00310000d6bc783b */ /* 0x002e700000000200 */
[----:B---3--:R-:W2:Y:S08]  /*14e30*/  LDSM.16.M88.4 R196, [R214+0x3900] ;  /* 0x00390000d6c4783b */ /* 0x008eb00000000200 */
[----:B------:R-:W3:Y:S08]  /*14e40*/  LDSM.16.M88.4 R200, [R214+0x4100] ;  /* 0x00410000d6c8783b */ /* 0x000ef00000000200 */
[----:B------:R-:W4:Y:S08]  /*14e50*/  LDSM.16.M88.4 R168, [R214+0x4900] ;  /* 0x00490000d6a8783b */ /* 0x000f300000000200 */
[----:B------:R-:W2:Y:S08]  /*14e60*/  LDSM.16.M88.4 R180, [R214+0x5100] ;  /* 0x00510000d6b4783b */ /* 0x000eb00000000200 */
[----:B------:R-:W3:Y:S01]  /*14e70*/  LDSM.16.M88.4 R204, [R214+0x5900] ;  /* 0x00590000d6cc783b */ /* 0x000ee20000000200 */
[-C--:B-1----:R-:W-:Y:S07]  /*14e80*/  HMMA.16816.F32.BF16 R4, R176, R188.reuse, R4 ;  /* 0x000000bcb004723c */ /* 0x082fee0000041804 */
[----:B------:R-:W-:Y:S01]  /*14e90*/  LDSM.16.M88.4 R172, [R217+0x6100] ;  /* 0x00610000d9ac783b */ /* 0x000fe20000000200 */
[C---:B------:R-:W-:Y:S07]  /*14ea0*/  HMMA.16816.F32.BF16 R8, R192.reuse, R188, R8 ;  /* 0x000000bcc008723c */ /* 0x040fee0000041808 */
[----:B------:R-:W1:Y:S01]  /*14eb0*/  LDSM.16.M88.4 R184, [R213] ;  /* 0x00000000d5b8783b */ /* 0x000e620000000200 */
[-C--:B------:R-:W-:Y:S08]  /*14ec0*/  HMMA.16816.F32.BF16 R12, R192, R190.reuse, R12 ;  /* 0x000000bec00c723c */ /* 0x080ff0000004180c */
[C---:B------:R-:W-:Y:S01]  /*14ed0*/  HMMA.16816.F32.BF16 R16, R176.reuse, R190, R16 ;  /* 0x000000beb010723c */ /* 0x040fe20000041810 */
[----:B------:R-:W1:Y:S07]  /*14ee0*/  LDSM.16.M88.4 R188, [R217+0x8100] ;  /* 0x00810000d9bc783b */ /* 0x000e6e0000000200 */
[-C--:B--2---:R-:W-:Y:S08]  /*14ef0*/  HMMA.16816.F32.BF16 R20, R176, R196.reuse, R20 ;  /* 0x000000c4b014723c */ /* 0x084ff00000041814 */
[C---:B------:R-:W-:Y:S08]  /*14f00*/  HMMA.16816.F32.BF16 R24, R192.reuse, R196, R24 ;  /* 0x000000c4c018723c */ /* 0x040ff00000041818 */
[-C--:B------:R-:W-:Y:S08]  /*14f10*/  HMMA.16816.F32.BF16 R28, R192, R198.reuse, R28 ;  /* 0x000000c6c01c723c */ /* 0x080ff0000004181c */
[C---:B------:R-:W-:Y:S08]  /*14f20*/  HMMA.16816.F32.BF16 R32, R176.reuse, R198, R32 ;  /* 0x000000c6b020723c */ /* 0x040ff00000041820 */
        /* <DEDUP_REMOVED lines=17> */
[C---:B------:R-:W-:Y:S08]  /*15040*/  HMMA.16816.F32.BF16 R8, R188.reuse, R184, R8 ;  /* 0x000000b8bc08723c */ /* 0x040ff00000041808 */
        /* <DEDUP_REMOVED lines=27> */
[----:B------:R-:W4:Y:S01]  /*15200*/  MUFU.TANH R241, R12 ;  /* 0x0000000c00f17308 */ /* 0x000f220000002400 */
[----:B--2---:R-:W-:Y:S09]  /*15210*/  STL [R1+0x4], R2 ;  /* 0x0000040201007387 */ /* 0x004ff20000100800 */
[----:B------:R-:W2:Y:S01]  /*15220*/  MUFU.TANH R229, R13 ;  /* 0x0000000d00e57308 */ /* 0x000ea20000002400 */
[----:B---3--:R-:W3:Y:S01]  /*15230*/  LDSM.16.M88.4 R8, [R213+0x1000] ;  /* 0x00100000d508783b */ /* 0x008ee20000000200 */
[-C--:B-1----:R-:W-:Y:S08]  /*15240*/  HMMA.16816.F32.BF16 R20, R172, R4.reuse, R20 ;  /* 0x00000004ac14723c */ /* 0x082ff00000041814 */
[----:B------:R-:W1:Y:S01]  /*15250*/  MUFU.TANH R250, R14 ;  /* 0x0000000e00fa7308 */ /* 0x000e620000002400 */
[----:B----4-:R-:W-:Y:S01]  /*15260*/  STL [R1], R0 ;  /* 0x0000000001007387 */ /* 0x010fe20000100800 */
[C---:B------:R-:W-:Y:S08]  /*15270*/  HMMA.16816.F32.BF16 R24, R188.reuse, R4, R24 ;  /* 0x00000004bc18723c */ /* 0x040ff00000041818 */
[----:B------:R-:W4:Y:S01]  /*15280*/  MUFU.TANH R249, R15 ;  /* 0x0000000f00f97308 */ /* 0x000f220000002400 */
        /* <DEDUP_REMOVED lines=13> */
[----:B------:R-:W3:Y:S01]  /*15360*/  MUFU.TANH R192, R18 ;  /* 0x0000001200c07308 */ /* 0x000ee20000002400 */
        /* <DEDUP_REMOVED lines=11> */
[----:B------:R-:W2:Y:S02]  /*15420*/  LDSM.16.M88.4 R8, [R213+0x2000] ;  /* 0x00200000d508783b */ /* 0x000ea40000000200 */
        /* <DEDUP_REMOVED lines=21> */
[-C--:B--2---:R-:W-:Y:S05]  /*15580*/  HMMA.16816.F32.BF16 R68, R172, R8.reuse, R68 ;  /* 0x00000008ac44723c */ /* 0x084fea0000041844 */
[----:B------:R-:W-:Y:S02]  /*15590*/  FMUL.FTZ R51, R51, c[0x0][0x320] ;  /* 0x0000c80033337a20 */ /* 0x000fe40000410000 */
[----:B------:R-:W-:Y:S01]  /*155a0*/  FMUL.FTZ R52, R52, c[0x0][0x320] ;  /* 0x0000c80034347a20 */ /* 0x000fe20000410000 */
[----:B------:R2:W1:Y:S01]  /*155b0*/  MUFU.TANH R181, R58 ;  /* 0x0000003a00b57308 */ /* 0x0004620000002400 */
[C---:B------:R-:W-:Y:S04]  /*155c0*/  HMMA.16816.F32.BF16 R72, R188.reuse, R8, R72 ;  /* 0x00000008bc48723c */ /* 0x040fe80000041848 */
[----:B------:R-:W-:Y:S02]  /*155d0*/  FMUL.FTZ R53, R53, c[0x0][0x320] ;  /* 0x0000c80035357a20 */ /* 0x000fe40000410000 */
[----:B------:R-:W-:Y:S02]  /*155e0*/  FMUL.FTZ R54, R54, c[0x0][0x320] ;  /* 0x0000c80036367a20 */ /* 0x000fe40000410000 */
[-C--:B------:R-:W-:Y:S01]  /*155f0*/  HMMA.16816.F32.BF16 R76, R188, R10.reuse, R76 ;  /* 0x0000000abc4c723c */ /* 0x080fe2000004184c */
[----:B------:R3:W3:Y:S03]  /*15600*/  MUFU.TANH R206, R25 ;  /* 0x0000001900ce7308 */ /* 0x0006e60000002400 */
[----:B------:R-:W-:Y:S02]  /*15610*/  FMUL.FTZ R55, R55, c[0x0][0x320] ;  /* 0x0000c80037377a20 */ /* 0x000fe40000410000 */
[----:B------:R-:W-:Y:S02]  /*15620*/  FMUL.FTZ R56, R56, c[0x0][0x320] ;  /* 0x0000c80038387a20 */ /* 0x000fe40000410000 */
[C---:B------:R-:W-:Y:S03]  /*15630*/  HMMA.16816.F32.BF16 R80, R172.reuse, R10, R80 ;  /* 0x0000000aac50723c */ /* 0x040fe60000041850 */
[----:B------:R3:W3:Y:S01]  /*15640*/  MUFU.TANH R238, R26 ;  /* 0x0000001a00ee7308 */ /* 0x0006e20000002400 */
[----:B------:R-:W-:Y:S02]  /*15650*/  FMUL.FTZ R59, R59, c[0x0][0x320] ;  /* 0x0000c8003b3b7a20 */ /* 0x000fe40000410000 */
[----:B------:R-:W-:Y:S01]  /*15660*/  FMUL.FTZ R60, R60, c[0x0][0x320] ;  /* 0x0000c8003c3c7a20 */ /* 0x000fe20000410000 */
[----:B--2---:R-:W2:Y:S01]  /*15670*/  LDL R58, [R1+0x28] ;  /* 0x00002800013a7983 */ /* 0x004ea20000100800 */
[-C--:B-1----:R-:W-:Y:S04]  /*15680*/  HMMA.16816.F32.BF16 R84, R172, R4.reuse, R84 ;  /* 0x00000004ac54723c */ /* 0x082fe80000041854 */
        /* <DEDUP_REMOVED lines=81> */
[----:B------:R1:W1:Y:S01]  /*15ba0*/  MUFU.TANH R168, R56 ;  /* 0x0000003800a87308 */ /* 0x0002620000002400 */
[----:B--2---:R-:W-:Y:S09]  /*15bb0*/  ISETP.GT.AND P0, PT, R227, R58, PT ;  /* 0x0000003ae300720c */ /* 0x004ff20003f04270 */
        /* <DEDUP_REMOVED lines=104> */
.L_x_547:
        /* <DEDUP_REMOVED lines=10> */
[----:B------:R-:W-:Y:S02]  /*162e0*/  IMAD.U32 R0, RZ, RZ, UR8 ;  /* 0x00000008ff007e24 */ /* 0x000fe4000f8e00ff */
[----:B------:R-:W1:Y:S01]  /*162f0*/  SHFL.IDX PT, R4, R5, RZ, 0x1c1f ;  /* 0x001c1fff05047589 */ /* 0x000e6200000e0000 */
[----:B---3--:R-:W-:Y:S01]  /*16300*/  IADD3 R7, -R3, 0x1, R2 ;  /* 0x0000000103077810 */ /* 0x008fe20007ffe102 */
[----:B------:R-:W-:Y:S03]  /*16310*/  IMAD.IADD R8, R2, 0x1, -R3 ;  /* 0x0000000102087824 */ /* 0x000fe600078e0a03 */
[----:B------:R-:W-:Y:S04]  /*16320*/  IADD3 R7, R7, -c[0x0][0x168], R0 ;  /* 0x80005a0007077a10 */ /* 0x000fe80007ffe000 */
        /* <DEDUP_REMOVED lines=20> */
.L_x_550:
[----:B------:R-:W-:Y:S04]  /*16470*/  MOV R9, c[0x0][0x32c] ;  /* 0x0000cb0000097a02 */ /* 0x000fe80000000f00 */
[----:B------:R-:W-:Y:S11]  /*16480*/  ISETP.NE.AND P0, PT, R9, 0x1, PT ;  /* 0x000000010900780c */ /* 0x000ff60003f05270 */
[----:B------:R-:W-:Y:S02]  /*16490*/  @!UPT UIADD3 URZ, URZ, URZ, URZ ;  /* 0x0000003f3f3ff290 */ /* 0x000fe4000fffe03f */
[----:B------:R-:W-:Y:S05]  /*164a0*/  @P0 IMAD.HI.U32 R9, R4, c[0x0][0x330], RZ ;  /* 0x0000cc0004090a27 */ /* 0x000fea00078e00ff */
[----:B------:R-:W-:Y:S02]  /*164b0*/  @P0 SHF.R.U32.HI R4, RZ, c[0x0][0x334], R9 ;  /* 0x0000cd00ff040a19 */ /* 0x000fe40000011609 */
.L_x_551:
[----:B------:R-:W-:Y:S05]  /*164c0*/  BSYNC B0 ;  /* 0x0000000000007941 */ /* 0x000fea0003800000 */
.L_x_549:
[----:B------:R-:W-:Y:S05]  /*164d0*/  IMAD R4, R4, c[0x0][0x32c], R8 ;  /* 0x0000cb0004047a24 */ /* 0x000fea00078e0208 */
[----:B------:R-:W-:Y:S02]  /*164e0*/  IADD3 R9, R4, c[0x0][0x32c], RZ ;  /* 0x0000cb0004097a10 */ /* 0x000fe40007ffe0ff */
[----:B------:R-:W-:Y:S02]  /*164f0*/  IMNMX R0, R0, R4, !PT ;  /* 0x0000000400007217 */ /* 0x000fe40007800200 */
[----:B------:R-:W-:Y:S02]  /*16500*/  IMNMX R3, R3, R9, PT ;  /* 0x0000000903037217 */ /* 0x000fe40003800200 */
.L_x_548:
[C---:B------:R-:W-:Y:S02]  /*16510*/  ISETP.GE.AND P0, PT, R2.reuse, 0x2, PT ;  /* 0x000000020200780c */ /* 0x040fe40003f06270 */
[----:B------:R-:W-:Y:S02]  /*16520*/  ISETP.GE.AND P2, PT, R2, 0xa, PT ;  /* 0x0000000a0200780c */ /* 0x000fe40003f46270 */
[----:B------:R-:W-:Y:S02]  /*16530*/  P2R R26, PR, RZ, 0x1 ;  /* 0x00000001ff1a7803 */ /* 0x000fe40000000000 */
[----:B------:R-:W-:Y:S02]  /*16540*/  ISETP.GT.AND P0, PT, R0, 0x1, !P0 ;  /* 0x000000010000780c */ /* 0x000fe40004704270 */
        /* <DEDUP_REMOVED lines=103> */
[C---:B------:R-:W-:Y:S04]  /*16bc0*/  ISETP.LT.OR P0, PT, R3.reuse, 0x59, P0 ;  /* 0x000000590300780c */ /* 0x040fe80000701670 */
[----:B------:R-:W-:Y:S02]  /*16bd0*/  FSEL R251, R96, -INF , !P0 ;  /* 0xff80000060fb7808 */ /* 0x000fe40004000000 */
[----:B------:R-:W-:Y:S04]  /*16be0*/  ISETP.GT.AND P0, PT, R0, RZ, !P2 ;  /* 0x000000ff0000720c */ /* 0x000fe80005704270 */
[C---:B------:R-:W-:Y:S04]  /*16bf0*/  ISETP.LT.OR P0, PT, R3.reuse, 0x1, P0 ;  /* 0x000000010300780c */ /* 0x040fe80000701670 */
[----:B------:R-:W-:Y:S02]  /*16c00*/  FSEL R29, R200, -INF , !P0 ;  /* 0xff800000c81d7808 */ /* 0x000fe40004000000 */
[----:B------:R-:W-:Y:S04]  /*16c10*/  ISETP.GE.AND P0, PT, R2, 0x5a, PT ;  /* 0x0000005a0200780c */ /* 0x000fe80003f06270 */
[----:B------:R-:W-:Y:S04]  /*16c20*/  ISETP.GT.AND P2, PT, R0, 0x59, !P0 ;  /* 0x000000590000780c */ /* 0x000fe80004744270 */
[----:B------:R-:W-:Y:S02]  /*16c30*/  ISETP.LT.OR P2, PT, R3, 0x5a, P2 ;  /* 0x0000005a0300780c */ /* 0x000fe40001741670 */
[----:B------:R-:W1:Y:S02]  /*16c40*/  SHFL.IDX PT, R3, R5, 0x1, 0x1c1f ;  /* 0x003c1f0005037f89 */ /* 0x000e6400000e0000 */
[----:B------:R-:W-:Y:S02]  /*16c50*/  FSEL R252, R97, -INF , !P2 ;  /* 0xff80000061fc7808 */ /* 0x000fe40005000000 */
[----:B------:R-:W-:Y:S01]  /*16c60*/  PLOP3.LUT P2, PT, PT, PT, UP1, 0x40, 0x0 ;  /* 0x000000000000781c */ /* 0x000fe20003f4e818 */
[--C-:B-1----:R-:W-:Y:S02]  /*16c70*/  IMAD.IADD R2, R6, 0x1, R3.reuse ;  /* 0x0000000106027824 */ /* 0x102fe400078e0203 */
[----:B------:R-:W-:Y:S10]  /*16c80*/  IMAD.IADD R0, R7, 0x1, R3 ;  /* 0x0000000107007824 */ /* 0x000ff400078e0203 */
        /* <DEDUP_REMOVED lines=16> */
.L_x_554:
[----:B------:R-:W-:Y:S04]  /*16d90*/  MOV R28, 0x1 ;  /* 0x00000001001c7802 */ /* 0x000fe80000000f00 */
[----:B------:R-:W-:Y:S11]  /*16da0*/  ISETP.NE.AND P2, PT, R28, c[0x0][0x32c], PT ;  /* 0x0000cb001c007a0c */ /* 0x000ff60003f45270 */
[----:B------:R-:W-:Y:S02]  /*16db0*/  @!UPT UIADD3 URZ, URZ, URZ, URZ ;  /* 0x0000003f3f3ff290 */ /* 0x000fe4000fffe03f */
[----:B------:R-:W-:Y:S05]  /*16dc0*/  @P2 IMAD.HI.U32 R28, R3, c[0x0][0x330], RZ ;  /* 0x0000cc00031c2a27 */ /* 0x000fea00078e00ff */
[----:B------:R-:W-:Y:S02]  /*16dd0*/  @P2 SHF.R.U32.HI R3, RZ, c[0x0][0x334], R28 ;  /* 0x0000cd00ff032a19 */ /* 0x000fe4000001161c */
.L_x_555:
[----:B------:R-:W-:Y:S05]  /*16de0*/  BSYNC B0 ;  /* 0x0000000000007941 */ /* 0x000fea0003800000 */
.L_x_553:
[----:B------:R-:W-:Y:S05]  /*16df0*/  IMAD R3, R3, c[0x0][0x32c], R8 ;  /* 0x0000cb0003037a24 */ /* 0x000fea00078e0208 */
[----:B------:R-:W-:Y:S02]  /*16e00*/  IADD3 R28, R3, c[0x0][0x32c], RZ ;  /* 0x0000cb00031c7a10 */ /* 0x000fe40007ffe0ff */
[----:B------:R-:W-:Y:S02]  /*16e10*/  IMNMX R0, R0, R3, !PT ;  /* 0x0000000300007217 */ /* 0x000fe40007800200 */
[----:B------:R-:W-:Y:S02]  /*16e20*/  IMNMX R2, R2, R28, PT ;  /* 0x0000001c02027217 */ /* 0x000fe40003800200 */
.L_x_552:
        /* <DEDUP_REMOVED lines=113> */
.L_x_558:
[----:B------:R-:W-:Y:S04]  /*17540*/  MOV R28, c[0x0][0x32c] ;  /* 0x0000cb00001c7a02 */ /* 0x000fe80000000f00 */
[----:B------:R-:W-:Y:S11]  /*17550*/  ISETP.NE.AND P2, PT, R28, 0x1, PT ;  /* 0x000000011c00780c */ /* 0x000ff60003f45270 */
[----:B------:R-:W-:Y:S02]  /*17560*/  @!UPT UIADD3 URZ, URZ, URZ, URZ ;  /* 0x0000003f3f3ff290 */ /* 0x000fe4000fffe03f */
[----:B------:R-:W-:Y:S05]  /*17570*/  @P2 IMAD.HI.U32 R28, R3, c[0x0][0x330], RZ ;  /* 0x0000cc00031c2a27 */ /* 0x000fea00078e00ff */
[----:B------:R-:W-:Y:S02]  /*17580*/  @P2 SHF.R.U32.HI R3, RZ, c[0x0][0x334], R28 ;  /* 0x0000cd00ff032a19 */ /* 0x000fe4000001161c */
.L_x_559:
[----:B------:R-:W-:Y:S05]  /*17590*/  BSYNC B0 ;  /* 0x0000000000007941 */ /* 0x000fea0003800000 */
.L_x_557:
[----:B------:R-:W-:Y:S05]  /*175a0*/  IMAD R3, R3, c[0x0][0x32c], R8 ;  /* 0x0000cb0003037a24 */ /* 0x000fea00078e0208 */
[----:B------:R-:W-:Y:S02]  /*175b0*/  IADD3 R28, R3, c[0x0][0x32c], RZ ;  /* 0x0000cb00031c7a10 */ /* 0x000fe40007ffe0ff */
[----:B------:R-:W-:Y:S02]  /*175c0*/  IMNMX R0, R0, R3, !PT ;  /* 0x0000000300007217 */ /* 0x000fe40007800200 */
[----:B------:R-:W-:Y:S02]  /*175d0*/  IMNMX R2, R2, R28, PT ;  /* 0x0000001c02027217 */ /* 0x000fe40003800200 */
.L_x_556:
        /* <DEDUP_REMOVED lines=113> */
.L_x_562:
[----:B------:R-:W-:Y:S04]  /*17cf0*/  MOV R5, c[0x0][0x32c] ;  /* 0x0000cb0000057a02 */ /* 0x000fe80000000f00 */
[----:B------:R-:W-:Y:S11]  /*17d00*/  ISETP.NE.AND P2, PT, R5, 0x1, PT ;  /* 0x000000010500780c */ /* 0x000ff60003f45270 */
[----:B------:R-:W-:Y:S02]  /*17d10*/  @!UPT UIADD3 URZ, URZ, URZ, URZ ;  /* 0x0000003f3f3ff290 */ /* 0x000fe4000fffe03f */
[----:B------:R-:W-:Y:S05]  /*17d20*/  @P2 IMAD.HI.U32 R5, R3, c[0x0][0x330], RZ ;  /* 0x0000cc0003052a27 */ /* 0x000fea00078e00ff */
[----:B------:R-:W-:Y:S02]  /*17d30*/  @P2 SHF.R.U32.HI R3, RZ, c[0x0][0x334], R5 ;  /* 0x0000cd00ff032a19 */ /* 0x000fe40000011605 */
.L_x_563:
[----:B------:R-:W-:Y:S05]  /*17d40*/  BSYNC B0 ;  /* 0x0000000000007941 */ /* 0x000fea0003800000 */
.L_x_561:
[----:B------:R-:W-:Y:S05]  /*17d50*/  IMAD R8, R3, c[0x0][0x32c], R8 ;  /* 0x0000cb0003087a24 */ /* 0x000fea00078e0208 */
[----:B------:R-:W-:Y:S02]  /*17d60*/  IADD3 R3, R8, c[0x0][0x32c], RZ ;  /* 0x0000cb0008037a10 */ /* 0x000fe40007ffe0ff */
[----:B------:R-:W-:Y:S02]  /*17d70*/  IMNMX R0, R0, R8, !PT ;  /* 0x0000000800007217 */ /* 0x000fe40007800200 */
[----:B------:R-:W-:Y:S02]  /*17d80*/  IMNMX R2, R2, R3, PT ;  /* 0x0000000302027217 */ /* 0x000fe40003800200 */
.L_x_560:
[----:B------:R-:W2:Y:S01]  /*17d90*/  LDL.LU R5, [R1+0x4] ;  /* 0x0000040001057983 */ /* 0x000ea20000300800 */
[----:B------:R-:W-:Y:S02]  /*17da0*/  ISETP.NE.AND P2, PT, R27, RZ, PT ;  /* 0x000000ff1b00720c */ /* 0x000fe40003f45270 */
[----:B------:R-:W-:Y:S01]  /*17db0*/  MOV R52, R58 ;  /* 0x0000003a00347202 */ /* 0x000fe20000000f00 */
[----:B------:R-:W3:Y:S01]  /*17dc0*/  LDL.LU R3, [R1] ;  /* 0x0000000001037983 */ /* 0x000ee20000300800 */
[----:B------:R-:W-:Y:S02]  /*17dd0*/  ISETP.GT.AND P2, PT, R0, RZ, !P2 ;  /* 0x000000ff0000720c */ /* 0x000fe40005744270 */
[----:B------:R-:W-:Y:S01]  /*17de0*/  FMNMX.FTZ R72, R29, R100, !PT ;  /* 0x000000641d487209 */ /* 0x000fe20007810000 */
[----:B------:R-:W-:Y:S01]  /*17df0*/  IMAD.MOV.U32 R80, RZ, RZ, R52 ;  /* 0x000000ffff507224 */ /* 0x000fe200078e0034 */
[----:B------:R-:W-:Y:S02]  /*17e00*/  ISETP.LT.OR P2, PT, R2, 0x1, P2 ;  /* 0x000000010200780c */ /* 0x000fe40001741670 */
[----:B------:R-:W-:Y:S01]  /*17e10*/  FMNMX.FTZ R72, R31, R72, !PT ;  /* 0x000000481f487209 */ /* 0x000fe20007810000 */
[----:B------:R-:W-:Y:S01]  /*17e20*/  IMAD.MOV.U32 R85, RZ, RZ, R80 ;  /* 0x000000ffff557224 */ /* 0x000fe200078e0050 */
[----:B------:R-:W-:Y:S01]  /*17e30*/  ISETP.GT.AND P1, PT, R0, 0x50, !P1 ;  /* 0x000000500000780c */ /* 0x000fe20004f24270 */
[----:B------:R-:W-:Y:S01]  /*17e40*/  LDSM.16.MT88.4 R80, [R211+0x100] ;  /* 0x00010000d350783b */ /* 0x000fe20000004200 */
[----:B------:R-:W-:Y:S02]  /*17e50*/  FMNMX.FTZ R72, R32, R72, !PT ;  /* 0x0000004820487209 */ /* 0x000fe40007810000 */
[----:B------:R-:W-:Y:S02]  /*17e60*/  ISETP.LT.OR P1, PT, R2, 0x51, P1 ;  /* 0x000000510200780c */ /* 0x000fe40000f21670 */
[----:B------:R-:W-:Y:S02]  /*17e70*/  FMNMX.FTZ R72, R34, R72, !PT ;  /* 0x0000004822487209 */ /* 0x000fe40007810000 */
[----:B------:R-:W-:Y:S02]  /*17e80*/  ISETP.GT.AND P0, PT, R0, 0x59, !P0 ;  /* 0x000000590000780c */ /* 0x000fe40004704270 */
[----:B------:R-:W-:Y:S02]  /*17e90*/  FMNMX.FTZ R72, R40, R72, !PT ;  /* 0x0000004828487209 */ /* 0x000fe40007810000 */
[----:B------:R-:W-:Y:S02]  /*17ea0*/  ISETP.LT.OR P0, PT, R2, 0x5a, P0 ;  /* 0x0000005a0200780c */ /* 0x000fe40000701670 */
[----:B------:R-:W-:Y:S02]  /*17eb0*/  FMNMX.FTZ R72, R42, R72, !PT ;  /* 0x000000482a487209 */ /* 0x000fe40007810000 */
[----:B------:R-:W-:Y:S02]  /*17ec0*/  FSEL R73, R79, -INF , !P0 ;  /* 0xff8000004f497808 */ /* 0x000fe40004000000 */
[----:B------:R-:W-:Y:S02]  /*17ed0*/  FMNMX.FTZ R72, R44, R72, !PT ;  /* 0x000000482c487209 */ /* 0x000fe40007810000 */
[C---:B------:R-:W-:Y:S02]  /*17ee0*/  ISETP.GT.AND P6, PT, R0.reuse, 0x51, !P6 ;  /* 0x000000510000780c */ /* 0x040fe400077c4270 */
[----:B------:R-:W-:Y:S02]  /*17ef0*/  FMNMX.FTZ R72, R47, R72, !PT ;  /* 0x000000482f487209 */ /* 0x000fe40007810000 */
[----:B------:R-:W-:Y:S02]  /*17f00*/  ISETP.GT.AND P5, PT, R0, 0x58, !P5 ;  /* 0x000000580000780c */ /* 0x000fe40006fa4270 */
[----:B------:R-:W-:Y:S02]  /*17f10*/  FMNMX.FTZ R72, R57, R72, !PT ;  /* 0x0000004839487209 */ /* 0x000fe40007810000 */
[----:B------:R-:W-:Y:S02]  /*17f20*/  ISETP.LT.OR P6, PT, R2, 0x52, P6 ;  /* 0x000000520200780c */ /* 0x000fe400037c1670 */
[----:B------:R-:W-:Y:S02]  /*17f30*/  FMNMX.FTZ R72, R90, R72, !PT ;  /* 0x000000485a487209 */ /* 0x000fe40007810000 */
[----:B------:R-:W-:Y:S02]  /*17f40*/  ISETP.LT.OR P5, PT, R2, 0x59, P5 ;  /* 0x000000590200780c */ /* 0x000fe40002fa1670 */
        /* <DEDUP_REMOVED lines=14> */
[----:B------:R-:W-:Y:S02]  /*18030*/  FMNMX.FTZ R72, R252, R72, !PT ;  /* 0x00000048fc487209 */ /* 0x000fe40007810000 */
[----:B--2---:R-:W-:Y:S02]  /*18040*/  FSEL R8, R5, -INF , !P2 ;  /* 0xff80000005087808 */ /* 0x004fe40005000000 */
[----:B------:R-:W-:Y:S01]  /*18050*/  ISETP.NE.AND P2, PT, R26, RZ, PT ;  /* 0x000000ff1a00720c */ /* 0x000fe20003f45270 */
[----:B------:R-:W1:Y:S03]  /*18060*/  SHFL.BFLY PT, R5, R72, 0x2, 0x1f ;  /* 0x0c401f0048057f89 */ /* 0x000e6600000e0000 */
[----:B------:R-:W-:Y:S04]  /*18070*/  ISETP.GT.AND P2, PT, R0, 0x1, !P2 ;  /* 0x000000010000780c */ /* 0x000fe80005744270 */
[----:B------:R-:W-:Y:S04]  /*18080*/  ISETP.LT.OR P2, PT, R2, 0x2, P2 ;  /* 0x000000020200780c */ /* 0x000fe80001741670 */
        /* <DEDUP_REMOVED lines=58> */
[----:B------:R-:W-:Y:S01]  /*18430*/  ISETP.NE.AND P2, PT, R17, RZ, PT ;  /* 0x000000ff1100720c */ /* 0x000fe20003f45270 */
[----:B------:R-:W2:Y:S01]  /*18440*/  SHFL.BFLY PT, R71, R3, 0x2, 0x1f ;  /* 0x0c401f0003477f89 */ /* 0x000ea200000e0000 */
[----:B-1----:R-:W-:Y:S02]  /*18450*/  FMNMX.FTZ R72, R72, R5, !PT ;  /* 0x0000000548487209 */ /* 0x002fe40007810000 */
[----:B------:R-:W-:Y:S02]  /*18460*/  ISETP.GT.AND P2, PT, R0, 0x28, !P2 ;  /* 0x000000280000780c */ /* 0x000fe40005744270 */
[----:B------:R-:W-:Y:S02]  /*18470*/  FMNMX.FTZ R5, R8, R103, !PT ;  /* 0x0000006708057209 */ /* 0x000fe40007810000 */
[----:B------:R-:W-:Y:S01]  /*18480*/  ISETP.LT.OR P2, PT, R2, 0x29, P2 ;  /* 0x000000290200780c */ /* 0x000fe20001741670 */
[----:B------:R-:W1:Y:S01]  /*18490*/  SHFL.BFLY PT, R6, R72, 0x1, 0x1f ;  /* 0x0c201f0048067f89 */ /* 0x000e6200000e0000 */
        /* <DEDUP_REMOVED lines=10> */
[----:B--2---:R-:W-:Y:S02]  /*18540*/  FMNMX.FTZ R71, R3, R71, !PT ;  /* 0x0000004703477209 */ /* 0x004fe40007810000 */
[----:B------:R-:W-:Y:S02]  /*18550*/  ISETP.GT.AND P2, PT, R0, 0x30, !P2 ;  /* 0x000000300000780c */ /* 0x000fe40005744270 */
[----:B-1----:R-:W-:Y:S02]  /*18560*/  FMNMX.FTZ R72, R72, R6, !PT ;  /* 0x0000000648487209 */ /* 0x002fe40007810000 */
        /* <DEDUP_REMOVED lines=14> */
[----:B-1----:R-:W-:Y:S02]  /*18650*/  FMNMX.FTZ R71, R71, R6, !PT ;  /* 0x0000000647477209 */ /* 0x002fe40007810000 */
[----:B------:R-:W-:Y:S02]  /*18660*/  ISETP.LT.OR P2, PT, R2, 0x39, P2 ;  /* 0x000000390200780c */ /* 0x000fe40001741670 */
[----:B------:R-:W-:Y:S02]  /*18670*/  FSEL R198, R180, -INF , !P1 ;  /* 0xff800000b4c67808 */ /* 0x000fe40004800000 */
[----:B------:R-:W-:Y:S02]  /*18680*/  FSEL R185, R59, -INF , !P2 ;  /* 0xff8000003bb97808 */ /* 0x000fe40005000000 */
[----:B------:R-:W-:Y:S02]  /*18690*/  ISETP.NE.AND P2, PT, R12, RZ, PT ;  /* 0x000000ff0c00720c */ /* 0x000fe40003f45270 */
[----:B------:R-:W-:Y:S02]  /*186a0*/  FSETP.NEU.FTZ.AND P1, PT, R71, -INF , PT ;  /* 0xff8000004700780b */ /* 0x000fe40003f3d000 */
[----:B------:R-:W-:Y:S02]  /*186b0*/  ISETP.GT.AND P2, PT, R0, 0x39, !P2 ;  /* 0x000000390000780c */ /* 0x000fe40005744270 */
[----:B------:R-:W-:Y:S02]  /*186c0*/  FSEL R180, R91, -INF , !P5 ;  /* 0xff8000005bb47808 */ /* 0x000fe40006800000 */
[----:B------:R-:W-:Y:S04]  /*186d0*/  ISETP.LT.OR P2, PT, R2, 0x3a, P2 ;  /* 0x0000003a0200780c */ /* 0x000fe80001741670 */
[----:B------:R-:W-:Y:S02]  /*186e0*/  FSEL R187, R63, -INF , !P2 ;  /* 0xff8000003fbb7808 */ /* 0x000fe40005000000 */
[----:B------:R-:W-:Y:S04]  /*186f0*/  ISETP.NE.AND P2, PT, R11, RZ, PT ;  /* 0x000000ff0b00720c */ /* 0x000fe80003f45270 */
[----:B------:R-:W-:Y:S04]  /*18700*/  ISETP.GT.AND P2, PT, R0, 0x40, !P2 ;  /* 0x000000400000780c */ /* 0x000fe80005744270 */
[----:B------:R-:W-:Y:S04]  /*18710*/  ISETP.LT.OR P2, PT, R2, 0x41, P2 ;  /* 0x000000410200780c */ /* 0x000fe80001741670 */
[----:B------:R-:W-:Y:S01]  /*18720*/  FSEL R197, R74, -INF , !P2 ;  /* 0xff8000004ac57808 */ /* 0x000fe20005000000 */
[----:B------:R-:W-:Y:S01]  /*18730*/  FMUL.FTZ R74, R72, c[0x0][0x2d0] ;  /* 0x0000b400484a7a20 */ /* 0x000fe20000410000 */
[----:B------:R-:W-:Y:S04]  /*18740*/  ISETP.NE.AND P2, PT, R10, RZ, PT ;  /* 0x000000ff0a00720c */ /* 0x000fe80003f45270 */
[----:B------:R-:W-:Y:S04]  /*18750*/  ISETP.GT.AND P2, PT, R0, 0x41, !P2 ;  /* 0x000000410000780c */ /* 0x000fe80005744270 */
[----:B------:R-:W-:Y:S04]  /*18760*/  ISETP.LT.OR P2, PT, R2, 0x42, P2 ;  /* 0x000000420200780c */ /* 0x000fe80001741670 */
[----:B------:R-:W-:Y:S01]  /*18770*/  FSEL R201, R75, -INF , !P2 ;  /* 0xff8000004bc97808 */ /* 0x000fe20005000000 */
[----:B------:R-:W-:Y:S01]  /*18780*/  FMUL.FTZ R75, R71, c[0x0][0x2d0] ;  /* 0x0000b400474b7a20 */ /* 0x000fe20000410000 */
[----:B------:R-:W-:Y:S04]  /*18790*/  ISETP.NE.AND P2, PT, R9, RZ, PT ;  /* 0x000000ff0900720c */ /* 0x000fe80003f45270 */
[----:B------:R-:W-:Y:S02]  /*187a0*/  ISETP.GT.AND P2, PT, R0, 0x48, !P2 ;  /* 0x000000480000780c */ /* 0x000fe40005744270 */
[----:B------:R-:W-:Y:S02]  /*187b0*/  FSEL R75, R75, RZ, P1 ;  /* 0x000000ff4b4b7208 */ /* 0x000fe40000800000 */
[----:B------:R-:W-:Y:S03]  /*187c0*/  ISETP.LT.OR P2, PT, R2, 0x49, P2 ;  /* 0x000000490200780c */ /* 0x000fe60001741670 */
[--C-:B------:R-:W-:Y:S01]  /*187d0*/  FFMA.FTZ R12, R43, c[0x0][0x2d0], -R75.reuse ;  /* 0x0000b4002b0c7a23 */ /* 0x100fe2000001084b */
[----:B------:R-:W-:Y:S02]  /*187e0*/  FSEL R202, R78, -INF , !P2 ;  /* 0xff8000004eca7808 */ /* 0x000fe40005000000 */
[----:B------:R-:W-:Y:S01]  /*187f0*/  ISETP.NE.AND P2, PT, R4, RZ, PT ;  /* 0x000000ff0400720c */ /* 0x000fe20003f45270 */
[----:B------:R-:W-:Y:S01]  /*18800*/  MUFU.EX2 R91, R12 ;  /* 0x0000000c005b7308 */ /* 0x000fe20000000800 */
[----:B------:R-:W-:Y:S02]  /*18810*/  FMNMX.FTZ R4, R28, R102, !PT ;  /* 0x000000661c047209 */ /* 0x000fe40007810000 */
[----:B------:R-:W-:Y:S01]  /*18820*/  ISETP.GT.AND P2, PT, R0, 0x49, !P2 ;  /* 0x000000490000780c */ /* 0x000fe20005744270 */
[--C-:B------:R-:W-:Y:S01]  /*18830*/  FFMA.FTZ R0, R33, c[0x0][0x2d0], -R75.reuse ;  /* 0x0000b40021007a23 */ /* 0x100fe2000001084b */
[----:B------:R-:W-:Y:S02]  /*18840*/  FMNMX.FTZ R4, R35, R4, !PT ;  /* 0x0000000423047209 */ /* 0x000fe40007810000 */
[----:B------:R-:W-:Y:S01]  /*18850*/  ISETP.LT.OR P2, PT, R2, 0x4a, P2 ;  /* 0x0000004a0200780c */ /* 0x000fe20001741670 */
[--C-:B------:R-:W-:Y:S01]  /*18860*/  FFMA.FTZ R2, R36, c[0x0][0x2d0], -R75.reuse ;  /* 0x0000b40024027a23 */ /* 0x100fe2000001084b */
[----:B------:R-:W-:Y:S01]  /*18870*/  FMNMX.FTZ R4, R37, R4, !PT ;  /* 0x0000000425047209 */ /* 0x000fe20007810000 */
[----:B------:R-:W-:Y:S01]  /*18880*/  MUFU.EX2 R86, R0 ;  /* 0x0000000000567308 */ /* 0x000fe20000000800 */
[----:B------:R-:W-:Y:S02]  /*18890*/  FSEL R194, R194, -INF , !P2 ;  /* 0xff800000c2c27808 */ /* 0x000fe40005000000 */
[----:B------:R-:W-:Y:S02]  /*188a0*/  FMNMX.FTZ R4, R38, R4, !PT ;  /* 0x0000000426047209 */ /* 0x000fe40007810000 */
[----:B------:R-:W-:Y:S02]  /*188b0*/  FSETP.NEU.FTZ.AND P2, PT, R72, -INF , PT ;  /* 0xff8000004800780b */ /* 0x000fe40003f5d000 */
[----:B------:R-:W-:Y:S02]  /*188c0*/  FMNMX.FTZ R4, R46, R4, !PT ;  /* 0x000000042e047209 */ /* 0x000fe40007810000 */
[----:B------:R-:W-:Y:S01]  /*188d0*/  FSEL R74, R74, RZ, P2 ;  /* 0x000000ff4a4a7208 */ /* 0x000fe20001000000 */
[----:B------:R-:W-:Y:S01]  /*188e0*/  MUFU.EX2 R250, R2 ;  /* 0x0000000200fa7308 */ /* 0x000fe20000000800 */
[----:B------:R-:W-:Y:S03]  /*188f0*/  FMNMX.FTZ R4, R49, R4, !PT ;  /* 0x0000000431047209 */ /* 0x000fe60007810000 */
[--C-:B------:R-:W-:Y:S01]  /*18900*/  FFMA.FTZ R16, R44, c[0x0][0x2d0], -R74.reuse ;  /* 0x0000b4002c107a23 */ /* 0x100fe2000001084a */
[----:B------:R-:W-:Y:S04]  /*18910*/  FMNMX.FTZ R4, R50, R4, !PT ;  /* 0x0000000432047209 */ /* 0x000fe80007810000 */
[----:B------:R-:W-:Y:S01]  /*18920*/  FMNMX.FTZ R4, R51, R4, !PT ;  /* 0x0000000433047209 */ /* 0x000fe20007810000 */
[----:B------:R-:W-:Y:S03]  /*18930*/  MUFU.EX2 R33, R16 ;  /* 0x0000001000217308 */ /* 0x000fe60000000800 */
        /* <DEDUP_REMOVED lines=12> */
[----:B------:R-:W-:Y:S01]  /*18a00*/  FMNMX.FTZ R3, R241, R4, !PT ;  /* 0x00000004f1037209 */ /* 0x000fe20007810000 */
[--C-:B------:R-:W-:Y:S03]  /*18a10*/  FFMA.FTZ R4, R29, c[0x0][0x2d0], -R74.reuse ;  /* 0x0000b4001d047a23 */ /* 0x100fe6000001084a */
[----:B------:R-:W-:Y:S01]  /*18a20*/  FMNMX.FTZ R3, R243, R3, !PT ;  /* 0x00000003f3037209 */ /* 0x000fe20007810000 */
[----:B------:R1:W-:Y:S03]  /*18a30*/  MUFU.EX2 R55, R4 ;  /* 0x0000000400377308 */ /* 0x0003e60000000800 */
[----:B------:R-:W-:Y:S04]  /*18a40*/  FMNMX.FTZ R3, R245, R3, !PT ;  /* 0x00000003f5037209 */ /* 0x000fe80007810000 */
[----:B------:R-:W-:Y:S05]  /*18a50*/  FMNMX.FTZ R3, R247, R3, !PT ;  /* 0x00000003f7037209 */ /* 0x000fea0007810000 */
[----:B------:R-:W2:Y:S01]  /*18a60*/  SHFL.BFLY PT, R7, R3, 0x2, 0x1f ;  /* 0x0c401f0003077f89 */ /* 0x000ea200000e0000 */
[----:B-1----:R-:W-:Y:S01]  /*18a70*/  FMNMX.FTZ R4, R170, R5, !PT ;  /* 0x00000005aa047209 */ /* 0x002fe20007810000 */
[--C-:B------:R-:W-:Y:S03]  /*18a80*/  FFMA.FTZ R5, R31, c[0x0][0x2d0], -R74.reuse ;  /* 0x0000b4001f057a23 */ /* 0x100fe6000001084a */
[----:B------:R-:W-:Y:S01]  /*18a90*/  FMNMX.FTZ R4, R172, R4, !PT ;  /* 0x00000004ac047209 */ /* 0x000fe20007810000 */
[----:B------:R1:W-:Y:S01]  /*18aa0*/  MUFU.EX2 R84, R5 ;  /* 0x0000000500547308 */ /* 0x0003e20000000800 */
[----:B--2---:R-:W-:Y:S05]  /*18ab0*/  FMNMX.FTZ R3, R3, R7, !PT ;  /* 0x0000000703037209 */ /* 0x004fea0007810000 */
[----:B------:R-:W2:Y:S01]  /*18ac0*/  SHFL.BFLY PT, R70, R3, 0x1, 0x1f ;  /* 0x0c201f0003467f89 */ /* 0x000ea200000e0000 */
[----:B-1----:R-:W-:Y:S01]  /*18ad0*/  FMNMX.FTZ R5, R181, R4, !PT ;  /* 0x00000004b5057209 */ /* 0x002fe20007810000 */
[----:B------:R-:W-:Y:S03]  /*18ae0*/  FFMA.FTZ R4, R32, c[0x0][0x2d0], -R74 ;  /* 0x0000b40020047a23 */ /* 0x000fe6000001084a */
[----:B------:R-:W-:Y:S01]  /*18af0*/  FMNMX.FTZ R5, R184, R5, !PT ;  /* 0x00000005b8057209 */ /* 0x000fe20007810000 */
[----:B------:R1:W-:Y:S01]  /*18b00*/  MUFU.EX2 R93, R4 ;  /* 0x00000004005d7308 */ /* 0x0003e20000000800 */
[----:B--2---:R-:W-:Y:S01]  /*18b10*/  FMNMX.FTZ R70, R3, R70, !PT ;  /* 0x0000004603467209 */ /* 0x004fe20007810000 */
[--C-:B------:R-:W-:Y:S03]  /*18b20*/  FFMA.FTZ R3, R39, c[0x0][0x2d0], -R75.reuse ;  /* 0x0000b40027037a23 */ /* 0x100fe6000001084b */
[C---:B------:R-:W-:Y:S05]  /*18b30*/  FSETP.NEU.FTZ.AND P0, PT, R70.reuse, -INF , PT ;  /* 0xff8000004600780b */ /* 0x040fea0003f1d000 */
[----:B------:R2:W3:Y:S01]  /*18b40*/  MUFU.EX2 R92, R3 ;  /* 0x00000003005c7308 */ /* 0x0004e20000000800 */
[----:B------:R-:W-:Y:S05]  /*18b50*/  FMUL.FTZ R96, R70, c[0x0][0x2d0] ;  /* 0x0000b40046607a20 */ /* 0x000fea0000410000 */
[----:B------:R-:W-:Y:S05]  /*18b60*/  FSEL R96, R96, RZ, P0 ;  /* 0x000000ff60607208 */ /* 0x000fea0000000000 */
[----:B------:R-:W-:Y:S01]  /*18b70*/  FFMA.FTZ R32, R46, c[0x0][0x2d0], -R96 ;  /* 0x0000b4002e207a23 */ /* 0x000fe20000010860 */
[----:B-1----:R-:W-:Y:S01]  /*18b80*/  FMNMX.FTZ R4, R185, R5, !PT ;  /* 0x00000005b9047209 */ /* 0x002fe20007810000 */
[----:B------:R-:W-:Y:S02]  /*18b90*/  FFMA.FTZ R5, R34, c[0x0][0x2d0], -R74 ;  /* 0x0000b40022057a23 */ /* 0x000fe4000001084a */
[--C-:B------:R-:W-:Y:S01]  /*18ba0*/  FFMA.FTZ R44, R51, c[0x0][0x2d0], -R96.reuse ;  /* 0x0000b400332c7a23 */ /* 0x100fe20000010860 */
[----:B------:R-:W-:Y:S01]  /*18bb0*/  FMNMX.FTZ R4, R187, R4, !PT ;  /* 0x00000004bb047209 */ /* 0x000fe20007810000 */
[----:B------:R1:W4:Y:S03]  /*18bc0*/  MUFU.EX2 R89, R5 ;  /* 0x0000000500597308 */ /* 0x0003260000000800 */
[----:B------:R-:W-:Y:S01]  /*18bd0*/  FMNMX.FTZ R4, R197, R4, !PT ;  /* 0x00000004c5047209 */ /* 0x000fe20007810000 */
[----:B--2---:R-:W-:Y:S01]  /*18be0*/  FFMA.FTZ R3, R28, c[0x0][0x2d0], -R96 ;  /* 0x0000b4001c037a23 */ /* 0x004fe20000010860 */
[----:B---3--:R-:W-:Y:S01]  /*18bf0*/  F2FP.BF16.PACK_AB R79, R92, R250 ;  /* 0x000000fa5c4f723e */ /* 0x008fe200000010ff */
[--C-:B------:R-:W-:Y:S01]  /*18c00*/  FFMA.FTZ R28, R48, c[0x0][0x2d0], -R75.reuse ;  /* 0x0000b400301c7a23 */ /* 0x100fe2000001084b */
[----:B------:R-:W-:Y:S03]  /*18c10*/  FMNMX.FTZ R4, R201, R4, !PT ;  /* 0x00000004c9047209 */ /* 0x000fe60007810000 */
[----:B------:R2:W-:Y:S01]  /*18c20*/  MUFU.EX2 R53, R3 ;  /* 0x0000000300357308 */ /* 0x0005e20000000800 */
[----:B------:R-:W-:Y:S01]  /*18c30*/  FFMA.FTZ R48, R57, c[0x0][0x2d0], -R74 ;  /* 0x0000b40039307a23 */ /* 0x000fe2000001084a */
[----:B------:R-:W-:Y:S04]  /*18c40*/  FMNMX.FTZ R4, R202, R4, !PT ;  /* 0x00000004ca047209 */ /* 0x000fe80007810000 */
[----:B------:R-:W-:Y:S04]  /*18c50*/  FMNMX.FTZ R4, R194, R4, !PT ;  /* 0x00000004c2047209 */ /* 0x000fe80007810000 */
[----:B------:R-:W-:Y:S01]  /*18c60*/  FMNMX.FTZ R4, R198, R4, !PT ;  /* 0x00000004c6047209 */ /* 0x000fe20007810000 */
[----:B-1----:R-:W-:Y:S01]  /*18c70*/  FFMA.FTZ R5, R30, c[0x0][0x2d0], -R75 ;  /* 0x0000b4001e057a23 */ /* 0x002fe2000001084b */
[----:B----4-:R-:W-:Y:S02]  /*18c80*/  F2FP.BF16.PACK_AB R78, R89, R93 ;  /* 0x0000005d594e723e */ /* 0x010fe400000010ff */
[----:B------:R-:W-:Y:S01]  /*18c90*/  FMNMX.FTZ R0, R188, R4, !PT ;  /* 0x00000004bc007209 */ /* 0x000fe20007810000 */
[----:B------:R-:W-:Y:S01]  /*18ca0*/  MUFU.EX2 R54, R5 ;  /* 0x0000000500367308 */ /* 0x000fe20000000800 */
[--C-:B------:R-:W-:Y:S02]  /*18cb0*/  FFMA.FTZ R4, R38, c[0x0][0x2d0], -R96.reuse ;  /* 0x0000b40026047a23 */ /* 0x100fe40000010860 */
[----:B------:R-:W-:Y:S01]  /*18cc0*/  FMNMX.FTZ R0, R180, R0, !PT ;  /* 0x00000000b4007209 */ /* 0x000fe20007810000 */
[--C-:B--2---:R-:W-:Y:S03]  /*18cd0*/  FFMA.FTZ R3, R35, c[0x0][0x2d0], -R96.reuse ;  /* 0x0000b40023037a23 */ /* 0x104fe60000010860 */
[----:B------:R-:W-:Y:S03]  /*18ce0*/  FMNMX.FTZ R0, R73, R0, !PT ;  /* 0x0000000049007209 */ /* 0x000fe60007810000 */
[----:B------:R-:W-:Y:S02]  /*18cf0*/  MUFU.EX2 R61, R4 ;  /* 0x00000004003d7308 */ /* 0x000fe40000000800 */
[----:B------:R-:W1:Y:S08]  /*18d00*/  SHFL.BFLY PT, R2, R0, 0x2, 0x1f ;  /* 0x0c401f0000027f89 */ /* 0x000e7000000e0000 */
[----:B------:R2:W-:Y:S02]  /*18d10*/  MUFU.EX2 R27, R3 ;  /* 0x00000003001b7308 */ /* 0x0005e40000000800 */
[----:B--2---:R-:W-:Y:S02]  /*18d20*/  FFMA.FTZ R3, R37, c[0x0][0x2d0], -R96 ;  /* 0x0000b40025037a23 */ /* 0x004fe40000010860 */
[----:B------:R-:W-:Y:S06]  /*18d30*/  LDSM.16.MT88.4 R36, [R212+0x100] ;  /* 0x00010000d424783b */ /* 0x000fec0000004200 */
[----:B------:R1:W2:Y:S02]  /*18d40*/  MUFU.EX2 R87, R3 ;  /* 0x0000000300577308 */ /* 0x0002a40000000800 */
[----:B-1----:R-:W-:Y:S01]  /*18d50*/  FMNMX.FTZ R3, R0, R2, !PT ;  /* 0x0000000200037209 */ /* 0x002fe20007810000 */
[----:B------:R-:W-:Y:S01]  /*18d60*/  FFMA.FTZ R2, R40, c[0x0][0x2d0], -R74 ;  /* 0x0000b40028027a23 */ /* 0x000fe2000001084a */
[----:B------:R-:W-:Y:S01]  /*18d70*/  FSEL R0, R72, RZ, P2 ;  /* 0x000000ff48007208 */ /* 0x000fe20001000000 */
[----:B------:R-:W-:Y:S01]  /*18d80*/  FFMA.FTZ R40, R50, c[0x0][0x2d0], -R96 ;  /* 0x0000b40032287a23 */ /* 0x000fe20000010860 */
[----:B--2---:R-:W-:Y:S04]  /*18d90*/  F2FP.BF16.PACK_AB R66, R61, R87 ;  /* 0x000000573d42723e */ /* 0x004fe800000010ff */
[----:B------:R1:W-:Y:S01]  /*18da0*/  MUFU.EX2 R60, R2 ;  /* 0x00000002003c7308 */ /* 0x0003e20000000800 */
[----:B------:R-:W2:Y:S01]  /*18db0*/  SHFL.BFLY PT, R4, R3, 0x1, 0x1f ;  /* 0x0c201f0003047f89 */ /* 0x000ea200000e0000 */
[----:B------:R-:W-:Y:S02]  /*18dc0*/  FADD.FTZ R0, -R0, R100 ;  /* 0x0000006400007221 */ /* 0x000fe40000010100 */
[----:B------:R-:W-:Y:S02]  /*18dd0*/  IMAD.MOV.U32 R100, RZ, RZ, R55 ;  /* 0x000000ffff647224 */ /* 0x000fe400078e0037 */
[----:B------:R-:W-:Y:S03]  /*18de0*/  FMUL.FTZ R0, R0, c[0x0][0x2d0] ;  /* 0x0000b40000007a20 */ /* 0x000fe60000410000 */
[----:B------:R-:W-:Y:S01]  /*18df0*/  F2FP.BF16.PACK_AB R76, R84, R100 ;  /* 0x00000064544c723e */ /* 0x000fe200000010ff */
[----:B------:R3:W4:Y:S01]  /*18e00*/  MUFU.EX2 R69, R0 ;  /* 0x0000000000457308 */ /* 0x0007220000000800 */
[----:B-1----:R-:W-:Y:S02]  /*18e10*/  FSEL R2, R71, RZ, P1 ;  /* 0x000000ff47027208 */ /* 0x002fe40000800000 */
[----:B--2---:R-:W-:Y:S03]  /*18e20*/  FMNMX.FTZ R3, R4, R3, !PT ;  /* 0x0000000304037209 */ /* 0x004fe60007810000 */
[----:B------:R-:W-:Y:S01]  /*18e30*/  FADD.FTZ R2, -R2, R101 ;  /* 0x0000006502027221 */ /* 0x000fe20000010100 */
[----:B------:R-:W-:Y:S01]  /*18e40*/  MOV R101, R54 ;  /* 0x0000003600657202 */ /* 0x000fe20000000f00 */
[----:B------:R-:W-:Y:S02]  /*18e50*/  FMUL.FTZ R97, R3, c[0x0][0x2d0] ;  /* 0x0000b40003617a20 */ /* 0x000fe40000410000 */
[----:B------:R-:W-:Y:S01]  /*18e60*/  FMUL.FTZ R2, R2, c[0x0][0x2d0] ;  /* 0x0000b40002027a20 */ /* 0x000fe20000410000 */
[----:B---3--:R-:W-:Y:S01]  /*18e70*/  FSEL R0, R70, RZ, P0 ;  /* 0x000000ff46007208 */ /* 0x008fe20000000000 */
[----:B----4-:R-:W-:Y:S01]  /*18e80*/  FMUL.FTZ R16, R69, R116 ;  /* 0x0000007445107220 */ /* 0x010fe20000410000 */
[----:B------:R-:W-:Y:S01]  /*18e90*/  F2FP.BF16.PACK_AB R77, R86, R101 ;  /* 0x00000065564d723e */ /* 0x000fe200000010ff */
[----:B------:R-:W1:Y:S01]  /*18ea0*/  MUFU.EX2 R68, R2 ;  /* 0x0000000200447308 */ /* 0x000e620000000800 */
[----:B------:R-:W-:Y:S01]  /*18eb0*/  FSETP.NEU.FTZ.AND P0, PT, R3, -INF , PT ;  /* 0xff8000000300780b */ /* 0x000fe20003f1d000 */
[----:B------:R-:W-:Y:S02]  /*18ec0*/  FADD.FTZ R0, -R0, R102 ;  /* 0x0000006600007221 */ /* 0x000fe40000010100 */
[----:B------:R-:W-:Y:S01]  /*18ed0*/  IMAD.MOV.U32 R102, RZ, RZ, R53 ;  /* 0x000000ffff667224 */ /* 0x000fe200078e0035 */
[----:B------:R-:W-:Y:S01]  /*18ee0*/  FSEL R97, R97, RZ, P0 ;  /* 0x000000ff61617208 */ /* 0x000fe20000000000 */
[----:B------:R-:W-:Y:S01]  /*18ef0*/  FMUL.FTZ R0, R0, c[0x0][0x2d0] ;  /* 0x0000b40000007a20 */ /* 0x000fe20000410000 */
[----:B------:R-:W2:Y:S01]  /*18f00*/  LDSM.16.MT88.4 R52, [R210+0x100] ;  /* 0x00010000d234783b */ /* 0x000ea20000004200 */
[----:B------:R-:W-:Y:S01]  /*18f10*/  FMUL.FTZ R17, R69, R117 ;  /* 0x0000007545117220 */ /* 0x000fe20000410000 */
[----:B------:R-:W-:Y:S01]  /*18f20*/  MOV R117, R89 ;  /* 0x0000005900757202 */ /* 0x000fe20000000f00 */
[----:B------:R3:W4:Y:S01]  /*18f30*/  MUFU.EX2 R2, R0 ;  /* 0x0000000000027308 */ /* 0x0007220000000800 */
[--C-:B------:R-:W-:Y:S02]  /*18f40*/  FFMA.FTZ R4, R25, c[0x0][0x2d0], -R97.reuse ;  /* 0x0000b40019047a23 */ /* 0x100fe40000010861 */
[--C-:B------:R-:W-:Y:S02]  /*18f50*/  FFMA.FTZ R58, R58, c[0x0][0x2d0], -R97.reuse ;  /* 0x0000b4003a3a7a23 */ /* 0x100fe40000010861 */
[--C-:B------:R-:W-:Y:S05]  /*18f60*/  FFMA.FTZ R62, R62, c[0x0][0x2d0], -R97.reuse ;  /* 0x0000b4003e3e7a23 */ /* 0x100fea0000010861 */
[----:B------:R5:W-:Y:S01]  /*18f70*/  MUFU.EX2 R63, R4 ;  /* 0x00000004003f7308 */ /* 0x000be20000000800 */
[C---:B-1----:R-:W-:Y:S02]  /*18f80*/  FMUL.FTZ R6, R68.reuse, R106 ;  /* 0x0000006a44067220 */ /* 0x042fe40000410000 */
[C---:B------:R-:W-:Y:S02]  /*18f90*/  FMUL.FTZ R18, R68.reuse, R118 ;  /* 0x0000007644127220 */ /* 0x040fe40000410000 */
[C---:B------:R-:W-:Y:S05]  /*18fa0*/  FMUL.FTZ R19, R68.reuse, R119 ;  /* 0x0000007744137220 */ /* 0x040fea0000410000 */
[----:B------:R1:W-:Y:S01]  /*18fb0*/  MUFU.EX2 R116, R28 ;  /* 0x0000001c00747308 */ /* 0x0003e20000000800 */
[C---:B------:R-:W-:Y:S02]  /*18fc0*/  FMUL.FTZ R34, R68.reuse, R134 ;  /* 0x0000008644227220 */ /* 0x040fe40000410000 */
[----:B------:R-:W-:Y:S02]  /*18fd0*/  FMUL.FTZ R35, R68, R135 ;  /* 0x0000008744237220 */ /* 0x000fe40000410000 */
[----:B---3--:R-:W-:Y:S02]  /*18fe0*/  FFMA.FTZ R0, R8, c[0x0][0x2d0], -R97 ;  /* 0x0000b40008007a23 */ /* 0x008fe40000010861 */
[----:B----4-:R-:W-:Y:S01]  /*18ff0*/  FMUL.FTZ R13, R2, R113 ;  /* 0x00000071020d7220 */ /* 0x010fe20000410000 */
[----:B------:R-:W-:Y:S01]  /*19000*/  MOV R113, R86 ;  /* 0x0000005600717202 */ /* 0x000fe20000000f00 */
[----:B------:R-:W-:Y:S01]  /*19010*/  FMUL.FTZ R50, R68, R150 ;  /* 0x0000009644327220 */ /* 0x000fe20000410000 */
[----:B------:R3:W-:Y:S01]  /*19020*/  MUFU.EX2 R5, R0 ;  /* 0x0000000000057308 */ /* 0x0007e20000000800 */
[----:B------:R-:W-:Y:S02]  /*19030*/  FFMA.FTZ R8, R41, c[0x0][0x2d0], -R75 ;  /* 0x0000b40029087a23 */ /* 0x000fe4000001084b */
[----:B------:R-:W-:Y:S02]  /*19040*/  IMAD.MOV.U32 R150, RZ, RZ, R91 ;  /* 0x000000ffff967224 */ /* 0x000fe400078e005b */
[----:B-----5:R-:W-:Y:S02]  /*19050*/  FFMA.FTZ R4, R24, c[0x0][0x2d0], -R97 ;  /* 0x0000b40018047a23 */ /* 0x020fe40000010861 */
[C---:B------:R-:W-:Y:S02]  /*19060*/  FMUL.FTZ R9, R2.reuse, R109 ;  /* 0x0000006d02097220 */ /* 0x040fe40000410000 */
[C---:B------:R-:W-:Y:S01]  /*19070*/  FMUL.FTZ R12, R2.reuse, R112 ;  /* 0x00000070020c7220 */ /* 0x040fe20000410000 */
[----:B------:R4:W5:Y:S01]  /*19080*/  MUFU.EX2 R7, R4 ;  /* 0x0000000400077308 */ /* 0x0009620000000800 */
[----:B------:R-:W-:Y:S02]  /*19090*/  FFMA.FTZ R24, R45, c[0x0][0x2d0], -R75 ;  /* 0x0000b4002d187a23 */ /* 0x000fe4000001084b */
[C---:B------:R-:W-:Y:S02]  /*190a0*/  FMUL.FTZ R45, R2.reuse, R145 ;  /* 0x00000091022d7220 */ /* 0x040fe40000410000 */
[C---:B------:R-:W-:Y:S02]  /*190b0*/  FMUL.FTZ R25, R2.reuse, R125 ;  /* 0x0000007d02197220 */ /* 0x040fe40000410000 */
[C---:B-1----:R-:W-:Y:S02]  /*190c0*/  FMUL.FTZ R28, R2.reuse, R128 ;  /* 0x00000080021c7220 */ /* 0x042fe40000410000 */
[C---:B------:R-:W-:Y:S01]  /*190d0*/  FMUL.FTZ R29, R2.reuse, R129 ;  /* 0x00000081021d7220 */ /* 0x040fe20000410000 */
[----:B------:R1:W-:Y:S01]  /*190e0*/  MUFU.EX2 R31, R8 ;  /* 0x00000008001f7308 */ /* 0x0003e20000000800 */
[----:B------:R-:W-:Y:S02]  /*190f0*/  FMUL.FTZ R41, R2, R141 ;  /* 0x0000008d02297220 */ /* 0x000fe40000410000 */
[----:B------:R-:W-:Y:S02]  /*19100*/  FMUL.FTZ R51, R68, R151 ;  /* 0x0000009744337220 */ /* 0x000fe40000410000 */
[----:B---3--:R-:W-:Y:S02]  /*19110*/  FFMA.FTZ R0, R26, c[0x0][0x2d0], -R97 ;  /* 0x0000b4001a007a23 */ /* 0x008fe40000010861 */
[----:B------:R-:W-:Y:S03]  /*19120*/  FMUL.FTZ R57, R2, R157 ;  /* 0x0000009d02397220 */ /* 0x000fe60000410000 */
[----:B------:R3:W2:Y:S01]  /*19130*/  MUFU.EX2 R59, R0 ;  /* 0x00000000003b7308 */ /* 0x0006a20000000800 */
[--C-:B----4-:R-:W-:Y:S02]  /*19140*/  FFMA.FTZ R4, R42, c[0x0][0x2d0], -R74.reuse ;  /* 0x0000b4002a047a23 */ /* 0x110fe4000001084a */
[----:B-----5:R-:W-:Y:S02]  /*19150*/  IMAD.MOV.U32 R106, RZ, RZ, R7 ;  /* 0x000000ffff6a7224 */ /* 0x020fe400078e0007 */
[----:B------:R-:W-:Y:S01]  /*19160*/  FMUL.FTZ R7, R68, R107 ;  /* 0x0000006b44077220 */ /* 0x000fe20000410000 */
[----:B------:R-:W-:Y:S04]  /*19170*/  MOV R107, R27 ;  /* 0x0000001b006b7202 */ /* 0x000fe80000000f00 */
[----:B------:R4:W-:Y:S01]  /*19180*/  MUFU.EX2 R235, R4 ;  /* 0x0000000400eb7308 */ /* 0x0009e20000000800 */
[----:B------:R-:W-:Y:S02]  /*19190*/  F2FP.BF16.PACK_AB R67, R106, R63 ;  /* 0x0000003f6a43723e */ /* 0x000fe400000010ff */
[----:B------:R-:W-:Y:S01]  /*191a0*/  F2FP.BF16.PACK_AB R64, R107, R102 ;  /* 0x000000666b40723e */ /* 0x000fe200000010ff */
[----:B-1----:R-:W-:Y:S01]  /*191b0*/  FMUL.FTZ R8, R2, R108 ;  /* 0x0000006c02087220 */ /* 0x002fe20000410000 */
[----:B------:R-:W-:Y:S05]  /*191c0*/  MOV R108, R87 ;  /* 0x00000057006c7202 */ /* 0x000fea0000000f00 */
[----:B------:R1:W5:Y:S01]  /*191d0*/  MUFU.EX2 R30, R24 ;  /* 0x00000018001e7308 */ /* 0x0003620000000800 */
[----:B---3--:R-:W-:Y:S02]  /*191e0*/  FSEL R0, R3, RZ, P0 ;  /* 0x000000ff03007208 */ /* 0x008fe40000000000 */
[----:B--2---:R-:W-:Y:S03]  /*191f0*/  MOV R151, R59 ;  /* 0x0000003b00977202 */ /* 0x004fe60000000f00 */
[----:B------:R-:W-:Y:S01]  /*19200*/  FADD.FTZ R0, -R0, R103 ;  /* 0x0000006700007221 */ /* 0x000fe20000010100 */
[----:B------:R-:W-:Y:S01]  /*19210*/  MOV R103, R5 ;  /* 0x0000000500677202 */ /* 0x000fe20000000f00 */
[----:B------:R-:W-:Y:S02]  /*19220*/  FMUL.FTZ R5, R69, R105 ;  /* 0x0000006945057220 */ /* 0x000fe40000410000 */
[----:B------:R2:W-:Y:S01]  /*19230*/  MUFU.EX2 R109, R40 ;  /* 0x00000028006d7308 */ /* 0x0005e20000000800 */
[----:B------:R-:W-:Y:S01]  /*19240*/  FMUL.FTZ R0, R0, c[0x0][0x2d0] ;  /* 0x0000b40000007a20 */ /* 0x000fe20000410000 */
[----:B------:R-:W-:Y:S01]  /*19250*/  F2FP.BF16.PACK_AB R65, R59, R103 ;  /* 0x000000673b41723e */ /* 0x000fe200000010ff */
[C---:B----4-:R-:W-:Y:S01]  /*19260*/  FMUL.FTZ R4, R69.reuse, R104 ;  /* 0x0000006845047220 */ /* 0x050fe20000410000 */
[----:B------:R-:W-:Y:S01]  /*19270*/  MOV R104, R250 ;  /* 0x000000fa00687202 */ /* 0x000fe20000000f00 */
[----:B------:R-:W-:Y:S05]  /*19280*/  IMAD.MOV.U32 R105, RZ, RZ, R93 ;  /* 0x000000ffff697224 */ /* 0x000fea00078e005d */
[-C--:B------:R-:W-:Y:S01]  /*19290*/  HMMA.16816.F32.BF16 R4, R76, R20.reuse, R4 ;  /* 0x000000144c04723c */ /* 0x080fe20000041804 */
[----:B------:R-:W3:Y:S01]  /*192a0*/  MUFU.EX2 R0, R0 ;  /* 0x0000000000007308 */ /* 0x000ee20000000800 */
[C---:B-1----:R-:W-:Y:S01]  /*192b0*/  FMUL.FTZ R24, R2.reuse, R124 ;  /* 0x0000007c02187220 */ /* 0x042fe20000410000 */
[----:B-----5:R-:W-:Y:S08]  /*192c0*/  MOV R129, R30 ;  /* 0x0000001e00817202 */ /* 0x020ff00000000f00 */
[----:B------:R1:W-:Y:S01]  /*192d0*/  MUFU.EX2 R124, R32 ;  /* 0x00000020007c7308 */ /* 0x0003e20000000800 */
[----:B--2---:R-:W-:Y:S02]  /*192e0*/  FMUL.FTZ R40, R2, R140 ;  /* 0x0000008c02287220 */ /* 0x004fe40000410000 */
[C---:B---3--:R-:W-:Y:S02]  /*192f0*/  FMUL.FTZ R10, R0.reuse, R110 ;  /* 0x0000006e000a7220 */ /* 0x048fe40000410000 */
[C---:B------:R-:W-:Y:S02]  /*19300*/  FMUL.FTZ R11, R0.reuse, R111 ;  /* 0x0000006f000b7220 */ /* 0x040fe40000410000 */
[C---:B------:R-:W-:Y:S02]  /*19310*/  FMUL.FTZ R14, R0.reuse, R114 ;  /* 0x00000072000e7220 */ /* 0x040fe40000410000 */
[----:B------:R-:W-:Y:S02]  /*19320*/  IMAD.MOV.U32 R114, RZ, RZ, R85 ;  /* 0x000000ffff727224 */ /* 0x000fe400078e0055 */
[C---:B------:R-:W-:Y:S01]  /*19330*/  FMUL.FTZ R15, R0.reuse, R115 ;  /* 0x00000073000f7220 */ /* 0x040fe20000410000 */
[C---:B------:R-:W-:Y:S01]  /*19340*/  HMMA.16816.F32.BF16 R8, R64.reuse, R20, R8 ;  /* 0x000000144008723c */ /* 0x040fe20000041808 */
[----:B-1----:R-:W-:Y:S01]  /*19350*/  FMUL.FTZ R32, R69, R132 ;  /* 0x0000008445207220 */ /* 0x002fe20000410000 */
[----:B------:R-:W-:Y:S01]  /*19360*/  MOV R115, R84 ;  /* 0x0000005400737202 */ /* 0x000fe20000000f00 */
[----:B------:R-:W-:Y:S01]  /*19370*/  IMAD.MOV.U32 R110, RZ, RZ, R63 ;  /* 0x000000ffff6e7224 */ /* 0x000fe200078e003f */
[----:B------:R-:W1:Y:S01]  /*19380*/  LDSM.16.MT88.4 R84, [R209+0x900] ;  /* 0x00090000d154783b */ /* 0x000e620000004200 */
[C---:B------:R-:W-:Y:S01]  /*19390*/  FMUL.FTZ R26, R0.reuse, R126 ;  /* 0x0000007e001a7220 */ /* 0x040fe20000410000 */
[----:B------:R-:W2:Y:S01]  /*193a0*/  MUFU.EX2 R63, R62 ;  /* 0x0000003e003f7308 */ /* 0x000ea20000000800 */
[----:B------:R-:W-:Y:S01]  /*193b0*/  FFMA.FTZ R20, R47, c[0x0][0x2d0], -R74 ;  /* 0x0000b4002f147a23 */ /* 0x000fe2000001084a */
[-C--:B------:R-:W-:Y:S01]  /*193c0*/  HMMA.16816.F32.BF16 R12, R64, R22.reuse, R12 ;  /* 0x00000016400c723c */ /* 0x080fe2000004180c */
[C---:B------:R-:W-:Y:S03]  /*193d0*/  FMUL.FTZ R21, R69.reuse, R121 ;  /* 0x0000007945157220 */ /* 0x040fe60000410000 */
[C---:B------:R-:W-:Y:S01]  /*193e0*/  FMUL.FTZ R27, R0.reuse, R127 ;  /* 0x0000007f001b7220 */ /* 0x040fe20000410000 */
[----:B------:R-:W-:Y:S01]  /*193f0*/  MOV R127, R31 ;  /* 0x0000001f007f7202 */ /* 0x000fe20000000f00 */
[C---:B------:R-:W-:Y:S02]  /*19400*/  FMUL.FTZ R30, R0.reuse, R130 ;  /* 0x00000082001e7220 */ /* 0x040fe40000410000 */
[C---:B------:R-:W-:Y:S01]  /*19410*/  HMMA.16816.F32.BF16 R16, R76.reuse, R22, R16 ;  /* 0x000000164c10723c */ /* 0x040fe20000041810 */
[----:B------:R3:W-:Y:S03]  /*19420*/  MUFU.EX2 R112, R20 ;  /* 0x0000001400707308 */ /* 0x0007e60000000800 */
[----:B------:R-:W-:Y:S02]  /*19430*/  FMUL.FTZ R31, R0, R131 ;  /* 0x00000083001f7220 */ /* 0x000fe40000410000 */
[----:B------:R-:W-:Y:S02]  /*19440*/  IMAD.MOV.U32 R130, RZ, RZ, R33 ;  /* 0x000000ffff827224 */ /* 0x000fe400078e0021 */
[C---:B------:R-:W-:Y:S03]  /*19450*/  FMUL.FTZ R22, R68.reuse, R122 ;  /* 0x0000007a44167220 */ /* 0x040fe60000410000 */
[----:B------:R4:W-:Y:S01]  /*19460*/  MUFU.EX2 R121, R48 ;  /* 0x0000003000797308 */ /* 0x0009e20000000800 */
[----:B------:R-:W-:Y:S02]  /*19470*/  FMUL.FTZ R23, R68, R123 ;  /* 0x0000007b44177220 */ /* 0x000fe40000410000 */
[C---:B------:R-:W-:Y:S02]  /*19480*/  FMUL.FTZ R33, R69.reuse, R133 ;  /* 0x0000008545217220 */ /* 0x040fe40000410000 */
[C---:B------:R-:W-:Y:S01]  /*19490*/  FMUL.FTZ R42, R0.reuse, R142 ;  /* 0x0000008e002a7220 */ /* 0x040fe20000410000 */
[----:B------:R-:W-:Y:S01]  /*194a0*/  LDSM.16.MT88.4 R132, [R212+0x2900] ;  /* 0x00290000d484783b */ /* 0x000fe20000004200 */
[C---:B------:R-:W-:Y:S02]  /*194b0*/  FMUL.FTZ R43, R0.reuse, R143 ;  /* 0x0000008f002b7220 */ /* 0x040fe40000410000 */
[C---:B------:R-:W-:Y:S01]  /*194c0*/  FMUL.FTZ R46, R0.reuse, R146 ;  /* 0x00000092002e7220 */ /* 0x040fe20000410000 */
[----:B------:R5:W-:Y:S01]  /*194d0*/  MUFU.EX2 R123, R44 ;  /* 0x0000002c007b7308 */ /* 0x000be20000000800 */
[C---:B------:R-:W-:Y:S02]  /*194e0*/  FMUL.FTZ R47, R0.reuse, R147 ;  /* 0x00000093002f7220 */ /* 0x040fe40000410000 */
[----:B------:R-:W-:Y:S02]  /*194f0*/  FMUL.FTZ R59, R0, R159 ;  /* 0x0000009f003b7220 */ /* 0x000fe40000410000 */
[C---:B---3--:R-:W-:Y:S02]  /*19500*/  FMUL.FTZ R20, R69.reuse, R120 ;  /* 0x0000007845147220 */ /* 0x048fe40000410000 */
[----:B------:R-:W-:Y:S02]  /*19510*/  IMAD.MOV.U32 R131, RZ, RZ, R60 ;  /* 0x000000ffff837224 */ /* 0x000fe400078e003c */
[----:B------:R-:W-:Y:S01]  /*19520*/  IMAD.MOV.U32 R120, RZ, RZ, R103 ;  /* 0x000000ffff787224 */ /* 0x000fe200078e0067 */
[----:B------:R3:W-:Y:S01]  /*19530*/  MUFU.EX2 R122, R58 ;  /* 0x0000003a007a7308 */ /* 0x0007e20000000800 */
[C---:B------:R-:W-:Y:S01]  /*19540*/  FMUL.FTZ R60, R2.reuse, R160 ;  /* 0x000000a0023c7220 */ /* 0x040fe20000410000 */
[-C--:B------:R-:W-:Y:S01]  /*19550*/  HMMA.16816.F32.BF16 R20, R76, R36.reuse, R20 ;  /* 0x000000244c14723c */ /* 0x080fe20000041814 */
[----:B------:R-:W-:Y:S02]  /*19560*/  IMAD.MOV.U32 R160, RZ, RZ, R61 ;  /* 0x000000ffffa07224 */ /* 0x000fe400078e003d */
[----:B----4-:R-:W-:Y:S02]  /*19570*/  FMUL.FTZ R48, R69, R148 ;  /* 0x0000009445307220 */ /* 0x010fe40000410000 */
[----:B------:R-:W-:Y:S02]  /*19580*/  FMUL.FTZ R61, R2, R161 ;  /* 0x000000a1023d7220 */ /* 0x000fe40000410000 */
[----:B------:R-:W-:Y:S01]  /*19590*/  FMUL.FTZ R62, R0, R162 ;  /* 0x000000a2003e7220 */ /* 0x000fe20000410000 */
[C---:B------:R-:W-:Y:S01]  /*195a0*/  HMMA.16816.F32.BF16 R24, R64.reuse, R36, R24 ;  /* 0x000000244018723c */ /* 0x040fe20000041818 */
[----:B--2---:R-:W-:Y:S03]  /*195b0*/  MOV R162, R63 ;  /* 0x0000003f00a27202 */ /* 0x004fe60000000f00 */
[----:B-----5:R-:W-:Y:S02]  /*195c0*/  FMUL.FTZ R44, R2, R144 ;  /* 0x00000090022c7220 */ /* 0x020fe40000410000 */
[C---:B------:R-:W-:Y:S02]  /*195d0*/  FMUL.FTZ R63, R0.reuse, R163 ;  /* 0x000000a3003f7220 */ /* 0x040fe40000410000 */
[-C--:B------:R-:W-:Y:S01]  /*195e0*/  HMMA.16816.F32.BF16 R28, R64, R38.reuse, R28 ;  /* 0x00000026401c723c */ /* 0x080fe2000004181c */
[----:B------:R-:W-:Y:S03]  /*195f0*/  FFMA.FTZ R36, R49, c[0x0][0x2d0], -R96 ;  /* 0x0000b40031247a23 */ /* 0x000fe60000010860 */
[C---:B------:R-:W-:Y:S01]  /*19600*/  FMUL.FTZ R37, R69.reuse, R137 ;  /* 0x0000008945257220 */ /* 0x040fe20000410000 */
[----:B------:R2:W-:Y:S01]  /*19610*/  MUFU.EX2 R128, R36 ;  /* 0x0000002400807308 */ /* 0x0005e20000000800 */
[----:B------:R-:W-:Y:S01]  /*19620*/  FMUL.FTZ R49, R69, R149 ;  /* 0x0000009545317220 */ /* 0x000fe20000410000 */
[----:B------:R-:W-:Y:S01]  /*19630*/  MOV R149, R235 ;  /* 0x000000eb00957202 */ /* 0x000fe20000000f00 */
[C---:B------:R-:W-:Y:S01]  /*19640*/  HMMA.16816.F32.BF16 R32, R76.reuse, R38, R32 ;  /* 0x000000264c20723c */ /* 0x040fe20000041820 */
[----:B---3--:R-:W-:Y:S03]  /*19650*/  FMUL.FTZ R58, R0, R158 ;  /* 0x0000009e003a7220 */ /* 0x008fe60000410000 */
[----:B------:R-:W-:Y:S02]  /*19660*/  IMAD.MOV.U32 R163, RZ, RZ, R92 ;  /* 0x000000ffffa37224 */ /* 0x000fe400078e005c */
[----:B------:R-:W-:Y:S02]  /*19670*/  FFMA.FTZ R92, R95, c[0x0][0x2d0], -R75 ;  /* 0x0000b4005f5c7a23 */ /* 0x000fe4000001084b */
[C---:B------:R-:W-:Y:S02]  /*19680*/  FMUL.FTZ R38, R68.reuse, R138 ;  /* 0x0000008a44267220 */ /* 0x040fe40000410000 */
[----:B------:R-:W-:Y:S02]  /*19690*/  MUFU.EX2 R138, R92 ;  /* 0x0000005c008a7308 */ /* 0x000fe40000000800 */
[----:B------:R-:W-:Y:S02]  /*196a0*/  FMUL.FTZ R39, R68, R139 ;  /* 0x0000008b44277220 */ /* 0x000fe40000410000 */
[C---:B--2---:R-:W-:Y:S07]  /*196b0*/  FMUL.FTZ R36, R69.reuse, R136 ;  /* 0x0000008845247220 */ /* 0x044fee0000410000 */
        /* <DEDUP_REMOVED lines=10> */
[C---:B--2---:R-:W-:Y:S07]  /*19760*/  FMUL.FTZ R52, R69.reuse, R152 ;  /* 0x0000009845347220 */ /* 0x044fee0000410000 */
[-C--:B------:R-:W-:Y:S08]  /*19770*/  HMMA.16816.F32.BF16 R52, R76, R80.reuse, R52 ;  /* 0x000000504c34723c */ /* 0x080ff00000041834 */
[C---:B------:R-:W-:Y:S07]  /*19780*/  HMMA.16816.F32.BF16 R56, R64.reuse, R80, R56 ;  /* 0x000000504038723c */ /* 0x040fee0000041838 */
[----:B------:R-:W-:Y:S01]  /*19790*/  FFMA.FTZ R80, R88, c[0x0][0x2d0], -R97 ;  /* 0x0000b40058507a23 */ /* 0x000fe20000010861 */
[-C--:B------:R-:W-:Y:S01]  /*197a0*/  HMMA.16816.F32.BF16 R60, R64, R82.reuse, R60 ;  /* 0x00000052403c723c */ /* 0x080fe2000004183c */
[----:B---3--:R-:W-:Y:S02]  /*197b0*/  F2FP.BF16.PACK_AB R81, R122, R111 ;  /* 0x0000006f7a51723e */ /* 0x008fe400000010ff */
[----:B------:R2:W3:Y:S04]  /*197c0*/  MUFU.EX2 R148, R80 ;  /* 0x0000005000947308 */ /* 0x0004e80000000800 */
[C---:B------:R-:W-:Y:S02]  /*197d0*/  FMUL.FTZ R64, R69.reuse, R164 ;  /* 0x000000a445407220 */ /* 0x040fe40000410000 */
[----:B------:R-:W-:Y:S03]  /*197e0*/  FMUL.FTZ R65, R69, R165 ;  /* 0x000000a545417220 */ /* 0x000fe60000410000 */
[C---:B------:R-:W-:Y:S02]  /*197f0*/  FMUL.FTZ R66, R68.reuse, R166 ;  /* 0x000000a644427220 */ /* 0x040fe40000410000 */
[----:B------:R-:W-:Y:S07]  /*19800*/  FMUL.FTZ R67, R68, R167 ;  /* 0x000000a744437220 */ /* 0x000fee0000410000 */
[----:B------:R-:W-:Y:S01]  /*19810*/  HMMA.16816.F32.BF16 R64, R76, R82, R64 ;  /* 0x000000524c40723c */ /* 0x000fe20000041840 */
[--C-:B--2---:R-:W-:Y:S06]  /*19820*/  FFMA.FTZ R80, R90, c[0x0][0x2d0], -R74.reuse ;  /* 0x0000b4005a507a23 */ /* 0x104fec000001084a */
[----:B------:R-:W-:Y:S01]  /*19830*/  F2FP.BF16.PACK_AB R76, R149, R131 ;  /* 0x00000083954c723e */ /* 0x000fe200000010ff */
[----:B------:R-:W2:Y:S01]  /*19840*/  LDSM.16.MT88.4 R88, [R212+0x900] ;  /* 0x00090000d458783b */ /* 0x000ea20000004200 */
[----:B------:R-:W-:Y:S01]  /*19850*/  F2FP.BF16.PACK_AB R77, R150, R127 ;  /* 0x0000007f964d723e */ /* 0x000fe200000010ff */
[----:B------:R4:W-:Y:S02]  /*19860*/  MUFU.EX2 R161, R80 ;  /* 0x0000005000a17308 */ /* 0x0009e40000000800 */
[----:B------:R-:W-:Y:S02]  /*19870*/  F2FP.BF16.PACK_AB R79, R116, R129 ;  /* 0x00000081744f723e */ /* 0x000fe400000010ff */
[----:B------:R-:W-:Y:S02]  /*19880*/  F2FP.BF16.PACK_AB R78, R112, R130 ;  /* 0x00000082704e723e */ /* 0x000fe400000010ff */
[----:B------:R-:W-:Y:S02]  /*19890*/  F2FP.BF16.PACK_AB R82, R123, R109 ;  /* 0x0000006d7b52723e */ /* 0x000fe400000010ff */
[----:B---3--:R-:W-:Y:S03]  /*198a0*/  F2FP.BF16.PACK_AB R83, R148, R162 ;  /* 0x000000a29453723e */ /* 0x008fe600000010ff */
[-C--:B-1----:R-:W-:Y:S01]  /*198b0*/  HMMA.16816.F32.BF16 R4, R76, R84.reuse, R4 ;  /* 0x000000544c04723c */ /* 0x082fe20000041804 */
[--C-:B----4-:R-:W-:Y:S02]  /*198c0*/  FFMA.FTZ R80, R94, c[0x0][0x2d0], -R75.reuse ;  /* 0x0000b4005e507a23 */ /* 0x110fe4000001084b */
[----:B------:R-:W1:Y:S02]  /*198d0*/  LDSM.16.MT88.4 R92, [R210+0x900] ;  /* 0x00090000d25c783b */ /* 0x000e640000004200 */
[----:B------:R3:W-:Y:S02]  /*198e0*/  MUFU.EX2 R139, R80 ;  /* 0x00000050008b7308 */ /* 0x0007e40000000800 */
[----:B---3--:R-:W-:Y:S07]  /*198f0*/  F2FP.BF16.PACK_AB R80, R128, R124 ;  /* 0x0000007c8050723e */ /* 0x008fee00000010ff */
[C---:B------:R-:W-:Y:S07]  /*19900*/  HMMA.16816.F32.BF16 R8, R80.reuse, R84, R8 ;  /* 0x000000545008723c */ /* 0x040fee0000041808 */
[--C-:B------:R-:W-:Y:S01]  /*19910*/  FFMA.FTZ R84, R176, c[0x0][0x2d0], -R74.reuse ;  /* 0x0000b400b0547a23 */ /* 0x100fe2000001084a */
[-C--:B------:R-:W-:Y:S03]  /*19920*/  HMMA.16816.F32.BF16 R12, R80, R86.reuse, R12 ;  /* 0x00000056500c723c */ /* 0x080fe6000004180c */
[----:B------:R3:W-:Y:S05]  /*19930*/  MUFU.EX2 R126, R84 ;  /* 0x00000054007e7308 */ /* 0x0007ea0000000800 */
[C---:B------:R-:W-:Y:S08]  /*19940*/  HMMA.16816.F32.BF16 R16, R76.reuse, R86, R16 ;  /* 0x000000564c10723c */ /* 0x040ff00000041810 */
[-C--:B--2---:R-:W-:Y:S08]  /*19950*/  HMMA.16816.F32.BF16 R20, R76, R88.reuse, R20 ;  /* 0x000000584c14723c */ /* 0x084ff00000041814 */
[C---:B------:R-:W-:Y:S01]  /*19960*/  HMMA.16816.F32.BF16 R24, R80.reuse, R88, R24 ;  /* 0x000000585018723c */ /* 0x040fe20000041818 */
[----:B---3--:R-:W-:Y:S06]  /*19970*/  FFMA.FTZ R84, R177, c[0x0][0x2d0], -R74 ;  /* 0x0000b400b1547a23 */ /* 0x008fec000001084a */
[--C-:B------:R-:W-:Y:S01]  /*19980*/  FFMA.FTZ R88, R169, c[0x0][0x2d0], -R96.reuse ;  /* 0x0000b400a9587a23 */ /* 0x100fe20000010860 */
[-C--:B------:R-:W-:Y:S01]  /*19990*/  HMMA.16816.F32.BF16 R28, R80, R90.reuse, R28 ;  /* 0x0000005a501c723c */ /* 0x080fe2000004181c */
[----:B------:R2:W-:Y:S07]  /*199a0*/  MUFU.EX2 R125, R84 ;  /* 0x00000054007d7308 */ /* 0x0005ee0000000800 */
[C---:B------:R-:W-:Y:S03]  /*199b0*/  HMMA.16816.F32.BF16 R32, R76.reuse, R90, R32 ;  /* 0x0000005a4c20723c */ /* 0x040fe60000041820 */
[----:B------:R3:W-:Y:S05]  /*199c0*/  MUFU.EX2 R136, R88 ;  /* 0x0000005800887308 */ /* 0x0007ea0000000800 */
[-C--:B-1----:R-:W-:Y:S08]  /*199d0*/  HMMA.16816.F32.BF16 R36, R76, R92.reuse, R36 ;  /* 0x0000005c4c24723c */ /* 0x082ff00000041824 */
[C---:B------:R-:W-:Y:S01]  /*199e0*/  HMMA.16816.F32.BF16 R40, R80.reuse, R92, R40 ;  /* 0x0000005c5028723c */ /* 0x040fe20000041828 */
[----:B--2---:R-:W-:Y:S04]  /*199f0*/  FFMA.FTZ R84, R171, c[0x0][0x2d0], -R75 ;  /* 0x0000b400ab547a23 */ /* 0x004fe8000001084b */
        /* <DEDUP_REMOVED lines=63> */
[----:B------:R-:W3:Y:S03]  /*19df0*/  LDL.LU R184, [R1+0x18] ;  /* 0x0000180001b87983 */ /* 0x000ee60000300800 */
[--C-:B--2---:R-:W-:Y:S03]  /*19e00*/  FFMA.FTZ R84, R189, c[0x0][0x2d0], -R96.reuse ;  /* 0x0000b400bd547a23 */ /* 0x104fe60000010860 */
[----:B------:R2:W-:Y:S01]  /*19e10*/  MUFU.EX2 R155, R92 ;  /* 0x0000005c009b7308 */ /* 0x0005e20000000800 */
[C---:B------:R-:W-:Y:S09]  /*19e20*/  HMMA.16816.F32.BF16 R48, R76.reuse, R94, R48 ;  /* 0x0000005e4c30723c */ /* 0x040ff20000041830 */
[----:B------:R4:W-:Y:S03]  /*19e30*/  MUFU.EX2 R190, R84 ;  /* 0x0000005400be7308 */ /* 0x0009e60000000800 */
[----:B-1----:R-:W-:Y:S07]  /*19e40*/  FFMA.FTZ R88, R192, c[0x0][0x2d0], -R75 ;  /* 0x0000b400c0587a23 */ /* 0x002fee000001084b */
[----:B------:R1:W-:Y:S01]  /*19e50*/  MUFU.EX2 R192, R88 ;  /* 0x0000005800c07308 */ /* 0x0003e20000000800 */
[----:B--2---:R-:W-:Y:S02]  /*19e60*/  FFMA.FTZ R92, R185, c[0x0][0x2d0], -R97 ;  /* 0x0000b400b95c7a23 */ /* 0x004fe40000010861 */
[----:B------:R-:W-:Y:S07]  /*19e70*/  IMAD.MOV.U32 R185, RZ, RZ, R101 ;  /* 0x000000ffffb97224 */ /* 0x000fee00078e0065 */
[----:B------:R2:W-:Y:S01]  /*19e80*/  MUFU.EX2 R154, R92 ;  /* 0x0000005c009a7308 */ /* 0x0005e20000000800 */
[--C-:B----4-:R-:W-:Y:S02]  /*19e90*/  FFMA.FTZ R84, R191, c[0x0][0x2d0], -R96.reuse ;  /* 0x0000b400bf547a23 */ /* 0x110fe40000010860 */
[----:B------:R-:W-:Y:S07]  /*19ea0*/  IMAD.MOV.U32 R191, RZ, RZ, R117 ;  /* 0x000000ffffbf7224 */ /* 0x000fee00078e0075 */
[----:B------:R4:W-:Y:S01]  /*19eb0*/  MUFU.EX2 R186, R84 ;  /* 0x0000005400ba7308 */ /* 0x0009e20000000800 */
[----:B-1----:R-:W1:Y:S01]  /*19ec0*/  LDSM.16.MT88.4 R88, [R211+0x1100] ;  /* 0x00110000d358783b */ /* 0x002e620000004200 */
[----:B--2---:R-:W-:Y:S01]  /*19ed0*/  FFMA.FTZ R92, R203, c[0x0][0x2d0], -R75 ;  /* 0x0000b400cb5c7a23 */ /* 0x004fe2000001084b */
[----:B------:R-:W-:Y:S07]  /*19ee0*/  MOV R203, R111 ;  /* 0x0000006f00cb7202 */ /* 0x000fee0000000f00 */
[----:B------:R2:W-:Y:S01]  /*19ef0*/  MUFU.EX2 R178, R92 ;  /* 0x0000005c00b27308 */ /* 0x0005e20000000800 */
[----:B----4-:R-:W-:Y:S01]  /*19f00*/  FFMA.FTZ R84, R193, c[0x0][0x2d0], -R96 ;  /* 0x0000b400c1547a23 */ /* 0x010fe20000010860 */
[----:B------:R-:W-:Y:S02]  /*19f10*/  MOV R193, R116 ;  /* 0x0000007400c17202 */ /* 0x000fe40000000f00 */
[----:B------:R-:W-:Y:S06]  /*19f20*/  LDSM.16.MT88.4 R116, [R209+0x2900] ;  /* 0x00290000d174783b */ /* 0x000fec0000004200 */
[----:B------:R4:W5:Y:S02]  /*19f30*/  MUFU.EX2 R189, R84 ;  /* 0x0000005400bd7308 */ /* 0x0009640000000800 */
[----:B--2---:R-:W-:Y:S01]  /*19f40*/  LDSM.16.MT88.4 R92, [R210+0x1900] ;  /* 0x00190000d25c783b */ /* 0x004fe20000004200 */
[-C--:B-1----:R-:W-:Y:S08]  /*19f50*/  HMMA.16816.F32.BF16 R52, R76, R88.reuse, R52 ;  /* 0x000000584c34723c */ /* 0x082ff00000041834 */
[C---:B------:R-:W-:Y:S01]  /*19f60*/  HMMA.16816.F32.BF16 R56, R80.reuse, R88, R56 ;  /* 0x000000585038723c */ /* 0x040fe20000041838 */
[--C-:B----4-:R-:W-:Y:S03]  /*19f70*/  FFMA.FTZ R84, R199, c[0x0][0x2d0], -R74.reuse ;  /* 0x0000b400c7547a23 */ /* 0x110fe6000001084a */
[----:B------:R-:W-:Y:S01]  /*19f80*/  MOV R199, R102 ;  /* 0x0000006600c77202 */ /* 0x000fe20000000f00 */
[----:B------:R1:W-:Y:S02]  /*19f90*/  MUFU.EX2 R183, R84 ;  /* 0x0000005400b77308 */ /* 0x0003e40000000800 */
[--C-:B------:R-:W-:Y:S01]  /*19fa0*/  FFMA.FTZ R88, R187, c[0x0][0x2d0], -R97.reuse ;  /* 0x0000b400bb587a23 */ /* 0x100fe20000010861 */
[-C--:B------:R-:W-:Y:S01]  /*19fb0*/  HMMA.16816.F32.BF16 R60, R80, R90.reuse, R60 ;  /* 0x0000005a503c723c */ /* 0x080fe2000004183c */
[----:B------:R-:W2:Y:S06]  /*19fc0*/  LDL.LU R187, [R1+0x14] ;  /* 0x0000140001bb7983 */ /* 0x000eac0000300800 */
[----:B------:R-:W-:Y:S01]  /*19fd0*/  FFMA.FTZ R80, R205, c[0x0][0x2d0], -R74 ;  /* 0x0000b400cd507a23 */ /* 0x000fe2000001084a */
[----:B------:R-:W-:Y:S01]  /*19fe0*/  HMMA.16816.F32.BF16 R64, R76, R90, R64 ;  /* 0x0000005a4c40723c */ /* 0x000fe20000041840 */
[----:B-----5:R-:W-:Y:S02]  /*19ff0*/  F2FP.BF16.PACK_AB R82, R189, R186 ;  /* 0x000000babd52723e */ /* 0x020fe400000010ff */
[----:B------:R4:W-:Y:S01]  /*1a000*/  MUFU.EX2 R179, R80 ;  /* 0x0000005000b37308 */ /* 0x0009e20000000800 */
[----:B------:R-:W-:Y:S03]  /*1a010*/  MOV R205, R100 ;  /* 0x0000006400cd7202 */ /* 0x000fe60000000f00 */
[----:B------:R-:W-:Y:S02]  /*1a020*/  F2FP.BF16.PACK_AB R76, R147, R249 ;  /* 0x000000f9934c723e */ /* 0x000fe400000010ff */
[----:B------:R-:W-:Y:S03]  /*1a030*/  F2FP.BF16.PACK_AB R77, R145, R146 ;  /* 0x00000092914d723e */ /* 0x000fe600000010ff */
[----:B------:R-:W-:Y:S01]  /*1a040*/  F2FP.BF16.PACK_AB R78, R196, R235 ;  /* 0x000000ebc44e723e */ /* 0x000fe200000010ff */
[----:B-1----:R-:W-:Y:S01]  /*1a050*/  FFMA.FTZ R84, R181, c[0x0][0x2d0], -R97 ;  /* 0x0000b400b5547a23 */ /* 0x002fe20000010861 */
[----:B------:R-:W-:Y:S01]  /*1a060*/  F2FP.BF16.PACK_AB R79, R192, R195 ;  /* 0x000000c3c04f723e */ /* 0x000fe200000010ff */
[----:B------:R-:W1:Y:S10]  /*1a070*/  MUFU.EX2 R181, R88 ;  /* 0x0000005800b57308 */ /* 0x000e740000000800 */
[----:B------:R5:W5:Y:S01]  /*1a080*/  MUFU.EX2 R182, R84 ;  /* 0x0000005400b67308 */ /* 0x000b620000000800 */
[--C-:B----4-:R-:W-:Y:S02]  /*1a090*/  FFMA.FTZ R80, R200, c[0x0][0x2d0], -R75.reuse ;  /* 0x0000b400c8507a23 */ /* 0x110fe4000001084b */
[----:B------:R-:W-:Y:S07]  /*1a0a0*/  IMAD.MOV.U32 R200, RZ, RZ, R112 ;  /* 0x000000ffffc87224 */ /* 0x000fee00078e0070 */
        /* <DEDUP_REMOVED lines=8> */
[--C-:B------:R-:W-:Y:S01]  /*1a130*/  FFMA.FTZ R84, R232, c[0x0][0x2d0], -R74.reuse ;  /* 0x0000b400e8547a23 */ /* 0x100fe2000001084a */
[-C--:B------:R-:W-:Y:S01]  /*1a140*/  HMMA.16816.F32.BF16 R12, R80, R86.reuse, R12 ;  /* 0x00000056500c723c */ /* 0x080fe2000004180c */
[----:B------:R-:W-:Y:S02]  /*1a150*/  MOV R232, R109 ;  /* 0x0000006d00e87202 */ /* 0x000fe40000000f00 */
[----:B------:R1:W-:Y:S05]  /*1a160*/  MUFU.EX2 R159, R84 ;  /* 0x00000054009f7308 */ /* 0x0003ea0000000800 */
[C---:B------:R-:W-:Y:S08]  /*1a170*/  HMMA.16816.F32.BF16 R16, R76.reuse, R86, R16 ;  /* 0x000000564c10723c */ /* 0x040ff00000041810 */
[-C--:B------:R-:W-:Y:S08]  /*1a180*/  HMMA.16816.F32.BF16 R20, R76, R88.reuse, R20 ;  /* 0x000000584c14723c */ /* 0x080ff00000041814 */
[C---:B------:R-:W-:Y:S01]  /*1a190*/  HMMA.16816.F32.BF16 R24, R80.reuse, R88, R24 ;  /* 0x000000585018723c */ /* 0x040fe20000041818 */
[----:B-1----:R-:W-:Y:S03]  /*1a1a0*/  FFMA.FTZ R84, R234, c[0x0][0x2d0], -R74 ;  /* 0x0000b400ea547a23 */ /* 0x002fe6000001084a */
[----:B------:R-:W-:Y:S04]  /*1a1b0*/  IMAD.MOV.U32 R234, RZ, RZ, R108 ;  /* 0x000000ffffea7224 */ /* 0x000fe800078e006c */
[-C--:B------:R-:W-:Y:S01]  /*1a1c0*/  HMMA.16816.F32.BF16 R28, R80, R90.reuse, R28 ;  /* 0x0000005a501c723c */ /* 0x080fe2000004181c */
[----:B------:R1:W-:Y:S03]  /*1a1d0*/  MUFU.EX2 R177, R84 ;  /* 0x0000005400b17308 */ /* 0x0003e60000000800 */
[----:B------:R-:W-:Y:S02]  /*1a1e0*/  FFMA.FTZ R88, R206, c[0x0][0x2d0], -R96 ;  /* 0x0000b400ce587a23 */ /* 0x000fe40000010860 */
[----:B------:R-:W-:Y:S02]  /*1a1f0*/  IMAD.MOV.U32 R206, RZ, RZ, R160 ;  /* 0x000000ffffce7224 */ /* 0x000fe400078e00a0 */
[C---:B------:R-:W-:Y:S03]  /*1a200*/  HMMA.16816.F32.BF16 R32, R76.reuse, R90, R32 ;  /* 0x0000005a4c20723c */ /* 0x040fe60000041820 */
[----:B------:R4:W-:Y:S05]  /*1a210*/  MUFU.EX2 R157, R88 ;  /* 0x00000058009d7308 */ /* 0x0009ea0000000800 */
[-C--:B------:R-:W-:Y:S08]  /*1a220*/  HMMA.16816.F32.BF16 R36, R76, R92.reuse, R36 ;  /* 0x0000005c4c24723c */ /* 0x080ff00000041824 */
[C---:B------:R-:W-:Y:S01]  /*1a230*/  HMMA.16816.F32.BF16 R40, R80.reuse, R92, R40 ;  /* 0x0000005c5028723c */ /* 0x040fe20000041828 */
[----:B-1----:R-:W-:Y:S03]  /*1a240*/  FFMA.FTZ R84, R230, c[0x0][0x2d0], -R75 ;  /* 0x0000b400e6547a23 */ /* 0x002fe6000001084b */
[----:B------:R-:W-:Y:S01]  /*1a250*/  MOV R230, R104 ;  /* 0x0000006800e67202 */ /* 0x000fe20000000f00 */
[----:B------:R1:W-:Y:S02]  /*1a260*/  MUFU.EX2 R158, R84 ;  /* 0x00000054009e7308 */ /* 0x0003e40000000800 */
[----:B------:R-:W-:Y:S01]  /*1a270*/  FFMA.FTZ R92, R201, c[0x0][0x2d0], -R97 ;  /* 0x0000b400c95c7a23 */ /* 0x000fe20000010861 */
[-C--:B------:R-:W-:Y:S01]  /*1a280*/  HMMA.16816.F32.BF16 R44, R80, R94.reuse, R44 ;  /* 0x0000005e502c723c */ /* 0x080fe2000004182c */
[----:B------:R-:W-:Y:S03]  /*1a290*/  MOV R201, R107 ;  /* 0x0000006b00c97202 */ /* 0x000fe60000000f00 */
[--C-:B----4-:R-:W-:Y:S01]  /*1a2a0*/  FFMA.FTZ R88, R207, c[0x0][0x2d0], -R96.reuse ;  /* 0x0000b400cf587a23 */ /* 0x110fe20000010860 */
[----:B------:R-:W-:Y:S02]  /*1a2b0*/  MOV R207, R163 ;  /* 0x000000a300cf7202 */ /* 0x000fe40000000f00 */
[----:B------:R4:W-:Y:S01]  /*1a2c0*/  MUFU.EX2 R172, R92 ;  /* 0x0000005c00ac7308 */ /* 0x0009e20000000800 */
[C---:B------:R-:W-:Y:S09]  /*1a2d0*/  HMMA.16816.F32.BF16 R48, R76.reuse, R94, R48 ;  /* 0x0000005e4c30723c */ /* 0x040ff20000041830 */
[----:B------:R5:W-:Y:S03]  /*1a2e0*/  MUFU.EX2 R175, R88 ;  /* 0x0000005800af7308 */ /* 0x000be60000000800 */
[----:B---3--:R-:W-:Y:S01]  /*1a2f0*/  FFMA.FTZ R68, R68, R184, R185 ;  /* 0x000000b844447223 */ /* 0x008fe200000100b9 */
[----:B------:R-:W-:Y:S01]  /*1a300*/  MOV R184, R151 ;  /* 0x0000009700b87202 */ /* 0x000fe20000000f00 */
[----:B-1----:R-:W-:Y:S01]  /*1a310*/  FFMA.FTZ R84, R231, c[0x0][0x2d0], -R75 ;  /* 0x0000b400e7547a23 */ /* 0x002fe2000001084b */
[----:B------:R-:W-:Y:S01]  /*1a320*/  MOV R151, R113 ;  /* 0x0000007100977202 */ /* 0x000fe20000000f00 */
[----:B------:R-:W-:Y:S01]  /*1a330*/  IMAD.MOV.U32 R231, RZ, RZ, R105 ;  /* 0x000000ffffe77224 */ /* 0x000fe200078e0069 */
[----:B------:R-:W-:Y:S02]  /*1a340*/  MOV R185, R161 ;  /* 0x000000a100b97202 */ /* 0x000fe40000000f00 */
[----:B------:R1:W-:Y:S01]  /*1a350*/  MUFU.EX2 R176, R84 ;  /* 0x0000005400b07308 */ /* 0x0003e20000000800 */
[----:B----4-:R-:W-:Y:S09]  /*1a360*/  FFMA.FTZ R92, R202, c[0x0][0x2d0], -R97 ;  /* 0x0000b400ca5c7a23 */ /* 0x010ff20000010861 */
[----:B------:R3:W-:Y:S01]  /*1a370*/  MUFU.EX2 R171, R92 ;  /* 0x0000005c00ab7308 */ /* 0x0007e20000000800 */
[----:B-----5:R-:W-:Y:S02]  /*1a380*/  FFMA.FTZ R88, R229, c[0x0][0x2d0], -R96 ;  /* 0x0000b400e5587a23 */ /* 0x020fe40000010860 */
[----:B------:R-:W-:Y:S02]  /*1a390*/  IMAD.MOV.U32 R229, RZ, RZ, R191 ;  /* 0x000000ffffe57224 */ /* 0x000fe400078e00bf */
[----:B------:R-:W-:Y:S05]  /*1a3a0*/  IMAD.MOV.U32 R191, RZ, RZ, R126 ;  /* 0x000000ffffbf7224 */ /* 0x000fea00078e007e */
[----:B------:R4:W5:Y:S01]  /*1a3b0*/  MUFU.EX2 R174, R88 ;  /* 0x0000005800ae7308 */ /* 0x0009620000000800 */
[----:B------:R-:W-:Y:S02]  /*1a3c0*/  IMAD.MOV.U32 R126, RZ, RZ, R114 ;  /* 0x000000ffff7e7224 */ /* 0x000fe400078e0072 */
[----:B-1----:R-:W-:Y:S01]  /*1a3d0*/  FFMA.FTZ R84, R204, c[0x0][0x2d0], -R96 ;  /* 0x0000b400cc547a23 */ /* 0x002fe20000010860 */
[----:B------:R-:W-:Y:S06]  /*1a3e0*/  MOV R204, R115 ;  /* 0x0000007300cc7202 */ /* 0x000fec0000000f00 */
[----:B------:R1:W-:Y:S01]  /*1a3f0*/  MUFU.EX2 R152, R84 ;  /* 0x0000005400987308 */ /* 0x0003e20000000800 */
[----:B---3--:R-:W-:Y:S09]  /*1a400*/  FFMA.FTZ R92, R242, c[0x0][0x2d0], -R75 ;  /* 0x0000b400f25c7a23 */ /* 0x008ff2000001084b */
[----:B------:R3:W-:Y:S01]  /*1a410*/  MUFU.EX2 R103, R92 ;  /* 0x0000005c00677308 */ /* 0x0007e20000000800 */
[----:B----4-:R-:W-:Y:S02]  /*1a420*/  FFMA.FTZ R88, R239, c[0x0][0x2d0], -R74 ;  /* 0x0000b400ef587a23 */ /* 0x010fe4000001084a */
[----:B------:R-:W-:Y:S02]  /*1a430*/  IMAD.MOV.U32 R239, RZ, RZ, R199 ;  /* 0x000000ffffef7224 */ /* 0x000fe400078e00c7 */
[----:B------:R-:W-:Y:S05]  /*1a440*/  IMAD.MOV.U32 R199, RZ, RZ, R148 ;  /* 0x000000ffffc77224 */ /* 0x000fea00078e0094 */
[----:B------:R4:W-:Y:S01]  /*1a450*/  MUFU.EX2 R173, R88 ;  /* 0x0000005800ad7308 */ /* 0x0009e20000000800 */
[----:B------:R-:W-:Y:S01]  /*1a460*/  IMAD.MOV.U32 R148, RZ, RZ, R110 ;  /* 0x000000ffff947224 */ /* 0x000fe200078e006e */
[----:B-1----:R-:W1:Y:S08]  /*1a470*/  LDSM.16.MT88.4 R84, [R211+0x1900] ;  /* 0x00190000d354783b */ /* 0x002e700000004200 */
[----:B---3--:R-:W-:Y:S01]  /*1a480*/  LDSM.16.MT88.4 R92, [R210+0x2100] ;  /* 0x00210000d25c783b */ /* 0x008fe20000004200 */
[----:B----4-:R-:W-:Y:S01]  /*1a490*/  FFMA.FTZ R88, R197, c[0x0][0x2d0], -R97 ;  /* 0x0000b400c5587a23 */ /* 0x010fe20000010861 */
[----:B------:R-:W-:Y:S02]  /*1a4a0*/  MOV R197, R229 ;  /* 0x000000e500c57202 */ /* 0x000fe40000000f00 */
[----:B------:R-:W-:Y:S01]  /*1a4b0*/  MOV R229, R206 ;  /* 0x000000ce00e57202 */ /* 0x000fe20000000f00 */
[----:B------:R3:W4:Y:S01]  /*1a4c0*/  MUFU.EX2 R156, R88 ;  /* 0x00000058009c7308 */ /* 0x0007220000000800 */
[----:B------:R-:W-:Y:S01]  /*1a4d0*/  IMAD.MOV.U32 R206, RZ, RZ, R149 ;  /* 0x000000ffffce7224 */ /* 0x000fe200078e0095 */
[-C--:B-1----:R-:W-:Y:S01]  /*1a4e0*/  HMMA.16816.F32.BF16 R52, R76, R84.reuse, R52 ;  /* 0x000000544c34723c */ /* 0x082fe20000041834 */
[----:B--2---:R-:W-:Y:S01]  /*1a4f0*/  FFMA.FTZ R69, R69, R187, R205 ;  /* 0x000000bb45457223 */ /* 0x004fe200000100cd */
[----:B------:R-:W-:Y:S01]  /*1a500*/  MOV R205, R193 ;  /* 0x000000c100cd7202 */ /* 0x000fe20000000f00 */
[----:B------:R-:W-:Y:S01]  /*1a510*/  IMAD.MOV.U32 R187, RZ, RZ, R162 ;  /* 0x000000ffffbb7224 */ /* 0x000fe200078e00a2 */
[----:B------:R-:W-:Y:S04]  /*1a520*/  MOV R193, R131 ;  /* 0x0000008300c17202 */ /* 0x000fe80000000f00 */
[C---:B------:R-:W-:Y:S01]  /*1a530*/  HMMA.16816.F32.BF16 R56, R80.reuse, R84, R56 ;  /* 0x000000545038723c */ /* 0x040fe20000041838 */
[----:B---3--:R-:W1:Y:S03]  /*1a540*/  LDSM.16.MT88.4 R88, [R209+0x2100] ;  /* 0x00210000d158783b */ /* 0x008e660000004200 */
[----:B------:R-:W-:Y:S03]  /*1a550*/  MOV R131, R106 ;  /* 0x0000006a00837202 */ /* 0x000fe60000000f00 */
[----:B------:R-:W-:Y:S01]  /*1a560*/  FFMA.FTZ R84, R194, c[0x0][0x2d0], -R97 ;  /* 0x0000b400c2547a23 */ /* 0x000fe20000010861 */
[-C--:B------:R-:W-:Y:S03]  /*1a570*/  HMMA.16816.F32.BF16 R60, R80, R86.reuse, R60 ;  /* 0x00000056503c723c */ /* 0x080fe6000004183c */
[----:B------:R2:W3:Y:S04]  /*1a580*/  MUFU.EX2 R98, R84 ;  /* 0x0000005400627308 */ /* 0x0004e80000000800 */
[--C-:B------:R-:W-:Y:S01]  /*1a590*/  FFMA.FTZ R80, R244, c[0x0][0x2d0], -R74.reuse ;  /* 0x0000b400f4507a23 */ /* 0x100fe2000001084a */
[----:B------:R-:W-:Y:S01]  /*1a5a0*/  HMMA.16816.F32.BF16 R64, R76, R86, R64 ;  /* 0x000000564c40723c */ /* 0x000fe20000041840 */
[----:B-----5:R-:W-:Y:S03]  /*1a5b0*/  F2FP.BF16.PACK_AB R82, R174, R175 ;  /* 0x000000afae52723e */ /* 0x020fe600000010ff */
[----:B----4-:R-:W-:Y:S01]  /*1a5c0*/  F2FP.BF16.PACK_AB R81, R172, R156 ;  /* 0x0000009cac51723e */ /* 0x010fe200000010ff */
        /* <DEDUP_REMOVED lines=42> */
[----:B------:R-:W-:Y:S08]  /*1a870*/  HMMA.16816.F32.BF16 R64, R76, R90, R64 ;  /* 0x0000005a4c40723c */ /* 0x000ff00000041840 */
        /* <DEDUP_REMOVED lines=16> */
[----:B------:R-:W-:Y:S02]  /*1a980*/  IMAD.MOV.U32 R203, RZ, RZ, R123 ;  /* 0x000000ffffcb7224 */ /* 0x000fe400078e007b */
[--C-:B-1----:R-:W-:Y:S07]  /*1a990*/  FFMA.FTZ R74, R198, c[0x0][0x2d0], -R97.reuse ;  /* 0x0000b400c64a7a23 */ /* 0x102fee0000010861 */
        /* <DEDUP_REMOVED lines=8> */
[----:B------:R-:W-:Y:S01]  /*1aa20*/  MUFU.EX2 R74, R74 ;  /* 0x0000004a004a7308 */ /* 0x000fe20000000800 */
[----:B------:R-:W3:Y:S09]  /*1aa30*/  LDL.LU R7, [R1+0x20] ;  /* 0x0000200001077983 */ /* 0x000ef20000300800 */
[----:B------:R-:W1:Y:S02]  /*1aa40*/  MUFU.EX2 R97, R97 ;  /* 0x0000006100617308 */ /* 0x000e640000000800 */
[----:B-1----:R-:W-:Y:S07]  /*1aa50*/  F2FP.BF16.PACK_AB R163, R97, R74 ;  /* 0x0000004a61a3723e */ /* 0x002fee00000010ff */
[C---:B------:R-:W-:Y:S08]  /*1aa60*/  HMMA.16816.F32.BF16 R108, R160.reuse, R116, R8 ;  /* 0x00000074a06c723c */ /* 0x040ff00000041808 */
[-C--:B------:R-:W-:Y:S08]  /*1aa70*/  HMMA.16816.F32.BF16 R112, R160, R118.reuse, R12 ;  /* 0x00000076a070723c */ /* 0x080ff0000004180c */
[C---:B------:R-:W-:Y:S01]  /*1aa80*/  HMMA.16816.F32.BF16 R116, R164.reuse, R118, R16 ;  /* 0x00000076a474723c */ /* 0x040fe20000041810 */
[----:B--2---:R-:W-:Y:S03]  /*1aa90*/  FFMA.FTZ R2, R2, R73, R239 ;  /* 0x0000004902027223 */ /* 0x004fe600000100ef */
[----:B------:R-:W-:Y:S01]  /*1aaa0*/  IMAD.MOV.U32 R239, RZ, RZ, R207 ;  /* 0x000000ffffef7224 */ /* 0x000fe200078e00cf */
[----:B------:R-:W-:Y:S01]  /*1aab0*/  MOV R207, R148 ;  /* 0x0000009400cf7202 */ /* 0x000fe20000000f00 */
[----:B------:R-:W-:Y:S01]  /*1aac0*/  FADD.FTZ R2, R201, R2 ;  /* 0x00000002c9027221 */ /* 0x000fe20000010000 */
[----:B------:R-:W1:Y:S01]  /*1aad0*/  LDSM.16.MT88.4 R148, [R210+0x2900] ;  /* 0x00290000d294783b */ /* 0x000e620000004200 */
[----:B---3--:R-:W-:Y:S04]  /*1aae0*/  FFMA.FTZ R8, R0, R7, R120 ;  /* 0x0000000700087223 */ /* 0x008fe80000010078 */
[----:B------:R-:W-:Y:S01]  /*1aaf0*/  FADD.FTZ R5, R234, R2 ;  /* 0x00000002ea057221 */ /* 0x000fe20000010000 */
[----:B------:R-:W-:Y:S01]  /*1ab00*/  MOV R234, R200 ;  /* 0x000000c800ea7202 */ /* 0x000fe20000000f00 */
[----:B------:R-:W-:Y:S01]  /*1ab10*/  FADD.FTZ R2, R239, R6 ;  /* 0x00000006ef027221 */ /* 0x000fe20000010000 */
[----:B------:R-:W-:Y:S01]  /*1ab20*/  MOV R200, R122 ;  /* 0x0000007a00c87202 */ /* 0x000fe20000000f00 */
        /* <DEDUP_REMOVED lines=20> */
[----:B------:R-:W-:Y:S01]  /*1ac70*/  IMAD.MOV.U32 R193, RZ, RZ, R125 ;  /* 0x000000ffffc17224 */ /* 0x000fe200078e007d */
[----:B------:R-:W-:Y:S01]  /*1ac80*/  MOV R199, R191 ;  /* 0x000000bf00c77202 */ /* 0x000fe20000000f00 */
[----:B------:R-:W-:Y:S01]  /*1ac90*/  FADD.FTZ R8, R203, R2 ;  /* 0x00000002cb087221 */ /* 0x000fe20000010000 */
[----:B------:R-:W-:Y:S01]  /*1aca0*/  MOV R191, R126 ;  /* 0x0000007e00bf7202 */ /* 0x000fe20000000f00 */
[----:B------:R-:W-:Y:S01]  /*1acb0*/  FADD.FTZ R9, R205, R0 ;  /* 0x00000000cd097221 */ /* 0x000fe20000010000 */
[C---:B------:R-:W-:Y:S01]  /*1acc0*/  HMMA.16816.F32.BF16 R124, R160.reuse, R132, R24 ;  /* 0x00000084a07c723c */ /* 0x040fe20000041818 */
[----:B------:R-:W-:Y:S01]  /*1acd0*/  FADD.FTZ R2, R139, R10 ;  /* 0x0000000a8b027221 */ /* 0x000fe20000010000 */
[----:B------:R-:W-:Y:S01]  /*1ace0*/  ISETP.GT.AND P0, PT, R227, R191, PT ;  /* 0x000000bfe300720c */ /* 0x000fe20003f04270 */
        /* <DEDUP_REMOVED lines=78> */
[----:B------:R-:W-:Y:S01]  /*1b1d0*/  IMAD.MOV.U32 R100, RZ, RZ, R72 ;  /* 0x000000ffff647224 */ /* 0x000fe200078e0048 */
[----:B------:R2:W-:Y:S01]  /*1b1e0*/  STL [R1+0x1c], R4 ;  /* 0x00001c0401007387 */ /* 0x0005e20000100800 */
[----:B------:R-:W-:Y:S05]  /*1b1f0*/  FADD.FTZ R2, R97, R2 ;  /* 0x0000000261027221 */ /* 0x000fea0000010000 */
[----:B------:R2:W-:Y:S01]  /*1b200*/  STL [R1+0x20], R2 ;  /* 0x0000200201007387 */ /* 0x0005e20000100800 */
[----:B-1----:R-:W-:Y:S04]  /*1b210*/  IADD3 R0, R227, -0x1, RZ ;  /* 0xffffffffe3007810 */ /* 0x002fe80007ffe0ff */
[----:B------:R-:W-:Y:S01]  /*1b220*/  MOV R227, R0 ;  /* 0x0000000000e37202 */ /* 0x000fe20000000f00 */
[----:B------:R-:W-:-:S05]  /*1b230*/  @P0 BRA `(.L_x_564) ;  /* 0xffff94a000000947 */ /* 0x000fca000383ffff */
.L_x_546:
[----:B------:R-:W3:Y:S04]  /*1b240*/  LDL.LU R0, [R1+0x14] ;  /* 0x0000140001007983 */ /* 0x000ee80000300800 */
[----:B-12---:R-:W2:Y:S04]  /*1b250*/  LDL.LU R4, [R1+0x18] ;  /* 0x0000180001047983 */ /* 0x006ea80000300800 */
[----:B------:R-:W4:Y:S04]  /*1b260*/  LDL.LU R8, [R1+0x1c] ;  /* 0x00001c0001087983 */ /* 0x000f280000300800 */
[----:B------:R-:W4:Y:S01]  /*1b270*/  LDL.LU R2, [R1+0x20] ;  /* 0x0000200001027983 */ /* 0x000f220000300800 */
[----:B------:R-:W-:-:S02]  /*1b280*/  MOV R20, 0xff800000 ;  /* 0xff80000000147802 */ /* 0x000fc40000000f00 */
[----:B------:R-:W-:Y:S02]  /*1b290*/  MOV R21, 0xff800000 ;  /* 0xff80000000157802 */ /* 0x000fe40000000f00 */
[----:B------:R-:W-:Y:S02]  /*1b2a0*/  MOV R22, 0xff800000 ;  /* 0xff80000000167802 */ /* 0x000fe40000000f00 */
[----:B------:R-:W-:Y:S02]  /*1b2b0*/  MOV R23, 0xff800000 ;  /* 0xff80000000177802 */ /* 0x000fe40000000f00 */
[----:B------:R-:W-:Y:S01]  /*1b2c0*/  PLOP3.LUT P4, PT, PT, PT, PT, 0x8, 0x0 ;  /* 0x000000000000781c */ /* 0x000fe20003f8e170 */
[----:B---3--:R-:W1:Y:S04]  /*1b2d0*/  SHFL.BFLY PT, R5, R0, 0x2, 0x1f ;  /* 0x0c401f0000057f89 */ /* 0x008e6800000e0000 */
[----:B--2---:R-:W2:Y:S04]  /*1b2e0*/  SHFL.BFLY PT, R9, R4, 0x2, 0x1f ;  /* 0x0c401f0004097f89 */ /* 0x004ea800000e0000 */
[----:B----4-:R-:W3:Y:S04]  /*1b2f0*/  SHFL.BFLY PT, R7, R8, 0x2, 0x1f ;  /* 0x0c401f0008077f89 */ /* 0x010ee800000e0000 */
[----:B------:R-:W4:Y:S01]  /*1b300*/  SHFL.BFLY PT, R6, R2, 0x2, 0x1f ;  /* 0x0c401f0002067f89 */ /* 0x000f2200000e0000 */
        /* <DEDUP_REMOVED lines=17> */
[----:B------:R-:W-:-:S05]  /*1b420*/  FSETP.NE.FTZ.AND P1, PT, R7, RZ, PT ;  /* 0x000000ff0700720b */ /* 0x000fca0003f35000 */
[----:B------:R-:W1:Y:S01]  /*1b430*/  @P3 MUFU.RCP R0, R5 ;  /* 0x0000000500003308 */ /* 0x000e620000001000 */
[----:B------:R-:W-:-:S07]  /*1b440*/  FSETP.NE.FTZ.AND P0, PT, R6, RZ, PT ;  /* 0x000000ff0600720b */ /* 0x000fce0003f15000 */
[----:B------:R-:W-:Y:S06]  /*1b450*/  @P2 MUFU.RCP R4, R9 ;  /* 0x0000000900042308 */ /* 0x000fec0000001000 */
[----:B------:R-:W-:Y:S01]  /*1b460*/  @P0 MOV R8, 0x3f317218 ;  /* 0x3f31721800080802 */ /* 0x000fe20000000f00 */
[C---:B-1----:R-:W-:Y:S01]  /*1b470*/  FMUL.FTZ R104, R0.reuse, R104 ;  /* 0x0000006800687220 */ /* 0x042fe20000410000 */
[----:B------:R-:W1:Y:S01]  /*1b480*/  @P1 MUFU.RCP R2, R7 ;  /* 0x0000000700021308 */ /* 0x000e620000001000 */
        /* <DEDUP_REMOVED lines=12> */
[C---:B------:R-:W-:Y:S02]  /*1b550*/  FMUL.FTZ R149, R0.reuse, R149 ;  /* 0x0000009500957220 */ /* 0x040fe40000410000 */
[C---:B------:R-:W-:Y:S01]  /*1b560*/  FMUL.FTZ R152, R0.reuse, R152 ;  /* 0x0000009800987220 */ /* 0x040fe20000410000 */
[----:B------:R-:W-:Y:S01]  /*1b570*/  @P1 MUFU.LG2 R7, R7 ;  /* 0x0000000700071308 */ /* 0x000fe20000000c00 */
[C---:B------:R-:W-:Y:S02]  /*1b580*/  FMUL.FTZ R153, R0.reuse, R153 ;  /* 0x0000009900997220 */ /* 0x040fe40000410000 */
[C---:B------:R-:W-:Y:S02]  /*1b590*/  FMUL.FTZ R164, R0.reuse, R164 ;  /* 0x000000a400a47220 */ /* 0x040fe40000410000 */
[----:B------:R-:W-:Y:S01]  /*1b5a0*/  FMUL.FTZ R165, R0, R165 ;  /* 0x000000a500a57220 */ /* 0x000fe20000410000 */
[----:B------:R-:W-:Y:S01]  /*1b5b0*/  MOV R0, RZ ;  /* 0x000000ff00007202 */ /* 0x000fe20000000f00 */
[----:B-1----:R-:W-:-:S02]  /*1b5c0*/  FMUL.FTZ R108, R2, R108 ;  /* 0x0000006c026c7220 */ /* 0x002fc40000410000 */
[C---:B------:R-:W-:Y:S02]  /*1b5d0*/  FMUL.FTZ R109, R2.reuse, R109 ;  /* 0x0000006d026d7220 */ /* 0x040fe40000410000 */
[C---:B------:R-:W-:Y:S01]  /*1b5e0*/  FMUL.FTZ R112, R2.reuse, R112 ;  /* 0x0000007002707220 */ /* 0x040fe20000410000 */
[----:B------:R-:W1:Y:S01]  /*1b5f0*/  @P0 MUFU.RCP R0, R6 ;  /* 0x0000000600000308 */ /* 0x000e620000001000 */
[C---:B------:R-:W-:Y:S02]  /*1b600*/  FMUL.FTZ R113, R2.reuse, R113 ;  /* 0x0000007102717220 */ /* 0x040fe40000410000 */
[C---:B------:R-:W-:Y:S02]  /*1b610*/  FMUL.FTZ R124, R2.reuse, R124 ;  /* 0x0000007c027c7220 */ /* 0x040fe40000410000 */
[C---:B------:R-:W-:Y:S02]  /*1b620*/  FMUL.FTZ R125, R2.reuse, R125 ;  /* 0x0000007d027d7220 */ /* 0x040fe40000410000 */
[C---:B------:R-:W-:Y:S01]  /*1b630*/  FMUL.FTZ R128, R2.reuse, R128 ;  /* 0x0000008002807220 */ /* 0x040fe20000410000 */
[----:B------:R-:W2:Y:S01]  /*1b640*/  @P0 MUFU.LG2 R6, R6 ;  /* 0x0000000600060308 */ /* 0x000ea20000000c00 */
        /* <DEDUP_REMOVED lines=8> */
[----:B------:R-:W-:Y:S01]  /*1b6d0*/  FMUL.FTZ R161, R2, R161 ;  /* 0x000000a102a17220 */ /* 0x000fe20000410000 */
[----:B------:R-:W-:Y:S01]  /*1b6e0*/  @P2 MOV R2, 0x3f317218 ;  /* 0x3f31721800022802 */ /* 0x000fe20000000f00 */
        /* <DEDUP_REMOVED lines=34> */
[----:B------:R-:W-:Y:S02]  /*1b910*/  @P2 FMUL.FTZ R5, R2, c[0x0][0x2d0] ;  /* 0x0000b40002052a20 */ /* 0x000fe40000410000 */
[----:B------:R-:W-:Y:S02]  /*1b920*/  @P3 FMUL.FTZ R10, R4, c[0x0][0x2d0] ;  /* 0x0000b400040a3a20 */ /* 0x000fe40000410000 */
[----:B------:R-:W-:-:S02]  /*1b930*/  @P1 FMUL.FTZ R2, R0, c[0x0][0x2d0] ;  /* 0x0000b40000021a20 */ /* 0x000fc40000410000 */
[----:B------:R-:W-:Y:S02]  /*1b940*/  @P3 FMUL.FTZ R11, R11, 0.69314718246459960938 ;  /* 0x3f3172180b0b3820 */ /* 0x000fe40000410000 */
[----:B------:R-:W-:Y:S02]  /*1b950*/  @P2 FMUL.FTZ R9, R9, 0.69314718246459960938 ;  /* 0x3f31721809092820 */ /* 0x000fe40000410000 */
[----:B------:R-:W-:Y:S02]  /*1b960*/  @P1 FMUL.FTZ R7, R7, 0.69314718246459960938 ;  /* 0x3f31721807071820 */ /* 0x000fe40000410000 */
[----:B--2---:R-:W-:Y:S02]  /*1b970*/  @P0 FMUL.FTZ R4, R6, 0.69314718246459960938 ;  /* 0x3f31721806040820 */ /* 0x004fe40000410000 */
[----:B------:R-:W-:Y:S02]  /*1b980*/  @P0 FMUL.FTZ R0, R8, c[0x0][0x2d0] ;  /* 0x0000b40008000a20 */ /* 0x000fe40000410000 */
[----:B------:R-:W-:-:S02]  /*1b990*/  @P3 FFMA.FTZ R20, R10, R72, R11 ;  /* 0x000000480a143223 */ /* 0x000fc4000001000b */
[----:B------:R-:W-:Y:S02]  /*1b9a0*/  @P2 FFMA.FTZ R21, R5, R71, R9 ;  /* 0x0000004705152223 */ /* 0x000fe40000010009 */
[----:B------:R-:W-:Y:S02]  /*1b9b0*/  @P1 FFMA.FTZ R22, R2, R70, R7 ;  /* 0x0000004602161223 */ /* 0x000fe40000010007 */
[----:B------:R-:W-:Y:S02]  /*1b9c0*/  @P0 FFMA.FTZ R23, R0, R3, R4 ;  /* 0x0000000300170223 */ /* 0x000fe40000010004 */
.L_x_484:
[----:B--2---:R-:W-:Y:S05]  /*1b9d0*/  @P4 BRA `(.L_x_565) ;  /* 0x0000149000004947 */ /* 0x004fea0003800000 */
[----:B------:R-:W2:Y:S01]  /*1b9e0*/  S2R R16, SR_TID.X ;  /* 0x0000000000107919 */ /* 0x000ea20000002100 */
[----:B------:R-:W-:Y:S01]  /*1b9f0*/  ULDC.64 UR4, c[0x0][0x4d0] ;  /* 0x0001340000047ab9 */ /* 0x000fe20000000a00 */
[----:B------:R-:W-:Y:S01]  /*1ba00*/  IMAD R4, RZ, RZ, -UR9 ;  /* 0x80000009ff047e24 */ /* 0x000fe2000f8e02ff */
[----:B------:R-:W-:Y:S01]  /*1ba10*/  UIMAD.WIDE.U32 UR10, UR9, UR4, URZ ;  /* 0x00000004090a72a5 */ /* 0x000fe2000f8e003f */
[----:B------:R-:W3:Y:S01]  /*1ba20*/  S2R R12, SR_CTAID.Y ;  /* 0x00000000000c7919 */ /* 0x000ee20000002600 */
[----:B------:R-:W-:Y:S01]  /*1ba30*/  USHF.R.S32.HI UR6, URZ, 0x1f, UR9 ;  /* 0x0000001f3f067899 */ /* 0x000fe20008011409 */
[----:B------:R-:W-:Y:S01]  /*1ba40*/  MOV R24, c[0x0][0x4e8] ;  /* 0x00013a0000187a02 */ /* 0x000fe20000000f00 */
[----:B------:R-:W-:Y:S01]  /*1ba50*/  BSSY B0, `(.L_x_566) ;  /* 0x00000ab000007945 */ /* 0x000fe20003800000 */
[----:B------:R-:W4:Y:S01]  /*1ba60*/  S2R R9, SR_CTAID.Z ;  /* 0x0000000000097919 */ /* 0x000f220000002700 */
[----:B------:R-:W-:Y:S01]  /*1ba70*/  IMAD.U32 R3, RZ, RZ, UR11 ;  /* 0x0000000bff037e24 */ /* 0x000fe2000f8e00ff */
[----:B------:R-:W-:Y:S01]  /*1ba80*/  UIMAD UR7, UR6, UR4, URZ ;  /* 0x00000004060772a4 */ /* 0x000fe2000f8e023f */
[----:B------:R-:W-:Y:S01]  /*1ba90*/  IMAD.U32 R2, RZ, RZ, UR10 ;  /* 0x0000000aff027e24 */ /* 0x000fe2000f8e00ff */
[----:B------:R-:W1:Y:S04]  /*1baa0*/  S2R R15, SR_CTAID.X ;  /* 0x00000000000f7919 */ /* 0x000e680000002500 */
[----:B------:R-:W-:Y:S01]  /*1bab0*/  BAR.SYNC.DEFER_BLOCKING 0x1, 0x80 ;  /* 0x0042000000007b1d */ /* 0x000fe20000010000 */
[----:B------:R-:W-:Y:S01]  /*1bac0*/  UIMAD UR5, UR9, UR5, UR7 ;  /* 0x00000005090572a4 */ /* 0x000fe2000f8e0207 */
[C---:B------:R-:W-:Y:S01]  /*1bad0*/  ISETP.NE.AND P0, PT, R24.reuse, 0x1, PT ;  /* 0x000000011800780c */ /* 0x040fe20003f05270 */
[----:B------:R-:W-:-:S02]  /*1bae0*/  IMAD R24, R24, c[0x0][0x388], RZ ;  /* 0x0000e20018187a24 */ /* 0x000fc400078e02ff */
[----:B------:R-:W-:Y:S01]  /*1baf0*/  UIADD3 UR5, UR11, UR5, URZ ;  /* 0x000000050b057290 */ /* 0x000fe2000fffe03f */
[----:B--2---:R-:W-:-:S05]  /*1bb00*/  SHF.R.S32.HI R6, RZ, 0x1f, R16 ;  /* 0x0000001fff067819 */ /* 0x004fca0000011410 */
[----:B------:R-:W-:Y:S01]  /*1bb10*/  IMAD.U32 R5, RZ, RZ, UR5 ;  /* 0x00000005ff057e24 */ /* 0x000fe2000f8e00ff */
[-C--:B------:R-:W-:Y:S01]  /*1bb20*/  LEA.HI R0, R6, R16.reuse, RZ, 0x2 ;  /* 0x0000001006007211 */ /* 0x080fe200078f10ff */
[----:B---3--:R-:W-:Y:S01]  /*1bb30*/  IMAD R12, R4, c[0x0][0x550], R12 ;  /* 0x00015400040c7a24 */ /* 0x008fe200078e020c */
        /* <DEDUP_REMOVED lines=95> */
[----:B------:R4:W2:Y:S04]  /*1c130*/  SHFL.IDX PT, R7, R0, 0x3, 0x1c1f ;  /* 0x007c1f0000077f89 */ /* 0x0008a800000e0000 */
        /* <DEDUP_REMOVED lines=12> */
[----:B------:R2:W-:Y:S01]  /*1c200*/  @!P1 ST.E [R6.64], R23 ;  /* 0x0000001706009985 */ /* 0x0005e2000c101910 */
        /* <DEDUP_REMOVED lines=47> */
.L_x_567:
[----:B-1----:R-:W-:Y:S05]  /*1c500*/  BSYNC B0 ;  /* 0x0000000000007941 */ /* 0x002fea0003800000 */
.L_x_566:
        /* <DEDUP_REMOVED lines=49> */
.L_x_569:
[----:B------:R-:W-:Y:S05]  /*1c820*/  BSYNC B0 ;  /* 0x0000000000007941 */ /* 0x000fea0003800000 */
.L_x_568:
        /* <DEDUP_REMOVED lines=49> */
.L_x_571:
[----:B------:R-:W-:Y:S05]  /*1cb40*/  BSYNC B0 ;  /* 0x0000000000007941 */ /* 0x000fea0003800000 */
.L_x_570:
        /* <DEDUP_REMOVED lines=50> */
.L_x_565:
[----:B------:R-:W2:Y:S02]  /*1ce70*/  S2R R0, SR_TID.X ;  /* 0x0000000000007919 */ /* 0x000ea40000002100 */
[----:B--2---:R-:W-:-:S13]  /*1ce80*/  ISETP.GT.AND P0, PT, R0, 0x7f, PT ;  /* 0x0000007f0000780c */ /* 0x004fda0003f04270 */
[----:B------:R-:W-:Y:S05]  /*1ce90*/  @P0 EXIT ;  /* 0x000000000000094d */ /* 0x000fea0003800000 */
[----:B------:R-:W2:Y:S01]  /*1cea0*/  S2R R8, SR_CTAID.X ;  /* 0x0000000000087919 */ /* 0x000ea20000002500 */
[----:B------:R-:W-:-:S05]  /*1ceb0*/  MOV R3, c[0x0][0x4e8] ;  /* 0x00013a0000037a02 */ /* 0x000fca0000000f00 */
[----:B------:R-:W-:Y:S01]  /*1cec0*/  IMAD R2, R3, c[0x0][0x388], RZ ;  /* 0x0000e20003027a24 */ /* 0x000fe200078e02ff */
[----:B--2---:R-:W-:-:S04]  /*1ced0*/  LEA R8, R8, R0, 0x7 ;  /* 0x0000000008087211 */ /* 0x004fc800078e38ff */
[----:B------:R-:W-:-:S13]  /*1cee0*/  ISETP.GE.AND P0, PT, R8, R2, PT ;  /* 0x000000020800720c */ /* 0x000fda0003f06270 */
[----:B------:R-:W-:Y:S05]  /*1cef0*/  @P0 EXIT ;  /* 0x000000000000094d */ /* 0x000fea0003800000 */
[----:B------:R-:W2:Y:S01]  /*1cf00*/  S2R R7, SR_CTAID.Z ;  /* 0x0000000000077919 */ /* 0x000ea20000002700 */
[----:B------:R-:W-:Y:S01]  /*1cf10*/  USHF.R.S32.HI UR6, URZ, 0x1f, UR9 ;  /* 0x0000001f3f067899 */ /* 0x000fe20008011409 */
[----:B------:R-:W-:Y:S01]  /*1cf20*/  ISETP.NE.AND P0, PT, R3, 0x1, PT ;  /* 0x000000010300780c */ /* 0x000fe20003f05270 */
[----:B------:R-:W-:Y:S01]  /*1cf30*/  ULDC.64 UR4, c[0x0][0x4d0] ;  /* 0x0001340000047ab9 */ /* 0x000fe20000000a00 */
[----:B------:R-:W3:Y:S01]  /*1cf40*/  S2R R9, SR_CTAID.Y ;  /* 0x0000000000097919 */ /* 0x000ee20000002600 */
[----:B------:R-:W-:Y:S01]  /*1cf50*/  UIMAD UR6, UR6, UR4, URZ ;  /* 0x00000004060672a4 */ /* 0x000fe2000f8e023f */
[----:B------:R-:W-:Y:S01]  /*1cf60*/  IADD3 R4, RZ, -UR9, RZ ;  /* 0x80000009ff047c10 */ /* 0x000fe2000fffe0ff */
[----:B------:R-:W-:Y:S01]  /*1cf70*/  UIMAD.WIDE.U32 UR10, UR9, UR4, URZ ;  /* 0x00000004090a72a5 */ /* 0x000fe2000f8e003f */
        /* <DEDUP_REMOVED lines=8> */
[----:B--2---:R-:W-:-:S03]  /*1d000*/  SHF.R.S32.HI R6, RZ, 0x1f, R7 ;  /* 0x0000001fff067819 */ /* 0x004fc60000011407 */
        /* <DEDUP_REMOVED lines=24> */
.L_x_572:
        /* <DEDUP_REMOVED lines=15> */
.L_x_3829:


//--------------------- .text._ZN7cutlass13device_kernelIN5flash19enable_sm80_to_sm89INS1_16FlashAttnFwdSm80INS1_25CollectiveMainloopFwdSm80ILi4ELi1ELb0EN4cute5tupleIJNS5_1CILi128EEENS7_ILi80EEENS7_ILi64EEEEEELi64ENS_10bfloat16_tEfNS_4arch4Sm80ELb0ELb1ELb1ELb1ELb1ELb0ELb1ELb1EEENS1_21CollectiveEpilogueFwdINS6_IJS8_SA_S9_EEENS6_IJNS7_ILi1EEESI_SI_EEESC_SE_Li128ELb1ELb1ELb1ELb0EEENS1_36VarlenDynamicPersistentTileSchedulerILi128ELi80ELi128ELi128ELb1ELb1ELb0ELb1ELb0ELb1EEEEEEEEEvNT_6ParamsE --------------------------
	.section	.text._ZN7cutlass13device_kernelIN5flash19enable_sm80_to_sm89INS1_16FlashAttnFwdSm80INS1_25CollectiveMainloopFwdSm80ILi4ELi1ELb0EN4cute5tupleIJNS5_1CILi128EEENS7_ILi80EEENS7_ILi64EEEEEELi64ENS_10bfloat16_tEfNS_4arch4Sm80ELb0ELb1ELb1ELb1ELb1ELb0ELb1ELb1EEENS1_21CollectiveEpilogueFwdINS6_IJS8_SA_S9_EEENS6_IJNS7_ILi1EEESI_SI_EEESC_SE_Li128ELb1ELb1ELb1ELb0EEENS1_36VarlenDynamicPersistentTileSchedulerILi128ELi80ELi128ELi128ELb1ELb1ELb0ELb1ELb0ELb1EEEEEEEEEvNT_6ParamsE,"ax",@progbits
	.sectioninfo	@"SHI_REGISTERS=255"
	.align	128
.text._ZN7cutlass13device_kernelIN5flash19enable_sm80_to_sm89INS1_16FlashAttnFwdSm80INS1_25CollectiveMainloopFwdSm80ILi4ELi1ELb0EN4cute5tupleIJNS5_1CILi128EEENS7_ILi80EEENS7_ILi64EEEEEELi64ENS_10bfloat16_tEfNS_4arch4Sm80ELb0ELb1ELb1ELb1ELb1ELb0ELb1ELb1EEENS1_21CollectiveEpilogueFwdINS6_IJS8_SA_S9_EEENS6_IJNS7_ILi1EEESI_SI_EEESC_SE_Li128ELb1ELb1ELb1ELb0EEENS1_36VarlenDynamicPersistentTileSchedulerILi128ELi80ELi128ELi128ELb1ELb1ELb0ELb1ELb0ELb1EEEEEEEEEvNT_6ParamsE:
        .type           _ZN7cutlass13device_kernelIN5flash19enable_sm80_to_sm89INS1_16FlashAttnFwdSm80INS1_25CollectiveMainloopFwdSm80ILi4ELi1ELb0EN4cute5tupleIJNS5_1CILi128EEENS7_ILi80EEENS7_ILi64EEEEEELi64ENS_10bfloat16_tEfNS_4arch4Sm80ELb0ELb1ELb1ELb1ELb1ELb0ELb1ELb1EEENS1_21CollectiveEpilogueFwdINS6_IJS8_SA_S9_EEENS6_IJNS7_ILi1EEESI_SI_EEESC_SE_Li128ELb1ELb1ELb1ELb0EEENS1_36VarlenDynamicPersistentTileSchedulerILi128ELi80ELi128ELi128ELb1ELb1ELb0ELb1ELb0ELb1EEEEEEEEEvNT_6ParamsE,@function
        .size           _ZN7cutlass13device_kernelIN5flash19enable_sm80_to_sm89INS1_16FlashAttnFwdSm80INS1_25CollectiveMainloopFwdSm80ILi4ELi1ELb0EN4cute5tupleIJNS5_1CILi128EEENS7_ILi80EEENS7_ILi64EEEEEELi64ENS_10bfloat16_tEfNS_4arch4Sm80ELb0ELb1ELb1ELb1ELb1ELb0ELb1ELb1EEENS1_21CollectiveEpilogueFwdINS6_IJS8_SA_S9_EEENS6_IJNS7_ILi1EEESI_SI_EEESC_SE_Li128ELb1ELb1ELb1ELb0EEENS1_36VarlenDynamicPersistentTileSchedulerILi128ELi80ELi128ELi128ELb1ELb1ELb0ELb1ELb0ELb1EEEEEEEEEvNT_6ParamsE,(.L_x_3830 - _ZN7cutlass13device_kernelIN5flash19enable_sm80_to_sm89INS1_16FlashAttnFwdSm80INS1_25CollectiveMainloopFwdSm80ILi4ELi1ELb0EN4cute5tupleIJNS5_1CILi128EEENS7_ILi80EEENS7_ILi64EEEEEELi64ENS_10bfloat16_tEfNS_4arch4Sm80ELb0ELb1ELb1ELb1ELb1ELb0ELb1ELb1EEENS1_21CollectiveEpilogueFwdINS6_IJS8_SA_S9_EEENS6_IJNS7_ILi1EEESI_SI_EEESC_SE_Li128ELb1ELb1ELb1ELb0EEENS1_36VarlenDynamicPersistentTileSchedulerILi128ELi80ELi128ELi128ELb1ELb1ELb0ELb1ELb0ELb1EEEEEEEEEvNT_6ParamsE)
        .other          _ZN7cutlass13device_kernelIN5flash19enable_sm80_to_sm89INS1_16FlashAttnFwdSm80INS1_25CollectiveMainloopFwdSm80ILi4ELi1ELb0EN4cute5tupleIJNS5_1CILi128EEENS7_ILi80EEENS7_ILi64EEEEEELi64ENS_10bfloat16_tEfNS_4arch4Sm80ELb0ELb1ELb1ELb1ELb1ELb0ELb1ELb1EEENS1_21CollectiveEpilogueFwdINS6_IJS8_SA_S9_EEENS6_IJNS7_ILi1EEESI_SI_EEESC_SE_Li128ELb1ELb1ELb1ELb0EEENS1_36VarlenDynamicPersistentTileSchedulerILi128ELi80ELi128ELi128ELb1ELb1ELb0ELb1ELb0ELb1EEEEEEEEEvNT_6ParamsE,@"STO_CUDA_ENTRY STV_DEFAULT"
_ZN7cutlass13device_kernelIN5flash19enable_sm80_to_sm89INS1_16FlashAttnFwdSm80INS1_25CollectiveMainloopFwdSm80ILi4ELi1ELb0EN4cute5tupleIJNS5_1CILi128EEENS7_ILi80EEENS7_ILi64EEEEEELi64ENS_10bfloat16_tEfNS_4arch4Sm80ELb0ELb1ELb1ELb1ELb1ELb0ELb1ELb1EEENS1_21CollectiveEpilogueFwdINS6_IJS8_SA_S9_EEENS6_IJNS7_ILi1EEESI_SI_EEESC_SE_Li128ELb1ELb1ELb1ELb0EEENS1_36VarlenDynamicPersistentTileSchedulerILi128ELi80ELi128ELi128ELb1ELb1ELb0ELb1ELb0ELb1EEEEEEEEEvNT_6ParamsE:
        /* <DEDUP_REMOVED lines=15> */
[----:B------:R-:W-:-:S03]  /*00f0*/  CS2R R8, SRZ ;  /* 0x0000000000087805 */ /* 0x000fc6000001ff00 */
[----:B------:R-:W-:-:S04]  /*0100*/  ISETP.NE.AND P6, PT, R13, 0x1f, PT ;  /* 0x0000001f0d00780c */ /* 0x000fc80003fc5270 */
[----:B------:R-:W-:-:S13]  /*0110*/  ISETP.GE.OR P0, PT, R13, c[0x0][0x53c], !P6 ;  /* 0x00014f000d007a0c */ /* 0x000fda0007706670 */
[----:B-1----:R-:W-:Y:S02]  /*0120*/  @!P0 IMAD.MOV.U32 R4, RZ, RZ, 0x4 ;  /* 0x00000004ff048424 */ /* 0x002fe400078e00ff */
[----:B------:R-:W-:Y:S02]  /*0130*/  @!P0 IMAD.MOV.U32 R2, RZ, RZ, 0x4 ;  /* 0x00000004ff028424 */ /* 0x000fe400078e00ff */
[----:B------:R-:W-:-:S04]  /*0140*/  @!P0 IMAD.WIDE.U32 R4, R13, R4, c[0x0][0x580] ;  /* 0x000160000d048625 */ /* 0x000fc800078e0004 */
[C---:B------:R-:W-:Y:S01]  /*0150*/  @!P0 IMAD.WIDE.U32 R2, R13.reuse, R2, c[0x0][0x578] ;  /* 0x00015e000d028625 */ /* 0x040fe200078e0002 */
[----:B------:R-:W2:Y:S04]  /*0160*/  @!P0 LDG.E R9, [R4.64] ;  /* 0x0000000604098981 */ /* 0x000ea8000c1e1900 */
[----:B------:R-:W2:Y:S01]  /*0170*/  @!P0 LDG.E R8, [R2.64] ;  /* 0x0000000602088981 */ /* 0x000ea2000c1e1900 */
[C---:B------:R-:W-:Y:S01]  /*0180*/  ISETP.NE.AND P5, PT, R13.reuse, RZ, PT ;  /* 0x000000ff0d00720c */ /* 0x040fe20003fa5270 */
[----:B------:R-:W1:Y:S01]  /*0190*/  S2UR UR4, SR_CTAID.X ;  /* 0x00000000000479c3 */ /* 0x000e620000002500 */
[C---:B------:R-:W-:Y:S01]  /*01a0*/  ISETP.GE.U32.AND P4, PT, R13.reuse, 0x2, PT ;  /* 0x000000020d00780c */ /* 0x040fe20003f86070 */
[----:B------:R-:W-:Y:S01]  /*01b0*/  IMAD.MOV.U32 R6, RZ, RZ, RZ ;  /* 0x000000ffff067224 */ /* 0x000fe200078e00ff */
        /* <DEDUP_REMOVED lines=26> */
.L_x_578:
[----:B------:R-:W-:-:S04]  /*0360*/  IADD3 R0, R6, 0x1f, RZ ;  /* 0x0000001f06007810 */ /* 0x000fc80007ffe0ff */
[----:B------:R-:W-:-:S13]  /*0370*/  ISETP.GE.AND P0, PT, R0, c[0x0][0x53c], PT ;  /* 0x00014f0000007a0c */ /* 0x000fda0003f06270 */
[----:B------:R-:W-:Y:S05]  /*0380*/  @P0 BRA `(.L_x_575) ;  /* 0x00000c4000000947 */ /* 0x000fea0003800000 */
[----:B------:R-:W-:Y:S01]  /*0390*/  MOV R6, R0 ;  /* 0x0000000000067202 */ /* 0x000fe20000000f00 */
[----:B------:R-:W-:-:S03]  /*03a0*/  CS2R R8, SRZ ;  /* 0x0000000000087805 */ /* 0x000fc6000001ff00 */
[----:B------:R-:W-:-:S04]  /*03b0*/  IADD3 R0, R13, R6, RZ ;  /* 0x000000060d007210 */ /* 0x000fc80007ffe0ff */
[----:B------:R-:W-:-:S13]  /*03c0*/  ISETP.GE.OR P0, PT, R0, c[0x0][0x53c], !P6 ;  /* 0x00014f0000007a0c */ /* 0x000fda0007706670 */
[----:B------:R-:W-:Y:S02]  /*03d0*/  @!P0 MOV R2, 0x4 ;  /* 0x0000000400028802 */ /* 0x000fe40000000f00 */
        /* <DEDUP_REMOVED lines=8> */
.L_x_805:
        /* <DEDUP_REMOVED lines=16> */
.L_x_806:
[----:B--2---:R-:W-:-:S05]  /*0560*/  IMAD R0, R0, c[0x0][0x538], RZ ;  /* 0x00014e0000007a24 */ /* 0x004fca00078e02ff */
[----:B------:R-:W-:-:S04]  /*0570*/  IADD3 R7, R0, R7, RZ ;  /* 0x0000000700077210 */ /* 0x000fc80007ffe0ff */
[----:B------:R-:W-:-:S13]  /*0580*/  ISETP.GT.AND P0, PT, R7, UR4, PT ;  /* 0x0000000407007c0c */ /* 0x000fda000bf04270 */
[----:B-1----:R-:W-:Y:S05]  /*0590*/  @!P0 BRA `(.L_x_578) ;  /* 0xfffffdc000008947 */ /* 0x002fea000383ffff */
.L_x_574:
[----:B------:R-:W-:-:S05]  /*05a0*/  IADD3 R10, -R0, R7, RZ ;  /* 0x00000007000a7210 */ /* 0x000fca0007ffe1ff */
[----:B------:R-:W-:-:S05]  /*05b0*/  IMAD R0, R4, c[0x0][0x538], R10 ;  /* 0x00014e0004007a24 */ /* 0x000fca00078e020a */
[----:B------:R-:W-:Y:S01]  /*05c0*/  ISETP.GT.AND P0, PT, R0, UR4, PT ;  /* 0x0000000400007c0c */ /* 0x000fe2000bf04270 */
[----:B------:R-:W-:-:S12]  /*05d0*/  BRA.DIV ~URZ, `(.L_x_579) ;  /* 0x0001c9b27f007947 */ /* 0x000fd8000b800000 */
[----:B------:R-:W-:-:S04]  /*05e0*/  VOTE.ANY R7, PT, !P0 ;  /* 0x0000000000077806 */ /* 0x000fc800040e0100 */
.L_x_807:
[----:B------:R-:W1:Y:S02]  /*05f0*/  POPC R0, R7 ;  /* 0x0000000700007309 */ /* 0x000e640000000000 */
[----:B-1----:R-:W-:-:S05]  /*0600*/  IADD3 R2, R0, R6, RZ ;  /* 0x0000000600027210 */ /* 0x002fca0007ffe0ff */
[----:B------:R1:W-:Y:S01]  /*0610*/  STL [R1+0x5c], R2 ;  /* 0x00005c0201007387 */ /* 0x0003e20000100800 */
[----:B------:R-:W-:Y:S05]  /*0620*/  BRA.DIV ~URZ, `(.L_x_580) ;  /* 0x0001c9b27f007947 */ /* 0x000fea000b800000 */
[----:B------:R2:W3:Y:S01]  /*0630*/  SHFL.IDX PT, R12, R9, R0, 0x1f ;  /* 0x00001f00090c7589 */ /* 0x0004e200000e0000 */
[----:B------:R-:W-:-:S03]  /*0640*/  MOV R5, RZ ;  /* 0x000000ff00057202 */ /* 0x000fc60000000f00 */
[----:B------:R2:W4:Y:S04]  /*0650*/  SHFL.IDX PT, R9, R8, R0, 0x1f ;  /* 0x00001f0008097589 */ /* 0x00052800000e0000 */
.L_x_808:
[----:B------:R-:W-:Y:S01]  /*0660*/  ISETP.NE.AND P0, PT, R7, RZ, PT ;  /* 0x000000ff0700720c */ /* 0x000fe20003f05270 */
[----:B------:R-:W-:-:S12]  /*0670*/  BSSY B0, `(.L_x_581) ;  /* 0x0000005000007945 */ /* 0x000fd80003800000 */
[----:B------:R-:W-:Y:S05]  /*0680*/  @!P0 BRA `(.L_x_582) ;  /* 0x0000003000008947 */ /* 0x000fea0003800000 */
[----:B--2---:R-:W-:Y:S01]  /*0690*/  IADD3 R0, R0, -0x1, RZ ;  /* 0xffffffff00007810 */ /* 0x004fe20007ffe0ff */
[----:B------:R-:W-:Y:S05]  /*06a0*/  BRA.DIV ~URZ, `(.L_x_583) ;  /* 0x0001ca127f007947 */ /* 0x000fea000b800000 */
[----:B------:R2:W1:Y:S02]  /*06b0*/  SHFL.IDX PT, R5, R4, R0, 0x1f ;  /* 0x00001f0004057589 */ /* 0x00046400000e0000 */
.L_x_582:
[----:B------:R-:W-:Y:S05]  /*06c0*/  BSYNC B0 ;  /* 0x0000000000007941 */ /* 0x000fea0003800000 */
.L_x_581:
[----:B-12---:R-:W-:Y:S01]  /*06d0*/  IMAD R0, R5, c[0x0][0x538], R10 ;  /* 0x00014e0005007a24 */ /* 0x006fe200078e020a */
[----:B----4-:R-:W-:Y:S01]  /*06e0*/  ISETP.NE.AND P0, PT, R9, 0x1, PT ;  /* 0x000000010900780c */ /* 0x010fe20003f05270 */
[----:B------:R-:W-:Y:S03]  /*06f0*/  BSSY B0, `(.L_x_584) ;  /* 0x0000089000007945 */ /* 0x000fe60003800000 */
[----:B------:R1:W-:Y:S01]  /*0700*/  STL [R1+0x50], R0 ;  /* 0x0000500001007387 */ /* 0x0003e20000100800 */
[----:B------:R-:W-:-:S08]  /*0710*/  IADD3 R11, -R0, UR4, RZ ;  /* 0x00000004000b7c10 */ /* 0x000fd0000fffe1ff */
[----:B------:R-:W-:Y:S05]  /*0720*/  @!P0 BRA `(.L_x_585) ;  /* 0x000003f000008947 */ /* 0x000fea0003800000 */
[-C--:B-1-3--:R-:W-:Y:S02]  /*0730*/  IABS R0, R12.reuse ;  /* 0x0000000c00007213 */ /* 0x08afe40000000000 */
[----:B------:R-:W-:-:S03]  /*0740*/  IABS R6, R12 ;  /* 0x0000000c00067213 */ /* 0x000fc60000000000 */
[----:B------:R-:W-:Y:S01]  /*0750*/  IMAD.MOV.U32 R5, RZ, RZ, R0 ;  /* 0x000000ffff057224 */ /* 0x000fe200078e0000 */
[----:B------:R-:W-:-:S03]  /*0760*/  IABS R0, R9 ;  /* 0x0000000900007213 */ /* 0x000fc60000000000 */
[----:B------:R-:W1:Y:S02]  /*0770*/  I2F.RP R2, R5 ;  /* 0x0000000500027306 */ /* 0x000e640000209400 */
[----:B------:R-:W-:Y:S01]  /*0780*/  IMAD.MOV.U32 R8, RZ, RZ, R0 ;  /* 0x000000ffff087224 */ /* 0x000fe200078e0000 */
[----:B------:R-:W-:-:S05]  /*0790*/  IABS R0, R11 ;  /* 0x0000000b00007213 */ /* 0x000fca0000000000 */
[----:B------:R-:W-:Y:S08]  /*07a0*/  I2F.RP R7, R8 ;  /* 0x0000000800077306 */ /* 0x000ff00000209400 */
[----:B-1----:R-:W1:Y:S02]  /*07b0*/  MUFU.RCP R2, R2 ;  /* 0x0000000200027308 */ /* 0x002e640000001000 */
[----:B-1----:R-:W-:-:S06]  /*07c0*/  IADD3 R2, R2, 0xffffffe, RZ ;  /* 0x0ffffffe02027810 */ /* 0x002fcc0007ffe0ff */
[----:B------:R-:W1:Y:S02]  /*07d0*/  F2I.FTZ.U32.TRUNC.NTZ R3, R2 ;  /* 0x0000000200037305 */ /* 0x000e64000021f000 */
[----:B-1----:R-:W-:-:S04]  /*07e0*/  IMAD.MOV R2, RZ, RZ, -R3 ;  /* 0x000000ffff027224 */ /* 0x002fc800078e0a03 */
[----:B------:R-:W-:Y:S02]  /*07f0*/  IMAD R4, R2, R5, RZ ;  /* 0x0000000502047224 */ /* 0x000fe400078e02ff */
[----:B------:R-:W-:-:S04]  /*0800*/  IMAD.MOV.U32 R2, RZ, RZ, RZ ;  /* 0x000000ffff027224 */ /* 0x000fc800078e00ff */
[----:B------:R-:W-:Y:S01]  /*0810*/  IMAD.HI.U32 R2, R3, R4, R2 ;  /* 0x0000000403027227 */ /* 0x000fe200078e0002 */
[----:B------:R-:W-:-:S03]  /*0820*/  MOV R3, R0 ;  /* 0x0000000000037202 */ /* 0x000fc60000000f00 */
[----:B------:R-:W-:Y:S02]  /*0830*/  IMAD.MOV R0, RZ, RZ, -R6 ;  /* 0x000000ffff007224 */ /* 0x000fe400078e0a06 */
        /* <DEDUP_REMOVED lines=28> */
[----:B------:R-:W-:-:S03]  /*0a00*/  IMAD.MOV R5, RZ, RZ, -R4 ;  /* 0x000000ffff057224 */ /* 0x000fc600078e0a04 */
        /* <DEDUP_REMOVED lines=10> */
[----:B------:R-:W-:-:S04]  /*0ab0*/  IMAD.MOV R2, RZ, RZ, -R0 ;  /* 0x000000ffff027224 */ /* 0x000fc800078e0a00 */
[C---:B------:R-:W-:Y:S01]  /*0ac0*/  IMAD R3, R9.reuse, R2, R4 ;  /* 0x0000000209037224 */ /* 0x040fe200078e0204 */
[----:B------:R-:W-:Y:S01]  /*0ad0*/  LEA R2, R9, R0, 0x18 ;  /* 0x0000000009027211 */ /* 0x000fe200078ec0ff */
[----:B------:R-:W-:-:S04]  /*0ae0*/  IMAD R0, R12, R5, R11 ;  /* 0x000000050c007224 */ /* 0x000fc800078e020b */
[----:B------:R-:W-:-:S05]  /*0af0*/  IMAD R2, R3, 0x10000, R2 ;  /* 0x0001000003027824 */ /* 0x000fca00078e0202 */
[----:B------:R1:W-:Y:S01]  /*0b00*/  STL [R1+0x58], R2 ;  /* 0x0000580201007387 */ /* 0x0003e20000100800 */
[----:B------:R-:W-:Y:S05]  /*0b10*/  BRA `(.L_x_586) ;  /* 0x0000046000007947 */ /* 0x000fea0003800000 */
.L_x_585:
[----:B------:R-:W2:Y:S01]  /*0b20*/  LDL R3, [R1+0x5c] ;  /* 0x00005c0001037983 */ /* 0x000ea20000100800 */
[----:B------:R-:W-:-:S04]  /*0b30*/  IMAD.MOV.U32 R2, RZ, RZ, 0x4 ;  /* 0x00000004ff027424 */ /* 0x000fc800078e00ff */
[----:B--2---:R-:W-:-:S05]  /*0b40*/  IMAD.WIDE R2, R3, R2, c[0x0][0x590] ;  /* 0x0001640003027625 */ /* 0x004fca00078e0202 */
[----:B------:R-:W2:Y:S02]  /*0b50*/  LDG.E R7, [R2.64] ;  /* 0x0000000602077981 */ /* 0x000ea4000c1e1900 */
[----:B--23--:R-:W-:-:S05]  /*0b60*/  IMAD R9, R7, R12, RZ ;  /* 0x0000000c07097224 */ /* 0x00cfca00078e02ff */
[-C--:B-1----:R-:W-:Y:S02]  /*0b70*/  IABS R0, R9.reuse ;  /* 0x0000000900007213 */ /* 0x082fe40000000000 */
[----:B------:R-:W-:-:S03]  /*0b80*/  IABS R8, R9 ;  /* 0x0000000900087213 */ /* 0x000fc60000000000 */
[----:B------:R-:W-:-:S04]  /*0b90*/  IMAD.MOV.U32 R6, RZ, RZ, R0 ;  /* 0x000000ffff067224 */ /* 0x000fc800078e0000 */
[----:B------:R-:W1:Y:S08]  /*0ba0*/  I2F.RP R2, R6 ;  /* 0x0000000600027306 */ /* 0x000e700000209400 */
[----:B-1----:R-:W1:Y:S02]  /*0bb0*/  MUFU.RCP R2, R2 ;  /* 0x0000000200027308 */ /* 0x002e640000001000 */
[----:B-1----:R-:W-:-:S06]  /*0bc0*/  IADD3 R2, R2, 0xffffffe, RZ ;  /* 0x0ffffffe02027810 */ /* 0x002fcc0007ffe0ff */
[----:B------:R-:W1:Y:S02]  /*0bd0*/  F2I.FTZ.U32.TRUNC.NTZ R3, R2 ;  /* 0x0000000200037305 */ /* 0x000e64000021f000 */
[----:B-1----:R-:W-:-:S04]  /*0be0*/  IMAD.MOV R0, RZ, RZ, -R3 ;  /* 0x000000ffff007224 */ /* 0x002fc800078e0a03 */
[----:B------:R-:W-:Y:S01]  /*0bf0*/  IMAD.MOV.U32 R2, RZ, RZ, R0 ;  /* 0x000000ffff027224 */ /* 0x000fe200078e0000 */
[----:B------:R-:W-:-:S03]  /*0c00*/  IABS R0, R11 ;  /* 0x0000000b00007213 */ /* 0x000fc60000000000 */
[----:B------:R-:W-:Y:S01]  /*0c10*/  IMAD R4, R2, R6, RZ ;  /* 0x0000000602047224 */ /* 0x000fe200078e02ff */
[----:B------:R-:W-:Y:S01]  /*0c20*/  MOV R5, R0 ;  /* 0x0000000000057202 */ /* 0x000fe20000000f00 */
[----:B------:R-:W-:-:S04]  /*0c30*/  IMAD.MOV.U32 R2, RZ, RZ, RZ ;  /* 0x000000ffff027224 */ /* 0x000fc800078e00ff */
[----:B------:R-:W-:-:S04]  /*0c40*/  IMAD.HI.U32 R0, R3, R4, R2 ;  /* 0x0000000403007227 */ /* 0x000fc800078e0002 */
[----:B------:R-:W-:Y:S02]  /*0c50*/  IMAD.MOV R2, RZ, RZ, -R8 ;  /* 0x000000ffff027224 */ /* 0x000fe400078e0a08 */
        /* <DEDUP_REMOVED lines=9> */
[----:B------:R-:W-:-:S04]  /*0cf0*/  @P2 IADD3 R0, R0, 0x1, RZ ;  /* 0x0000000100002810 */ /* 0x000fc80007ffe0ff */
[----:B------:R-:W-:-:S05]  /*0d00*/  MOV R4, R0 ;  /* 0x0000000000047202 */ /* 0x000fca0000000f00 */
[----:B------:R-:W-:Y:S01]  /*0d10*/  @!P1 IMAD.MOV R4, RZ, RZ, -R4 ;  /* 0x000000ffff049224 */ /* 0x000fe200078e0a04 */
[----:B------:R-:W-:-:S05]  /*0d20*/  @!P0 LOP3.LUT R4, RZ, R9, RZ, 0x33, !PT ;  /* 0x00000009ff048212 */ /* 0x000fca00078e33ff */
[----:B------:R-:W-:-:S05]  /*0d30*/  IMAD R10, R7, R4, RZ ;  /* 0x00000004070a7224 */ /* 0x000fca00078e02ff */
[----:B------:R-:W-:-:S04]  /*0d40*/  IADD3 R0, -R10, c[0x0][0x538], RZ ;  /* 0x00014e000a007a10 */ /* 0x000fc80007ffe1ff */
[----:B------:R-:W-:-:S04]  /*0d50*/  IMNMX R6, R7, R0, PT ;  /* 0x0000000007067217 */ /* 0x000fc80003800200 */
[----:B------:R-:W-:-:S05]  /*0d60*/  IABS R0, R6 ;  /* 0x0000000600007213 */ /* 0x000fca0000000000 */
[----:B------:R-:W-:-:S04]  /*0d70*/  IMAD.MOV.U32 R5, RZ, RZ, R0 ;  /* 0x000000ffff057224 */ /* 0x000fc800078e0000 */
[----:B------:R-:W1:Y:S08]  /*0d80*/  I2F.RP R2, R5 ;  /* 0x0000000500027306 */ /* 0x000e700000209400 */
[----:B-1----:R-:W1:Y:S02]  /*0d90*/  MUFU.RCP R2, R2 ;  /* 0x0000000200027308 */ /* 0x002e640000001000 */
[----:B-1----:R-:W-:-:S06]  /*0da0*/  IADD3 R2, R2, 0xffffffe, RZ ;  /* 0x0ffffffe02027810 */ /* 0x002fcc0007ffe0ff */
[----:B------:R1:W2:Y:S02]  /*0db0*/  F2I.FTZ.U32.TRUNC.NTZ R3, R2 ;  /* 0x0000000200037305 */ /* 0x0002a4000021f000 */
[----:B-1----:R-:W-:Y:S01]  /*0dc0*/  IMAD.MOV R2, RZ, RZ, -R4 ;  /* 0x000000ffff027224 */ /* 0x002fe200078e0a04 */
[----:B--2---:R-:W-:-:S03]  /*0dd0*/  IADD3 R0, RZ, -R3, RZ ;  /* 0x80000003ff007210 */ /* 0x004fc60007ffe0ff */
[----:B------:R-:W-:Y:S01]  /*0de0*/  IMAD R8, R9, R2, R11 ;  /* 0x0000000209087224 */ /* 0x000fe200078e020b */
[----:B------:R-:W-:Y:S01]  /*0df0*/  IABS R9, R6 ;  /* 0x0000000600097213 */ /* 0x000fe20000000000 */
[----:B------:R-:W-:-:S03]  /*0e00*/  IMAD.MOV.U32 R2, RZ, RZ, R0 ;  /* 0x000000ffff027224 */ /* 0x000fc600078e0000 */
[----:B------:R-:W-:Y:S01]  /*0e10*/  IABS R0, R8 ;  /* 0x0000000800007213 */ /* 0x000fe20000000000 */
[----:B------:R-:W-:Y:S02]  /*0e20*/  IMAD R7, R2, R5, RZ ;  /* 0x0000000502077224 */ /* 0x000fe400078e02ff */
[----:B------:R-:W-:Y:S02]  /*0e30*/  IMAD.MOV.U32 R2, RZ, RZ, RZ ;  /* 0x000000ffff027224 */ /* 0x000fe400078e00ff */
[----:B------:R-:W-:Y:S01]  /*0e40*/  IMAD.MOV.U32 R4, RZ, RZ, R0 ;  /* 0x000000ffff047224 */ /* 0x000fe200078e0000 */
[----:B------:R-:W-:Y:S01]  /*0e50*/  IADD3 R0, RZ, -R9, RZ ;  /* 0x80000009ff007210 */ /* 0x000fe20007ffe0ff */
[----:B------:R-:W-:-:S04]  /*0e60*/  IMAD.HI.U32 R3, R3, R7, R2 ;  /* 0x0000000703037227 */ /* 0x000fc800078e0002 */
[----:B------:R-:W-:Y:S02]  /*0e70*/  IMAD.MOV.U32 R2, RZ, RZ, R0 ;  /* 0x000000ffff027224 */ /* 0x000fe400078e0000 */
[----:B------:R-:W-:Y:S01]  /*0e80*/  IMAD.HI.U32 R0, R3, R4, RZ ;  /* 0x0000000403007227 */ /* 0x000fe200078e00ff */
[----:B------:R-:W-:-:S03]  /*0e90*/  IADD3 R3, R10, 0x1000000, R8 ;  /* 0x010000000a037810 */ /* 0x000fc60007ffe008 */
[----:B------:R-:W-:-:S05]  /*0ea0*/  IMAD R2, R0, R2, R4 ;  /* 0x0000000200027224 */ /* 0x000fca00078e0204 */
[----:B------:R-:W-:-:S13]  /*0eb0*/  ISETP.GT.U32.AND P0, PT, R5, R2, PT ;  /* 0x000000020500720c */ /* 0x000fda0003f04070 */
[----:B------:R-:W-:Y:S01]  /*0ec0*/  @!P0 IMAD.IADD R2, R2, 0x1, -R5 ;  /* 0x0000000102028824 */ /* 0x000fe200078e0a05 */
[----:B------:R-:W-:Y:S02]  /*0ed0*/  @!P0 IADD3 R0, R0, 0x1, RZ ;  /* 0x0000000100008810 */ /* 0x000fe40007ffe0ff */
[----:B------:R-:W-:Y:S02]  /*0ee0*/  ISETP.NE.AND P0, PT, R6, RZ, PT ;  /* 0x000000ff0600720c */ /* 0x000fe40003f05270 */
[----:B------:R-:W-:Y:S02]  /*0ef0*/  ISETP.GE.U32.AND P2, PT, R2, R5, PT ;  /* 0x000000050200720c */ /* 0x000fe40003f46070 */
[----:B------:R-:W-:-:S04]  /*0f00*/  LOP3.LUT R2, R8, R6, RZ, 0x3c, !PT ;  /* 0x0000000608027212 */ /* 0x000fc800078e3cff */
[----:B------:R-:W-:Y:S01]  /*0f10*/  ISETP.GE.AND P1, PT, R2, RZ, PT ;  /* 0x000000ff0200720c */ /* 0x000fe20003f26270 */
[----:B------:R-:W-:-:S06]  /*0f20*/  IMAD.MOV R2, RZ, RZ, -R6 ;  /* 0x000000ffff027224 */ /* 0x000fcc00078e0a06 */
[----:B------:R-:W-:-:S06]  /*0f30*/  @P2 IADD3 R0, R0, 0x1, RZ ;  /* 0x0000000100002810 */ /* 0x000fcc0007ffe0ff */
[----:B------:R-:W-:Y:S02]  /*0f40*/  @!P1 IADD3 R0, -R0, RZ, RZ ;  /* 0x000000ff00009210 */ /* 0x000fe40007ffe1ff */
[----:B------:R-:W-:-:S05]  /*0f50*/  @!P0 LOP3.LUT R0, RZ, R6, RZ, 0x33, !PT ;  /* 0x00000006ff008212 */ /* 0x000fca00078e33ff */
[----:B------:R-:W-:-:S05]  /*0f60*/  IMAD R2, R0, R2, R3 ;  /* 0x0000000200027224 */ /* 0x000fca00078e0203 */
[----:B------:R1:W-:Y:S02]  /*0f70*/  STL [R1+0x58], R2 ;  /* 0x0000580201007387 */ /* 0x0003e40000100800 */
.L_x_586:
[----:B------:R-:W-:Y:S05]  /*0f80*/  BSYNC B0 ;  /* 0x0000000000007941 */ /* 0x000fea0003800000 */
.L_x_584:
[----:B------:R-:W-:-:S04]  /*0f90*/  LOP3.LUT R0, RZ, R0, RZ, 0x33, !PT ;  /* 0x00000000ff007212 */ /* 0x000fc800078e33ff */
[----:B------:R-:W-:-:S05]  /*0fa0*/  IADD3 R0, R0, R12, RZ ;  /* 0x0000000c00007210 */ /* 0x000fca0007ffe0ff */
[----:B------:R2:W-:Y:S01]  /*0fb0*/  STL [R1+0x54], R0 ;  /* 0x0000540001007387 */ /* 0x0005e20000100800 */
[----:B------:R-:W-:Y:S05]  /*0fc0*/  BRA `(.L_x_587) ;  /* 0x0000006000007947 */ /* 0x000fea0003800000 */
.L_x_575:
[----:B------:R-:W-:Y:S01]  /*0fd0*/  MOV R0, UR4 ;  /* 0x0000000400007c02 */ /* 0x000fe20008000f00 */
[----:B------:R-:W-:Y:S04]  /*0fe0*/  STL [R1+0x54], RZ ;  /* 0x000054ff01007387 */ /* 0x000fe80000100800 */
[----:B------:R-:W-:Y:S04]  /*0ff0*/  STL [R1+0x58], RZ ;  /* 0x000058ff01007387 */ /* 0x000fe80000100800 */
[----:B------:R1:W-:Y:S02]  /*1000*/  STL [R1+0x50], R0 ;  /* 0x0000500001007387 */ /* 0x0003e40000100800 */
[----:B-1----:R-:W-:-:S05]  /*1010*/  MOV R0, c[0x0][0x53c] ;  /* 0x00014f0000007a02 */ /* 0x002fca0000000f00 */
[----:B------:R1:W-:Y:S02]  /*1020*/  STL [R1+0x5c], R0 ;  /* 0x00005c0001007387 */ /* 0x0003e40000100800 */
.L_x_587:
[----:B------:R-:W3:Y:S04]  /*1030*/  LDL R4, [R1+0x50] ;  /* 0x0000500001047983 */ /* 0x000ee80000100800 */
[----:B------:R-:W3:Y:S04]  /*1040*/  LDL R5, [R1+0x54] ;  /* 0x0000540001057983 */ /* 0x000ee80000100800 */
[----:B------:R-:W3:Y:S04]  /*1050*/  LDL R6, [R1+0x58] ;  /* 0x0000580001067983 */ /* 0x000ee80000100800 */
[----:B------:R-:W3:Y:S01]  /*1060*/  LDL R7, [R1+0x5c] ;  /* 0x00005c0001077983 */ /* 0x000ee20000100800 */
[----:B------:R-:W-:Y:S01]  /*1070*/  ISETP.NE.AND P0, PT, R13, RZ, PT ;  /* 0x000000ff0d00720c */ /* 0x000fe20003f05270 */
[----:B------:R-:W-:-:S12]  /*1080*/  WARPSYNC 0xffffffff ;  /* 0xffffffff00007948 */ /* 0x000fd80003800000 */
[----:B---3--:R3:W-:Y:S04]  /*1090*/  @!P0 STS.128 [0x9100], R4 ;  /* 0x00910004ff008388 */ /* 0x0087e80000000c00 */
[----:B------:R-:W-:Y:S06]  /*10a0*/  BAR.ARV 0x5, 0x80 ;  /* 0x0142000000007b1d */ /* 0x000fec0000002000 */
.L_x_573:
[----:B-12---:R-:W2:Y:S02]  /*10b0*/  LDL R0, [R1+0x5c] ;  /* 0x00005c0001007983 */ /* 0x006ea40000100800 */
[----:B--2---:R-:W-:-:S13]  /*10c0*/  ISETP.GE.AND P0, PT, R0, c[0x0][0x53c], PT ;  /* 0x00014f0000007a0c */ /* 0x004fda0003f06270 */
[----:B------:R-:W-:Y:S05]  /*10d0*/  @P0 EXIT ;  /* 0x000000000000094d */ /* 0x000fea0003800000 */
[----:B------:R-:W1:Y:S01]  /*10e0*/  S2R R18, SR_TID.X ;  /* 0x0000000000127919 */ /* 0x000e620000002100 */
[----:B------:R-:W-:Y:S02]  /*10f0*/  ULDC UR4, c[0x0][0x2ac] ;  /* 0x0000ab0000047ab9 */ /* 0x000fe40000000800 */
[----:B------:R-:W-:Y:S02]  /*1100*/  ULDC UR5, c[0x0][0x1d0] ;  /* 0x0000740000057ab9 */ /* 0x000fe40000000800 */
[----:B------:R-:W-:Y:S01]  /*1110*/  UIMAD UR5, UR4, UR5, URZ ;  /* 0x00000005040572a4 */ /* 0x000fe2000f8e023f */
[----:B-1----:R-:W-:-:S04]  /*1120*/  SHF.R.S32.HI R12, RZ, 0x1f, R18 ;  /* 0x0000001fff0c7819 */ /* 0x002fc80000011412 */
[CC--:B------:R-:W-:Y:S02]  /*1130*/  LEA.HI R3, R12.reuse, R18.reuse, RZ, 0x4 ;  /* 0x000000120c037211 */ /* 0x0c0fe400078f20ff */
[CC--:B------:R-:W-:Y:S02]  /*1140*/  LEA.HI R9, R12.reuse, R18.reuse, RZ, 0x2 ;  /* 0x000000120c097211 */ /* 0x0c0fe400078f10ff */
[----:B------:R-:W-:Y:S02]  /*1150*/  LEA.HI R14, R12, R18, RZ, 0x3 ;  /* 0x000000120c0e7211 */ /* 0x000fe400078f18ff */
[----:B------:R-:W-:Y:S02]  /*1160*/  LOP3.LUT R0, R3, 0xfffffff0, RZ, 0xc0, !PT ;  /* 0xfffffff003007812 */ /* 0x000fe400078ec0ff */
[--C-:B------:R-:W-:Y:S02]  /*1170*/  SHF.R.S32.HI R11, RZ, 0x2, R9.reuse ;  /* 0x00000002ff0b7819 */ /* 0x100fe40000011409 */
[----:B------:R-:W-:Y:S01]  /*1180*/  SHF.R.S32.HI R2, RZ, 0x1f, R9 ;  /* 0x0000001fff027819 */ /* 0x000fe20000011409 */
[----:B------:R-:W-:Y:S01]  /*1190*/  IMAD.IADD R0, R18, 0x1, -R0 ;  /* 0x0000000112007824 */ /* 0x000fe200078e0a00 */
[----:B---3--:R-:W-:-:S02]  /*11a0*/  LOP3.LUT R7, R14, 0xfffffff8, RZ, 0xc0, !PT ;  /* 0xfffffff80e077812 */ /* 0x008fc400078ec0ff */
[----:B------:R-:W-:Y:S02]  /*11b0*/  SHF.R.S32.HI R20, RZ, 0x3, R14 ;  /* 0x00000003ff147819 */ /* 0x000fe4000001140e */
[----:B------:R-:W-:Y:S01]  /*11c0*/  SHF.R.S32.HI R6, RZ, 0x4, R3 ;  /* 0x00000004ff067819 */ /* 0x000fe20000011403 */
[----:B------:R-:W-:Y:S01]  /*11d0*/  IMAD.IADD R10, R18, 0x1, -R7 ;  /* 0x00000001120a7824 */ /* 0x000fe200078e0a07 */
[----:B------:R-:W-:Y:S01]  /*11e0*/  LEA.HI R2, R2, R11, RZ, 0x3 ;  /* 0x0000000b02027211 */ /* 0x000fe200078f18ff */
[----:B------:R-:W-:Y:S01]  /*11f0*/  IMAD.SHL.U32 R5, R20, 0x40, RZ ;  /* 0x0000004014057824 */ /* 0x000fe200078e00ff */
[----:B------:R-:W-:Y:S01]  /*1200*/  LEA.HI R4, R3, R6, RZ, 0x1 ;  /* 0x0000000603047211 */ /* 0x000fe200078f08ff */
[----:B------:R-:W-:Y:S01]  /*1210*/  IMAD.SHL.U32 R201, R10, 0x8, RZ ;  /* 0x000000080ac97824 */ /* 0x000fe200078e00ff */
[----:B------:R-:W-:Y:S02]  /*1220*/  LOP3.LUT R3, R2, 0xfffffff8, RZ, 0xc0, !PT ;  /* 0xfffffff802037812 */ /* 0x000fe400078ec0ff */
[----:B------:R-:W-:-:S02]  /*1230*/  SHF.R.S32.HI R7, RZ, 0x1f, R0 ;  /* 0x0000001fff077819 */ /* 0x000fc40000011400 */
[----:B------:R-:W-:Y:S01]  /*1240*/  LOP3.LUT R2, R5, 0x1c0, RZ, 0xc0, !PT ;  /* 0x000001c005027812 */ /* 0x000fe200078ec0ff */
[----:B------:R-:W-:Y:S01]  /*1250*/  IMAD.IADD R11, R11, 0x1, -R3 ;  /* 0x000000010b0b7824 */ /* 0x000fe200078e0a03 */
[----:B------:R-:W-:Y:S02]  /*1260*/  LEA.HI R15, R7, R0, RZ, 0x3 ;  /* 0x00000000070f7211 */ /* 0x000fe400078f18ff */
[----:B------:R-:W-:Y:S02]  /*1270*/  LOP3.LUT R7, R2, 0x38, R201, 0xf8, !PT ;  /* 0x0000003802077812 */ /* 0x000fe400078ef8c9 */
[----:B------:R-:W-:Y:S02]  /*1280*/  SHF.R.U32.HI R3, RZ, 0x3, R2 ;  /* 0x00000003ff037819 */ /* 0x000fe40000011602 */
[----:B------:R-:W-:Y:S02]  /*1290*/  LOP3.LUT R5, R15, 0xfffffff8, RZ, 0xc0, !PT ;  /* 0xfffffff80f057812 */ /* 0x000fe400078ec0ff */
[----:B------:R-:W-:-:S02]  /*12a0*/  LOP3.LUT R2, R11, 0x1, RZ, 0xc0, !PT ;  /* 0x000000010b027812 */ /* 0x000fc400078ec0ff */
[----:B------:R-:W-:Y:S01]  /*12b0*/  LOP3.LUT R17, R7, R3, RZ, 0x3c, !PT ;  /* 0x0000000307117212 */ /* 0x000fe200078e3cff */
[----:B------:R-:W-:Y:S01]  /*12c0*/  IMAD.IADD R8, R0, 0x1, -R5 ;  /* 0x0000000100087824 */ /* 0x000fe200078e0a05 */
[----:B------:R-:W-:Y:S02]  /*12d0*/  LEA.HI R3, R12, R18, RZ, 0x5 ;  /* 0x000000120c037211 */ /* 0x000fe400078f28ff */
[----:B------:R-:W-:Y:S02]  /*12e0*/  ISETP.NE.U32.AND P0, PT, R2, 0x1, PT ;  /* 0x000000010200780c */ /* 0x000fe40003f05070 */
[----:B------:R-:W-:Y:S02]  /*12f0*/  LOP3.LUT R4, R4, 0xfffffffe, RZ, 0xc0, !PT ;  /* 0xfffffffe04047812 */ /* 0x000fe400078ec0ff */
[----:B------:R-:W-:Y:S02]  /*1300*/  LOP3.LUT R2, R9, 0xfffffffc, RZ, 0xc0, !PT ;  /* 0xfffffffc09027812 */ /* 0x000fe400078ec0ff */
[--C-:B------:R-:W-:Y:S01]  /*1310*/  SHF.R.S32.HI R7, RZ, 0x5, R3.reuse ;  /* 0x00000005ff077819 */ /* 0x100fe20000011403 */
[----:B------:R-:W-:Y:S01]  /*1320*/  IMAD.IADD R16, R6, 0x1, -R4 ;  /* 0x0000000106107824 */ /* 0x000fe200078e0a04 */
[----:B------:R-:W-:Y:S01]  /*1330*/  SHF.R.S32.HI R0, RZ, 0x1f, R3 ;  /* 0x0000001fff007819 */ /* 0x000fe20000011403 */
[----:B------:R-:W-:Y:S01]  /*1340*/  IMAD.IADD R9, R18, 0x1, -R2 ;  /* 0x0000000112097824 */ /* 0x000fe200078e0a02 */
[----:B------:R-:W-:-:S02]  /*1350*/  LOP3.LUT R3, R3, 0xffffffe0, RZ, 0xc0, !PT ;  /* 0xffffffe003037812 */ /* 0x000fc400078ec0ff */
[----:B------:R-:W-:Y:S02]  /*1360*/  LEA.HI R4, R12, R18, RZ, 0x6 ;  /* 0x000000120c047211 */ /* 0x000fe400078f30ff */
[----:B------:R-:W-:Y:S01]  /*1370*/  LEA.HI R2, R0, R7, RZ, 0x2 ;  /* 0x0000000700027211 */ /* 0x000fe200078f10ff */
[----:B------:R-:W-:Y:S01]  /*1380*/  IMAD.IADD R19, R18, 0x1, -R3 ;  /* 0x0000000112137824 */ /* 0x000fe200078e0a03 */
[----:B------:R-:W-:Y:S01]  /*1390*/  LEA.HI R0, R9, R9, RZ, 0x1 ;  /* 0x0000000909007211 */ /* 0x000fe200078f08ff */
[----:B------:R-:W-:Y:S01]  /*13a0*/  IMAD.SHL.U32 R3, R10, 0x40, RZ ;  /* 0x000000400a037824 */ /* 0x000fe200078e00ff */
[----:B------:R-:W-:Y:S01]  /*13b0*/  R2P PR, R11, 0x6 ;  /* 0x000000060b007804 */ /* 0x000fe20000000000 */
[----:B------:R-:W-:Y:S01]  /*13c0*/  IMAD.SHL.U32 R13, R4, 0x8, RZ ;  /* 0x00000008040d7824 */ /* 0x000fe200078e00ff */
[----:B------:R-:W-:Y:S02]  /*13d0*/  LOP3.LUT R4, R2, 0xffffffc, RZ, 0xc0, !PT ;  /* 0x0ffffffc02047812 */ /* 0x000fe400078ec0ff */
[----:B------:R-:W-:-:S02]  /*13e0*/  LOP3.LUT R2, R3, 0x1c0, RZ, 0xc0, !PT ;  /* 0x000001c003027812 */ /* 0x000fc400078ec0ff */
[C---:B------:R-:W-:Y:S01]  /*13f0*/  LOP3.LUT R3, R0.reuse, 0x1ffffffe, RZ, 0xc0, !PT ;  /* 0x1ffffffe00037812 */ /* 0x040fe200078ec0ff */
[----:B------:R-:W-:Y:S01]  /*1400*/  IMAD.SHL.U32 R0, R0, 0x20, RZ ;  /* 0x0000002000007824 */ /* 0x000fe200078e00ff */
[----:B------:R-:W-:Y:S01]  /*1410*/  SHF.R.S32.HI R12, RZ, 0x1f, R19 ;  /* 0x0000001fff0c7819 */ /* 0x000fe20000011413 */
[----:B------:R-:W-:Y:S01]  /*1420*/  IMAD.IADD R5, R7, 0x1, -R4 ;  /* 0x0000000107057824 */ /* 0x000fe200078e0a04 */
[----:B------:R-:W-:Y:S01]  /*1430*/  LOP3.LUT R6, R2, 0x8, R14, 0xf8, !PT ;  /* 0x0000000802067812 */ /* 0x000fe200078ef80e */
[----:B------:R-:W-:Y:S01]  /*1440*/  IMAD.IADD R3, R9, 0x1, -R3 ;  /* 0x0000000109037824 */ /* 0x000fe200078e0a03 */
[----:B------:R-:W-:Y:S02]  /*1450*/  LEA.HI R12, R12, R19, RZ, 0x2 ;  /* 0x000000130c0c7211 */ /* 0x000fe400078f10ff */
[----:B------:R-:W-:Y:S02]  /*1460*/  LOP3.LUT R0, R0, 0xffffffc0, RZ, 0xc0, !PT ;  /* 0xffffffc000007812 */ /* 0x000fe400078ec0ff */
[----:B------:R-:W-:-:S02]  /*1470*/  SHF.R.U32.HI R4, RZ, 0x3, R2 ;  /* 0x00000003ff047819 */ /* 0x000fc40000011602 */
[----:B------:R-:W-:Y:S02]  /*1480*/  SHF.R.S32.HI R2, RZ, 0x2, R12 ;  /* 0x00000002ff027819 */ /* 0x000fe4000001140c */
[----:B------:R-:W-:Y:S01]  /*1490*/  LOP3.LUT R17, R17, 0x7ffffe00, R13, 0xf8, !PT ;  /* 0x7ffffe0011117812 */ /* 0x000fe200078ef80d */
[----:B------:R-:W-:Y:S01]  /*14a0*/  IMAD R13, R3, 0x8, R0 ;  /* 0x00000008030d7824 */ /* 0x000fe200078e0200 */
[----:B------:R-:W-:Y:S01]  /*14b0*/  LOP3.LUT R14, R6, R4, RZ, 0x3c, !PT ;  /* 0x00000004060e7212 */ /* 0x000fe200078e3cff */
[C---:B------:R-:W-:Y:S01]  /*14c0*/  IMAD.SHL.U32 R0, R8.reuse, 0x40, RZ ;  /* 0x0000004008007824 */ /* 0x040fe200078e00ff */
[C---:B------:R-:W-:Y:S01]  /*14d0*/  LOP3.LUT P6, RZ, R8.reuse, 0x2, RZ, 0xc0, !PT ;  /* 0x0000000208ff7812 */ /* 0x040fe200078cc0ff */
        /* <DEDUP_REMOVED lines=8> */
[----:B------:R-:W-:Y:S01]  /*1560*/  STL [R1+0xc8], R18 ;  /* 0x0000c81201007387 */ /* 0x000fe20000100800 */
[----:B------:R-:W-:Y:S01]  /*1570*/  LOP3.LUT R2, R0, 0x8, R3, 0xf8, !PT ;  /* 0x0000000800027812 */ /* 0x000fe200078ef803 */
[----:B------:R-:W-:Y:S01]  /*1580*/  IMAD.SHL.U32 R3, R15, 0x40, RZ ;  /* 0x000000400f037824 */ /* 0x000fe200078e00ff */
[----:B------:R-:W-:Y:S01]  /*1590*/  SHF.R.U32.HI R0, RZ, 0x3, R0 ;  /* 0x00000003ff007819 */ /* 0x000fe20000011600 */
[--C-:B------:R-:W-:Y:S01]  /*15a0*/  IMAD R6, R9, 0x2, R5.reuse ;  /* 0x0000000209067824 */ /* 0x100fe200078e0205 */
[----:B------:R-:W-:Y:S01]  /*15b0*/  LEA.HI R4, R4, R4, RZ, 0x1d ;  /* 0x0000000404047211 */ /* 0x000fe200078fe8ff */
[----:B------:R-:W-:Y:S01]  /*15c0*/  IMAD.MOV.U32 R9, RZ, RZ, 0x20 ;  /* 0x00000020ff097424 */ /* 0x000fe200078e00ff */
[----:B------:R-:W-:Y:S01]  /*15d0*/  LOP3.LUT R2, R2, R0, RZ, 0x3c, !PT ;  /* 0x0000000002027212 */ /* 0x000fe200078e3cff */
[----:B------:R-:W-:Y:S01]  /*15e0*/  IMAD R0, R16, 0x200, R14 ;  /* 0x0000020010007824 */ /* 0x000fe200078e020e */
[----:B------:R-:W-:Y:S01]  /*15f0*/  LOP3.LUT R3, R3, 0xfffffe00, RZ, 0xc0, !PT ;  /* 0xfffffe0003037812 */ /* 0x000fe200078ec0ff */
[----:B------:R-:W-:Y:S01]  /*1600*/  IMAD.IADD R8, R6, 0x1, R4 ;  /* 0x0000000106087824 */ /* 0x000fe200078e0204 */
[C---:B------:R-:W-:Y:S01]  /*1610*/  LOP3.LUT P4, RZ, R10.reuse, 0x2, RZ, 0xc0, !PT ;  /* 0x000000020aff7812 */ /* 0x040fe2000788c0ff */
[----:B------:R-:W-:Y:S01]  /*1620*/  IMAD R6, R10, 0x10, R20 ;  /* 0x000000100a067824 */ /* 0x000fe200078e0214 */
[CC--:B------:R-:W-:Y:S01]  /*1630*/  IADD3 R4, R2.reuse, R3.reuse, R5 ;  /* 0x0000000302047210 */ /* 0x0c0fe20007ffe005 */
[----:B------:R-:W-:Y:S01]  /*1640*/  IMAD.MOV.U32 R11, RZ, RZ, 0x40 ;  /* 0x00000040ff0b7424 */ /* 0x000fe200078e00ff */
[----:B------:R-:W-:Y:S01]  /*1650*/  LOP3.LUT R5, R2, R3, RZ, 0xfc, !PT ;  /* 0x0000000302057212 */ /* 0x000fe200078efcff */
[----:B------:R-:W-:Y:S01]  /*1660*/  IMAD.MOV.U32 R7, RZ, RZ, -0x10 ;  /* 0xfffffff0ff077424 */ /* 0x000fe200078e00ff */
[----:B------:R-:W-:Y:S01]  /*1670*/  LOP3.LUT R3, R12, 0x7ffffffc, RZ, 0xc0, !PT ;  /* 0x7ffffffc0c037812 */ /* 0x000fe200078ec0ff */
[----:B------:R1:W-:Y:S01]  /*1680*/  STL [R1+0x18], R6 ;  /* 0x0000180601007387 */ /* 0x0003e20000100800 */
[----:B------:R-:W-:Y:S01]  /*1690*/  SHF.R.S32.HI R10, RZ, 0x1f, R201 ;  /* 0x0000001fff0a7819 */ /* 0x000fe200000114c9 */
[----:B------:R-:W-:Y:S01]  /*16a0*/  IMAD.IADD R12, R18, 0x1, R13 ;  /* 0x00000001120c7824 */ /* 0x000fe200078e020d */
[----:B------:R-:W-:Y:S01]  /*16b0*/  LEA R184, R0, 0x2900, 0x1 ;  /* 0x0000290000b87811 */ /* 0x000fe200078e08ff */
[----:B------:R-:W-:Y:S01]  /*16c0*/  IMAD.IADD R3, R19, 0x1, -R3 ;  /* 0x0000000113037824 */ /* 0x000fe200078e0a03 */
[----:B------:R-:W-:Y:S01]  /*16d0*/  SEL R0, R9, 0xffffffe0, !P6 ;  /* 0xffffffe009007807 */ /* 0x000fe20007000000 */
[----:B------:R-:W-:Y:S01]  /*16e0*/  IMAD.SHL.U32 R203, R17, 0x2, RZ ;  /* 0x0000000211cb7824 */ /* 0x000fe200078e00ff */
[----:B------:R2:W-:Y:S01]  /*16f0*/  STL [R1+0x4c], R12 ;  /* 0x00004c0c01007387 */ /* 0x0005e20000100800 */
[----:B------:R-:W-:Y:S01]  /*1700*/  IMAD.SHL.U32 R10, R3, 0x2, RZ ;  /* 0x00000002030a7824 */ /* 0x000fe200078e00ff */
[----:B------:R-:W-:-:S02]  /*1710*/  SEL R2, R11, 0xffffffc0, !P3 ;  /* 0xffffffc00b027807 */ /* 0x000fc40005800000 */
[----:B------:R-:W-:Y:S02]  /*1720*/  SEL R3, R11, 0xffffffc0, !P5 ;  /* 0xffffffc00b037807 */ /* 0x000fe40006800000 */
[C---:B------:R-:W-:Y:S01]  /*1730*/  IADD3 R16, R10.reuse, 0x8, RZ ;  /* 0x000000080a107810 */ /* 0x040fe20007ffe0ff */
[----:B------:R-:W-:Y:S01]  /*1740*/  STL [R1], R10 ;  /* 0x0000000a01007387 */ /* 0x000fe20000100800 */
[----:B------:R-:W-:Y:S01]  /*1750*/  IADD3 R15, R10, 0x10, RZ ;  /* 0x000000100a0f7810 */ /* 0x000fe20007ffe0ff */
[----:B------:R-:W-:Y:S01]  /*1760*/  IMAD.IADD R190, R184, 0x1, R2 ;  /* 0x00000001b8be7824 */ /* 0x000fe200078e0202 */
[C---:B------:R-:W-:Y:S02]  /*1770*/  IADD3 R14, R10.reuse, 0x18, RZ ;  /* 0x000000180a0e7810 */ /* 0x040fe40007ffe0ff */
[C---:B------:R-:W-:Y:S02]  /*1780*/  IADD3 R13, R10.reuse, 0x20, RZ ;  /* 0x000000200a0d7810 */ /* 0x040fe40007ffe0ff */
[----:B------:R-:W-:-:S02]  /*1790*/  IADD3 R11, R10, 0x30, RZ ;  /* 0x000000300a0b7810 */ /* 0x000fc40007ffe0ff */
[----:B------:R-:W-:Y:S02]  /*17a0*/  SEL R7, R7, 0x10, !P0 ;  /* 0x0000001007077807 */ /* 0x000fe40004000000 */
[----:B-1----:R-:W-:Y:S02]  /*17b0*/  SEL R6, R9, 0xffffffe0, !P1 ;  /* 0xffffffe009067807 */ /* 0x002fe40004800000 */
[----:B------:R-:W-:Y:S02]  /*17c0*/  SHF.R.S32.HI R9, RZ, 0x1f, R10 ;  /* 0x0000001fff097819 */ /* 0x000fe4000001140a */
[C---:B------:R-:W-:Y:S02]  /*17d0*/  IADD3 R195, R184.reuse, 0x20, RZ ;  /* 0x00000020b8c37810 */ /* 0x040fe40007ffe0ff */
[----:B------:R-:W-:Y:S01]  /*17e0*/  @P4 IADD3 R195, R184, -0x20, RZ ;  /* 0xffffffe0b8c34810 */ /* 0x000fe20007ffe0ff */
[----:B------:R1:W-:Y:S01]  /*17f0*/  STL [R1+0xb8], R9 ;  /* 0x0000b80901007387 */ /* 0x0003e20000100800 */
[----:B--2---:R-:W-:-:S02]  /*1800*/  IADD3 R12, R10, 0x28, RZ ;  /* 0x000000280a0c7810 */ /* 0x004fc40007ffe0ff */
[----:B------:R-:W-:Y:S01]  /*1810*/  LEA R191, R4, 0x5100, 0x1 ;  /* 0x0000510004bf7811 */ /* 0x000fe200078e08ff */
[----:B------:R-:W-:Y:S01]  /*1820*/  STL [R1+0x78], R16 ;  /* 0x0000781001007387 */ /* 0x000fe20000100800 */
[----:B------:R-:W-:Y:S01]  /*1830*/  IMAD.IADD R187, R2, 0x1, R195 ;  /* 0x0000000102bb7824 */ /* 0x000fe200078e02c3 */
[----:B------:R-:W-:Y:S02]  /*1840*/  LEA R185, R5, 0x100, 0x1 ;  /* 0x0000010005b97811 */ /* 0x000fe400078e08ff */
[----:B------:R2:W-:Y:S01]  /*1850*/  STL [R1+0x74], R15 ;  /* 0x0000740f01007387 */ /* 0x0005e20000100800 */
[----:B------:R-:W-:Y:S01]  /*1860*/  IMAD.IADD R192, R191, 0x1, R3 ;  /* 0x00000001bfc07824 */ /* 0x000fe200078e0203 */
[----:B------:R-:W-:Y:S01]  /*1870*/  IADD3 R199, R195, 0x800, RZ ;  /* 0x00000800c3c77810 */ /* 0x000fe20007ffe0ff */
[--C-:B------:R-:W-:Y:S01]  /*1880*/  IMAD.IADD R186, R3, 0x1, R185.reuse ;  /* 0x0000000103ba7824 */ /* 0x100fe200078e02b9 */
[----:B------:R3:W-:Y:S01]  /*1890*/  STL [R1+0x70], R14 ;  /* 0x0000700e01007387 */ /* 0x0007e20000100800 */
[----:B------:R-:W-:Y:S01]  /*18a0*/  IADD3 R198, R195, 0x1000, RZ ;  /* 0x00001000c3c67810 */ /* 0x000fe20007ffe0ff */
[----:B------:R-:W-:Y:S01]  /*18b0*/  IMAD.IADD R194, R191, 0x1, R0 ;  /* 0x00000001bfc27824 */ /* 0x000fe200078e0200 */
[C---:B------:R-:W-:Y:S01]  /*18c0*/  IADD3 R197, R195.reuse, 0x1800, RZ ;  /* 0x00001800c3c57810 */ /* 0x040fe20007ffe0ff */
[----:B------:R-:W-:Y:S01]  /*18d0*/  STL [R1+0x6c], R13 ;  /* 0x00006c0d01007387 */ /* 0x000fe20000100800 */
[----:B------:R-:W-:Y:S01]  /*18e0*/  IADD3 R196, R195, 0x2000, RZ ;  /* 0x00002000c3c47810 */ /* 0x000fe20007ffe0ff */
[----:B------:R-:W-:-:S02]  /*18f0*/  IMAD.IADD R189, R0, 0x1, R185 ;  /* 0x0000000100bd7824 */ /* 0x000fc400078e02b9 */
[----:B------:R4:W-:Y:S01]  /*1900*/  STL [R1+0x68], R12 ;  /* 0x0000680c01007387 */ /* 0x0009e20000100800 */
[C---:B------:R-:W-:Y:S02]  /*1910*/  IMAD.IADD R193, R0.reuse, 0x1, R192 ;  /* 0x0000000100c17824 */ /* 0x040fe400078e02c0 */
[----:B------:R-:W-:Y:S01]  /*1920*/  IMAD.IADD R188, R0, 0x1, R186 ;  /* 0x0000000100bc7824 */ /* 0x000fe200078e02ba */
[----:B------:R5:W-:Y:S01]  /*1930*/  STL [R1+0x64], R11 ;  /* 0x0000640b01007387 */ /* 0x000be20000100800 */
[----:B-1----:R-:W-:Y:S02]  /*1940*/  IADD3 R9, R10, 0x38, RZ ;  /* 0x000000380a097810 */ /* 0x002fe40007ffe0ff */
[----:B------:R-:W-:Y:S02]  /*1950*/  LEA R10, R8, 0x80, 0x1 ;  /* 0x00000080080a7811 */ /* 0x000fe400078e08ff */
[----:B------:R-:W-:Y:S01]  /*1960*/  SHF.R.S32.HI R8, RZ, 0x1f, R16 ;  /* 0x0000001fff087819 */ /* 0x000fe20000011410 */
[----:B------:R-:W-:Y:S01]  /*1970*/  STL [R1+0x60], R9 ;  /* 0x0000600901007387 */ /* 0x000fe20000100800 */
[----:B--2---:R-:W-:-:S03]  /*1980*/  SHF.R.S32.HI R15, RZ, 0x1f, R15 ;  /* 0x0000001fff0f7819 */ /* 0x004fc6000001140f */
[----:B------:R-:W-:Y:S01]  /*1990*/  STL [R1+0x80], R10 ;  /* 0x0000800a01007387 */ /* 0x000fe20000100800 */
[----:B---3--:R-:W-:-:S03]  /*19a0*/  SHF.R.S32.HI R14, RZ, 0x1f, R14 ;  /* 0x0000001fff0e7819 */ /* 0x008fc6000001140e */
[----:B------:R1:W-:Y:S04]  /*19b0*/  STL [R1+0xb0], R8 ;  /* 0x0000b00801007387 */ /* 0x0003e80000100800 */
[----:B------:R-:W-:Y:S01]  /*19c0*/  STL [R1+0xac], R15 ;  /* 0x0000ac0f01007387 */ /* 0x000fe20000100800 */
[----:B----4-:R-:W-:-:S03]  /*19d0*/  SHF.R.S32.HI R12, RZ, 0x1f, R12 ;  /* 0x0000001fff0c7819 */ /* 0x010fc6000001140c */
[----:B------:R-:W-:Y:S01]  /*19e0*/  STL [R1+0xa8], R14 ;  /* 0x0000a80e01007387 */ /* 0x000fe20000100800 */
[----:B-----5:R-:W-:Y:S02]  /*19f0*/  SHF.R.S32.HI R11, RZ, 0x1f, R11 ;  /* 0x0000001fff0b7819 */ /* 0x020fe4000001140b */
[----:B-1----:R-:W-:-:S05]  /*1a00*/  SHF.R.S32.HI R8, RZ, 0x1f, R13 ;  /* 0x0000001fff087819 */ /* 0x002fca000001140d */
[----:B------:R1:W-:Y:S04]  /*1a10*/  STL [R1+0xa4], R8 ;  /* 0x0000a40801007387 */ /* 0x0003e80000100800 */
[----:B------:R-:W-:Y:S04]  /*1a20*/  STL [R1+0xa0], R12 ;  /* 0x0000a00c01007387 */ /* 0x000fe80000100800 */
[----:B------:R2:W-:Y:S01]  /*1a30*/  STL [R1+0x9c], R11 ;  /* 0x00009c0b01007387 */ /* 0x0005e20000100800 */
[----:B-1----:R-:W-:Y:S02]  /*1a40*/  SHF.R.S32.HI R8, RZ, 0x1f, R9 ;  /* 0x0000001fff087819 */ /* 0x002fe40000011409 */
[----:B------:R-:W-:-:S02]  /*1a50*/  IADD3 R9, R10, 0x40, RZ ;  /* 0x000000400a097810 */ /* 0x000fc40007ffe0ff */
[C---:B------:R-:W-:Y:S01]  /*1a60*/  @P2 IADD3 R9, R10.reuse, -0x40, RZ ;  /* 0xffffffc00a092810 */ /* 0x040fe20007ffe0ff */
[----:B------:R1:W-:Y:S01]  /*1a70*/  STL [R1+0x98], R8 ;  /* 0x0000980801007387 */ /* 0x0003e20000100800 */
[----:B--2---:R-:W-:-:S05]  /*1a80*/  IMAD.IADD R11, R10, 0x1, R6 ;  /* 0x000000010a0b7824 */ /* 0x004fca00078e0206 */
[----:B------:R-:W-:Y:S01]  /*1a90*/  STL [R1+0xb4], R11 ;  /* 0x0000b40b01007387 */ /* 0x000fe20000100800 */
[----:B-1----:R-:W-:-:S04]  /*1aa0*/  IMAD.IADD R8, R10, 0x1, R7 ;  /* 0x000000010a087824 */ /* 0x002fc800078e0207 */
[----:B------:R-:W-:Y:S01]  /*1ab0*/  IMAD.IADD R2, R8, 0x1, R6 ;  /* 0x0000000108027824 */ /* 0x000fe200078e0206 */
[----:B------:R1:W-:Y:S04]  /*1ac0*/  STL [R1+0x90], R8 ;  /* 0x0000900801007387 */ /* 0x0003e80000100800 */
[----:B------:R2:W-:Y:S04]  /*1ad0*/  STL [R1+0x94], R2 ;  /* 0x0000940201007387 */ /* 0x0005e80000100800 */
[----:B------:R-:W-:Y:S01]  /*1ae0*/  STL [R1+0x84], R9 ;  /* 0x0000840901007387 */ /* 0x000fe20000100800 */
[----:B-1----:R-:W-:-:S02]  /*1af0*/  IMAD.IADD R8, R6, 0x1, R9 ;  /* 0x0000000106087824 */ /* 0x002fc400078e0209 */
[----:B--2---:R-:W-:-:S03]  /*1b00*/  IMAD.IADD R2, R7, 0x1, R9 ;  /* 0x0000000107027824 */ /* 0x004fc600078e0209 */
[----:B------:R-:W-:Y:S01]  /*1b10*/  STL [R1+0x88], R8 ;  /* 0x0000880801007387 */ /* 0x000fe20000100800 */
[----:B------:R-:W-:-:S03]  /*1b20*/  IMAD.IADD R3, R7, 0x1, R8 ;  /* 0x0000000107037824 */ /* 0x000fc600078e0208 */
[----:B------:R1:W-:Y:S04]  /*1b30*/  STL [R1+0x8c], R2 ;  /* 0x00008c0201007387 */ /* 0x0003e80000100800 */
[----:B------:R2:W-:Y:S01]  /*1b40*/  STL [R1+0xc0], R3 ;  /* 0x0000c00301007387 */ /* 0x0005e20000100800 */
[----:B-1----:R-:W-:-:S05]  /*1b50*/  IMAD.IADD R2, R6, 0x1, R2 ;  /* 0x0000000106027824 */ /* 0x002fca00078e0202 */
[----:B------:R2:W-:Y:S02]  /*1b60*/  STL [R1+0xbc], R2 ;  /* 0x0000bc0201007387 */ /* 0x0005e40000100800 */
.L_x_804:
[----:B------:R-:W3:Y:S01]  /*1b70*/  LDL R14, [R1+0x5c] ;  /* 0x00005c00010e7983 */ /* 0x000ee20000100800 */
[----:B------:R-:W-:Y:S01]  /*1b80*/  ISETP.NE.U32.AND P0, PT, RZ, c[0x0][0x370], PT ;  /* 0x0000dc00ff007a0c */ /* 0x000fe20003f05070 */
[----:B------:R-:W-:Y:S01]  /*1b90*/  IMAD.MOV.U32 R13, RZ, RZ, 0x4 ;  /* 0x00000004ff0d7424 */ /* 0x000fe200078e00ff */
[----:B------:R-:W-:Y:S01]  /*1ba0*/  ISETP.NE.U32.AND P2, PT, RZ, c[0x0][0x360], PT ;  /* 0x0000d800ff007a0c */ /* 0x000fe20003f45070 */
[----:B------:R-:W-:Y:S01]  /*1bb0*/  IMAD.MOV.U32 R8, RZ, RZ, RZ ;  /* 0x000000ffff087224 */ /* 0x000fe200078e00ff */
[----:B------:R-:W-:Y:S01]  /*1bc0*/  ISETP.NE.AND.EX P1, PT, RZ, c[0x0][0x374], PT, P0 ;  /* 0x0000dd00ff007a0c */ /* 0x000fe20003f25300 */
[----:B------:R-:W-:Y:S01]  /*1bd0*/  IMAD.MOV.U32 R12, RZ, RZ, RZ ;  /* 0x000000ffff0c7224 */ /* 0x000fe200078e00ff */
[----:B------:R-:W-:Y:S02]  /*1be0*/  ISETP.NE.AND.EX P0, PT, RZ, c[0x0][0x364], PT, P2 ;  /* 0x0000d900ff007a0c */ /* 0x000fe40003f05320 */
[----:B------:R-:W-:-:S04]  /*1bf0*/  ISETP.NE.U32.AND P3, PT, RZ, c[0x0][0x348], PT ;  /* 0x0000d200ff007a0c */ /* 0x000fc80003f65070 */
[----:B------:R-:W-:-:S05]  /*1c00*/  ISETP.NE.AND.EX P3, PT, RZ, c[0x0][0x34c], PT, P3 ;  /* 0x0000d300ff007a0c */ /* 0x000fca0003f65330 */
[----:B---3--:R-:W-:-:S04]  /*1c10*/  @P1 IMAD.WIDE R6, R14, R13, c[0x0][0x370] ;  /* 0x0000dc000e061625 */ /* 0x008fc800078e020d */
[CC--:B--2---:R-:W-:Y:S01]  /*1c20*/  IMAD.WIDE R2, R14.reuse, R13.reuse, c[0x0][0x348] ;  /* 0x0000d2000e027625 */ /* 0x0c4fe200078e020d */
[----:B------:R-:W2:Y:S03]  /*1c30*/  @P1 LDG.E R8, [R6.64] ;  /* 0x0000000606081981 */ /* 0x000ea6000c1e1900 */
[----:B------:R-:W-:Y:S01]  /*1c40*/  @P0 IMAD.WIDE R4, R14, R13, c[0x0][0x360] ;  /* 0x0000d8000e040625 */ /* 0x000fe200078e020d */
[----:B------:R1:W5:Y:S04]  /*1c50*/  @P3 LDG.E R12, [R2.64] ;  /* 0x00000006020c3981 */ /* 0x000368000c1e1900 */
[----:B------:R1:W5:Y:S01]  /*1c60*/  @P0 LDG.E R246, [R4.64] ;  /* 0x0000000604f60981 */ /* 0x000362000c1e1900 */
        /* <DEDUP_REMOVED lines=8> */
.L_x_588:
[----:B------:R-:W-:-:S04]  /*1cf0*/  ISETP.NE.U32.AND P0, PT, RZ, c[0x0][0x368], PT ;  /* 0x0000da00ff007a0c */ /* 0x000fc80003f05070 */
[----:B------:R-:W-:-:S13]  /*1d00*/  ISETP.NE.AND.EX P0, PT, RZ, c[0x0][0x36c], PT, P0 ;  /* 0x0000db00ff007a0c */ /* 0x000fda0003f05300 */
[----:B------:R-:W-:Y:S05]  /*1d10*/  @!P0 BRA `(.L_x_589) ;  /* 0x0000003000008947 */ /* 0x000fea0003800000 */
[----:B-1----:R-:W-:-:S05]  /*1d20*/  IMAD.WIDE R2, R14, R13, c[0x0][0x368] ;  /* 0x0000da000e027625 */ /* 0x002fca00078e020d */
[----:B------:R1:W5:Y:S01]  /*1d30*/  LDG.E R0, [R2.64] ;  /* 0x0000000602007981 */ /* 0x000362000c1e1900 */
[----:B------:R-:W-:Y:S05]  /*1d40*/  BRA `(.L_x_590) ;  /* 0x0000008000007947 */ /* 0x000fea0003800000 */
.L_x_589:
[----:B------:R-:W-:Y:S01]  /*1d50*/  ISETP.NE.U32.AND P0, PT, RZ, c[0x0][0x350], PT ;  /* 0x0000d400ff007a0c */ /* 0x000fe20003f05070 */
[----:B------:R-:W-:-:S03]  /*1d60*/  IMAD.U32 R0, RZ, RZ, UR5 ;  /* 0x00000005ff007e24 */ /* 0x000fc6000f8e00ff */
[----:B------:R-:W-:-:S13]  /*1d70*/  ISETP.NE.AND.EX P0, PT, RZ, c[0x0][0x354], PT, P0 ;  /* 0x0000d500ff007a0c */ /* 0x000fda0003f05300 */
[----:B------:R-:W-:Y:S05]  /*1d80*/  @!P0 BRA `(.L_x_590) ;  /* 0x0000004000008947 */ /* 0x000fea0003800000 */
[----:B-1----:R-:W-:-:S05]  /*1d90*/  IMAD.WIDE R2, R14, R13, c[0x0][0x350] ;  /* 0x0000d4000e027625 */ /* 0x002fca00078e020d */
[----:B------:R-:W2:Y:S04]  /*1da0*/  LDG.E R4, [R2.64] ;  /* 0x0000000602047981 */ /* 0x000ea8000c1e1900 */
[----:B------:R-:W2:Y:S02]  /*1db0*/  LDG.E R0, [R2.64+0x4] ;  /* 0x0000040602007981 */ /* 0x000ea4000c1e1900 */
[----:B--2---:R-:W-:Y:S02]  /*1dc0*/  IADD3 R0, -R4, R0, RZ ;  /* 0x0000000004007210 */ /* 0x004fe40007ffe1ff */
.L_x_590:
[----:B-1----:R-:W2:Y:S01]  /*1dd0*/  LDL.LU R2, [R1+0x54] ;  /* 0x0000540001027983 */ /* 0x002ea20000300800 */
[----:B------:R-:W-:Y:S01]  /*1de0*/  IMAD.MOV.U32 R3, RZ, RZ, c[0x0][0x2c4] ;  /* 0x0000b100ff037624 */ /* 0x000fe200078e00ff */
[----:B------:R-:W-:Y:S01]  /*1df0*/  LOP3.LUT R200, R200, 0xfffbffff, RZ, 0xc0, !PT ;  /* 0xfffbffffc8c87812 */ /* 0x000fe200078ec0ff */
[----:B------:R-:W-:Y:S02]  /*1e00*/  IMAD.MOV.U32 R6, RZ, RZ, c[0x0][0x32c] ;  /* 0x0000cb00ff067624 */ /* 0x000fe400078e00ff */
[----:B-----5:R-:W-:Y:S01]  /*1e10*/  IMAD.IADD R248, R0, 0x1, -R8 ;  /* 0x0000000100f87824 */ /* 0x020fe200078e0a08 */
[----:B------:R-:W-:-:S02]  /*1e20*/  ISETP.NE.AND P4, PT, R3, 0x1, PT ;  /* 0x000000010300780c */ /* 0x000fc40003f85270 */
[----:B------:R-:W-:-:S11]  /*1e30*/  ISETP.GE.AND P1, PT, R6, 0x1, PT ;  /* 0x000000010600780c */ /* 0x000fd60003f26270 */
[----:B------:R-:W-:-:S04]  /*1e40*/  @P4 LOP3.LUT R200, R200, 0x40000, RZ, 0xfc, !PT ;  /* 0x00040000c8c84812 */ /* 0x000fc800078efcff */
[----:B------:R-:W-:-:S04]  /*1e50*/  LOP3.LUT R200, R200, 0xfffeffff, RZ, 0xc0, !PT ;  /* 0xfffeffffc8c87812 */ /* 0x000fc800078ec0ff */
[----:B------:R-:W-:Y:S01]  /*1e60*/  @P1 LOP3.LUT R200, R200, 0x10000, RZ, 0xfc, !PT ;  /* 0x00010000c8c81812 */ /* 0x000fe200078efcff */
[----:B--2---:R-:W-:-:S05]  /*1e70*/  IMAD.SHL.U32 R16, R2, 0x80, RZ ;  /* 0x0000008002107824 */ /* 0x004fca00078e00ff */
[----:B------:R1:W-:Y:S01]  /*1e80*/  STL [R1+0x48], R16 ;  /* 0x0000481001007387 */ /* 0x0003e20000100800 */
[----:B------:R-:W-:-:S05]  /*1e90*/  IADD3 R2, R16, 0x7f, RZ ;  /* 0x0000007f10027810 */ /* 0x000fca0007ffe0ff */
[----:B------:R-:W-:-:S04]  /*1ea0*/  @P4 IMAD.HI.U32 R3, R2, c[0x0][0x2c8], RZ ;  /* 0x0000b20002034a27 */ /* 0x000fc800078e00ff */
[----:B------:R-:W-:Y:S01]  /*1eb0*/  IMAD.MOV.U32 R0, RZ, RZ, R2 ;  /* 0x000000ffff007224 */ /* 0x000fe200078e0002 */
[----:B------:R-:W-:Y:S02]  /*1ec0*/  IADD3 R2, R248, 0x1, -R246 ;  /* 0x00000001f8027810 */ /* 0x000fe40007ffe8f6 */
[----:B------:R-:W-:-:S05]  /*1ed0*/  @P4 SHF.R.U32.HI R0, RZ, c[0x0][0x2cc], R3 ;  /* 0x0000b300ff004a19 */ /* 0x000fca0000011603 */
[----:B------:R-:W-:-:S05]  /*1ee0*/  IMAD.IADD R0, R2, 0x1, R0 ;  /* 0x0000000102007824 */ /* 0x000fca00078e0200 */
[----:B------:R-:W-:Y:S01]  /*1ef0*/  IADD3 R3, R0, c[0x0][0x328], RZ ;  /* 0x0000ca0000037a10 */ /* 0x000fe20007ffe0ff */
[----:B------:R-:W-:Y:S05]  /*1f00*/  @!P1 BRA `(.L_x_591) ;  /* 0x0000010000009947 */ /* 0x000fea0003800000 */
[C---:B------:R-:W-:Y:S01]  /*1f10*/  ISETP.GT.AND P0, PT, R0.reuse, RZ, PT ;  /* 0x000000ff0000720c */ /* 0x040fe20003f04270 */
[----:B------:R-:W-:Y:S01]  /*1f20*/  BSSY B0, `(.L_x_592) ;  /* 0x000000c000007945 */ /* 0x000fe20003800000 */
[----:B------:R-:W-:-:S11]  /*1f30*/  IADD3 R2, R0, -0x1, RZ ;  /* 0xffffffff00027810 */ /* 0x000fd60007ffe0ff */
[----:B------:R-:W-:Y:S05]  /*1f40*/  @P0 BRA `(.L_x_593) ;  /* 0x0000006000000947 */ /* 0x000fea0003800000 */
[----:B------:R-:W-:Y:S01]  /*1f50*/  ISETP.NE.AND P0, PT, R6, 0x1, PT ;  /* 0x000000010600780c */ /* 0x000fe20003f05270 */
[----:B------:R-:W-:-:S12]  /*1f60*/  IMAD.MOV R0, RZ, RZ, -R0 ;  /* 0x000000ffff007224 */ /* 0x000fd800078e0a00 */
[----:B------:R-:W-:-:S05]  /*1f70*/  @P0 IMAD.HI.U32 R2, R0, c[0x0][0x330], RZ ;  /* 0x0000cc0000020a27 */ /* 0x000fca00078e00ff */
[----:B------:R-:W-:-:S04]  /*1f80*/  @P0 SHF.R.U32.HI R0, RZ, c[0x0][0x334], R2 ;  /* 0x0000cd00ff000a19 */ /* 0x000fc80000011602 */
[----:B------:R-:W-:Y:S01]  /*1f90*/  LOP3.LUT R2, RZ, R0, RZ, 0x33, !PT ;  /* 0x00000000ff027212 */ /* 0x000fe200078e33ff */
[----:B------:R-:W-:Y:S05]  /*1fa0*/  BRA `(.L_x_594) ;  /* 0x0000003000007947 */ /* 0x000fea0003800000 */
.L_x_593:
[----:B------:R-:W-:-:S13]  /*1fb0*/  ISETP.NE.AND P0, PT, R6, 0x1, PT ;  /* 0x000000010600780c */ /* 0x000fda0003f05270 */
[----:B------:R-:W-:-:S05]  /*1fc0*/  @P0 IMAD.HI.U32 R0, R2, c[0x0][0x330], RZ ;  /* 0x0000cc0002000a27 */ /* 0x000fca00078e00ff */
[----:B------:R-:W-:Y:S02]  /*1fd0*/  @P0 SHF.R.U32.HI R2, RZ, c[0x0][0x334], R0 ;  /* 0x0000cd00ff020a19 */ /* 0x000fe40000011600 */
.L_x_594:
[----:B------:R-:W-:Y:S05]  /*1fe0*/  BSYNC B0 ;  /* 0x0000000000007941 */ /* 0x000fea0003800000 */
.L_x_592:
[----:B------:R-:W-:-:S05]  /*1ff0*/  IMAD R2, R2, R6, c[0x0][0x32c] ;  /* 0x0000cb0002027624 */ /* 0x000fca00078e0206 */
[----:B------:R-:W-:-:S04]  /*2000*/  IMNMX R3, R3, R2, PT ;  /* 0x0000000203037217 */ /* 0x000fc80003800200 */
.L_x_591:
[----:B------:R-:W-:Y:S01]  /*2010*/  IADD3 R3, R3, 0x4f, RZ ;  /* 0x0000004f03037810 */ /* 0x000fe20007ffe0ff */
[----:B------:R-:W-:Y:S01]  /*2020*/  @P4 IMAD.HI.U32 R4, R16, c[0x0][0x2c8], RZ ;  /* 0x0000b20010044a27 */ /* 0x000fe200078e00ff */
[----:B------:R-:W-:-:S03]  /*2030*/  IADD3 R2, R248, 0x4f, RZ ;  /* 0x0000004ff8027810 */ /* 0x000fc60007ffe0ff */
[----:B------:R-:W-:-:S04]  /*2040*/  IMAD.HI R5, R3, 0x66666667, RZ ;  /* 0x6666666703057827 */ /* 0x000fc800078e02ff */
[----:B------:R-:W-:-:S04]  /*2050*/  IMAD.HI R2, R2, 0x66666667, RZ ;  /* 0x6666666702027827 */ /* 0x000fc800078e02ff */
[----:B------:R-:W-:Y:S01]  /*2060*/  IMAD.MOV.U32 R0, RZ, RZ, R16 ;  /* 0x000000ffff007224 */ /* 0x000fe200078e0010 */
[----:B------:R-:W-:Y:S01]  /*2070*/  @P4 SHF.R.U32.HI R0, RZ, c[0x0][0x2cc], R4 ;  /* 0x0000b300ff004a19 */ /* 0x000fe20000011604 */
[----:B------:R-:W-:Y:S01]  /*2080*/  IMAD.IADD R252, R248, 0x1, -R246 ;  /* 0x00000001f8fc7824 */ /* 0x000fe200078e0af6 */
[----:B------:R-:W-:Y:S02]  /*2090*/  SHF.R.U32.HI R4, RZ, 0x1f, R5 ;  /* 0x0000001fff047819 */ /* 0x000fe40000011605 */
[----:B------:R-:W-:Y:S01]  /*20a0*/  SHF.R.U32.HI R3, RZ, 0x1f, R2 ;  /* 0x0000001fff037819 */ /* 0x000fe20000011602 */
[----:B------:R-:W-:Y:S01]  /*20b0*/  IMAD.IADD R0, R252, 0x1, R0 ;  /* 0x00000001fc007824 */ /* 0x000fe200078e0200 */
[----:B------:R-:W-:Y:S02]  /*20c0*/  LEA.HI.SX32 R4, R5, R4, 0x1b ;  /* 0x0000000405047211 */ /* 0x000fe400078fdaff */
[----:B------:R-:W-:Y:S02]  /*20d0*/  LEA.HI.SX32 R3, R2, R3, 0x1b ;  /* 0x0000000302037211 */ /* 0x000fe400078fdaff */
[----:B------:R-:W-:-:S02]  /*20e0*/  IADD3 R2, R0, -c[0x0][0x324], RZ ;  /* 0x8000c90000027a10 */ /* 0x000fc40007ffe0ff */
[----:B------:R-:W-:Y:S01]  /*20f0*/  IMNMX R9, R3, R4, PT ;  /* 0x0000000403097217 */ /* 0x000fe20003800200 */
[----:B------:R-:W-:Y:S05]  /*2100*/  @!P1 BRA `(.L_x_595) ;  /* 0x000000f000009947 */ /* 0x000fea0003800000 */
[----:B------:R-:W-:Y:S01]  /*2110*/  ISETP.GT.AND P0, PT, R0, -0x1, PT ;  /* 0xffffffff0000780c */ /* 0x000fe20003f04270 */
[----:B------:R-:W-:-:S12]  /*2120*/  BSSY B0, `(.L_x_596) ;  /* 0x000000b000007945 */ /* 0x000fd80003800000 */
[----:B------:R-:W-:Y:S05]  /*2130*/  @P0 BRA `(.L_x_597) ;  /* 0x0000006000000947 */ /* 0x000fea0003800000 */
[----:B------:R-:W-:Y:S02]  /*2140*/  ISETP.NE.AND P0, PT, R6, 0x1, PT ;  /* 0x000000010600780c */ /* 0x000fe40003f05270 */
[----:B------:R-:W-:-:S11]  /*2150*/  LOP3.LUT R0, RZ, R0, RZ, 0x33, !PT ;  /* 0x00000000ff007212 */ /* 0x000fd600078e33ff */
[----:B------:R-:W-:-:S05]  /*2160*/  @P0 IMAD.HI.U32 R3, R0, c[0x0][0x330], RZ ;  /* 0x0000cc0000030a27 */ /* 0x000fca00078e00ff */
[----:B------:R-:W-:-:S04]  /*2170*/  @P0 SHF.R.U32.HI R0, RZ, c[0x0][0x334], R3 ;  /* 0x0000cd00ff000a19 */ /* 0x000fc80000011603 */
[----:B------:R-:W-:Y:S01]  /*2180*/  LOP3.LUT R0, RZ, R0, RZ, 0x33, !PT ;  /* 0x00000000ff007212 */ /* 0x000fe200078e33ff */
[----:B------:R-:W-:Y:S05]  /*2190*/  BRA `(.L_x_598) ;  /* 0x0000003000007947 */ /* 0x000fea0003800000 */
.L_x_597:
[----:B------:R-:W-:-:S13]  /*21a0*/  ISETP.NE.AND P0, PT, R6, 0x1, PT ;  /* 0x000000010600780c */ /* 0x000fda0003f05270 */
[----:B------:R-:W-:-:S05]  /*21b0*/  @P0 IMAD.HI.U32 R3, R0, c[0x0][0x330], RZ ;  /* 0x0000cc0000030a27 */ /* 0x000fca00078e00ff */
[----:B------:R-:W-:Y:S02]  /*21c0*/  @P0 SHF.R.U32.HI R0, RZ, c[0x0][0x334], R3 ;  /* 0x0000cd00ff000a19 */ /* 0x000fe40000011603 */
.L_x_598:
[----:B------:R-:W-:Y:S05]  /*21d0*/  BSYNC B0 ;  /* 0x0000000000007941 */ /* 0x000fea0003800000 */
.L_x_596:
[----:B------:R-:W-:-:S05]  /*21e0*/  IMAD R0, R0, c[0x0][0x32c], RZ ;  /* 0x0000cb0000007a24 */ /* 0x000fca00078e02ff */
[----:B------:R-:W-:-:S04]  /*21f0*/  IMNMX R2, R2, R0, !PT ;  /* 0x0000000002027217 */ /* 0x000fc80007800200 */
.L_x_595:
[----:B------:R-:W2:Y:S01]  /*2200*/  LDL R15, [R1+0x58] ;  /* 0x00005800010f7983 */ /* 0x000ea20000100800 */
[----:B------:R-:W-:Y:S01]  /*2210*/  IMAD.HI R2, R2, 0x66666667, RZ ;  /* 0x6666666702027827 */ /* 0x000fe200078e02ff */
[----:B------:R-:W-:Y:S04]  /*2220*/  BSSY B0, `(.L_x_599) ;  /* 0x000002e000007945 */ /* 0x000fe80003800000 */
[----:B------:R-:W-:-:S04]  /*2230*/  SHF.R.U32.HI R0, RZ, 0x1f, R2 ;  /* 0x0000001fff007819 */ /* 0x000fc80000011602 */
[----:B------:R-:W-:-:S04]  /*2240*/  LEA.HI.SX32 R2, R2, R0, 0x1b ;  /* 0x0000000002027211 */ /* 0x000fc800078fdaff */
[----:B------:R-:W-:Y:S01]  /*2250*/  IMNMX R6, RZ, R2, !PT ;  /* 0x00000002ff067217 */ /* 0x000fe20007800200 */
[----:B------:R-:W-:-:S03]  /*2260*/  IMAD.MOV.U32 R2, RZ, RZ, RZ ;  /* 0x000000ffff027224 */ /* 0x000fc600078e00ff */
[----:B------:R-:W-:Y:S02]  /*2270*/  ISETP.GT.AND P0, PT, R9, R6, PT ;  /* 0x000000060900720c */ /* 0x000fe40003f04270 */
        /* <DEDUP_REMOVED lines=9> */
[----:B------:R-:W-:-:S04]  /*2310*/  ISETP.NE.AND P0, PT, R5, RZ, PT ;  /* 0x000000ff0500720c */ /* 0x000fc80003f05270 */
[----:B------:R-:W-:-:S04]  /*2320*/  SEL R0, R5, c[0x0][0x338], P0 ;  /* 0x0000ce0005007a07 */ /* 0x000fc80000000000 */
[----:B------:R-:W-:Y:S02]  /*2330*/  IABS R3, R0 ;  /* 0x0000000000037213 */ /* 0x000fe40000000000 */
[----:B------:R-:W-:Y:S02]  /*2340*/  IADD3 R7, R0, -0x1, R9 ;  /* 0xffffffff00077810 */ /* 0x000fe40007ffe009 */
[----:B------:R-:W3:Y:S03]  /*2350*/  I2F.RP R2, R3 ;  /* 0x0000000300027306 */ /* 0x000ee60000209400 */
[----:B------:R-:W-:-:S05]  /*2360*/  IMAD.IADD R7, R7, 0x1, -R6 ;  /* 0x0000000107077824 */ /* 0x000fca00078e0a06 */
[----:B------:R-:W-:Y:S01]  /*2370*/  IABS R11, R7 ;  /* 0x00000007000b7213 */ /* 0x000fe20000000000 */
[----:B---3--:R-:W3:Y:S02]  /*2380*/  MUFU.RCP R2, R2 ;  /* 0x0000000200027308 */ /* 0x008ee40000001000 */
[----:B---3--:R-:W-:-:S06]  /*2390*/  IADD3 R2, R2, 0xffffffe, RZ ;  /* 0x0ffffffe02027810 */ /* 0x008fcc0007ffe0ff */
[----:B--2---:R-:W2:Y:S02]  /*23a0*/  F2I.FTZ.U32.TRUNC.NTZ R5, R2 ;  /* 0x0000000200057305 */ /* 0x004ea4000021f000 */
[----:B--2---:R-:W-:-:S04]  /*23b0*/  IMAD.MOV R2, RZ, RZ, -R5 ;  /* 0x000000ffff027224 */ /* 0x004fc800078e0a05 */
        /* <DEDUP_REMOVED lines=20> */
.L_x_600:
[----:B------:R-:W-:Y:S05]  /*2500*/  BSYNC B0 ;  /* 0x0000000000007941 */ /* 0x000fea0003800000 */
.L_x_599:
[----:B------:R-:W-:Y:S01]  /*2510*/  IMAD R3, R17, R2, R6 ;  /* 0x0000000211037224 */ /* 0x000fe200078e0206 */
[----:B------:R-:W-:Y:S01]  /*2520*/  PRMT R0, RZ, 0x7610, R0 ;  /* 0x00007610ff007816 */ /* 0x000fe20000000000 */
[----:B------:R-:W-:Y:S01]  /*2530*/  CS2R R22, SRZ ;  /* 0x0000000000167805 */ /* 0x000fe2000001ff00 */
[----:B------:R-:W-:Y:S01]  /*2540*/  CS2R R24, SRZ ;  /* 0x0000000000187805 */ /* 0x000fe2000001ff00 */
        /* <DEDUP_REMOVED lines=37> */
[----:B---3--:R-:W3:Y:S01]  /*27a0*/  LDL R4, [R1+0x18] ;  /* 0x0000180001047983 */ /* 0x008ee20000100800 */
[----:B------:R-:W-:-:S04]  /*27b0*/  ISETP.NE.U32.AND P0, PT, RZ, c[0x0][0x340], PT ;  /* 0x0000d000ff007a0c */ /* 0x000fc80003f05070 */
[----:B------:R-:W-:-:S13]  /*27c0*/  ISETP.NE.AND.EX P1, PT, RZ, c[0x0][0x344], PT, P0 ;  /* 0x0000d100ff007a0c */ /* 0x000fda0003f25300 */
[----:B------:R-:W-:-:S05]  /*27d0*/  @P1 IMAD.WIDE R2, R14, R13, c[0x0][0x340] ;  /* 0x0000d0000e021625 */ /* 0x000fca00078e020d */
[----:B------:R4:W5:Y:S01]  /*27e0*/  @P1 LDG.E R8, [R2.64] ;  /* 0x0000000602081981 */ /* 0x000962000c1e1900 */
[----:B------:R-:W-:Y:S02]  /*27f0*/  SHF.R.S32.HI R0, RZ, 0x1f, R12 ;  /* 0x0000001fff007819 */ /* 0x000fe4000001140c */
[----:B------:R-:W-:Y:S02]  /*2800*/  LOP3.LUT R15, R15, 0xffff, RZ, 0xc0, !PT ;  /* 0x0000ffff0f0f7812 */ /* 0x000fe400078ec0ff */
[----:B--2---:R-:W-:Y:S01]  /*2810*/  SEL R5, R14, RZ, !P3 ;  /* 0x000000ff0e057207 */ /* 0x004fe20005800000 */
[----:B------:R-:W-:Y:S01]  /*2820*/  IMAD R0, R0, c[0x0][0x178], RZ ;  /* 0x00005e0000007a24 */ /* 0x000fe200078e02ff */
[----:B------:R-:W-:Y:S02]  /*2830*/  ISETP.GE.AND P2, PT, R201, c[0x0][0x198], PT ;  /* 0x00006600c9007a0c */ /* 0x000fe40003f46270 */
[----:B------:R-:W-:Y:S01]  /*2840*/  IADD3 R135, R202, -0x1, RZ ;  /* 0xffffffffca877810 */ /* 0x000fe20007ffe0ff */
[----:B------:R-:W-:-:S02]  /*2850*/  IMAD R0, R12, c[0x0][0x17c], R0 ;  /* 0x00005f000c007a24 */ /* 0x000fc400078e0200 */
[----:B----4-:R-:W-:-:S05]  /*2860*/  IMAD.WIDE.U32 R2, R12, c[0x0][0x178], RZ ;  /* 0x00005e000c027a25 */ /* 0x010fca00078e00ff */
[----:B------:R-:W-:Y:S02]  /*2870*/  IADD3 R3, R3, R0, RZ ;  /* 0x0000000003037210 */ /* 0x000fe40007ffe0ff */
[----:B------:R-:W-:-:S03]  /*2880*/  SHF.R.S32.HI R0, RZ, 0x1f, R14 ;  /* 0x0000001fff007819 */ /* 0x000fc6000001140e */
[----:B------:R-:W-:Y:S01]  /*2890*/  IMAD.WIDE.U32 R2, R15, c[0x0][0x1b8], R2 ;  /* 0x00006e000f027a25 */ /* 0x000fe200078e0002 */
[----:B------:R-:W-:-:S03]  /*28a0*/  SEL R6, R0, RZ, !P3 ;  /* 0x000000ff00067207 */ /* 0x000fc60005800000 */
[----:B------:R-:W-:Y:S02]  /*28b0*/  IMAD R3, R15, c[0x0][0x1bc], R3 ;  /* 0x00006f000f037a24 */ /* 0x000fe400078e0203 */
[----:B------:R-:W-:Y:S02]  /*28c0*/  IMAD R6, R6, c[0x0][0x1c0], RZ ;  /* 0x0000700006067a24 */ /* 0x000fe400078e02ff */
[----:B------:R-:W-:-:S04]  /*28d0*/  IMAD.WIDE.U32 R2, R5, c[0x0][0x1c0], R2 ;  /* 0x0000700005027a25 */ /* 0x000fc800078e0002 */
[----:B------:R-:W-:-:S05]  /*28e0*/  IMAD R6, R5, c[0x0][0x1c4], R6 ;  /* 0x0000710005067a24 */ /* 0x000fca00078e0206 */
[----:B------:R-:W-:Y:S02]  /*28f0*/  IADD3 R3, R3, R6, RZ ;  /* 0x0000000603037210 */ /* 0x000fe40007ffe0ff */
[----:B---3--:R-:W-:-:S04]  /*2900*/  IADD3 R4, R4, R16, RZ ;  /* 0x0000001004047210 */ /* 0x008fc80007ffe0ff */
[----:B------:R-:W-:Y:S01]  /*2910*/  MOV R0, R4 ;  /* 0x0000000400007202 */ /* 0x000fe20000000f00 */
[----:B------:R-:W-:-:S05]  /*2920*/  @P4 IMAD.HI.U32 R7, R4, c[0x0][0x2c8], RZ ;  /* 0x0000b20004074a27 */ /* 0x000fca00078e00ff */
[----:B------:R-:W-:-:S04]  /*2930*/  @P4 SHF.R.U32.HI R0, RZ, c[0x0][0x2cc], R7 ;  /* 0x0000b300ff004a19 */ /* 0x000fc80000011607 */
[--C-:B------:R-:W-:Y:S01]  /*2940*/  SHF.R.S32.HI R7, RZ, 0x1f, R0.reuse ;  /* 0x0000001fff077819 */ /* 0x100fe20000011400 */
[----:B------:R-:W-:Y:S02]  /*2950*/  IMAD.MOV R5, RZ, RZ, -R0 ;  /* 0x000000ffff057224 */ /* 0x000fe400078e0a00 */
[----:B------:R-:W-:-:S04]  /*2960*/  IMAD.WIDE.U32 R2, R0, c[0x0][0x1b0], R2 ;  /* 0x00006c0000027a25 */ /* 0x000fc800078e0002 */
[----:B------:R-:W-:Y:S02]  /*2970*/  IMAD R4, R5, c[0x0][0x2c4], R4 ;  /* 0x0000b10005047a24 */ /* 0x000fe400078e0204 */
[----:B------:R-:W-:Y:S01]  /*2980*/  IMAD R5, R7, c[0x0][0x1b0], RZ ;  /* 0x00006c0007057a24 */ /* 0x000fe200078e02ff */
[----:B------:R-:W-:-:S03]  /*2990*/  @!P1 MOV R8, R14 ;  /* 0x0000000e00089202 */ /* 0x000fc60000000f00 */
[----:B------:R-:W-:Y:S01]  /*29a0*/  IMAD R6, R0, c[0x0][0x1b4], R5 ;  /* 0x00006d0000067a24 */ /* 0x000fe200078e0205 */
[----:B------:R-:W-:-:S03]  /*29b0*/  SHF.R.S32.HI R5, RZ, 0x1f, R4 ;  /* 0x0000001fff057819 */ /* 0x000fc60000011404 */
        /* <DEDUP_REMOVED lines=8> */
[----:B------:R2:W3:Y:S02]  /*2a40*/  SHFL.IDX PT, R7, R5, RZ, 0x181f ;  /* 0x00181fff05077589 */ /* 0x0004e400000e0000 */
.L_x_809:
[----:B------:R-:W-:Y:S05]  /*2a50*/  BRA.DIV ~URZ, `(.L_x_603) ;  /* 0x0001a7427f007947 */ /* 0x000fea000b800000 */
[----:B------:R4:W1:Y:S02]  /*2a60*/  SHFL.IDX PT, R2, R6, RZ, 0x181f ;  /* 0x00181fff06027589 */ /* 0x00086400000e0000 */
.L_x_810:
[----:B--2---:R-:W2:Y:S04]  /*2a70*/  LDL R3, [R1+0x48] ;  /* 0x0000480001037983 */ /* 0x004ea80000100800 */
[----:B------:R-:W4:Y:S02]  /*2a80*/  S2R R4, SR_TID.X ;  /* 0x0000000000047919 */ /* 0x000f240000002100 */
[----:B----4-:R-:W-:-:S04]  /*2a90*/  SHF.R.S32.HI R0, RZ, 0x1f, R4 ;  /* 0x0000001fff007819 */ /* 0x010fc80000011404 */
[----:B------:R-:W-:-:S04]  /*2aa0*/  LEA.HI R0, R0, R4, RZ, 0x3 ;  /* 0x0000000400007211 */ /* 0x000fc800078f18ff */
[----:B------:R-:W-:Y:S01]  /*2ab0*/  SHF.R.S32.HI R0, RZ, 0x3, R0 ;  /* 0x00000003ff007819 */ /* 0x000fe20000011400 */
[----:B------:R-:W-:Y:S01]  /*2ac0*/  IMAD R4, R246, c[0x0][0x2c4], RZ ;  /* 0x0000b100f6047a24 */ /* 0x000fe200078e02ff */
[----:B------:R-:W-:Y:S03]  /*2ad0*/  BSSY B0, `(.L_x_604) ;  /* 0x000000b000007945 */ /* 0x000fe60003800000 */
[----:B--2---:R-:W-:-:S05]  /*2ae0*/  IMAD.IADD R0, R0, 0x1, R3 ;  /* 0x0000000100007824 */ /* 0x004fca00078e0203 */
        /* <DEDUP_REMOVED lines=9> */
.L_x_605:
[----:B------:R-:W-:Y:S05]  /*2b80*/  BSYNC B0 ;  /* 0x0000000000007941 */ /* 0x000fea0003800000 */
.L_x_604:
[----:B------:R-:W-:Y:S05]  /*2b90*/  BRA.DIV ~URZ, `(.L_x_606) ;  /* 0x0001a6727f007947 */ /* 0x000fea000b800000 */
[----:B---3--:R2:W3:Y:S04]  /*2ba0*/  SHFL.IDX PT, R7, R5, 0x1, 0x181f ;  /* 0x00381f0005077f89 */ /* 0x0084e800000e0000 */
[----:B-1----:R2:W1:Y:S02]  /*2bb0*/  SHFL.IDX PT, R2, R6, 0x1, 0x181f ;  /* 0x00381f0006027f89 */ /* 0x00246400000e0000 */
.L_x_811:
        /* <DEDUP_REMOVED lines=11> */
.L_x_608:
[----:B------:R-:W-:Y:S05]  /*2c70*/  BSYNC B0 ;  /* 0x0000000000007941 */ /* 0x000fea0003800000 */
.L_x_607:
[----:B------:R-:W-:Y:S05]  /*2c80*/  BRA.DIV ~URZ, `(.L_x_609) ;  /* 0x0001a6527f007947 */ /* 0x000fea000b800000 */
[----:B---3--:R3:W4:Y:S02]  /*2c90*/  SHFL.IDX PT, R7, R5, 0x2, 0x181f ;  /* 0x00581f0005077f89 */ /* 0x00872400000e0000 */
.L_x_812:
[----:B------:R-:W-:Y:S05]  /*2ca0*/  BRA.DIV ~URZ, `(.L_x_610) ;  /* 0x0001a6a27f007947 */ /* 0x000fea000b800000 */
[----:B-1----:R1:W2:Y:S02]  /*2cb0*/  SHFL.IDX PT, R2, R6, 0x2, 0x181f ;  /* 0x00581f0006027f89 */ /* 0x0022a400000e0000 */
.L_x_813:
        /* <DEDUP_REMOVED lines=11> */
.L_x_612:
[----:B------:R-:W-:Y:S05]  /*2d70*/  BSYNC B0 ;  /* 0x0000000000007941 */ /* 0x000fea0003800000 */
.L_x_611:
[----:B------:R-:W-:Y:S05]  /*2d80*/  BRA.DIV ~URZ, `(.L_x_613) ;  /* 0x0001a6327f007947 */ /* 0x000fea000b800000 */
[----:B----4-:R4:W1:Y:S04]  /*2d90*/  SHFL.IDX PT, R7, R5, 0x3, 0x181f ;  /* 0x00781f0005077f89 */ /* 0x01086800000e0000 */
[----:B--2---:R4:W2:Y:S02]  /*2da0*/  SHFL.IDX PT, R2, R6, 0x3, 0x181f ;  /* 0x00781f0006027f89 */ /* 0x0048a400000e0000 */
.L_x_814:
        /* <DEDUP_REMOVED lines=11> */
.L_x_615:
[----:B------:R-:W-:Y:S05]  /*2e60*/  BSYNC B0 ;  /* 0x0000000000007941 */ /* 0x000fea0003800000 */
.L_x_614:
[----:B------:R-:W-:Y:S05]  /*2e70*/  BRA.DIV ~URZ, `(.L_x_616) ;  /* 0x0001a6127f007947 */ /* 0x000fea000b800000 */
[----:B-1----:R1:W3:Y:S02]  /*2e80*/  SHFL.IDX PT, R7, R5, 0x4, 0x181f ;  /* 0x00981f0005077f89 */ /* 0x0022e400000e0000 */
.L_x_815:
[----:B------:R-:W-:Y:S05]  /*2e90*/  BRA.DIV ~URZ, `(.L_x_617) ;  /* 0x0001a6627f007947 */ /* 0x000fea000b800000 */
[----:B--2---:R2:W1:Y:S02]  /*2ea0*/  SHFL.IDX PT, R2, R6, 0x4, 0x181f ;  /* 0x00981f0006027f89 */ /* 0x00446400000e0000 */
.L_x_816:
        /* <DEDUP_REMOVED lines=11> */
.L_x_619:
[----:B------:R-:W-:Y:S05]  /*2f60*/  BSYNC B0 ;  /* 0x0000000000007941 */ /* 0x000fea0003800000 */
.L_x_618:
[----:B------:R-:W-:Y:S05]  /*2f70*/  BRA.DIV ~URZ, `(.L_x_620) ;  /* 0x0001a5f27f007947 */ /* 0x000fea000b800000 */
[----:B---3--:R3:W2:Y:S04]  /*2f80*/  SHFL.IDX PT, R7, R5, 0x5, 0x181f ;  /* 0x00b81f0005077f89 */ /* 0x0086a800000e0000 */
[----:B-1----:R3:W1:Y:S02]  /*2f90*/  SHFL.IDX PT, R2, R6, 0x5, 0x181f ;  /* 0x00b81f0006027f89 */ /* 0x00266400000e0000 */
.L_x_817:
        /* <DEDUP_REMOVED lines=11> */
.L_x_622:
[----:B------:R-:W-:Y:S05]  /*3050*/  BSYNC B0 ;  /* 0x0000000000007941 */ /* 0x000fea0003800000 */
.L_x_621:
[----:B------:R-:W-:Y:S05]  /*3060*/  BRA.DIV ~URZ, `(.L_x_623) ;  /* 0x0001a5d27f007947 */ /* 0x000fea000b800000 */
[----:B--2---:R2:W3:Y:S02]  /*3070*/  SHFL.IDX PT, R7, R5, 0x6, 0x181f ;  /* 0x00d81f0005077f89 */ /* 0x0044e400000e0000 */
.L_x_818:
[----:B------:R-:W-:Y:S05]  /*3080*/  BRA.DIV ~URZ, `(.L_x_624) ;  /* 0x0001a6227f007947 */ /* 0x000fea000b800000 */
[----:B-1----:R1:W2:Y:S02]  /*3090*/  SHFL.IDX PT, R2, R6, 0x6, 0x181f ;  /* 0x00d81f0006027f89 */ /* 0x0022a400000e0000 */
.L_x_819:
        /* <DEDUP_REMOVED lines=11> */
.L_x_626:
[----:B------:R-:W-:Y:S05]  /*3150*/  BSYNC B0 ;  /* 0x0000000000007941 */ /* 0x000fea0003800000 */
.L_x_625:
[----:B------:R-:W-:Y:S05]  /*3160*/  BRA.DIV ~URZ, `(.L_x_627) ;  /* 0x0001a5b27f007947 */ /* 0x000fea000b800000 */
[----:B--234-:R-:W2:Y:S04]  /*3170*/  SHFL.IDX PT, R5, R5, 0x7, 0x181f ;  /* 0x00f81f0005057f89 */ /* 0x01cea800000e0000 */
[----:B------:R3:W4:Y:S02]  /*3180*/  SHFL.IDX PT, R2, R6, 0x7, 0x181f ;  /* 0x00f81f0006027f89 */ /* 0x00072400000e0000 */
.L_x_820:
[----:B------:R-:W-:Y:S01]  /*3190*/  IADD3 R0, R0, 0x70, RZ ;  /* 0x0000007000007810 */ /* 0x000fe20007ffe0ff */
        /* <DEDUP_REMOVED lines=10> */
[----:B------:R1:W-:Y:S04]  /*3240*/  STL [R1+0x40], R146 ;  /* 0x0000409201007387 */ /* 0x0003e80000100800 */
[----:B------:R-:W-:Y:S01]  /*3250*/  @!PT LDS RZ, [RZ] ;  /* 0x00000000fffff984 */ /* 0x000fe20000000800 */
[----:B------:R-:W-:Y:S01]  /*3260*/  @!PT LDS RZ, [RZ] ;  /* 0x00000000fffff984 */ /* 0x000fe20000000800 */
[----:B------:R-:W-:Y:S01]  /*3270*/  @!PT LDS RZ, [RZ] ;  /* 0x00000000fffff984 */ /* 0x000fe20000000800 */
[----:B------:R1:W-:Y:S04]  /*3280*/  @!P0 LDGSTS.E.BYPASS.LTC128B.128 [R203+0x8900], [R2.64], !P2 ;  /* 0x0890000002cb8fae */ /* 0x0003e8000d101d46 */
[----:B------:R-:W0:Y:S01]  /*3290*/  LDGDEPBAR ;  /* 0x00000000000079af */ /* 0x000e220000000000 */
[----:B------:R-:W-:Y:S02]  /*32a0*/  WARPSYNC 0xffffffff ;  /* 0xffffffff00007948 */ /* 0x000fe40003800000 */
[----:B------:R-:W2:Y:S04]  /*32b0*/  LDL R147, [R1+0x18] ;  /* 0x0000180001937983 */ /* 0x000ea80000100800 */
[----:B------:R-:W4:Y:S01]  /*32c0*/  LDL R153, [R1+0x20] ;  /* 0x0000200001997983 */ /* 0x000f220000100800 */
[----:B-1-3--:R-:W-:-:S02]  /*32d0*/  MOV R6, 0x50 ;  /* 0x0000005000067802 */ /* 0x00afc40000000f00 */
[----:B------:R-:W-:-:S03]  /*32e0*/  MOV R0, c[0x0][0x2b8] ;  /* 0x0000ae0000007a02 */ /* 0x000fc60000000f00 */
[----:B------:R-:W-:Y:S01]  /*32f0*/  IMAD R105, R202, R6, -0x50 ;  /* 0xffffffb0ca697424 */ /* 0x000fe200078e0206 */
[----:B------:R-:W-:Y:S02]  /*3300*/  ISETP.NE.AND P6, PT, R0, 0x1, PT ;  /* 0x000000010000780c */ /* 0x000fe40003fc5270 */
[----:B------:R-:W-:Y:S01]  /*3310*/  MOV R212, RZ ;  /* 0x000000ff00d47202 */ /* 0x000fe20000000f00 */
[----:B------:R-:W-:Y:S01]  /*3320*/  BAR.SYNC.DEFER_BLOCKING 0x0 ;  /* 0x0000000000007b1d */ /* 0x000fe20000010000 */
[----:B--2---:R-:W-:-:S04]  /*3330*/  IADD3 R2, R147, R105, RZ ;  /* 0x0000006993027210 */ /* 0x004fc80007ffe0ff */
[C---:B------:R-:W-:Y:S02]  /*3340*/  ISETP.GE.AND P0, PT, R2.reuse, R248, PT ;  /* 0x000000f80200720c */ /* 0x040fe40003f06270 */
[----:B----4-:R-:W-:Y:S02]  /*3350*/  IADD3 R2, R2, R153, RZ ;  /* 0x0000009902027210 */ /* 0x010fe40007ffe0ff */
[----:B------:R-:W-:-:S03]  /*3360*/  ISETP.GT.OR P0, PT, R147, 0x4f, P0 ;  /* 0x0000004f9300780c */ /* 0x000fc60000704670 */
[----:B------:R-:W-:Y:S01]  /*3370*/  @P6 IMAD.HI.U32 R3, R2, c[0x0][0x2bc], RZ ;  /* 0x0000af0002036a27 */ /* 0x000fe200078e00ff */
[----:B------:R-:W-:-:S04]  /*3380*/  MOV R0, R2 ;  /* 0x0000000200007202 */ /* 0x000fc80000000f00 */
[----:B------:R-:W-:-:S05]  /*3390*/  @P6 SHF.R.U32.HI R0, RZ, c[0x0][0x2c0], R3 ;  /* 0x0000b000ff006a19 */ /* 0x000fca0000011603 */
[----:B------:R-:W-:-:S04]  /*33a0*/  @!P0 IADD3 R3, P1, R0, R150, RZ ;  /* 0x0000009600038210 */ /* 0x000fc80007f3e0ff */
[----:B------:R-:W-:Y:S02]  /*33b0*/  @!P0 LEA.HI.X.SX32 R5, R0, R146, 0x1, P1 ;  /* 0x0000009200058211 */ /* 0x000fe400008f0eff */
[----:B------:R-:W-:-:S04]  /*33c0*/  @!P0 LEA R4, P1, R3, c[0x0][0x2a0], 0x2 ;  /* 0x0000a80003048a11 */ /* 0x000fc800078210ff */
[----:B------:R-:W-:-:S05]  /*33d0*/  @!P0 LEA.HI.X R5, R3, c[0x0][0x2a4], R5, 0x2, P1 ;  /* 0x0000a90003058a11 */ /* 0x000fca00008f1405 */
[----:B------:R1:W2:Y:S01]  /*33e0*/  @!P0 LDG.E R212, [R4.64] ;  /* 0x0000000604d48981 */ /* 0x0002a2000c1e1900 */
[----:B------:R-:W-:-:S05]  /*33f0*/  IADD3 R0, -R0, RZ, RZ ;  /* 0x000000ff00007210 */ /* 0x000fca0007ffe1ff */
[----:B------:R-:W-:-:S05]  /*3400*/  IMAD R214, R0, c[0x0][0x2b8], R2 ;  /* 0x0000ae0000d67a24 */ /* 0x000fca00078e0202 */
[----:B------:R-:W-:Y:S01]  /*3410*/  SHF.R.S32.HI R8, RZ, 0x1f, R214 ;  /* 0x0000001fff087819 */ /* 0x000fe200000114d6 */
[----:B------:R-:W3:Y:S04]  /*3420*/  S2R R10, SR_TID.X ;  /* 0x00000000000a7919 */ /* 0x000ee80000002100 */
[----:B------:R-:W-:Y:S02]  /*3430*/  IMAD R0, R8, c[0x0][0x1e0], RZ ;  /* 0x0000780008007a24 */ /* 0x000fe400078e02ff */
[----:B------:R-:W-:-:S04]  /*3440*/  IMAD.WIDE.U32 R2, R214, c[0x0][0x1e0], RZ ;  /* 0x00007800d6027a25 */ /* 0x000fc800078e00ff */
[----:B------:R-:W-:-:S05]  /*3450*/  IMAD R0, R214, c[0x0][0x1e4], R0 ;  /* 0x00007900d6007a24 */ /* 0x000fca00078e0200 */
[----:B------:R-:W-:Y:S01]  /*3460*/  IADD3 R3, R3, R0, RZ ;  /* 0x0000000003037210 */ /* 0x000fe20007ffe0ff */
[----:B------:R-:W-:-:S04]  /*3470*/  IMAD.WIDE.U32 R144, R15, c[0x0][0x1e8], RZ ;  /* 0x00007a000f907a25 */ /* 0x000fc800078e00ff */
[----:B------:R-:W-:Y:S01]  /*3480*/  IMAD R139, R15, c[0x0][0x1ec], R145 ;  /* 0x00007b000f8b7a24 */ /* 0x000fe200078e0291 */
[----:B---3--:R-:W-:Y:S01]  /*3490*/  SHF.R.S32.HI R9, RZ, 0x1f, R10 ;  /* 0x0000001fff097819 */ /* 0x008fe2000001140a */
[----:B-1----:R-:W-:-:S03]  /*34a0*/  IMAD R4, R202, -0x50, R6 ;  /* 0xffffffb0ca047824 */ /* 0x002fc600078e0206 */
[----:B------:R-:W-:Y:S02]  /*34b0*/  LEA.HI R9, R9, R10, RZ, 0x3 ;  /* 0x0000000a09097211 */ /* 0x000fe400078f18ff */
[----:B------:R-:W-:Y:S02]  /*34c0*/  IADD3 R104, R248, R4, RZ ;  /* 0x00000004f8687210 */ /* 0x000fe40007ffe0ff */
[----:B------:R-:W-:-:S04]  /*34d0*/  SHF.R.S32.HI R9, RZ, 0x3, R9 ;  /* 0x00000003ff097819 */ /* 0x000fc80000011409 */
[----:B------:R-:W-:Y:S02]  /*34e0*/  IADD3 R5, -R9, R104, RZ ;  /* 0x0000006809057210 */ /* 0x000fe40007ffe1ff */
[----:B------:R-:W-:Y:S02]  /*34f0*/  ISETP.GE.AND P3, PT, R201, c[0x0][0x1d4], PT ;  /* 0x00007500c9007a0c */ /* 0x000fe40003f66270 */
[----:B------:R-:W-:Y:S01]  /*3500*/  ISETP.GE.AND P2, PT, R5, 0x11, PT ;  /* 0x000000110500780c */ /* 0x000fe20003f46270 */
[----:B------:R-:W-:Y:S01]  /*3510*/  IMAD.WIDE.U32 R18, R15, c[0x0][0x210], RZ ;  /* 0x000084000f127a25 */ /* 0x000fe200078e00ff */
[----:B------:R-:W-:Y:S04]  /*3520*/  STL.64 [R1+0x28], R144 ;  /* 0x0000289001007387 */ /* 0x000fe80000100a00 */
[----:B------:R-:W-:Y:S04]  /*3530*/  STL [R1+0x24], R139 ;  /* 0x0000248b01007387 */ /* 0x000fe80000100800 */
[----:B------:R-:W-:Y:S01]  /*3540*/  STL.64 [R1+0x38], R18 ;  /* 0x0000381201007387 */ /* 0x000fe20000100a00 */
[----:B------:R-:W-:-:S02]  /*3550*/  SHF.L.U32 R138, R201, 0x1, RZ ;  /* 0x00000001c98a7819 */ /* 0x000fc400000006ff */
[----:B--2---:R-:W-:Y:S01]  /*3560*/  SHF.R.S32.HI R13, RZ, 0x1f, R212 ;  /* 0x0000001fff0d7819 */ /* 0x004fe200000114d4 */
[----:B------:R-:W-:-:S04]  /*3570*/  IMAD.WIDE.U32 R2, R212, c[0x0][0x1f0], R2 ;  /* 0x00007c00d4027a25 */ /* 0x000fc800078e0002 */
[----:B------:R-:W-:Y:S01]  /*3580*/  IMAD R0, R13, c[0x0][0x1f0], RZ ;  /* 0x00007c000d007a24 */ /* 0x000fe200078e02ff */
[----:B------:R-:W-:-:S03]  /*3590*/  IADD3 R2, P0, R2, R144, RZ ;  /* 0x0000009002027210 */ /* 0x000fc60007f1e0ff */
[----:B------:R-:W-:-:S05]  /*35a0*/  IMAD R0, R212, c[0x0][0x1f4], R0 ;  /* 0x00007d00d4007a24 */ /* 0x000fca00078e0200 */
[----:B------:R-:W-:Y:S02]  /*35b0*/  IADD3.X R3, R139, R3, R0, P0, !PT ;  /* 0x000000038b037210 */ /* 0x000fe400007fe400 */
[----:B------:R-:W-:-:S04]  /*35c0*/  LEA R0, P0, R2, c[0x0][0x1c8], 0x1 ;  /* 0x0000720002007a11 */ /* 0x000fc800078008ff */
[----:B------:R-:W-:Y:S02]  /*35d0*/  LEA.HI.X R7, R2, c[0x0][0x1cc], R3, 0x1, P0 ;  /* 0x0000730002077a11 */ /* 0x000fe400000f0c03 */
[----:B------:R-:W1:Y:S04]  /*35e0*/  SHFL.IDX PT, R2, R0, RZ, 0x181f ;  /* 0x00181fff00027589 */ /* 0x000e6800000e0000 */
[----:B------:R-:W2:Y:S01]  /*35f0*/  SHFL.IDX PT, R3, R7, RZ, 0x181f ;  /* 0x00181fff07037589 */ /* 0x000ea200000e0000 */
[----:B------:R-:W-:-:S03]  /*3600*/  ISETP.GE.AND P0, PT, R5, 0x1, PT ;  /* 0x000000010500780c */ /* 0x000fc60003f06270 */
[----:B------:R-:W3:Y:S04]  /*3610*/  SHFL.IDX PT, R6, R0, 0x1, 0x181f ;  /* 0x00381f0000067f89 */ /* 0x000ee800000e0000 */
[----:B------:R-:W4:Y:S04]  /*3620*/  SHFL.IDX PT, R10, R7, 0x1, 0x181f ;  /* 0x00381f00070a7f89 */ /* 0x000f2800000e0000 */
[----:B------:R-:W5:Y:S04]  /*3630*/  SHFL.IDX PT, R9, R0, 0x2, 0x181f ;  /* 0x00581f0000097f89 */ /* 0x000f6800000e0000 */
[----:B------:R-:W3:Y:S01]  /*3640*/  SHFL.IDX PT, R11, R7, 0x2, 0x181f ;  /* 0x00581f00070b7f89 */ /* 0x000ee200000e0000 */
[----:B-1----:R-:W-:-:S04]  /*3650*/  @P0 LEA R2, P1, R201, R2, 0x1 ;  /* 0x00000002c9020211 */ /* 0x002fc800078208ff */
[----:B--2---:R-:W-:Y:S02]  /*3660*/  @P0 LEA.HI.X R3, R201, R3, R16, 0x1, P1 ;  /* 0x00000003c9030211 */ /* 0x004fe400008f0c10 */
[----:B------:R-:W-:Y:S01]  /*3670*/  ISETP.GE.AND P1, PT, R5, 0x21, PT ;  /* 0x000000210500780c */ /* 0x000fe20003f26270 */
[----:B------:R-:W1:Y:S04]  /*3680*/  SHFL.IDX PT, R12, R0, 0x3, 0x181f ;  /* 0x00781f00000c7f89 */ /* 0x000e6800000e0000 */
[----:B------:R3:W-:Y:S04]  /*3690*/  @P0 LDGSTS.E.BYPASS.LTC128B.128 [R203+0x2900], [R2.64], !P3 ;  /* 0x0290000002cb0fae */ /* 0x0007e8000d901d46 */
[----:B------:R-:W2:Y:S01]  /*36a0*/  SHFL.IDX PT, R14, R7, 0x3, 0x181f ;  /* 0x00781f00070e7f89 */ /* 0x000ea200000e0000 */
[----:B---3--:R-:W-:-:S04]  /*36b0*/  @P2 LEA R2, P0, R201, R6, 0x1 ;  /* 0x00000006c9022211 */ /* 0x008fc800078008ff */
[----:B----4-:R-:W-:Y:S02]  /*36c0*/  @P2 LEA.HI.X R3, R201, R10, R16, 0x1, P0 ;  /* 0x0000000ac9032211 */ /* 0x010fe400000f0c10 */
[----:B------:R3:W4:Y:S01]  /*36d0*/  SHFL.IDX PT, R10, R0, 0x4, 0x181f ;  /* 0x00981f00000a7f89 */ /* 0x00072200000e0000 */
[----:B------:R-:W-:-:S03]  /*36e0*/  ISETP.GE.AND P0, PT, R5, 0x31, PT ;  /* 0x000000310500780c */ /* 0x000fc60003f06270 */
[----:B------:R1:W-:Y:S01]  /*36f0*/  @P2 LDGSTS.E.BYPASS.LTC128B.128 [R203+0x3100], [R2.64], !P3 ;  /* 0x0310000002cb2fae */ /* 0x0003e2000d901d46 */
[C---:B-----5:R-:W-:Y:S01]  /*3700*/  @P1 LEA R6, P2, R201.reuse, R9, 0x1 ;  /* 0x00000009c9061211 */ /* 0x060fe200078408ff */
[----:B---3--:R-:W-:Y:S02]  /*3710*/  IMAD R0, R8, c[0x0][0x208], RZ ;  /* 0x0000820008007a24 */ /* 0x008fe400078e02ff */
[----:B------:R3:W5:Y:S02]  /*3720*/  SHFL.IDX PT, R8, R7, 0x4, 0x181f ;  /* 0x00981f0007087f89 */ /* 0x00076400000e0000 */
[----:B---3--:R-:W-:-:S05]  /*3730*/  @P1 LEA.HI.X R7, R201, R11, R16, 0x1, P2 ;  /* 0x0000000bc9071211 */ /* 0x008fca00010f0c10 */
[----:B------:R1:W-:Y:S01]  /*3740*/  @P1 LDGSTS.E.BYPASS.LTC128B.128 [R203+0x3900], [R6.64], !P3 ;  /* 0x0390000006cb1fae */ /* 0x0003e2000d901d46 */
[----:B------:R-:W-:Y:S02]  /*3750*/  ISETP.GE.AND P1, PT, R5, 0x41, PT ;  /* 0x000000410500780c */ /* 0x000fe40003f26270 */
[----:B-1----:R-:W-:-:S04]  /*3760*/  @P0 LEA R6, P2, R201, R12, 0x1 ;  /* 0x0000000cc9060211 */ /* 0x002fc800078408ff */
[----:B--2---:R-:W-:-:S05]  /*3770*/  @P0 LEA.HI.X R7, R201, R14, R16, 0x1, P2 ;  /* 0x0000000ec9070211 */ /* 0x004fca00010f0c10 */
[----:B------:R4:W-:Y:S01]  /*3780*/  @P0 LDGSTS.E.BYPASS.LTC128B.128 [R203+0x4100], [R6.64], !P3 ;  /* 0x0410000006cb0fae */ /* 0x0009e2000d901d46 */
[----:B------:R-:W-:-:S04]  /*3790*/  IMAD.WIDE.U32 R2, R214, c[0x0][0x208], RZ ;  /* 0x00008200d6027a25 */ /* 0x000fc800078e00ff */
[----:B------:R-:W-:Y:S01]  /*37a0*/  IMAD R0, R214, c[0x0][0x20c], R0 ;  /* 0x00008300d6007a24 */ /* 0x000fe200078e0200 */
[----:B----4-:R-:W-:-:S04]  /*37b0*/  @P1 LEA R6, P0, R201, R10, 0x1 ;  /* 0x0000000ac9061211 */ /* 0x010fc800078008ff */
[----:B-----5:R-:W-:-:S05]  /*37c0*/  @P1 LEA.HI.X R7, R201, R8, R16, 0x1, P0 ;  /* 0x00000008c9071211 */ /* 0x020fca00000f0c10 */
[----:B------:R1:W-:Y:S04]  /*37d0*/  @P1 LDGSTS.E.BYPASS.LTC128B.128 [R203+0x4900], [R6.64], !P3 ;  /* 0x0490000006cb1fae */ /* 0x0003e8000d901d46 */
[----:B------:R-:W0:Y:S01]  /*37e0*/  LDGDEPBAR ;  /* 0x00000000000079af */ /* 0x000e220000000000 */
[----:B------:R-:W-:Y:S01]  /*37f0*/  IADD3 R3, R3, R0, RZ ;  /* 0x0000000003037210 */ /* 0x000fe20007ffe0ff */
[----:B------:R-:W-:-:S04]  /*3800*/  IMAD R8, R13, c[0x0][0x218], RZ ;  /* 0x000086000d087a24 */ /* 0x000fc800078e02ff */
[----:B------:R-:W-:-:S04]  /*3810*/  IMAD.WIDE.U32 R2, R212, c[0x0][0x218], R2 ;  /* 0x00008600d4027a25 */ /* 0x000fc800078e0002 */
[----:B------:R-:W-:Y:S01]  /*3820*/  IMAD R10, R15, c[0x0][0x214], R19 ;  /* 0x000085000f0a7a24 */ /* 0x000fe200078e0213 */
[----:B------:R-:W-:Y:S01]  /*3830*/  IADD3 R2, P2, R2, R18, RZ ;  /* 0x0000001202027210 */ /* 0x000fe20007f5e0ff */
[----:B------:R-:W-:-:S03]  /*3840*/  IMAD R8, R212, c[0x0][0x21c], R8 ;  /* 0x00008700d4087a24 */ /* 0x000fc600078e0208 */
[----:B------:R-:W-:Y:S02]  /*3850*/  LEA R0, P0, R2, c[0x0][0x1f8], 0x1 ;  /* 0x00007e0002007a11 */ /* 0x000fe400078008ff */
[----:B------:R-:W-:Y:S01]  /*3860*/  IADD3.X R3, R10, R3, R8, P2, !PT ;  /* 0x000000030a037210 */ /* 0x000fe200017fe408 */
[----:B------:R-:W-:-:S04]  /*3870*/  DEPBAR.LE SB0, 0x1 ;  /* 0x000080400000791a */ /* 0x000fc80000000000 */
[----:B------:R-:W-:-:S04]  /*3880*/  DEPBAR.LE SB0, 0x0 ;  /* 0x000080000000791a */ /* 0x000fc80000000000 */
[----:B------:R-:W-:Y:S01]  /*3890*/  BAR.SYNC.DEFER_BLOCKING 0x0 ;  /* 0x0000000000007b1d */ /* 0x000fe20000010000 */
[----:B------:R-:W-:-:S05]  /*38a0*/  LEA.HI.X R2, R2, c[0x0][0x1fc], R3, 0x1, P0 ;  /* 0x00007f0002027a11 */ /* 0x000fca00000f0c03 */
[----:B------:R-:W2:Y:S04]  /*38b0*/  SHFL.IDX PT, R9, R0, RZ, 0x181f ;  /* 0x00181fff00097589 */ /* 0x000ea800000e0000 */
[----:B------:R-:W3:Y:S04]  /*38c0*/  SHFL.IDX PT, R3, R0, 0x1, 0x181f ;  /* 0x00381f0000037f89 */ /* 0x000ee800000e0000 */
[----:B------:R-:W4:Y:S04]  /*38d0*/  SHFL.IDX PT, R13, R2, RZ, 0x181f ;  /* 0x00181fff020d7589 */ /* 0x000f2800000e0000 */
[----:B-1----:R-:W-:Y:S04]  /*38e0*/  SHFL.IDX PT, R7, R0, 0x2, 0x181f ;  /* 0x00581f0000077f89 */ /* 0x002fe800000e0000 */
[----:B------:R-:W1:Y:S04]  /*38f0*/  SHFL.IDX PT, R11, R2, 0x1, 0x181f ;  /* 0x00381f00020b7f89 */ /* 0x000e6800000e0000 */
[----:B------:R-:W5:Y:S01]  /*3900*/  SHFL.IDX PT, R8, R0, 0x3, 0x181f ;  /* 0x00781f0000087f89 */ /* 0x000f6200000e0000 */
[----:B------:R-:W-:-:S03]  /*3910*/  SHF.L.U64.HI R6, R201, 0x1, R16 ;  /* 0x00000001c9067819 */ /* 0x000fc60000010210 */
[----:B------:R-:W-:Y:S04]  /*3920*/  SHFL.IDX PT, R0, R0, 0x4, 0x181f ;  /* 0x00981f0000007f89 */ /* 0x000fe800000e0000 */
[----:B------:R-:W5:Y:S04]  /*3930*/  SHFL.IDX PT, R18, R2, 0x3, 0x181f ;  /* 0x00781f0002127f89 */ /* 0x000f6800000e0000 */
[----:B------:R-:W5:Y:S04]  /*3940*/  SHFL.IDX PT, R16, R2, 0x4, 0x181f ;  /* 0x00981f0002107f89 */ /* 0x000f6800000e0000 */
[----:B------:R-:W-:Y:S04]  /*3950*/  LDSM.16.M88.4 R36, [R191] ;  /* 0x00000000bf24783b */ /* 0x000fe80000000200 */
[----:B------:R-:W-:Y:S01]  /*3960*/  LDSM.16.M88.4 R52, [R184] ;  /* 0x00000000b834783b */ /* 0x000fe20000000200 */
[----:B--2---:R-:W-:-:S02]  /*3970*/  IADD3 R14, P0, R9, R138, RZ ;  /* 0x0000008a090e7210 */ /* 0x004fc40007f1e0ff */
[----:B---3--:R-:W-:Y:S01]  /*3980*/  IADD3 R12, P1, R3, R138, RZ ;  /* 0x0000008a030c7210 */ /* 0x008fe20007f3e0ff */
[----:B------:R2:W-:Y:S01]  /*3990*/  SHFL.IDX PT, R17, R2, 0x2, 0x181f ;  /* 0x00581f0002117f89 */ /* 0x0005e200000e0000 */
[-C--:B----4-:R-:W-:Y:S02]  /*39a0*/  IADD3.X R15, R13, R6.reuse, RZ, P0, !PT ;  /* 0x000000060d0f7210 */ /* 0x090fe400007fe4ff */
[----:B-1----:R-:W-:Y:S01]  /*39b0*/  IADD3.X R13, R11, R6, RZ, P1, !PT ;  /* 0x000000060b0d7210 */ /* 0x002fe20000ffe4ff */
[----:B------:R-:W1:Y:S01]  /*39c0*/  LDSM.16.M88.4 R32, [R191+0x2000] ;  /* 0x00200000bf20783b */ /* 0x000e620000000200 */
[----:B-----5:R-:W-:Y:S02]  /*39d0*/  IADD3 R8, P2, R8, R138, RZ ;  /* 0x0000008a08087210 */ /* 0x020fe40007f5e0ff */
[----:B------:R-:W-:Y:S01]  /*39e0*/  ISETP.GE.AND P0, PT, R201, c[0x0][0x1d4], PT ;  /* 0x00007500c9007a0c */ /* 0x000fe20003f06270 */
[----:B------:R-:W-:Y:S01]  /*39f0*/  LDSM.16.M88.4 R28, [R194] ;  /* 0x00000000c21c783b */ /* 0x000fe20000000200 */
[----:B------:R-:W-:-:S02]  /*3a00*/  IADD3.X R9, R18, R6, RZ, P2, !PT ;  /* 0x0000000612097210 */ /* 0x000fc400017fe4ff */
[----:B------:R-:W-:Y:S01]  /*3a10*/  ISETP.LT.OR P2, PT, R5, 0x1, P0 ;  /* 0x000000010500780c */ /* 0x000fe20000741670 */
[----:B------:R-:W3:Y:S04]  /*3a20*/  LDSM.16.M88.4 R48, [R195] ;  /* 0x00000000c330783b */ /* 0x000ee80000000200 */
[----:B------:R-:W-:Y:S04]  /*3a30*/  LDSM.16.M88.4 R72, [R184+0x800] ;  /* 0x00080000b848783b */ /* 0x000fe80000000200 */
[----:B------:R-:W-:Y:S01]  /*3a40*/  LDSM.16.M88.4 R88, [R184+0x1000] ;  /* 0x00100000b858783b */ /* 0x000fe20000000200 */
[----:B--2---:R-:W-:-:S03]  /*3a50*/  IADD3 R2, P1, R0, R138, RZ ;  /* 0x0000008a00027210 */ /* 0x004fc60007f3e0ff */
[----:B------:R-:W-:Y:S01]  /*3a60*/  LDSM.16.M88.4 R96, [R184+0x1800] ;  /* 0x00180000b860783b */ /* 0x000fe20000000200 */
[----:B------:R-:W-:-:S03]  /*3a70*/  IADD3.X R3, R16, R6, RZ, P1, !PT ;  /* 0x0000000610037210 */ /* 0x000fc60000ffe4ff */
[----:B------:R-:W-:Y:S01]  /*3a80*/  LDSM.16.M88.4 R108, [R184+0x2000] ;  /* 0x00200000b86c783b */ /* 0x000fe20000000200 */
[----:B------:R-:W-:-:S03]  /*3a90*/  ISETP.LT.OR P1, PT, R5, 0x11, P0 ;  /* 0x000000110500780c */ /* 0x000fc60000721670 */
[----:B------:R-:W3:Y:S04]  /*3aa0*/  LDSM.16.M88.4 R24, [R194+0x2000] ;  /* 0x00200000c218783b */ /* 0x000ee80000000200 */
[----:B------:R-:W-:Y:S04]  /*3ab0*/  LDSM.16.M88.4 R84, [R199] ;  /* 0x00000000c754783b */ /* 0x000fe80000000200 */
[----:B------:R-:W-:Y:S04]  /*3ac0*/  LDSM.16.M88.4 R92, [R198] ;  /* 0x00000000c65c783b */ /* 0x000fe80000000200 */
[----:B------:R-:W-:Y:S04]  /*3ad0*/  LDSM.16.M88.4 R100, [R197] ;  /* 0x00000000c564783b */ /* 0x000fe80000000200 */
[----:B------:R-:W-:Y:S04]  /*3ae0*/  LDSM.16.M88.4 R112, [R196] ;  /* 0x00000000c470783b */ /* 0x000fe80000000200 */
[----:B------:R-:W-:Y:S01]  /*3af0*/  @!PT LDS RZ, [RZ] ;  /* 0x00000000fffff984 */ /* 0x000fe20000000800 */
[----:B------:R-:W-:Y:S01]  /*3b00*/  @!PT LDS RZ, [RZ] ;  /* 0x00000000fffff984 */ /* 0x000fe20000000800 */
[----:B------:R-:W-:Y:S01]  /*3b10*/  @!PT LDS RZ, [RZ] ;  /* 0x00000000fffff984 */ /* 0x000fe20000000800 */
[----:B------:R4:W-:Y:S01]  /*3b20*/  LDGSTS.E.BYPASS.LTC128B.128 [R203+0x100], [R14.64], !P2 ;  /* 0x001000000ecb7fae */ /* 0x0009e2000d101d46 */
[----:B------:R-:W-:-:S03]  /*3b30*/  ISETP.LT.OR P2, PT, R5, 0x21, P0 ;  /* 0x000000210500780c */ /* 0x000fc60000741670 */
[----:B------:R4:W-:Y:S01]  /*3b40*/  LDGSTS.E.BYPASS.LTC128B.128 [R203+0x900], [R12.64], !P1 ;  /* 0x009000000ccb7fae */ /* 0x0009e2000c901d46 */
[C---:B------:R-:W-:Y:S02]  /*3b50*/  ISETP.LT.OR P1, PT, R5.reuse, 0x31, P0 ;  /* 0x000000310500780c */ /* 0x040fe40000721670 */
[----:B------:R-:W-:Y:S01]  /*3b60*/  ISETP.LT.OR P0, PT, R5, 0x41, P0 ;  /* 0x000000410500780c */ /* 0x000fe20000701670 */
[----:B------:R5:W-:Y:S01]  /*3b70*/  STL [R1+0x44], R10 ;  /* 0x0000440a01007387 */ /* 0x000be20000100800 */
[----:B-1----:R-:W-:Y:S03]  /*3b80*/  HMMA.16816.F32.BF16 R56, R32, R52, RZ ;  /* 0x000000342038723c */ /* 0x002fe600000418ff */
[----:B------:R-:W2:Y:S01]  /*3b90*/  LDL R154, [R1+0x14] ;  /* 0x00001400019a7983 */ /* 0x000ea20000100800 */
[----:B-----5:R-:W-:-:S04]  /*3ba0*/  IADD3 R10, P4, R7, R138, RZ ;  /* 0x0000008a070a7210 */ /* 0x020fc80007f9e0ff */
[----:B----4-:R-:W-:Y:S01]  /*3bb0*/  HMMA.16816.F32.BF16 R12, R36, R52, RZ ;  /* 0x00000034240c723c */ /* 0x010fe200000418ff */
[----:B------:R-:W-:-:S05]  /*3bc0*/  IADD3.X R11, R17, R6, RZ, P4, !PT ;  /* 0x00000006110b7210 */ /* 0x000fca00027fe4ff */
[----:B------:R1:W-:Y:S04]  /*3bd0*/  LDGSTS.E.BYPASS.LTC128B.128 [R203+0x1100], [R10.64], !P2 ;  /* 0x011000000acb7fae */ /* 0x0003e8000d101d46 */
[----:B------:R1:W-:Y:S04]  /*3be0*/  LDGSTS.E.BYPASS.LTC128B.128 [R203+0x1900], [R8.64], !P1 ;  /* 0x0190000008cb7fae */ /* 0x0003e8000c901d46 */
[----:B------:R4:W-:Y:S04]  /*3bf0*/  LDGSTS.E.BYPASS.LTC128B.128 [R203+0x2100], [R2.64], !P0 ;  /* 0x0210000002cb7fae */ /* 0x0009e8000c101d46 */
[----:B------:R-:W-:Y:S04]  /*3c00*/  LDSM.16.M88.4 R40, [R190] ;  /* 0x00000000be28783b */ /* 0x000fe80000000200 */
[----:B------:R-:W5:Y:S02]  /*3c10*/  LDSM.16.M88.4 R20, [R192] ;  /* 0x00000000c014783b */ /* 0x000f640000000200 */
[-C--:B---3--:R-:W-:Y:S02]  /*3c20*/  HMMA.16816.F32.BF16 R60, R28, R48.reuse, R12 ;  /* 0x000000301c3c723c */ /* 0x088fe4000004180c */
[----:B------:R-:W3:Y:S04]  /*3c30*/  LDSM.16.M88.4 R16, [R192+0x2000] ;  /* 0x00200000c010783b */ /* 0x000ee80000000200 */
[----:B------:R-:W-:Y:S04]  /*3c40*/  LDSM.16.M88.4 R44, [R187] ;  /* 0x00000000bb2c783b */ /* 0x000fe80000000200 */
[----:B------:R-:W3:Y:S01]  /*3c50*/  LDSM.16.M88.4 R12, [R193] ;  /* 0x00000000c10c783b */ /* 0x000ee20000000200 */
[----:B------:R-:W-:Y:S03]  /*3c60*/  HMMA.16816.F32.BF16 R56, R24, R48, R56 ;  /* 0x000000301838723c */ /* 0x000fe60000041838 */
[----:B-1----:R-:W1:Y:S04]  /*3c70*/  LDSM.16.M88.4 R8, [R193+0x2000] ;  /* 0x00200000c108783b */ /* 0x002e680000000200 */
[----:B------:R-:W0:Y:S01]  /*3c80*/  LDGDEPBAR ;  /* 0x00000000000079af */ /* 0x000e220000000000 */
[----:B------:R-:W-:Y:S08]  /*3c90*/  HMMA.16816.F32.BF16 R68, R36, R54, RZ ;  /* 0x000000362444723c */ /* 0x000ff000000418ff */
[----:B-----5:R-:W-:Y:S08]  /*3ca0*/  HMMA.16816.F32.BF16 R64, R20, R40, R60 ;  /* 0x000000281440723c */ /* 0x020ff0000004183c */
[----:B------:R-:W-:Y:S08]  /*3cb0*/  HMMA.16816.F32.BF16 R60, R32, R54, RZ ;  /* 0x00000036203c723c */ /* 0x000ff000000418ff */
[----:B---3--:R-:W-:Y:S08]  /*3cc0*/  HMMA.16816.F32.BF16 R52, R16, R40, R56 ;  /* 0x000000281034723c */ /* 0x008ff00000041838 */
[----:B------:R-:W-:Y:S08]  /*3cd0*/  HMMA.16816.F32.BF16 R56, R28, R50, R68 ;  /* 0x000000321c38723c */ /* 0x000ff00000041844 */
[----:B------:R-:W-:Y:S08]  /*3ce0*/  HMMA.16816.F32.BF16 R68, R12, R44, R64 ;  /* 0x0000002c0c44723c */ /* 0x000ff00000041840 */
[----:B------:R-:W-:Y:S01]  /*3cf0*/  HMMA.16816.F32.BF16 R64, R24, R50, R60 ;  /* 0x000000321840723c */ /* 0x000fe2000004183c */
[----:B------:R-:W3:Y:S07]  /*3d00*/  LDSM.16.M88.4 R48, [R190+0x800] ;  /* 0x00080000be30783b */ /* 0x000eee0000000200 */
[----:B------:R-:W-:Y:S08]  /*3d10*/  HMMA.16816.F32.BF16 R60, R36, R72, RZ ;  /* 0x00000048243c723c */ /* 0x000ff000000418ff */
[----:B-1----:R-:W-:Y:S08]  /*3d20*/  HMMA.16816.F32.BF16 R80, R8, R44, R52 ;  /* 0x0000002c0850723c */ /* 0x002ff00000041834 */
[----:B------:R-:W-:Y:S01]  /*3d30*/  HMMA.16816.F32.BF16 R52, R20, R42, R56 ;  /* 0x0000002a1434723c */ /* 0x000fe20000041838 */
[----:B------:R-:W-:-:S07]  /*3d40*/  FMUL.FTZ R0, R68, c[0x0][0x320] ;  /* 0x0000c80044007a20 */ /* 0x000fce0000410000 */
[----:B------:R-:W-:Y:S01]  /*3d50*/  HMMA.16816.F32.BF16 R56, R32, R72, RZ ;  /* 0x000000482038723c */ /* 0x000fe200000418ff */
[----:B------:R1:W1:Y:S07]  /*3d60*/  MUFU.TANH R137, R0 ;  /* 0x0000000000897308 */ /* 0x00026e0000002400 */
[----:B------:R-:W-:Y:S01]  /*3d70*/  HMMA.16816.F32.BF16 R60, R28, R84, R60 ;  /* 0x000000541c3c723c */ /* 0x000fe2000004183c */
[----:B-1----:R-:W-:-:S07]  /*3d80*/  FMUL.FTZ R0, R69, c[0x0][0x320] ;  /* 0x0000c80045007a20 */ /* 0x002fce0000410000 */
[----:B------:R-:W-:Y:S01]  /*3d90*/  HMMA.16816.F32.BF16 R64, R16, R42, R64 ;  /* 0x0000002a1040723c */ /* 0x000fe20000041840 */
[----:B------:R-:W1:Y:S01]  /*3da0*/  LDSM.16.M88.4 R40, [R187+0x800] ;  /* 0x00080000bb28783b */ /* 0x000e620000000200 */
[----:B------:R5:W1:Y:S02]  /*3db0*/  MUFU.TANH R134, R0 ;  /* 0x0000000000867308 */ /* 0x000a640000002400 */
[----:B-----5:R-:W-:-:S06]  /*3dc0*/  FMUL.FTZ R0, R70, c[0x0][0x320] ;  /* 0x0000c80046007a20 */ /* 0x020fcc0000410000 */
[----:B------:R5:W1:Y:S02]  /*3dd0*/  MUFU.TANH R149, R0 ;  /* 0x0000000000957308 */ /* 0x000a640000002400 */
[----:B-----5:R-:W-:Y:S02]  /*3de0*/  FMUL.FTZ R0, R71, c[0x0][0x320] ;  /* 0x0000c80047007a20 */ /* 0x020fe40000410000 */
[----:B------:R-:W-:Y:S04]  /*3df0*/  HMMA.16816.F32.BF16 R68, R12, R46, R52 ;  /* 0x0000002e0c44723c */ /* 0x000fe80000041834 */
[----:B------:R5:W1:Y:S04]  /*3e00*/  MUFU.TANH R136, R0 ;  /* 0x0000000000887308 */ /* 0x000a680000002400 */
[----:B------:R-:W-:Y:S01]  /*3e10*/  HMMA.16816.F32.BF16 R52, R24, R84, R56 ;  /* 0x000000541834723c */ /* 0x000fe20000041838 */
[----:B-----5:R-:W-:-:S07]  /*3e20*/  FMUL.FTZ R0, R80, c[0x0][0x320] ;  /* 0x0000c80050007a20 */ /* 0x020fce0000410000 */
[----:B------:R-:W-:Y:S01]  /*3e30*/  HMMA.16816.F32.BF16 R56, R36, R74, RZ ;  /* 0x0000004a2438723c */ /* 0x000fe200000418ff */
[----:B------:R5:W1:Y:S07]  /*3e40*/  MUFU.TANH R152, R0 ;  /* 0x0000000000987308 */ /* 0x000a6e0000002400 */
[----:B---3--:R-:W-:Y:S01]  /*3e50*/  HMMA.16816.F32.BF16 R60, R20, R48, R60 ;  /* 0x00000030143c723c */ /* 0x008fe2000004183c */
[----:B-----5:R-:W-:-:S04]  /*3e60*/  FMUL.FTZ R0, R81, c[0x0][0x320] ;  /* 0x0000c80051007a20 */ /* 0x020fc80000410000 */
[----:B------:R3:W1:Y:S03]  /*3e70*/  MUFU.TANH R148, R0 ;  /* 0x0000000000947308 */ /* 0x0006660000002400 */
[----:B------:R-:W-:Y:S01]  /*3e80*/  HMMA.16816.F32.BF16 R76, R8, R46, R64 ;  /* 0x0000002e084c723c */ /* 0x000fe20000041840 */
[----:B---3--:R-:W-:-:S04]  /*3e90*/  FMUL.FTZ R0, R82, c[0x0][0x320] ;  /* 0x0000c80052007a20 */ /* 0x008fc80000410000 */
[----:B------:R3:W1:Y:S03]  /*3ea0*/  MUFU.TANH R168, R0 ;  /* 0x0000000000a87308 */ /* 0x0006660000002400 */
[----:B------:R-:W-:Y:S01]  /*3eb0*/  HMMA.16816.F32.BF16 R64, R32, R74, RZ ;  /* 0x0000004a2040723c */ /* 0x000fe200000418ff */
[----:B---3--:R-:W-:-:S04]  /*3ec0*/  FMUL.FTZ R0, R83, c[0x0][0x320] ;  /* 0x0000c80053007a20 */ /* 0x008fc80000410000 */
[----:B------:R3:W1:Y:S03]  /*3ed0*/  MUFU.TANH R158, R0 ;  /* 0x00000000009e7308 */ /* 0x0006660000002400 */
[----:B------:R-:W-:Y:S01]  /*3ee0*/  HMMA.16816.F32.BF16 R44, R16, R48, R52 ;  /* 0x00000030102c723c */ /* 0x000fe20000041834 */
[----:B---3--:R-:W-:-:S04]  /*3ef0*/  FMUL.FTZ R0, R68, c[0x0][0x320] ;  /* 0x0000c80044007a20 */ /* 0x008fc80000410000 */
[----:B------:R3:W1:Y:S03]  /*3f00*/  MUFU.TANH R127, R0 ;  /* 0x00000000007f7308 */ /* 0x0006660000002400 */
[----:B------:R-:W-:Y:S01]  /*3f10*/  HMMA.16816.F32.BF16 R52, R28, R86, R56 ;  /* 0x000000561c34723c */ /* 0x000fe20000041838 */
[----:B---3--:R-:W-:-:S04]  /*3f20*/  FMUL.FTZ R0, R69, c[0x0][0x320] ;  /* 0x0000c80045007a20 */ /* 0x008fc80000410000 */
[----:B------:R3:W1:Y:S03]  /*3f30*/  MUFU.TANH R126, R0 ;  /* 0x00000000007e7308 */ /* 0x0006660000002400 */
[----:B------:R-:W-:Y:S01]  /*3f40*/  HMMA.16816.F32.BF16 R64, R24, R86, R64 ;  /* 0x000000561840723c */ /* 0x000fe20000041840 */
[----:B---3--:R-:W-:-:S04]  /*3f50*/  FMUL.FTZ R0, R70, c[0x0][0x320] ;  /* 0x0000c80046007a20 */ /* 0x008fc80000410000 */
[----:B------:R3:W1:Y:S02]  /*3f60*/  MUFU.TANH R131, R0 ;  /* 0x0000000000837308 */ /* 0x0006640000002400 */
[----:B---3--:R-:W-:Y:S02]  /*3f70*/  FMUL.FTZ R0, R71, c[0x0][0x320] ;  /* 0x0000c80047007a20 */ /* 0x008fe40000410000 */
[----:B-1----:R-:W-:Y:S04]  /*3f80*/  HMMA.16816.F32.BF16 R68, R12, R40, R60 ;  /* 0x000000280c44723c */ /* 0x002fe8000004183c */
[----:B------:R1:W3:Y:S04]  /*3f90*/  MUFU.TANH R130, R0 ;  /* 0x0000000000827308 */ /* 0x0002e80000002400 */
        /* <DEDUP_REMOVED lines=29> */
[----:B------:R-:W-:Y:S01]  /*4170*/  HMMA.16816.F32.BF16 R72, R8, R42, R64 ;  /* 0x0000002a0848723c */ /* 0x000fe20000041840 */
[----:B-1----:R-:W-:-:S07]  /*4180*/  FMUL.FTZ R0, R81, c[0x0][0x320] ;  /* 0x0000c80051007a20 */ /* 0x002fce0000410000 */
[----:B-----5:R-:W-:Y:S01]  /*4190*/  HMMA.16816.F32.BF16 R60, R20, R44, R60 ;  /* 0x0000002c143c723c */ /* 0x020fe2000004183c */
[----:B------:R1:W1:Y:S07]  /*41a0*/  MUFU.TANH R118, R0 ;  /* 0x0000000000767308 */ /* 0x00026e0000002400 */
        /* <DEDUP_REMOVED lines=13> */
[----:B------:R1:W1:Y:S02]  /*4280*/  MUFU.TANH R90, R0 ;  /* 0x00000000005a7308 */ /* 0x0002640000002400 */
[----:B-1----:R-:W-:Y:S02]  /*4290*/  FMUL.FTZ R0, R71, c[0x0][0x320] ;  /* 0x0000c80047007a20 */ /* 0x002fe40000410000 */
[----:B--2---:R-:W-:Y:S04]  /*42a0*/  HMMA.16816.F32.BF16 R68, R12, R48, R60 ;  /* 0x000000300c44723c */ /* 0x004fe8000004183c */
[----:B------:R1:W2:Y:S04]  /*42b0*/  MUFU.TANH R89, R0 ;  /* 0x0000000000597308 */ /* 0x0002a80000002400 */
[----:B------:R-:W-:Y:S01]  /*42c0*/  HMMA.16816.F32.BF16 R60, R36, R96, RZ ;  /* 0x00000060243c723c */ /* 0x000fe200000418ff */
[----:B-1----:R-:W-:-:S04]  /*42d0*/  FMUL.FTZ R0, R72, c[0x0][0x320] ;  /* 0x0000c80048007a20 */ /* 0x002fc80000410000 */
[----:B------:R1:W1:Y:S03]  /*42e0*/  MUFU.TANH R92, R0 ;  /* 0x00000000005c7308 */ /* 0x0002660000002400 */
[----:B------:R-:W-:Y:S08]  /*42f0*/  HMMA.16816.F32.BF16 R76, R8, R48, R40 ;  /* 0x00000030084c723c */ /* 0x000ff00000041828 */
[----:B------:R-:W-:Y:S01]  /*4300*/  HMMA.16816.F32.BF16 R40, R20, R46, R52 ;  /* 0x0000002e1428723c */ /* 0x000fe20000041834 */
[----:B------:R-:W5:Y:S01]  /*4310*/  LDSM.16.M88.4 R52, [R190+0x1800] ;  /* 0x00180000be34783b */ /* 0x000f620000000200 */
[----:B-1----:R-:W-:-:S04]  /*4320*/  FMUL.FTZ R0, R73, c[0x0][0x320] ;  /* 0x0000c80049007a20 */ /* 0x002fc80000410000 */
[----:B------:R1:W1:Y:S02]  /*4330*/  MUFU.TANH R91, R0 ;  /* 0x00000000005b7308 */ /* 0x0002640000002400 */
[----:B------:R-:W-:Y:S01]  /*4340*/  HMMA.16816.F32.BF16 R64, R16, R46, R64 ;  /* 0x0000002e1040723c */ /* 0x000fe20000041840 */
[----:B-1----:R-:W-:-:S05]  /*4350*/  FMUL.FTZ R0, R74, c[0x0][0x320] ;  /* 0x0000c8004a007a20 */ /* 0x002fca0000410000 */
        /* <DEDUP_REMOVED lines=11> */
[----:B------:R1:W1:Y:S01]  /*4410*/  MUFU.TANH R128, R0 ;  /* 0x0000000000807308 */ /* 0x0002620000002400 */
[----:B------:R-:W-:Y:S01]  /*4420*/  HMMA.16816.F32.BF16 R44, R24, R100, R56 ;  /* 0x00000064182c723c */ /* 0x000fe20000041838 */
[----:B-1----:R-:W-:-:S07]  /*4430*/  FMUL.FTZ R0, R71, c[0x0][0x320] ;  /* 0x0000c80047007a20 */ /* 0x002fce0000410000 */
[----:B------:R-:W-:Y:S01]  /*4440*/  HMMA.16816.F32.BF16 R68, R12, R50, R40 ;  /* 0x000000320c44723c */ /* 0x000fe20000041828 */
[----:B------:R-:W1:Y:S01]  /*4450*/  LDSM.16.M88.4 R40, [R187+0x1800] ;  /* 0x00180000bb28783b */ /* 0x000e620000000200 */
[----:B------:R2:W1:Y:S06]  /*4460*/  MUFU.TANH R129, R0 ;  /* 0x0000000000817308 */ /* 0x00046c0000002400 */
[----:B------:R-:W-:Y:S01]  /*4470*/  HMMA.16816.F32.BF16 R48, R36, R98, RZ ;  /* 0x000000622430723c */ /* 0x000fe200000418ff */
[----:B--2---:R-:W-:-:S04]  /*4480*/  FMUL.FTZ R0, R76, c[0x0][0x320] ;  /* 0x0000c8004c007a20 */ /* 0x004fc80000410000 */
[----:B------:R2:W1:Y:S03]  /*4490*/  MUFU.TANH R124, R0 ;  /* 0x00000000007c7308 */ /* 0x0004660000002400 */
        /* <DEDUP_REMOVED lines=12> */
[----:B--2---:R-:W-:-:S06]  /*4560*/  FMUL.FTZ R0, R69, c[0x0][0x320] ;  /* 0x0000c80045007a20 */ /* 0x004fcc0000410000 */
[----:B------:R2:W1:Y:S01]  /*4570*/  MUFU.TANH R81, R0 ;  /* 0x0000000000517308 */ /* 0x0004620000002400 */
[----:B------:R-:W-:Y:S01]  /*4580*/  HMMA.16816.F32.BF16 R64, R24, R102, R60 ;  /* 0x000000661840723c */ /* 0x000fe2000004183c */
[----:B--2---:R-:W-:-:S06]  /*4590*/  FMUL.FTZ R0, R70, c[0x0][0x320] ;  /* 0x0000c80046007a20 */ /* 0x004fcc0000410000 */
[----:B------:R2:W1:Y:S01]  /*45a0*/  MUFU.TANH R84, R0 ;  /* 0x0000000000547308 */ /* 0x0004620000002400 */
[----:B------:R-:W-:Y:S01]  /*45b0*/  HMMA.16816.F32.BF16 R60, R36, R108, RZ ;  /* 0x0000006c243c723c */ /* 0x000fe200000418ff */
[----:B--2---:R-:W-:-:S07]  /*45c0*/  FMUL.FTZ R0, R71, c[0x0][0x320] ;  /* 0x0000c80047007a20 */ /* 0x004fce0000410000 */
[----:B-1----:R-:W-:Y:S01]  /*45d0*/  HMMA.16816.F32.BF16 R68, R12, R40, R56 ;  /* 0x000000280c44723c */ /* 0x002fe20000041838 */
        /* <DEDUP_REMOVED lines=91> */
[----:B------:R-:W-:Y:S01]  /*4b90*/  BAR.SYNC.DEFER_BLOCKING 0x0 ;  /* 0x0000000000007b1d */ /* 0x000fe20000010000 */
[----:B------:R-:W-:Y:S01]  /*4ba0*/  ISETP.GT.AND P5, PT, R147, 0x4f, PT ;  /* 0x0000004f9300780c */ /* 0x000fe20003fa4270 */
[----:B-1----:R-:W-:-:S05]  /*4bb0*/  FMUL.FTZ R0, R9, c[0x0][0x320] ;  /* 0x0000c80009007a20 */ /* 0x002fca0000410000 */
[----:B------:R1:W1:Y:S01]  /*4bc0*/  MUFU.TANH R25, R0 ;  /* 0x0000000000197308 */ /* 0x0002620000002400 */
[----:B------:R-:W-:Y:S01]  /*4bd0*/  LOP3.LUT R200, R200, 0xfffdffff, RZ, 0xc0, !PT ;  /* 0xfffdffffc8c87812 */ /* 0x000fe200078ec0ff */
[----:B-1----:R-:W-:-:S06]  /*4be0*/  FMUL.FTZ R0, R10, c[0x0][0x320] ;  /* 0x0000c8000a007a20 */ /* 0x002fcc0000410000 */
[----:B------:R1:W1:Y:S01]  /*4bf0*/  MUFU.TANH R28, R0 ;  /* 0x00000000001c7308 */ /* 0x0002620000002400 */
[----:B------:R-:W-:Y:S01]  /*4c00*/  @P6 LOP3.LUT R200, R200, 0x20000, RZ, 0xfc, !PT ;  /* 0x00020000c8c86812 */ /* 0x000fe200078efcff */
[----:B------:R-:W-:Y:S01]  /*4c10*/  BSSY B0, `(.L_x_628) ;  /* 0x000003e000007945 */ /* 0x000fe20003800000 */
[----:B-1----:R-:W-:-:S05]  /*4c20*/  FMUL.FTZ R0, R11, c[0x0][0x320] ;  /* 0x0000c8000b007a20 */ /* 0x002fca0000410000 */
[----:B------:R4:W1:Y:S01]  /*4c30*/  MUFU.TANH R27, R0 ;  /* 0x00000000001b7308 */ /* 0x0008620000002400 */
[----:B------:R-:W-:-:S04]  /*4c40*/  LOP3.LUT R200, R200, 0xffff7fff, RZ, 0xc0, !PT ;  /* 0xffff7fffc8c87812 */ /* 0x000fc800078ec0ff */
[----:B------:R-:W-:Y:S01]  /*4c50*/  @P5 LOP3.LUT R200, R200, 0x8000, RZ, 0xfc, !PT ;  /* 0x00008000c8c85812 */ /* 0x000fe200078efcff */
[----:B------:R-:W-:Y:S05]  /*4c60*/  @!P0 BRA `(.L_x_629) ;  /* 0x0000038000008947 */ /* 0x000fea0003800000 */
[----:B--234-:R-:W-:Y:S01]  /*4c70*/  IADD3 R2, R147, R105, R153 ;  /* 0x0000006993027210 */ /* 0x01cfe20007ffe099 */
[----:B------:R-:W-:-:S03]  /*4c80*/  IMAD.MOV.U32 R212, RZ, RZ, RZ ;  /* 0x000000ffffd47224 */ /* 0x000fc600078e00ff */
[----:B------:R-:W-:-:S05]  /*4c90*/  IADD3 R2, R2, -0x50, RZ ;  /* 0xffffffb002027810 */ /* 0x000fca0007ffe0ff */
[----:B------:R-:W-:-:S04]  /*4ca0*/  @P6 IMAD.HI.U32 R3, R2, c[0x0][0x2bc], RZ ;  /* 0x0000af0002036a27 */ /* 0x000fc800078e00ff */
[----:B------:R-:W-:Y:S01]  /*4cb0*/  IMAD.MOV.U32 R0, RZ, RZ, R2 ;  /* 0x000000ffff007224 */ /* 0x000fe200078e0002 */
        /* <DEDUP_REMOVED lines=22> */
[----:B------:R2:W3:Y:S02]  /*4e20*/  SHFL.IDX PT, R8, R5, RZ, 0x181f ;  /* 0x00181fff05087589 */ /* 0x0004e400000e0000 */
.L_x_821:
[----:B------:R-:W-:Y:S05]  /*4e30*/  BRA.DIV ~URZ, `(.L_x_631) ;  /* 0x00018a227f007947 */ /* 0x000fea000b800000 */
[----:B------:R-:W4:Y:S04]  /*4e40*/  SHFL.IDX PT, R2, R0, RZ, 0x181f ;  /* 0x00181fff00027589 */ /* 0x000f2800000e0000 */
[----:B------:R-:W5:Y:S04]  /*4e50*/  SHFL.IDX PT, R3, R0, 0x1, 0x181f ;  /* 0x00381f0000037f89 */ /* 0x000f6800000e0000 */
[----:B------:R-:W2:Y:S04]  /*4e60*/  SHFL.IDX PT, R7, R0, 0x2, 0x181f ;  /* 0x00581f0000077f89 */ /* 0x000ea800000e0000 */
[----:B------:R-:W3:Y:S04]  /*4e70*/  SHFL.IDX PT, R9, R0, 0x3, 0x181f ;  /* 0x00781f0000097f89 */ /* 0x000ee800000e0000 */
[----:B------:R-:W1:Y:S04]  /*4e80*/  SHFL.IDX PT, R11, R5, 0x1, 0x181f ;  /* 0x00381f00050b7f89 */ /* 0x000e6800000e0000 */
[----:B------:R-:W1:Y:S04]  /*4e90*/  SHFL.IDX PT, R15, R5, 0x2, 0x181f ;  /* 0x00581f00050f7f89 */ /* 0x000e6800000e0000 */
[----:B------:R-:W1:Y:S01]  /*4ea0*/  SHFL.IDX PT, R14, R5, 0x3, 0x181f ;  /* 0x00781f00050e7f89 */ /* 0x000e6200000e0000 */
[----:B----4-:R-:W-:-:S02]  /*4eb0*/  IADD3 R12, P0, R2, R138, RZ ;  /* 0x0000008a020c7210 */ /* 0x010fc40007f1e0ff */
[-C--:B-----5:R-:W-:Y:S01]  /*4ec0*/  IADD3 R10, P2, R3, R138.reuse, RZ ;  /* 0x0000008a030a7210 */ /* 0x0a0fe20007f5e0ff */
[----:B------:R-:W4:Y:S02]  /*4ed0*/  SHFL.IDX PT, R0, R0, 0x4, 0x181f ;  /* 0x00981f0000007f89 */ /* 0x000f2400000e0000 */
[----:B---3--:R-:W-:Y:S01]  /*4ee0*/  IMAD.X R13, R8, 0x1, R6, P0 ;  /* 0x00000001080d7824 */ /* 0x008fe200000e0606 */
[-C--:B--2---:R-:W-:Y:S01]  /*4ef0*/  IADD3 R8, P1, R7, R138.reuse, RZ ;  /* 0x0000008a07087210 */ /* 0x084fe20007f3e0ff */
[----:B------:R-:W2:Y:S01]  /*4f00*/  SHFL.IDX PT, R5, R5, 0x4, 0x181f ;  /* 0x00981f0005057f89 */ /* 0x000ea200000e0000 */
[----:B------:R-:W-:-:S03]  /*4f10*/  IADD3 R2, P0, R9, R138, RZ ;  /* 0x0000008a09027210 */ /* 0x000fc60007f1e0ff */
[----:B------:R3:W-:Y:S01]  /*4f20*/  LDGSTS.E.BYPASS.LTC128B.128 [R203+0x2900], [R12.64], !P3 ;  /* 0x029000000ccb7fae */ /* 0x0007e2000d901d46 */
[--C-:B-1----:R-:W-:Y:S02]  /*4f30*/  IMAD.X R11, R11, 0x1, R6.reuse, P2 ;  /* 0x000000010b0b7824 */ /* 0x102fe400010e0606 */
[----:B------:R-:W-:-:S03]  /*4f40*/  IMAD.X R9, R15, 0x1, R6, P1 ;  /* 0x000000010f097824 */ /* 0x000fc600008e0606 */
[----:B------:R3:W-:Y:S01]  /*4f50*/  LDGSTS.E.BYPASS.LTC128B.128 [R203+0x3100], [R10.64], !P3 ;  /* 0x031000000acb7fae */ /* 0x0007e2000d901d46 */
[----:B------:R-:W-:-:S03]  /*4f60*/  IMAD.X R3, R14, 0x1, R6, P0 ;  /* 0x000000010e037824 */ /* 0x000fc600000e0606 */
[----:B------:R3:W-:Y:S04]  /*4f70*/  LDGSTS.E.BYPASS.LTC128B.128 [R203+0x3900], [R8.64], !P3 ;  /* 0x0390000008cb7fae */ /* 0x0007e8000d901d46 */
[----:B------:R3:W-:Y:S02]  /*4f80*/  LDGSTS.E.BYPASS.LTC128B.128 [R203+0x4100], [R2.64], !P3 ;  /* 0x0410000002cb7fae */ /* 0x0007e4000d901d46 */
.L_x_822:
[----:B---34-:R-:W-:-:S04]  /*4f90*/  IADD3 R2, P0, R0, R138, RZ ;  /* 0x0000008a00027210 */ /* 0x018fc80007f1e0ff */
[----:B--2---:R-:W-:-:S05]  /*4fa0*/  IADD3.X R3, R5, R6, RZ, P0, !PT ;  /* 0x0000000605037210 */ /* 0x004fca00007fe4ff */
[----:B------:R-:W-:Y:S01]  /*4fb0*/  @!PT LDS RZ, [RZ] ;  /* 0x00000000fffff984 */ /* 0x000fe20000000800 */
[----:B------:R-:W-:Y:S01]  /*4fc0*/  @!PT LDS RZ, [RZ] ;  /* 0x00000000fffff984 */ /* 0x000fe20000000800 */
[----:B------:R-:W-:Y:S01]  /*4fd0*/  @!PT LDS RZ, [RZ] ;  /* 0x00000000fffff984 */ /* 0x000fe20000000800 */
[----:B------:R1:W-:Y:S04]  /*4fe0*/  LDGSTS.E.BYPASS.LTC128B.128 [R203+0x4900], [R2.64], !P3 ;  /* 0x0490000002cb7fae */ /* 0x0003e8000d901d46 */
.L_x_629:
[----:B--23--:R-:W-:Y:S05]  /*4ff0*/  BSYNC B0 ;  /* 0x0000000000007941 */ /* 0x00cfea0003800000 */
.L_x_628:
[----:B-1--4-:R-:W2:Y:S01]  /*5000*/  LDL R2, [R1+0x48] ;  /* 0x0000480001027983 */ /* 0x012ea20000100800 */
[----:B------:R-:W-:-:S03]  /*5010*/  IMAD.MOV.U32 R3, RZ, RZ, c[0x0][0x2c4] ;  /* 0x0000b100ff037624 */ /* 0x000fc600078e00ff */
[----:B------:R-:W2:Y:S04]  /*5020*/  LDL R0, [R1+0x4c] ;  /* 0x00004c0001007983 */ /* 0x000ea80000100800 */
[----:B------:R-:W3:Y:S01]  /*5030*/  LDL R6, [R1] ;  /* 0x0000000001067983 */ /* 0x000ee20000100800 */
[----:B------:R-:W-:Y:S01]  /*5040*/  ISETP.NE.AND P0, PT, R3, 0x1, PT ;  /* 0x000000010300780c */ /* 0x000fe20003f05270 */
[----:B------:R-:W-:Y:S02]  /*5050*/  ULDC UR4, c[0x0][0x324] ;  /* 0x0000c90000047ab9 */ /* 0x000fe40000000800 */
[----:B------:R-:W-:Y:S01]  /*5060*/  ULOP3.LUT UR4, URZ, UR4, URZ, 0x33, !UPT ;  /* 0x000000043f047292 */ /* 0x000fe2000f8e333f */
[----:B------:R-:W0:Y:S01]  /*5070*/  LDGDEPBAR ;  /* 0x00000000000079af */ /* 0x000e220000000000 */
[----:B--2---:R-:W-:Y:S01]  /*5080*/  IMAD.IADD R0, R0, 0x1, R2 ;  /* 0x0000000100007824 */ /* 0x004fe200078e0202 */
[----:B---3--:R-:W-:-:S07]  /*5090*/  IADD3 R2, -R6, 0x1, R104 ;  /* 0x0000000106027810 */ /* 0x008fce0007ffe168 */
[----:B------:R-:W-:Y:S01]  /*50a0*/  @P0 IMAD.HI.U32 R3, R0, c[0x0][0x2c8], RZ ;  /* 0x0000b20000030a27 */ /* 0x000fe200078e00ff */
[----:B------:R-:W-:-:S03]  /*50b0*/  IADD3 R9, -R6, R4, RZ ;  /* 0x0000000406097210 */ /* 0x000fc60007ffe1ff */
[----:B------:R-:W-:Y:S01]  /*50c0*/  IMAD.MOV.U32 R5, RZ, RZ, R0 ;  /* 0x000000ffff057224 */ /* 0x000fe200078e0000 */
[----:B------:R-:W-:Y:S01]  /*50d0*/  IADD3 R0, R2, -R246, RZ ;  /* 0x800000f602007210 */ /* 0x000fe20007ffe0ff */
[----:B------:R-:W-:Y:S01]  /*50e0*/  IMAD.IADD R8, R104, 0x1, -R6 ;  /* 0x0000000168087824 */ /* 0x000fe200078e0a06 */
[----:B------:R-:W-:Y:S02]  /*50f0*/  @P0 SHF.R.U32.HI R5, RZ, c[0x0][0x2cc], R3 ;  /* 0x0000b300ff050a19 */ /* 0x000fe40000011603 */
[C---:B------:R-:W-:Y:S02]  /*5100*/  IADD3 R7, R0.reuse, UR4, RZ ;  /* 0x0000000400077c10 */ /* 0x040fe4000fffe0ff */
[----:B------:R-:W-:Y:S01]  /*5110*/  IADD3 R6, R0, c[0x0][0x328], RZ ;  /* 0x0000ca0000067a10 */ /* 0x000fe20007ffe0ff */
[----:B------:R-:W-:Y:S05]  /*5120*/  BRA.DIV ~URZ, `(.L_x_632) ;  /* 0x00018be27f007947 */ /* 0x000fea000b800000 */
[----:B------:R1:W2:Y:S02]  /*5130*/  SHFL.IDX PT, R3, R5, RZ, 0x1c1f ;  /* 0x001c1fff05037589 */ /* 0x0002a400000e0000 */
.L_x_823:
[----:B------:R-:W-:Y:S01]  /*5140*/  IMAD.MOV.U32 R0, RZ, RZ, c[0x0][0x32c] ;  /* 0x0000cb00ff007624 */ /* 0x000fe200078e00ff */
[----:B--2---:R-:W-:-:S04]  /*5150*/  IADD3 R2, R6, R3, RZ ;  /* 0x0000000306027210 */ /* 0x004fc80007ffe0ff */
[----:B------:R-:W-:Y:S01]  /*5160*/  ISETP.GE.AND P0, PT, R0, 0x1, PT ;  /* 0x000000010000780c */ /* 0x000fe20003f06270 */
[----:B------:R-:W-:Y:S01]  /*5170*/  IMAD.IADD R0, R7, 0x1, R3 ;  /* 0x0000000107007824 */ /* 0x000fe200078e0203 */
[----:B------:R-:W-:-:S11]  /*5180*/  IMNMX R2, R8, R2, PT ;  /* 0x0000000208027217 */ /* 0x000fd60003800200 */
[----:B------:R-:W-:Y:S05]  /*5190*/  @!P0 BRA `(.L_x_633) ;  /* 0x0000014000008947 */ /* 0x000fea0003800000 */
[----:B------:R-:W-:Y:S01]  /*51a0*/  IADD3 R3, -R246, R248, R3 ;  /* 0x000000f8f6037210 */ /* 0x000fe20007ffe103 */
[----:B------:R-:W-:Y:S03]  /*51b0*/  BSSY B0, `(.L_x_634) ;  /* 0x000000e000007945 */ /* 0x000fe60003800000 */
        /* <DEDUP_REMOVED lines=9> */
.L_x_635:
[----:B------:R-:W-:-:S04]  /*5250*/  MOV R10, c[0x0][0x32c] ;  /* 0x0000cb00000a7a02 */ /* 0x000fc80000000f00 */
[----:B------:R-:W-:-:S13]  /*5260*/  ISETP.NE.AND P0, PT, R10, 0x1, PT ;  /* 0x000000010a00780c */ /* 0x000fda0003f05270 */
[----:B------:R-:W-:-:S05]  /*5270*/  @P0 IMAD.HI.U32 R10, R3, c[0x0][0x330], RZ ;  /* 0x0000cc00030a0a27 */ /* 0x000fca00078e00ff */
[----:B------:R-:W-:Y:S02]  /*5280*/  @P0 SHF.R.U32.HI R3, RZ, c[0x0][0x334], R10 ;  /* 0x0000cd00ff030a19 */ /* 0x000fe4000001160a */
.L_x_636:
[----:B------:R-:W-:Y:S05]  /*5290*/  BSYNC B0 ;  /* 0x0000000000007941 */ /* 0x000fea0003800000 */
.L_x_634:
[----:B------:R-:W-:-:S05]  /*52a0*/  IMAD R3, R3, c[0x0][0x32c], R9 ;  /* 0x0000cb0003037a24 */ /* 0x000fca00078e0209 */
[----:B------:R-:W-:Y:S02]  /*52b0*/  IADD3 R10, R3, c[0x0][0x32c], RZ ;  /* 0x0000cb00030a7a10 */ /* 0x000fe40007ffe0ff */
[----:B------:R-:W-:Y:S02]  /*52c0*/  IMNMX R0, R0, R3, !PT ;  /* 0x0000000300007217 */ /* 0x000fe40007800200 */
[----:B------:R-:W-:Y:S02]  /*52d0*/  IMNMX R2, R2, R10, PT ;  /* 0x0000000a02027217 */ /* 0x000fe40003800200 */
.L_x_633:
[----:B------:R-:W-:Y:S02]  /*52e0*/  ISETP.GE.AND P0, PT, R4, 0x2, PT ;  /* 0x000000020400780c */ /* 0x000fe40003f06270 */
[----:B------:R-:W-:Y:S02]  /*52f0*/  LOP3.LUT R200, R200, 0xffffefff, RZ, 0xc0, !PT ;  /* 0xffffefffc8c87812 */ /* 0x000fe400078ec0ff */
[C---:B------:R-:W-:Y:S02]  /*5300*/  ISETP.GE.AND P1, PT, R4.reuse, 0x9, PT ;  /* 0x000000090400780c */ /* 0x040fe40003f26270 */
[----:B------:R-:W-:-:S02]  /*5310*/  ISETP.GE.AND P6, PT, R4, 0x39, PT ;  /* 0x000000390400780c */ /* 0x000fc40003fc6270 */
[C---:B------:R-:W-:Y:S02]  /*5320*/  ISETP.GE.AND P5, PT, R4.reuse, 0x3a, PT ;  /* 0x0000003a0400780c */ /* 0x040fe40003fa6270 */
[C---:B------:R-:W-:Y:S02]  /*5330*/  ISETP.GE.AND P4, PT, R4.reuse, 0x41, PT ;  /* 0x000000410400780c */ /* 0x040fe40003f86270 */
[----:B------:R-:W-:Y:S02]  /*5340*/  ISETP.GE.AND P2, PT, R4, 0x42, PT ;  /* 0x000000420400780c */ /* 0x000fe40003f46270 */
[----:B------:R-:W-:Y:S02]  /*5350*/  @P0 LOP3.LUT R200, R200, 0x1000, RZ, 0xfc, !PT ;  /* 0x00001000c8c80812 */ /* 0x000fe400078efcff */
[----:B------:R-:W-:Y:S02]  /*5360*/  ISETP.GT.AND P0, PT, R0, 0x1, !P0 ;  /* 0x000000010000780c */ /* 0x000fe40004704270 */
[----:B------:R-:W-:-:S02]  /*5370*/  LOP3.LUT R200, R200, 0xfffff7ff, RZ, 0xc0, !PT ;  /* 0xfffff7ffc8c87812 */ /* 0x000fc400078ec0ff */
[----:B------:R-:W-:Y:S02]  /*5380*/  ISETP.LT.OR P0, PT, R2, 0x2, P0 ;  /* 0x000000020200780c */ /* 0x000fe40000701670 */
[----:B------:R-:W-:Y:S02]  /*5390*/  @P1 LOP3.LUT R200, R200, 0x800, RZ, 0xfc, !PT ;  /* 0x00000800c8c81812 */ /* 0x000fe400078efcff */
[----:B------:R-:W-:Y:S02]  /*53a0*/  FSEL R15, R134, -INF , !P0 ;  /* 0xff800000860f7808 */ /* 0x000fe40004000000 */
[----:B------:R-:W-:Y:S02]  /*53b0*/  ISETP.GT.AND P0, PT, R0, 0x8, !P1 ;  /* 0x000000080000780c */ /* 0x000fe40004f04270 */
[----:B------:R-:W-:Y:S02]  /*53c0*/  ISETP.GE.AND P1, PT, R4, 0xa, PT ;  /* 0x0000000a0400780c */ /* 0x000fe40003f26270 */
[----:B------:R-:W-:-:S02]  /*53d0*/  ISETP.LT.OR P0, PT, R2, 0x9, P0 ;  /* 0x000000090200780c */ /* 0x000fc40000701670 */
[----:B------:R-:W-:Y:S02]  /*53e0*/  LOP3.LUT R200, R200, 0xfffffbff, RZ, 0xc0, !PT ;  /* 0xfffffbffc8c87812 */ /* 0x000fe400078ec0ff */
[----:B------:R-:W-:Y:S02]  /*53f0*/  FSEL R18, R127, -INF , !P0 ;  /* 0xff8000007f127808 */ /* 0x000fe40004000000 */
[----:B------:R-:W-:-:S04]  /*5400*/  ISETP.GT.AND P0, PT, R0, 0x9, !P1 ;  /* 0x000000090000780c */ /* 0x000fc80004f04270 */
[----:B------:R-:W-:Y:S02]  /*5410*/  ISETP.LT.OR P0, PT, R2, 0xa, P0 ;  /* 0x0000000a0200780c */ /* 0x000fe40000701670 */
[----:B------:R-:W-:Y:S02]  /*5420*/  @P1 LOP3.LUT R200, R200, 0x400, RZ, 0xfc, !PT ;  /* 0x00000400c8c81812 */ /* 0x000fe400078efcff */
[----:B------:R-:W-:Y:S02]  /*5430*/  ISETP.GE.AND P1, PT, R4, 0x11, PT ;  /* 0x000000110400780c */ /* 0x000fe40003f26270 */
[----:B------:R-:W-:Y:S02]  /*5440*/  LOP3.LUT R200, R200, 0xfffffdff, RZ, 0xc0, !PT ;  /* 0xfffffdffc8c87812 */ /* 0x000fe400078ec0ff */
[----:B------:R-:W-:Y:S02]  /*5450*/  FSEL R19, R126, -INF , !P0 ;  /* 0xff8000007e137808 */ /* 0x000fe40004000000 */
[----:B------:R-:W-:-:S04]  /*5460*/  ISETP.GT.AND P0, PT, R0, 0x10, !P1 ;  /* 0x000000100000780c */ /* 0x000fc80004f04270 */
[----:B------:R-:W-:-:S03]  /*5470*/  ISETP.LT.OR P0, PT, R2, 0x11, P0 ;  /* 0x000000110200780c */ /* 0x000fc60000701670 */
        /* <DEDUP_REMOVED lines=44> */
[----:B------:R-:W-:Y:S02]  /*5740*/  FSEL R135, R81, -INF , !P0 ;  /* 0xff80000051877808 */ /* 0x000fe40004000000 */
[----:B------:R-:W-:Y:S02]  /*5750*/  LOP3.LUT R200, R200, 0xfffffffd, RZ, 0xc0, !PT ;  /* 0xfffffffdc8c87812 */ /* 0x000fe400078ec0ff */
[----:B------:R-:W-:-:S04]  /*5760*/  ISETP.GT.AND P0, PT, R0, 0x30, !P1 ;  /* 0x000000300000780c */ /* 0x000fc80004f04270 */
[----:B------:R-:W-:-:S03]  /*5770*/  ISETP.LT.OR P0, PT, R2, 0x31, P0 ;  /* 0x000000310200780c */ /* 0x000fc60000701670 */
[----:B------:R-:W-:Y:S02]  /*5780*/  @P1 LOP3.LUT R200, R200, 0x2, RZ, 0xfc, !PT ;  /* 0x00000002c8c81812 */ /* 0x000fe400078efcff */
[----:B------:R-:W-:Y:S02]  /*5790*/  ISETP.GE.AND P1, PT, R4, 0x32, PT ;  /* 0x000000320400780c */ /* 0x000fe40003f26270 */
[----:B------:R-:W-:Y:S02]  /*57a0*/  FSEL R147, R73, -INF , !P0 ;  /* 0xff80000049937808 */ /* 0x000fe40004000000 */
[----:B------:R-:W-:Y:S02]  /*57b0*/  ISETP.GT.AND P0, PT, R0, 0x31, !P1 ;  /* 0x000000310000780c */ /* 0x000fe40004f04270 */
[----:B------:R-:W-:Y:S02]  /*57c0*/  LOP3.LUT R200, R200, 0xfffffffe, RZ, 0xc0, !PT ;  /* 0xfffffffec8c87812 */ /* 0x000fe400078ec0ff */
[----:B------:R-:W-:-:S04]  /*57d0*/  ISETP.LT.OR P0, PT, R2, 0x32, P0 ;  /* 0x000000320200780c */ /* 0x000fc80000701670 */
[----:B------:R-:W-:Y:S02]  /*57e0*/  FSEL R146, R72, -INF , !P0 ;  /* 0xff80000048927808 */ /* 0x000fe40004000000 */
[----:B------:R-:W-:Y:S02]  /*57f0*/  ISETP.GT.AND P0, PT, R0, 0x38, !P6 ;  /* 0x000000380000780c */ /* 0x000fe40007704270 */
[----:B------:R-:W-:Y:S02]  /*5800*/  @P1 LOP3.LUT R200, R200, 0x1, RZ, 0xfc, !PT ;  /* 0x00000001c8c81812 */ /* 0x000fe400078efcff */
[----:B------:R-:W-:Y:S02]  /*5810*/  ISETP.LT.OR P0, PT, R2, 0x39, P0 ;  /* 0x000000390200780c */ /* 0x000fe40000701670 */
[----:B------:R-:W-:Y:S02]  /*5820*/  ISETP.GE.AND P1, PT, R4, 0x49, PT ;  /* 0x000000490400780c */ /* 0x000fe40003f26270 */
[----:B------:R-:W-:-:S02]  /*5830*/  FSEL R145, R61, -INF , !P0 ;  /* 0xff8000003d917808 */ /* 0x000fc40004000000 */
[----:B------:R-:W-:Y:S02]  /*5840*/  ISETP.GT.AND P0, PT, R0, 0x39, !P5 ;  /* 0x000000390000780c */ /* 0x000fe40006f04270 */
[----:B------:R-:W-:Y:S02]  /*5850*/  LOP3.LUT R200, R200, 0xffffdfff, RZ, 0xc0, !PT ;  /* 0xffffdfffc8c87812 */ /* 0x000fe400078ec0ff */
[----:B------:R-:W-:-:S04]  /*5860*/  ISETP.LT.OR P0, PT, R2, 0x3a, P0 ;  /* 0x0000003a0200780c */ /* 0x000fc80000701670 */
[----:B------:R-:W-:Y:S02]  /*5870*/  FSEL R144, R60, -INF , !P0 ;  /* 0xff8000003c907808 */ /* 0x000fe40004000000 */
[----:B------:R-:W-:Y:S02]  /*5880*/  ISETP.GT.AND P0, PT, R0, 0x40, !P4 ;  /* 0x000000400000780c */ /* 0x000fe40006704270 */
[----:B------:R-:W-:Y:S02]  /*5890*/  @P1 LOP3.LUT R200, R200, 0x2000, RZ, 0xfc, !PT ;  /* 0x00002000c8c81812 */ /* 0x000fe400078efcff */
[----:B------:R-:W-:Y:S02]  /*58a0*/  ISETP.LT.OR P0, PT, R2, 0x41, P0 ;  /* 0x000000410200780c */ /* 0x000fe40000701670 */
[----:B------:R-:W-:Y:S02]  /*58b0*/  LOP3.LUT R200, R200, 0xffffbfff, RZ, 0xc0, !PT ;  /* 0xffffbfffc8c87812 */ /* 0x000fe400078ec0ff */
[----:B------:R-:W-:-:S02]  /*58c0*/  FSEL R167, R31, -INF , !P0 ;  /* 0xff8000001fa77808 */ /* 0x000fc40004000000 */
[----:B------:R-:W-:-:S04]  /*58d0*/  ISETP.GT.AND P0, PT, R0, 0x41, !P2 ;  /* 0x000000410000780c */ /* 0x000fc80005704270 */
[----:B------:R-:W-:-:S04]  /*58e0*/  ISETP.LT.OR P0, PT, R2, 0x42, P0 ;  /* 0x000000420200780c */ /* 0x000fc80000701670 */
[----:B------:R-:W-:Y:S02]  /*58f0*/  FSEL R166, R30, -INF , !P0 ;  /* 0xff8000001ea67808 */ /* 0x000fe40004000000 */
[----:B------:R-:W-:Y:S02]  /*5900*/  ISETP.GT.AND P0, PT, R0, 0x48, !P1 ;  /* 0x000000480000780c */ /* 0x000fe40004f04270 */
[----:B------:R-:W-:Y:S02]  /*5910*/  ISETP.GE.AND P1, PT, R4, 0x1, PT ;  /* 0x000000010400780c */ /* 0x000fe40003f26270 */
[----:B------:R-:W-:-:S04]  /*5920*/  ISETP.LT.OR P0, PT, R2, 0x49, P0 ;  /* 0x000000490200780c */ /* 0x000fc80000701670 */
[----:B------:R-:W-:Y:S02]  /*5930*/  FSEL R165, R17, -INF , !P0 ;  /* 0xff80000011a57808 */ /* 0x000fe40004000000 */
[----:B------:R-:W-:-:S04]  /*5940*/  ISETP.GT.AND P0, PT, R0, RZ, !P1 ;  /* 0x000000ff0000720c */ /* 0x000fc80004f04270 */
[----:B------:R-:W-:-:S04]  /*5950*/  ISETP.LT.OR P0, PT, R2, 0x1, P0 ;  /* 0x000000010200780c */ /* 0x000fc80000701670 */
[----:B------:R-:W-:Y:S02]  /*5960*/  FSEL R13, R137, -INF , !P0 ;  /* 0xff800000890d7808 */ /* 0x000fe40004000000 */
[----:B------:R-:W-:-:S13]  /*5970*/  ISETP.GE.AND P0, PT, R4, 0x4a, PT ;  /* 0x0000004a0400780c */ /* 0x000fda0003f06270 */
[----:B------:R-:W-:Y:S02]  /*5980*/  @P0 LOP3.LUT R200, R200, 0x4000, RZ, 0xfc, !PT ;  /* 0x00004000c8c80812 */ /* 0x000fe400078efcff */
[----:B------:R-:W-:-:S04]  /*5990*/  ISETP.GT.AND P0, PT, R0, 0x49, !P0 ;  /* 0x000000490000780c */ /* 0x000fc80004704270 */
[----:B------:R-:W-:-:S04]  /*59a0*/  ISETP.LT.OR P0, PT, R2, 0x4a, P0 ;  /* 0x0000004a0200780c */ /* 0x000fc80000701670 */
[----:B------:R-:W-:Y:S01]  /*59b0*/  FSEL R164, R16, -INF , !P0 ;  /* 0xff80000010a47808 */ /* 0x000fe20004000000 */
[----:B------:R-:W-:Y:S06]  /*59c0*/  BRA.DIV ~URZ, `(.L_x_637) ;  /* 0x000183b27f007947 */ /* 0x000fec000b800000 */
[----:B------:R2:W3:Y:S02]  /*59d0*/  SHFL.IDX PT, R3, R5, 0x1, 0x1c1f ;  /* 0x003c1f0005037f89 */ /* 0x0004e400000e0000 */
.L_x_824:
[----:B------:R-:W-:Y:S01]  /*59e0*/  IMAD.MOV.U32 R0, RZ, RZ, c[0x0][0x32c] ;  /* 0x0000cb00ff007624 */ /* 0x000fe200078e00ff */
[----:B---3--:R-:W-:-:S04]  /*59f0*/  IADD3 R2, R6, R3, RZ ;  /* 0x0000000306027210 */ /* 0x008fc80007ffe0ff */
        /* <DEDUP_REMOVED lines=15> */
.L_x_640:
[----:B------:R-:W-:-:S04]  /*5af0*/  MOV R4, c[0x0][0x32c] ;  /* 0x0000cb0000047a02 */ /* 0x000fc80000000f00 */
[----:B------:R-:W-:-:S13]  /*5b00*/  ISETP.NE.AND P0, PT, R4, 0x1, PT ;  /* 0x000000010400780c */ /* 0x000fda0003f05270 */
[----:B------:R-:W-:-:S05]  /*5b10*/  @P0 IMAD.HI.U32 R4, R3, c[0x0][0x330], RZ ;  /* 0x0000cc0003040a27 */ /* 0x000fca00078e00ff */
[----:B------:R-:W-:Y:S02]  /*5b20*/  @P0 SHF.R.U32.HI R3, RZ, c[0x0][0x334], R4 ;  /* 0x0000cd00ff030a19 */ /* 0x000fe40000011604 */
.L_x_641:
[----:B------:R-:W-:Y:S05]  /*5b30*/  BSYNC B0 ;  /* 0x0000000000007941 */ /* 0x000fea0003800000 */
.L_x_639:
[----:B------:R-:W-:-:S05]  /*5b40*/  IMAD R3, R3, c[0x0][0x32c], R9 ;  /* 0x0000cb0003037a24 */ /* 0x000fca00078e0209 */
[----:B------:R-:W-:Y:S02]  /*5b50*/  IADD3 R4, R3, c[0x0][0x32c], RZ ;  /* 0x0000cb0003047a10 */ /* 0x000fe40007ffe0ff */
[----:B------:R-:W-:Y:S02]  /*5b60*/  IMNMX R0, R0, R3, !PT ;  /* 0x0000000300007217 */ /* 0x000fe40007800200 */
[----:B------:R-:W-:Y:S02]  /*5b70*/  IMNMX R2, R2, R4, PT ;  /* 0x0000000402027217 */ /* 0x000fe40003800200 */
.L_x_638:
[----:B------:R-:W-:-:S04]  /*5b80*/  LOP3.LUT P0, RZ, R200, 0x1000, RZ, 0xc0, !PT ;  /* 0x00001000c8ff7812 */ /* 0x000fc8000780c0ff */
[----:B------:R-:W-:-:S04]  /*5b90*/  ISETP.GT.AND P0, PT, R0, 0x1, !P0 ;  /* 0x000000010000780c */ /* 0x000fc80004704270 */
[----:B------:R-:W-:-:S04]  /*5ba0*/  ISETP.LT.OR P0, PT, R2, 0x2, P0 ;  /* 0x000000020200780c */ /* 0x000fc80000701670 */
[----:B------:R-:W-:Y:S02]  /*5bb0*/  FSEL R14, R136, -INF , !P0 ;  /* 0xff800000880e7808 */ /* 0x000fe40004000000 */
        /* <DEDUP_REMOVED lines=60> */
[----:B------:R-:W-:-:S04]  /*5f80*/  LOP3.LUT P0, RZ, R200, 0x2000, RZ, 0xc0, !PT ;  /* 0x00002000c8ff7812 */ /* 0x000fc8000780c0ff */
[----:B------:R-:W-:-:S04]  /*5f90*/  ISETP.GT.AND P0, PT, R0, 0x48, !P0 ;  /* 0x000000480000780c */ /* 0x000fc80004704270 */
[----:B------:R-:W-:-:S04]  /*5fa0*/  ISETP.LT.OR P0, PT, R2, 0x49, P0 ;  /* 0x000000490200780c */ /* 0x000fc80000701670 */
[----:B------:R-:W-:Y:S02]  /*5fb0*/  FSEL R161, R23, -INF , !P0 ;  /* 0xff80000017a17808 */ /* 0x000fe40004000000 */
[----:B------:R-:W-:-:S04]  /*5fc0*/  ISETP.GT.AND P0, PT, R0, RZ, !P1 ;  /* 0x000000ff0000720c */ /* 0x000fc80004f04270 */
[----:B------:R-:W-:-:S04]  /*5fd0*/  ISETP.LT.OR P0, PT, R2, 0x1, P0 ;  /* 0x000000010200780c */ /* 0x000fc80000701670 */
[----:B------:R-:W-:Y:S02]  /*5fe0*/  FSEL R12, R149, -INF , !P0 ;  /* 0xff800000950c7808 */ /* 0x000fe40004000000 */
[----:B------:R-:W-:-:S04]  /*5ff0*/  LOP3.LUT P0, RZ, R200, 0x4000, RZ, 0xc0, !PT ;  /* 0x00004000c8ff7812 */ /* 0x000fc8000780c0ff */
[----:B------:R-:W-:-:S04]  /*6000*/  ISETP.GT.AND P0, PT, R0, 0x49, !P0 ;  /* 0x000000490000780c */ /* 0x000fc80004704270 */
[----:B------:R-:W-:-:S04]  /*6010*/  ISETP.LT.OR P0, PT, R2, 0x4a, P0 ;  /* 0x0000004a0200780c */ /* 0x000fc80000701670 */
[----:B------:R-:W-:Y:S01]  /*6020*/  FSEL R160, R20, -INF , !P0 ;  /* 0xff80000014a07808 */ /* 0x000fe20004000000 */
[----:B------:R-:W-:Y:S06]  /*6030*/  BRA.DIV ~URZ, `(.L_x_642) ;  /* 0x00017db27f007947 */ /* 0x000fec000b800000 */
[----:B------:R3:W4:Y:S02]  /*6040*/  SHFL.IDX PT, R3, R5, 0x2, 0x1c1f ;  /* 0x005c1f0005037f89 */ /* 0x00072400000e0000 */
.L_x_825:
[----:B------:R-:W-:Y:S01]  /*6050*/  IMAD.MOV.U32 R0, RZ, RZ, c[0x0][0x32c] ;  /* 0x0000cb00ff007624 */ /* 0x000fe200078e00ff */
[----:B----4-:R-:W-:-:S04]  /*6060*/  IADD3 R2, R6, R3, RZ ;  /* 0x0000000306027210 */ /* 0x010fc80007ffe0ff */
        /* <DEDUP_REMOVED lines=15> */
.L_x_645:
[----:B------:R-:W-:-:S04]  /*6160*/  MOV R4, c[0x0][0x32c] ;  /* 0x0000cb0000047a02 */ /* 0x000fc80000000f00 */
[----:B------:R-:W-:-:S13]  /*6170*/  ISETP.NE.AND P0, PT, R4, 0x1, PT ;  /* 0x000000010400780c */ /* 0x000fda0003f05270 */
[----:B------:R-:W-:-:S05]  /*6180*/  @P0 IMAD.HI.U32 R4, R3, c[0x0][0x330], RZ ;  /* 0x0000cc0003040a27 */ /* 0x000fca00078e00ff */
[----:B------:R-:W-:Y:S02]  /*6190*/  @P0 SHF.R.U32.HI R3, RZ, c[0x0][0x334], R4 ;  /* 0x0000cd00ff030a19 */ /* 0x000fe40000011604 */
.L_x_646:
[----:B------:R-:W-:Y:S05]  /*61a0*/  BSYNC B0 ;  /* 0x0000000000007941 */ /* 0x000fea0003800000 */
.L_x_644:
[----:B------:R-:W-:-:S05]  /*61b0*/  IMAD R3, R3, c[0x0][0x32c], R9 ;  /* 0x0000cb0003037a24 */ /* 0x000fca00078e0209 */
[----:B------:R-:W-:Y:S02]  /*61c0*/  IADD3 R4, R3, c[0x0][0x32c], RZ ;  /* 0x0000cb0003047a10 */ /* 0x000fe40007ffe0ff */
[----:B------:R-:W-:Y:S02]  /*61d0*/  IMNMX R0, R0, R3, !PT ;  /* 0x0000000300007217 */ /* 0x000fe40007800200 */
[----:B------:R-:W-:Y:S02]  /*61e0*/  IMNMX R2, R2, R4, PT ;  /* 0x0000000402027217 */ /* 0x000fe40003800200 */
.L_x_643:
        /* <DEDUP_REMOVED lines=76> */
[----:B------:R4:W1:Y:S02]  /*66b0*/  SHFL.IDX PT, R3, R5, 0x3, 0x1c1f ;  /* 0x007c1f0005037f89 */ /* 0x00086400000e0000 */
.L_x_826:
[----:B------:R-:W-:Y:S01]  /*66c0*/  IMAD.MOV.U32 R0, RZ, RZ, c[0x0][0x32c] ;  /* 0x0000cb00ff007624 */ /* 0x000fe200078e00ff */
[----:B-1----:R-:W-:-:S04]  /*66d0*/  IADD3 R2, R6, R3, RZ ;  /* 0x0000000306027210 */ /* 0x002fc80007ffe0ff */
        /* <DEDUP_REMOVED lines=15> */
.L_x_650:
[----:B------:R-:W-:-:S04]  /*67d0*/  MOV R4, c[0x0][0x32c] ;  /* 0x0000cb0000047a02 */ /* 0x000fc80000000f00 */
[----:B------:R-:W-:-:S13]  /*67e0*/  ISETP.NE.AND P0, PT, R4, 0x1, PT ;  /* 0x000000010400780c */ /* 0x000fda0003f05270 */
[----:B------:R-:W-:-:S05]  /*67f0*/  @P0 IMAD.HI.U32 R4, R3, c[0x0][0x330], RZ ;  /* 0x0000cc0003040a27 */ /* 0x000fca00078e00ff */
[----:B------:R-:W-:Y:S02]  /*6800*/  @P0 SHF.R.U32.HI R3, RZ, c[0x0][0x334], R4 ;  /* 0x0000cd00ff030a19 */ /* 0x000fe40000011604 */
.L_x_651:
[----:B------:R-:W-:Y:S05]  /*6810*/  BSYNC B0 ;  /* 0x0000000000007941 */ /* 0x000fea0003800000 */
.L_x_649:
[----:B------:R-:W-:-:S05]  /*6820*/  IMAD R3, R3, c[0x0][0x32c], R9 ;  /* 0x0000cb0003037a24 */ /* 0x000fca00078e0209 */
[----:B------:R-:W-:Y:S02]  /*6830*/  IADD3 R4, R3, c[0x0][0x32c], RZ ;  /* 0x0000cb0003047a10 */ /* 0x000fe40007ffe0ff */
[----:B------:R-:W-:Y:S02]  /*6840*/  IMNMX R0, R0, R3, !PT ;  /* 0x0000000300007217 */ /* 0x000fe40007800200 */
[----:B------:R-:W-:Y:S02]  /*6850*/  IMNMX R2, R2, R4, PT ;  /* 0x0000000402027217 */ /* 0x000fe40003800200 */
.L_x_648:
[----:B------:R-:W-:Y:S02]  /*6860*/  LOP3.LUT P0, RZ, R200, 0x1000, RZ, 0xc0, !PT ;  /* 0x00001000c8ff7812 */ /* 0x000fe4000780c0ff */
[----:B------:R-:W-:Y:S02]  /*6870*/  FMNMX.FTZ R3, R34, R35, !PT ;  /* 0x0000002322037209 */ /* 0x000fe40007810000 */
        /* <DEDUP_REMOVED lines=51> */
[----:B------:R-:W-:Y:S02]  /*6bb0*/  ISETP.GT.AND P0, PT, R0, 0x38, !P6 ;  /* 0x000000380000780c */ /* 0x000fe40007704270 */
[----:B------:R-:W-:Y:S02]  /*6bc0*/  LOP3.LUT P6, RZ, R200, 0x4000, RZ, 0xc0, !PT ;  /* 0x00004000c8ff7812 */ /* 0x000fe400078cc0ff */
[----:B------:R-:W-:-:S04]  /*6bd0*/  ISETP.LT.OR P0, PT, R2, 0x39, P0 ;  /* 0x000000390200780c */ /* 0x000fc80000701670 */
[----:B------:R-:W-:Y:S02]  /*6be0*/  FSEL R141, R54, -INF , !P0 ;  /* 0xff800000368d7808 */ /* 0x000fe40004000000 */
[----:B------:R-:W-:Y:S02]  /*6bf0*/  ISETP.GT.AND P0, PT, R0, 0x39, !P5 ;  /* 0x000000390000780c */ /* 0x000fe40006f04270 */
[----:B------:R-:W-:Y:S02]  /*6c00*/  LOP3.LUT P5, RZ, R200, 0x2000, RZ, 0xc0, !PT ;  /* 0x00002000c8ff7812 */ /* 0x000fe400078ac0ff */
        /* <DEDUP_REMOVED lines=8> */
[C---:B------:R-:W-:Y:S02]  /*6c90*/  ISETP.GT.AND P0, PT, R0.reuse, RZ, !P1 ;  /* 0x000000ff0000720c */ /* 0x040fe40004f04270 */
[----:B------:R-:W-:Y:S02]  /*6ca0*/  ISETP.GT.AND P1, PT, R0, 0x48, !P5 ;  /* 0x000000480000780c */ /* 0x000fe40006f24270 */
[C---:B------:R-:W-:Y:S02]  /*6cb0*/  ISETP.LT.OR P0, PT, R2.reuse, 0x1, P0 ;  /* 0x000000010200780c */ /* 0x040fe40000701670 */
[----:B------:R-:W-:Y:S02]  /*6cc0*/  ISETP.LT.OR P1, PT, R2, 0x49, P1 ;  /* 0x000000490200780c */ /* 0x000fe40000f21670 */
[----:B------:R-:W-:-:S02]  /*6cd0*/  FSEL R10, R168, -INF , !P0 ;  /* 0xff800000a80a7808 */ /* 0x000fc40004000000 */
[----:B------:R-:W-:Y:S02]  /*6ce0*/  ISETP.GT.AND P0, PT, R0, 0x49, !P6 ;  /* 0x000000490000780c */ /* 0x000fe40007704270 */
[----:B------:R-:W-:Y:S02]  /*6cf0*/  FMNMX.FTZ R0, R12, R14, !PT ;  /* 0x0000000e0c007209 */ /* 0x000fe40007810000 */
[----:B------:R-:W-:Y:S02]  /*6d00*/  ISETP.LT.OR P0, PT, R2, 0x4a, P0 ;  /* 0x0000004a0200780c */ /* 0x000fe40000701670 */
[----:B------:R-:W-:Y:S02]  /*6d10*/  FMNMX.FTZ R2, R13, R15, !PT ;  /* 0x0000000f0d027209 */ /* 0x000fe40007810000 */
[----:B------:R-:W-:Y:S02]  /*6d20*/  FMNMX.FTZ R4, R16, R0, !PT ;  /* 0x0000000010047209 */ /* 0x000fe40007810000 */
[----:B------:R-:W-:-:S02]  /*6d30*/  FMNMX.FTZ R0, R10, R11, !PT ;  /* 0x0000000b0a007209 */ /* 0x000fc40007810000 */
[----:B--234-:R-:W-:Y:S02]  /*6d40*/  FMNMX.FTZ R5, R18, R2, !PT ;  /* 0x0000000212057209 */ /* 0x01cfe40007810000 */
        /* <DEDUP_REMOVED lines=60> */
[----:B------:R-:W-:Y:S02]  /*7110*/  FSEL R157, R28, -INF , !P1 ;  /* 0xff8000001c9d7808 */ /* 0x000fe40004800000 */
[----:B------:R-:W-:Y:S02]  /*7120*/  FMNMX.FTZ R4, R166, R4, !PT ;  /* 0x00000004a6047209 */ /* 0x000fe40007810000 */
[----:B------:R-:W-:Y:S02]  /*7130*/  FMNMX.FTZ R0, R158, R0, !PT ;  /* 0x000000009e007209 */ /* 0x000fe40007810000 */
[----:B------:R-:W-:Y:S02]  /*7140*/  FMNMX.FTZ R5, R161, R3, !PT ;  /* 0x00000003a1057209 */ /* 0x000fe40007810000 */
[----:B------:R-:W-:-:S02]  /*7150*/  FMNMX.FTZ R3, R153, R2, !PT ;  /* 0x0000000299037209 */ /* 0x000fc40007810000 */
[----:B------:R-:W-:Y:S02]  /*7160*/  FSEL R156, R27, -INF , !P0 ;  /* 0xff8000001b9c7808 */ /* 0x000fe40004000000 */
[----:B------:R-:W-:Y:S02]  /*7170*/  FMNMX.FTZ R4, R165, R4, !PT ;  /* 0x00000004a5047209 */ /* 0x000fe40007810000 */
[----:B------:R-:W-:Y:S02]  /*7180*/  FMNMX.FTZ R2, R157, R0, !PT ;  /* 0x000000009d027209 */ /* 0x000fe40007810000 */
[----:B------:R-:W-:Y:S02]  /*7190*/  FMNMX.FTZ R0, R164, R4, !PT ;  /* 0x00000004a4007209 */ /* 0x000fe40007810000 */
[----:B------:R-:W-:Y:S02]  /*71a0*/  FMNMX.FTZ R5, R160, R5, !PT ;  /* 0x00000005a0057209 */ /* 0x000fe40007810000 */
[----:B------:R-:W-:-:S02]  /*71b0*/  FMNMX.FTZ R6, R152, R3, !PT ;  /* 0x0000000398067209 */ /* 0x000fc40007810000 */
[----:B------:R-:W-:Y:S01]  /*71c0*/  FMNMX.FTZ R7, R156, R2, !PT ;  /* 0x000000029c077209 */ /* 0x000fe20007810000 */
[----:B------:R-:W-:Y:S05]  /*71d0*/  BRA.DIV ~URZ, `(.L_x_652) ;  /* 0x00016cf27f007947 */ /* 0x000fea000b800000 */
[----:B------:R1:W2:Y:S02]  /*71e0*/  SHFL.BFLY PT, R2, R0, 0x2, 0x1f ;  /* 0x0c401f0000027f89 */ /* 0x0002a400000e0000 */
.L_x_827:
[----:B--2---:R-:W-:Y:S01]  /*71f0*/  FMNMX.FTZ R4, R0, R2, !PT ;  /* 0x0000000200047209 */ /* 0x004fe20007810000 */
[----:B------:R-:W-:Y:S05]  /*7200*/  BRA.DIV ~URZ, `(.L_x_653) ;  /* 0x00016d227f007947 */ /* 0x000fea000b800000 */
[----:B-1----:R-:W1:Y:S04]  /*7210*/  SHFL.BFLY PT, R0, R5, 0x2, 0x1f ;  /* 0x0c401f0005007f89 */ /* 0x002e6800000e0000 */
        /* <DEDUP_REMOVED lines=12> */
.L_x_828:
[C---:B------:R-:W-:Y:S01]  /*72e0*/  FMUL.FTZ R0, R72.reuse, c[0x0][0x2d0] ;  /* 0x0000b40048007a20 */ /* 0x040fe20000410000 */
[----:B------:R-:W-:Y:S01]  /*72f0*/  FSETP.NEU.FTZ.AND P0, PT, R72, -INF , PT ;  /* 0xff8000004800780b */ /* 0x000fe20003f1d000 */
[----:B------:R-:W-:Y:S01]  /*7300*/  FMUL.FTZ R3, R71, c[0x0][0x2d0] ;  /* 0x0000b40047037a20 */ /* 0x000fe20000410000 */
[----:B----4-:R-:W-:Y:S01]  /*7310*/  FMNMX.FTZ R69, R9, R7, !PT ;  /* 0x0000000709457209 */ /* 0x010fe20007810000 */
[----:B------:R-:W-:Y:S01]  /*7320*/  FMUL.FTZ R2, R70, c[0x0][0x2d0] ;  /* 0x0000b40046027a20 */ /* 0x000fe20000410000 */
[----:B------:R-:W-:Y:S01]  /*7330*/  FSEL R4, R0, RZ, P0 ;  /* 0x000000ff00047208 */ /* 0x000fe20000000000 */
[----:B------:R-:W-:Y:S01]  /*7340*/  WARPSYNC 0xffffffff ;  /* 0xffffffff00007948 */ /* 0x000fe20003800000 */
[----:B------:R-:W-:Y:S01]  /*7350*/  FSETP.NEU.FTZ.AND P0, PT, R71, -INF , PT ;  /* 0xff8000004700780b */ /* 0x000fe20003f1d000 */
[----:B------:R-:W-:Y:S02]  /*7360*/  LDSM.16.MT88.4 R28, [R185] ;  /* 0x00000000b91c783b */ /* 0x000fe40000004200 */
[----:B------:R-:W-:Y:S01]  /*7370*/  FFMA.FTZ R0, R13, c[0x0][0x2d0], -R4 ;  /* 0x0000b4000d007a23 */ /* 0x000fe20000010804 */
[----:B------:R-:W-:-:S02]  /*7380*/  FSEL R3, R3, RZ, P0 ;  /* 0x000000ff03037208 */ /* 0x000fc40000000000 */
[----:B------:R-:W-:Y:S01]  /*7390*/  FSETP.NEU.FTZ.AND P0, PT, R70, -INF , PT ;  /* 0xff8000004600780b */ /* 0x000fe20003f1d000 */
[----:B------:R1:W-:Y:S03]  /*73a0*/  MUFU.EX2 R227, R0 ;  /* 0x0000000000e37308 */ /* 0x0003e60000000800 */
[----:B------:R-:W-:Y:S02]  /*73b0*/  FSEL R2, R2, RZ, P0 ;  /* 0x000000ff02027208 */ /* 0x000fe40000000000 */
[----:B------:R-:W-:-:S03]  /*73c0*/  FSETP.NEU.FTZ.AND P0, PT, R69, -INF , PT ;  /* 0xff8000004500780b */ /* 0x000fc60003f1d000 */
[----:B------:R-:W-:-:S04]  /*73d0*/  FFMA.FTZ R5, R36, c[0x0][0x2d0], -R2 ;  /* 0x0000b40024057a23 */ /* 0x000fc80000010802 */
[----:B------:R2:W-:Y:S01]  /*73e0*/  MUFU.EX2 R221, R5 ;  /* 0x0000000500dd7308 */ /* 0x0005e20000000800 */
[----:B-1----:R-:W-:-:S07]  /*73f0*/  FFMA.FTZ R0, R15, c[0x0][0x2d0], -R4 ;  /* 0x0000b4000f007a23 */ /* 0x002fce0000010804 */
[----:B------:R1:W4:Y:S01]  /*7400*/  MUFU.EX2 R226, R0 ;  /* 0x0000000000e27308 */ /* 0x0003220000000800 */
[----:B--2---:R-:W-:-:S07]  /*7410*/  FFMA.FTZ R5, R37, c[0x0][0x2d0], -R2 ;  /* 0x0000b40025057a23 */ /* 0x004fce0000010802 */
[----:B------:R-:W-:Y:S01]  /*7420*/  MUFU.EX2 R234, R5 ;  /* 0x0000000500ea7308 */ /* 0x000fe20000000800 */
[----:B-1----:R-:W-:-:S07]  /*7430*/  FFMA.FTZ R0, R18, c[0x0][0x2d0], -R4 ;  /* 0x0000b40012007a23 */ /* 0x002fce0000010804 */
[----:B------:R1:W-:Y:S02]  /*7440*/  MUFU.EX2 R229, R0 ;  /* 0x0000000000e57308 */ /* 0x0003e40000000800 */
[----:B-1----:R-:W-:-:S06]  /*7450*/  FFMA.FTZ R0, R19, c[0x0][0x2d0], -R4 ;  /* 0x0000b40013007a23 */ /* 0x002fcc0000010804 */
[----:B------:R1:W2:Y:S02]  /*7460*/  MUFU.EX2 R242, R0 ;  /* 0x0000000000f27308 */ /* 0x0002a40000000800 */
[----:B-1----:R-:W-:-:S06]  /*7470*/  FFMA.FTZ R0, R21, c[0x0][0x2d0], -R4 ;  /* 0x0000b40015007a23 */ /* 0x002fcc0000010804 */
[----:B------:R1:W-:Y:S02]  /*7480*/  MUFU.EX2 R245, R0 ;  /* 0x0000000000f57308 */ /* 0x0003e40000000800 */
[--C-:B-1----:R-:W-:Y:S02]  /*7490*/  FFMA.FTZ R0, R22, c[0x0][0x2d0], -R4.reuse ;  /* 0x0000b40016007a23 */ /* 0x102fe40000010804 */
[----:B------:R-:W1:Y:S04]  /*74a0*/  LDSM.16.MT88.4 R20, [R186] ;  /* 0x00000000ba14783b */ /* 0x000e680000004200 */
[----:B------:R5:W-:Y:S02]  /*74b0*/  MUFU.EX2 R250, R0 ;  /* 0x0000000000fa7308 */ /* 0x000be40000000800 */
[----:B-----5:R-:W-:-:S02]  /*74c0*/  FFMA.FTZ R0, R24, c[0x0][0x2d0], -R4 ;  /* 0x0000b40018007a23 */ /* 0x020fc40000010804 */
[----:B------:R-:W-:Y:S04]  /*74d0*/  LDSM.16.MT88.4 R24, [R189] ;  /* 0x00000000bd18783b */ /* 0x000fe80000004200 */
[----:B------:R5:W-:Y:S02]  /*74e0*/  MUFU.EX2 R251, R0 ;  /* 0x0000000000fb7308 */ /* 0x000be40000000800 */
[----:B-----5:R-:W-:Y:S01]  /*74f0*/  FFMA.FTZ R0, R12, c[0x0][0x2d0], -R3 ;  /* 0x0000b4000c007a23 */ /* 0x020fe20000010803 */
[----:B----4-:R-:W-:-:S05]  /*7500*/  F2FP.BF16.PACK_AB R12, R226, R227 ;  /* 0x000000e3e20c723e */ /* 0x010fca00000010ff */
[----:B------:R4:W-:Y:S02]  /*7510*/  MUFU.EX2 R224, R0 ;  /* 0x0000000000e07308 */ /* 0x0009e40000000800 */
[----:B----4-:R-:W-:Y:S01]  /*7520*/  FFMA.FTZ R0, R14, c[0x0][0x2d0], -R3 ;  /* 0x0000b4000e007a23 */ /* 0x010fe20000010803 */
[----:B--2---:R-:W-:-:S05]  /*7530*/  F2FP.BF16.PACK_AB R14, R242, R229 ;  /* 0x000000e5f20e723e */ /* 0x004fca00000010ff */
[----:B------:R2:W4:Y:S02]  /*7540*/  MUFU.EX2 R222, R0 ;  /* 0x0000000000de7308 */ /* 0x0005240000000800 */
[----:B--2---:R-:W-:Y:S01]  /*7550*/  FFMA.FTZ R0, R16, c[0x0][0x2d0], -R3 ;  /* 0x0000b40010007a23 */ /* 0x004fe20000010803 */
[----:B----4-:R-:W-:-:S05]  /*7560*/  F2FP.BF16.PACK_AB R13, R222, R224 ;  /* 0x000000e0de0d723e */ /* 0x010fca00000010ff */
[----:B------:R2:W-:Y:S02]  /*7570*/  MUFU.EX2 R225, R0 ;  /* 0x0000000000e17308 */ /* 0x0005e40000000800 */
[----:B--2---:R-:W-:Y:S02]  /*7580*/  FFMA.FTZ R0, R17, c[0x0][0x2d0], -R3 ;  /* 0x0000b40011007a23 */ /* 0x004fe40000010803 */
[----:B------:R-:W2:Y:S04]  /*7590*/  LDSM.16.MT88.4 R16, [R188] ;  /* 0x00000000bc10783b */ /* 0x000ea80000004200 */
[----:B------:R4:W5:Y:S02]  /*75a0*/  MUFU.EX2 R238, R0 ;  /* 0x0000000000ee7308 */ /* 0x0009640000000800 */
[----:B----4-:R-:W-:Y:S01]  /*75b0*/  FFMA.FTZ R0, R34, c[0x0][0x2d0], -R2 ;  /* 0x0000b40022007a23 */ /* 0x010fe20000010802 */
[----:B-----5:R-:W-:-:S05]  /*75c0*/  F2FP.BF16.PACK_AB R15, R238, R225 ;  /* 0x000000e1ee0f723e */ /* 0x020fca00000010ff */
[----:B------:R4:W-:Y:S02]  /*75d0*/  MUFU.EX2 R219, R0 ;  /* 0x0000000000db7308 */ /* 0x0009e40000000800 */
[C---:B-1----:R-:W-:Y:S08]  /*75e0*/  HMMA.16816.F32.BF16 R100, R12.reuse, R20, RZ ;  /* 0x000000140c64723c */ /* 0x042ff000000418ff */
[----:B------:R-:W-:Y:S01]  /*75f0*/  HMMA.16816.F32.BF16 R88, R12, R22, RZ ;  /* 0x000000160c58723c */ /* 0x000fe200000418ff */
[----:B----4-:R-:W-:-:S04]  /*7600*/  FFMA.FTZ R0, R35, c[0x0][0x2d0], -R2 ;  /* 0x0000b40023007a23 */ /* 0x010fc80000010802 */
[----:B------:R1:W4:Y:S03]  /*7610*/  MUFU.EX2 R218, R0 ;  /* 0x0000000000da7308 */ /* 0x0003260000000800 */
[C---:B--2---:R-:W-:Y:S08]  /*7620*/  HMMA.16816.F32.BF16 R92, R12.reuse, R16, RZ ;  /* 0x000000100c5c723c */ /* 0x044ff000000418ff */
[----:B------:R-:W-:Y:S01]  /*7630*/  HMMA.16816.F32.BF16 R64, R12, R18, RZ ;  /* 0x000000120c40723c */ /* 0x000fe200000418ff */
[----:B-1----:R-:W-:Y:S01]  /*7640*/  FMUL.FTZ R0, R69, c[0x0][0x2d0] ;  /* 0x0000b40045007a20 */ /* 0x002fe20000410000 */
[----:B----4-:R-:W-:-:S06]  /*7650*/  F2FP.BF16.PACK_AB R8, R218, R219 ;  /* 0x000000dbda08723e */ /* 0x010fcc00000010ff */
[----:B------:R-:W-:Y:S01]  /*7660*/  HMMA.16816.F32.BF16 R76, R12, R28, RZ ;  /* 0x0000001c0c4c723c */ /* 0x000fe200000418ff */
[----:B------:R-:W-:-:S05]  /*7670*/  FSEL R0, R0, RZ, P0 ;  /* 0x000000ff00007208 */ /* 0x000fca0000000000 */
[--C-:B------:R-:W-:Y:S01]  /*7680*/  FFMA.FTZ R5, R10, c[0x0][0x2d0], -R0.reuse ;  /* 0x0000b4000a057a23 */ /* 0x100fe20000010800 */
[----:B------:R-:W-:Y:S01]  /*7690*/  F2FP.BF16.PACK_AB R10, R234, R221 ;  /* 0x000000ddea0a723e */ /* 0x000fe200000010ff */
[--C-:B------:R-:W-:Y:S01]  /*76a0*/  FFMA.FTZ R6, R74, c[0x0][0x2d0], -R0.reuse ;  /* 0x0000b4004a067a23 */ /* 0x100fe20000010800 */
[C---:B------:R-:W-:Y:S01]  /*76b0*/  HMMA.16816.F32.BF16 R84, R12.reuse, R30, RZ ;  /* 0x0000001e0c54723c */ /* 0x040fe200000418ff */
[----:B------:R1:W-:Y:S07]  /*76c0*/  MUFU.EX2 R223, R5 ;  /* 0x0000000500df7308 */ /* 0x0003ee0000000800 */
[C---:B------:R-:W-:Y:S01]  /*76d0*/  HMMA.16816.F32.BF16 R80, R12.reuse, R24, RZ ;  /* 0x000000180c50723c */ /* 0x040fe200000418ff */
[----:B------:R2:W-:Y:S07]  /*76e0*/  MUFU.EX2 R236, R6 ;  /* 0x0000000600ec7308 */ /* 0x0005ee0000000800 */
[----:B------:R-:W-:Y:S01]  /*76f0*/  HMMA.16816.F32.BF16 R96, R12, R26, RZ ;  /* 0x0000001a0c60723c */ /* 0x000fe200000418ff */
[----:B-1----:R-:W-:-:S04]  /*7700*/  FFMA.FTZ R5, R11, c[0x0][0x2d0], -R0 ;  /* 0x0000b4000b057a23 */ /* 0x002fc80000010800 */
[----:B------:R1:W4:Y:S02]  /*7710*/  MUFU.EX2 R220, R5 ;  /* 0x0000000500dc7308 */ /* 0x0003240000000800 */
[----:B------:R-:W-:Y:S01]  /*7720*/  F2FP.BF16.PACK_AB R12, R250, R245 ;  /* 0x000000f5fa0c723e */ /* 0x000fe200000010ff */
[----:B--2---:R-:W-:-:S05]  /*7730*/  FFMA.FTZ R6, R127, c[0x0][0x2d0], -R2 ;  /* 0x0000b4007f067a23 */ /* 0x004fca0000010802 */
[----:B------:R2:W-:Y:S01]  /*7740*/  MUFU.EX2 R207, R6 ;  /* 0x0000000600cf7308 */ /* 0x0005e20000000800 */
[----:B-1----:R-:W-:Y:S01]  /*7750*/  FFMA.FTZ R5, R32, c[0x0][0x2d0], -R0 ;  /* 0x0000b40020057a23 */ /* 0x002fe20000010800 */
[----:B----4-:R-:W-:-:S06]  /*7760*/  F2FP.BF16.PACK_AB R9, R220, R223 ;  /* 0x000000dfdc09723e */ /* 0x010fcc00000010ff */
[----:B------:R1:W-:Y:S01]  /*7770*/  MUFU.EX2 R233, R5 ;  /* 0x0000000500e97308 */ /* 0x0003e20000000800 */
[----:B--2---:R-:W-:-:S07]  /*7780*/  FFMA.FTZ R6, R136, c[0x0][0x2d0], -R3 ;  /* 0x0000b40088067a23 */ /* 0x004fce0000010803 */
[----:B------:R-:W-:Y:S01]  /*7790*/  MUFU.EX2 R175, R6 ;  /* 0x0000000600af7308 */ /* 0x000fe20000000800 */
[----:B-1----:R-:W-:-:S07]  /*77a0*/  FFMA.FTZ R5, R33, c[0x0][0x2d0], -R0 ;  /* 0x0000b40021057a23 */ /* 0x002fce0000010800 */
[----:B------:R1:W2:Y:S02]  /*77b0*/  MUFU.EX2 R235, R5 ;  /* 0x0000000500eb7308 */ /* 0x0002a40000000800 */
[----:B-1----:R-:W-:Y:S01]  /*77c0*/  FFMA.FTZ R5, R40, c[0x0][0x2d0], -R4 ;  /* 0x0000b40028057a23 */ /* 0x002fe20000010804 */
[----:B--2---:R-:W-:-:S05]  /*77d0*/  F2FP.BF16.PACK_AB R11, R235, R233 ;  /* 0x000000e9eb0b723e */ /* 0x004fca00000010ff */
[----:B------:R1:W2:Y:S02]  /*77e0*/  MUFU.EX2 R249, R5 ;  /* 0x0000000500f97308 */ /* 0x0002a40000000800 */
[C---:B------:R-:W-:Y:S08]  /*77f0*/  HMMA.16816.F32.BF16 R32, R8.reuse, R18, RZ ;  /* 0x000000120820723c */ /* 0x040ff000000418ff */
[----:B------:R-:W-:Y:S01]  /*7800*/  HMMA.16816.F32.BF16 R52, R8, R28, RZ ;  /* 0x0000001c0834723c */ /* 0x000fe200000418ff */
[----:B-1----:R-:W-:Y:S01]  /*7810*/  FFMA.FTZ R5, R38, c[0x0][0x2d0], -R3 ;  /* 0x0000b40026057a23 */ /* 0x002fe20000010803 */
[----:B--2---:R-:W-:-:S03]  /*7820*/  F2FP.BF16.PACK_AB R14, R249, R251 ;  /* 0x000000fbf90e723e */ /* 0x004fc600000010ff */
[----:B------:R1:W-:Y:S03]  /*7830*/  MUFU.EX2 R230, R5 ;  /* 0x0000000500e67308 */ /* 0x0003e60000000800 */
[C---:B------:R-:W-:Y:S01]  /*7840*/  HMMA.16816.F32.BF16 R60, R8.reuse, R30, RZ ;  /* 0x0000001e083c723c */ /* 0x040fe200000418ff */
[----:B------:R-:W-:Y:S07]  /*7850*/  LDSM.16.MT88.4 R28, [R185+0x800] ;  /* 0x00080000b91c783b */ /* 0x000fee0000004200 */
[----:B------:R-:W-:Y:S01]  /*7860*/  HMMA.16816.F32.BF16 R56, R8, R26, RZ ;  /* 0x0000001a0838723c */ /* 0x000fe200000418ff */
[----:B-1----:R-:W-:-:S07]  /*7870*/  FFMA.FTZ R5, R39, c[0x0][0x2d0], -R3 ;  /* 0x0000b40027057a23 */ /* 0x002fce0000010803 */
[----:B------:R-:W-:Y:S01]  /*7880*/  HMMA.16816.F32.BF16 R36, R8, R16, RZ ;  /* 0x000000100824723c */ /* 0x000fe200000418ff */
[----:B------:R-:W1:Y:S01]  /*7890*/  LDSM.16.MT88.4 R16, [R188+0x800] ;  /* 0x00080000bc10783b */ /* 0x000e620000004200 */
[----:B------:R2:W4:Y:S02]  /*78a0*/  MUFU.EX2 R244, R5 ;  /* 0x0000000500f47308 */ /* 0x0005240000000800 */
[----:B--2---:R-:W-:Y:S01]  /*78b0*/  FFMA.FTZ R5, R41, c[0x0][0x2d0], -R3 ;  /* 0x0000b40029057a23 */ /* 0x004fe20000010803 */
[----:B----4-:R-:W-:-:S05]  /*78c0*/  F2FP.BF16.PACK_AB R13, R244, R230 ;  /* 0x000000e6f40d723e */ /* 0x010fca00000010ff */
[----:B------:R2:W-:Y:S02]  /*78d0*/  MUFU.EX2 R243, R5 ;  /* 0x0000000500f37308 */ /* 0x0005e40000000800 */
[----:B--2---:R-:W-:Y:S02]  /*78e0*/  FFMA.FTZ R5, R42, c[0x0][0x2d0], -R3 ;  /* 0x0000b4002a057a23 */ /* 0x004fe40000010803 */
[----:B------:R-:W-:Y:S01]  /*78f0*/  HMMA.16816.F32.BF16 R40, R8, R24, RZ ;  /* 0x000000180828723c */ /* 0x000fe200000418ff */
[----:B------:R-:W2:Y:S03]  /*7900*/  LDSM.16.MT88.4 R24, [R186+0x800] ;  /* 0x00080000ba18783b */ /* 0x000ea60000004200 */
[----:B------:R4:W5:Y:S02]  /*7910*/  MUFU.EX2 R247, R5 ;  /* 0x0000000500f77308 */ /* 0x0009640000000800 */
[----:B----4-:R-:W-:Y:S01]  /*7920*/  FFMA.FTZ R5, R44, c[0x0][0x2d0], -R2 ;  /* 0x0000b4002c057a23 */ /* 0x010fe20000010802 */
[----:B-----5:R-:W-:-:S05]  /*7930*/  F2FP.BF16.PACK_AB R15, R247, R243 ;  /* 0x000000f3f70f723e */ /* 0x020fca00000010ff */
[----:B------:R4:W-:Y:S02]  /*7940*/  MUFU.EX2 R228, R5 ;  /* 0x0000000500e47308 */ /* 0x0009e40000000800 */
[C---:B-1----:R-:W-:Y:S08]  /*7950*/  HMMA.16816.F32.BF16 R92, R12.reuse, R16, R92 ;  /* 0x000000100c5c723c */ /* 0x042ff0000004185c */
[----:B------:R-:W-:Y:S01]  /*7960*/  HMMA.16816.F32.BF16 R64, R12, R18, R64 ;  /* 0x000000120c40723c */ /* 0x000fe20000041840 */
[----:B----4-:R-:W-:-:S04]  /*7970*/  FFMA.FTZ R5, R45, c[0x0][0x2d0], -R2 ;  /* 0x0000b4002d057a23 */ /* 0x010fc80000010802 */
[----:B------:R1:W4:Y:S03]  /*7980*/  MUFU.EX2 R240, R5 ;  /* 0x0000000500f07308 */ /* 0x0003260000000800 */
[----:B------:R-:W-:Y:S08]  /*7990*/  HMMA.16816.F32.BF16 R44, R8, R20, RZ ;  /* 0x00000014082c723c */ /* 0x000ff000000418ff */
[----:B------:R-:W-:Y:S01]  /*79a0*/  HMMA.16816.F32.BF16 R76, R12, R28, R76 ;  /* 0x0000001c0c4c723c */ /* 0x000fe2000004184c */
[----:B-1----:R-:W-:-:S07]  /*79b0*/  FFMA.FTZ R5, R48, c[0x0][0x2d0], -R2 ;  /* 0x0000b40030057a23 */ /* 0x002fce0000010802 */
[----:B--2---:R-:W-:Y:S01]  /*79c0*/  HMMA.16816.F32.BF16 R108, R12, R24, R100 ;  /* 0x000000180c6c723c */ /* 0x004fe20000041864 */
[----:B------:R1:W-:Y:S07]  /*79d0*/  MUFU.EX2 R239, R5 ;  /* 0x0000000500ef7308 */ /* 0x0003ee0000000800 */
[----:B------:R-:W-:Y:S01]  /*79e0*/  HMMA.16816.F32.BF16 R48, R8, R22, RZ ;  /* 0x000000160830723c */ /* 0x000fe200000418ff */
[----:B------:R-:W2:Y:S06]  /*79f0*/  LDSM.16.MT88.4 R20, [R189+0x800] ;  /* 0x00080000bd14783b */ /* 0x000eac0000004200 */
[----:B----4-:R-:W-:Y:S01]  /*7a00*/  F2FP.BF16.PACK_AB R8, R240, R228 ;  /* 0x000000e4f008723e */ /* 0x010fe200000010ff */
[----:B-1----:R-:W-:-:S04]  /*7a10*/  FFMA.FTZ R5, R104, c[0x0][0x2d0], -R2 ;  /* 0x0000b40068057a23 */ /* 0x002fc80000010802 */
[----:B------:R1:W4:Y:S02]  /*7a20*/  MUFU.EX2 R241, R5 ;  /* 0x0000000500f17308 */ /* 0x0003240000000800 */
[----:B-1----:R-:W-:Y:S01]  /*7a30*/  FFMA.FTZ R5, R68, c[0x0][0x2d0], -R0 ;  /* 0x0000b40044057a23 */ /* 0x002fe20000010800 */
[----:B----4-:R-:W-:-:S05]  /*7a40*/  F2FP.BF16.PACK_AB R10, R241, R239 ;  /* 0x000000eff10a723e */ /* 0x010fca00000010ff */
[----:B------:R1:W-:Y:S01]  /*7a50*/  MUFU.EX2 R231, R5 ;  /* 0x0000000500e77308 */ /* 0x0003e20000000800 */
[C---:B--2---:R-:W-:Y:S08]  /*7a60*/  HMMA.16816.F32.BF16 R112, R12.reuse, R20, R80 ;  /* 0x000000140c70723c */ /* 0x044ff00000041850 */
[----:B------:R-:W-:Y:S01]  /*7a70*/  HMMA.16816.F32.BF16 R96, R12, R22, R96 ;  /* 0x000000160c60723c */ /* 0x000fe20000041860 */
[----:B-1----:R-:W-:-:S04]  /*7a80*/  FFMA.FTZ R5, R73, c[0x0][0x2d0], -R0 ;  /* 0x0000b40049057a23 */ /* 0x002fc80000010800 */
[----:B------:R1:W2:Y:S03]  /*7a90*/  MUFU.EX2 R232, R5 ;  /* 0x0000000500e87308 */ /* 0x0002a60000000800 */
[----:B------:R-:W-:Y:S01]  /*7aa0*/  HMMA.16816.F32.BF16 R80, R12, R26, R88 ;  /* 0x0000001a0c50723c */ /* 0x000fe20000041858 */
[----:B-1----:R-:W-:Y:S01]  /*7ab0*/  FFMA.FTZ R5, R75, c[0x0][0x2d0], -R0 ;  /* 0x0000b4004b057a23 */ /* 0x002fe20000010800 */
[----:B--2---:R-:W-:-:S03]  /*7ac0*/  F2FP.BF16.PACK_AB R9, R232, R231 ;  /* 0x000000e7e809723e */ /* 0x004fc600000010ff */
[----:B------:R1:W2:Y:S02]  /*7ad0*/  MUFU.EX2 R237, R5 ;  /* 0x0000000500ed7308 */ /* 0x0002a40000000800 */
[----:B-1----:R-:W-:Y:S01]  /*7ae0*/  FFMA.FTZ R5, R132, c[0x0][0x2d0], -R4 ;  /* 0x0000b40084057a23 */ /* 0x002fe20000010804 */
[----:B--2---:R-:W-:-:S05]  /*7af0*/  F2FP.BF16.PACK_AB R11, R237, R236 ;  /* 0x000000eced0b723e */ /* 0x004fca00000010ff */
[----:B------:R1:W-:Y:S02]  /*7b00*/  MUFU.EX2 R213, R5 ;  /* 0x0000000500d57308 */ /* 0x0003e40000000800 */
[C---:B------:R-:W-:Y:S08]  /*7b10*/  HMMA.16816.F32.BF16 R104, R8.reuse, R16, R36 ;  /* 0x000000100868723c */ /* 0x040ff00000041824 */
[----:B------:R-:W-:Y:S01]  /*7b20*/  HMMA.16816.F32.BF16 R32, R8, R18, R32 ;  /* 0x000000120820723c */ /* 0x000fe20000041820 */
[----:B------:R-:W2:Y:S01]  /*7b30*/  LDSM.16.MT88.4 R16, [R185+0x1000] ;  /* 0x00100000b910783b */ /* 0x000ea20000004200 */
[----:B-1----:R-:W-:-:S04]  /*7b40*/  FFMA.FTZ R5, R133, c[0x0][0x2d0], -R4 ;  /* 0x0000b40085057a23 */ /* 0x002fc80000010804 */
[----:B------:R1:W4:Y:S02]  /*7b50*/  MUFU.EX2 R215, R5 ;  /* 0x0000000500d77308 */ /* 0x0003240000000800 */
[C---:B------:R-:W-:Y:S08]  /*7b60*/  HMMA.16816.F32.BF16 R116, R8.reuse, R20, R40 ;  /* 0x000000140874723c */ /* 0x040ff00000041828 */
[----:B------:R-:W-:Y:S01]  /*7b70*/  HMMA.16816.F32.BF16 R52, R8, R28, R52 ;  /* 0x0000001c0834723c */ /* 0x000fe20000041834 */
[----:B-1----:R-:W-:-:S07]  /*7b80*/  FFMA.FTZ R5, R134, c[0x0][0x2d0], -R4 ;  /* 0x0000b40086057a23 */ /* 0x002fce0000010804 */
[-C--:B------:R-:W-:Y:S01]  /*7b90*/  HMMA.16816.F32.BF16 R40, R12, R30.reuse, R84 ;  /* 0x0000001e0c28723c */ /* 0x080fe20000041854 */
[----:B------:R1:W-:Y:S06]  /*7ba0*/  MUFU.EX2 R216, R5 ;  /* 0x0000000500d87308 */ /* 0x0003ec0000000800 */
[----:B----4-:R-:W-:Y:S01]  /*7bb0*/  F2FP.BF16.PACK_AB R12, R215, R213 ;  /* 0x000000d5d70c723e */ /* 0x010fe200000010ff */
[C---:B------:R-:W-:Y:S08]  /*7bc0*/  HMMA.16816.F32.BF16 R28, R8.reuse, R30, R60 ;  /* 0x0000001e081c723c */ /* 0x040ff0000004183c */
[----:B------:R-:W-:Y:S01]  /*7bd0*/  HMMA.16816.F32.BF16 R100, R8, R24, R44 ;  /* 0x000000180864723c */ /* 0x000fe2000004182c */
[----:B-1----:R-:W-:-:S04]  /*7be0*/  FFMA.FTZ R5, R135, c[0x0][0x2d0], -R4 ;  /* 0x0000b40087057a23 */ /* 0x002fc80000010804 */
[----:B------:R1:W4:Y:S03]  /*7bf0*/  MUFU.EX2 R217, R5 ;  /* 0x0000000500d97308 */ /* 0x0003260000000800 */
[C---:B------:R-:W-:Y:S01]  /*7c00*/  HMMA.16816.F32.BF16 R60, R8.reuse, R22, R56 ;  /* 0x00000016083c723c */ /* 0x040fe20000041838 */
[----:B------:R-:W5:Y:S07]  /*7c10*/  LDSM.16.MT88.4 R20, [R186+0x1000] ;  /* 0x00100000ba14783b */ /* 0x000f6e0000004200 */
[----:B------:R-:W-:Y:S01]  /*7c20*/  HMMA.16816.F32.BF16 R36, R8, R26, R48 ;  /* 0x0000001a0824723c */ /* 0x000fe20000041830 */
[----:B------:R-:W3:Y:S01]  /*7c30*/  LDSM.16.MT88.4 R24, [R189+0x1000] ;  /* 0x00100000bd18783b */ /* 0x000ee20000004200 */
[----:B-1----:R-:W-:Y:S01]  /*7c40*/  FFMA.FTZ R5, R128, c[0x0][0x2d0], -R3 ;  /* 0x0000b40080057a23 */ /* 0x002fe20000010803 */
[----:B----4-:R-:W-:-:S03]  /*7c50*/  F2FP.BF16.PACK_AB R14, R217, R216 ;  /* 0x000000d8d90e723e */ /* 0x010fc600000010ff */
[----:B------:R1:W-:Y:S02]  /*7c60*/  MUFU.EX2 R208, R5 ;  /* 0x0000000500d07308 */ /* 0x0003e40000000800 */
[----:B-1----:R-:W-:-:S06]  /*7c70*/  FFMA.FTZ R5, R129, c[0x0][0x2d0], -R3 ;  /* 0x0000b40081057a23 */ /* 0x002fcc0000010803 */
[----:B------:R1:W4:Y:S02]  /*7c80*/  MUFU.EX2 R209, R5 ;  /* 0x0000000500d17308 */ /* 0x0003240000000800 */
[----:B-1----:R-:W-:Y:S01]  /*7c90*/  FFMA.FTZ R5, R130, c[0x0][0x2d0], -R3 ;  /* 0x0000b40082057a23 */ /* 0x002fe20000010803 */
[----:B----4-:R-:W-:-:S05]  /*7ca0*/  F2FP.BF16.PACK_AB R13, R209, R208 ;  /* 0x000000d0d10d723e */ /* 0x010fca00000010ff */
[----:B------:R1:W-:Y:S02]  /*7cb0*/  MUFU.EX2 R210, R5 ;  /* 0x0000000500d27308 */ /* 0x0003e40000000800 */
[----:B-1----:R-:W-:-:S06]  /*7cc0*/  FFMA.FTZ R5, R131, c[0x0][0x2d0], -R3 ;  /* 0x0000b40083057a23 */ /* 0x002fcc0000010803 */
[----:B------:R1:W4:Y:S02]  /*7cd0*/  MUFU.EX2 R211, R5 ;  /* 0x0000000500d37308 */ /* 0x0003240000000800 */
[----:B-1----:R-:W-:Y:S01]  /*7ce0*/  FFMA.FTZ R5, R124, c[0x0][0x2d0], -R2 ;  /* 0x0000b4007c057a23 */ /* 0x002fe20000010802 */
[----:B----4-:R-:W-:-:S05]  /*7cf0*/  F2FP.BF16.PACK_AB R15, R211, R210 ;  /* 0x000000d2d30f723e */ /* 0x010fca00000010ff */
[----:B------:R1:W-:Y:S02]  /*7d00*/  MUFU.EX2 R204, R5 ;  /* 0x0000000500cc7308 */ /* 0x0003e40000000800 */
[C---:B--2---:R-:W-:Y:S08]  /*7d10*/  HMMA.16816.F32.BF16 R88, R12.reuse, R16, R76 ;  /* 0x000000100c58723c */ /* 0x044ff0000004184c */
[----:B------:R-:W-:Y:S01]  /*7d20*/  HMMA.16816.F32.BF16 R76, R12, R18, R40 ;  /* 0x000000120c4c723c */ /* 0x000fe20000041828 */
[----:B-1----:R-:W-:-:S04]  /*7d30*/  FFMA.FTZ R5, R125, c[0x0][0x2d0], -R2 ;  /* 0x0000b4007d057a23 */ /* 0x002fc80000010802 */
[----:B------:R1:W2:Y:S03]  /*7d40*/  MUFU.EX2 R205, R5 ;  /* 0x0000000500cd7308 */ /* 0x0002a60000000800 */
[C---:B-----5:R-:W-:Y:S08]  /*7d50*/  HMMA.16816.F32.BF16 R44, R12.reuse, R22, R80 ;  /* 0x000000160c2c723c */ /* 0x060ff00000041850 */
[----:B---3--:R-:W-:Y:S01]  /*7d60*/  HMMA.16816.F32.BF16 R56, R12, R24, R112 ;  /* 0x000000180c38723c */ /* 0x008fe20000041870 */
[----:B------:R-:W-:Y:S01]  /*7d70*/  LDSM.16.MT88.4 R112, [R189+0x2000] ;  /* 0x00200000bd70783b */ /* 0x000fe20000004200 */
[----:B-1----:R-:W-:Y:S01]  /*7d80*/  FFMA.FTZ R5, R126, c[0x0][0x2d0], -R2 ;  /* 0x0000b4007e057a23 */ /* 0x002fe20000010802 */
[----:B--2---:R-:W-:-:S05]  /*7d90*/  F2FP.BF16.PACK_AB R8, R205, R204 ;  /* 0x000000cccd08723e */ /* 0x004fca00000010ff */
[----:B------:R-:W-:Y:S01]  /*7da0*/  HMMA.16816.F32.BF16 R48, R12, R20, R108 ;  /* 0x000000140c30723c */ /* 0x000fe2000004186c */
        /* <DEDUP_REMOVED lines=18> */
[----:B------:R1:W3:Y:S02]  /*7ed0*/  MUFU.EX2 R177, R5 ;  /* 0x0000000500b17308 */ /* 0x0002e40000000800 */
[-C--:B------:R-:W-:Y:S08]  /*7ee0*/  HMMA.16816.F32.BF16 R84, R8, R26.reuse, R60 ;  /* 0x0000001a0854723c */ /* 0x080ff0000004183c */
[----:B------:R-:W-:Y:S01]  /*7ef0*/  HMMA.16816.F32.BF16 R52, R12, R26, R96 ;  /* 0x0000001a0c34723c */ /* 0x000fe20000041860 */
[----:B------:R-:W-:Y:S01]  /*7f00*/  LDSM.16.MT88.4 R96, [R185+0x2000] ;  /* 0x00200000b960783b */ /* 0x000fe20000004200 */
[----:B-1----:R-:W-:-:S06]  /*7f10*/  FFMA.FTZ R5, R145, c[0x0][0x2d0], -R4 ;  /* 0x0000b40091057a23 */ /* 0x002fcc0000010804 */
[----:B------:R-:W-:Y:S01]  /*7f20*/  HMMA.16816.F32.BF16 R80, R8, R20, R100 ;  /* 0x000000140850723c */ /* 0x000fe20000041864 */
[----:B------:R1:W-:Y:S07]  /*7f30*/  MUFU.EX2 R178, R5 ;  /* 0x0000000500b27308 */ /* 0x0003ee0000000800 */
[----:B--2---:R-:W-:Y:S01]  /*7f40*/  HMMA.16816.F32.BF16 R28, R12, R18, R64 ;  /* 0x000000120c1c723c */ /* 0x004fe20000041840 */
[----:B-1----:R-:W-:-:S04]  /*7f50*/  FFMA.FTZ R5, R144, c[0x0][0x2d0], -R4 ;  /* 0x0000b40090057a23 */ /* 0x002fc80000010804 */
[----:B------:R1:W2:Y:S03]  /*7f60*/  MUFU.EX2 R179, R5 ;  /* 0x0000000500b37308 */ /* 0x0002a60000000800 */
[----:B------:R-:W-:Y:S01]  /*7f70*/  HMMA.16816.F32.BF16 R40, R12, R16, R92 ;  /* 0x000000100c28723c */ /* 0x000fe2000004185c */
[----:B------:R-:W-:Y:S07]  /*7f80*/  LDSM.16.MT88.4 R12, [R188+0x1800] ;  /* 0x00180000bc0c783b */ /* 0x000fee0000004200 */
[----:B------:R-:W-:Y:S01]  /*7f90*/  HMMA.16816.F32.BF16 R64, R8, R22, R36 ;  /* 0x000000160840723c */ /* 0x000fe20000041824 */
[----:B------:R-:W-:Y:S01]  /*7fa0*/  LDSM.16.MT88.4 R20, [R189+0x1800] ;  /* 0x00180000bd14783b */ /* 0x000fe20000004200 */
[----:B-1----:R-:W-:-:S06]  /*7fb0*/  FFMA.FTZ R5, R139, c[0x0][0x2d0], -R3 ;  /* 0x0000b4008b057a23 */ /* 0x002fcc0000010803 */
[C---:B------:R-:W-:Y:S01]  /*7fc0*/  HMMA.16816.F32.BF16 R92, R8.reuse, R24, R116 ;  /* 0x00000018085c723c */ /* 0x040fe20000041874 */
[----:B------:R-:W1:Y:S01]  /*7fd0*/  LDSM.16.MT88.4 R24, [R185+0x1800] ;  /* 0x00180000b918783b */ /* 0x000e620000004200 */
[----:B------:R4:W-:Y:S06]  /*7fe0*/  MUFU.EX2 R172, R5 ;  /* 0x0000000500ac7308 */ /* 0x0009ec0000000800 */
[C---:B------:R-:W-:Y:S08]  /*7ff0*/  HMMA.16816.F32.BF16 R60, R8.reuse, R16, R104 ;  /* 0x00000010083c723c */ /* 0x040ff00000041868 */
[----:B------:R-:W-:Y:S01]  /*8000*/  HMMA.16816.F32.BF16 R36, R8, R18, R32 ;  /* 0x000000120824723c */ /* 0x000fe20000041820 */
[----:B------:R-:W5:Y:S01]  /*8010*/  LDSM.16.MT88.4 R16, [R186+0x1800] ;  /* 0x00180000ba10783b */ /* 0x000f620000004200 */
[----:B----4-:R-:W-:-:S04]  /*8020*/  FFMA.FTZ R5, R138, c[0x0][0x2d0], -R3 ;  /* 0x0000b4008a057a23 */ /* 0x010fc80000010803 */
[----:B------:R4:W4:Y:S01]  /*8030*/  MUFU.EX2 R173, R5 ;  /* 0x0000000500ad7308 */ /* 0x0009220000000800 */
[----:B---3--:R-:W-:Y:S02]  /*8040*/  F2FP.BF16.PACK_AB R8, R177, R176 ;  /* 0x000000b0b108723e */ /* 0x008fe400000010ff */
[----:B--2---:R-:W-:Y:S01]  /*8050*/  F2FP.BF16.PACK_AB R10, R179, R178 ;  /* 0x000000b2b30a723e */ /* 0x004fe200000010ff */
[----:B----4-:R-:W-:Y:S01]  /*8060*/  FFMA.FTZ R5, R137, c[0x0][0x2d0], -R3 ;  /* 0x0000b40089057a23 */ /* 0x010fe20000010803 */
[----:B------:R-:W-:-:S03]  /*8070*/  F2FP.BF16.PACK_AB R9, R173, R172 ;  /* 0x000000acad09723e */ /* 0x000fc600000010ff */
[----:B------:R2:W3:Y:S02]  /*8080*/  MUFU.EX2 R174, R5 ;  /* 0x0000000500ae7308 */ /* 0x0004e40000000800 */
[----:B--2---:R-:W-:Y:S01]  /*8090*/  FFMA.FTZ R5, R151, c[0x0][0x2d0], -R2 ;  /* 0x0000b40097057a23 */ /* 0x004fe20000010802 */
[----:B---3--:R-:W-:-:S05]  /*80a0*/  F2FP.BF16.PACK_AB R11, R175, R174 ;  /* 0x000000aeaf0b723e */ /* 0x008fca00000010ff */
[----:B------:R2:W-:Y:S02]  /*80b0*/  MUFU.EX2 R168, R5 ;  /* 0x0000000500a87308 */ /* 0x0005e40000000800 */
[----:B-1----:R-:W-:Y:S01]  /*80c0*/  HMMA.16816.F32.BF16 R88, R8, R24, R88 ;  /* 0x000000180858723c */ /* 0x002fe20000041858 */
[----:B------:R-:W-:-:S07]  /*80d0*/  FFMA.FTZ R32, R155, c[0x0][0x2d0], -R2 ;  /* 0x0000b4009b207a23 */ /* 0x000fce0000010802 */
[----:B------:R-:W-:Y:S01]  /*80e0*/  HMMA.16816.F32.BF16 R76, R8, R26, R76 ;  /* 0x0000001a084c723c */ /* 0x000fe2000004184c */
[----:B--2---:R-:W-:-:S04]  /*80f0*/  FFMA.FTZ R5, R150, c[0x0][0x2d0], -R2 ;  /* 0x0000b40096057a23 */ /* 0x004fc80000010802 */
[----:B------:R1:W-:Y:S03]  /*8100*/  MUFU.EX2 R169, R5 ;  /* 0x0000000500a97308 */ /* 0x0003e60000000800 */
[----:B------:R-:W-:Y:S01]  /*8110*/  HMMA.16816.F32.BF16 R56, R8, R20, R56 ;  /* 0x000000140838723c */ /* 0x000fe20000041838 */
[----:B------:R-:W-:-:S07]  /*8120*/  FFMA.FTZ R33, R154, c[0x0][0x2d0], -R2 ;  /* 0x0000b4009a217a23 */ /* 0x000fce0000010802 */
[----:B------:R-:W-:Y:S01]  /*8130*/  HMMA.16816.F32.BF16 R52, R8, R22, R52 ;  /* 0x000000160834723c */ /* 0x000fe20000041834 */
[----:B-1----:R-:W-:-:S07]  /*8140*/  FFMA.FTZ R5, R149, c[0x0][0x2d0], -R2 ;  /* 0x0000b40095057a23 */ /* 0x002fce0000010802 */
[C---:B-----5:R-:W-:Y:S01]  /*8150*/  HMMA.16816.F32.BF16 R48, R8.reuse, R16, R48 ;  /* 0x000000100830723c */ /* 0x060fe20000041830 */
[----:B------:R1:W-:Y:S07]  /*8160*/  MUFU.EX2 R170, R5 ;  /* 0x0000000500aa7308 */ /* 0x0003ee0000000800 */
[----:B------:R-:W-:Y:S01]  /*8170*/  HMMA.16816.F32.BF16 R44, R8, R18, R44 ;  /* 0x00000012082c723c */ /* 0x000fe2000004182c */
[----:B------:R-:W-:-:S07]  /*8180*/  FFMA.FTZ R34, R153, c[0x0][0x2d0], -R2 ;  /* 0x0000b40099227a23 */ /* 0x000fce0000010802 */
[----:B------:R-:W-:Y:S01]  /*8190*/  HMMA.16816.F32.BF16 R136, R8, R12, R40 ;  /* 0x0000000c0888723c */ /* 0x000fe20000041828 */
[----:B-1----:R-:W-:-:S04]  /*81a0*/  FFMA.FTZ R5, R148, c[0x0][0x2d0], -R2 ;  /* 0x0000b40094057a23 */ /* 0x002fc80000010802 */
[----:B------:R1:W2:Y:S03]  /*81b0*/  MUFU.EX2 R171, R5 ;  /* 0x0000000500ab7308 */ /* 0x0002a60000000800 */
[----:B------:R-:W-:Y:S01]  /*81c0*/  HMMA.16816.F32.BF16 R124, R8, R14, R28 ;  /* 0x0000000e087c723c */ /* 0x000fe2000004181c */
[----:B-1----:R-:W-:Y:S02]  /*81d0*/  FFMA.FTZ R5, R143, c[0x0][0x2d0], -R0 ;  /* 0x0000b4008f057a23 */ /* 0x002fe40000010800 */
[----:B------:R-:W3:Y:S04]  /*81e0*/  LDL R143, [R1+0x48] ;  /* 0x00004800018f7983 */ /* 0x000ee80000100800 */
[--C-:B------:R-:W-:Y:S01]  /*81f0*/  FFMA.FTZ R30, R167, c[0x0][0x2d0], -R4.reuse ;  /* 0x0000b400a71e7a23 */ /* 0x100fe20000010804 */
[----:B------:R1:W-:Y:S01]  /*8200*/  MUFU.EX2 R68, R5 ;  /* 0x0000000500447308 */ /* 0x0003e20000000800 */
[--C-:B------:R-:W-:Y:S01]  /*8210*/  FFMA.FTZ R29, R166, c[0x0][0x2d0], -R4.reuse ;  /* 0x0000b400a61d7a23 */ /* 0x100fe20000010804 */
[----:B--2---:R-:W-:Y:S01]  /*8220*/  F2FP.BF16.PACK_AB R6, R171, R170 ;  /* 0x000000aaab06723e */ /* 0x004fe200000010ff */
[--C-:B------:R-:W-:Y:S01]  /*8230*/  FFMA.FTZ R28, R165, c[0x0][0x2d0], -R4.reuse ;  /* 0x0000b400a51c7a23 */ /* 0x100fe20000010804 */
[----:B------:R-:W-:Y:S01]  /*8240*/  IADD3 R202, R202, -0x2, RZ ;  /* 0xfffffffecaca7810 */ /* 0x000fe20007ffe0ff */
[----:B------:R-:W-:Y:S01]  /*8250*/  FFMA.FTZ R10, R164, c[0x0][0x2d0], -R4 ;  /* 0x0000b400a40a7a23 */ /* 0x000fe20000010804 */
[----:B------:R-:W-:Y:S01]  /*8260*/  F2FP.BF16.PACK_AB R4, R169, R168 ;  /* 0x000000a8a904723e */ /* 0x000fe200000010ff */
[----:B------:R-:W-:Y:S01]  /*8270*/  FFMA.FTZ R35, R152, c[0x0][0x2d0], -R2 ;  /* 0x0000b40098237a23 */ /* 0x000fe20000010802 */
[----:B------:R-:W-:Y:S01]  /*8280*/  MUFU.EX2 R30, R30 ;  /* 0x0000001e001e7308 */ /* 0x000fe20000000800 */
[----:B------:R-:W-:-:S02]  /*8290*/  FADD.FTZ R2, R224, R222 ;  /* 0x000000dee0027221 */ /* 0x000fc40000010000 */
[--C-:B------:R-:W-:Y:S02]  /*82a0*/  FFMA.FTZ R9, R163, c[0x0][0x2d0], -R3.reuse ;  /* 0x0000b400a3097a23 */ /* 0x100fe40000010803 */
[--C-:B------:R-:W-:Y:S02]  /*82b0*/  FFMA.FTZ R8, R162, c[0x0][0x2d0], -R3.reuse ;  /* 0x0000b400a2087a23 */ /* 0x100fe40000010803 */
[--C-:B------:R-:W-:Y:S01]  /*82c0*/  FFMA.FTZ R11, R161, c[0x0][0x2d0], -R3.reuse ;  /* 0x0000b400a10b7a23 */ /* 0x100fe20000010803 */
[----:B------:R-:W-:Y:S01]  /*82d0*/  MUFU.EX2 R32, R32 ;  /* 0x0000002000207308 */ /* 0x000fe20000000800 */
[----:B-1----:R-:W-:Y:S01]  /*82e0*/  FFMA.FTZ R5, R142, c[0x0][0x2d0], -R0 ;  /* 0x0000b4008e057a23 */ /* 0x002fe20000010800 */
[----:B------:R-:W-:Y:S01]  /*82f0*/  MOV R142, c[0x0][0x2c4] ;  /* 0x0000b100008e7a02 */ /* 0x000fe20000000f00 */
[----:B------:R-:W-:Y:S02]  /*8300*/  FFMA.FTZ R31, R160, c[0x0][0x2d0], -R3 ;  /* 0x0000b400a01f7a23 */ /* 0x000fe40000010803 */
[----:B------:R-:W-:Y:S01]  /*8310*/  FADD.FTZ R3, R227, R226 ;  /* 0x000000e2e3037221 */ /* 0x000fe20000010000 */
[----:B------:R-:W-:Y:S01]  /*8320*/  ISETP.NE.AND P1, PT, R142, 0x1, PT ;  /* 0x000000018e00780c */ /* 0x000fe20003f25270 */
[----:B------:R-:W-:Y:S01]  /*8330*/  FADD.FTZ R2, R225, R2 ;  /* 0x00000002e1027221 */ /* 0x000fe20000010000 */
[----:B------:R1:W-:Y:S01]  /*8340*/  MUFU.EX2 R73, R5 ;  /* 0x0000000500497308 */ /* 0x0003e20000000800 */
[----:B------:R-:W-:-:S02]  /*8350*/  FADD.FTZ R3, R229, R3 ;  /* 0x00000003e5037221 */ /* 0x000fc40000010000 */
[----:B------:R-:W-:Y:S02]  /*8360*/  FADD.FTZ R2, R238, R2 ;  /* 0x00000002ee027221 */ /* 0x000fe40000010000 */
[----:B------:R-:W-:-:S03]  /*8370*/  FADD.FTZ R3, R242, R3 ;  /* 0x00000003f2037221 */ /* 0x000fc60000010000 */
[----:B------:R-:W2:Y:S01]  /*8380*/  MUFU.EX2 R29, R29 ;  /* 0x0000001d001d7308 */ /* 0x000ea20000000800 */
[----:B------:R-:W-:Y:S02]  /*8390*/  FADD.FTZ R3, R245, R3 ;  /* 0x00000003f5037221 */ /* 0x000fe40000010000 */
[----:B-1----:R-:W-:-:S05]  /*83a0*/  FFMA.FTZ R5, R141, c[0x0][0x2d0], -R0 ;  /* 0x0000b4008d057a23 */ /* 0x002fca0000010800 */
[----:B------:R-:W1:Y:S01]  /*83b0*/  MUFU.EX2 R33, R33 ;  /* 0x0000002100217308 */ /* 0x000e620000000800 */
[----:B--2---:R-:W-:-:S07]  /*83c0*/  F2FP.BF16.PACK_AB R144, R29, R30 ;  /* 0x0000001e1d90723e */ /* 0x004fce00000010ff */
[----:B------:R2:W-:Y:S08]  /*83d0*/  MUFU.EX2 R74, R5 ;  /* 0x00000005004a7308 */ /* 0x0005f00000000800 */
[----:B------:R-:W-:Y:S01]  /*83e0*/  MUFU.EX2 R28, R28 ;  /* 0x0000001c001c7308 */ /* 0x000fe20000000800 */
[----:B-1----:R-:W-:Y:S01]  /*83f0*/  F2FP.BF16.PACK_AB R148, R33, R32 ;  /* 0x000000202194723e */ /* 0x002fe200000010ff */
[----:B--2---:R-:W-:-:S06]  /*8400*/  FFMA.FTZ R5, R140, c[0x0][0x2d0], -R0 ;  /* 0x0000b4008c057a23 */ /* 0x004fcc0000010800 */
[----:B------:R-:W-:Y:S08]  /*8410*/  MUFU.EX2 R34, R34 ;  /* 0x0000002200227308 */ /* 0x000ff00000000800 */
[----:B------:R1:W2:Y:S08]  /*8420*/  MUFU.EX2 R75, R5 ;  /* 0x00000005004b7308 */ /* 0x0002b00000000800 */
[----:B------:R-:W-:Y:S01]  /*8430*/  MUFU.EX2 R31, R31 ;  /* 0x0000001f001f7308 */ /* 0x000fe20000000800 */
[----:B-1----:R-:W-:-:S07]  /*8440*/  F2FP.BF16.PACK_AB R5, R73, R68 ;  /* 0x000000444905723e */ /* 0x002fce00000010ff */
[----:B------:R-:W1:Y:S01]  /*8450*/  MUFU.EX2 R35, R35 ;  /* 0x0000002300237308 */ /* 0x000e620000000800 */
[----:B--2---:R-:W-:-:S07]  /*8460*/  F2FP.BF16.PACK_AB R7, R75, R74 ;  /* 0x0000004a4b07723e */ /* 0x004fce00000010ff */
[C---:B------:R-:W-:Y:S01]  /*8470*/  HMMA.16816.F32.BF16 R40, R4.reuse, R24, R128 ;  /* 0x000000180428723c */ /* 0x040fe20000041880 */
[----:B------:R-:W2:Y:S07]  /*8480*/  LDSM.16.MT88.4 R128, [R186+0x2000] ;  /* 0x00200000ba80783b */ /* 0x000eae0000004200 */
[----:B------:R-:W-:Y:S01]  /*8490*/  HMMA.16816.F32.BF16 R24, R4, R26, R120 ;  /* 0x0000001a0418723c */ /* 0x000fe20000041878 */
[----:B-1----:R-:W-:-:S07]  /*84a0*/  F2FP.BF16.PACK_AB R150, R35, R34 ;  /* 0x000000222396723e */ /* 0x002fce00000010ff */
[C---:B------:R-:W-:Y:S01]  /*84b0*/  HMMA.16816.F32.BF16 R108, R4.reuse, R20, R92 ;  /* 0x00000014046c723c */ /* 0x040fe2000004185c */
[----:B------:R-:W1:Y:S07]  /*84c0*/  MUFU.EX2 R20, R10 ;  /* 0x0000000a00147308 */ /* 0x000e6e0000000800 */
[C---:B------:R-:W-:Y:S08]  /*84d0*/  HMMA.16816.F32.BF16 R84, R4.reuse, R22, R84 ;  /* 0x000000160454723c */ /* 0x040ff00000041854 */
[----:B------:R-:W-:Y:S01]  /*84e0*/  HMMA.16816.F32.BF16 R80, R4, R16, R80 ;  /* 0x000000100450723c */ /* 0x000fe20000041850 */
[----:B------:R-:W4:Y:S01]  /*84f0*/  MUFU.EX2 R17, R11 ;  /* 0x0000000b00117308 */ /* 0x000f220000000800 */
[----:B-1----:R-:W-:-:S06]  /*8500*/  F2FP.BF16.PACK_AB R146, R20, R28 ;  /* 0x0000001c1492723e */ /* 0x002fcc00000010ff */
[C---:B------:R-:W-:Y:S01]  /*8510*/  HMMA.16816.F32.BF16 R64, R4.reuse, R18, R64 ;  /* 0x000000120440723c */ /* 0x040fe20000041840 */
[----:B------:R-:W-:Y:S07]  /*8520*/  MUFU.EX2 R19, R9 ;  /* 0x0000000900137308 */ /* 0x000fee0000000800 */
[----:B------:R-:W-:Y:S01]  /*8530*/  HMMA.16816.F32.BF16 R60, R4, R12, R60 ;  /* 0x0000000c043c723c */ /* 0x000fe2000004183c */
[----:B------:R1:W5:Y:S01]  /*8540*/  MUFU.EX2 R18, R8 ;  /* 0x0000000800127308 */ /* 0x0003620000000800 */
[----:B----4-:R-:W-:-:S05]  /*8550*/  F2FP.BF16.PACK_AB R147, R31, R17 ;  /* 0x000000111f93723e */ /* 0x010fca00000010ff */
[----:B------:R-:W-:Y:S01]  /*8560*/  FADD.FTZ R12, R223, R220 ;  /* 0x000000dcdf0c7221 */ /* 0x000fe20000010000 */
[----:B------:R-:W-:Y:S07]  /*8570*/  HMMA.16816.F32.BF16 R36, R4, R14, R36 ;  /* 0x0000000e0424723c */ /* 0x000fee0000041824 */
[--C-:B------:R-:W-:Y:S02]  /*8580*/  FFMA.FTZ R4, R159, c[0x0][0x2d0], -R0.reuse ;  /* 0x0000b4009f047a23 */ /* 0x100fe40000010800 */
[--C-:B------:R-:W-:Y:S01]  /*8590*/  FFMA.FTZ R5, R158, c[0x0][0x2d0], -R0.reuse ;  /* 0x0000b4009e057a23 */ /* 0x100fe20000010800 */
[----:B-1----:R-:W1:Y:S01]  /*85a0*/  LDSM.16.MT88.4 R8, [R188+0x2000] ;  /* 0x00200000bc08783b */ /* 0x002e620000004200 */
[--C-:B------:R-:W-:Y:S01]  /*85b0*/  FFMA.FTZ R6, R157, c[0x0][0x2d0], -R0.reuse ;  /* 0x0000b4009d067a23 */ /* 0x100fe20000010800 */
[----:B------:R4:W-:Y:S01]  /*85c0*/  MUFU.EX2 R16, R4 ;  /* 0x0000000400107308 */ /* 0x0009e20000000800 */
[----:B------:R-:W-:Y:S01]  /*85d0*/  FFMA.FTZ R7, R156, c[0x0][0x2d0], -R0 ;  /* 0x0000b4009c077a23 */ /* 0x000fe20000010800 */
[----:B-----5:R-:W-:Y:S01]  /*85e0*/  F2FP.BF16.PACK_AB R145, R18, R19 ;  /* 0x000000131291723e */ /* 0x020fe200000010ff */
[----:B------:R-:W-:-:S04]  /*85f0*/  FADD.FTZ R0, R219, R218 ;  /* 0x000000dadb007221 */ /* 0x000fc80000010000 */
[----:B------:R-:W-:Y:S01]  /*8600*/  FADD.FTZ R0, R221, R0 ;  /* 0x00000000dd007221 */ /* 0x000fe20000010000 */
[----:B------:R5:W-:Y:S01]  /*8610*/  MUFU.EX2 R13, R7 ;  /* 0x00000007000d7308 */ /* 0x000be20000000800 */
[----:B------:R-:W-:Y:S02]  /*8620*/  HMMA.16816.F32.BF16 R88, R144, R96, R88 ;  /* 0x000000609058723c */ /* 0x000fe40000041858 */
[----:B------:R-:W-:Y:S02]  /*8630*/  FADD.FTZ R0, R234, R0 ;  /* 0x00000000ea007221 */ /* 0x000fe40000010000 */
[----:B----4-:R-:W-:-:S03]  /*8640*/  FADD.FTZ R4, R233, R12 ;  /* 0x0000000ce9047221 */ /* 0x010fc60000010000 */
[----:B------:R4:W2:Y:S01]  /*8650*/  MUFU.EX2 R15, R5 ;  /* 0x00000005000f7308 */ /* 0x0008a20000000800 */
[----:B------:R-:W-:Y:S01]  /*8660*/  MOV R12, c[0x0][0x32c] ;  /* 0x0000cb00000c7a02 */ /* 0x000fe20000000f00 */
[C---:B------:R-:W-:Y:S03]  /*8670*/  HMMA.16816.F32.BF16 R100, R144.reuse, R98, R76 ;  /* 0x000000629064723c */ /* 0x040fe6000004184c */
[----:B------:R-:W-:Y:S01]  /*8680*/  ISETP.GE.AND P0, PT, R12, 0x1, PT ;  /* 0x000000010c00780c */ /* 0x000fe20003f06270 */
[----:B-----5:R-:W-:Y:S02]  /*8690*/  FADD.FTZ R7, R230, R2 ;  /* 0x00000002e6077221 */ /* 0x020fe40000010000 */
[----:B------:R5:W1:Y:S02]  /*86a0*/  MUFU.EX2 R14, R6 ;  /* 0x00000006000e7308 */ /* 0x000a640000000800 */
[----:B------:R-:W-:Y:S01]  /*86b0*/  HMMA.16816.F32.BF16 R104, R144, R112, R56 ;  /* 0x000000709068723c */ /* 0x000fe20000041838 */
[----:B----4-:R-:W-:Y:S01]  /*86c0*/  FADD.FTZ R5, R235, R4 ;  /* 0x00000004eb057221 */ /* 0x010fe20000010000 */
[----:B--2---:R-:W-:Y:S01]  /*86d0*/  F2FP.BF16.PACK_AB R149, R15, R16 ;  /* 0x000000100f95723e */ /* 0x004fe200000010ff */
[----:B------:R-:W-:-:S05]  /*86e0*/  FADD.FTZ R4, R250, R3 ;  /* 0x00000003fa047221 */ /* 0x000fca0000010000 */
[C---:B------:R-:W-:Y:S01]  /*86f0*/  HMMA.16816.F32.BF16 R116, R144.reuse, R114, R52 ;  /* 0x000000729074723c */ /* 0x040fe20000041834 */
[----:B------:R-:W-:Y:S02]  /*8700*/  FADD.FTZ R5, R231, R5 ;  /* 0x00000005e7057221 */ /* 0x000fe40000010000 */
[----:B------:R-:W-:Y:S02]  /*8710*/  FADD.FTZ R3, R244, R7 ;  /* 0x00000007f4037221 */ /* 0x000fe40000010000 */
[----:B-----5:R-:W-:Y:S01]  /*8720*/  FADD.FTZ R6, R228, R0 ;  /* 0x00000000e4067221 */ /* 0x020fe20000010000 */
[----:B-1----:R-:W-:Y:S01]  /*8730*/  F2FP.BF16.PACK_AB R151, R13, R14 ;  /* 0x0000000e0d97723e */ /* 0x002fe200000010ff */
        /* <DEDUP_REMOVED lines=26> */
[----:B------:R-:W-:Y:S03]  /*88e0*/  HMMA.16816.F32.BF16 R108, R148, R112, R108 ;  /* 0x00000070946c723c */ /* 0x000fe6000004186c */
[----:B------:R-:W-:-:S04]  /*88f0*/  FADD.FTZ R5, R19, R5 ;  /* 0x0000000513057221 */ /* 0x000fc80000010000 */
[----:B------:R-:W-:Y:S01]  /*8900*/  FADD.FTZ R5, R18, R5 ;  /* 0x0000000512057221 */ /* 0x000fe20000010000 */
[C---:B------:R-:W-:Y:S08]  /*8910*/  HMMA.16816.F32.BF16 R124, R148.reuse, R128, R80 ;  /* 0x00000080947c723c */ /* 0x040ff00000041850 */
[C---:B------:R-:W-:Y:S08]  /*8920*/  HMMA.16816.F32.BF16 R96, R148.reuse, R98, R24 ;  /* 0x000000629460723c */ /* 0x040ff00000041818 */
[C---:B------:R-:W-:Y:S08]  /*8930*/  HMMA.16816.F32.BF16 R112, R148.reuse, R114, R84 ;  /* 0x000000729470723c */ /* 0x040ff00000041854 */
[----:B------:R-:W-:Y:S01]  /*8940*/  HMMA.16816.F32.BF16 R128, R148, R130, R64 ;  /* 0x000000829480723c */ /* 0x000fe20000041840 */
[----:B---3--:R-:W-:Y:S01]  /*8950*/  @P1 IMAD.HI.U32 R2, R143, c[0x0][0x2c8], RZ ;  /* 0x0000b2008f021a27 */ /* 0x008fe200078e00ff */
[----:B------:R-:W-:-:S06]  /*8960*/  MOV R0, R143 ;  /* 0x0000008f00007202 */ /* 0x000fcc0000000f00 */
[----:B------:R-:W-:Y:S01]  /*8970*/  HMMA.16816.F32.BF16 R140, R148, R8, R60 ;  /* 0x00000008948c723c */ /* 0x000fe2000004183c */
[----:B------:R-:W-:-:S04]  /*8980*/  @P1 SHF.R.U32.HI R0, RZ, c[0x0][0x2cc], R2 ;  /* 0x0000b300ff001a19 */ /* 0x000fc80000011602 */
[----:B------:R-:W-:Y:S01]  /*8990*/  IADD3 R2, R252, R0, RZ ;  /* 0x00000000fc027210 */ /* 0x000fe20007ffe0ff */
[----:B------:R-:W-:Y:S02]  /*89a0*/  FADD.FTZ R0, R240, R6 ;  /* 0x00000006f0007221 */ /* 0x000fe40000010000 */
[----:B------:R-:W-:Y:S02]  /*89b0*/  HMMA.16816.F32.BF16 R148, R148, R10, R36 ;  /* 0x0000000a9494723c */ /* 0x000fe40000041824 */
        /* <DEDUP_REMOVED lines=31> */
[----:B------:R-:W-:Y:S01]  /*8bb0*/  FADD.FTZ R4, R14, R4 ;  /* 0x000000040e047221 */ /* 0x000fe20000010000 */
[----:B------:R-:W-:Y:S01]  /*8bc0*/  STL [R1+0x4], R6 ;  /* 0x0000040601007387 */ /* 0x000fe20000100800 */
[----:B------:R-:W-:-:S03]  /*8bd0*/  FADD.FTZ R3, R35, R5 ;  /* 0x0000000523037221 */ /* 0x000fc60000010000 */
[----:B------:R1:W-:Y:S04]  /*8be0*/  STL [R1+0x8], R0 ;  /* 0x0000080001007387 */ /* 0x0003e80000100800 */
[----:B------:R2:W-:Y:S01]  /*8bf0*/  STL [R1+0xc], R3 ;  /* 0x00000c0301007387 */ /* 0x0005e20000100800 */
[----:B-1----:R-:W-:Y:S01]  /*8c00*/  FADD.FTZ R0, R13, R4 ;  /* 0x000000040d007221 */ /* 0x002fe20000010000 */
[----:B--2---:R-:W-:-:S04]  /*8c10*/  IADD3 R3, R2, c[0x0][0x328], RZ ;  /* 0x0000ca0002037a10 */ /* 0x004fc80007ffe0ff */
[----:B------:R1:W-:Y:S01]  /*8c20*/  STL [R1+0x10], R0 ;  /* 0x0000100001007387 */ /* 0x0003e20000100800 */
[----:B------:R-:W-:Y:S05]  /*8c30*/  @!P0 BRA `(.L_x_654) ;  /* 0x0000013000008947 */ /* 0x000fea0003800000 */
[C---:B------:R-:W-:Y:S01]  /*8c40*/  ISETP.GT.AND P0, PT, R2.reuse, RZ, PT ;  /* 0x000000ff0200720c */ /* 0x040fe20003f04270 */
[----:B------:R-:W-:Y:S01]  /*8c50*/  BSSY B0, `(.L_x_655) ;  /* 0x000000e000007945 */ /* 0x000fe20003800000 */
[----:B-1----:R-:W-:-:S11]  /*8c60*/  IADD3 R0, R2, -0x1, RZ ;  /* 0xffffffff02007810 */ /* 0x002fd60007ffe0ff */
[----:B------:R-:W-:Y:S05]  /*8c70*/  @P0 BRA `(.L_x_656) ;  /* 0x0000007000000947 */ /* 0x000fea0003800000 */
[----:B------:R-:W-:-:S05]  /*8c80*/  IMAD.MOV.U32 R0, RZ, RZ, 0x1 ;  /* 0x00000001ff007424 */ /* 0x000fca00078e00ff */
[----:B------:R-:W-:Y:S01]  /*8c90*/  ISETP.NE.AND P0, PT, R0, c[0x0][0x32c], PT ;  /* 0x0000cb0000007a0c */ /* 0x000fe20003f05270 */
[----:B------:R-:W-:-:S12]  /*8ca0*/  IMAD.MOV R0, RZ, RZ, -R2 ;  /* 0x000000ffff007224 */ /* 0x000fd800078e0a02 */
[----:B------:R-:W-:-:S05]  /*8cb0*/  @P0 IMAD.HI.U32 R2, R0, c[0x0][0x330], RZ ;  /* 0x0000cc0000020a27 */ /* 0x000fca00078e00ff */
[----:B------:R-:W-:-:S04]  /*8cc0*/  @P0 SHF.R.U32.HI R0, RZ, c[0x0][0x334], R2 ;  /* 0x0000cd00ff000a19 */ /* 0x000fc80000011602 */
[----:B------:R-:W-:Y:S01]  /*8cd0*/  LOP3.LUT R0, RZ, R0, RZ, 0x33, !PT ;  /* 0x00000000ff007212 */ /* 0x000fe200078e33ff */
[----:B------:R-:W-:Y:S05]  /*8ce0*/  BRA `(.L_x_657) ;  /* 0x0000004000007947 */ /* 0x000fea0003800000 */
.L_x_656:
[----:B------:R-:W-:-:S04]  /*8cf0*/  MOV R2, 0x1 ;  /* 0x0000000100027802 */ /* 0x000fc80000000f00 */
[----:B------:R-:W-:-:S13]  /*8d00*/  ISETP.NE.AND P0, PT, R2, c[0x0][0x32c], PT ;  /* 0x0000cb0002007a0c */ /* 0x000fda0003f05270 */
[----:B------:R-:W-:-:S05]  /*8d10*/  @P0 IMAD.HI.U32 R2, R0, c[0x0][0x330], RZ ;  /* 0x0000cc0000020a27 */ /* 0x000fca00078e00ff */
[----:B------:R-:W-:Y:S02]  /*8d20*/  @P0 SHF.R.U32.HI R0, RZ, c[0x0][0x334], R2 ;  /* 0x0000cd00ff000a19 */ /* 0x000fe40000011602 */
.L_x_657:
[----:B------:R-:W-:Y:S05]  /*8d30*/  BSYNC B0 ;  /* 0x0000000000007941 */ /* 0x000fea0003800000 */
.L_x_655:
[----:B------:R-:W-:-:S05]  /*8d40*/  MOV R2, c[0x0][0x32c] ;  /* 0x0000cb0000027a02 */ /* 0x000fca0000000f00 */
[----:B------:R-:W-:-:S05]  /*8d50*/  IMAD R0, R0, R2, c[0x0][0x32c] ;  /* 0x0000cb0000007624 */ /* 0x000fca00078e0202 */
[----:B------:R-:W-:-:S04]  /*8d60*/  IMNMX R3, R3, R0, PT ;  /* 0x0000000003037217 */ /* 0x000fc80003800200 */
.L_x_654:
[----:B------:R-:W2:Y:S01]  /*8d70*/  LDL R2, [R1+0x14] ;  /* 0x0000140001027983 */ /* 0x000ea20000100800 */
[----:B------:R-:W-:-:S05]  /*8d80*/  IMAD.HI R3, R3, 0x66666667, RZ ;  /* 0x6666666703037827 */ /* 0x000fca00078e02ff */
[----:B-1----:R-:W-:-:S04]  /*8d90*/  SHF.R.U32.HI R0, RZ, 0x1f, R3 ;  /* 0x0000001fff007819 */ /* 0x002fc80000011603 */
        /* <DEDUP_REMOVED lines=9> */
.L_x_689:
[----:B------:R-:W2:Y:S01]  /*8e30*/  LDL R0, [R1+0x14] ;  /* 0x0000140001007983 */ /* 0x000ea20000100800 */
[----:B------:R-:W-:Y:S04]  /*8e40*/  DEPBAR.LE SB0, 0x0 ;  /* 0x000080000000791a */ /* 0x000fe80000000000 */
[----:B------:R-:W-:Y:S01]  /*8e50*/  WARPSYNC 0xffffffff ;  /* 0xffffffff00007948 */ /* 0x000fe20003800000 */
[----:B------:R-:W-:Y:S06]  /*8e60*/  BAR.SYNC.DEFER_BLOCKING 0x0 ;  /* 0x0000000000007b1d */ /* 0x000fec0000010000 */
[----:B------:R3:W4:Y:S01]  /*8e70*/  LDSM.16.M88.4 R80, [R191] ;  /* 0x00000000bf50783b */ /* 0x0007220000000200 */
[----:B------:R-:W-:Y:S03]  /*8e80*/  BSSY B0, `(.L_x_659) ;  /* 0x0000040000007945 */ /* 0x000fe60003800000 */
        /* <DEDUP_REMOVED lines=13> */
[----:B--2---:R-:W-:-:S13]  /*8f60*/  ISETP.GT.AND P0, PT, R0, R202, PT ;  /* 0x000000ca0000720c */ /* 0x004fda0003f04270 */
[----:B------:R-:W-:-:S05]  /*8f70*/  @P0 BRA `(.L_x_660) ;  /* 0x0000030000000947 */ /* 0x000fca0003800000 */
[----:B-1-34-:R-:W-:Y:S01]  /*8f80*/  IMAD.WIDE.U32 R2, R214, c[0x0][0x208], RZ ;  /* 0x00008200d6027a25 */ /* 0x01afe200078e00ff */
[----:B------:R-:W-:Y:S01]  /*8f90*/  SHF.R.S32.HI R0, RZ, 0x1f, R214 ;  /* 0x0000001fff007819 */ /* 0x000fe200000114d6 */
[----:B------:R-:W2:Y:S02]  /*8fa0*/  LDL.64 R4, [R1+0x38] ;  /* 0x0000380001047983 */ /* 0x000ea40000100a00 */
[----:B------:R-:W-:Y:S02]  /*8fb0*/  IMAD.SHL.U32 R15, R201, 0x2, RZ ;  /* 0x00000002c90f7824 */ /* 0x000fe400078e00ff */
[----:B------:R-:W-:Y:S02]  /*8fc0*/  IMAD R0, R0, c[0x0][0x208], RZ ;  /* 0x0000820000007a24 */ /* 0x000fe400078e02ff */
[----:B------:R-:W3:Y:S02]  /*8fd0*/  LDL R6, [R1+0x44] ;  /* 0x0000440001067983 */ /* 0x000ee40000100800 */
[----:B------:R-:W-:Y:S04]  /*8fe0*/  IMAD R0, R214, c[0x0][0x20c], R0 ;  /* 0x00008300d6007a24 */ /* 0x000fe800078e0200 */
[----:B------:R-:W-:Y:S01]  /*8ff0*/  IMAD.IADD R3, R3, 0x1, R0 ;  /* 0x0000000103037824 */ /* 0x000fe200078e0200 */
[----:B------:R-:W-:Y:S03]  /*9000*/  SHF.R.S32.HI R0, RZ, 0x1f, R212 ;  /* 0x0000001fff007819 */ /* 0x000fe600000114d4 */
[----:B------:R-:W-:Y:S04]  /*9010*/  IMAD.WIDE.U32 R2, R212, c[0x0][0x218], R2 ;  /* 0x00008600d4027a25 */ /* 0x000fe800078e0002 */
[----:B------:R-:W-:Y:S01]  /*9020*/  IMAD R0, R0, c[0x0][0x218], RZ ;  /* 0x0000860000007a24 */ /* 0x000fe200078e02ff */
[----:B--2---:R-:W-:Y:S03]  /*9030*/  IADD3 R2, P1, R4, R2, RZ ;  /* 0x0000000204027210 */ /* 0x004fe60007f3e0ff */
[----:B------:R-:W-:Y:S01]  /*9040*/  IMAD R4, R212, c[0x0][0x21c], R0 ;  /* 0x00008700d4047a24 */ /* 0x000fe200078e0200 */
[----:B------:R-:W-:Y:S02]  /*9050*/  SHF.R.S32.HI R5, RZ, 0x1f, R201 ;  /* 0x0000001fff057819 */ /* 0x000fe400000114c9 */
[----:B------:R-:W-:Y:S02]  /*9060*/  LEA R0, P0, R2, c[0x0][0x1f8], 0x1 ;  /* 0x00007e0002007a11 */ /* 0x000fe400078008ff */
[----:B---3--:R-:W-:Y:S02]  /*9070*/  IADD3.X R3, R6, R3, R4, P1, !PT ;  /* 0x0000000306037210 */ /* 0x008fe40000ffe404 */
[----:B------:R-:W-:Y:S02]  /*9080*/  SHF.L.U64.HI R5, R201, 0x1, R5 ;  /* 0x00000001c9057819 */ /* 0x000fe40000010205 */
[----:B------:R-:W-:Y:S01]  /*9090*/  LEA.HI.X R4, R2, c[0x0][0x1fc], R3, 0x1, P0 ;  /* 0x00007f0002047a11 */ /* 0x000fe200000f0c03 */
[----:B------:R-:W-:-:S05]  /*90a0*/  BRA.DIV ~URZ, `(.L_x_661) ;  /* 0x000150a27f007947 */ /* 0x000fca000b800000 */
[----:B------:R1:W2:Y:S02]  /*90b0*/  SHFL.IDX PT, R7, R4, RZ, 0x181f ;  /* 0x00181fff04077589 */ /* 0x0002a400000e0000 */
.L_x_829:
[----:B------:R-:W-:-:S05]  /*90c0*/  BRA.DIV ~URZ, `(.L_x_662) ;  /* 0x000150f27f007947 */ /* 0x000fca000b800000 */
[----:B------:R-:W3:Y:S04]  /*90d0*/  SHFL.IDX PT, R2, R0, RZ, 0x181f ;  /* 0x00181fff00027589 */ /* 0x000ee800000e0000 */
[----:B------:R-:W4:Y:S04]  /*90e0*/  SHFL.IDX PT, R3, R0, 0x1, 0x181f ;  /* 0x00381f0000037f89 */ /* 0x000f2800000e0000 */
[----:B------:R-:W5:Y:S04]  /*90f0*/  SHFL.IDX PT, R6, R0, 0x2, 0x181f ;  /* 0x00581f0000067f89 */ /* 0x000f6800000e0000 */
[----:B------:R-:W1:Y:S04]  /*9100*/  SHFL.IDX PT, R9, R4, 0x1, 0x181f ;  /* 0x00381f0004097f89 */ /* 0x000e6800000e0000 */
[----:B------:R-:W2:Y:S04]  /*9110*/  SHFL.IDX PT, R12, R0, 0x3, 0x181f ;  /* 0x00781f00000c7f89 */ /* 0x000ea800000e0000 */
[----:B------:R-:W2:Y:S04]  /*9120*/  SHFL.IDX PT, R14, R4, 0x2, 0x181f ;  /* 0x00581f00040e7f89 */ /* 0x000ea800000e0000 */
[----:B------:R-:W2:Y:S04]  /*9130*/  SHFL.IDX PT, R13, R4, 0x3, 0x181f ;  /* 0x00781f00040d7f89 */ /* 0x000ea800000e0000 */
[----:B------:R-:W2:Y:S04]  /*9140*/  SHFL.IDX PT, R0, R0, 0x4, 0x181f ;  /* 0x00981f0000007f89 */ /* 0x000ea800000e0000 */
[----:B-1----:R-:W1:Y:S01]  /*9150*/  SHFL.IDX PT, R4, R4, 0x4, 0x181f ;  /* 0x00981f0004047f89 */ /* 0x002e6200000e0000 */
[-C--:B---3--:R-:W-:Y:S02]  /*9160*/  IADD3 R10, P0, R2, R15.reuse, RZ ;  /* 0x0000000f020a7210 */ /* 0x088fe40007f1e0ff */
[-C--:B----4-:R-:W-:Y:S02]  /*9170*/  IADD3 R8, P2, R3, R15.reuse, RZ ;  /* 0x0000000f03087210 */ /* 0x090fe40007f5e0ff */
[-C--:B-----5:R-:W-:Y:S01]  /*9180*/  IADD3 R6, P1, R6, R15.reuse, RZ ;  /* 0x0000000f06067210 */ /* 0x0a0fe20007f3e0ff */
[--C-:B--2---:R-:W-:Y:S02]  /*9190*/  IMAD.X R11, R7, 0x1, R5.reuse, P0 ;  /* 0x00000001070b7824 */ /* 0x104fe400000e0605 */
[--C-:B------:R-:W-:Y:S01]  /*91a0*/  IMAD.X R9, R9, 0x1, R5.reuse, P2 ;  /* 0x0000000109097824 */ /* 0x100fe200010e0605 */
[----:B------:R-:W-:Y:S02]  /*91b0*/  IADD3 R2, P0, R12, R15, RZ ;  /* 0x0000000f0c027210 */ /* 0x000fe40007f1e0ff */
[----:B------:R2:W-:Y:S01]  /*91c0*/  LDGSTS.E.BYPASS.LTC128B.128 [R203+0x100], [R10.64], !P3 ;  /* 0x001000000acb7fae */ /* 0x0005e2000d901d46 */
[--C-:B------:R-:W-:Y:S03]  /*91d0*/  IMAD.X R7, R14, 0x1, R5.reuse, P1 ;  /* 0x000000010e077824 */ /* 0x100fe600008e0605 */
[----:B------:R2:W-:Y:S01]  /*91e0*/  LDGSTS.E.BYPASS.LTC128B.128 [R203+0x900], [R8.64], !P3 ;  /* 0x0090000008cb7fae */ /* 0x0005e2000d901d46 */
[----:B------:R-:W-:Y:S03]  /*91f0*/  IMAD.X R3, R13, 0x1, R5, P0 ;  /* 0x000000010d037824 */ /* 0x000fe600000e0605 */
[----:B------:R2:W-:Y:S04]  /*9200*/  LDGSTS.E.BYPASS.LTC128B.128 [R203+0x1100], [R6.64], !P3 ;  /* 0x0110000006cb7fae */ /* 0x0005e8000d901d46 */
[----:B------:R2:W-:Y:S02]  /*9210*/  LDGSTS.E.BYPASS.LTC128B.128 [R203+0x1900], [R2.64], !P3 ;  /* 0x0190000002cb7fae */ /* 0x0005e4000d901d46 */
.L_x_830:
[----:B--2---:R-:W-:Y:S04]  /*9220*/  IADD3 R2, P0, R0, R15, RZ ;  /* 0x0000000f00027210 */ /* 0x004fe80007f1e0ff */
[----:B-1----:R-:W-:Y:S05]  /*9230*/  IADD3.X R3, R4, R5, RZ, P0, !PT ;  /* 0x0000000504037210 */ /* 0x002fea00007fe4ff */
[----:B------:R-:W-:Y:S01]  /*9240*/  @!PT LDS RZ, [RZ] ;  /* 0x00000000fffff984 */ /* 0x000fe20000000800 */
[----:B------:R-:W-:Y:S01]  /*9250*/  @!PT LDS RZ, [RZ] ;  /* 0x00000000fffff984 */ /* 0x000fe20000000800 */
[----:B------:R-:W-:Y:S01]  /*9260*/  @!PT LDS RZ, [RZ] ;  /* 0x00000000fffff984 */ /* 0x000fe20000000800 */
[----:B------:R1:W-:Y:S04]  /*9270*/  LDGSTS.E.BYPASS.LTC128B.128 [R203+0x2100], [R2.64], !P3 ;  /* 0x0210000002cb7fae */ /* 0x0003e8000d901d46 */
.L_x_660:
[----:B-1-34-:R-:W-:Y:S05]  /*9280*/  BSYNC B0 ;  /* 0x0000000000007941 */ /* 0x01afea0003800000 */
.L_x_659:
[----:B------:R-:W0:Y:S01]  /*9290*/  LDGDEPBAR ;  /* 0x00000000000079af */ /* 0x000e220000000000 */
[----:B------:R-:W-:Y:S01]  /*92a0*/  WARPSYNC 0xffffffff ;  /* 0xffffffff00007948 */ /* 0x000fe20003800000 */
[-C--:B------:R-:W-:Y:S01]  /*92b0*/  HMMA.16816.F32.BF16 R4, R80, R16.reuse, RZ ;  /* 0x000000105004723c */ /* 0x080fe200000418ff */
[----:B------:R-:W-:Y:S05]  /*92c0*/  BSSY B0, `(.L_x_663) ;  /* 0x0000147000007945 */ /* 0x000fea0003800000 */
[----:B------:R-:W2:Y:S02]  /*92d0*/  LDL R233, [R1+0x14] ;  /* 0x0000140001e97983 */ /* 0x000ea40000100800 */
        /* <DEDUP_REMOVED lines=19> */
[----:B------:R-:W-:Y:S07]  /*9410*/  LDSM.16.M88.4 R152, [R192] ;  /* 0x00000000c098783b */ /* 0x000fee0000000200 */
[-C--:B------:R-:W-:Y:S08]  /*9420*/  HMMA.16816.F32.BF16 R4, R156, R160.reuse, R4 ;  /* 0x000000a09c04723c */ /* 0x080ff00000041804 */
[C---:B------:R-:W-:Y:S08]  /*9430*/  HMMA.16816.F32.BF16 R8, R164.reuse, R160, R8 ;  /* 0x000000a0a408723c */ /* 0x040ff00000041808 */
[-C--:B------:R-:W-:Y:S08]  /*9440*/  HMMA.16816.F32.BF16 R12, R164, R162.reuse, R12 ;  /* 0x000000a2a40c723c */ /* 0x080ff0000004180c */
[C---:B------:R-:W-:Y:S01]  /*9450*/  HMMA.16816.F32.BF16 R16, R156.reuse, R162, R16 ;  /* 0x000000a29c10723c */ /* 0x040fe20000041810 */
[----:B------:R-:W1:Y:S07]  /*9460*/  LDSM.16.M88.4 R160, [R190] ;  /* 0x00000000bea0783b */ /* 0x000e6e0000000200 */
        /* <DEDUP_REMOVED lines=20> */
[----:B------:R-:W5:Y:S03]  /*95b0*/  LDSM.16.M88.4 R156, [R190+0x1800] ;  /* 0x00180000be9c783b */ /* 0x000f660000000200 */
[----:B--2---:R-:W-:Y:S04]  /*95c0*/  ISETP.GT.AND P0, PT, R202, R233, PT ;  /* 0x000000e9ca00720c */ /* 0x004fe80003f04270 */
[-C--:B-1----:R-:W-:Y:S08]  /*95d0*/  HMMA.16816.F32.BF16 R4, R152, R160.reuse, R4 ;  /* 0x000000a09804723c */ /* 0x082ff00000041804 */
[C---:B---3--:R-:W-:Y:S08]  /*95e0*/  HMMA.16816.F32.BF16 R8, R168.reuse, R160, R8 ;  /* 0x000000a0a808723c */ /* 0x048ff00000041808 */
[-C--:B------:R-:W-:Y:S08]  /*95f0*/  HMMA.16816.F32.BF16 R12, R168, R162.reuse, R12 ;  /* 0x000000a2a80c723c */ /* 0x080ff0000004180c */
[C---:B------:R-:W-:Y:S01]  /*9600*/  HMMA.16816.F32.BF16 R16, R152.reuse, R162, R16 ;  /* 0x000000a29810723c */ /* 0x040fe20000041810 */
[----:B------:R-:W1:Y:S07]  /*9610*/  LDSM.16.M88.4 R160, [R190+0x2000] ;  /* 0x00200000bea0783b */ /* 0x000e6e0000000200 */
[-C--:B----4-:R-:W-:Y:S08]  /*9620*/  HMMA.16816.F32.BF16 R20, R152, R172.reuse, R20 ;  /* 0x000000ac9814723c */ /* 0x090ff00000041814 */
[C---:B------:R-:W-:Y:S08]  /*9630*/  HMMA.16816.F32.BF16 R24, R168.reuse, R172, R24 ;  /* 0x000000aca818723c */ /* 0x040ff00000041818 */
[-C--:B------:R-:W-:Y:S08]  /*9640*/  HMMA.16816.F32.BF16 R28, R168, R174.reuse, R28 ;  /* 0x000000aea81c723c */ /* 0x080ff0000004181c */
[C---:B------:R-:W-:Y:S01]  /*9650*/  HMMA.16816.F32.BF16 R32, R152.reuse, R174, R32 ;  /* 0x000000ae9820723c */ /* 0x040fe20000041820 */
[----:B------:R-:W2:Y:S07]  /*9660*/  LDSM.16.M88.4 R172, [R193] ;  /* 0x00000000c1ac783b */ /* 0x000eae0000000200 */
[-C--:B-----5:R-:W-:Y:S08]  /*9670*/  HMMA.16816.F32.BF16 R36, R152, R164.reuse, R36 ;  /* 0x000000a49824723c */ /* 0x0a0ff00000041824 */
[C---:B------:R-:W-:Y:S08]  /*9680*/  HMMA.16816.F32.BF16 R40, R168.reuse, R164, R40 ;  /* 0x000000a4a828723c */ /* 0x040ff00000041828 */
[-C--:B------:R-:W-:Y:S08]  /*9690*/  HMMA.16816.F32.BF16 R44, R168, R166.reuse, R44 ;  /* 0x000000a6a82c723c */ /* 0x080ff0000004182c */
[C---:B------:R-:W-:Y:S01]  /*96a0*/  HMMA.16816.F32.BF16 R48, R152.reuse, R166, R48 ;  /* 0x000000a69830723c */ /* 0x040fe20000041830 */
[----:B------:R-:W3:Y:S07]  /*96b0*/  LDSM.16.M88.4 R164, [R193+0x2000] ;  /* 0x00200000c1a4783b */ /* 0x000eee0000000200 */
[-C--:B------:R-:W-:Y:S08]  /*96c0*/  HMMA.16816.F32.BF16 R52, R152, R156.reuse, R52 ;  /* 0x0000009c9834723c */ /* 0x080ff00000041834 */
[C---:B------:R-:W-:Y:S08]  /*96d0*/  HMMA.16816.F32.BF16 R56, R168.reuse, R156, R56 ;  /* 0x0000009ca838723c */ /* 0x040ff00000041838 */
[-C--:B------:R-:W-:Y:S08]  /*96e0*/  HMMA.16816.F32.BF16 R60, R168, R158.reuse, R60 ;  /* 0x0000009ea83c723c */ /* 0x080ff0000004183c */
[C---:B------:R-:W-:Y:S08]  /*96f0*/  HMMA.16816.F32.BF16 R64, R152.reuse, R158, R64 ;  /* 0x0000009e9840723c */ /* 0x040ff00000041840 */
[-C--:B-1----:R-:W-:Y:S08]  /*9700*/  HMMA.16816.F32.BF16 R68, R152, R160.reuse, R68 ;  /* 0x000000a09844723c */ /* 0x082ff00000041844 */
[C---:B------:R-:W-:Y:S08]  /*9710*/  HMMA.16816.F32.BF16 R72, R168.reuse, R160, R72 ;  /* 0x000000a0a848723c */ /* 0x040ff00000041848 */
[-C--:B------:R-:W-:Y:S08]  /*9720*/  HMMA.16816.F32.BF16 R76, R168, R162.reuse, R76 ;  /* 0x000000a2a84c723c */ /* 0x080ff0000004184c */
[----:B------:R-:W-:Y:S08]  /*9730*/  HMMA.16816.F32.BF16 R80, R152, R162, R80 ;  /* 0x000000a29850723c */ /* 0x000ff00000041850 */
[-C--:B--2---:R-:W-:Y:S08]  /*9740*/  HMMA.16816.F32.BF16 R4, R172, R176.reuse, R4 ;  /* 0x000000b0ac04723c */ /* 0x084ff00000041804 */
[C---:B---3--:R-:W-:Y:S08]  /*9750*/  HMMA.16816.F32.BF16 R8, R164.reuse, R176, R8 ;  /* 0x000000b0a408723c */ /* 0x048ff00000041808 */
        /* <DEDUP_REMOVED lines=39> */
[-C--:B--2---:R-:W-:Y:S01]  /*99d0*/  HMMA.16816.F32.BF16 R52, R172, R4.reuse, R52 ;  /* 0x00000004ac34723c */ /* 0x084fe20000041834 */
[----:B------:R-:W-:Y:S04]  /*99e0*/  BAR.SYNC.DEFER_BLOCKING 0x0 ;  /* 0x0000000000007b1d */ /* 0x000fe80000010000 */
[----:B------:R-:W-:Y:S02]  /*99f0*/  FMUL.FTZ R2, R43, c[0x0][0x320] ;  /* 0x0000c8002b027a20 */ /* 0x000fe40000410000 */
[----:B------:R-:W-:Y:S01]  /*9a00*/  FMUL.FTZ R3, R42, c[0x0][0x320] ;  /* 0x0000c8002a037a20 */ /* 0x000fe20000410000 */
[C---:B------:R-:W-:Y:S01]  /*9a10*/  HMMA.16816.F32.BF16 R56, R164.reuse, R4, R56 ;  /* 0x00000004a438723c */ /* 0x040fe20000041838 */
[----:B------:R2:W2:Y:S03]  /*9a20*/  MUFU.TANH R207, R2 ;  /* 0x0000000200cf7308 */ /* 0x0004a60000002400 */
[----:B-1----:R-:W-:Y:S04]  /*9a30*/  FMUL.FTZ R0, R14, c[0x0][0x320] ;  /* 0x0000c8000e007a20 */ /* 0x002fe80000410000 */
[-C--:B------:R-:W-:Y:S03]  /*9a40*/  HMMA.16816.F32.BF16 R60, R164, R6.reuse, R60 ;  /* 0x00000006a43c723c */ /* 0x080fe6000004183c */
[----:B------:R1:W1:Y:S05]  /*9a50*/  MUFU.TANH R229, R0 ;  /* 0x0000000000e57308 */ /* 0x00026a0000002400 */
[C---:B------:R-:W-:Y:S05]  /*9a60*/  HMMA.16816.F32.BF16 R64, R172.reuse, R6, R64 ;  /* 0x00000006ac40723c */ /* 0x040fea0000041840 */
[----:B------:R3:W3:Y:S03]  /*9a70*/  MUFU.TANH R208, R3 ;  /* 0x0000000300d07308 */ /* 0x0006e60000002400 */
[-C--:B-----5:R-:W-:Y:S04]  /*9a80*/  HMMA.16816.F32.BF16 R68, R172, R8.reuse, R68 ;  /* 0x00000008ac44723c */ /* 0x0a0fe80000041844 */
[----:B--2---:R-:W-:Y:S04]  /*9a90*/  FMUL.FTZ R2, R59, c[0x0][0x320] ;  /* 0x0000c8003b027a20 */ /* 0x004fe80000410000 */
[----:B------:R-:W2:Y:S01]  /*9aa0*/  MUFU.TANH R204, R2 ;  /* 0x0000000200cc7308 */ /* 0x000ea20000002400 */
[C---:B------:R-:W-:Y:S04]  /*9ab0*/  HMMA.16816.F32.BF16 R72, R164.reuse, R8, R72 ;  /* 0x00000008a448723c */ /* 0x040fe80000041848 */
[----:B-1----:R-:W-:Y:S04]  /*9ac0*/  FMUL.FTZ R0, R15, c[0x0][0x320] ;  /* 0x0000c8000f007a20 */ /* 0x002fe80000410000 */
[-C--:B------:R-:W-:Y:S01]  /*9ad0*/  HMMA.16816.F32.BF16 R76, R164, R10.reuse, R76 ;  /* 0x0000000aa44c723c */ /* 0x080fe2000004184c */
[----:B------:R1:W1:Y:S03]  /*9ae0*/  MUFU.TANH R228, R0 ;  /* 0x0000000000e47308 */ /* 0x0002660000002400 */
[----:B---3--:R-:W-:Y:S04]  /*9af0*/  FMUL.FTZ R3, R58, c[0x0][0x320] ;  /* 0x0000c8003a037a20 */ /* 0x008fe80000410000 */
[----:B------:R-:W-:Y:S03]  /*9b00*/  HMMA.16816.F32.BF16 R80, R172, R10, R80 ;  /* 0x0000000aac50723c */ /* 0x000fe60000041850 */
[----:B------:R-:W3:Y:S01]  /*9b10*/  MUFU.TANH R183, R3 ;  /* 0x0000000300b77308 */ /* 0x000ee20000002400 */
[----:B-1----:R-:W-:Y:S09]  /*9b20*/  FMUL.FTZ R0, R16, c[0x0][0x320] ;  /* 0x0000c80010007a20 */ /* 0x002ff20000410000 */
        /* <DEDUP_REMOVED lines=124> */
[----:B--234-:R-:W-:Y:S01]  /*a2f0*/  IMAD.MOV.U32 R240, RZ, RZ, c[0x0][0x2b8] ;  /* 0x0000ae00fff07624 */ /* 0x01cfe200078e00ff */
[----:B------:R-:W2:Y:S01]  /*a300*/  LDL R239, [R1+0x20] ;  /* 0x0000200001ef7983 */ /* 0x000ea20000100800 */
[----:B------:R-:W-:Y:S01]  /*a310*/  IMAD.MOV.U32 R212, RZ, RZ, RZ ;  /* 0x000000ffffd47224 */ /* 0x000fe200078e00ff */
[----:B------:R-:W-:Y:S01]  /*a320*/  SHF.R.S32.HI R6, RZ, 0x1f, R201 ;  /* 0x0000001fff067819 */ /* 0x000fe200000114c9 */
[----:B------:R-:W-:Y:S01]  /*a330*/  IMAD.SHL.U32 R18, R201, 0x2, RZ ;  /* 0x00000002c9127824 */ /* 0x000fe200078e00ff */
[----:B------:R-:W-:Y:S01]  /*a340*/  ISETP.NE.AND P2, PT, R240, 0x1, PT ;  /* 0x00000001f000780c */ /* 0x000fe20003f45270 */
[----:B------:R-:W3:Y:S04]  /*a350*/  LDL R238, [R1+0x18] ;  /* 0x0000180001ee7983 */ /* 0x000ee80000100800 */
[----:B------:R-:W4:Y:S04]  /*a360*/  LDL.64 R236, [R1+0x30] ;  /* 0x0000300001ec7983 */ /* 0x000f280000100a00 */
[----:B------:R-:W5:Y:S04]  /*a370*/  LDL R233, [R1+0x40] ;  /* 0x0000400001e97983 */ /* 0x000f680000100800 */
[----:B------:R-:W4:Y:S04]  /*a380*/  LDL.64 R234, [R1+0x28] ;  /* 0x0000280001ea7983 */ /* 0x000f280000100a00 */
[----:B------:R-:W5:Y:S01]  /*a390*/  LDL R7, [R1+0x24] ;  /* 0x0000240001077983 */ /* 0x000f620000100800 */
[----:B--2---:R-:W-:Y:S05]  /*a3a0*/  IMAD R2, R202, 0x50, R239 ;  /* 0x00000050ca027824 */ /* 0x004fea00078e02ef */
[----:B---3--:R-:W-:Y:S02]  /*a3b0*/  IADD3 R2, R2, -0x50, R238 ;  /* 0xffffffb002027810 */ /* 0x008fe40007ffe0ee */
[----:B------:R-:W-:Y:S03]  /*a3c0*/  ISETP.GT.AND P1, PT, R238, 0x4f, PT ;  /* 0x0000004fee00780c */ /* 0x000fe60003f24270 */
[----:B------:R-:W-:Y:S04]  /*a3d0*/  @P2 IMAD.HI.U32 R3, R2, c[0x0][0x2bc], RZ ;  /* 0x0000af0002032a27 */ /* 0x000fe800078e00ff */
[----:B-1----:R-:W-:Y:S01]  /*a3e0*/  IMAD.MOV.U32 R0, RZ, RZ, R2 ;  /* 0x000000ffff007224 */ /* 0x002fe200078e0002 */
[----:B------:R-:W-:Y:S05]  /*a3f0*/  @P2 SHF.R.U32.HI R0, RZ, c[0x0][0x2c0], R3 ;  /* 0x0000b000ff002a19 */ /* 0x000fea0000011603 */
[C---:B----4-:R-:W-:Y:S04]  /*a400*/  @!P1 IADD3 R3, P0, R0.reuse, R236, RZ ;  /* 0x000000ec00039210 */ /* 0x050fe80007f1e0ff */
[----:B-----5:R-:W-:Y:S01]  /*a410*/  @!P1 LEA.HI.X.SX32 R5, R0, R233, 0x1, P0 ;  /* 0x000000e900059211 */ /* 0x020fe200000f0eff */
[----:B------:R-:W-:Y:S01]  /*a420*/  IMAD.MOV R0, RZ, RZ, -R0 ;  /* 0x000000ffff007224 */ /* 0x000fe200078e0a00 */
[C---:B------:R-:W-:Y:S03]  /*a430*/  @!P1 LEA R4, P0, R3.reuse, c[0x0][0x2a0], 0x2 ;  /* 0x0000a80003049a11 */ /* 0x040fe600078010ff */
[----:B------:R-:W-:Y:S01]  /*a440*/  IMAD R214, R0, c[0x0][0x2b8], R2 ;  /* 0x0000ae0000d67a24 */ /* 0x000fe200078e0202 */
[----:B------:R-:W-:Y:S03]  /*a450*/  @!P1 LEA.HI.X R5, R3, c[0x0][0x2a4], R5, 0x2, P0 ;  /* 0x0000a90003059a11 */ /* 0x000fe600000f1405 */
[----:B------:R-:W-:Y:S01]  /*a460*/  IMAD.WIDE.U32 R2, R214, c[0x0][0x1e0], RZ ;  /* 0x00007800d6027a25 */ /* 0x000fe200078e00ff */
[----:B------:R-:W-:Y:S01]  /*a470*/  SHF.R.S32.HI R0, RZ, 0x1f, R214 ;  /* 0x0000001fff007819 */ /* 0x000fe200000114d6 */
[----:B------:R1:W2:Y:S04]  /*a480*/  @!P1 LDG.E R212, [R4.64] ;  /* 0x0000000604d49981 */ /* 0x0002a8000c1e1900 */
[----:B------:R-:W-:Y:S04]  /*a490*/  IMAD R0, R0, c[0x0][0x1e0], RZ ;  /* 0x0000780000007a24 */ /* 0x000fe800078e02ff */
[----:B------:R-:W-:Y:S04]  /*a4a0*/  IMAD R0, R214, c[0x0][0x1e4], R0 ;  /* 0x00007900d6007a24 */ /* 0x000fe800078e0200 */
[----:B------:R-:W-:Y:S01]  /*a4b0*/  IMAD.IADD R3, R3, 0x1, R0 ;  /* 0x0000000103037824 */ /* 0x000fe200078e0200 */
[----:B-1----:R-:W-:Y:S02]  /*a4c0*/  SHF.L.U64.HI R5, R201, 0x1, R6 ;  /* 0x00000001c9057819 */ /* 0x002fe40000010206 */
[----:B--2---:R-:W-:Y:S01]  /*a4d0*/  SHF.R.S32.HI R0, RZ, 0x1f, R212 ;  /* 0x0000001fff007819 */ /* 0x004fe200000114d4 */
[----:B------:R-:W-:Y:S04]  /*a4e0*/  IMAD.WIDE.U32 R2, R212, c[0x0][0x1f0], R2 ;  /* 0x00007c00d4027a25 */ /* 0x000fe800078e0002 */
[----:B------:R-:W-:Y:S01]  /*a4f0*/  IMAD R0, R0, c[0x0][0x1f0], RZ ;  /* 0x00007c0000007a24 */ /* 0x000fe200078e02ff */
[----:B------:R-:W-:Y:S03]  /*a500*/  IADD3 R2, P1, R234, R2, RZ ;  /* 0x00000002ea027210 */ /* 0x000fe60007f3e0ff */
[----:B------:R-:W-:Y:S01]  /*a510*/  IMAD R4, R212, c[0x0][0x1f4], R0 ;  /* 0x00007d00d4047a24 */ /* 0x000fe200078e0200 */
[C---:B------:R-:W-:Y:S04]  /*a520*/  LEA R0, P0, R2.reuse, c[0x0][0x1c8], 0x1 ;  /* 0x0000720002007a11 */ /* 0x040fe800078008ff */
[----:B------:R-:W-:Y:S04]  /*a530*/  IADD3.X R3, R7, R3, R4, P1, !PT ;  /* 0x0000000307037210 */ /* 0x000fe80000ffe404 */
[----:B------:R-:W-:Y:S01]  /*a540*/  LEA.HI.X R4, R2, c[0x0][0x1cc], R3, 0x1, P0 ;  /* 0x0000730002047a11 */ /* 0x000fe200000f0c03 */
[----:B------:R-:W-:-:S05]  /*a550*/  BRA.DIV ~URZ, `(.L_x_665) ;  /* 0x000141127f007947 */ /* 0x000fca000b800000 */
[----:B------:R1:W2:Y:S02]  /*a560*/  SHFL.IDX PT, R7, R4, RZ, 0x181f ;  /* 0x00181fff04077589 */ /* 0x0002a400000e0000 */
.L_x_831:
        /* <DEDUP_REMOVED lines=22> */
.L_x_832:
[----:B--2---:R-:W-:Y:S04]  /*a6d0*/  IADD3 R2, P0, R0, R18, RZ ;  /* 0x0000001200027210 */ /* 0x004fe80007f1e0ff */
[----:B-1----:R-:W-:Y:S05]  /*a6e0*/  IADD3.X R3, R4, R5, RZ, P0, !PT ;  /* 0x0000000504037210 */ /* 0x002fea00007fe4ff */
[----:B------:R-:W-:Y:S01]  /*a6f0*/  @!PT LDS RZ, [RZ] ;  /* 0x00000000fffff984 */ /* 0x000fe20000000800 */
[----:B------:R-:W-:Y:S01]  /*a700*/  @!PT LDS RZ, [RZ] ;  /* 0x00000000fffff984 */ /* 0x000fe20000000800 */
[----:B------:R-:W-:Y:S01]  /*a710*/  @!PT LDS RZ, [RZ] ;  /* 0x00000000fffff984 */ /* 0x000fe20000000800 */
[----:B------:R1:W-:Y:S04]  /*a720*/  LDGSTS.E.BYPASS.LTC128B.128 [R203+0x4900], [R2.64], !P3 ;  /* 0x0490000002cb7fae */ /* 0x0003e8000d901d46 */
.L_x_664:
[----:B--234-:R-:W-:Y:S05]  /*a730*/  BSYNC B0 ;  /* 0x0000000000007941 */ /* 0x01cfea0003800000 */
.L_x_663:
[----:B------:R-:W2:Y:S01]  /*a740*/  LDL R4, [R1+0x48] ;  /* 0x0000480001047983 */ /* 0x000ea20000100800 */
[----:B-1----:R-:W-:Y:S01]  /*a750*/  IMAD.MOV.U32 R0, RZ, RZ, c[0x0][0x2c4] ;  /* 0x0000b100ff007624 */ /* 0x002fe200078e00ff */
[----:B------:R-:W-:Y:S02]  /*a760*/  LOP3.LUT R8, RZ, c[0x0][0x324], RZ, 0x33, !PT ;  /* 0x0000c900ff087a12 */ /* 0x000fe400078e33ff */
[----:B------:R-:W2:Y:S02]  /*a770*/  LDL R3, [R1+0x4c] ;  /* 0x00004c0001037983 */ /* 0x000ea40000100800 */
[----:B------:R-:W-:Y:S01]  /*a780*/  ISETP.NE.AND P0, PT, R0, 0x1, PT ;  /* 0x000000010000780c */ /* 0x000fe20003f05270 */
[----:B------:R-:W-:Y:S01]  /*a790*/  IMAD R0, R202, -0x50, RZ ;  /* 0xffffffb0ca007824 */ /* 0x000fe200078e02ff */
[----:B------:R-:W3:Y:S04]  /*a7a0*/  LDL R2, [R1] ;  /* 0x0000000001027983 */ /* 0x000ee80000100800 */
[----:B------:R-:W0:Y:S01]  /*a7b0*/  LDGDEPBAR ;  /* 0x00000000000079af */ /* 0x000e220000000000 */
[----:B---3--:R-:W-:Y:S01]  /*a7c0*/  IADD3 R2, -R2, 0x1, R0 ;  /* 0x0000000102027810 */ /* 0x008fe20007ffe100 */
[----:B--2---:R-:W-:Y:S03]  /*a7d0*/  IMAD.IADD R5, R3, 0x1, R4 ;  /* 0x0000000103057824 */ /* 0x004fe600078e0204 */
[----:B------:R-:W-:Y:S02]  /*a7e0*/  IADD3 R7, -R246, R2, R248 ;  /* 0x00000002f6077210 */ /* 0x000fe40007ffe1f8 */
[----:B------:R-:W-:Y:S02]  /*a7f0*/  @P0 IMAD.HI.U32 R3, R5, c[0x0][0x2c8], RZ ;  /* 0x0000b20005030a27 */ /* 0x000fe400078e00ff */
[----:B------:R-:W-:Y:S03]  /*a800*/  IADD3 R6, R7, c[0x0][0x328], RZ ;  /* 0x0000ca0007067a10 */ /* 0x000fe60007ffe0ff */
[----:B------:R-:W-:Y:S01]  /*a810*/  @P0 SHF.R.U32.HI R5, RZ, c[0x0][0x2cc], R3 ;  /* 0x0000b300ff050a19 */ /* 0x000fe20000011603 */
[----:B------:R-:W-:-:S05]  /*a820*/  BRA.DIV ~URZ, `(.L_x_667) ;  /* 0x000143627f007947 */ /* 0x000fca000b800000 */
[----:B------:R1:W2:Y:S02]  /*a830*/  SHFL.IDX PT, R4, R5, RZ, 0x1c1f ;  /* 0x001c1fff05047589 */ /* 0x0002a400000e0000 */
.L_x_833:
[-C--:B--2---:R-:W-:Y:S01]  /*a840*/  IADD3 R3, R6, R4.reuse, RZ ;  /* 0x0000000406037210 */ /* 0x084fe20007ffe0ff */
[----:B------:R-:W-:Y:S02]  /*a850*/  IMAD.MOV.U32 R2, RZ, RZ, c[0x0][0x32c] ;  /* 0x0000cb00ff027624 */ /* 0x000fe400078e00ff */
[----:B------:R-:W-:Y:S03]  /*a860*/  IMAD.IADD R7, R8, 0x1, R7 ;  /* 0x0000000108077824 */ /* 0x000fe600078e0207 */
[----:B------:R-:W-:Y:S02]  /*a870*/  ISETP.GE.AND P0, PT, R2, 0x1, PT ;  /* 0x000000010200780c */ /* 0x000fe40003f06270 */
[----:B------:R-:W-:Y:S11]  /*a880*/  IADD3 R2, R7, R4, RZ ;  /* 0x0000000407027210 */ /* 0x000ff60007ffe0ff */
[----:B------:R-:W-:-:S05]  /*a890*/  @!P0 BRA `(.L_x_668) ;  /* 0x0000016000008947 */ /* 0x000fca0003800000 */
[----:B------:R-:W-:Y:S01]  /*a8a0*/  IADD3 R4, -R246, R248, R4 ;  /* 0x000000f8f6047210 */ /* 0x000fe20007ffe104 */
[----:B------:R-:W-:Y:S03]  /*a8b0*/  BSSY B0, `(.L_x_669) ;  /* 0x000000e000007945 */ /* 0x000fe60003800000 */
[----:B------:R-:W-:-:S13]  /*a8c0*/  ISETP.GT.AND P0, PT, R4, -0x1, PT ;  /* 0xffffffff0400780c */ /* 0x000fda0003f04270 */
[----:B------:R-:W-:-:S05]  /*a8d0*/  @P0 BRA `(.L_x_670) ;  /* 0x0000007000000947 */ /* 0x000fca0003800000 */
[----:B------:R-:W-:Y:S01]  /*a8e0*/  LOP3.LUT R4, RZ, R4, RZ, 0x33, !PT ;  /* 0x00000004ff047212 */ /* 0x000fe200078e33ff */
[----:B------:R-:W-:Y:S05]  /*a8f0*/  IMAD.MOV.U32 R8, RZ, RZ, c[0x0][0x32c] ;  /* 0x0000cb00ff087624 */ /* 0x000fea00078e00ff */
[----:B------:R-:W-:-:S13]  /*a900*/  ISETP.NE.AND P0, PT, R8, 0x1, PT ;  /* 0x000000010800780c */ /* 0x000fda0003f05270 */
[----:B------:R-:W-:Y:S05]  /*a910*/  @P0 IMAD.HI.U32 R8, R4, c[0x0][0x330], RZ ;  /* 0x0000cc0004080a27 */ /* 0x000fea00078e00ff */
[----:B------:R-:W-:Y:S04]  /*a920*/  @P0 SHF.R.U32.HI R4, RZ, c[0x0][0x334], R8 ;  /* 0x0000cd00ff040a19 */ /* 0x000fe80000011608 */
[----:B------:R-:W-:Y:S01]  /*a930*/  LOP3.LUT R4, RZ, R4, RZ, 0x33, !PT ;  /* 0x00000004ff047212 */ /* 0x000fe200078e33ff */
[----:B------:R-:W-:-:S05]  /*a940*/  BRA `(.L_x_671) ;  /* 0x0000004000007947 */ /* 0x000fca0003800000 */
.L_x_670:
[----:B------:R-:W-:Y:S04]  /*a950*/  MOV R8, c[0x0][0x32c] ;  /* 0x0000cb0000087a02 */ /* 0x000fe80000000f00 */
[----:B------:R-:W-:-:S13]  /*a960*/  ISETP.NE.AND P0, PT, R8, 0x1, PT ;  /* 0x000000010800780c */ /* 0x000fda0003f05270 */
[----:B------:R-:W-:Y:S05]  /*a970*/  @P0 IMAD.HI.U32 R8, R4, c[0x0][0x330], RZ ;  /* 0x0000cc0004080a27 */ /* 0x000fea00078e00ff */
[----:B------:R-:W-:Y:S02]  /*a980*/  @P0 SHF.R.U32.HI R4, RZ, c[0x0][0x334], R8 ;  /* 0x0000cd00ff040a19 */ /* 0x000fe40000011608 */
.L_x_671:
[----:B------:R-:W-:Y:S05]  /*a990*/  BSYNC B0 ;  /* 0x0000000000007941 */ /* 0x000fea0003800000 */
.L_x_669:
[----:B------:R-:W2:Y:S02]  /*a9a0*/  LDL R8, [R1] ;  /* 0x0000000001087983 */ /* 0x000ea40000100800 */
[----:B--2---:R-:W-:Y:S04]  /*a9b0*/  IMAD.IADD R8, R0, 0x1, -R8 ;  /* 0x0000000100087824 */ /* 0x004fe800078e0a08 */
[----:B------:R-:W-:Y:S05]  /*a9c0*/  IMAD R4, R4, c[0x0][0x32c], R8 ;  /* 0x0000cb0004047a24 */ /* 0x000fea00078e0208 */
[----:B------:R-:W-:Y:S02]  /*a9d0*/  IADD3 R8, R4, c[0x0][0x32c], RZ ;  /* 0x0000cb0004087a10 */ /* 0x000fe40007ffe0ff */
[----:B------:R-:W-:Y:S02]  /*a9e0*/  IMNMX R2, R2, R4, !PT ;  /* 0x0000000402027217 */ /* 0x000fe40007800200 */
[----:B------:R-:W-:Y:S02]  /*a9f0*/  IMNMX R3, R3, R8, PT ;  /* 0x0000000803037217 */ /* 0x000fe40003800200 */
.L_x_668:
[C---:B------:R-:W-:Y:S02]  /*aa00*/  ISETP.GE.AND P0, PT, R0.reuse, 0x1, PT ;  /* 0x000000010000780c */ /* 0x040fe40003f06270 */
[----:B------:R-:W-:Y:S02]  /*aa10*/  ISETP.GE.AND P1, PT, R0, 0x2, PT ;  /* 0x000000020000780c */ /* 0x000fe40003f26270 */
[----:B------:R-:W-:Y:S02]  /*aa20*/  LOP3.LUT R200, R200, 0xffffdfff, RZ, 0xc0, !PT ;  /* 0xffffdfffc8c87812 */ /* 0x000fe400078ec0ff */
[C---:B------:R-:W-:Y:S02]  /*aa30*/  ISETP.GE.AND P6, PT, R0.reuse, 0x39, PT ;  /* 0x000000390000780c */ /* 0x040fe40003fc6270 */
[C---:B------:R-:W-:Y:S02]  /*aa40*/  ISETP.GE.AND P5, PT, R0.reuse, 0x3a, PT ;  /* 0x0000003a0000780c */ /* 0x040fe40003fa6270 */
[C---:B------:R-:W-:Y:S02]  /*aa50*/  ISETP.GE.AND P4, PT, R0.reuse, 0x41, PT ;  /* 0x000000410000780c */ /* 0x040fe40003f86270 */
[----:B------:R-:W-:Y:S02]  /*aa60*/  ISETP.GE.AND P2, PT, R0, 0x42, PT ;  /* 0x000000420000780c */ /* 0x000fe40003f46270 */
[----:B------:R-:W-:Y:S02]  /*aa70*/  @P0 LOP3.LUT R200, R200, 0x2000, RZ, 0xfc, !PT ;  /* 0x00002000c8c80812 */ /* 0x000fe400078efcff */
[----:B------:R-:W-:Y:S02]  /*aa80*/  ISETP.GT.AND P0, PT, R2, RZ, !P0 ;  /* 0x000000ff0200720c */ /* 0x000fe40004704270 */
[----:B------:R-:W-:Y:S02]  /*aa90*/  LOP3.LUT R200, R200, 0xffffefff, RZ, 0xc0, !PT ;  /* 0xffffefffc8c87812 */ /* 0x000fe400078ec0ff */
[----:B------:R-:W-:Y:S02]  /*aaa0*/  ISETP.LT.OR P0, PT, R3, 0x1, P0 ;  /* 0x000000010300780c */ /* 0x000fe40000701670 */
[----:B------:R-:W-:Y:S02]  /*aab0*/  @P1 LOP3.LUT R200, R200, 0x1000, RZ, 0xfc, !PT ;  /* 0x00001000c8c81812 */ /* 0x000fe400078efcff */
[----:B------:R-:W-:Y:S02]  /*aac0*/  FSEL R19, R217, -INF , !P0 ;  /* 0xff800000d9137808 */ /* 0x000fe40004000000 */
[----:B------:R-:W-:Y:S02]  /*aad0*/  ISETP.GT.AND P0, PT, R2, 0x1, !P1 ;  /* 0x000000010200780c */ /* 0x000fe40004f04270 */
[----:B------:R-:W-:Y:S02]  /*aae0*/  ISETP.GE.AND P1, PT, R0, 0x9, PT ;  /* 0x000000090000780c */ /* 0x000fe40003f26270 */
[----:B------:R-:W-:Y:S02]  /*aaf0*/  ISETP.LT.OR P0, PT, R3, 0x2, P0 ;  /* 0x000000020300780c */ /* 0x000fe40000701670 */
[----:B------:R-:W-:Y:S02]  /*ab00*/  LOP3.LUT R200, R200, 0xfffff7ff, RZ, 0xc0, !PT ;  /* 0xfffff7ffc8c87812 */ /* 0x000fe400078ec0ff */
[----:B------:R-:W-:Y:S02]  /*ab10*/  FSEL R22, R215, -INF , !P0 ;  /* 0xff800000d7167808 */ /* 0x000fe40004000000 */
[----:B------:R-:W-:Y:S04]  /*ab20*/  ISETP.GT.AND P0, PT, R2, 0x8, !P1 ;  /* 0x000000080200780c */ /* 0x000fe80004f04270 */
[C---:B------:R-:W-:Y:S02]  /*ab30*/  ISETP.LT.OR P0, PT, R3.reuse, 0x9, P0 ;  /* 0x000000090300780c */ /* 0x040fe40000701670 */
[----:B------:R-:W-:Y:S02]  /*ab40*/  @P1 LOP3.LUT R200, R200, 0x800, RZ, 0xfc, !PT ;  /* 0x00000800c8c81812 */ /* 0x000fe400078efcff */
[----:B------:R-:W-:Y:S02]  /*ab50*/  ISETP.GE.AND P1, PT, R0, 0xa, PT ;  /* 0x0000000a0000780c */ /* 0x000fe40003f26270 */
[----:B------:R-:W-:Y:S02]  /*ab60*/  LOP3.LUT R200, R200, 0xfffffbff, RZ, 0xc0, !PT ;  /* 0xfffffbffc8c87812 */ /* 0x000fe400078ec0ff */
[----:B------:R-:W-:Y:S02]  /*ab70*/  FSEL R23, R180, -INF , !P0 ;  /* 0xff800000b4177808 */ /* 0x000fe40004000000 */
[----:B------:R-:W-:Y:S04]  /*ab80*/  ISETP.GT.AND P0, PT, R2, 0x9, !P1 ;  /* 0x000000090200780c */ /* 0x000fe80004f04270 */
[----:B------:R-:W-:Y:S03]  /*ab90*/  ISETP.LT.OR P0, PT, R3, 0xa, P0 ;  /* 0x0000000a0300780c */ /* 0x000fe60000701670 */
        /* <DEDUP_REMOVED lines=17> */
[C---:B------:R-:W-:Y:S03]  /*acb0*/  ISETP.LT.OR P0, PT, R3.reuse, 0x19, P0 ;  /* 0x000000190300780c */ /* 0x040fe60000701670 */
        /* <DEDUP_REMOVED lines=32> */
[----:B------:R-:W-:Y:S02]  /*aec0*/  FSEL R42, R37, -INF , !P0 ;  /* 0xff800000252a7808 */ /* 0x000fe40004000000 */
[----:B------:R-:W-:Y:S02]  /*aed0*/  LOP3.LUT R200, R200, 0xfffffffd, RZ, 0xc0, !PT ;  /* 0xfffffffdc8c87812 */ /* 0x000fe400078ec0ff */
[----:B------:R-:W-:Y:S04]  /*aee0*/  ISETP.GT.AND P0, PT, R2, 0x30, !P1 ;  /* 0x000000300200780c */ /* 0x000fe80004f04270 */
[C---:B------:R-:W-:Y:S03]  /*aef0*/  ISETP.LT.OR P0, PT, R3.reuse, 0x31, P0 ;  /* 0x000000310300780c */ /* 0x040fe60000701670 */
[----:B------:R-:W-:Y:S02]  /*af00*/  @P1 LOP3.LUT R200, R200, 0x2, RZ, 0xfc, !PT ;  /* 0x00000002c8c81812 */ /* 0x000fe400078efcff */
[----:B------:R-:W-:Y:S02]  /*af10*/  ISETP.GE.AND P1, PT, R0, 0x32, PT ;  /* 0x000000320000780c */ /* 0x000fe40003f26270 */
[----:B------:R-:W-:Y:S02]  /*af20*/  FSEL R41, R36, -INF , !P0 ;  /* 0xff80000024297808 */ /* 0x000fe40004000000 */
[----:B------:R-:W-:Y:S02]  /*af30*/  ISETP.GT.AND P0, PT, R2, 0x31, !P1 ;  /* 0x000000310200780c */ /* 0x000fe40004f04270 */
[----:B------:R-:W-:Y:S02]  /*af40*/  LOP3.LUT R200, R200, 0xfffffffe, RZ, 0xc0, !PT ;  /* 0xfffffffec8c87812 */ /* 0x000fe400078ec0ff */
[----:B------:R-:W-:Y:S04]  /*af50*/  ISETP.LT.OR P0, PT, R3, 0x32, P0 ;  /* 0x000000320300780c */ /* 0x000fe80000701670 */
[----:B------:R-:W-:Y:S02]  /*af60*/  FSEL R39, R35, -INF , !P0 ;  /* 0xff80000023277808 */ /* 0x000fe40004000000 */
[----:B------:R-:W-:Y:S02]  /*af70*/  ISETP.GT.AND P0, PT, R2, 0x38, !P6 ;  /* 0x000000380200780c */ /* 0x000fe40007704270 */
[----:B------:R-:W-:Y:S02]  /*af80*/  @P1 LOP3.LUT R200, R200, 0x1, RZ, 0xfc, !PT ;  /* 0x00000001c8c81812 */ /* 0x000fe400078efcff */
[----:B------:R-:W-:Y:S02]  /*af90*/  ISETP.LT.OR P0, PT, R3, 0x39, P0 ;  /* 0x000000390300780c */ /* 0x000fe40000701670 */
[----:B------:R-:W-:Y:S02]  /*afa0*/  ISETP.GE.AND P1, PT, R0, 0x49, PT ;  /* 0x000000490000780c */ /* 0x000fe40003f26270 */
[----:B------:R-:W-:Y:S02]  /*afb0*/  FSEL R38, R31, -INF , !P0 ;  /* 0xff8000001f267808 */ /* 0x000fe40004000000 */
[----:B------:R-:W-:Y:S02]  /*afc0*/  ISETP.GT.AND P0, PT, R2, 0x39, !P5 ;  /* 0x000000390200780c */ /* 0x000fe40006f04270 */
[----:B------:R-:W-:Y:S02]  /*afd0*/  LOP3.LUT R200, R200, 0xffffbfff, RZ, 0xc0, !PT ;  /* 0xffffbfffc8c87812 */ /* 0x000fe400078ec0ff */
[C---:B------:R-:W-:Y:S04]  /*afe0*/  ISETP.LT.OR P0, PT, R3.reuse, 0x3a, P0 ;  /* 0x0000003a0300780c */ /* 0x040fe80000701670 */
[----:B------:R-:W-:Y:S02]  /*aff0*/  FSEL R37, R26, -INF , !P0 ;  /* 0xff8000001a257808 */ /* 0x000fe40004000000 */
[C---:B------:R-:W-:Y:S04]  /*b000*/  ISETP.GT.AND P0, PT, R2.reuse, 0x40, !P4 ;  /* 0x000000400200780c */ /* 0x040fe80006704270 */
[----:B------:R-:W-:Y:S04]  /*b010*/  ISETP.LT.OR P0, PT, R3, 0x41, P0 ;  /* 0x000000410300780c */ /* 0x000fe80000701670 */
[----:B------:R-:W-:Y:S02]  /*b020*/  FSEL R36, R21, -INF , !P0 ;  /* 0xff80000015247808 */ /* 0x000fe40004000000 */
[----:B------:R-:W-:Y:S04]  /*b030*/  ISETP.GT.AND P0, PT, R2, 0x41, !P2 ;  /* 0x000000410200780c */ /* 0x000fe80005704270 */
[C---:B------:R-:W-:Y:S04]  /*b040*/  ISETP.LT.OR P0, PT, R3.reuse, 0x42, P0 ;  /* 0x000000420300780c */ /* 0x040fe80000701670 */
[----:B------:R-:W-:Y:S02]  /*b050*/  FSEL R35, R20, -INF , !P0 ;  /* 0xff80000014237808 */ /* 0x000fe40004000000 */
[----:B------:R-:W-:Y:S04]  /*b060*/  ISETP.GT.AND P0, PT, R2, 0x48, !P1 ;  /* 0x000000480200780c */ /* 0x000fe80004f04270 */
[----:B------:R-:W-:Y:S04]  /*b070*/  ISETP.LT.OR P0, PT, R3, 0x49, P0 ;  /* 0x000000490300780c */ /* 0x000fe80000701670 */
[----:B------:R-:W-:Y:S02]  /*b080*/  FSEL R31, R16, -INF , !P0 ;  /* 0xff800000101f7808 */ /* 0x000fe40004000000 */
[----:B------:R-:W-:-:S13]  /*b090*/  ISETP.GE.AND P0, PT, R0, 0x4a, PT ;  /* 0x0000004a0000780c */ /* 0x000fda0003f06270 */
[----:B------:R-:W-:Y:S02]  /*b0a0*/  @P0 LOP3.LUT R200, R200, 0x4000, RZ, 0xfc, !PT ;  /* 0x00004000c8c80812 */ /* 0x000fe400078efcff */
[----:B------:R-:W-:Y:S04]  /*b0b0*/  ISETP.GT.AND P0, PT, R2, 0x49, !P0 ;  /* 0x000000490200780c */ /* 0x000fe80004704270 */
[----:B------:R-:W-:Y:S04]  /*b0c0*/  ISETP.LT.OR P0, PT, R3, 0x4a, P0 ;  /* 0x0000004a0300780c */ /* 0x000fe80000701670 */
[----:B------:R-:W-:Y:S01]  /*b0d0*/  FSEL R26, R15, -INF , !P0 ;  /* 0xff8000000f1a7808 */ /* 0x000fe20004000000 */
[----:B------:R-:W-:-:S06]  /*b0e0*/  BRA.DIV ~URZ, `(.L_x_672) ;  /* 0x00013b127f007947 */ /* 0x000fcc000b800000 */
[----:B------:R2:W3:Y:S02]  /*b0f0*/  SHFL.IDX PT, R4, R5, 0x1, 0x1c1f ;  /* 0x003c1f0005047f89 */ /* 0x0004e400000e0000 */
.L_x_834:
[----:B---3--:R-:W-:Y:S01]  /*b100*/  IADD3 R3, R7, R4, RZ ;  /* 0x0000000407037210 */ /* 0x008fe20007ffe0ff */
[----:B------:R-:W-:Y:S05]  /*b110*/  IMAD.MOV.U32 R2, RZ, RZ, c[0x0][0x32c] ;  /* 0x0000cb00ff027624 */ /* 0x000fea00078e00ff */
[----:B------:R-:W-:Y:S01]  /*b120*/  ISETP.GE.AND P0, PT, R2, 0x1, PT ;  /* 0x000000010200780c */ /* 0x000fe20003f06270 */
[----:B------:R-:W-:-:S12]  /*b130*/  IMAD.IADD R2, R6, 0x1, R4 ;  /* 0x0000000106027824 */ /* 0x000fd800078e0204 */
        /* <DEDUP_REMOVED lines=12> */
.L_x_675:
[----:B------:R-:W-:Y:S04]  /*b200*/  MOV R8, c[0x0][0x32c] ;  /* 0x0000cb0000087a02 */ /* 0x000fe80000000f00 */
[----:B------:R-:W-:-:S13]  /*b210*/  ISETP.NE.AND P0, PT, R8, 0x1, PT ;  /* 0x000000010800780c */ /* 0x000fda0003f05270 */
[----:B------:R-:W-:Y:S05]  /*b220*/  @P0 IMAD.HI.U32 R8, R4, c[0x0][0x330], RZ ;  /* 0x0000cc0004080a27 */ /* 0x000fea00078e00ff */
[----:B------:R-:W-:Y:S02]  /*b230*/  @P0 SHF.R.U32.HI R4, RZ, c[0x0][0x334], R8 ;  /* 0x0000cd00ff040a19 */ /* 0x000fe40000011608 */
.L_x_676:
[----:B------:R-:W-:Y:S05]  /*b240*/  BSYNC B0 ;  /* 0x0000000000007941 */ /* 0x000fea0003800000 */
.L_x_674:
[----:B------:R-:W3:Y:S02]  /*b250*/  LDL R8, [R1] ;  /* 0x0000000001087983 */ /* 0x000ee40000100800 */
[----:B---3--:R-:W-:Y:S04]  /*b260*/  IMAD.IADD R8, R0, 0x1, -R8 ;  /* 0x0000000100087824 */ /* 0x008fe800078e0a08 */
[----:B------:R-:W-:Y:S05]  /*b270*/  IMAD R4, R4, c[0x0][0x32c], R8 ;  /* 0x0000cb0004047a24 */ /* 0x000fea00078e0208 */
[----:B------:R-:W-:Y:S02]  /*b280*/  IADD3 R8, R4, c[0x0][0x32c], RZ ;  /* 0x0000cb0004087a10 */ /* 0x000fe40007ffe0ff */
[----:B------:R-:W-:Y:S02]  /*b290*/  IMNMX R3, R3, R4, !PT ;  /* 0x0000000403037217 */ /* 0x000fe40007800200 */
[----:B------:R-:W-:Y:S02]  /*b2a0*/  IMNMX R2, R2, R8, PT ;  /* 0x0000000802027217 */ /* 0x000fe40003800200 */
.L_x_673:
[----:B------:R-:W-:Y:S04]  /*b2b0*/  LOP3.LUT P0, RZ, R200, 0x1000, RZ, 0xc0, !PT ;  /* 0x00001000c8ff7812 */ /* 0x000fe8000780c0ff */
[----:B------:R-:W-:Y:S04]  /*b2c0*/  ISETP.GT.AND P0, PT, R3, 0x1, !P0 ;  /* 0x000000010300780c */ /* 0x000fe80004704270 */
[----:B------:R-:W-:Y:S04]  /*b2d0*/  ISETP.LT.OR P0, PT, R2, 0x2, P0 ;  /* 0x000000020200780c */ /* 0x000fe80000701670 */
[----:B------:R-:W-:Y:S02]  /*b2e0*/  FSEL R18, R221, -INF , !P0 ;  /* 0xff800000dd127808 */ /* 0x000fe40004000000 */
        /* <DEDUP_REMOVED lines=9> */
[C---:B------:R-:W-:Y:S04]  /*b380*/  ISETP.GT.AND P0, PT, R3.reuse, 0x10, !P0 ;  /* 0x000000100300780c */ /* 0x040fe80004704270 */
        /* <DEDUP_REMOVED lines=45> */
[C---:B------:R-:W-:Y:S04]  /*b660*/  ISETP.LT.OR P0, PT, R2.reuse, 0x41, P0 ;  /* 0x000000410200780c */ /* 0x040fe80000701670 */
[----:B------:R-:W-:Y:S02]  /*b670*/  FSEL R75, R53, -INF , !P0 ;  /* 0xff800000354b7808 */ /* 0x000fe40004000000 */
[C---:B------:R-:W-:Y:S04]  /*b680*/  ISETP.GT.AND P0, PT, R3.reuse, 0x41, !P2 ;  /* 0x000000410300780c */ /* 0x040fe80005704270 */
[----:B------:R-:W-:Y:S04]  /*b690*/  ISETP.LT.OR P0, PT, R2, 0x42, P0 ;  /* 0x000000420200780c */ /* 0x000fe80000701670 */
[----:B------:R-:W-:Y:S02]  /*b6a0*/  FSEL R74, R48, -INF , !P0 ;  /* 0xff800000304a7808 */ /* 0x000fe40004000000 */
[C---:B------:R-:W-:Y:S04]  /*b6b0*/  ISETP.GT.AND P0, PT, R3.reuse, 0x48, !P1 ;  /* 0x000000480300780c */ /* 0x040fe80004f04270 */
[----:B------:R-:W-:Y:S04]  /*b6c0*/  ISETP.LT.OR P0, PT, R2, 0x49, P0 ;  /* 0x000000490200780c */ /* 0x000fe80000701670 */
[----:B------:R-:W-:Y:S02]  /*b6d0*/  FSEL R67, R24, -INF , !P0 ;  /* 0xff80000018437808 */ /* 0x000fe40004000000 */
[----:B------:R-:W-:Y:S04]  /*b6e0*/  LOP3.LUT P0, RZ, R200, 0x2000, RZ, 0xc0, !PT ;  /* 0x00002000c8ff7812 */ /* 0x000fe8000780c0ff */
[C---:B------:R-:W-:Y:S04]  /*b6f0*/  ISETP.GT.AND P0, PT, R3.reuse, RZ, !P0 ;  /* 0x000000ff0300720c */ /* 0x040fe80004704270 */
[----:B------:R-:W-:Y:S04]  /*b700*/  ISETP.LT.OR P0, PT, R2, 0x1, P0 ;  /* 0x000000010200780c */ /* 0x000fe80000701670 */
[----:B------:R-:W-:Y:S02]  /*b710*/  FSEL R12, R226, -INF , !P0 ;  /* 0xff800000e20c7808 */ /* 0x000fe40004000000 */
[----:B------:R-:W-:Y:S04]  /*b720*/  LOP3.LUT P0, RZ, R200, 0x4000, RZ, 0xc0, !PT ;  /* 0x00004000c8ff7812 */ /* 0x000fe8000780c0ff */
[----:B------:R-:W-:Y:S04]  /*b730*/  ISETP.GT.AND P0, PT, R3, 0x49, !P0 ;  /* 0x000000490300780c */ /* 0x000fe80004704270 */
[----:B------:R-:W-:Y:S04]  /*b740*/  ISETP.LT.OR P0, PT, R2, 0x4a, P0 ;  /* 0x0000004a0200780c */ /* 0x000fe80000701670 */
[----:B------:R-:W-:Y:S01]  /*b750*/  FSEL R53, R17, -INF , !P0 ;  /* 0xff80000011357808 */ /* 0x000fe20004000000 */
[----:B------:R-:W-:-:S06]  /*b760*/  BRA.DIV ~URZ, `(.L_x_677) ;  /* 0x000135027f007947 */ /* 0x000fcc000b800000 */
[----:B------:R3:W4:Y:S02]  /*b770*/  SHFL.IDX PT, R4, R5, 0x2, 0x1c1f ;  /* 0x005c1f0005047f89 */ /* 0x00072400000e0000 */
.L_x_835:
[----:B----4-:R-:W-:Y:S01]  /*b780*/  IADD3 R3, R7, R4, RZ ;  /* 0x0000000407037210 */ /* 0x010fe20007ffe0ff */
        /* <DEDUP_REMOVED lines=15> */
.L_x_680:
[----:B------:R-:W-:Y:S04]  /*b880*/  MOV R8, c[0x0][0x32c] ;  /* 0x0000cb0000087a02 */ /* 0x000fe80000000f00 */
[----:B------:R-:W-:-:S13]  /*b890*/  ISETP.NE.AND P0, PT, R8, 0x1, PT ;  /* 0x000000010800780c */ /* 0x000fda0003f05270 */
[----:B------:R-:W-:Y:S05]  /*b8a0*/  @P0 IMAD.HI.U32 R8, R4, c[0x0][0x330], RZ ;  /* 0x0000cc0004080a27 */ /* 0x000fea00078e00ff */
[----:B------:R-:W-:Y:S02]  /*b8b0*/  @P0 SHF.R.U32.HI R4, RZ, c[0x0][0x334], R8 ;  /* 0x0000cd00ff040a19 */ /* 0x000fe40000011608 */
.L_x_681:
[----:B------:R-:W-:Y:S05]  /*b8c0*/  BSYNC B0 ;  /* 0x0000000000007941 */ /* 0x000fea0003800000 */
.L_x_679:
[----:B------:R-:W4:Y:S02]  /*b8d0*/  LDL R8, [R1] ;  /* 0x0000000001087983 */ /* 0x000f240000100800 */
[----:B----4-:R-:W-:Y:S04]  /*b8e0*/  IMAD.IADD R8, R0, 0x1, -R8 ;  /* 0x0000000100087824 */ /* 0x010fe800078e0a08 */
[----:B------:R-:W-:Y:S05]  /*b8f0*/  IMAD R4, R4, c[0x0][0x32c], R8 ;  /* 0x0000cb0004047a24 */ /* 0x000fea00078e0208 */
[----:B------:R-:W-:Y:S02]  /*b900*/  IADD3 R8, R4, c[0x0][0x32c], RZ ;  /* 0x0000cb0004087a10 */ /* 0x000fe40007ffe0ff */
[----:B------:R-:W-:Y:S02]  /*b910*/  IMNMX R3, R3, R4, !PT ;  /* 0x0000000403037217 */ /* 0x000fe40007800200 */
[----:B------:R-:W-:Y:S02]  /*b920*/  IMNMX R2, R2, R8, PT ;  /* 0x0000000802027217 */ /* 0x000fe40003800200 */
.L_x_678:
        /* <DEDUP_REMOVED lines=76> */
[----:B------:R4:W1:Y:S02]  /*bdf0*/  SHFL.IDX PT, R4, R5, 0x3, 0x1c1f ;  /* 0x007c1f0005047f89 */ /* 0x00086400000e0000 */
.L_x_836:
[----:B-1----:R-:W-:Y:S01]  /*be00*/  IADD3 R3, R6, R4, RZ ;  /* 0x0000000406037210 */ /* 0x002fe20007ffe0ff */
        /* <DEDUP_REMOVED lines=9> */
[----:B--234-:R-:W-:Y:S05]  /*bea0*/  IMAD.MOV.U32 R5, RZ, RZ, c[0x0][0x32c] ;  /* 0x0000cb00ff057624 */ /* 0x01cfea00078e00ff */
[----:B------:R-:W-:-:S13]  /*beb0*/  ISETP.NE.AND P0, PT, R5, 0x1, PT ;  /* 0x000000010500780c */ /* 0x000fda0003f05270 */
[----:B------:R-:W-:Y:S05]  /*bec0*/  @P0 IMAD.HI.U32 R5, R4, c[0x0][0x330], RZ ;  /* 0x0000cc0004050a27 */ /* 0x000fea00078e00ff */
[----:B------:R-:W-:Y:S04]  /*bed0*/  @P0 SHF.R.U32.HI R4, RZ, c[0x0][0x334], R5 ;  /* 0x0000cd00ff040a19 */ /* 0x000fe80000011605 */
[----:B------:R-:W-:Y:S01]  /*bee0*/  LOP3.LUT R4, RZ, R4, RZ, 0x33, !PT ;  /* 0x00000004ff047212 */ /* 0x000fe200078e33ff */
[----:B------:R-:W-:-:S05]  /*bef0*/  BRA `(.L_x_686) ;  /* 0x0000004000007947 */ /* 0x000fca0003800000 */
.L_x_685:
[----:B--234-:R-:W-:Y:S04]  /*bf00*/  MOV R5, c[0x0][0x32c] ;  /* 0x0000cb0000057a02 */ /* 0x01cfe80000000f00 */
[----:B------:R-:W-:-:S13]  /*bf10*/  ISETP.NE.AND P0, PT, R5, 0x1, PT ;  /* 0x000000010500780c */ /* 0x000fda0003f05270 */
[----:B------:R-:W-:Y:S05]  /*bf20*/  @P0 IMAD.HI.U32 R5, R4, c[0x0][0x330], RZ ;  /* 0x0000cc0004050a27 */ /* 0x000fea00078e00ff */
[----:B------:R-:W-:Y:S02]  /*bf30*/  @P0 SHF.R.U32.HI R4, RZ, c[0x0][0x334], R5 ;  /* 0x0000cd00ff040a19 */ /* 0x000fe40000011605 */
.L_x_686:
[----:B------:R-:W-:Y:S05]  /*bf40*/  BSYNC B0 ;  /* 0x0000000000007941 */ /* 0x000fea0003800000 */
.L_x_684:
[----:B------:R-:W2:Y:S02]  /*bf50*/  LDL R5, [R1] ;  /* 0x0000000001057983 */ /* 0x000ea40000100800 */
[----:B--2---:R-:W-:Y:S04]  /*bf60*/  IMAD.IADD R0, R0, 0x1, -R5 ;  /* 0x0000000100007824 */ /* 0x004fe800078e0a05 */
[----:B------:R-:W-:Y:S05]  /*bf70*/  IMAD R0, R4, c[0x0][0x32c], R0 ;  /* 0x0000cb0004007a24 */ /* 0x000fea00078e0200 */
[----:B------:R-:W-:Y:S02]  /*bf80*/  IADD3 R4, R0, c[0x0][0x32c], RZ ;  /* 0x0000cb0000047a10 */ /* 0x000fe40007ffe0ff */
[----:B------:R-:W-:Y:S02]  /*bf90*/  IMNMX R2, R2, R0, !PT ;  /* 0x0000000002027217 */ /* 0x000fe40007800200 */
[----:B------:R-:W-:Y:S02]  /*bfa0*/  IMNMX R3, R3, R4, PT ;  /* 0x0000000403037217 */ /* 0x000fe40003800200 */
.L_x_683:
[----:B------:R-:W-:Y:S02]  /*bfb0*/  LOP3.LUT P0, RZ, R200, 0x2000, RZ, 0xc0, !PT ;  /* 0x00002000c8ff7812 */ /* 0x000fe4000780c0ff */
[C---:B------:R-:W-:Y:S02]  /*bfc0*/  ISETP.GT.AND P1, PT, R2.reuse, 0x48, !P1 ;  /* 0x000000480200780c */ /* 0x040fe40004f24270 */
[----:B------:R-:W-:Y:S02]  /*bfd0*/  ISETP.GT.AND P0, PT, R2, RZ, !P0 ;  /* 0x000000ff0200720c */ /* 0x000fe40004704270 */
[----:B------:R-:W-:Y:S02]  /*bfe0*/  FMNMX.FTZ R0, R12, R85, !PT ;  /* 0x000000550c007209 */ /* 0x000fe40007810000 */
[C---:B------:R-:W-:Y:S02]  /*bff0*/  ISETP.LT.OR P0, PT, R3.reuse, 0x1, P0 ;  /* 0x000000010300780c */ /* 0x040fe40000701670 */
[C---:B------:R-:W-:Y:S02]  /*c000*/  ISETP.LT.OR P1, PT, R3.reuse, 0x49, P1 ;  /* 0x000000490300780c */ /* 0x040fe40000f21670 */
[----:B------:R-:W-:Y:S02]  /*c010*/  FSEL R11, R232, -INF , !P0 ;  /* 0xff800000e80b7808 */ /* 0x000fe40004000000 */
[----:B------:R-:W-:Y:S02]  /*c020*/  LOP3.LUT P0, RZ, R200, 0x1000, RZ, 0xc0, !PT ;  /* 0x00001000c8ff7812 */ /* 0x000fe4000780c0ff */
[----:B------:R-:W-:Y:S02]  /*c030*/  FMNMX.FTZ R0, R18, R0, !PT ;  /* 0x0000000012007209 */ /* 0x000fe40007810000 */
[----:B------:R-:W-:Y:S02]  /*c040*/  ISETP.GT.AND P0, PT, R2, 0x1, !P0 ;  /* 0x000000010200780c */ /* 0x000fe40004704270 */
[----:B--234-:R-:W-:Y:S02]  /*c050*/  FMNMX.FTZ R5, R20, R0, !PT ;  /* 0x0000000014057209 */ /* 0x01cfe40007810000 */
[----:B------:R-:W-:Y:S02]  /*c060*/  ISETP.LT.OR P0, PT, R3, 0x2, P0 ;  /* 0x000000020300780c */ /* 0x000fe40000701670 */
[----:B------:R-:W-:Y:S02]  /*c070*/  FMNMX.FTZ R5, R21, R5, !PT ;  /* 0x0000000515057209 */ /* 0x000fe40007810000 */
[----:B------:R-:W-:Y:S02]  /*c080*/  FSEL R14, R231, -INF , !P0 ;  /* 0xff800000e70e7808 */ /* 0x000fe40004000000 */
[----:B------:R-:W-:Y:S02]  /*c090*/  LOP3.LUT P0, RZ, R200, 0x800, RZ, 0xc0, !PT ;  /* 0x00000800c8ff7812 */ /* 0x000fe4000780c0ff */
[----:B------:R-:W-:Y:S02]  /*c0a0*/  FMNMX.FTZ R5, R44, R5, !PT ;  /* 0x000000052c057209 */ /* 0x000fe40007810000 */
[----:B------:R-:W-:Y:S02]  /*c0b0*/  ISETP.GT.AND P0, PT, R2, 0x8, !P0 ;  /* 0x000000080200780c */ /* 0x000fe40004704270 */
[----:B------:R-:W-:Y:S02]  /*c0c0*/  FMNMX.FTZ R5, R45, R5, !PT ;  /* 0x000000052d057209 */ /* 0x000fe40007810000 */
        /* <DEDUP_REMOVED lines=31> */
[----:B------:R-:W-:Y:S04]  /*c2c0*/  LOP3.LUT P0, RZ, R200, 0x40, RZ, 0xc0, !PT ;  /* 0x00000040c8ff7812 */ /* 0x000fe8000780c0ff */
[----:B------:R-:W-:Y:S04]  /*c2d0*/  ISETP.GT.AND P0, PT, R2, 0x19, !P0 ;  /* 0x000000190200780c */ /* 0x000fe80004704270 */
[----:B------:R-:W-:Y:S04]  /*c2e0*/  ISETP.LT.OR P0, PT, R3, 0x1a, P0 ;  /* 0x0000001a0300780c */ /* 0x000fe80000701670 */
[----:B------:R-:W-:Y:S02]  /*c2f0*/  FSEL R176, R219, -INF , !P0 ;  /* 0xff800000dbb07808 */ /* 0x000fe40004000000 */
[----:B------:R-:W-:Y:S04]  /*c300*/  LOP3.LUT P0, RZ, R200, 0x20, RZ, 0xc0, !PT ;  /* 0x00000020c8ff7812 */ /* 0x000fe8000780c0ff */
[----:B------:R-:W-:Y:S04]  /*c310*/  ISETP.GT.AND P0, PT, R2, 0x20, !P0 ;  /* 0x000000200200780c */ /* 0x000fe80004704270 */
[C---:B------:R-:W-:Y:S04]  /*c320*/  ISETP.LT.OR P0, PT, R3.reuse, 0x21, P0 ;  /* 0x000000210300780c */ /* 0x040fe80000701670 */
        /* <DEDUP_REMOVED lines=21> */
[----:B------:R-:W-:Y:S02]  /*c480*/  ISETP.GT.AND P0, PT, R2, 0x38, !P6 ;  /* 0x000000380200780c */ /* 0x000fe40007704270 */
[----:B------:R-:W-:Y:S02]  /*c490*/  LOP3.LUT P6, RZ, R200, 0x4000, RZ, 0xc0, !PT ;  /* 0x00004000c8ff7812 */ /* 0x000fe400078cc0ff */
[C---:B------:R-:W-:Y:S04]  /*c4a0*/  ISETP.LT.OR P0, PT, R3.reuse, 0x39, P0 ;  /* 0x000000390300780c */ /* 0x040fe80000701670 */
[----:B------:R-:W-:Y:S02]  /*c4b0*/  FSEL R206, R178, -INF , !P0 ;  /* 0xff800000b2ce7808 */ /* 0x000fe40004000000 */
[----:B------:R-:W-:Y:S02]  /*c4c0*/  ISETP.GT.AND P0, PT, R2, 0x39, !P5 ;  /* 0x000000390200780c */ /* 0x000fe40006f04270 */
[----:B------:R-:W-:Y:S02]  /*c4d0*/  FSEL R178, R60, -INF , !P1 ;  /* 0xff8000003cb27808 */ /* 0x000fe40004800000 */
[----:B------:R-:W-:Y:S04]  /*c4e0*/  ISETP.LT.OR P0, PT, R3, 0x3a, P0 ;  /* 0x0000003a0300780c */ /* 0x000fe80000701670 */
[----:B------:R-:W-:Y:S02]  /*c4f0*/  FSEL R208, R177, -INF , !P0 ;  /* 0xff800000b1d07808 */ /* 0x000fe40004000000 */
[C---:B------:R-:W-:Y:S04]  /*c500*/  ISETP.GT.AND P0, PT, R2.reuse, 0x40, !P4 ;  /* 0x000000400200780c */ /* 0x040fe80006704270 */
[----:B------:R-:W-:Y:S04]  /*c510*/  ISETP.LT.OR P0, PT, R3, 0x41, P0 ;  /* 0x000000410300780c */ /* 0x000fe80000701670 */
[----:B------:R-:W-:Y:S02]  /*c520*/  FSEL R207, R65, -INF , !P0 ;  /* 0xff80000041cf7808 */ /* 0x000fe40004000000 */
[----:B------:R-:W-:Y:S04]  /*c530*/  ISETP.GT.AND P0, PT, R2, 0x41, !P2 ;  /* 0x000000410200780c */ /* 0x000fe80005704270 */
[----:B------:R-:W-:Y:S04]  /*c540*/  ISETP.LT.OR P0, PT, R3, 0x42, P0 ;  /* 0x000000420300780c */ /* 0x000fe80000701670 */
[----:B------:R-:W-:Y:S02]  /*c550*/  FSEL R205, R64, -INF , !P0 ;  /* 0xff80000040cd7808 */ /* 0x000fe40004000000 */
[----:B------:R-:W-:Y:S02]  /*c560*/  ISETP.GT.AND P0, PT, R2, 0x49, !P6 ;  /* 0x000000490200780c */ /* 0x000fe40007704270 */
[----:B------:R-:W-:Y:S02]  /*c570*/  FMNMX.FTZ R2, R19, R84, !PT ;  /* 0x0000005413027209 */ /* 0x000fe40007810000 */
[----:B------:R-:W-:Y:S02]  /*c580*/  ISETP.LT.OR P0, PT, R3, 0x4a, P0 ;  /* 0x0000004a0300780c */ /* 0x000fe40000701670 */
        /* <DEDUP_REMOVED lines=53> */
[----:B------:R-:W-:Y:S02]  /*c8e0*/  FSEL R177, R59, -INF , !P0 ;  /* 0xff8000003bb17808 */ /* 0x000fe40004000000 */
        /* <DEDUP_REMOVED lines=8> */
[----:B------:R1:W2:Y:S02]  /*c970*/  SHFL.BFLY PT, R2, R4, 0x2, 0x1f ;  /* 0x0c401f0004027f89 */ /* 0x0002a400000e0000 */
.L_x_837:
[----:B--2---:R-:W-:Y:S01]  /*c980*/  FMNMX.FTZ R5, R4, R2, !PT ;  /* 0x0000000204057209 */ /* 0x004fe20007810000 */
[----:B------:R-:W-:-:S05]  /*c990*/  BRA.DIV ~URZ, `(.L_x_688) ;  /* 0x000124027f007947 */ /* 0x000fca000b800000 */
[----:B------:R-:W-:Y:S04]  /*c9a0*/  SHFL.BFLY PT, R2, R0, 0x2, 0x1f ;  /* 0x0c401f0000027f89 */ /* 0x000fe800000e0000 */
[----:B------:R-:W-:Y:S04]  /*c9b0*/  SHFL.BFLY PT, R3, R6, 0x2, 0x1f ;  /* 0x0c401f0006037f89 */ /* 0x000fe800000e0000 */
[----:B-1----:R-:W1:Y:S02]  /*c9c0*/  SHFL.BFLY PT, R4, R7, 0x2, 0x1f ;  /* 0x0c401f0007047f89 */ /* 0x002e6400000e0000 */
[----:B-1----:R-:W-:Y:S02]  /*c9d0*/  FMNMX.FTZ R4, R7, R4, !PT ;  /* 0x0000000407047209 */ /* 0x002fe40007810000 */
[----:B------:R-:W-:Y:S02]  /*c9e0*/  FMNMX.FTZ R0, R0, R2, !PT ;  /* 0x0000000200007209 */ /* 0x000fe40007810000 */
[----:B------:R-:W-:Y:S02]  /*c9f0*/  FMNMX.FTZ R2, R6, R3, !PT ;  /* 0x0000000306027209 */ /* 0x000fe40007810000 */
[----:B------:R-:W1:Y:S04]  /*ca00*/  SHFL.BFLY PT, R6, R5, 0x1, 0x1f ;  /* 0x0c201f0005067f89 */ /* 0x000e6800000e0000 */
[----:B------:R-:W2:Y:S04]  /*ca10*/  SHFL.BFLY PT, R8, R0, 0x1, 0x1f ;  /* 0x0c201f0000087f89 */ /* 0x000ea800000e0000 */
[----:B------:R-:W3:Y:S04]  /*ca20*/  SHFL.BFLY PT, R9, R2, 0x1, 0x1f ;  /* 0x0c201f0002097f89 */ /* 0x000ee800000e0000 */
[----:B------:R4:W4:Y:S01]  /*ca30*/  SHFL.BFLY PT, R3, R4, 0x1, 0x1f ;  /* 0x0c201f0004037f89 */ /* 0x00092200000e0000 */
[----:B-1----:R-:W-:Y:S02]  /*ca40*/  FMNMX.FTZ R72, R5, R6, !PT ;  /* 0x0000000605487209 */ /* 0x002fe40007810000 */
[----:B--2---:R-:W-:Y:S02]  /*ca50*/  FMNMX.FTZ R71, R0, R8, !PT ;  /* 0x0000000800477209 */ /* 0x004fe40007810000 */
[----:B---3--:R-:W-:Y:S02]  /*ca60*/  FMNMX.FTZ R70, R2, R9, !PT ;  /* 0x0000000902467209 */ /* 0x008fe40007810000 */
.L_x_838:
[C---:B------:R-:W-:Y:S01]  /*ca70*/  FMUL.FTZ R0, R72.reuse, c[0x0][0x2d0] ;  /* 0x0000b40048007a20 */ /* 0x040fe20000410000 */
[----:B------:R-:W-:Y:S01]  /*ca80*/  FSETP.NEU.FTZ.AND P0, PT, R72, -INF , PT ;  /* 0xff8000004800780b */ /* 0x000fe20003f1d000 */
[----:B------:R-:W2:Y:S01]  /*ca90*/  LDL.LU R237, [R1+0x4] ;  /* 0x0000040001ed7983 */ /* 0x000ea20000300800 */
[----:B------:R-:W-:Y:S01]  /*caa0*/  FSETP.NEU.FTZ.AND P1, PT, R71, -INF , PT ;  /* 0xff8000004700780b */ /* 0x000fe20003f3d000 */
[----:B------:R-:W-:Y:S01]  /*cab0*/  WARPSYNC 0xffffffff ;  /* 0xffffffff00007948 */ /* 0x000fe20003800000 */
[----:B------:R-:W-:Y:S02]  /*cac0*/  FSEL R5, R0, RZ, P0 ;  /* 0x000000ff00057208 */ /* 0x000fe40000000000 */
[----:B----4-:R-:W-:Y:S03]  /*cad0*/  FMNMX.FTZ R69, R3, R4, !PT ;  /* 0x0000000403457209 */ /* 0x010fe60007810000 */
[--C-:B------:R-:W-:Y:S02]  /*cae0*/  FFMA.FTZ R0, R19, c[0x0][0x2d0], -R5.reuse ;  /* 0x0000b40013007a23 */ /* 0x100fe40000010805 */
[--C-:B------:R-:W-:Y:S02]  /*caf0*/  FFMA.FTZ R2, R22, c[0x0][0x2d0], -R5.reuse ;  /* 0x0000b40016027a23 */ /* 0x100fe40000010805 */
[----:B------:R1:W-:Y:S01]  /*cb00*/  MUFU.EX2 R220, R0 ;  /* 0x0000000000dc7308 */ /* 0x0003e20000000800 */
[--C-:B------:R-:W-:Y:S02]  /*cb10*/  FFMA.FTZ R216, R39, c[0x0][0x2d0], -R5.reuse ;  /* 0x0000b40027d87a23 */ /* 0x100fe40000010805 */
[--C-:B------:R-:W-:Y:S02]  /*cb20*/  FFMA.FTZ R215, R38, c[0x0][0x2d0], -R5.reuse ;  /* 0x0000b40026d77a23 */ /* 0x100fe40000010805 */
[--C-:B------:R-:W-:Y:S02]  /*cb30*/  FFMA.FTZ R213, R37, c[0x0][0x2d0], -R5.reuse ;  /* 0x0000b40025d57a23 */ /* 0x100fe40000010805 */
[--C-:B------:R-:W-:Y:S02]  /*cb40*/  FFMA.FTZ R211, R36, c[0x0][0x2d0], -R5.reuse ;  /* 0x0000b40024d37a23 */ /* 0x100fe40000010805 */
[----:B------:R-:W-:Y:S01]  /*cb50*/  LDSM.16.MT88.4 R36, [R189] ;  /* 0x00000000bd24783b */ /* 0x000fe20000004200 */
[----:B------:R3:W-:Y:S01]  /*cb60*/  MUFU.EX2 R232, R2 ;  /* 0x0000000200e87308 */ /* 0x0007e20000000800 */
[----:B------:R-:W-:Y:S02]  /*cb70*/  FMUL.FTZ R4, R69, c[0x0][0x2d0] ;  /* 0x0000b40045047a20 */ /* 0x000fe40000410000 */
[--C-:B------:R-:W-:Y:S02]  /*cb80*/  FFMA.FTZ R48, R30, c[0x0][0x2d0], -R5.reuse ;  /* 0x0000b4001e307a23 */ /* 0x100fe40000010805 */
[--C-:B------:R-:W-:Y:S02]  /*cb90*/  FFMA.FTZ R156, R28, c[0x0][0x2d0], -R5.reuse ;  /* 0x0000b4001c9c7a23 */ /* 0x100fe40000010805 */
[--C-:B------:R-:W-:Y:S02]  /*cba0*/  FFMA.FTZ R155, R27, c[0x0][0x2d0], -R5.reuse ;  /* 0x0000b4001b9b7a23 */ /* 0x100fe40000010805 */
[--C-:B------:R-:W-:Y:S01]  /*cbb0*/  FFMA.FTZ R154, R34, c[0x0][0x2d0], -R5.reuse ;  /* 0x0000b400229a7a23 */ /* 0x100fe20000010805 */
[----:B------:R-:W-:Y:S01]  /*cbc0*/  MUFU.EX2 R236, R156 ;  /* 0x0000009c00ec7308 */ /* 0x000fe20000000800 */
[--C-:B------:R-:W-:Y:S02]  /*cbd0*/  FFMA.FTZ R73, R33, c[0x0][0x2d0], -R5.reuse ;  /* 0x0000b40021497a23 */ /* 0x100fe40000010805 */
[--C-:B------:R-:W-:Y:S02]  /*cbe0*/  FFMA.FTZ R66, R32, c[0x0][0x2d0], -R5.reuse ;  /* 0x0000b40020427a23 */ /* 0x100fe40000010805 */
[----:B-1----:R-:W-:Y:S02]  /*cbf0*/  FMUL.FTZ R0, R71, c[0x0][0x2d0] ;  /* 0x0000b40047007a20 */ /* 0x002fe40000410000 */
[--C-:B------:R-:W-:Y:S02]  /*cc00*/  FFMA.FTZ R209, R42, c[0x0][0x2d0], -R5.reuse ;  /* 0x0000b4002ad17a23 */ /* 0x100fe40000010805 */
[--C-:B------:R-:W-:Y:S01]  /*cc10*/  FFMA.FTZ R217, R41, c[0x0][0x2d0], -R5.reuse ;  /* 0x0000b40029d97a23 */ /* 0x100fe20000010805 */
[----:B------:R-:W-:Y:S01]  /*cc20*/  MUFU.EX2 R249, R66 ;  /* 0x0000004200f97308 */ /* 0x000fe20000000800 */
[----:B------:R-:W-:Y:S01]  /*cc30*/  FSEL R40, R0, RZ, P1 ;  /* 0x000000ff00287208 */ /* 0x000fe20000800000 */
[--C-:B------:R-:W-:Y:S02]  /*cc40*/  FFMA.FTZ R210, R35, c[0x0][0x2d0], -R5.reuse ;  /* 0x0000b40023d27a23 */ /* 0x100fe40000010805 */
[--C-:B---3--:R-:W-:Y:S02]  /*cc50*/  FFMA.FTZ R2, R23, c[0x0][0x2d0], -R5.reuse ;  /* 0x0000b40017027a23 */ /* 0x108fe40000010805 */
[--C-:B------:R-:W-:Y:S02]  /*cc60*/  FFMA.FTZ R0, R12, c[0x0][0x2d0], -R40.reuse ;  /* 0x0000b4000c007a23 */ /* 0x100fe40000010828 */
[--C-:B------:R-:W-:Y:S02]  /*cc70*/  FFMA.FTZ R6, R21, c[0x0][0x2d0], -R40.reuse ;  /* 0x0000b40015067a23 */ /* 0x100fe40000010828 */
[----:B------:R1:W-:Y:S01]  /*cc80*/  MUFU.EX2 R222, R0 ;  /* 0x0000000000de7308 */ /* 0x0003e20000000800 */
[--C-:B------:R-:W-:Y:S02]  /*cc90*/  FFMA.FTZ R218, R31, c[0x0][0x2d0], -R5.reuse ;  /* 0x0000b4001fda7a23 */ /* 0x100fe40000010805 */
[--C-:B------:R-:W-:Y:S02]  /*cca0*/  FFMA.FTZ R219, R26, c[0x0][0x2d0], -R5.reuse ;  /* 0x0000b4001adb7a23 */ /* 0x100fe40000010805 */
[--C-:B------:R-:W-:Y:S02]  /*ccb0*/  FFMA.FTZ R65, R44, c[0x0][0x2d0], -R40.reuse ;  /* 0x0000b4002c417a23 */ /* 0x100fe40000010828 */
[--C-:B------:R-:W-:Y:S02]  /*ccc0*/  FFMA.FTZ R61, R49, c[0x0][0x2d0], -R40.reuse ;  /* 0x0000b400313d7a23 */ /* 0x100fe40000010828 */
[--C-:B------:R-:W-:Y:S01]  /*ccd0*/  FFMA.FTZ R59, R50, c[0x0][0x2d0], -R40.reuse ;  /* 0x0000b400323b7a23 */ /* 0x100fe20000010828 */
[----:B------:R3:W-:Y:S01]  /*cce0*/  MUFU.EX2 R228, R2 ;  /* 0x0000000200e47308 */ /* 0x0007e20000000800 */
[--C-:B------:R-:W-:Y:S02]  /*ccf0*/  FFMA.FTZ R64, R45, c[0x0][0x2d0], -R40.reuse ;  /* 0x0000b4002d407a23 */ /* 0x100fe40000010828 */
[--C-:B------:R-:W-:Y:S02]  /*cd00*/  FFMA.FTZ R63, R46, c[0x0][0x2d0], -R40.reuse ;  /* 0x0000b4002e3f7a23 */ /* 0x100fe40000010828 */
[--C-:B------:R-:W-:Y:S05]  /*cd10*/  FFMA.FTZ R62, R47, c[0x0][0x2d0], -R40.reuse ;  /* 0x0000b4002f3e7a23 */ /* 0x100fea0000010828 */
[----:B------:R-:W-:Y:S01]  /*cd20*/  MUFU.EX2 R251, R6 ;  /* 0x0000000600fb7308 */ /* 0x000fe20000000800 */
[--C-:B-1----:R-:W-:Y:S09]  /*cd30*/  FFMA.FTZ R0, R18, c[0x0][0x2d0], -R40.reuse ;  /* 0x0000b40012007a23 */ /* 0x102ff20000010828 */
[----:B------:R1:W-:Y:S01]  /*cd40*/  MUFU.EX2 R227, R0 ;  /* 0x0000000000e37308 */ /* 0x0003e20000000800 */
[----:B---3--:R-:W-:Y:S09]  /*cd50*/  FMUL.FTZ R2, R70, c[0x0][0x2d0] ;  /* 0x0000b40046027a20 */ /* 0x008ff20000410000 */
[----:B------:R-:W-:Y:S10]  /*cd60*/  MUFU.EX2 R240, R61 ;  /* 0x0000003d00f07308 */ /* 0x000ff40000000800 */
[----:B------:R-:W-:Y:S01]  /*cd70*/  MUFU.EX2 R245, R59 ;  /* 0x0000003b00f57308 */ /* 0x000fe20000000800 */
[--C-:B-1----:R-:W-:Y:S09]  /*cd80*/  FFMA.FTZ R0, R25, c[0x0][0x2d0], -R5.reuse ;  /* 0x0000b40019007a23 */ /* 0x102ff20000010805 */
[----:B------:R1:W-:Y:S10]  /*cd90*/  MUFU.EX2 R252, R0 ;  /* 0x0000000000fc7308 */ /* 0x0003f40000000800 */
[----:B------:R-:W-:Y:S10]  /*cda0*/  MUFU.EX2 R230, R64 ;  /* 0x0000004000e67308 */ /* 0x000ff40000000800 */
[----:B------:R-:W-:Y:S01]  /*cdb0*/  MUFU.EX2 R235, R63 ;  /* 0x0000003f00eb7308 */ /* 0x000fe20000000800 */
[----:B-1----:R-:W-:Y:S02]  /*cdc0*/  FFMA.FTZ R0, R20, c[0x0][0x2d0], -R40 ;  /* 0x0000b40014007a23 */ /* 0x002fe40000010828 */
[----:B------:R-:W1:Y:S07]  /*cdd0*/  LDSM.16.MT88.4 R20, [R185] ;  /* 0x00000000b914783b */ /* 0x000e6e0000004200 */
[----:B------:R3:W-:Y:S10]  /*cde0*/  MUFU.EX2 R234, R0 ;  /* 0x0000000000ea7308 */ /* 0x0007f40000000800 */
[----:B------:R-:W-:Y:S10]  /*cdf0*/  MUFU.EX2 R244, R62 ;  /* 0x0000003e00f47308 */ /* 0x000ff40000000800 */
[----:B------:R-:W-:Y:S01]  /*ce00*/  MUFU.EX2 R241, R155 ;  /* 0x0000009b00f17308 */ /* 0x000fe20000000800 */
[----:B---3--:R-:W-:Y:S02]  /*ce10*/  FSEL R0, R72, RZ, P0 ;  /* 0x000000ff48007208 */ /* 0x008fe40000000000 */
[----:B------:R-:W-:Y:S03]  /*ce20*/  FSETP.NEU.FTZ.AND P0, PT, R70, -INF , PT ;  /* 0xff8000004600780b */ /* 0x000fe60003f1d000 */
[----:B------:R-:W-:Y:S04]  /*ce30*/  FADD.FTZ R0, -R0, R84 ;  /* 0x0000005400007221 */ /* 0x000fe80000010100 */
[----:B------:R-:W-:Y:S01]  /*ce40*/  MUFU.EX2 R247, R73 ;  /* 0x0000004900f77308 */ /* 0x000fe20000000800 */
[----:B------:R-:W-:Y:S01]  /*ce50*/  FSEL R56, R2, RZ, P0 ;  /* 0x000000ff02387208 */ /* 0x000fe20000000000 */
[----:B------:R-:W-:Y:S02]  /*ce60*/  FFMA.FTZ R84, R29, c[0x0][0x2d0], -R5 ;  /* 0x0000b4001d547a23 */ /* 0x000fe40000010805 */
[----:B------:R-:W-:Y:S02]  /*ce70*/  FMUL.FTZ R0, R0, c[0x0][0x2d0] ;  /* 0x0000b40000007a20 */ /* 0x000fe40000410000 */
[--C-:B------:R-:W-:Y:S02]  /*ce80*/  FFMA.FTZ R2, R10, c[0x0][0x2d0], -R56.reuse ;  /* 0x0000b4000a027a23 */ /* 0x100fe40000010838 */
[--C-:B------:R-:W-:Y:S02]  /*ce90*/  FFMA.FTZ R57, R158, c[0x0][0x2d0], -R56.reuse ;  /* 0x0000b4009e397a23 */ /* 0x100fe40000010838 */
[----:B------:R3:W-:Y:S10]  /*cea0*/  MUFU.EX2 R221, R2 ;  /* 0x0000000200dd7308 */ /* 0x0007f40000000800 */
[----:B------:R-:W4:Y:S10]  /*ceb0*/  MUFU.EX2 R60, R0 ;  /* 0x00000000003c7308 */ /* 0x000f340000000800 */
[----:B------:R-:W-:Y:S01]  /*cec0*/  MUFU.EX2 R231, R84 ;  /* 0x0000005400e77308 */ /* 0x000fe20000000800 */
[--C-:B---3--:R-:W-:Y:S09]  /*ced0*/  FFMA.FTZ R2, R13, c[0x0][0x2d0], -R56.reuse ;  /* 0x0000b4000d027a23 */ /* 0x108ff20000010838 */
[----:B------:R3:W5:Y:S10]  /*cee0*/  MUFU.EX2 R225, R2 ;  /* 0x0000000200e17308 */ /* 0x0007740000000800 */
[----:B------:R-:W-:Y:S10]  /*cef0*/  MUFU.EX2 R226, R57 ;  /* 0x0000003900e27308 */ /* 0x000ff40000000800 */
[----:B------:R-:W-:Y:S01]  /*cf00*/  MUFU.EX2 R242, R154 ;  /* 0x0000009a00f27308 */ /* 0x000fe20000000800 */
[--C-:B---3--:R-:W-:Y:S09]  /*cf10*/  FFMA.FTZ R2, R15, c[0x0][0x2d0], -R56.reuse ;  /* 0x0000b4000f027a23 */ /* 0x108ff20000010838 */
[----:B------:R3:W-:Y:S02]  /*cf20*/  MUFU.EX2 R229, R2 ;  /* 0x0000000200e57308 */ /* 0x0007e40000000800 */
[----:B---3--:R-:W-:Y:S08]  /*cf30*/  FFMA.FTZ R2, R17, c[0x0][0x2d0], -R56 ;  /* 0x0000b40011027a23 */ /* 0x008ff00000010838 */
[----:B------:R3:W1:Y:S02]  /*cf40*/  MUFU.EX2 R250, R2 ;  /* 0x0000000200fa7308 */ /* 0x0006640000000800 */
[----:B---3--:R-:W-:Y:S05]  /*cf50*/  FSEL R2, R71, RZ, P1 ;  /* 0x000000ff47027208 */ /* 0x008fea0000800000 */
[----:B------:R-:W-:Y:S01]  /*cf60*/  FADD.FTZ R0, -R2, R85 ;  /* 0x0000005502007221 */ /* 0x000fe20000010100 */
[----:B------:R-:W-:Y:S01]  /*cf70*/  FSEL R2, R70, RZ, P0 ;  /* 0x000000ff46027208 */ /* 0x000fe20000000000 */
[----:B----4-:R-:W-:Y:S01]  /*cf80*/  FMUL.FTZ R5, R60, R89 ;  /* 0x000000593c057220 */ /* 0x010fe20000410000 */
[----:B------:R-:W-:Y:S01]  /*cf90*/  FSETP.NEU.FTZ.AND P0, PT, R69, -INF , PT ;  /* 0xff8000004500780b */ /* 0x000fe20003f1d000 */
[----:B------:R-:W-:Y:S01]  /*cfa0*/  FMUL.FTZ R0, R0, c[0x0][0x2d0] ;  /* 0x0000b40000007a20 */ /* 0x000fe20000410000 */
[----:B------:R-:W-:Y:S01]  /*cfb0*/  F2FP.BF16.PACK_AB R76, R232, R220 ;  /* 0x000000dce84c723e */ /* 0x000fe200000010ff */
[----:B------:R-:W-:Y:S01]  /*cfc0*/  FMUL.FTZ R17, R60, R101 ;  /* 0x000000653c117220 */ /* 0x000fe20000410000 */
[----:B------:R-:W-:Y:S01]  /*cfd0*/  FSEL R68, R4, RZ, P0 ;  /* 0x000000ff04447208 */ /* 0x000fe20000000000 */
[----:B------:R3:W4:Y:S01]  /*cfe0*/  MUFU.EX2 R3, R0 ;  /* 0x0000000000037308 */ /* 0x0007220000000800 */
[----:B------:R-:W-:Y:S01]  /*cff0*/  F2FP.BF16.PACK_AB R77, R227, R222 ;  /* 0x000000dee34d723e */ /* 0x000fe200000010ff */
[----:B------:R-:W-:Y:S01]  /*d000*/  FMUL.FTZ R32, R60, R116 ;  /* 0x000000743c207220 */ /* 0x000fe20000410000 */
[----:B------:R-:W-:Y:S01]  /*d010*/  F2FP.BF16.PACK_AB R78, R252, R228 ;  /* 0x000000e4fc4e723e */ /* 0x000fe200000010ff */
[----:B------:R-:W-:Y:S01]  /*d020*/  FFMA.FTZ R4, R11, c[0x0][0x2d0], -R68 ;  /* 0x0000b4000b047a23 */ /* 0x000fe20000010844 */
[----:B------:R-:W-:Y:S01]  /*d030*/  F2FP.BF16.PACK_AB R79, R251, R234 ;  /* 0x000000eafb4f723e */ /* 0x000fe200000010ff */
[----:B------:R-:W-:Y:S01]  /*d040*/  FMUL.FTZ R33, R60, R117 ;  /* 0x000000753c217220 */ /* 0x000fe20000410000 */
[----:B-----5:R-:W-:Y:S01]  /*d050*/  F2FP.BF16.PACK_AB R80, R225, R221 ;  /* 0x000000dde150723e */ /* 0x020fe200000010ff */
[----:B------:R-:W-:Y:S01]  /*d060*/  FFMA.FTZ R117, R75, c[0x0][0x2d0], -R40 ;  /* 0x0000b4004b757a23 */ /* 0x000fe20000010828 */
[----:B-1----:R-:W-:Y:S01]  /*d070*/  F2FP.BF16.PACK_AB R82, R250, R229 ;  /* 0x000000e5fa52723e */ /* 0x002fe200000010ff */
[----:B------:R1:W-:Y:S01]  /*d080*/  MUFU.EX2 R223, R4 ;  /* 0x0000000400df7308 */ /* 0x0003e20000000800 */
[----:B------:R-:W-:Y:S02]  /*d090*/  FFMA.FTZ R101, R168, c[0x0][0x2d0], -R56 ;  /* 0x0000b400a8657a23 */ /* 0x000fe40000010838 */
[----:B------:R-:W-:Y:S02]  /*d0a0*/  FMUL.FTZ R49, R60, R133 ;  /* 0x000000853c317220 */ /* 0x000fe40000410000 */
[--C-:B------:R-:W-:Y:S02]  /*d0b0*/  FFMA.FTZ R116, R208, c[0x0][0x2d0], -R68.reuse ;  /* 0x0000b400d0747a23 */ /* 0x100fe40000010844 */
[----:B------:R-:W-:Y:S02]  /*d0c0*/  FMUL.FTZ R64, R60, R144 ;  /* 0x000000903c407220 */ /* 0x000fe40000410000 */
[--C-:B------:R-:W-:Y:S01]  /*d0d0*/  FFMA.FTZ R73, R179, c[0x0][0x2d0], -R68.reuse ;  /* 0x0000b400b3497a23 */ /* 0x100fe20000010844 */
[----:B------:R-:W-:Y:S01]  /*d0e0*/  MUFU.EX2 R156, R116 ;  /* 0x00000074009c7308 */ /* 0x000fe20000000800 */
[--C-:B------:R-:W-:Y:S02]  /*d0f0*/  FFMA.FTZ R61, R175, c[0x0][0x2d0], -R68.reuse ;  /* 0x0000b400af3d7a23 */ /* 0x100fe40000010844 */
[----:B------:R-:W-:Y:S02]  /*d100*/  FFMA.FTZ R66, R176, c[0x0][0x2d0], -R68 ;  /* 0x0000b400b0427a23 */ /* 0x000fe40000010844 */
[----:B---3--:R-:W-:Y:S02]  /*d110*/  FADD.FTZ R0, -R2, R86 ;  /* 0x0000005602007221 */ /* 0x008fe40000010100 */
[C---:B----4-:R-:W-:Y:S02]  /*d120*/  FMUL.FTZ R6, R3.reuse, R90 ;  /* 0x0000005a03067220 */ /* 0x050fe40000410000 */
[----:B------:R-:W-:Y:S01]  /*d130*/  FMUL.FTZ R0, R0, c[0x0][0x2d0] ;  /* 0x0000b40000007a20 */ /* 0x000fe20000410000 */
[----:B------:R-:W-:Y:S01]  /*d140*/  MUFU.EX2 R176, R213 ;  /* 0x000000d500b07308 */ /* 0x000fe20000000800 */
[C---:B------:R-:W-:Y:S02]  /*d150*/  FMUL.FTZ R7, R3.reuse, R91 ;  /* 0x0000005b03077220 */ /* 0x040fe40000410000 */
[C---:B------:R-:W-:Y:S02]  /*d160*/  FMUL.FTZ R18, R3.reuse, R102 ;  /* 0x0000006603127220 */ /* 0x040fe40000410000 */
[----:B-1----:R-:W-:Y:S02]  /*d170*/  FFMA.FTZ R4, R24, c[0x0][0x2d0], -R68 ;  /* 0x0000b40018047a23 */ /* 0x002fe40000010844 */
[C---:B------:R-:W-:Y:S02]  /*d180*/  FMUL.FTZ R19, R3.reuse, R103 ;  /* 0x0000006703137220 */ /* 0x040fe40000410000 */
[C---:B------:R-:W-:Y:S01]  /*d190*/  FMUL.FTZ R34, R3.reuse, R118 ;  /* 0x0000007603227220 */ /* 0x040fe20000410000 */
[----:B------:R1:W3:Y:S01]  /*d1a0*/  MUFU.EX2 R2, R0 ;  /* 0x0000000000027308 */ /* 0x0002e20000000800 */
[C---:B------:R-:W-:Y:S02]  /*d1b0*/  FMUL.FTZ R35, R3.reuse, R119 ;  /* 0x0000007703237220 */ /* 0x040fe40000410000 */
[----:B------:R-:W-:Y:S02]  /*d1c0*/  FFMA.FTZ R118, R74, c[0x0][0x2d0], -R40 ;  /* 0x0000b4004a767a23 */ /* 0x000fe40000010828 */
[--C-:B------:R-:W-:Y:S02]  /*d1d0*/  FFMA.FTZ R103, R162, c[0x0][0x2d0], -R56.reuse ;  /* 0x0000b400a2677a23 */ /* 0x100fe40000010838 */
[----:B------:R-:W-:Y:S02]  /*d1e0*/  FFMA.FTZ R102, R166, c[0x0][0x2d0], -R56 ;  /* 0x0000b400a6667a23 */ /* 0x000fe40000010838 */
[----:B------:R-:W-:Y:S01]  /*d1f0*/  FMUL.FTZ R50, R3, R134 ;  /* 0x0000008603327220 */ /* 0x000fe20000410000 */
[----:B------:R4:W-:Y:S01]  /*d200*/  MUFU.EX2 R243, R4 ;  /* 0x0000000400f37308 */ /* 0x0009e20000000800 */
[--C-:B------:R-:W-:Y:S02]  /*d210*/  FFMA.FTZ R119, R207, c[0x0][0x2d0], -R68.reuse ;  /* 0x0000b400cf777a23 */ /* 0x100fe40000010844 */
[--C-:B------:R-:W-:Y:S02]  /*d220*/  FFMA.FTZ R74, R180, c[0x0][0x2d0], -R68.reuse ;  /* 0x0000b400b44a7a23 */ /* 0x100fe40000010844 */
[--C-:B------:R-:W-:Y:S05]  /*d230*/  FFMA.FTZ R75, R181, c[0x0][0x2d0], -R68.reuse ;  /* 0x0000b400b54b7a23 */ /* 0x100fea0000010844 */
[----:B------:R-:W-:Y:S01]  /*d240*/  MUFU.EX2 R162, R118 ;  /* 0x0000007600a27308 */ /* 0x000fe20000000800 */
[--C-:B-1----:R-:W-:Y:S02]  /*d250*/  FFMA.FTZ R0, R14, c[0x0][0x2d0], -R68.reuse ;  /* 0x0000b4000e007a23 */ /* 0x102fe40000010844 */
[C---:B---3--:R-:W-:Y:S02]  /*d260*/  FMUL.FTZ R44, R2.reuse, R128 ;  /* 0x00000080022c7220 */ /* 0x048fe40000410000 */
[C---:B------:R-:W-:Y:S05]  /*d270*/  FMUL.FTZ R8, R2.reuse, R92 ;  /* 0x0000005c02087220 */ /* 0x040fea0000410000 */
[----:B------:R1:W3:Y:S01]  /*d280*/  MUFU.EX2 R224, R0 ;  /* 0x0000000000e07308 */ /* 0x0002e20000000800 */
[C---:B------:R-:W-:Y:S02]  /*d290*/  FMUL.FTZ R9, R2.reuse, R93 ;  /* 0x0000005d02097220 */ /* 0x040fe40000410000 */
[----:B------:R-:W-:Y:S02]  /*d2a0*/  FMUL.FTZ R12, R2, R96 ;  /* 0x00000060020c7220 */ /* 0x000fe40000410000 */
[----:B----4-:R-:W-:Y:S02]  /*d2b0*/  FMUL.FTZ R4, R60, R88 ;  /* 0x000000583c047220 */ /* 0x010fe40000410000 */
[----:B------:R-:W-:Y:S01]  /*d2c0*/  LDSM.16.MT88.4 R88, [R185+0x800] ;  /* 0x00080000b958783b */ /* 0x000fe20000004200 */
[----:B------:R-:W-:Y:S02]  /*d2d0*/  FFMA.FTZ R96, R182, c[0x0][0x2d0], -R68 ;  /* 0x0000b400b6607a23 */ /* 0x000fe40000010844 */
[C---:B------:R-:W-:Y:S01]  /*d2e0*/  FMUL.FTZ R13, R2.reuse, R97 ;  /* 0x00000061020d7220 */ /* 0x040fe20000410000 */
[----:B------:R-:W-:Y:S01]  /*d2f0*/  MUFU.EX2 R181, R209 ;  /* 0x000000d100b57308 */ /* 0x000fe20000000800 */
[-C--:B------:R-:W-:Y:S05]  /*d300*/  HMMA.16816.F32.BF16 R4, R76, R20.reuse, R4 ;  /* 0x000000144c04723c */ /* 0x080fea0000041804 */
[----:B------:R-:W-:Y:S02]  /*d310*/  FMUL.FTZ R24, R2, R108 ;  /* 0x0000006c02187220 */ /* 0x000fe40000410000 */
[----:B------:R-:W-:Y:S02]  /*d320*/  FFMA.FTZ R108, R54, c[0x0][0x2d0], -R40 ;  /* 0x0000b400366c7a23 */ /* 0x000fe40000010828 */
[----:B------:R-:W-:Y:S01]  /*d330*/  FMUL.FTZ R29, R2, R113 ;  /* 0x00000071021d7220 */ /* 0x000fe20000410000 */
[----:B------:R-:W-:Y:S02]  /*d340*/  MUFU.EX2 R166, R217 ;  /* 0x000000d900a67308 */ /* 0x000fe40000000800 */
[----:B-1----:R-:W-:Y:S01]  /*d350*/  FFMA.FTZ R0, R16, c[0x0][0x2d0], -R68 ;  /* 0x0000b40010007a23 */ /* 0x002fe20000010844 */
[----:B---3--:R-:W-:Y:S01]  /*d360*/  F2FP.BF16.PACK_AB R81, R224, R223 ;  /* 0x000000dfe051723e */ /* 0x008fe200000010ff */
[----:B------:R-:W-:Y:S02]  /*d370*/  FMUL.FTZ R16, R60, R100 ;  /* 0x000000643c107220 */ /* 0x000fe40000410000 */
[----:B------:R-:W3:Y:S01]  /*d380*/  LDL.LU R100, [R1+0x8] ;  /* 0x0000080001647983 */ /* 0x000ee20000300800 */
[--C-:B------:R-:W-:Y:S02]  /*d390*/  FFMA.FTZ R113, R55, c[0x0][0x2d0], -R40.reuse ;  /* 0x0000b40037717a23 */ /* 0x100fe40000010828 */
[C---:B------:R-:W-:Y:S01]  /*d3a0*/  FMUL.FTZ R25, R2.reuse, R109 ;  /* 0x0000006d02197220 */ /* 0x040fe20000410000 */
[----:B------:R1:W4:Y:S01]  /*d3b0*/  MUFU.EX2 R238, R0 ;  /* 0x0000000000ee7308 */ /* 0x0003220000000800 */
[----:B------:R-:W5:Y:S01]  /*d3c0*/  LDL.LU R128, [R1+0xc] ;  /* 0x00000c0001807983 */ /* 0x000f620000300800 */
[C---:B------:R-:W-:Y:S02]  /*d3d0*/  FMUL.FTZ R28, R2.reuse, R112 ;  /* 0x00000070021c7220 */ /* 0x040fe40000410000 */
[----:B------:R-:W-:Y:S02]  /*d3e0*/  FMUL.FTZ R41, R2, R125 ;  /* 0x0000007d02297220 */ /* 0x000fe40000410000 */
[--C-:B------:R-:W-:Y:S02]  /*d3f0*/  FFMA.FTZ R109, R152, c[0x0][0x2d0], -R40.reuse ;  /* 0x0000b400986d7a23 */ /* 0x100fe40000010828 */
[----:B------:R-:W-:Y:S02]  /*d400*/  FFMA.FTZ R152, R67, c[0x0][0x2d0], -R40 ;  /* 0x0000b40043987a23 */ /* 0x000fe40000010828 */
[----:B------:R-:W-:Y:S01]  /*d410*/  FMUL.FTZ R45, R2, R129 ;  /* 0x00000081022d7220 */ /* 0x000fe20000410000 */
[----:B------:R-:W-:Y:S01]  /*d420*/  MUFU.EX2 R179, R108 ;  /* 0x0000006c00b37308 */ /* 0x000fe20000000800 */
[--C-:B------:R-:W-:Y:S02]  /*d430*/  FFMA.FTZ R97, R174, c[0x0][0x2d0], -R56.reuse ;  /* 0x0000b400ae617a23 */ /* 0x100fe40000010838 */
[----:B------:R-:W-:Y:S02]  /*d440*/  FMUL.FTZ R57, R2, R141 ;  /* 0x0000008d02397220 */ /* 0x000fe40000410000 */
[----:B------:R-:W-:Y:S02]  /*d450*/  FMUL.FTZ R67, R3, R147 ;  /* 0x0000009303437220 */ /* 0x000fe40000410000 */
[----:B------:R-:W-:Y:S02]  /*d460*/  FFMA.FTZ R125, R169, c[0x0][0x2d0], -R56 ;  /* 0x0000b400a97d7a23 */ /* 0x000fe40000010838 */
[----:B------:R-:W-:Y:S01]  /*d470*/  FFMA.FTZ R112, R204, c[0x0][0x2d0], -R68 ;  /* 0x0000b400cc707a23 */ /* 0x000fe20000010844 */
[----:B------:R2:W-:Y:S01]  /*d480*/  MUFU.EX2 R129, R48 ;  /* 0x0000003000817308 */ /* 0x0005e20000000800 */
[----:B-1----:R-:W-:Y:S02]  /*d490*/  FSEL R0, R69, RZ, P0 ;  /* 0x000000ff45007208 */ /* 0x002fe40000000000 */
[----:B----4-:R-:W-:Y:S03]  /*d4a0*/  F2FP.BF16.PACK_AB R83, R243, R238 ;  /* 0x000000eef353723e */ /* 0x010fe600000010ff */
[----:B------:R-:W-:Y:S02]  /*d4b0*/  FADD.FTZ R0, -R0, R87 ;  /* 0x0000005700007221 */ /* 0x000fe40000010100 */
[----:B------:R-:W-:Y:S02]  /*d4c0*/  LDSM.16.MT88.4 R84, [R188] ;  /* 0x00000000bc54783b */ /* 0x000fe40000004200 */
[----:B------:R-:W-:Y:S01]  /*d4d0*/  MUFU.EX2 R169, R216 ;  /* 0x000000d800a97308 */ /* 0x000fe20000000800 */
[----:B------:R-:W-:Y:S09]  /*d4e0*/  FMUL.FTZ R0, R0, c[0x0][0x2d0] ;  /* 0x0000b40000007a20 */ /* 0x000ff20000410000 */
[----:B------:R-:W1:Y:S01]  /*d4f0*/  MUFU.EX2 R0, R0 ;  /* 0x0000000000007308 */ /* 0x000e620000000800 */
[----:B--2---:R-:W-:Y:S02]  /*d500*/  FMUL.FTZ R48, R60, R132 ;  /* 0x000000843c307220 */ /* 0x004fe40000410000 */
[----:B------:R-:W2:Y:S04]  /*d510*/  LDL.LU R132, [R1+0x10] ;  /* 0x0000100001847983 */ /* 0x000ea80000300800 */
[----:B------:R-:W4:Y:S03]  /*d520*/  LDL R182, [R1+0x1c] ;  /* 0x00001c0001b67983 */ /* 0x000f260000100800 */
[----:B------:R-:W-:Y:S10]  /*d530*/  MUFU.EX2 R168, R113 ;  /* 0x0000007100a87308 */ /* 0x000ff40000000800 */
[----:B------:R-:W-:Y:S01]  /*d540*/  MUFU.EX2 R175, R109 ;  /* 0x0000006d00af7308 */ /* 0x000fe20000000800 */
[C---:B-1----:R-:W-:Y:S02]  /*d550*/  FMUL.FTZ R10, R0.reuse, R94 ;  /* 0x0000005e000a7220 */ /* 0x042fe40000410000 */
[C---:B------:R-:W-:Y:S02]  /*d560*/  FMUL.FTZ R11, R0.reuse, R95 ;  /* 0x0000005f000b7220 */ /* 0x040fe40000410000 */
[----:B------:R-:W-:Y:S01]  /*d570*/  LDSM.16.MT88.4 R92, [R189+0x800] ;  /* 0x00080000bd5c783b */ /* 0x000fe20000004200 */
[----:B------:R-:W-:Y:S02]  /*d580*/  FMUL.FTZ R14, R0, R98 ;  /* 0x00000062000e7220 */ /* 0x000fe40000410000 */
[--C-:B------:R-:W-:Y:S02]  /*d590*/  FFMA.FTZ R98, R172, c[0x0][0x2d0], -R56.reuse ;  /* 0x0000b400ac627a23 */ /* 0x100fe40000010838 */
[C---:B------:R-:W-:Y:S01]  /*d5a0*/  HMMA.16816.F32.BF16 R8, R80.reuse, R20, R8 ;  /* 0x000000145008723c */ /* 0x040fe20000041808 */
[----:B------:R-:W-:Y:S03]  /*d5b0*/  MUFU.EX2 R172, R97 ;  /* 0x0000006100ac7308 */ /* 0x000fe60000000800 */
[C---:B------:R-:W-:Y:S02]  /*d5c0*/  FMUL.FTZ R15, R0.reuse, R99 ;  /* 0x00000063000f7220 */ /* 0x040fe40000410000 */
[----:B------:R-:W-:Y:S02]  /*d5d0*/  FFMA.FTZ R99, R161, c[0x0][0x2d0], -R56 ;  /* 0x0000b400a1637a23 */ /* 0x000fe40000010838 */
[C---:B------:R-:W-:Y:S03]  /*d5e0*/  FMUL.FTZ R46, R0.reuse, R130 ;  /* 0x00000082002e7220 */ /* 0x040fe60000410000 */
[-C--:B------:R-:W-:Y:S01]  /*d5f0*/  HMMA.16816.F32.BF16 R12, R80, R22.reuse, R12 ;  /* 0x00000016500c723c */ /* 0x080fe2000004180c */
[----:B------:R-:W-:Y:S02]  /*d600*/  MUFU.EX2 R130, R99 ;  /* 0x0000006300827308 */ /* 0x000fe40000000800 */
[C---:B------:R-:W-:Y:S02]  /*d610*/  FMUL.FTZ R59, R0.reuse, R143 ;  /* 0x0000008f003b7220 */ /* 0x040fe40000410000 */
[C---:B------:R-:W-:Y:S02]  /*d620*/  FMUL.FTZ R62, R0.reuse, R150 ;  /* 0x00000096003e7220 */ /* 0x040fe40000410000 */
[----:B------:R-:W-:Y:S01]  /*d630*/  FMUL.FTZ R63, R0, R151 ;  /* 0x00000097003f7220 */ /* 0x000fe20000410000 */
[C---:B------:R-:W-:Y:S03]  /*d640*/  HMMA.16816.F32.BF16 R16, R76.reuse, R22, R16 ;  /* 0x000000164c10723c */ /* 0x040fe60000041810 */
[----:B------:R-:W-:Y:S01]  /*d650*/  MUFU.EX2 R143, R102 ;  /* 0x00000066008f7308 */ /* 0x000fe20000000800 */
[C---:B------:R-:W-:Y:S02]  /*d660*/  FMUL.FTZ R20, R60.reuse, R104 ;  /* 0x000000683c147220 */ /* 0x040fe40000410000 */
[----:B------:R-:W-:Y:S02]  /*d670*/  FMUL.FTZ R21, R60, R105 ;  /* 0x000000693c157220 */ /* 0x000fe40000410000 */
[C---:B------:R-:W-:Y:S04]  /*d680*/  FMUL.FTZ R22, R3.reuse, R106 ;  /* 0x0000006a03167220 */ /* 0x040fe80000410000 */
[----:B------:R-:W-:Y:S01]  /*d690*/  FMUL.FTZ R23, R3, R107 ;  /* 0x0000006b03177220 */ /* 0x000fe20000410000 */
[----:B------:R-:W-:Y:S01]  /*d6a0*/  MUFU.EX2 R161, R218 ;  /* 0x000000da00a17308 */ /* 0x000fe20000000800 */
[C---:B------:R-:W-:Y:S02]  /*d6b0*/  FMUL.FTZ R26, R0.reuse, R110 ;  /* 0x0000006e001a7220 */ /* 0x040fe40000410000 */
[--C-:B------:R-:W-:Y:S02]  /*d6c0*/  FFMA.FTZ R110, R153, c[0x0][0x2d0], -R40.reuse ;  /* 0x0000b400996e7a23 */ /* 0x100fe40000010828 */
[--C-:B------:R-:W-:Y:S01]  /*d6d0*/  FFMA.FTZ R153, R53, c[0x0][0x2d0], -R40.reuse ;  /* 0x0000b40035997a23 */ /* 0x100fe20000010828 */
[-C--:B------:R-:W-:Y:S01]  /*d6e0*/  HMMA.16816.F32.BF16 R20, R76, R36.reuse, R20 ;  /* 0x000000244c14723c */ /* 0x080fe20000041814 */
[----:B------:R-:W1:Y:S02]  /*d6f0*/  LDSM.16.MT88.4 R52, [R186] ;  /* 0x00000000ba34783b */ /* 0x000e640000004200 */
[C---:B------:R-:W-:Y:S01]  /*d700*/  FMUL.FTZ R27, R0.reuse, R111 ;  /* 0x0000006f001b7220 */ /* 0x040fe20000410000 */
[----:B------:R-:W-:Y:S01]  /*d710*/  MUFU.EX2 R158, R153 ;  /* 0x00000099009e7308 */ /* 0x000fe20000000800 */
[----:B------:R-:W-:Y:S02]  /*d720*/  FFMA.FTZ R106, R51, c[0x0][0x2d0], -R40 ;  /* 0x0000b400336a7a23 */ /* 0x000fe40000010828 */
[----:B------:R-:W-:Y:S02]  /*d730*/  FMUL.FTZ R51, R3, R135 ;  /* 0x0000008703337220 */ /* 0x000fe40000410000 */
[----:B------:R-:W-:Y:S01]  /*d740*/  FFMA.FTZ R105, R163, c[0x0][0x2d0], -R56 ;  /* 0x0000b400a3697a23 */ /* 0x000fe20000010838 */
[C---:B------:R-:W-:Y:S04]  /*d750*/  HMMA.16816.F32.BF16 R24, R80.reuse, R36, R24 ;  /* 0x000000245018723c */ /* 0x040fe80000041818 */
[C---:B------:R-:W-:Y:S01]  /*d760*/  FMUL.FTZ R30, R0.reuse, R114 ;  /* 0x00000072001e7220 */ /* 0x040fe20000410000 */
[----:B------:R-:W1:Y:S01]  /*d770*/  MUFU.EX2 R163, R117 ;  /* 0x0000007500a37308 */ /* 0x000e620000000800 */
[----:B------:R-:W-:Y:S02]  /*d780*/  FMUL.FTZ R31, R0, R115 ;  /* 0x00000073001f7220 */ /* 0x000fe40000410000 */
[C---:B------:R-:W-:Y:S04]  /*d790*/  FMUL.FTZ R36, R60.reuse, R120 ;  /* 0x000000783c247220 */ /* 0x040fe80000410000 */
[----:B------:R-:W-:Y:S01]  /*d7a0*/  FMUL.FTZ R37, R60, R121 ;  /* 0x000000793c257220 */ /* 0x000fe20000410000 */
[-C--:B------:R-:W-:Y:S02]  /*d7b0*/  HMMA.16816.F32.BF16 R28, R80, R38.reuse, R28 ;  /* 0x00000026501c723c */ /* 0x080fe4000004181c */
[----:B------:R-:W-:Y:S01]  /*d7c0*/  MUFU.EX2 R180, R106 ;  /* 0x0000006a00b47308 */ /* 0x000fe20000000800 */
[----:B------:R-:W-:Y:S02]  /*d7d0*/  FFMA.FTZ R115, R58, c[0x0][0x2d0], -R40 ;  /* 0x0000b4003a737a23 */ /* 0x000fe40000010828 */
[----:B------:R-:W-:Y:S02]  /*d7e0*/  FMUL.FTZ R40, R2, R124 ;  /* 0x0000007c02287220 */ /* 0x000fe40000410000 */
[--C-:B------:R-:W-:Y:S01]  /*d7f0*/  FFMA.FTZ R124, R170, c[0x0][0x2d0], -R56.reuse ;  /* 0x0000b400aa7c7a23 */ /* 0x100fe20000010838 */
[C---:B------:R-:W-:Y:S04]  /*d800*/  HMMA.16816.F32.BF16 R32, R76.reuse, R38, R32 ;  /* 0x000000264c20723c */ /* 0x040fe80000041820 */
[C---:B------:R-:W-:Y:S01]  /*d810*/  FMUL.FTZ R42, R0.reuse, R126 ;  /* 0x0000007e002a7220 */ /* 0x040fe20000410000 */
[----:B------:R-:W-:Y:S01]  /*d820*/  MUFU.EX2 R170, R98 ;  /* 0x0000006200aa7308 */ /* 0x000fe20000000800 */
[C---:B------:R-:W-:Y:S02]  /*d830*/  FMUL.FTZ R43, R0.reuse, R127 ;  /* 0x0000007f002b7220 */ /* 0x040fe40000410000 */
[C---:B------:R-:W-:Y:S04]  /*d840*/  FMUL.FTZ R38, R3.reuse, R122 ;  /* 0x0000007a03267220 */ /* 0x040fe80000410000 */
[----:B------:R-:W-:Y:S02]  /*d850*/  FMUL.FTZ R39, R3, R123 ;  /* 0x0000007b03277220 */ /* 0x000fe40000410000 */
[----:B------:R-:W-:Y:S01]  /*d860*/  FMUL.FTZ R47, R0, R131 ;  /* 0x00000083002f7220 */ /* 0x000fe20000410000 */
[----:B------:R-:W-:Y:S01]  /*d870*/  MUFU.EX2 R127, R65 ;  /* 0x00000041007f7308 */ /* 0x000fe20000000800 */
[--C-:B------:R-:W-:Y:S02]  /*d880*/  FFMA.FTZ R58, R157, c[0x0][0x2d0], -R56.reuse ;  /* 0x0000b4009d3a7a23 */ /* 0x100fe40000010838 */
[--C-:B------:R-:W-:Y:S01]  /*d890*/  FFMA.FTZ R104, R164, c[0x0][0x2d0], -R56.reuse ;  /* 0x0000b400a4687a23 */ /* 0x100fe20000010838 */
[-C--:B-1----:R-:W-:Y:S03]  /*d8a0*/  HMMA.16816.F32.BF16 R36, R76, R52.reuse, R36 ;  /* 0x000000344c24723c */ /* 0x082fe60000041824 */
[--C-:B------:R-:W-:Y:S02]  /*d8b0*/  FFMA.FTZ R122, R173, c[0x0][0x2d0], -R56.reuse ;  /* 0x0000b400ad7a7a23 */ /* 0x100fe40000010838 */
[----:B------:R-:W-:Y:S01]  /*d8c0*/  FFMA.FTZ R123, R171, c[0x0][0x2d0], -R56 ;  /* 0x0000b400ab7b7a23 */ /* 0x000fe20000010838 */
[----:B------:R1:W1:Y:S01]  /*d8d0*/  MUFU.EX2 R126, R58 ;  /* 0x0000003a007e7308 */ /* 0x0002620000000800 */
[----:B------:R-:W-:Y:S01]  /*d8e0*/  FFMA.FTZ R107, R60, R237, R220 ;  /* 0x000000ed3c6b7223 */ /* 0x000fe200000100dc */
[C---:B------:R-:W-:Y:S04]  /*d8f0*/  HMMA.16816.F32.BF16 R40, R80.reuse, R52, R40 ;  /* 0x000000345028723c */ /* 0x040fe80000041828 */
[--C-:B------:R-:W-:Y:S02]  /*d900*/  FFMA.FTZ R111, R183, c[0x0][0x2d0], -R68.reuse ;  /* 0x0000b400b76f7a23 */ /* 0x100fe40000010844 */
[----:B------:R-:W-:Y:S02]  /*d910*/  FFMA.FTZ R114, R206, c[0x0][0x2d0], -R68 ;  /* 0x0000b400ce727a23 */ /* 0x000fe40000010844 */
[-C--:B------:R-:W-:Y:S01]  /*d920*/  HMMA.16816.F32.BF16 R44, R80, R54.reuse, R44 ;  /* 0x00000036502c723c */ /* 0x080fe2000004182c */
[----:B------:R1:W-:Y:S03]  /*d930*/  MUFU.EX2 R220, R61 ;  /* 0x0000003d00dc7308 */ /* 0x0003e60000000800 */
[--C-:B------:R-:W-:Y:S02]  /*d940*/  FFMA.FTZ R52, R160, c[0x0][0x2d0], -R56.reuse ;  /* 0x0000b400a0347a23 */ /* 0x100fe40000010838 */
[----:B------:R-:W-:Y:S02]  /*d950*/  FFMA.FTZ R53, R159, c[0x0][0x2d0], -R56 ;  /* 0x0000b4009f357a23 */ /* 0x000fe40000010838 */
[C---:B------:R-:W-:Y:S03]  /*d960*/  HMMA.16816.F32.BF16 R48, R76.reuse, R54, R48 ;  /* 0x000000364c30723c */ /* 0x040fe60000041830 */
[----:B------:R1:W-:Y:S01]  /*d970*/  MUFU.EX2 R239, R52 ;  /* 0x0000003400ef7308 */ /* 0x0003e20000000800 */
[--C-:B------:R-:W-:Y:S02]  /*d980*/  FFMA.FTZ R56, R167, c[0x0][0x2d0], -R68.reuse ;  /* 0x0000b400a7387a23 */ /* 0x100fe40000010844 */
[----:B-1----:R-:W-:Y:S02]  /*d990*/  FMUL.FTZ R58, R0, R142 ;  /* 0x0000008e003a7220 */ /* 0x002fe40000410000 */
[C---:B------:R-:W-:Y:S04]  /*d9a0*/  FMUL.FTZ R54, R3.reuse, R138 ;  /* 0x0000008a03367220 */ /* 0x040fe80000410000 */
[----:B------:R-:W-:Y:S01]  /*d9b0*/  FMUL.FTZ R55, R3, R139 ;  /* 0x0000008b03377220 */ /* 0x000fe20000410000 */
[----:B------:R1:W1:Y:S01]  /*d9c0*/  MUFU.EX2 R233, R53 ;  /* 0x0000003500e97308 */ /* 0x0002620000000800 */
[----:B------:R-:W-:Y:S01]  /*d9d0*/  FMUL.FTZ R65, R60, R145 ;  /* 0x000000913c417220 */ /* 0x000fe20000410000 */
[----:B------:R-:W-:Y:S01]  /*d9e0*/  F2FP.BF16.PACK_AB R145, R162, R163 ;  /* 0x000000a3a291723e */ /* 0x000fe200000010ff */
[--C-:B------:R-:W-:Y:S02]  /*d9f0*/  FFMA.FTZ R120, R205, c[0x0][0x2d0], -R68.reuse ;  /* 0x0000b400cd787a23 */ /* 0x100fe40000010844 */
[----:B------:R-:W-:Y:S02]  /*da00*/  FMUL.FTZ R61, R2, R149 ;  /* 0x00000095023d7220 */ /* 0x000fe40000410000 */
[--C-:B------:R-:W-:Y:S03]  /*da10*/  FFMA.FTZ R121, R178, c[0x0][0x2d0], -R68.reuse ;  /* 0x0000b400b2797a23 */ /* 0x100fe60000010844 */
[----:B------:R1:W-:Y:S01]  /*da20*/  MUFU.EX2 R131, R56 ;  /* 0x0000003800837308 */ /* 0x0003e20000000800 */
[--C-:B------:R-:W-:Y:S02]  /*da30*/  FFMA.FTZ R52, R165, c[0x0][0x2d0], -R68.reuse ;  /* 0x0000b400a5347a23 */ /* 0x100fe40000010844 */
[----:B------:R-:W-:Y:S07]  /*da40*/  FFMA.FTZ R68, R177, c[0x0][0x2d0], -R68 ;  /* 0x0000b400b1447a23 */ /* 0x000fee0000010844 */
[----:B------:R1:W1:Y:S02]  /*da50*/  MUFU.EX2 R174, R52 ;  /* 0x0000003400ae7308 */ /* 0x0002640000000800 */
[----:B-1----:R-:W-:Y:S08]  /*da60*/  FMUL.FTZ R53, R60, R137 ;  /* 0x000000893c357220 */ /* 0x002ff00000410000 */
[----:B------:R1:W1:Y:S01]  /*da70*/  MUFU.EX2 R237, R66 ;  /* 0x0000004200ed7308 */ /* 0x0002620000000800 */
[----:B------:R-:W-:Y:S09]  /*da80*/  FMUL.FTZ R56, R2, R140 ;  /* 0x0000008c02387220 */ /* 0x000ff20000410000 */
[----:B------:R-:W-:Y:S01]  /*da90*/  MUFU.EX2 R139, R103 ;  /* 0x00000067008b7308 */ /* 0x000fe20000000800 */
[----:B------:R-:W-:Y:S02]  /*daa0*/  FMUL.FTZ R52, R60, R136 ;  /* 0x000000883c347220 */ /* 0x000fe40000410000 */
[----:B------:R-:W-:Y:S07]  /*dab0*/  FMUL.FTZ R60, R2, R148 ;  /* 0x00000094023c7220 */ /* 0x000fee0000410000 */
[----:B------:R1:W-:Y:S01]  /*dac0*/  MUFU.EX2 R136, R96 ;  /* 0x0000006000887308 */ /* 0x0003e20000000800 */
[-C--:B------:R-:W-:Y:S03]  /*dad0*/  HMMA.16816.F32.BF16 R52, R76, R84.reuse, R52 ;  /* 0x000000544c34723c */ /* 0x080fe60000041834 */
[----:B-1----:R-:W-:Y:S05]  /*dae0*/  FMUL.FTZ R66, R3, R146 ;  /* 0x0000009203427220 */ /* 0x002fea0000410000 */
[C---:B------:R-:W-:Y:S01]  /*daf0*/  HMMA.16816.F32.BF16 R56, R80.reuse, R84, R56 ;  /* 0x000000545038723c */ /* 0x040fe20000041838 */
[----:B------:R-:W-:Y:S07]  /*db00*/  MUFU.EX2 R167, R101 ;  /* 0x0000006500a77308 */ /* 0x000fee0000000800 */
[-C--:B------:R-:W-:Y:S03]  /*db10*/  HMMA.16816.F32.BF16 R60, R80, R86.reuse, R60 ;  /* 0x00000056503c723c */ /* 0x080fe6000004183c */
[----:B------:R-:W1:Y:S01]  /*db20*/  MUFU.EX2 R160, R219 ;  /* 0x000000db00a07308 */ /* 0x000e620000000800 */
[----:B------:R-:W-:Y:S04]  /*db30*/  LDSM.16.MT88.4 R96, [R186+0x1000] ;  /* 0x00100000ba60783b */ /* 0x000fe80000004200 */
[----:B------:R-:W-:Y:S04]  /*db40*/  HMMA.16816.F32.BF16 R64, R76, R86, R64 ;  /* 0x000000564c40723c */ /* 0x000fe80000041840 */
[----:B------:R-:W-:Y:S01]  /*db50*/  F2FP.BF16.PACK_AB R80, R226, R126 ;  /* 0x0000007ee250723e */ /* 0x000fe200000010ff */
[----:B------:R-:W-:Y:S01]  /*db60*/  MUFU.EX2 R142, R105 ;  /* 0x00000069008e7308 */ /* 0x000fe20000000800 */
[----:B------:R-:W-:Y:S01]  /*db70*/  F2FP.BF16.PACK_AB R82, R239, R233 ;  /* 0x000000e9ef52723e */ /* 0x000fe200000010ff */
[----:B------:R-:W2:Y:S01]  /*db80*/  LDSM.16.MT88.4 R84, [R186+0x800] ;  /* 0x00080000ba54783b */ /* 0x000ea20000004200 */
[----:B------:R-:W-:Y:S04]  /*db90*/  F2FP.BF16.PACK_AB R76, R231, R129 ;  /* 0x00000081e74c723e */ /* 0x000fe800000010ff */
[----:B------:R-:W-:Y:S02]  /*dba0*/  F2FP.BF16.PACK_AB R77, R230, R127 ;  /* 0x0000007fe64d723e */ /* 0x000fe400000010ff */
[----:B------:R-:W-:Y:S01]  /*dbb0*/  F2FP.BF16.PACK_AB R78, R241, R236 ;  /* 0x000000ecf14e723e */ /* 0x000fe200000010ff */
[----:B------:R-:W-:Y:S01]  /*dbc0*/  MUFU.EX2 R164, R104 ;  /* 0x0000006800a47308 */ /* 0x000fe20000000800 */
[----:B------:R-:W-:Y:S02]  /*dbd0*/  F2FP.BF16.PACK_AB R79, R244, R235 ;  /* 0x000000ebf44f723e */ /* 0x000fe400000010ff */
[----:B------:R-:W-:Y:S02]  /*dbe0*/  F2FP.BF16.PACK_AB R81, R131, R174 ;  /* 0x000000ae8351723e */ /* 0x000fe400000010ff */
[----:B------:R-:W-:Y:S01]  /*dbf0*/  F2FP.BF16.PACK_AB R83, R237, R220 ;  /* 0x000000dced53723e */ /* 0x000fe200000010ff */
[----:B---3--:R-:W-:Y:S01]  /*dc00*/  FFMA.FTZ R100, R3, R100, R222 ;  /* 0x0000006403647223 */ /* 0x008fe200000100de */
[----:B-1----:R-:W-:Y:S01]  /*dc10*/  F2FP.BF16.PACK_AB R146, R160, R161 ;  /* 0x000000a1a092723e */ /* 0x002fe200000010ff */
[-C--:B------:R-:W-:Y:S02]  /*dc20*/  HMMA.16816.F32.BF16 R4, R76, R88.reuse, R4 ;  /* 0x000000584c04723c */ /* 0x080fe40000041804 */
[----:B------:R-:W-:Y:S01]  /*dc30*/  MUFU.EX2 R138, R74 ;  /* 0x0000004a008a7308 */ /* 0x000fe20000000800 */
[----:B-----5:R-:W-:Y:S04]  /*dc40*/  FFMA.FTZ R3, R2, R128, R221 ;  /* 0x0000008002037223 */ /* 0x020fe800000100dd */
[----:B------:R-:W-:Y:S01]  /*dc50*/  FADD.FTZ R3, R225, R3 ;  /* 0x00000003e1037221 */ /* 0x000fe20000010000 */
[C---:B------:R-:W-:Y:S04]  /*dc60*/  HMMA.16816.F32.BF16 R8, R80.reuse, R88, R8 ;  /* 0x000000585008723c */ /* 0x040fe80000041808 */
[----:B------:R1:W-:Y:S01]  /*dc70*/  MUFU.EX2 R128, R73 ;  /* 0x0000004900807308 */ /* 0x0003e20000000800 */
[----:B------:R-:W-:Y:S03]  /*dc80*/  FADD.FTZ R3, R229, R3 ;  /* 0x00000003e5037221 */ /* 0x000fe60000010000 */
[-C--:B------:R-:W-:Y:S04]  /*dc90*/  HMMA.16816.F32.BF16 R12, R80, R90.reuse, R12 ;  /* 0x0000005a500c723c */ /* 0x080fe8000004180c */
[----:B------:R-:W-:Y:S02]  /*dca0*/  FADD.FTZ R3, R250, R3 ;  /* 0x00000003fa037221 */ /* 0x000fe40000010000 */
[----:B------:R3:W-:Y:S02]  /*dcb0*/  MUFU.EX2 R137, R75 ;  /* 0x0000004b00897308 */ /* 0x0007e40000000800 */
[C---:B------:R-:W-:Y:S01]  /*dcc0*/  HMMA.16816.F32.BF16 R16, R76.reuse, R90, R16 ;  /* 0x0000005a4c10723c */ /* 0x040fe20000041810 */
[----:B------:R-:W5:Y:S07]  /*dcd0*/  LDSM.16.MT88.4 R88, [R188+0x800] ;  /* 0x00080000bc58783b */ /* 0x000f6e0000004200 */
[-C--:B------:R-:W-:Y:S01]  /*dce0*/  HMMA.16816.F32.BF16 R20, R76, R92.reuse, R20 ;  /* 0x0000005c4c14723c */ /* 0x080fe20000041814 */
[----:B------:R-:W-:Y:S03]  /*dcf0*/  MUFU.EX2 R165, R115 ;  /* 0x0000007300a57308 */ /* 0x000fe60000000800 */
[----:B-1----:R-:W-:Y:S02]  /*dd00*/  FADD.FTZ R73, R227, R100 ;  /* 0x00000064e3497221 */ /* 0x002fe40000010000 */
[----:B------:R-:W-:Y:S02]  /*dd10*/  LDSM.16.MT88.4 R100, [R185+0x2000] ;  /* 0x00200000b964783b */ /* 0x000fe40000004200 */
[C---:B------:R-:W-:Y:S03]  /*dd20*/  HMMA.16816.F32.BF16 R24, R80.reuse, R92, R24 ;  /* 0x0000005c5018723c */ /* 0x040fe60000041818 */
[----:B------:R-:W-:Y:S01]  /*dd30*/  MUFU.EX2 R171, R215 ;  /* 0x000000d700ab7308 */ /* 0x000fe20000000800 */
[----:B------:R-:W-:Y:S04]  /*dd40*/  FADD.FTZ R73, R234, R73 ;  /* 0x00000049ea497221 */ /* 0x000fe80000010000 */
[-C--:B------:R-:W-:Y:S04]  /*dd50*/  HMMA.16816.F32.BF16 R28, R80, R94.reuse, R28 ;  /* 0x0000005e501c723c */ /* 0x080fe8000004181c */
[----:B--2---:R-:W-:Y:S01]  /*dd60*/  FFMA.FTZ R2, R0, R132, R223 ;  /* 0x0000008400027223 */ /* 0x004fe200000100df */
[----:B------:R-:W-:Y:S01]  /*dd70*/  MUFU.EX2 R173, R110 ;  /* 0x0000006e00ad7308 */ /* 0x000fe20000000800 */
[----:B------:R-:W-:Y:S01]  /*dd80*/  LDSM.16.MT88.4 R132, [R186+0x2000] ;  /* 0x00200000ba84783b */ /* 0x000fe20000004200 */
[----:B------:R-:W-:Y:S01]  /*dd90*/  FADD.FTZ R73, R251, R73 ;  /* 0x00000049fb497221 */ /* 0x000fe20000010000 */
[C---:B------:R-:W-:Y:S04]  /*dda0*/  HMMA.16816.F32.BF16 R32, R76.reuse, R94, R32 ;  /* 0x0000005e4c20723c */ /* 0x040fe80000041820 */
[----:B------:R-:W-:Y:S01]  /*ddb0*/  FADD.FTZ R73, R127, R73 ;  /* 0x000000497f497221 */ /* 0x000fe20000010000 */
[----:B----4-:R-:W-:Y:S01]  /*ddc0*/  ISETP.GT.AND P0, PT, R202, R182, PT ;  /* 0x000000b6ca00720c */ /* 0x010fe20003f04270 */
[----:B------:R-:W1:Y:S01]  /*ddd0*/  LDSM.16.MT88.4 R92, [R185+0x1000] ;  /* 0x00100000b95c783b */ /* 0x000e620000004200 */
[----:B------:R-:W-:Y:S01]  /*dde0*/  MUFU.EX2 R177, R211 ;  /* 0x000000d300b17308 */ /* 0x000fe20000000800 */
[-C--:B------:R-:W-:Y:S04]  /*ddf0*/  HMMA.16816.F32.BF16 R36, R76, R84.reuse, R36 ;  /* 0x000000544c24723c */ /* 0x080fe80000041824 */
[----:B------:R-:W-:Y:S01]  /*de00*/  FADD.FTZ R0, R232, R107 ;  /* 0x0000006be8007221 */ /* 0x000fe20000010000 */
[----:B------:R-:W-:Y:S01]  /*de10*/  IADD3 R202, R202, -0x1, RZ ;  /* 0xffffffffcaca7810 */ /* 0x000fe20007ffe0ff */
[----:B------:R-:W-:Y:S02]  /*de20*/  FADD.FTZ R2, R224, R2 ;  /* 0x00000002e0027221 */ /* 0x000fe40000010000 */
[C---:B------:R-:W-:Y:S01]  /*de30*/  HMMA.16816.F32.BF16 R40, R80.reuse, R84, R40 ;  /* 0x000000545028723c */ /* 0x040fe20000041828 */
[----:B------:R-:W2:Y:S03]  /*de40*/  MUFU.EX2 R178, R210 ;  /* 0x000000d200b27308 */ /* 0x000ea60000000800 */
[----:B------:R-:W-:Y:S02]  /*de50*/  FADD.FTZ R2, R238, R2 ;  /* 0x00000002ee027221 */ /* 0x000fe40000010000 */
[----:B------:R-:W-:Y:S02]  /*de60*/  FADD.FTZ R0, R228, R0 ;  /* 0x00000000e4007221 */ /* 0x000fe40000010000 */
[-C--:B------:R-:W-:Y:S03]  /*de70*/  HMMA.16816.F32.BF16 R44, R80, R86.reuse, R44 ;  /* 0x00000056502c723c */ /* 0x080fe6000004182c */
[----:B------:R-:W4:Y:S01]  /*de80*/  MUFU.EX2 R159, R152 ;  /* 0x00000098009f7308 */ /* 0x000f220000000800 */
[----:B------:R-:W-:Y:S02]  /*de90*/  FADD.FTZ R0, R252, R0 ;  /* 0x00000000fc007221 */ /* 0x000fe40000010000 */
[----:B---3--:R-:W-:Y:S02]  /*dea0*/  FADD.FTZ R75, R243, R2 ;  /* 0x00000002f34b7221 */ /* 0x008fe40000010000 */
[C---:B------:R-:W-:Y:S01]  /*deb0*/  HMMA.16816.F32.BF16 R48, R76.reuse, R86, R48 ;  /* 0x000000564c30723c */ /* 0x040fe20000041830 */
[----:B------:R-:W3:Y:S03]  /*dec0*/  LDSM.16.MT88.4 R84, [R189+0x1000] ;  /* 0x00100000bd54783b */ /* 0x000ee60000004200 */
[----:B------:R-:W-:Y:S01]  /*ded0*/  FADD.FTZ R74, R129, R0 ;  /* 0x00000000814a7221 */ /* 0x000fe20000010000 */
[----:B------:R-:W-:Y:S01]  /*dee0*/  MUFU.EX2 R152, R125 ;  /* 0x0000007d00987308 */ /* 0x000fe20000000800 */
[----:B------:R-:W-:Y:S02]  /*def0*/  FADD.FTZ R2, R126, R3 ;  /* 0x000000037e027221 */ /* 0x000fe40000010000 */
[-C--:B-----5:R-:W-:Y:S04]  /*df00*/  HMMA.16816.F32.BF16 R52, R76, R88.reuse, R52 ;  /* 0x000000584c34723c */ /* 0x0a0fe80000041834 */
[----:B--2---:R-:W-:Y:S01]  /*df10*/  F2FP.BF16.PACK_AB R144, R178, R177 ;  /* 0x000000b1b290723e */ /* 0x004fe200000010ff */
[----:B------:R-:W-:Y:S02]  /*df20*/  FADD.FTZ R0, R174, R75 ;  /* 0x0000004bae007221 */ /* 0x000fe40000010000 */
[----:B------:R-:W2:Y:S01]  /*df30*/  MUFU.EX2 R153, R124 ;  /* 0x0000007c00997308 */ /* 0x000ea20000000800 */
[C---:B------:R-:W-:Y:S04]  /*df40*/  HMMA.16816.F32.BF16 R56, R80.reuse, R88, R56 ;  /* 0x000000585038723c */ /* 0x040fe80000041838 */
[----:B----4-:R-:W-:Y:S01]  /*df50*/  F2FP.BF16.PACK_AB R147, R158, R159 ;  /* 0x0000009f9e93723e */ /* 0x010fe200000010ff */
[----:B------:R-:W-:Y:S02]  /*df60*/  FADD.FTZ R0, R131, R0 ;  /* 0x0000000083007221 */ /* 0x000fe40000010000 */
[----:B------:R-:W-:Y:S01]  /*df70*/  FADD.FTZ R2, R226, R2 ;  /* 0x00000002e2027221 */ /* 0x000fe20000010000 */
[-C--:B------:R-:W-:Y:S01]  /*df80*/  HMMA.16816.F32.BF16 R60, R80, R90.reuse, R60 ;  /* 0x0000005a503c723c */ /* 0x080fe2000004183c */
[----:B------:R-:W-:Y:S03]  /*df90*/  MUFU.EX2 R141, R111 ;  /* 0x0000006f008d7308 */ /* 0x000fe60000000800 */
[----:B------:R-:W-:Y:S02]  /*dfa0*/  FADD.FTZ R0, R220, R0 ;  /* 0x00000000dc007221 */ /* 0x000fe40000010000 */
[----:B------:R-:W-:Y:S01]  /*dfb0*/  FADD.FTZ R2, R233, R2 ;  /* 0x00000002e9027221 */ /* 0x000fe20000010000 */
[----:B------:R-:W-:Y:S01]  /*dfc0*/  F2FP.BF16.PACK_AB R80, R139, R130 ;  /* 0x000000828b50723e */ /* 0x000fe200000010ff */
[----:B------:R-:W-:Y:S01]  /*dfd0*/  HMMA.16816.F32.BF16 R64, R76, R90, R64 ;  /* 0x0000005a4c40723c */ /* 0x000fe20000041840 */
[----:B------:R-:W4:Y:S02]  /*dfe0*/  LDSM.16.MT88.4 R88, [R188+0x1000] ;  /* 0x00100000bc58783b */ /* 0x000f240000004200 */
[----:B------:R-:W-:Y:S01]  /*dff0*/  MUFU.EX2 R140, R112 ;  /* 0x00000070008c7308 */ /* 0x000fe20000000800 */
[----:B------:R-:W-:Y:S01]  /*e000*/  F2FP.BF16.PACK_AB R82, R164, R142 ;  /* 0x0000008ea452723e */ /* 0x000fe200000010ff */
[----:B------:R-:W-:Y:S01]  /*e010*/  FADD.FTZ R0, R237, R0 ;  /* 0x00000000ed007221 */ /* 0x000fe20000010000 */
[----:B------:R-:W-:Y:S01]  /*e020*/  F2FP.BF16.PACK_AB R81, R138, R128 ;  /* 0x000000808a51723e */ /* 0x000fe200000010ff */
[----:B------:R-:W-:Y:S01]  /*e030*/  FADD.FTZ R2, R239, R2 ;  /* 0x00000002ef027221 */ /* 0x000fe20000010000 */
[----:B------:R-:W-:Y:S01]  /*e040*/  F2FP.BF16.PACK_AB R76, R247, R242 ;  /* 0x000000f2f74c723e */ /* 0x000fe200000010ff */
[----:B------:R-:W-:Y:S03]  /*e050*/  FADD.FTZ R3, R230, R73 ;  /* 0x00000049e6037221 */ /* 0x000fe60000010000 */
[----:B------:R-:W-:Y:S01]  /*e060*/  F2FP.BF16.PACK_AB R77, R245, R240 ;  /* 0x000000f0f54d723e */ /* 0x000fe200000010ff */
[----:B------:R-:W-:Y:S01]  /*e070*/  MUFU.EX2 R157, R114 ;  /* 0x00000072009d7308 */ /* 0x000fe20000000800 */
[----:B------:R-:W-:Y:S01]  /*e080*/  F2FP.BF16.PACK_AB R78, R181, R249 ;  /* 0x000000f9b54e723e */ /* 0x000fe200000010ff */
[----:B------:R-:W-:Y:S01]  /*e090*/  FADD.FTZ R3, R235, R3 ;  /* 0x00000003eb037221 */ /* 0x000fe20000010000 */
[----:B------:R-:W-:Y:S02]  /*e0a0*/  F2FP.BF16.PACK_AB R79, R179, R180 ;  /* 0x000000b4b34f723e */ /* 0x000fe400000010ff */
[----:B------:R-:W-:Y:S01]  /*e0b0*/  F2FP.BF16.PACK_AB R83, R136, R137 ;  /* 0x000000898853723e */ /* 0x000fe200000010ff */
[----:B------:R-:W-:Y:S01]  /*e0c0*/  FADD.FTZ R3, R244, R3 ;  /* 0x00000003f4037221 */ /* 0x000fe20000010000 */
[----:B--2---:R-:W-:Y:S03]  /*e0d0*/  F2FP.BF16.PACK_AB R150, R152, R153 ;  /* 0x000000999896723e */ /* 0x004fe600000010ff */
[-C--:B-1----:R-:W-:Y:S01]  /*e0e0*/  HMMA.16816.F32.BF16 R4, R76, R92.reuse, R4 ;  /* 0x0000005c4c04723c */ /* 0x082fe20000041804 */
[----:B------:R-:W-:Y:S07]  /*e0f0*/  MUFU.EX2 R154, R123 ;  /* 0x0000007b009a7308 */ /* 0x000fee0000000800 */
[C---:B------:R-:W-:Y:S03]  /*e100*/  HMMA.16816.F32.BF16 R8, R80.reuse, R92, R8 ;  /* 0x0000005c5008723c */ /* 0x040fe60000041808 */
[----:B------:R-:W1:Y:S05]  /*e110*/  MUFU.EX2 R155, R122 ;  /* 0x0000007a009b7308 */ /* 0x000e6a0000000800 */
[-C--:B------:R-:W-:Y:S08]  /*e120*/  HMMA.16816.F32.BF16 R12, R80, R94.reuse, R12 ;  /* 0x0000005e500c723c */ /* 0x080ff0000004180c */
[C---:B------:R-:W-:Y:S01]  /*e130*/  HMMA.16816.F32.BF16 R16, R76.reuse, R94, R16 ;  /* 0x0000005e4c10723c */ /* 0x040fe20000041810 */
[----:B------:R-:W-:Y:S07]  /*e140*/  LDSM.16.MT88.4 R92, [R189+0x1800] ;  /* 0x00180000bd5c783b */ /* 0x000fee0000004200 */
[-C--:B---3--:R-:W-:Y:S04]  /*e150*/  HMMA.16816.F32.BF16 R20, R76, R84.reuse, R20 ;  /* 0x000000544c14723c */ /* 0x088fe80000041814 */
[----:B-1----:R-:W-:Y:S04]  /*e160*/  F2FP.BF16.PACK_AB R148, R154, R155 ;  /* 0x0000009b9a94723e */ /* 0x002fe800000010ff */
        /* <DEDUP_REMOVED lines=8> */
[----:B------:R-:W2:Y:S07]  /*e1f0*/  LDSM.16.MT88.4 R96, [R186+0x1800] ;  /* 0x00180000ba60783b */ /* 0x000eae0000004200 */
[-C--:B----4-:R-:W-:Y:S08]  /*e200*/  HMMA.16816.F32.BF16 R52, R76, R88.reuse, R52 ;  /* 0x000000584c34723c */ /* 0x090ff00000041834 */
[C---:B------:R-:W-:Y:S08]  /*e210*/  HMMA.16816.F32.BF16 R56, R80.reuse, R88, R56 ;  /* 0x000000585038723c */ /* 0x040ff00000041838 */
[-C--:B------:R-:W-:Y:S07]  /*e220*/  HMMA.16816.F32.BF16 R60, R80, R90.reuse, R60 ;  /* 0x0000005a503c723c */ /* 0x080fee000004183c */
[----:B------:R-:W-:Y:S01]  /*e230*/  F2FP.BF16.PACK_AB R80, R167, R143 ;  /* 0x0000008fa750723e */ /* 0x000fe200000010ff */
[----:B------:R-:W-:Y:S01]  /*e240*/  HMMA.16816.F32.BF16 R64, R76, R90, R64 ;  /* 0x0000005a4c40723c */ /* 0x000fe20000041840 */
[----:B------:R-:W3:Y:S03]  /*e250*/  LDSM.16.MT88.4 R88, [R188+0x1800] ;  /* 0x00180000bc58783b */ /* 0x000ee60000004200 */
[----:B------:R-:W-:Y:S02]  /*e260*/  F2FP.BF16.PACK_AB R82, R172, R170 ;  /* 0x000000aaac52723e */ /* 0x000fe400000010ff */
[----:B------:R-:W-:Y:S02]  /*e270*/  F2FP.BF16.PACK_AB R81, R140, R141 ;  /* 0x0000008d8c51723e */ /* 0x000fe400000010ff */
[----:B------:R-:W-:Y:S04]  /*e280*/  F2FP.BF16.PACK_AB R76, R169, R166 ;  /* 0x000000a6a94c723e */ /* 0x000fe800000010ff */
[----:B------:R-:W-:Y:S02]  /*e290*/  F2FP.BF16.PACK_AB R77, R168, R165 ;  /* 0x000000a5a84d723e */ /* 0x000fe400000010ff */
[----:B------:R-:W-:Y:S02]  /*e2a0*/  F2FP.BF16.PACK_AB R78, R176, R171 ;  /* 0x000000abb04e723e */ /* 0x000fe400000010ff */
[----:B------:R-:W-:Y:S02]  /*e2b0*/  F2FP.BF16.PACK_AB R79, R175, R173 ;  /* 0x000000adaf4f723e */ /* 0x000fe400000010ff */
[----:B------:R-:W-:Y:S05]  /*e2c0*/  F2FP.BF16.PACK_AB R83, R156, R157 ;  /* 0x0000009d9c53723e */ /* 0x000fea00000010ff */
[-C--:B-1----:R-:W-:Y:S08]  /*e2d0*/  HMMA.16816.F32.BF16 R4, R76, R84.reuse, R4 ;  /* 0x000000544c04723c */ /* 0x082ff00000041804 */
[C---:B------:R-:W-:Y:S01]  /*e2e0*/  HMMA.16816.F32.BF16 R8, R80.reuse, R84, R8 ;  /* 0x000000545008723c */ /* 0x040fe20000041808 */
[----:B------:R1:W-:Y:S07]  /*e2f0*/  MUFU.EX2 R84, R68 ;  /* 0x0000004400547308 */ /* 0x0003ee0000000800 */
[-C--:B------:R-:W-:Y:S03]  /*e300*/  HMMA.16816.F32.BF16 R12, R80, R86.reuse, R12 ;  /* 0x00000056500c723c */ /* 0x080fe6000004180c */
[----:B------:R-:W4:Y:S05]  /*e310*/  MUFU.EX2 R85, R121 ;  /* 0x0000007900557308 */ /* 0x000f2a0000000800 */
[C---:B------:R-:W-:Y:S05]  /*e320*/  HMMA.16816.F32.BF16 R16, R76.reuse, R86, R16 ;  /* 0x000000564c10723c */ /* 0x040fea0000041810 */
[----:B------:R5:W-:Y:S03]  /*e330*/  MUFU.EX2 R87, R119 ;  /* 0x0000007700577308 */ /* 0x000be60000000800 */
[-C--:B------:R-:W-:Y:S04]  /*e340*/  HMMA.16816.F32.BF16 R20, R76, R92.reuse, R20 ;  /* 0x0000005c4c14723c */ /* 0x080fe80000041814 */
[----:B-1----:R-:W-:Y:S03]  /*e350*/  FADD.FTZ R68, R231, R74 ;  /* 0x0000004ae7447221 */ /* 0x002fe60000010000 */
[----:B------:R-:W1:Y:S01]  /*e360*/  MUFU.EX2 R86, R120 ;  /* 0x0000007800567308 */ /* 0x000e620000000800 */
[C---:B------:R-:W-:Y:S04]  /*e370*/  HMMA.16816.F32.BF16 R24, R80.reuse, R92, R24 ;  /* 0x0000005c5018723c */ /* 0x040fe80000041818 */
[----:B----4-:R-:W-:Y:S01]  /*e380*/  F2FP.BF16.PACK_AB R151, R84, R85 ;  /* 0x000000555497723e */ /* 0x010fe200000010ff */
[----:B------:R-:W-:Y:S03]  /*e390*/  FADD.FTZ R68, R236, R68 ;  /* 0x00000044ec447221 */ /* 0x000fe60000010000 */
[-C--:B------:R-:W-:Y:S01]  /*e3a0*/  HMMA.16816.F32.BF16 R28, R80, R94.reuse, R28 ;  /* 0x0000005e501c723c */ /* 0x080fe2000004181c */
[----:B-----5:R-:W4:Y:S07]  /*e3b0*/  LDSM.16.MT88.4 R116, [R189+0x2000] ;  /* 0x00200000bd74783b */ /* 0x020f2e0000004200 */
[C---:B------:R-:W-:Y:S04]  /*e3c0*/  HMMA.16816.F32.BF16 R32, R76.reuse, R94, R32 ;  /* 0x0000005e4c20723c */ /* 0x040fe80000041820 */
[----:B-1----:R-:W-:Y:S04]  /*e3d0*/  F2FP.BF16.PACK_AB R149, R86, R87 ;  /* 0x000000575695723e */ /* 0x002fe800000010ff */
[-C--:B--2---:R-:W-:Y:S08]  /*e3e0*/  HMMA.16816.F32.BF16 R36, R76, R96.reuse, R36 ;  /* 0x000000604c24723c */ /* 0x084ff00000041824 */
        /* <DEDUP_REMOVED lines=11> */
[-C--:B------:R-:W-:Y:S04]  /*e4a0*/  HMMA.16816.F32.BF16 R96, R148, R102.reuse, R12 ;  /* 0x000000669460723c */ /* 0x080fe8000004180c */
[----:B------:R-:W-:Y:S02]  /*e4b0*/  FADD.FTZ R8, R128, R0 ;  /* 0x0000000080087221 */ /* 0x000fe40000010000 */
[----:B------:R-:W-:Y:S02]  /*e4c0*/  FADD.FTZ R0, R139, R9 ;  /* 0x000000098b007221 */ /* 0x000fe40000010000 */
[C---:B------:R-:W-:Y:S04]  /*e4d0*/  HMMA.16816.F32.BF16 R100, R144.reuse, R102, R16 ;  /* 0x000000669064723c */ /* 0x040fe80000041810 */
[----:B------:R-:W-:Y:S02]  /*e4e0*/  FADD.FTZ R11, R241, R68 ;  /* 0x00000044f10b7221 */ /* 0x000fe40000010000 */
[----:B------:R-:W-:Y:S02]  /*e4f0*/  FADD.FTZ R10, R240, R3 ;  /* 0x00000003f00a7221 */ /* 0x000fe40000010000 */
[-C--:B----4-:R-:W-:Y:S04]  /*e500*/  HMMA.16816.F32.BF16 R104, R144, R116.reuse, R20 ;  /* 0x000000749068723c */ /* 0x090fe80000041814 */
        /* <DEDUP_REMOVED lines=50> */
[----:B------:R-:W-:Y:S01]  /*e830*/  FADD.FTZ R2, R153, R2 ;  /* 0x0000000299027221 */ /* 0x000fe20000010000 */
[----:B------:R1:W-:Y:S01]  /*e840*/  STL [R1+0x4], R4 ;  /* 0x0000040401007387 */ /* 0x0003e20000100800 */
[----:B------:R-:W-:Y:S02]  /*e850*/  FADD.FTZ R3, R158, R3 ;  /* 0x000000039e037221 */ /* 0x000fe40000010000 */
[----:B------:R-:W-:Y:S01]  /*e860*/  FADD.FTZ R0, R86, R5 ;  /* 0x0000000556007221 */ /* 0x000fe20000010000 */
[----:B------:R-:W-:Y:S01]  /*e870*/  MOV R86, R70 ;  /* 0x0000004600567202 */ /* 0x000fe20000000f00 */
[----:B------:R-:W-:Y:S01]  /*e880*/  FADD.FTZ R2, R152, R2 ;  /* 0x0000000298027221 */ /* 0x000fe20000010000 */
[----:B------:R1:W-:Y:S01]  /*e890*/  STL [R1+0x8], R3 ;  /* 0x0000080301007387 */ /* 0x0003e20000100800 */
[----:B------:R-:W-:Y:S01]  /*e8a0*/  FADD.FTZ R0, R85, R0 ;  /* 0x0000000055007221 */ /* 0x000fe20000010000 */
[----:B------:R-:W-:Y:S02]  /*e8b0*/  MOV R85, R71 ;  /* 0x0000004700557202 */ /* 0x000fe40000000f00 */
[----:B------:R1:W-:Y:S01]  /*e8c0*/  STL [R1+0xc], R2 ;  /* 0x00000c0201007387 */ /* 0x0003e20000100800 */
[----:B------:R-:W-:Y:S01]  /*e8d0*/  FADD.FTZ R0, R84, R0 ;  /* 0x0000000054007221 */ /* 0x000fe20000010000 */
[----:B------:R-:W-:Y:S04]  /*e8e0*/  MOV R84, R72 ;  /* 0x0000004800547202 */ /* 0x000fe80000000f00 */
[----:B------:R1:W-:Y:S02]  /*e8f0*/  STL [R1+0x10], R0 ;  /* 0x0000100001007387 */ /* 0x0003e40000100800 */
[----:B-1----:R-:W-:-:S05]  /*e900*/  @P0 BRA `(.L_x_689) ;  /* 0xffffa52000000947 */ /* 0x002fca000383ffff */
.L_x_658:
[----:B------:R-:W2:Y:S01]  /*e910*/  LDL R0, [R1+0x48] ;  /* 0x0000480001007983 */ /* 0x000ea20000100800 */
[----:B-1----:R-:W-:-:S05]  /*e920*/  IMAD.MOV.U32 R2, RZ, RZ, c[0x0][0x2c4] ;  /* 0x0000b100ff027624 */ /* 0x002fca00078e00ff */
[----:B------:R-:W-:Y:S01]  /*e930*/  ISETP.NE.AND P1, PT, R2, 0x1, PT ;  /* 0x000000010200780c */ /* 0x000fe20003f25270 */
[----:B------:R-:W-:-:S05]  /*e940*/  IMAD.MOV.U32 R4, RZ, RZ, c[0x0][0x32c] ;  /* 0x0000cb00ff047624 */ /* 0x000fca00078e00ff */
[----:B------:R-:W-:Y:S02]  /*e950*/  ISETP.GE.AND P0, PT, R4, 0x1, PT ;  /* 0x000000010400780c */ /* 0x000fe40003f06270 */
[----:B------:R-:W-:Y:S02]  /*e960*/  IADD3 R2, R248, 0x1, -R246 ;  /* 0x00000001f8027810 */ /* 0x000fe40007ffe8f6 */
[----:B--2---:R-:W-:-:S05]  /*e970*/  IADD3 R0, R0, 0x7f, RZ ;  /* 0x0000007f00007810 */ /* 0x004fca0007ffe0ff */
[----:B------:R-:W-:-:S05]  /*e980*/  @P1 IMAD.HI.U32 R3, R0, c[0x0][0x2c8], RZ ;  /* 0x0000b20000031a27 */ /* 0x000fca00078e00ff */
[----:B------:R-:W-:-:S05]  /*e990*/  @P1 SHF.R.U32.HI R0, RZ, c[0x0][0x2cc], R3 ;  /* 0x0000b300ff001a19 */ /* 0x000fca0000011603 */
[----:B------:R-:W-:-:S05]  /*e9a0*/  IMAD.IADD R0, R2, 0x1, R0 ;  /* 0x0000000102007824 */ /* 0x000fca00078e0200 */
[----:B------:R-:W-:Y:S01]  /*e9b0*/  IADD3 R2, R0, -c[0x0][0x324], RZ ;  /* 0x8000c90000027a10 */ /* 0x000fe20007ffe0ff */
[----:B------:R-:W-:Y:S05]  /*e9c0*/  @!P0 BRA `(.L_x_690) ;  /* 0x0000011000008947 */ /* 0x000fea0003800000 */
[----:B------:R-:W-:Y:S01]  /*e9d0*/  ISETP.GT.AND P0, PT, R0, -0x1, PT ;  /* 0xffffffff0000780c */ /* 0x000fe20003f04270 */
[----:B------:R-:W-:-:S12]  /*e9e0*/  BSSY B0, `(.L_x_691) ;  /* 0x000000d000007945 */ /* 0x000fd80003800000 */
[----:B------:R-:W-:Y:S05]  /*e9f0*/  @P0 BRA `(.L_x_692) ;  /* 0x0000007000000947 */ /* 0x000fea0003800000 */
[----:B------:R-:W-:Y:S01]  /*ea00*/  IMAD.MOV.U32 R3, RZ, RZ, 0x1 ;  /* 0x00000001ff037424 */ /* 0x000fe200078e00ff */
[----:B------:R-:W-:-:S04]  /*ea10*/  LOP3.LUT R0, RZ, R0, RZ, 0x33, !PT ;  /* 0x00000000ff007212 */ /* 0x000fc800078e33ff */
[----:B------:R-:W-:-:S13]  /*ea20*/  ISETP.NE.AND P0, PT, R3, c[0x0][0x32c], PT ;  /* 0x0000cb0003007a0c */ /* 0x000fda0003f05270 */
[----:B------:R-:W-:-:S05]  /*ea30*/  @P0 IMAD.HI.U32 R3, R0, c[0x0][0x330], RZ ;  /* 0x0000cc0000030a27 */ /* 0x000fca00078e00ff */
[----:B------:R-:W-:-:S04]  /*ea40*/  @P0 SHF.R.U32.HI R0, RZ, c[0x0][0x334], R3 ;  /* 0x0000cd00ff000a19 */ /* 0x000fc80000011603 */
[----:B------:R-:W-:Y:S01]  /*ea50*/  LOP3.LUT R0, RZ, R0, RZ, 0x33, !PT ;  /* 0x00000000ff007212 */ /* 0x000fe200078e33ff */
[----:B------:R-:W-:Y:S05]  /*ea60*/  BRA `(.L_x_693) ;  /* 0x0000004000007947 */ /* 0x000fea0003800000 */
.L_x_692:
[----:B------:R-:W-:-:S04]  /*ea70*/  MOV R3, 0x1 ;  /* 0x0000000100037802 */ /* 0x000fc80000000f00 */
[----:B------:R-:W-:-:S13]  /*ea80*/  ISETP.NE.AND P0, PT, R3, c[0x0][0x32c], PT ;  /* 0x0000cb0003007a0c */ /* 0x000fda0003f05270 */
[----:B------:R-:W-:-:S05]  /*ea90*/  @P0 IMAD.HI.U32 R3, R0, c[0x0][0x330], RZ ;  /* 0x0000cc0000030a27 */ /* 0x000fca00078e00ff */
[----:B------:R-:W-:Y:S02]  /*eaa0*/  @P0 SHF.R.U32.HI R0, RZ, c[0x0][0x334], R3 ;  /* 0x0000cd00ff000a19 */ /* 0x000fe40000011603 */
.L_x_693:
[----:B------:R-:W-:Y:S05]  /*eab0*/  BSYNC B0 ;  /* 0x0000000000007941 */ /* 0x000fea0003800000 */
.L_x_691:
[----:B------:R-:W-:-:S05]  /*eac0*/  IMAD R0, R0, c[0x0][0x32c], RZ ;  /* 0x0000cb0000007a24 */ /* 0x000fca00078e02ff */
[----:B------:R-:W-:-:S03]  /*ead0*/  IMNMX R2, R2, R0, !PT ;  /* 0x0000000002027217 */ /* 0x000fc60007800200 */
.L_x_690:
[----:B------:R-:W2:Y:S01]  /*eae0*/  LDL R3, [R1+0x14] ;  /* 0x0000140001037983 */ /* 0x000ea20000100800 */
[----:B------:R-:W-:-:S05]  /*eaf0*/  IADD3 R2, R2, 0x4f, RZ ;  /* 0x0000004f02027810 */ /* 0x000fca0007ffe0ff */
[----:B------:R-:W-:-:S05]  /*eb00*/  IMAD.HI R2, R2, 0x66666667, RZ ;  /* 0x6666666702027827 */ /* 0x000fca00078e02ff */
[----:B------:R-:W-:-:S04]  /*eb10*/  SHF.R.U32.HI R0, RZ, 0x1f, R2 ;  /* 0x0000001fff007819 */ /* 0x000fc80000011602 */
[----:B------:R-:W-:-:S04]  /*eb20*/  LEA.HI.SX32 R0, R2, R0, 0x1b ;  /* 0x0000000002007211 */ /* 0x000fc800078fdaff */
[----:B--2---:R-:W-:-:S04]  /*eb30*/  IMNMX R247, R3, R0, !PT ;  /* 0x0000000003f77217 */ /* 0x004fc80007800200 */
[----:B------:R-:W-:-:S13]  /*eb40*/  ISETP.GE.AND P0, PT, R202, R247, PT ;  /* 0x000000f7ca00720c */ /* 0x000fda0003f06270 */
[----:B------:R-:W-:Y:S05]  /*eb50*/  @!P0 BRA `(.L_x_694) ;  /* 0x00003d5000008947 */ /* 0x000fea0003800000 */
[----:B------:R-:W-:Y:S01]  /*eb60*/  IMAD.MOV.U32 R84, RZ, RZ, R71 ;  /* 0x000000ffff547224 */ /* 0x000fe200078e0047 */
[----:B------:R-:W-:Y:S01]  /*eb70*/  MOV R86, R69 ;  /* 0x0000004500567202 */ /* 0x000fe20000000f00 */
[----:B------:R-:W-:Y:S01]  /*eb80*/  IMAD.MOV.U32 R0, RZ, RZ, R72 ;  /* 0x000000ffff007224 */ /* 0x000fe200078e0048 */
[----:B------:R-:W-:Y:S02]  /*eb90*/  MOV R85, R70 ;  /* 0x0000004600557202 */ /* 0x000fe40000000f00 */
.L_x_705:
[----:B------:R-:W2:Y:S01]  /*eba0*/  LDL R2, [R1+0x14] ;  /* 0x0000140001027983 */ /* 0x000ea20000100800 */
[----:B------:R-:W-:Y:S04]  /*ebb0*/  DEPBAR.LE SB0, 0x0 ;  /* 0x000080000000791a */ /* 0x000fe80000000000 */
[----:B------:R-:W-:Y:S01]  /*ebc0*/  WARPSYNC 0xffffffff ;  /* 0xffffffff00007948 */ /* 0x000fe20003800000 */
[----:B------:R-:W-:Y:S06]  /*ebd0*/  BAR.SYNC.DEFER_BLOCKING 0x0 ;  /* 0x0000000000007b1d */ /* 0x000fec0000010000 */
[----:B------:R1:W3:Y:S01]  /*ebe0*/  LDSM.16.M88.4 R80, [R191] ;  /* 0x00000000bf50783b */ /* 0x0002e20000000200 */
[----:B------:R-:W-:Y:S03]  /*ebf0*/  BSSY B0, `(.L_x_695) ;  /* 0x0000040000007945 */ /* 0x000fe60003800000 */
[----:B------:R1:W4:Y:S04]  /*ec00*/  LDSM.16.M88.4 R76, [R191+0x2000] ;  /* 0x00200000bf4c783b */ /* 0x0003280000000200 */
        /* <DEDUP_REMOVED lines=14> */
[C---:B-1-34-:R-:W-:Y:S01]  /*ecf0*/  IMAD.SHL.U32 R20, R201.reuse, 0x2, RZ ;  /* 0x00000002c9147824 */ /* 0x05afe200078e00ff */
[----:B------:R-:W2:Y:S01]  /*ed00*/  LDL.64 R8, [R1+0x38] ;  /* 0x0000380001087983 */ /* 0x000ea20000100a00 */
[----:B------:R-:W-:Y:S02]  /*ed10*/  SHF.R.S32.HI R2, RZ, 0x1f, R214 ;  /* 0x0000001fff027819 */ /* 0x000fe400000114d6 */
[----:B------:R-:W-:Y:S03]  /*ed20*/  SHF.R.S32.HI R6, RZ, 0x1f, R201 ;  /* 0x0000001fff067819 */ /* 0x000fe600000114c9 */
[----:B------:R-:W-:Y:S01]  /*ed30*/  IMAD R4, R2, c[0x0][0x208], RZ ;  /* 0x0000820002047a24 */ /* 0x000fe200078e02ff */
[----:B------:R-:W3:Y:S01]  /*ed40*/  LDL R7, [R1+0x44] ;  /* 0x0000440001077983 */ /* 0x000ee20000100800 */
[C---:B------:R-:W-:Y:S01]  /*ed50*/  IMAD.WIDE.U32 R2, R214.reuse, c[0x0][0x208], RZ ;  /* 0x00008200d6027a25 */ /* 0x040fe200078e00ff */
[----:B------:R-:W-:Y:S03]  /*ed60*/  SHF.L.U64.HI R6, R201, 0x1, R6 ;  /* 0x00000001c9067819 */ /* 0x000fe60000010206 */
[----:B------:R-:W-:Y:S04]  /*ed70*/  IMAD R4, R214, c[0x0][0x20c], R4 ;  /* 0x00008300d6047a24 */ /* 0x000fe800078e0204 */
[----:B------:R-:W-:Y:S01]  /*ed80*/  IMAD.IADD R3, R3, 0x1, R4 ;  /* 0x0000000103037824 */ /* 0x000fe200078e0204 */
[----:B------:R-:W-:Y:S03]  /*ed90*/  SHF.R.S32.HI R4, RZ, 0x1f, R212 ;  /* 0x0000001fff047819 */ /* 0x000fe600000114d4 */
[----:B------:R-:W-:Y:S04]  /*eda0*/  IMAD.WIDE.U32 R2, R212, c[0x0][0x218], R2 ;  /* 0x00008600d4027a25 */ /* 0x000fe800078e0002 */
[----:B------:R-:W-:Y:S04]  /*edb0*/  IMAD R4, R4, c[0x0][0x218], RZ ;  /* 0x0000860004047a24 */ /* 0x000fe800078e02ff */
[----:B------:R-:W-:Y:S01]  /*edc0*/  IMAD R5, R212, c[0x0][0x21c], R4 ;  /* 0x00008700d4057a24 */ /* 0x000fe200078e0204 */
[----:B--2---:R-:W-:Y:S04]  /*edd0*/  IADD3 R2, P1, R8, R2, RZ ;  /* 0x0000000208027210 */ /* 0x004fe80007f3e0ff */
[C---:B------:R-:W-:Y:S02]  /*ede0*/  LEA R4, P0, R2.reuse, c[0x0][0x1f8], 0x1 ;  /* 0x00007e0002047a11 */ /* 0x040fe400078008ff */
[----:B---3--:R-:W-:Y:S04]  /*edf0*/  IADD3.X R3, R7, R3, R5, P1, !PT ;  /* 0x0000000307037210 */ /* 0x008fe80000ffe405 */
[----:B------:R-:W-:Y:S01]  /*ee00*/  LEA.HI.X R5, R2, c[0x0][0x1fc], R3, 0x1, P0 ;  /* 0x00007f0002057a11 */ /* 0x000fe200000f0c03 */
[----:B------:R-:W-:-:S05]  /*ee10*/  BRA.DIV ~URZ, `(.L_x_697) ;  /* 0x000101927f007947 */ /* 0x000fca000b800000 */
[----:B------:R1:W2:Y:S02]  /*ee20*/  SHFL.IDX PT, R8, R5, RZ, 0x181f ;  /* 0x00181fff05087589 */ /* 0x0002a400000e0000 */
.L_x_839:
        /* <DEDUP_REMOVED lines=11> */
[-C--:B----4-:R-:W-:Y:S03]  /*eee0*/  IADD3 R10, P2, R3, R20.reuse, RZ ;  /* 0x00000014030a7210 */ /* 0x090fe60007f5e0ff */
[--C-:B--2---:R-:W-:Y:S01]  /*eef0*/  IMAD.X R13, R8, 0x1, R6.reuse, P0 ;  /* 0x00000001080d7824 */ /* 0x104fe200000e0606 */
[-C--:B-----5:R-:W-:Y:S01]  /*ef00*/  IADD3 R8, P1, R7, R20.reuse, RZ ;  /* 0x0000001407087210 */ /* 0x0a0fe20007f3e0ff */
        /* <DEDUP_REMOVED lines=8> */
.L_x_840:
[----:B--2---:R-:W-:Y:S04]  /*ef90*/  IADD3 R2, P0, R4, R20, RZ ;  /* 0x0000001404027210 */ /* 0x004fe80007f1e0ff */
[----:B-1----:R-:W-:Y:S05]  /*efa0*/  IADD3.X R3, R5, R6, RZ, P0, !PT ;  /* 0x0000000605037210 */ /* 0x002fea00007fe4ff */
[----:B------:R-:W-:Y:S01]  /*efb0*/  @!PT LDS RZ, [RZ] ;  /* 0x00000000fffff984 */ /* 0x000fe20000000800 */
[----:B------:R-:W-:Y:S01]  /*efc0*/  @!PT LDS RZ, [RZ] ;  /* 0x00000000fffff984 */ /* 0x000fe20000000800 */
[----:B------:R-:W-:Y:S01]  /*efd0*/  @!PT LDS RZ, [RZ] ;  /* 0x00000000fffff984 */ /* 0x000fe20000000800 */
[----:B------:R1:W-:Y:S04]  /*efe0*/  LDGSTS.E.BYPASS.LTC128B.128 [R203+0x2100], [R2.64], !P3 ;  /* 0x0210000002cb7fae */ /* 0x0003e8000d901d46 */
.L_x_696:
[----:B-1-34-:R-:W-:Y:S05]  /*eff0*/  BSYNC B0 ;  /* 0x0000000000007941 */ /* 0x01afea0003800000 */
.L_x_695:
        /* <DEDUP_REMOVED lines=277> */
[--C-:B-1----:R-:W-:Y:S01]  /*10150*/  IMAD.MOV.U32 R2, RZ, RZ, R3.reuse ;  /* 0x000000ffff027224 */ /* 0x102fe200078e0003 */
[----:B------:R-:W-:Y:S05]  /*10160*/  @P2 SHF.R.U32.HI R2, RZ, c[0x0][0x2c0], R4 ;  /* 0x0000b000ff022a19 */ /* 0x000fea0000011604 */
[C---:B----4-:R-:W-:Y:S04]  /*10170*/  @!P1 IADD3 R5, P0, R2.reuse, R238, RZ ;  /* 0x000000ee02059210 */ /* 0x050fe80007f1e0ff */
[----:B-----5:R-:W-:Y:S01]  /*10180*/  @!P1 LEA.HI.X.SX32 R6, R2, R236, 0x1, P0 ;  /* 0x000000ec02069211 */ /* 0x020fe200000f0eff */
        /* <DEDUP_REMOVED lines=12> */
[----:B------:R-:W-:Y:S04]  /*10250*/  IMAD.WIDE.U32 R2, R212, c[0x0][0x1f0], R2 ;  /* 0x00007c00d4027a25 */ /* 0x000fe800078e0002 */
[----:B------:R-:W-:Y:S01]  /*10260*/  IMAD R4, R4, c[0x0][0x1f0], RZ ;  /* 0x00007c0004047a24 */ /* 0x000fe200078e02ff */
[----:B------:R-:W-:Y:S03]  /*10270*/  IADD3 R2, P1, R234, R2, RZ ;  /* 0x00000002ea027210 */ /* 0x000fe60007f3e0ff */
[----:B------:R-:W-:Y:S01]  /*10280*/  IMAD R5, R212, c[0x0][0x1f4], R4 ;  /* 0x00007d00d4057a24 */ /* 0x000fe200078e0204 */
[----:B------:R-:W-:Y:S04]  /*10290*/  LEA R4, P0, R2, c[0x0][0x1c8], 0x1 ;  /* 0x0000720002047a11 */ /* 0x000fe800078008ff */
[----:B------:R-:W-:Y:S04]  /*102a0*/  IADD3.X R3, R8, R3, R5, P1, !PT ;  /* 0x0000000308037210 */ /* 0x000fe80000ffe405 */
[----:B------:R-:W-:Y:S01]  /*102b0*/  LEA.HI.X R5, R2, c[0x0][0x1cc], R3, 0x1, P0 ;  /* 0x0000730002057a11 */ /* 0x000fe200000f0c03 */
[----:B------:R-:W-:-:S05]  /*102c0*/  BRA.DIV ~URZ, `(.L_x_701) ;  /* 0x0000f2027f007947 */ /* 0x000fca000b800000 */
[----:B------:R1:W2:Y:S02]  /*102d0*/  SHFL.IDX PT, R8, R5, RZ, 0x181f ;  /* 0x00181fff05087589 */ /* 0x0002a400000e0000 */
.L_x_841:
        /* <DEDUP_REMOVED lines=22> */
.L_x_842:
[----:B--2---:R-:W-:Y:S04]  /*10440*/  IADD3 R2, P0, R4, R18, RZ ;  /* 0x0000001204027210 */ /* 0x004fe80007f1e0ff */
[----:B-1----:R-:W-:Y:S05]  /*10450*/  IADD3.X R3, R5, R6, RZ, P0, !PT ;  /* 0x0000000605037210 */ /* 0x002fea00007fe4ff */
[----:B------:R-:W-:Y:S01]  /*10460*/  @!PT LDS RZ, [RZ] ;  /* 0x00000000fffff984 */ /* 0x000fe20000000800 */
[----:B------:R-:W-:Y:S01]  /*10470*/  @!PT LDS RZ, [RZ] ;  /* 0x00000000fffff984 */ /* 0x000fe20000000800 */
[----:B------:R-:W-:Y:S01]  /*10480*/  @!PT LDS RZ, [RZ] ;  /* 0x00000000fffff984 */ /* 0x000fe20000000800 */
[----:B------:R1:W-:Y:S04]  /*10490*/  LDGSTS.E.BYPASS.LTC128B.128 [R203+0x4900], [R2.64], !P3 ;  /* 0x0490000002cb7fae */ /* 0x0003e8000d901d46 */
.L_x_700:
[----:B--234-:R-:W-:Y:S05]  /*104a0*/  BSYNC B0 ;  /* 0x0000000000007941 */ /* 0x01cfea0003800000 */
.L_x_699:
        /* <DEDUP_REMOVED lines=83> */
.L_x_843:
        /* <DEDUP_REMOVED lines=15> */
.L_x_844:
[----:B------:R-:W-:Y:S01]  /*10ad0*/  FADD.FTZ R0, -R72, R0 ;  /* 0x0000000048007221 */ /* 0x000fe20000010100 */
[----:B------:R-:W2:Y:S01]  /*10ae0*/  LDL.LU R249, [R1+0x4] ;  /* 0x0000040001f97983 */ /* 0x000ea20000300800 */
[----:B------:R-:W-:Y:S01]  /*10af0*/  FMUL.FTZ R40, R71, c[0x0][0x2d0] ;  /* 0x0000b40047287a20 */ /* 0x000fe20000410000 */
[----:B----4-:R-:W-:Y:S01]  /*10b00*/  FMNMX.FTZ R2, R2, R4, !PT ;  /* 0x0000000402027209 */ /* 0x010fe20007810000 */
[----:B------:R-:W-:Y:S01]  /*10b10*/  FMUL.FTZ R0, R0, c[0x0][0x2d0] ;  /* 0x0000b40000007a20 */ /* 0x000fe20000410000 */
[----:B------:R-:W-:Y:S01]  /*10b20*/  WARPSYNC 0xffffffff ;  /* 0xffffffff00007948 */ /* 0x000fe20003800000 */
[----:B------:R-:W1:Y:S01]  /*10b30*/  LDSM.16.MT88.4 R20, [R185] ;  /* 0x00000000b914783b */ /* 0x000e620000004200 */
[----:B------:R-:W-:Y:S01]  /*10b40*/  FMUL.FTZ R56, R70, c[0x0][0x2d0] ;  /* 0x0000b40046387a20 */ /* 0x000fe20000410000 */
[----:B------:R3:W4:Y:S01]  /*10b50*/  MUFU.EX2 R3, R0 ;  /* 0x0000000000037308 */ /* 0x0007220000000800 */
[----:B------:R-:W-:Y:S01]  /*10b60*/  FMUL.FTZ R5, R72, c[0x0][0x2d0] ;  /* 0x0000b40048057a20 */ /* 0x000fe20000410000 */
[----:B------:R-:W-:Y:S01]  /*10b70*/  ISETP.GT.AND P0, PT, R202, R247, PT ;  /* 0x000000f7ca00720c */ /* 0x000fe20003f04270 */
[----:B------:R-:W-:Y:S01]  /*10b80*/  FMUL.FTZ R73, R2, c[0x0][0x2d0] ;  /* 0x0000b40002497a20 */ /* 0x000fe20000410000 */
[----:B------:R-:W-:Y:S01]  /*10b90*/  IADD3 R202, R202, -0x1, RZ ;  /* 0xffffffffcaca7810 */ /* 0x000fe20007ffe0ff */
[----:B------:R-:W-:Y:S01]  /*10ba0*/  FFMA.FTZ R8, R204, c[0x0][0x2d0], -R5 ;  /* 0x0000b400cc087a23 */ /* 0x000fe20000010805 */
[----:B------:R-:W5:Y:S01]  /*10bb0*/  LDSM.16.MT88.4 R36, [R189] ;  /* 0x00000000bd24783b */ /* 0x000f620000004200 */
[----:B------:R-:W-:Y:S02]  /*10bc0*/  FFMA.FTZ R4, R181, c[0x0][0x2d0], -R73 ;  /* 0x0000b400b5047a23 */ /* 0x000fe40000010849 */
[--C-:B------:R-:W-:Y:S01]  /*10bd0*/  FFMA.FTZ R7, R159, c[0x0][0x2d0], -R5.reuse ;  /* 0x0000b4009f077a23 */ /* 0x100fe20000010805 */
[----:B------:R-:W-:Y:S01]  /*10be0*/  MUFU.EX2 R235, R8 ;  /* 0x0000000800eb7308 */ /* 0x000fe20000000800 */
[--C-:B------:R-:W-:Y:S02]  /*10bf0*/  FFMA.FTZ R6, R158, c[0x0][0x2d0], -R5.reuse ;  /* 0x0000b4009e067a23 */ /* 0x100fe40000010805 */
[--C-:B------:R-:W-:Y:S01]  /*10c00*/  FFMA.FTZ R9, R171, c[0x0][0x2d0], -R5.reuse ;  /* 0x0000b400ab097a23 */ /* 0x100fe20000010805 */
[----:B------:R-:W1:Y:S01]  /*10c10*/  LDSM.16.MT88.4 R52, [R186] ;  /* 0x00000000ba34783b */ /* 0x000e620000004200 */
[--C-:B------:R-:W-:Y:S02]  /*10c20*/  FFMA.FTZ R65, R161, c[0x0][0x2d0], -R5.reuse ;  /* 0x0000b400a1417a23 */ /* 0x100fe40000010805 */
[--C-:B------:R-:W-:Y:S02]  /*10c30*/  FFMA.FTZ R152, R152, c[0x0][0x2d0], -R5.reuse ;  /* 0x0000b40098987a23 */ /* 0x100fe40000010805 */
[--C-:B------:R-:W-:Y:S01]  /*10c40*/  FFMA.FTZ R75, R33, c[0x0][0x2d0], -R5.reuse ;  /* 0x0000b400214b7a23 */ /* 0x100fe20000010805 */
[----:B------:R4:W-:Y:S01]  /*10c50*/  MUFU.EX2 R234, R7 ;  /* 0x0000000700ea7308 */ /* 0x0009e20000000800 */
[--C-:B------:R-:W-:Y:S02]  /*10c60*/  FFMA.FTZ R74, R32, c[0x0][0x2d0], -R5.reuse ;  /* 0x0000b400204a7a23 */ /* 0x100fe40000010805 */
[--C-:B------:R-:W-:Y:S02]  /*10c70*/  FFMA.FTZ R67, R31, c[0x0][0x2d0], -R5.reuse ;  /* 0x0000b4001f437a23 */ /* 0x100fe40000010805 */
[----:B---3--:R-:W-:Y:S02]  /*10c80*/  FADD.FTZ R0, -R71, R84 ;  /* 0x0000005447007221 */ /* 0x008fe40000010100 */
[--C-:B------:R-:W-:Y:S02]  /*10c90*/  FFMA.FTZ R66, R30, c[0x0][0x2d0], -R5.reuse ;  /* 0x0000b4001e427a23 */ /* 0x100fe40000010805 */
[----:B------:R-:W-:Y:S01]  /*10ca0*/  FMUL.FTZ R0, R0, c[0x0][0x2d0] ;  /* 0x0000b40000007a20 */ /* 0x000fe20000410000 */
        /* <DEDUP_REMOVED lines=9> */
[----:B----4-:R-:W-:Y:S02]  /*10d40*/  FFMA.FTZ R7, R180, c[0x0][0x2d0], -R56 ;  /* 0x0000b400b4077a23 */ /* 0x010fe40000010838 */
[--C-:B------:R-:W-:Y:S02]  /*10d50*/  FFMA.FTZ R64, R219, c[0x0][0x2d0], -R40.reuse ;  /* 0x0000b400db407a23 */ /* 0x100fe40000010828 */
[--C-:B------:R-:W-:Y:S01]  /*10d60*/  FFMA.FTZ R63, R217, c[0x0][0x2d0], -R40.reuse ;  /* 0x0000b400d93f7a23 */ /* 0x100fe20000010828 */
[----:B------:R-:W4:Y:S01]  /*10d70*/  MUFU.EX2 R173, R9 ;  /* 0x0000000900ad7308 */ /* 0x000f220000000800 */
[--C-:B------:R-:W-:Y:S02]  /*10d80*/  FFMA.FTZ R62, R209, c[0x0][0x2d0], -R40.reuse ;  /* 0x0000b400d13e7a23 */ /* 0x100fe40000010828 */
[----:B------:R-:W-:Y:S02]  /*10d90*/  FFMA.FTZ R61, R208, c[0x0][0x2d0], -R40 ;  /* 0x0000b400d03d7a23 */ /* 0x000fe40000010828 */
[----:B---3--:R-:W-:Y:S02]  /*10da0*/  FFMA.FTZ R6, R205, c[0x0][0x2d0], -R56 ;  /* 0x0000b400cd067a23 */ /* 0x008fe40000010838 */
[--C-:B------:R-:W-:Y:S02]  /*10db0*/  FFMA.FTZ R60, R179, c[0x0][0x2d0], -R40.reuse ;  /* 0x0000b400b33c7a23 */ /* 0x100fe40000010828 */
[----:B------:R-:W-:Y:S01]  /*10dc0*/  FFMA.FTZ R59, R178, c[0x0][0x2d0], -R40 ;  /* 0x0000b400b23b7a23 */ /* 0x000fe20000010828 */
[----:B------:R-:W-:Y:S01]  /*10dd0*/  MUFU.EX2 R174, R7 ;  /* 0x0000000700ae7308 */ /* 0x000fe20000000800 */
[--C-:B------:R-:W-:Y:S02]  /*10de0*/  FFMA.FTZ R58, R226, c[0x0][0x2d0], -R56.reuse ;  /* 0x0000b400e23a7a23 */ /* 0x100fe40000010838 */
[----:B------:R-:W-:Y:S02]  /*10df0*/  FFMA.FTZ R57, R224, c[0x0][0x2d0], -R56 ;  /* 0x0000b400e0397a23 */ /* 0x000fe40000010838 */
[--C-:B-1----:R-:W-:Y:S02]  /*10e00*/  FFMA.FTZ R0, R170, c[0x0][0x2d0], -R40.reuse ;  /* 0x0000b400aa007a23 */ /* 0x102fe40000010828 */
[--C-:B------:R-:W-:Y:S03]  /*10e10*/  FFMA.FTZ R170, R41, c[0x0][0x2d0], -R40.reuse ;  /* 0x0000b40029aa7a23 */ /* 0x100fe60000010828 */
[----:B------:R1:W-:Y:S10]  /*10e20*/  MUFU.EX2 R175, R0 ;  /* 0x0000000000af7308 */ /* 0x0003f40000000800 */
[----:B------:R-:W-:Y:S10]  /*10e30*/  MUFU.EX2 R180, R6 ;  /* 0x0000000600b47308 */ /* 0x000ff40000000800 */
[----:B------:R-:W-:Y:S01]  /*10e40*/  MUFU.EX2 R240, R59 ;  /* 0x0000003b00f07308 */ /* 0x000fe20000000800 */
[--C-:B-1----:R-:W-:Y:S09]  /*10e50*/  FFMA.FTZ R0, R183, c[0x0][0x2d0], -R40.reuse ;  /* 0x0000b400b7007a23 */ /* 0x102ff20000010828 */
[----:B------:R1:W3:Y:S10]  /*10e60*/  MUFU.EX2 R183, R0 ;  /* 0x0000000000b77308 */ /* 0x0002f40000000800 */
[----:B------:R-:W-:Y:S10]  /*10e70*/  MUFU.EX2 R208, R63 ;  /* 0x0000003f00d07308 */ /* 0x000ff40000000800 */
[----:B------:R-:W-:Y:S01]  /*10e80*/  MUFU.EX2 R239, R61 ;  /* 0x0000003d00ef7308 */ /* 0x000fe20000000800 */
[--C-:B-1----:R-:W-:Y:S02]  /*10e90*/  FFMA.FTZ R0, R155, c[0x0][0x2d0], -R40.reuse ;  /* 0x0000b4009b007a23 */ /* 0x102fe40000010828 */
[--C-:B------:R-:W-:Y:S07]  /*10ea0*/  FFMA.FTZ R155, R29, c[0x0][0x2d0], -R5.reuse ;  /* 0x0000b4001d9b7a23 */ /* 0x100fee0000010805 */
[----:B------:R1:W-:Y:S10]  /*10eb0*/  MUFU.EX2 R236, R0 ;  /* 0x0000000000ec7308 */ /* 0x0003f40000000800 */
[----:B------:R-:W-:Y:S10]  /*10ec0*/  MUFU.EX2 R241, R67 ;  /* 0x0000004300f17308 */ /* 0x000ff40000000800 */
[----:B------:R-:W-:Y:S01]  /*10ed0*/  MUFU.EX2 R243, R66 ;  /* 0x0000004200f37308 */ /* 0x000fe20000000800 */
[----:B-1----:R-:W-:Y:S02]  /*10ee0*/  FFMA.FTZ R0, R153, c[0x0][0x2d0], -R40 ;  /* 0x0000b40099007a23 */ /* 0x002fe40000010828 */
[--C-:B------:R-:W-:Y:S02]  /*10ef0*/  FFMA.FTZ R153, R160, c[0x0][0x2d0], -R5.reuse ;  /* 0x0000b400a0997a23 */ /* 0x100fe40000010805 */
[----:B------:R-:W-:Y:S05]  /*10f00*/  FFMA.FTZ R160, R25, c[0x0][0x2d0], -R5 ;  /* 0x0000b40019a07a23 */ /* 0x000fea0000010805 */
[----:B------:R1:W-:Y:S10]  /*10f10*/  MUFU.EX2 R244, R0 ;  /* 0x0000000000f47308 */ /* 0x0003f40000000800 */
[----:B------:R-:W-:Y:S10]  /*10f20*/  MUFU.EX2 R209, R153 ;  /* 0x0000009900d17308 */ /* 0x000ff40000000800 */
[----:B------:R3:W-:Y:S01]  /*10f30*/  MUFU.EX2 R224, R75 ;  /* 0x0000004b00e07308 */ /* 0x0007e20000000800 */
[----:B-1----:R-:W-:Y:S04]  /*10f40*/  FADD.FTZ R0, -R70, R85 ;  /* 0x0000005546007221 */ /* 0x002fe80000010100 */
[----:B------:R-:W-:Y:S05]  /*10f50*/  FMUL.FTZ R0, R0, c[0x0][0x2d0] ;  /* 0x0000b40000007a20 */ /* 0x000fea0000410000 */
[----:B------:R1:W-:Y:S10]  /*10f60*/  MUFU.EX2 R226, R74 ;  /* 0x0000004a00e27308 */ /* 0x0003f40000000800 */
[----:B------:R4:W2:Y:S01]  /*10f70*/  MUFU.EX2 R68, R0 ;  /* 0x0000000000447308 */ /* 0x0008a20000000800 */
[--C-:B---3--:R-:W-:Y:S09]  /*10f80*/  FFMA.FTZ R75, R227, c[0x0][0x2d0], -R73.reuse ;  /* 0x0000b400e34b7a23 */ /* 0x108ff20000010849 */
[----:B------:R-:W-:Y:S01]  /*10f90*/  MUFU.EX2 R179, R160 ;  /* 0x000000a000b37308 */ /* 0x000fe20000000800 */
[--C-:B-1----:R-:W-:Y:S09]  /*10fa0*/  FFMA.FTZ R74, R228, c[0x0][0x2d0], -R73.reuse ;  /* 0x0000b400e44a7a23 */ /* 0x102ff20000010849 */
[----:B------:R-:W-:Y:S01]  /*10fb0*/  MUFU.EX2 R219, R155 ;  /* 0x0000009b00db7308 */ /* 0x000fe20000000800 */
[--C-:B----4-:R-:W-:Y:S09]  /*10fc0*/  FFMA.FTZ R0, R177, c[0x0][0x2d0], -R56.reuse ;  /* 0x0000b400b1007a23 */ /* 0x110ff20000010838 */
[----:B------:R1:W-:Y:S10]  /*10fd0*/  MUFU.EX2 R204, R0 ;  /* 0x0000000000cc7308 */ /* 0x0003f40000000800 */
[----:B------:R-:W-:Y:S10]  /*10fe0*/  MUFU.EX2 R167, R167 ;  /* 0x000000a700a77308 */ /* 0x000ff40000000800 */
[----:B------:R-:W-:Y:S01]  /*10ff0*/  MUFU.EX2 R166, R166 ;  /* 0x000000a600a67308 */ /* 0x000fe20000000800 */
[----:B-1----:R-:W-:Y:S09]  /*11000*/  FFMA.FTZ R0, R176, c[0x0][0x2d0], -R56 ;  /* 0x0000b400b0007a23 */ /* 0x002ff20000010838 */
[----:B------:R1:W-:Y:S10]  /*11010*/  MUFU.EX2 R176, R4 ;  /* 0x0000000400b07308 */ /* 0x0003f40000000800 */
[----:B------:R3:W-:Y:S10]  /*11020*/  MUFU.EX2 R242, R0 ;  /* 0x0000000000f27308 */ /* 0x0007f40000000800 */
[----:B------:R-:W-:Y:S01]  /*11030*/  MUFU.EX2 R181, R159 ;  /* 0x0000009f00b57308 */ /* 0x000fe20000000800 */
[--C-:B-1----:R-:W-:Y:S09]  /*11040*/  FFMA.FTZ R4, R207, c[0x0][0x2d0], -R73.reuse ;  /* 0x0000b400cf047a23 */ /* 0x102ff20000010849 */
[----:B------:R1:W-:Y:S01]  /*11050*/  MUFU.EX2 R177, R4 ;  /* 0x0000000400b17308 */ /* 0x0003e20000000800 */
[----:B---3--:R-:W-:Y:S04]  /*11060*/  FADD.FTZ R0, -R2, R86 ;  /* 0x0000005602007221 */ /* 0x008fe80000010100 */
[----:B------:R-:W-:Y:S05]  /*11070*/  FMUL.FTZ R0, R0, c[0x0][0x2d0] ;  /* 0x0000b40000007a20 */ /* 0x000fea0000410000 */
[----:B------:R-:W-:Y:S10]  /*11080*/  MUFU.EX2 R207, R57 ;  /* 0x0000003900cf7308 */ /* 0x000ff40000000800 */
[----:B------:R-:W3:Y:S01]  /*11090*/  MUFU.EX2 R0, R0 ;  /* 0x0000000000007308 */ /* 0x000ee20000000800 */
[--C-:B-1----:R-:W-:Y:S09]  /*110a0*/  FFMA.FTZ R4, R182, c[0x0][0x2d0], -R73.reuse ;  /* 0x0000b400b6047a23 */ /* 0x102ff20000010849 */
[----:B------:R1:W-:Y:S10]  /*110b0*/  MUFU.EX2 R238, R4 ;  /* 0x0000000400ee7308 */ /* 0x0003f40000000800 */
[----:B------:R-:W-:Y:S10]  /*110c0*/  MUFU.EX2 R182, R158 ;  /* 0x0000009e00b67308 */ /* 0x000ff40000000800 */
[----:B------:R-:W-:Y:S01]  /*110d0*/  MUFU.EX2 R158, R172 ;  /* 0x000000ac009e7308 */ /* 0x000fe20000000800 */
[--C-:B-1----:R-:W-:Y:S09]  /*110e0*/  FFMA.FTZ R4, R206, c[0x0][0x2d0], -R73.reuse ;  /* 0x0000b400ce047a23 */ /* 0x102ff20000010849 */
[----:B------:R1:W4:Y:S10]  /*110f0*/  MUFU.EX2 R237, R4 ;  /* 0x0000000400ed7308 */ /* 0x0003340000000800 */
[----:B------:R-:W-:Y:S01]  /*11100*/  MUFU.EX2 R159, R171 ;  /* 0x000000ab009f7308 */ /* 0x000fe20000000800 */
[----:B------:R-:W-:Y:S01]  /*11110*/  FMUL.FTZ R5, R3, R89 ;  /* 0x0000005903057220 */ /* 0x000fe20000410000 */
[----:B------:R-:W-:Y:S01]  /*11120*/  F2FP.BF16.PACK_AB R76, R235, R173 ;  /* 0x000000adeb4c723e */ /* 0x000fe200000010ff */
[----:B------:R-:W-:Y:S01]  /*11130*/  FMUL.FTZ R6, R69, R90 ;  /* 0x0000005a45067220 */ /* 0x000fe20000410000 */
[----:B------:R-:W-:Y:S01]  /*11140*/  F2FP.BF16.PACK_AB R77, R183, R175 ;  /* 0x000000afb74d723e */ /* 0x000fe200000010ff */
[----:B------:R-:W-:Y:S01]  /*11150*/  FMUL.FTZ R7, R69, R91 ;  /* 0x0000005b45077220 */ /* 0x000fe20000410000 */
[----:B------:R-:W-:Y:S01]  /*11160*/  F2FP.BF16.PACK_AB R78, R245, R234 ;  /* 0x000000eaf54e723e */ /* 0x000fe200000010ff */
[----:B--2---:R-:W-:Y:S01]  /*11170*/  FMUL.FTZ R25, R68, R109 ;  /* 0x0000006d44197220 */ /* 0x004fe20000410000 */
[----:B------:R-:W-:Y:S01]  /*11180*/  F2FP.BF16.PACK_AB R79, R244, R236 ;  /* 0x000000ecf44f723e */ /* 0x000fe200000010ff */
[--C-:B------:R-:W-:Y:S01]  /*11190*/  FFMA.FTZ R109, R46, c[0x0][0x2d0], -R40.reuse ;  /* 0x0000b4002e6d7a23 */ /* 0x100fe20000010828 */
[----:B------:R-:W-:Y:S01]  /*111a0*/  F2FP.BF16.PACK_AB R80, R180, R174 ;  /* 0x000000aeb450723e */ /* 0x000fe200000010ff */
[----:B---3--:R-:W-:Y:S01]  /*111b0*/  FMUL.FTZ R46, R0, R130 ;  /* 0x00000082002e7220 */ /* 0x008fe20000410000 */
[----:B------:R-:W-:Y:S01]  /*111c0*/  F2FP.BF16.PACK_AB R82, R242, R204 ;  /* 0x000000ccf252723e */ /* 0x000fe200000010ff */
[----:B------:R-:W2:Y:S01]  /*111d0*/  LDL.LU R130, [R1+0x8] ;  /* 0x0000080001827983 */ /* 0x000ea20000300800 */
[----:B-1----:R-:W-:Y:S01]  /*111e0*/  FMUL.FTZ R4, R3, R88 ;  /* 0x0000005803047220 */ /* 0x002fe20000410000 */
[----:B------:R-:W-:Y:S01]  /*111f0*/  F2FP.BF16.PACK_AB R81, R177, R176 ;  /* 0x000000b0b151723e */ /* 0x000fe200000010ff */
[C---:B------:R-:W-:Y:S01]  /*11200*/  FMUL.FTZ R24, R68.reuse, R108 ;  /* 0x0000006c44187220 */ /* 0x040fe20000410000 */
[----:B------:R-:W-:Y:S01]  /*11210*/  LDSM.16.MT88.4 R88, [R185+0x800] ;  /* 0x00080000b958783b */ /* 0x000fe20000004200 */
[----:B------:R-:W-:Y:S01]  /*11220*/  FFMA.FTZ R108, R45, c[0x0][0x2d0], -R40 ;  /* 0x0000b4002d6c7a23 */ /* 0x000fe20000010828 */
[----:B----4-:R-:W-:Y:S01]  /*11230*/  F2FP.BF16.PACK_AB R83, R237, R238 ;  /* 0x000000eeed53723e */ /* 0x010fe200000010ff */
[C---:B------:R-:W-:Y:S01]  /*11240*/  FMUL.FTZ R45, R68.reuse, R129 ;  /* 0x00000081442d7220 */ /* 0x040fe20000410000 */
[-C--:B------:R-:W-:Y:S04]  /*11250*/  HMMA.16816.F32.BF16 R4, R76, R20.reuse, R4 ;  /* 0x000000144c04723c */ /* 0x080fe80000041804 */
[----:B------:R-:W3:Y:S01]  /*11260*/  LDL.LU R129, [R1+0xc] ;  /* 0x00000c0001817983 */ /* 0x000ee20000300800 */
[C---:B------:R-:W-:Y:S02]  /*11270*/  FMUL.FTZ R8, R68.reuse, R92 ;  /* 0x0000005c44087220 */ /* 0x040fe40000410000 */
[----:B------:R-:W-:Y:S02]  /*11280*/  FMUL.FTZ R9, R68, R93 ;  /* 0x0000005d44097220 */ /* 0x000fe40000410000 */
[C---:B------:R-:W-:Y:S03]  /*11290*/  FMUL.FTZ R10, R0.reuse, R94 ;  /* 0x0000005e000a7220 */ /* 0x040fe60000410000 */
[----:B------:R-:W-:Y:S02]  /*112a0*/  FMUL.FTZ R11, R0, R95 ;  /* 0x0000005f000b7220 */ /* 0x000fe40000410000 */
[----:B------:R-:W-:Y:S01]  /*112b0*/  LDSM.16.MT88.4 R92, [R189+0x800] ;  /* 0x00080000bd5c783b */ /* 0x000fe20000004200 */
[----:B------:R-:W-:Y:S02]  /*112c0*/  FMUL.FTZ R51, R69, R135 ;  /* 0x0000008745337220 */ /* 0x000fe40000410000 */
[C---:B------:R-:W-:Y:S02]  /*112d0*/  FMUL.FTZ R12, R68.reuse, R96 ;  /* 0x00000060440c7220 */ /* 0x040fe40000410000 */
[C---:B------:R-:W-:Y:S04]  /*112e0*/  HMMA.16816.F32.BF16 R8, R80.reuse, R20, R8 ;  /* 0x000000145008723c */ /* 0x040fe80000041808 */
[----:B------:R-:W-:Y:S02]  /*112f0*/  FMUL.FTZ R13, R68, R97 ;  /* 0x00000061440d7220 */ /* 0x000fe40000410000 */
[C---:B------:R-:W-:Y:S02]  /*11300*/  FMUL.FTZ R14, R0.reuse, R98 ;  /* 0x00000062000e7220 */ /* 0x040fe40000410000 */
[----:B------:R-:W-:Y:S04]  /*11310*/  FMUL.FTZ R15, R0, R99 ;  /* 0x00000063000f7220 */ /* 0x000fe80000410000 */
[--C-:B------:R-:W-:Y:S02]  /*11320*/  FFMA.FTZ R99, R216, c[0x0][0x2d0], -R56.reuse ;  /* 0x0000b400d8637a23 */ /* 0x100fe40000010838 */
[--C-:B------:R-:W-:Y:S01]  /*11330*/  FFMA.FTZ R98, R169, c[0x0][0x2d0], -R56.reuse ;  /* 0x0000b400a9627a23 */ /* 0x100fe20000010838 */
[-C--:B------:R-:W-:Y:S01]  /*11340*/  HMMA.16816.F32.BF16 R12, R80, R22.reuse, R12 ;  /* 0x00000016500c723c */ /* 0x080fe2000004180c */
[----:B------:R-:W-:Y:S02]  /*11350*/  MUFU.EX2 R169, R161 ;  /* 0x000000a100a97308 */ /* 0x000fe40000000800 */
[C---:B------:R-:W-:Y:S02]  /*11360*/  FMUL.FTZ R16, R3.reuse, R100 ;  /* 0x0000006403107220 */ /* 0x040fe40000410000 */
[----:B------:R-:W-:Y:S02]  /*11370*/  FMUL.FTZ R17, R3, R101 ;  /* 0x0000006503117220 */ /* 0x000fe40000410000 */
[C---:B------:R-:W-:Y:S02]  /*11380*/  FMUL.FTZ R18, R69.reuse, R102 ;  /* 0x0000006645127220 */ /* 0x040fe40000410000 */
[----:B------:R-:W-:Y:S03]  /*11390*/  FMUL.FTZ R19, R69, R103 ;  /* 0x0000006745137220 */ /* 0x000fe60000410000 */
[--C-:B------:R-:W-:Y:S02]  /*113a0*/  FFMA.FTZ R101, R50, c[0x0][0x2d0], -R56.reuse ;  /* 0x0000b40032657a23 */ /* 0x100fe40000010838 */
[--C-:B------:R-:W-:Y:S02]  /*113b0*/  FFMA.FTZ R100, R49, c[0x0][0x2d0], -R56.reuse ;  /* 0x0000b40031647a23 */ /* 0x100fe40000010838 */
[C---:B------:R-:W-:Y:S04]  /*113c0*/  HMMA.16816.F32.BF16 R16, R76.reuse, R22, R16 ;  /* 0x000000164c10723c */ /* 0x040fe80000041810 */
[C---:B------:R-:W-:Y:S02]  /*113d0*/  FMUL.FTZ R20, R3.reuse, R104 ;  /* 0x0000006803147220 */ /* 0x040fe40000410000 */
[----:B------:R-:W-:Y:S02]  /*113e0*/  FMUL.FTZ R21, R3, R105 ;  /* 0x0000006903157220 */ /* 0x000fe40000410000 */
[C---:B------:R-:W-:Y:S04]  /*113f0*/  FMUL.FTZ R22, R69.reuse, R106 ;  /* 0x0000006a45167220 */ /* 0x040fe80000410000 */
[----:B------:R-:W-:Y:S02]  /*11400*/  FMUL.FTZ R23, R69, R107 ;  /* 0x0000006b45177220 */ /* 0x000fe40000410000 */
[----:B------:R-:W-:Y:S02]  /*11410*/  FMUL.FTZ R49, R3, R133 ;  /* 0x0000008503317220 */ /* 0x000fe40000410000 */
[----:B------:R-:W-:Y:S02]  /*11420*/  FMUL.FTZ R50, R69, R134 ;  /* 0x0000008645327220 */ /* 0x000fe40000410000 */
[--C-:B------:R-:W-:Y:S01]  /*11430*/  FFMA.FTZ R102, R211, c[0x0][0x2d0], -R56.reuse ;  /* 0x0000b400d3667a23 */ /* 0x100fe20000010838 */
[-C--:B-----5:R-:W-:Y:S01]  /*11440*/  HMMA.16816.F32.BF16 R20, R76, R36.reuse, R20 ;  /* 0x000000244c14723c */ /* 0x0a0fe20000041814 */
[----:B------:R-:W-:Y:S02]  /*11450*/  MUFU.EX2 R211, R62 ;  /* 0x0000003e00d37308 */ /* 0x000fe40000000800 */
[C---:B------:R-:W-:Y:S02]  /*11460*/  FMUL.FTZ R26, R0.reuse, R110 ;  /* 0x0000006e001a7220 */ /* 0x040fe40000410000 */
[----:B------:R-:W-:Y:S02]  /*11470*/  FMUL.FTZ R27, R0, R111 ;  /* 0x0000006f001b7220 */ /* 0x000fe40000410000 */
[--C-:B------:R-:W-:Y:S02]  /*11480*/  FFMA.FTZ R103, R213, c[0x0][0x2d0], -R56.reuse ;  /* 0x0000b400d5677a23 */ /* 0x100fe40000010838 */
[----:B------:R-:W-:Y:S02]  /*11490*/  FFMA.FTZ R97, R168, c[0x0][0x2d0], -R56 ;  /* 0x0000b400a8617a23 */ /* 0x000fe40000010838 */
[----:B------:R-:W-:Y:S01]  /*114a0*/  MUFU.EX2 R168, R98 ;  /* 0x0000006200a87308 */ /* 0x000fe20000000800 */
[C---:B------:R-:W-:Y:S04]  /*114b0*/  HMMA.16816.F32.BF16 R24, R80.reuse, R36, R24 ;  /* 0x000000245018723c */ /* 0x040fe80000041818 */
[C---:B------:R-:W-:Y:S02]  /*114c0*/  FMUL.FTZ R30, R0.reuse, R114 ;  /* 0x00000072001e7220 */ /* 0x040fe40000410000 */
[----:B------:R-:W-:Y:S02]  /*114d0*/  FMUL.FTZ R31, R0, R115 ;  /* 0x00000073001f7220 */ /* 0x000fe40000410000 */
[C---:B------:R-:W-:Y:S01]  /*114e0*/  FMUL.FTZ R28, R68.reuse, R112 ;  /* 0x00000070441c7220 */ /* 0x040fe20000410000 */
[----:B------:R-:W-:Y:S03]  /*114f0*/  MUFU.EX2 R213, R152 ;  /* 0x0000009800d57308 */ /* 0x000fe60000000800 */
[----:B------:R-:W-:Y:S02]  /*11500*/  FMUL.FTZ R29, R68, R113 ;  /* 0x00000071441d7220 */ /* 0x000fe40000410000 */
[--C-:B------:R-:W-:Y:S02]  /*11510*/  FFMA.FTZ R96, R225, c[0x0][0x2d0], -R73.reuse ;  /* 0x0000b400e1607a23 */ /* 0x100fe40000010849 */
[C---:B------:R-:W-:Y:S02]  /*11520*/  FMUL.FTZ R32, R3.reuse, R116 ;  /* 0x0000007403207220 */ /* 0x040fe40000410000 */
[--C-:B------:R-:W-:Y:S01]  /*11530*/  FFMA.FTZ R116, R44, c[0x0][0x2d0], -R40.reuse ;  /* 0x0000b4002c747a23 */ /* 0x100fe20000010828 */
[-C--:B------:R-:W-:Y:S03]  /*11540*/  HMMA.16816.F32.BF16 R28, R80, R38.reuse, R28 ;  /* 0x00000026501c723c */ /* 0x080fe6000004181c */
[----:B------:R-:W-:Y:S01]  /*11550*/  FMUL.FTZ R33, R3, R117 ;  /* 0x0000007503217220 */ /* 0x000fe20000410000 */
[----:B------:R-:W-:Y:S01]  /*11560*/  MUFU.EX2 R161, R116 ;  /* 0x0000007400a17308 */ /* 0x000fe20000000800 */
[--C-:B------:R-:W-:Y:S02]  /*11570*/  FFMA.FTZ R112, R35, c[0x0][0x2d0], -R40.reuse ;  /* 0x0000b40023707a23 */ /* 0x100fe40000010828 */
[C---:B------:R-:W-:Y:S02]  /*11580*/  FMUL.FTZ R35, R69.reuse, R119 ;  /* 0x0000007745237220 */ /* 0x040fe40000410000 */
[--C-:B------:R-:W-:Y:S03]  /*11590*/  FFMA.FTZ R111, R34, c[0x0][0x2d0], -R40.reuse ;  /* 0x0000b400226f7a23 */ /* 0x100fe60000010828 */
[----:B------:R-:W-:Y:S02]  /*115a0*/  FMUL.FTZ R34, R69, R118 ;  /* 0x0000007645227220 */ /* 0x000fe40000410000 */
[--C-:B------:R-:W-:Y:S02]  /*115b0*/  FFMA.FTZ R117, R43, c[0x0][0x2d0], -R40.reuse ;  /* 0x0000b4002b757a23 */ /* 0x100fe40000010828 */
[--C-:B------:R-:W-:Y:S02]  /*115c0*/  FFMA.FTZ R119, R42, c[0x0][0x2d0], -R40.reuse ;  /* 0x0000b4002a777a23 */ /* 0x100fe40000010828 */
[--C-:B------:R-:W-:Y:S01]  /*115d0*/  FFMA.FTZ R118, R165, c[0x0][0x2d0], -R73.reuse ;  /* 0x0000b400a5767a23 */ /* 0x100fe20000010849 */
[C---:B------:R-:W-:Y:S01]  /*115e0*/  HMMA.16816.F32.BF16 R32, R76.reuse, R38, R32 ;  /* 0x000000264c20723c */ /* 0x040fe20000041820 */
[----:B------:R-:W1:Y:S03]  /*115f0*/  MUFU.EX2 R160, R117 ;  /* 0x0000007500a07308 */ /* 0x000e660000000800 */
[C---:B------:R-:W-:Y:S02]  /*11600*/  FMUL.FTZ R36, R3.reuse, R120 ;  /* 0x0000007803247220 */ /* 0x040fe40000410000 */
[----:B------:R-:W-:Y:S02]  /*11610*/  FMUL.FTZ R37, R3, R121 ;  /* 0x0000007903257220 */ /* 0x000fe40000410000 */
[C---:B------:R-:W-:Y:S03]  /*11620*/  FMUL.FTZ R38, R69.reuse, R122 ;  /* 0x0000007a45267220 */ /* 0x040fe60000410000 */
[----:B------:R-:W-:Y:S01]  /*11630*/  MUFU.EX2 R165, R111 ;  /* 0x0000006f00a57308 */ /* 0x000fe20000000800 */
[----:B------:R-:W-:Y:S02]  /*11640*/  FMUL.FTZ R39, R69, R123 ;  /* 0x0000007b45277220 */ /* 0x000fe40000410000 */
[--C-:B------:R-:W-:Y:S02]  /*11650*/  FFMA.FTZ R107, R48, c[0x0][0x2d0], -R40.reuse ;  /* 0x0000b400306b7a23 */ /* 0x100fe40000010828 */
[----:B------:R-:W-:Y:S02]  /*11660*/  FMUL.FTZ R48, R3, R132 ;  /* 0x0000008403307220 */ /* 0x000fe40000410000 */
[----:B------:R-:W4:Y:S01]  /*11670*/  LDL.LU R132, [R1+0x10] ;  /* 0x0000100001847983 */ /* 0x000f220000300800 */
[-C--:B------:R-:W-:Y:S02]  /*11680*/  HMMA.16816.F32.BF16 R36, R76, R52.reuse, R36 ;  /* 0x000000344c24723c */ /* 0x080fe40000041824 */
[----:B------:R-:W-:Y:S01]  /*11690*/  MUFU.EX2 R205, R107 ;  /* 0x0000006b00cd7308 */ /* 0x000fe20000000800 */
[----:B------:R-:W-:Y:S02]  /*116a0*/  FMUL.FTZ R41, R68, R125 ;  /* 0x0000007d44297220 */ /* 0x000fe40000410000 */
[C---:B------:R-:W-:Y:S02]  /*116b0*/  FMUL.FTZ R42, R0.reuse, R126 ;  /* 0x0000007e002a7220 */ /* 0x040fe40000410000 */
[----:B------:R-:W-:Y:S02]  /*116c0*/  FMUL.FTZ R43, R0, R127 ;  /* 0x0000007f002b7220 */ /* 0x000fe40000410000 */
[----:B------:R-:W-:Y:S03]  /*116d0*/  FFMA.FTZ R105, R47, c[0x0][0x2d0], -R40 ;  /* 0x0000b4002f697a23 */ /* 0x000fe60000010828 */
[----:B------:R-:W-:Y:S01]  /*116e0*/  FMUL.FTZ R40, R68, R124 ;  /* 0x0000007c44287220 */ /* 0x000fe20000410000 */
[----:B------:R5:W1:Y:S01]  /*116f0*/  MUFU.EX2 R127, R58 ;  /* 0x0000003a007f7308 */ /* 0x000a620000000800 */
[--C-:B------:R-:W-:Y:S02]  /*11700*/  FFMA.FTZ R125, R87, c[0x0][0x2d0], -R56.reuse ;  /* 0x0000b400577d7a23 */ /* 0x100fe40000010838 */
[----:B------:R-:W1:Y:S01]  /*11710*/  LDSM.16.MT88.4 R84, [R188] ;  /* 0x00000000bc54783b */ /* 0x000e620000004200 */
[----:B------:R-:W-:Y:S02]  /*11720*/  FMUL.FTZ R47, R0, R131 ;  /* 0x00000083002f7220 */ /* 0x000fe40000410000 */
[C---:B------:R-:W-:Y:S04]  /*11730*/  HMMA.16816.F32.BF16 R40, R80.reuse, R52, R40 ;  /* 0x000000345028723c */ /* 0x040fe80000041828 */
[--C-:B------:R-:W-:Y:S01]  /*11740*/  FFMA.FTZ R104, R210, c[0x0][0x2d0], -R56.reuse ;  /* 0x0000b400d2687a23 */ /* 0x100fe20000010838 */
[----:B------:R-:W-:Y:S01]  /*11750*/  MUFU.EX2 R126, R65 ;  /* 0x00000041007e7308 */ /* 0x000fe20000000800 */
[----:B------:R-:W-:Y:S02]  /*11760*/  FMUL.FTZ R44, R68, R128 ;  /* 0x00000080442c7220 */ /* 0x000fe40000410000 */
[--C-:B------:R-:W-:Y:S04]  /*11770*/  FFMA.FTZ R52, R222, c[0x0][0x2d0], -R56.reuse ;  /* 0x0000b400de347a23 */ /* 0x100fe80000010838 */
[--C-:B------:R-:W-:Y:S01]  /*11780*/  FFMA.FTZ R53, R223, c[0x0][0x2d0], -R56.reuse ;  /* 0x0000b400df357a23 */ /* 0x100fe20000010838 */
[-C--:B------:R-:W-:Y:S02]  /*11790*/  HMMA.16816.F32.BF16 R44, R80, R54.reuse, R44 ;  /* 0x00000036502c723c */ /* 0x080fe4000004182c */
[----:B------:R1:W-:Y:S01]  /*117a0*/  MUFU.EX2 R222, R52 ;  /* 0x0000003400de7308 */ /* 0x0003e20000000800 */
[--C-:B------:R-:W-:Y:S02]  /*117b0*/  FFMA.FTZ R122, R157, c[0x0][0x2d0], -R56.reuse ;  /* 0x0000b4009d7a7a23 */ /* 0x100fe40000010838 */
[--C-:B-----5:R-:W-:Y:S02]  /*117c0*/  FFMA.FTZ R58, R232, c[0x0][0x2d0], -R73.reuse ;  /* 0x0000b400e83a7a23 */ /* 0x120fe40000010849 */
[----:B------:R-:W-:Y:S01]  /*117d0*/  FMUL.FTZ R57, R68, R141 ;  /* 0x0000008d44397220 */ /* 0x000fe20000410000 */
[C---:B------:R-:W-:Y:S04]  /*117e0*/  HMMA.16816.F32.BF16 R48, R76.reuse, R54, R48 ;  /* 0x000000364c30723c */ /* 0x040fe80000041830 */
[----:B------:R5:W-:Y:S01]  /*117f0*/  MUFU.EX2 R223, R60 ;  /* 0x0000003c00df7308 */ /* 0x000be20000000800 */
[----:B------:R-:W-:Y:S02]  /*11800*/  FMUL.FTZ R59, R0, R143 ;  /* 0x0000008f003b7220 */ /* 0x000fe40000410000 */
[C---:B------:R-:W-:Y:S02]  /*11810*/  FMUL.FTZ R54, R69.reuse, R138 ;  /* 0x0000008a45367220 */ /* 0x040fe40000410000 */
[----:B------:R-:W-:Y:S03]  /*11820*/  FMUL.FTZ R55, R69, R139 ;  /* 0x0000008b45377220 */ /* 0x000fe60000410000 */
[--C-:B------:R-:W-:Y:S02]  /*11830*/  FFMA.FTZ R123, R156, c[0x0][0x2d0], -R56.reuse ;  /* 0x0000b4009c7b7a23 */ /* 0x100fe40000010838 */
[----:B------:R5:W5:Y:S01]  /*11840*/  MUFU.EX2 R210, R53 ;  /* 0x0000003500d27308 */ /* 0x000b620000000800 */
[----:B------:R-:W-:Y:S02]  /*11850*/  FFMA.FTZ R124, R154, c[0x0][0x2d0], -R56 ;  /* 0x0000b4009a7c7a23 */ /* 0x000fe40000010838 */
[----:B------:R-:W-:Y:S02]  /*11860*/  FMUL.FTZ R56, R68, R140 ;  /* 0x0000008c44387220 */ /* 0x000fe40000410000 */
[----:B-1----:R-:W-:Y:S02]  /*11870*/  FFMA.FTZ R52, R230, c[0x0][0x2d0], -R73 ;  /* 0x0000b400e6347a23 */ /* 0x002fe40000010849 */
[----:B------:R-:W-:Y:S02]  /*11880*/  FMUL.FTZ R61, R68, R149 ;  /* 0x00000095443d7220 */ /* 0x000fe40000410000 */
[C---:B------:R-:W-:Y:S01]  /*11890*/  FMUL.FTZ R62, R0.reuse, R150 ;  /* 0x00000096003e7220 */ /* 0x040fe20000410000 */
[----:B------:R1:W-:Y:S01]  /*118a0*/  MUFU.EX2 R178, R52 ;  /* 0x0000003400b27308 */ /* 0x0003e20000000800 */
[----:B------:R-:W-:Y:S02]  /*118b0*/  FMUL.FTZ R63, R0, R151 ;  /* 0x00000097003f7220 */ /* 0x000fe40000410000 */
[----:B------:R-:W-:Y:S02]  /*118c0*/  FFMA.FTZ R106, R3, R249, R173 ;  /* 0x000000f9036a7223 */ /* 0x000fe400000100ad */
[--C-:B-----5:R-:W-:Y:S02]  /*118d0*/  FFMA.FTZ R60, R231, c[0x0][0x2d0], -R73.reuse ;  /* 0x0000b400e73c7a23 */ /* 0x120fe40000010849 */
[----:B------:R-:W-:Y:S01]  /*118e0*/  FMUL.FTZ R65, R3, R145 ;  /* 0x0000009103417220 */ /* 0x000fe20000410000 */
[----:B------:R-:W-:Y:S01]  /*118f0*/  F2FP.BF16.PACK_AB R145, R160, R161 ;  /* 0x000000a1a091723e */ /* 0x000fe200000010ff */
[C---:B------:R-:W-:Y:S01]  /*11900*/  FMUL.FTZ R66, R69.reuse, R146 ;  /* 0x0000009245427220 */ /* 0x040fe20000410000 */
[----:B------:R5:W5:Y:S01]  /*11910*/  MUFU.EX2 R131, R58 ;  /* 0x0000003a00837308 */ /* 0x000b620000000800 */
[----:B------:R-:W-:Y:S01]  /*11920*/  FMUL.FTZ R67, R69, R147 ;  /* 0x0000009345437220 */ /* 0x000fe20000410000 */
[----:B------:R-:W-:Y:S01]  /*11930*/  F2FP.BF16.PACK_AB R146, R158, R159 ;  /* 0x0000009f9e92723e */ /* 0x000fe200000010ff */
[--C-:B------:R-:W-:Y:S02]  /*11940*/  FFMA.FTZ R120, R164, c[0x0][0x2d0], -R73.reuse ;  /* 0x0000b400a4787a23 */ /* 0x100fe40000010849 */
[----:B------:R-:W-:Y:S02]  /*11950*/  FMUL.FTZ R53, R3, R137 ;  /* 0x0000008903357220 */ /* 0x000fe40000410000 */
[--C-:B------:R-:W-:Y:S02]  /*11960*/  FFMA.FTZ R110, R221, c[0x0][0x2d0], -R73.reuse ;  /* 0x0000b400dd6e7a23 */ /* 0x100fe40000010849 */
[--C-:B------:R-:W-:Y:S01]  /*11970*/  FFMA.FTZ R113, R220, c[0x0][0x2d0], -R73.reuse ;  /* 0x0000b400dc717a23 */ /* 0x100fe20000010849 */
[----:B------:R5:W-:Y:S01]  /*11980*/  MUFU.EX2 R216, R60 ;  /* 0x0000003c00d87308 */ /* 0x000be20000000800 */
[--C-:B------:R-:W-:Y:S02]  /*11990*/  FFMA.FTZ R114, R218, c[0x0][0x2d0], -R73.reuse ;  /* 0x0000b400da727a23 */ /* 0x100fe40000010849 */
[--C-:B------:R-:W-:Y:S02]  /*119a0*/  FFMA.FTZ R115, R215, c[0x0][0x2d0], -R73.reuse ;  /* 0x0000b400d7737a23 */ /* 0x100fe40000010849 */
[----:B-1----:R-:W-:Y:S02]  /*119b0*/  FMUL.FTZ R52, R3, R136 ;  /* 0x0000008803347220 */ /* 0x002fe40000410000 */
[--C-:B------:R-:W-:Y:S03]  /*119c0*/  FFMA.FTZ R121, R163, c[0x0][0x2d0], -R73.reuse ;  /* 0x0000b400a3797a23 */ /* 0x100fe60000010849 */
[----:B------:R1:W1:Y:S02]  /*119d0*/  MUFU.EX2 R128, R64 ;  /* 0x0000004000807308 */ /* 0x0002640000000800 */
[-C--:B------:R-:W-:Y:S03]  /*119e0*/  HMMA.16816.F32.BF16 R52, R76, R84.reuse, R52 ;  /* 0x000000544c34723c */ /* 0x080fe60000041834 */
[----:B-----5:R-:W-:Y:S05]  /*119f0*/  FMUL.FTZ R58, R0, R142 ;  /* 0x0000008e003a7220 */ /* 0x020fea0000410000 */
[----:B------:R-:W-:Y:S02]  /*11a00*/  MUFU.EX2 R139, R103 ;  /* 0x00000067008b7308 */ /* 0x000fe40000000800 */
[C---:B------:R-:W-:Y:S04]  /*11a10*/  HMMA.16816.F32.BF16 R56, R80.reuse, R84, R56 ;  /* 0x000000545038723c */ /* 0x040fe80000041838 */
[----:B------:R-:W-:Y:S04]  /*11a20*/  FMUL.FTZ R60, R68, R148 ;  /* 0x00000094443c7220 */ /* 0x000fe80000410000 */
[----:B------:R-:W-:Y:S03]  /*11a30*/  MUFU.EX2 R136, R96 ;  /* 0x0000006000887308 */ /* 0x000fe60000000800 */
[-C--:B------:R-:W-:Y:S03]  /*11a40*/  HMMA.16816.F32.BF16 R60, R80, R86.reuse, R60 ;  /* 0x00000056503c723c */ /* 0x080fe6000004183c */
[----:B-1----:R-:W-:Y:S01]  /*11a50*/  FMUL.FTZ R64, R3, R144 ;  /* 0x0000009003407220 */ /* 0x002fe20000410000 */
[----:B------:R-:W-:Y:S01]  /*11a60*/  F2FP.BF16.PACK_AB R144, R182, R181 ;  /* 0x000000b5b690723e */ /* 0x000fe200000010ff */
[----:B------:R-:W-:Y:S02]  /*11a70*/  FFMA.FTZ R3, R233, c[0x0][0x2d0], -R73 ;  /* 0x0000b400e9037a23 */ /* 0x000fe40000010849 */
[----:B------:R-:W-:Y:S01]  /*11a80*/  MUFU.EX2 R173, R97 ;  /* 0x0000006100ad7308 */ /* 0x000fe20000000800 */
[----:B------:R-:W-:Y:S02]  /*11a90*/  F2FP.BF16.PACK_AB R80, R207, R127 ;  /* 0x0000007fcf50723e */ /* 0x000fe400000010ff */
[----:B------:R-:W-:Y:S01]  /*11aa0*/  HMMA.16816.F32.BF16 R64, R76, R86, R64 ;  /* 0x000000564c40723c */ /* 0x000fe20000041840 */
[----:B------:R-:W1:Y:S03]  /*11ab0*/  LDSM.16.MT88.4 R84, [R186+0x800] ;  /* 0x00080000ba54783b */ /* 0x000e660000004200 */
[----:B------:R-:W-:Y:S02]  /*11ac0*/  F2FP.BF16.PACK_AB R82, R222, R210 ;  /* 0x000000d2de52723e */ /* 0x000fe400000010ff */
[----:B------:R-:W-:Y:S01]  /*11ad0*/  F2FP.BF16.PACK_AB R81, R131, R178 ;  /* 0x000000b28351723e */ /* 0x000fe200000010ff */
[----:B------:R-:W5:Y:S01]  /*11ae0*/  MUFU.EX2 R217, R3 ;  /* 0x0000000300d97308 */ /* 0x000f620000000800 */
[----:B------:R-:W-:Y:S04]  /*11af0*/  F2FP.BF16.PACK_AB R76, R209, R126 ;  /* 0x0000007ed14c723e */ /* 0x000fe800000010ff */
[----:B------:R-:W-:Y:S02]  /*11b00*/  F2FP.BF16.PACK_AB R77, R208, R128 ;  /* 0x00000080d04d723e */ /* 0x000fe400000010ff */
[----:B------:R-:W-:Y:S02]  /*11b10*/  F2FP.BF16.PACK_AB R78, R224, R213 ;  /* 0x000000d5e04e723e */ /* 0x000fe400000010ff */
[----:B------:R-:W-:Y:S01]  /*11b20*/  F2FP.BF16.PACK_AB R79, R239, R211 ;  /* 0x000000d3ef4f723e */ /* 0x000fe200000010ff */
[----:B------:R-:W-:Y:S06]  /*11b30*/  MUFU.EX2 R143, R101 ;  /* 0x00000065008f7308 */ /* 0x000fec0000000800 */
[-C--:B------:R-:W-:Y:S04]  /*11b40*/  HMMA.16816.F32.BF16 R4, R76, R88.reuse, R4 ;  /* 0x000000584c04723c */ /* 0x080fe80000041804 */
[----:B------:R-:W-:Y:S01]  /*11b50*/  MUFU.EX2 R164, R100 ;  /* 0x0000006400a47308 */ /* 0x000fe20000000800 */
[----:B--2---:R-:W-:Y:S01]  /*11b60*/  FFMA.FTZ R69, R69, R130, R175 ;  /* 0x0000008245457223 */ /* 0x004fe200000100af */
[----:B-----5:R-:W-:Y:S01]  /*11b70*/  F2FP.BF16.PACK_AB R83, R217, R216 ;  /* 0x000000d8d953723e */ /* 0x020fe200000010ff */
[--C-:B------:R-:W-:Y:S02]  /*11b80*/  FFMA.FTZ R3, R229, c[0x0][0x2d0], -R73.reuse ;  /* 0x0000b400e5037a23 */ /* 0x100fe40000010849 */
[----:B------:R-:W-:Y:S05]  /*11b90*/  FFMA.FTZ R73, R162, c[0x0][0x2d0], -R73 ;  /* 0x0000b400a2497a23 */ /* 0x000fea0000010849 */
[----:B------:R2:W-:Y:S01]  /*11ba0*/  MUFU.EX2 R130, R99 ;  /* 0x0000006300827308 */ /* 0x0005e20000000800 */
[C---:B------:R-:W-:Y:S04]  /*11bb0*/  HMMA.16816.F32.BF16 R8, R80.reuse, R88, R8 ;  /* 0x000000585008723c */ /* 0x040fe80000041808 */
[----:B---3--:R-:W-:Y:S02]  /*11bc0*/  FFMA.FTZ R68, R68, R129, R174 ;  /* 0x0000008144447223 */ /* 0x008fe400000100ae */
[----:B------:R-:W-:Y:S02]  /*11bd0*/  FADD.FTZ R69, R183, R69 ;  /* 0x00000045b7457221 */ /* 0x000fe40000010000 */
[-C--:B------:R-:W-:Y:S01]  /*11be0*/  HMMA.16816.F32.BF16 R12, R80, R90.reuse, R12 ;  /* 0x0000005a500c723c */ /* 0x080fe2000004180c */
[----:B------:R3:W-:Y:S03]  /*11bf0*/  MUFU.EX2 R162, R102 ;  /* 0x0000006600a27308 */ /* 0x0007e60000000800 */
[----:B------:R-:W-:Y:S04]  /*11c00*/  FADD.FTZ R68, R180, R68 ;  /* 0x00000044b4447221 */ /* 0x000fe80000010000 */
[C---:B------:R-:W-:Y:S01]  /*11c10*/  HMMA.16816.F32.BF16 R16, R76.reuse, R90, R16 ;  /* 0x0000005a4c10723c */ /* 0x040fe20000041810 */
[----:B------:R-:W5:Y:S02]  /*11c20*/  LDSM.16.MT88.4 R88, [R188+0x800] ;  /* 0x00080000bc58783b */ /* 0x000f640000004200 */
[----:B------:R-:W-:Y:S05]  /*11c30*/  MUFU.EX2 R157, R119 ;  /* 0x00000077009d7308 */ /* 0x000fea0000000800 */
[-C--:B------:R-:W-:Y:S01]  /*11c40*/  HMMA.16816.F32.BF16 R20, R76, R92.reuse, R20 ;  /* 0x0000005c4c14723c */ /* 0x080fe20000041814 */
[----:B--2---:R-:W-:Y:S04]  /*11c50*/  LDSM.16.MT88.4 R96, [R186+0x1000] ;  /* 0x00100000ba60783b */ /* 0x004fe80000004200 */
[----:B------:R-:W2:Y:S03]  /*11c60*/  MUFU.EX2 R156, R170 ;  /* 0x000000aa009c7308 */ /* 0x000ea60000000800 */
[C---:B------:R-:W-:Y:S01]  /*11c70*/  HMMA.16816.F32.BF16 R24, R80.reuse, R92, R24 ;  /* 0x0000005c5018723c */ /* 0x040fe20000041818 */
[----:B---3--:R-:W-:Y:S06]  /*11c80*/  LDSM.16.MT88.4 R100, [R185+0x2000] ;  /* 0x00200000b964783b */ /* 0x008fec0000004200 */
[----:B------:R-:W-:Y:S01]  /*11c90*/  MUFU.EX2 R73, R73 ;  /* 0x0000004900497308 */ /* 0x000fe20000000800 */
[-C--:B------:R-:W-:Y:S08]  /*11ca0*/  HMMA.16816.F32.BF16 R28, R80, R94.reuse, R28 ;  /* 0x0000005e501c723c */ /* 0x080ff0000004181c */
[C---:B------:R-:W-:Y:S01]  /*11cb0*/  HMMA.16816.F32.BF16 R32, R76.reuse, R94, R32 ;  /* 0x0000005e4c20723c */ /* 0x040fe20000041820 */
[----:B------:R-:W3:Y:S01]  /*11cc0*/  LDSM.16.MT88.4 R92, [R185+0x1000] ;  /* 0x00100000b95c783b */ /* 0x000ee20000004200 */
[----:B------:R-:W-:Y:S02]  /*11cd0*/  MUFU.EX2 R206, R105 ;  /* 0x0000006900ce7308 */ /* 0x000fe40000000800 */
[----:B--2---:R-:W-:Y:S04]  /*11ce0*/  F2FP.BF16.PACK_AB R147, R156, R157 ;  /* 0x0000009d9c93723e */ /* 0x004fe800000010ff */
[-C--:B-1----:R-:W-:Y:S04]  /*11cf0*/  HMMA.16816.F32.BF16 R36, R76, R84.reuse, R36 ;  /* 0x000000544c24723c */ /* 0x082fe80000041824 */
[----:B------:R-:W1:Y:S04]  /*11d00*/  MUFU.EX2 R142, R104 ;  /* 0x00000068008e7308 */ /* 0x000e680000000800 */
[C---:B------:R-:W-:Y:S06]  /*11d10*/  HMMA.16816.F32.BF16 R40, R80.reuse, R84, R40 ;  /* 0x000000545028723c */ /* 0x040fec0000041828 */
[----:B------:R2:W-:Y:S02]  /*11d20*/  MUFU.EX2 R129, R3 ;  /* 0x0000000300817308 */ /* 0x0005e40000000800 */
[-C--:B------:R-:W-:Y:S08]  /*11d30*/  HMMA.16816.F32.BF16 R44, R80, R86.reuse, R44 ;  /* 0x00000056502c723c */ /* 0x080ff0000004182c */
[C---:B------:R-:W-:Y:S01]  /*11d40*/  HMMA.16816.F32.BF16 R48, R76.reuse, R86, R48 ;  /* 0x000000564c30723c */ /* 0x040fe20000041830 */
[----:B------:R-:W3:Y:S01]  /*11d50*/  LDSM.16.MT88.4 R84, [R189+0x1000] ;  /* 0x00100000bd54783b */ /* 0x000ee20000004200 */
[----:B------:R1:W1:Y:S06]  /*11d60*/  MUFU.EX2 R138, R74 ;  /* 0x0000004a008a7308 */ /* 0x00026c0000000800 */
[-C--:B-----5:R-:W-:Y:S04]  /*11d70*/  HMMA.16816.F32.BF16 R52, R76, R88.reuse, R52 ;  /* 0x000000584c34723c */ /* 0x0a0fe80000041834 */
[----:B------:R-:W5:Y:S01]  /*11d80*/  MUFU.EX2 R137, R75 ;  /* 0x0000004b00897308 */ /* 0x000f620000000800 */
[----:B--2---:R-:W-:Y:S03]  /*11d90*/  FADD.FTZ R3, R235, R106 ;  /* 0x0000006aeb037221 */ /* 0x004fe60000010000 */
[C---:B------:R-:W-:Y:S06]  /*11da0*/  HMMA.16816.F32.BF16 R56, R80.reuse, R88, R56 ;  /* 0x000000585038723c */ /* 0x040fec0000041838 */
[----:B------:R-:W-:Y:S02]  /*11db0*/  MUFU.EX2 R163, R112 ;  /* 0x0000007000a37308 */ /* 0x000fe40000000800 */
[-C--:B------:R-:W-:Y:S04]  /*11dc0*/  HMMA.16816.F32.BF16 R60, R80, R90.reuse, R60 ;  /* 0x0000005a503c723c */ /* 0x080fe8000004183c */
[----:B-1----:R-:W-:Y:S03]  /*11dd0*/  FADD.FTZ R74, R236, R69 ;  /* 0x00000045ec4a7221 */ /* 0x002fe60000010000 */
[----:B------:R-:W-:Y:S01]  /*11de0*/  F2FP.BF16.PACK_AB R80, R139, R130 ;  /* 0x000000828b50723e */ /* 0x000fe200000010ff */
[----:B------:R-:W-:Y:S01]  /*11df0*/  HMMA.16816.F32.BF16 R64, R76, R90, R64 ;  /* 0x0000005a4c40723c */ /* 0x000fe20000041840 */
[----:B------:R-:W1:Y:S01]  /*11e00*/  LDSM.16.MT88.4 R88, [R188+0x1000] ;  /* 0x00100000bc58783b */ /* 0x000e620000004200 */
[----:B------:R-:W-:Y:S02]  /*11e10*/  MUFU.EX2 R174, R109 ;  /* 0x0000006d00ae7308 */ /* 0x000fe40000000800 */
[----:B------:R-:W-:Y:S02]  /*11e20*/  F2FP.BF16.PACK_AB R82, R162, R142 ;  /* 0x0000008ea252723e */ /* 0x000fe400000010ff */
[----:B------:R-:W-:Y:S02]  /*11e30*/  F2FP.BF16.PACK_AB R81, R138, R129 ;  /* 0x000000818a51723e */ /* 0x000fe400000010ff */
[----:B------:R-:W-:Y:S04]  /*11e40*/  F2FP.BF16.PACK_AB R76, R241, R226 ;  /* 0x000000e2f14c723e */ /* 0x000fe800000010ff */
[----:B------:R-:W-:Y:S01]  /*11e50*/  F2FP.BF16.PACK_AB R77, R240, R223 ;  /* 0x000000dff04d723e */ /* 0x000fe200000010ff */
[----:B------:R-:W-:Y:S01]  /*11e60*/  MUFU.EX2 R175, R108 ;  /* 0x0000006c00af7308 */ /* 0x000fe20000000800 */
[----:B------:R-:W-:Y:S02]  /*11e70*/  F2FP.BF16.PACK_AB R78, R219, R243 ;  /* 0x000000f3db4e723e */ /* 0x000fe400000010ff */
[----:B------:R-:W-:Y:S02]  /*11e80*/  F2FP.BF16.PACK_AB R79, R205, R206 ;  /* 0x000000cecd4f723e */ /* 0x000fe400000010ff */
[----:B-----5:R-:W-:Y:S01]  /*11e90*/  F2FP.BF16.PACK_AB R83, R136, R137 ;  /* 0x000000898853723e */ /* 0x020fe200000010ff */
[----:B----4-:R-:W-:Y:S04]  /*11ea0*/  FFMA.FTZ R0, R0, R132, R176 ;  /* 0x0000008400007223 */ /* 0x010fe800000100b0 */
[-C--:B---3--:R-:W-:Y:S01]  /*11eb0*/  HMMA.16816.F32.BF16 R4, R76, R92.reuse, R4 ;  /* 0x0000005c4c04723c */ /* 0x088fe20000041804 */
[----:B------:R-:W-:Y:S01]  /*11ec0*/  LDSM.16.MT88.4 R132, [R186+0x2000] ;  /* 0x00200000ba84783b */ /* 0x000fe20000004200 */
[----:B------:R-:W-:Y:S01]  /*11ed0*/  MUFU.EX2 R141, R110 ;  /* 0x0000006e008d7308 */ /* 0x000fe20000000800 */
[----:B------:R-:W-:Y:S02]  /*11ee0*/  FADD.FTZ R75, R177, R0 ;  /* 0x00000000b14b7221 */ /* 0x000fe40000010000 */
[----:B------:R-:W-:Y:S02]  /*11ef0*/  FADD.FTZ R0, R234, R3 ;  /* 0x00000003ea007221 */ /* 0x000fe40000010000 */
[----:B------:R-:W-:Y:S01]  /*11f00*/  FADD.FTZ R69, R238, R75 ;  /* 0x0000004bee457221 */ /* 0x000fe20000010000 */
[C---:B------:R-:W-:Y:S04]  /*11f10*/  HMMA.16816.F32.BF16 R8, R80.reuse, R92, R8 ;  /* 0x0000005c5008723c */ /* 0x040fe80000041808 */
[----:B------:R-:W2:Y:S01]  /*11f20*/  MUFU.EX2 R75, R121 ;  /* 0x00000079004b7308 */ /* 0x000ea20000000800 */
[----:B------:R-:W-:Y:S02]  /*11f30*/  FADD.FTZ R0, R245, R0 ;  /* 0x00000000f5007221 */ /* 0x000fe40000010000 */
[----:B------:R-:W-:Y:S01]  /*11f40*/  FADD.FTZ R3, R204, R68 ;  /* 0x00000044cc037221 */ /* 0x000fe20000010000 */
[-C--:B------:R-:W-:Y:S04]  /*11f50*/  HMMA.16816.F32.BF16 R12, R80, R94.reuse, R12 ;  /* 0x0000005e500c723c */ /* 0x080fe8000004180c */
[----:B------:R-:W-:Y:S02]  /*11f60*/  FADD.FTZ R68, R244, R74 ;  /* 0x0000004af4447221 */ /* 0x000fe40000010000 */
[----:B------:R-:W-:Y:S01]  /*11f70*/  MUFU.EX2 R140, R113 ;  /* 0x00000071008c7308 */ /* 0x000fe20000000800 */
[----:B------:R-:W-:Y:S01]  /*11f80*/  FADD.FTZ R3, R242, R3 ;  /* 0x00000003f2037221 */ /* 0x000fe20000010000 */
[C---:B------:R-:W-:Y:S01]  /*11f90*/  HMMA.16816.F32.BF16 R16, R76.reuse, R94, R16 ;  /* 0x0000005e4c10723c */ /* 0x040fe20000041810 */
[----:B------:R-:W-:Y:S03]  /*11fa0*/  LDSM.16.MT88.4 R92, [R189+0x1800] ;  /* 0x00180000bd5c783b */ /* 0x000fe60000004200 */
[----:B------:R-:W-:Y:S02]  /*11fb0*/  FADD.FTZ R3, R127, R3 ;  /* 0x000000037f037221 */ /* 0x000fe40000010000 */
[----:B------:R-:W-:Y:S02]  /*11fc0*/  FADD.FTZ R68, R128, R68 ;  /* 0x0000004480447221 */ /* 0x000fe40000010000 */
[-C--:B------:R-:W-:Y:S01]  /*11fd0*/  HMMA.16816.F32.BF16 R20, R76, R84.reuse, R20 ;  /* 0x000000544c14723c */ /* 0x080fe20000041814 */
[----:B------:R-:W-:Y:S03]  /*11fe0*/  MUFU.EX2 R155, R114 ;  /* 0x00000072009b7308 */ /* 0x000fe60000000800 */
[----:B--2---:R-:W-:Y:S01]  /*11ff0*/  F2FP.BF16.PACK_AB R151, R73, R75 ;  /* 0x0000004b4997723e */ /* 0x004fe200000010ff */
[----:B------:R-:W-:Y:S02]  /*12000*/  FADD.FTZ R74, R237, R69 ;  /* 0x00000045ed4a7221 */ /* 0x000fe40000010000 */
[----:B------:R-:W-:Y:S01]  /*12010*/  FADD.FTZ R69, R126, R0 ;  /* 0x000000007e457221 */ /* 0x000fe20000010000 */
[C---:B------:R-:W-:Y:S03]  /*12020*/  HMMA.16816.F32.BF16 R24, R80.reuse, R84, R24 ;  /* 0x000000545018723c */ /* 0x040fe60000041818 */
[----:B------:R-:W-:Y:S01]  /*12030*/  MUFU.EX2 R154, R115 ;  /* 0x00000073009a7308 */ /* 0x000fe20000000800 */
[----:B------:R-:W-:Y:S02]  /*12040*/  FADD.FTZ R0, R178, R74 ;  /* 0x0000004ab2007221 */ /* 0x000fe40000010000 */
[----:B------:R-:W-:Y:S02]  /*12050*/  FADD.FTZ R69, R209, R69 ;  /* 0x00000045d1457221 */ /* 0x000fe40000010000 */
[-C--:B------:R-:W-:Y:S04]  /*12060*/  HMMA.16816.F32.BF16 R28, R80, R86.reuse, R28 ;  /* 0x00000056501c723c */ /* 0x080fe8000004181c */
[----:B------:R-:W-:Y:S01]  /*12070*/  FADD.FTZ R0, R131, R0 ;  /* 0x0000000083007221 */ /* 0x000fe20000010000 */
[----:B------:R-:W-:Y:S01]  /*12080*/  MUFU.EX2 R152, R123 ;  /* 0x0000007b00987308 */ /* 0x000fe20000000800 */
[----:B------:R-:W-:Y:S02]  /*12090*/  FADD.FTZ R69, R213, R69 ;  /* 0x00000045d5457221 */ /* 0x000fe40000010000 */
[C---:B------:R-:W-:Y:S01]  /*120a0*/  HMMA.16816.F32.BF16 R32, R76.reuse, R86, R32 ;  /* 0x000000564c20723c */ /* 0x040fe20000041820 */
[----:B------:R-:W2:Y:S03]  /*120b0*/  LDSM.16.MT88.4 R84, [R185+0x1800] ;  /* 0x00180000b954783b */ /* 0x000ea60000004200 */
[----:B------:R-:W-:Y:S02]  /*120c0*/  FADD.FTZ R0, R216, R0 ;  /* 0x00000000d8007221 */ /* 0x000fe40000010000 */
[----:B------:R-:W-:Y:S01]  /*120d0*/  FADD.FTZ R3, R207, R3 ;  /* 0x00000003cf037221 */ /* 0x000fe20000010000 */
[----:B------:R-:W3:Y:S01]  /*120e0*/  MUFU.EX2 R153, R122 ;  /* 0x0000007a00997308 */ /* 0x000ee20000000800 */
[-C--:B------:R-:W-:Y:S04]  /*120f0*/  HMMA.16816.F32.BF16 R36, R76, R96.reuse, R36 ;  /* 0x000000604c24723c */ /* 0x080fe80000041824 */
[----:B------:R-:W-:Y:S02]  /*12100*/  FADD.FTZ R0, R217, R0 ;  /* 0x00000000d9007221 */ /* 0x000fe40000010000 */
[----:B------:R-:W-:Y:S02]  /*12110*/  FADD.FTZ R3, R210, R3 ;  /* 0x00000003d2037221 */ /* 0x000fe40000010000 */
[C---:B------:R-:W-:Y:S04]  /*12120*/  HMMA.16816.F32.BF16 R40, R80.reuse, R96, R40 ;  /* 0x000000605028723c */ /* 0x040fe80000041828 */
[----:B------:R-:W-:Y:S02]  /*12130*/  FADD.FTZ R3, R222, R3 ;  /* 0x00000003de037221 */ /* 0x000fe40000010000 */
[----:B------:R-:W-:Y:S02]  /*12140*/  FADD.FTZ R68, R208, R68 ;  /* 0x00000044d0447221 */ /* 0x000fe40000010000 */
[-C--:B------:R-:W-:Y:S04]  /*12150*/  HMMA.16816.F32.BF16 R44, R80, R98.reuse, R44 ;  /* 0x00000062502c723c */ /* 0x080fe8000004182c */
[----:B------:R-:W-:Y:S01]  /*12160*/  FADD.FTZ R68, R211, R68 ;  /* 0x00000044d3447221 */ /* 0x000fe20000010000 */
[----:B---3--:R-:W-:Y:S03]  /*12170*/  F2FP.BF16.PACK_AB R148, R152, R153 ;  /* 0x000000999894723e */ /* 0x008fe600000010ff */
[C---:B------:R-:W-:Y:S01]  /*12180*/  HMMA.16816.F32.BF16 R48, R76.reuse, R98, R48 ;  /* 0x000000624c30723c */ /* 0x040fe20000041830 */
[----:B------:R-:W3:Y:S07]  /*12190*/  LDSM.16.MT88.4 R96, [R186+0x1800] ;  /* 0x00180000ba60783b */ /* 0x000eee0000004200 */
[-C--:B-1----:R-:W-:Y:S08]  /*121a0*/  HMMA.16816.F32.BF16 R52, R76, R88.reuse, R52 ;  /* 0x000000584c34723c */ /* 0x082ff00000041834 */
[C---:B------:R-:W-:Y:S08]  /*121b0*/  HMMA.16816.F32.BF16 R56, R80.reuse, R88, R56 ;  /* 0x000000585038723c */ /* 0x040ff00000041838 */
[-C--:B------:R-:W-:Y:S07]  /*121c0*/  HMMA.16816.F32.BF16 R60, R80, R90.reuse, R60 ;  /* 0x0000005a503c723c */ /* 0x080fee000004183c */
[----:B------:R-:W-:Y:S01]  /*121d0*/  F2FP.BF16.PACK_AB R80, R164, R143 ;  /* 0x0000008fa450723e */ /* 0x000fe200000010ff */
[----:B------:R-:W-:Y:S01]  /*121e0*/  HMMA.16816.F32.BF16 R64, R76, R90, R64 ;  /* 0x0000005a4c40723c */ /* 0x000fe20000041840 */
[----:B------:R-:W1:Y:S03]  /*121f0*/  LDSM.16.MT88.4 R88, [R188+0x1800] ;  /* 0x00180000bc58783b */ /* 0x000e660000004200 */
[----:B------:R-:W-:Y:S02]  /*12200*/  F2FP.BF16.PACK_AB R82, R173, R168 ;  /* 0x000000a8ad52723e */ /* 0x000fe400000010ff */
[----:B------:R-:W-:Y:S02]  /*12210*/  F2FP.BF16.PACK_AB R81, R140, R141 ;  /* 0x0000008d8c51723e */ /* 0x000fe400000010ff */
[----:B------:R-:W-:Y:S04]  /*12220*/  F2FP.BF16.PACK_AB R76, R166, R167 ;  /* 0x000000a7a64c723e */ /* 0x000fe800000010ff */
[----:B------:R-:W-:Y:S02]  /*12230*/  F2FP.BF16.PACK_AB R77, R165, R163 ;  /* 0x000000a3a54d723e */ /* 0x000fe400000010ff */
[----:B------:R-:W-:Y:S02]  /*12240*/  F2FP.BF16.PACK_AB R78, R179, R169 ;  /* 0x000000a9b34e723e */ /* 0x000fe400000010ff */
[----:B------:R-:W-:Y:S02]  /*12250*/  F2FP.BF16.PACK_AB R79, R175, R174 ;  /* 0x000000aeaf4f723e */ /* 0x000fe400000010ff */
[----:B------:R-:W-:Y:S05]  /*12260*/  F2FP.BF16.PACK_AB R83, R154, R155 ;  /* 0x0000009b9a53723e */ /* 0x000fea00000010ff */
[-C--:B--2---:R-:W-:Y:S08]  /*12270*/  HMMA.16816.F32.BF16 R4, R76, R84.reuse, R4 ;  /* 0x000000544c04723c */ /* 0x084ff00000041804 */
[C---:B------:R-:W-:Y:S01]  /*12280*/  HMMA.16816.F32.BF16 R8, R80.reuse, R84, R8 ;  /* 0x000000545008723c */ /* 0x040fe20000041808 */
[----:B------:R2:W-:Y:S07]  /*12290*/  MUFU.EX2 R85, R118 ;  /* 0x0000007600557308 */ /* 0x0005ee0000000800 */
[-C--:B------:R-:W-:Y:S03]  /*122a0*/  HMMA.16816.F32.BF16 R12, R80, R86.reuse, R12 ;  /* 0x00000056500c723c */ /* 0x080fe6000004180c */
[----:B------:R-:W4:Y:S05]  /*122b0*/  MUFU.EX2 R84, R120 ;  /* 0x0000007800547308 */ /* 0x000f2a0000000800 */
[C---:B------:R-:W-:Y:S05]  /*122c0*/  HMMA.16816.F32.BF16 R16, R76.reuse, R86, R16 ;  /* 0x000000564c10723c */ /* 0x040fea0000041810 */
[----:B------:R-:W-:Y:S03]  /*122d0*/  MUFU.EX2 R86, R125 ;  /* 0x0000007d00567308 */ /* 0x000fe60000000800 */
[-C--:B------:R-:W-:Y:S01]  /*122e0*/  HMMA.16816.F32.BF16 R20, R76, R92.reuse, R20 ;  /* 0x0000005c4c14723c */ /* 0x080fe20000041814 */
[----:B--2---:R-:W2:Y:S06]  /*122f0*/  LDSM.16.MT88.4 R116, [R189+0x2000] ;  /* 0x00200000bd74783b */ /* 0x004eac0000004200 */
[----:B------:R-:W5:Y:S01]  /*12300*/  MUFU.EX2 R87, R124 ;  /* 0x0000007c00577308 */ /* 0x000f620000000800 */
[C---:B------:R-:W-:Y:S04]  /*12310*/  HMMA.16816.F32.BF16 R24, R80.reuse, R92, R24 ;  /* 0x0000005c5018723c */ /* 0x040fe80000041818 */
[----:B----4-:R-:W-:Y:S04]  /*12320*/  F2FP.BF16.PACK_AB R149, R84, R85 ;  /* 0x000000555495723e */ /* 0x010fe800000010ff */
[-C--:B------:R-:W-:Y:S08]  /*12330*/  HMMA.16816.F32.BF16 R28, R80, R94.reuse, R28 ;  /* 0x0000005e501c723c */ /* 0x080ff0000004181c */
[C---:B------:R-:W-:Y:S04]  /*12340*/  HMMA.16816.F32.BF16 R32, R76.reuse, R94, R32 ;  /* 0x0000005e4c20723c */ /* 0x040fe80000041820 */
[----:B-----5:R-:W-:Y:S04]  /*12350*/  F2FP.BF16.PACK_AB R150, R86, R87 ;  /* 0x000000575696723e */ /* 0x020fe800000010ff */
[-C--:B---3--:R-:W-:Y:S08]  /*12360*/  HMMA.16816.F32.BF16 R36, R76, R96.reuse, R36 ;  /* 0x000000604c24723c */ /* 0x088ff00000041824 */
[C---:B------:R-:W-:Y:S08]  /*12370*/  HMMA.16816.F32.BF16 R40, R80.reuse, R96, R40 ;  /* 0x000000605028723c */ /* 0x040ff00000041828 */
[-C--:B------:R-:W-:Y:S08]  /*12380*/  HMMA.16816.F32.BF16 R44, R80, R98.reuse, R44 ;  /* 0x00000062502c723c */ /* 0x080ff0000004182c */
[C---:B------:R-:W-:Y:S08]  /*12390*/  HMMA.16816.F32.BF16 R48, R76.reuse, R98, R48 ;  /* 0x000000624c30723c */ /* 0x040ff00000041830 */
[-C--:B-1----:R-:W-:Y:S08]  /*123a0*/  HMMA.16816.F32.BF16 R52, R76, R88.reuse, R52 ;  /* 0x000000584c34723c */ /* 0x082ff00000041834 */
        /* <DEDUP_REMOVED lines=8> */
[----:B------:R-:W-:Y:S01]  /*12430*/  FADD.FTZ R9, R224, R69 ;  /* 0x00000045e0097221 */ /* 0x000fe20000010000 */
[----:B------:R-:W-:Y:S01]  /*12440*/  MOV R69, R2 ;  /* 0x0000000200457202 */ /* 0x000fe20000000f00 */
[----:B------:R-:W-:Y:S02]  /*12450*/  FADD.FTZ R8, R239, R68 ;  /* 0x00000044ef087221 */ /* 0x000fe40000010000 */
[C---:B------:R-:W-:Y:S04]  /*12460*/  HMMA.16816.F32.BF16 R100, R144.reuse, R102, R16 ;  /* 0x000000669064723c */ /* 0x040fe80000041810 */
[----:B------:R-:W-:Y:S02]  /*12470*/  FADD.FTZ R12, R226, R9 ;  /* 0x00000009e20c7221 */ /* 0x000fe40000010000 */
[----:B------:R-:W-:Y:S02]  /*12480*/  FADD.FTZ R9, R129, R0 ;  /* 0x0000000081097221 */ /* 0x000fe40000010000 */
[-C--:B--2---:R-:W-:Y:S04]  /*12490*/  HMMA.16816.F32.BF16 R104, R144, R116.reuse, R20 ;  /* 0x000000749068723c */ /* 0x084fe80000041814 */
[----:B------:R-:W-:Y:S02]  /*124a0*/  FADD.FTZ R11, R223, R8 ;  /* 0x00000008df0b7221 */ /* 0x000fe40000010000 */
[----:B------:R-:W-:Y:S02]  /*124b0*/  FADD.FTZ R0, R139, R10 ;  /* 0x0000000a8b007221 */ /* 0x000fe40000010000 */
        /* <DEDUP_REMOVED lines=32> */
[C---:B------:R-:W-:Y:S07]  /*126c0*/  HMMA.16816.F32.BF16 R140, R148.reuse, R4, R56 ;  /* 0x00000004948c723c */ /* 0x040fee0000041838 */
[----:B------:R-:W-:Y:S01]  /*126d0*/  FADD.FTZ R4, R174, R11 ;  /* 0x0000000bae047221 */ /* 0x000fe20000010000 */
[-C--:B------:R-:W-:Y:S04]  /*126e0*/  HMMA.16816.F32.BF16 R148, R148, R6.reuse, R60 ;  /* 0x000000069494723c */ /* 0x080fe8000004183c */
[----:B------:R-:W-:Y:S02]  /*126f0*/  FADD.FTZ R9, R175, R4 ;  /* 0x00000004af097221 */ /* 0x000fe40000010000 */
[----:B------:R-:W-:Y:S02]  /*12700*/  FADD.FTZ R5, R154, R0 ;  /* 0x000000009a057221 */ /* 0x000fe40000010000 */
[----:B------:R-:W-:Y:S01]  /*12710*/  FADD.FTZ R4, R181, R10 ;  /* 0x0000000ab5047221 */ /* 0x000fe20000010000 */
[----:B------:R-:W-:Y:S04]  /*12720*/  HMMA.16816.F32.BF16 R144, R144, R6, R64 ;  /* 0x000000069090723c */ /* 0x000fe80000041840 */
[----:B------:R-:W-:Y:S02]  /*12730*/  FADD.FTZ R3, R161, R9 ;  /* 0x00000009a1037221 */ /* 0x000fe40000010000 */
[----:B------:R-:W-:Y:S02]  /*12740*/  FADD.FTZ R0, R153, R8 ;  /* 0x0000000899007221 */ /* 0x000fe40000010000 */
[----:B------:R-:W-:Y:S01]  /*12750*/  FADD.FTZ R8, R85, R5 ;  /* 0x0000000555087221 */ /* 0x000fe20000010000 */
[----:B------:R-:W-:Y:S03]  /*12760*/  MOV R85, R70 ;  /* 0x0000004600557202 */ /* 0x000fe60000000f00 */
        /* <DEDUP_REMOVED lines=10> */
[----:B------:R-:W-:Y:S01]  /*12810*/  MOV R84, R71 ;  /* 0x0000004700547202 */ /* 0x000fe20000000f00 */
[----:B------:R-:W-:Y:S01]  /*12820*/  FADD.FTZ R3, R86, R3 ;  /* 0x0000000356037221 */ /* 0x000fe20000010000 */
[----:B------:R-:W-:Y:S01]  /*12830*/  STL [R1+0x8], R4 ;  /* 0x0000080401007387 */ /* 0x000fe20000100800 */
[----:B------:R-:W-:Y:S01]  /*12840*/  FADD.FTZ R0, R75, R0 ;  /* 0x000000004b007221 */ /* 0x000fe20000010000 */
[----:B------:R-:W-:Y:S02]  /*12850*/  MOV R86, R2 ;  /* 0x0000000200567202 */ /* 0x000fe40000000f00 */
[----:B------:R-:W-:Y:S01]  /*12860*/  STL [R1+0xc], R3 ;  /* 0x00000c0301007387 */ /* 0x000fe20000100800 */
[----:B------:R-:W-:Y:S05]  /*12870*/  FADD.FTZ R0, R73, R0 ;  /* 0x0000000049007221 */ /* 0x000fea0000010000 */
[----:B------:R1:W-:Y:S02]  /*12880*/  STL [R1+0x10], R0 ;  /* 0x0000100001007387 */ /* 0x0003e40000100800 */
[----:B-1----:R-:W-:Y:S01]  /*12890*/  MOV R0, R72 ;  /* 0x0000004800007202 */ /* 0x002fe20000000f00 */
[----:B------:R-:W-:-:S05]  /*128a0*/  @P0 BRA `(.L_x_705) ;  /* 0xffffc2f000000947 */ /* 0x000fca000383ffff */
.L_x_694:
[----:B------:R-:W2:Y:S02]  /*128b0*/  LDL R2, [R1+0x14] ;  /* 0x0000140001027983 */ /* 0x000ea40000100800 */
[----:B--2---:R-:W-:-:S13]  /*128c0*/  ISETP.GE.AND P0, PT, R202, R2, PT ;  /* 0x00000002ca00720c */ /* 0x004fda0003f06270 */
[----:B------:R-:W-:Y:S05]  /*128d0*/  @!P0 BRA `(.L_x_706) ;  /* 0x00005aa000008947 */ /* 0x000fea0003800000 */
[----:B------:R-:W-:Y:S01]  /*128e0*/  IMAD.MOV.U32 R85, RZ, RZ, R71 ;  /* 0x000000ffff557224 */ /* 0x000fe200078e0047 */
[----:B------:R-:W-:Y:S01]  /*128f0*/  MOV R87, R69 ;  /* 0x0000004500577202 */ /* 0x000fe20000000f00 */
[----:B------:R-:W-:Y:S01]  /*12900*/  IMAD.MOV.U32 R84, RZ, RZ, R72 ;  /* 0x000000ffff547224 */ /* 0x000fe200078e0048 */
[----:B------:R-:W-:Y:S02]  /*12910*/  MOV R86, R70 ;  /* 0x0000004600567202 */ /* 0x000fe40000000f00 */
.L_x_734:
[----:B------:R-:W2:Y:S01]  /*12920*/  LDL.64 R6, [R1+0x38] ;  /* 0x0000380001067983 */ /* 0x000ea20000100a00 */
[----:B------:R-:W-:Y:S04]  /*12930*/  DEPBAR.LE SB0, 0x0 ;  /* 0x000080000000791a */ /* 0x000fe80000000000 */
[----:B------:R-:W3:Y:S01]  /*12940*/  LDL R5, [R1+0x44] ;  /* 0x0000440001057983 */ /* 0x000ee20000100800 */
[----:B------:R-:W-:Y:S01]  /*12950*/  WARPSYNC 0xffffffff ;  /* 0xffffffff00007948 */ /* 0x000fe20003800000 */
[----:B------:R-:W-:Y:S01]  /*12960*/  SHF.R.S32.HI R0, RZ, 0x1f, R214 ;  /* 0x0000001fff007819 */ /* 0x000fe200000114d6 */
[----:B------:R-:W-:Y:S01]  /*12970*/  IMAD.WIDE.U32 R2, R214, c[0x0][0x208], RZ ;  /* 0x00008200d6027a25 */ /* 0x000fe200078e00ff */
[----:B------:R-:W-:Y:S01]  /*12980*/  BAR.SYNC.DEFER_BLOCKING 0x0 ;  /* 0x0000000000007b1d */ /* 0x000fe20000010000 */
[----:B------:R-:W-:Y:S02]  /*12990*/  SHF.R.S32.HI R4, RZ, 0x1f, R201 ;  /* 0x0000001fff047819 */ /* 0x000fe400000114c9 */
[----:B------:R-:W-:Y:S02]  /*129a0*/  IMAD R0, R0, c[0x0][0x208], RZ ;  /* 0x0000820000007a24 */ /* 0x000fe400078e02ff */
[C---:B------:R-:W-:Y:S01]  /*129b0*/  SHF.L.U64.HI R68, R201.reuse, 0x1, R4 ;  /* 0x00000001c9447819 */ /* 0x040fe20000010204 */
[----:B------:R-:W-:Y:S02]  /*129c0*/  IMAD.SHL.U32 R58, R201, 0x2, RZ ;  /* 0x00000002c93a7824 */ /* 0x000fe400078e00ff */
[----:B------:R-:W-:Y:S04]  /*129d0*/  IMAD R0, R214, c[0x0][0x20c], R0 ;  /* 0x00008300d6007a24 */ /* 0x000fe800078e0200 */
[----:B------:R-:W-:Y:S01]  /*129e0*/  IMAD.IADD R3, R3, 0x1, R0 ;  /* 0x0000000103037824 */ /* 0x000fe200078e0200 */
[----:B------:R-:W-:Y:S03]  /*129f0*/  SHF.R.S32.HI R0, RZ, 0x1f, R212 ;  /* 0x0000001fff007819 */ /* 0x000fe600000114d4 */
[----:B------:R-:W-:Y:S04]  /*12a00*/  IMAD.WIDE.U32 R2, R212, c[0x0][0x218], R2 ;  /* 0x00008600d4027a25 */ /* 0x000fe800078e0002 */
[----:B------:R-:W-:Y:S01]  /*12a10*/  IMAD R0, R0, c[0x0][0x218], RZ ;  /* 0x0000860000007a24 */ /* 0x000fe200078e02ff */
[----:B------:R1:W4:Y:S03]  /*12a20*/  LDSM.16.M88.4 R80, [R191] ;  /* 0x00000000bf50783b */ /* 0x0003260000000200 */
[----:B------:R-:W-:Y:S01]  /*12a30*/  IMAD R0, R212, c[0x0][0x21c], R0 ;  /* 0x00008700d4007a24 */ /* 0x000fe200078e0200 */
        /* <DEDUP_REMOVED lines=19> */
.L_x_845:
[-C--:B------:R-:W-:Y:S01]  /*12b70*/  HMMA.16816.F32.BF16 R4, R80, R16.reuse, RZ ;  /* 0x000000105004723c */ /* 0x080fe200000418ff */
[----:B------:R-:W3:Y:S01]  /*12b80*/  SHFL.IDX PT, R2, R0, RZ, 0x181f ;  /* 0x00181fff00027589 */ /* 0x000ee200000e0000 */
[----:B------:R-:W-:Y:S06]  /*12b90*/  BSSY B0, `(.L_x_708) ;  /* 0x000015f000007945 */ /* 0x000fec0003800000 */
[C---:B------:R-:W-:Y:S01]  /*12ba0*/  HMMA.16816.F32.BF16 R8, R76.reuse, R16, RZ ;  /* 0x000000104c08723c */ /* 0x040fe200000418ff */
[----:B------:R-:W4:Y:S07]  /*12bb0*/  SHFL.IDX PT, R3, R0, 0x1, 0x181f ;  /* 0x00381f0000037f89 */ /* 0x000f2e00000e0000 */
[-C--:B------:R-:W-:Y:S01]  /*12bc0*/  HMMA.16816.F32.BF16 R12, R76, R18.reuse, RZ ;  /* 0x000000124c0c723c */ /* 0x080fe200000418ff */
[----:B------:R-:W5:Y:S07]  /*12bd0*/  SHFL.IDX PT, R55, R52, 0x1, 0x181f ;  /* 0x00381f0034377f89 */ /* 0x000f6e00000e0000 */
[C---:B------:R-:W-:Y:S01]  /*12be0*/  HMMA.16816.F32.BF16 R16, R80.reuse, R18, RZ ;  /* 0x000000125010723c */ /* 0x040fe200000418ff */
[----:B------:R-:W1:Y:S07]  /*12bf0*/  SHFL.IDX PT, R53, R0, 0x2, 0x181f ;  /* 0x00581f0000357f89 */ /* 0x000e6e00000e0000 */
[-C--:B------:R-:W-:Y:S01]  /*12c00*/  HMMA.16816.F32.BF16 R20, R80, R32.reuse, RZ ;  /* 0x000000205014723c */ /* 0x080fe200000418ff */
[----:B------:R-:W-:Y:S07]  /*12c10*/  SHFL.IDX PT, R56, R52, 0x2, 0x181f ;  /* 0x00581f0034387f89 */ /* 0x000fee00000e0000 */
[C---:B------:R-:W-:Y:S01]  /*12c20*/  HMMA.16816.F32.BF16 R24, R76.reuse, R32, RZ ;  /* 0x000000204c18723c */ /* 0x040fe200000418ff */
[----:B------:R-:W3:Y:S07]  /*12c30*/  SHFL.IDX PT, R54, R0, 0x3, 0x181f ;  /* 0x00781f0000367f89 */ /* 0x000eee00000e0000 */
[-C--:B------:R-:W-:Y:S01]  /*12c40*/  HMMA.16816.F32.BF16 R28, R76, R34.reuse, RZ ;  /* 0x000000224c1c723c */ /* 0x080fe200000418ff */
[----:B------:R-:W1:Y:S07]  /*12c50*/  SHFL.IDX PT, R69, R52, 0x3, 0x181f ;  /* 0x00781f0034457f89 */ /* 0x000e6e00000e0000 */
[C---:B------:R-:W-:Y:S01]  /*12c60*/  HMMA.16816.F32.BF16 R32, R80.reuse, R34, RZ ;  /* 0x000000225020723c */ /* 0x040fe200000418ff */
[----:B------:R1:W-:Y:S07]  /*12c70*/  SHFL.IDX PT, R73, R52, 0x4, 0x181f ;  /* 0x00981f0034497f89 */ /* 0x0003ee00000e0000 */
[-C--:B------:R-:W-:Y:S01]  /*12c80*/  HMMA.16816.F32.BF16 R36, R80, R48.reuse, RZ ;  /* 0x000000305024723c */ /* 0x080fe200000418ff */
[----:B------:R-:W1:Y:S07]  /*12c90*/  SHFL.IDX PT, R0, R0, 0x4, 0x181f ;  /* 0x00981f0000007f89 */ /* 0x000e6e00000e0000 */
[C---:B------:R-:W-:Y:S01]  /*12ca0*/  HMMA.16816.F32.BF16 R40, R76.reuse, R48, RZ ;  /* 0x000000304c28723c */ /* 0x040fe200000418ff */
[----:B------:R-:W2:Y:S07]  /*12cb0*/  LDL R235, [R1+0x14] ;  /* 0x0000140001eb7983 */ /* 0x000eae0000100800 */
[-C--:B------:R-:W-:Y:S08]  /*12cc0*/  HMMA.16816.F32.BF16 R44, R76, R50.reuse, RZ ;  /* 0x000000324c2c723c */ /* 0x080ff000000418ff */
[C---:B------:R-:W-:Y:S04]  /*12cd0*/  HMMA.16816.F32.BF16 R48, R80.reuse, R50, RZ ;  /* 0x000000325030723c */ /* 0x040fe800000418ff */
[-C--:B---3--:R-:W-:Y:S02]  /*12ce0*/  IADD3 R2, P0, R2, R58.reuse, RZ ;  /* 0x0000003a02027210 */ /* 0x088fe40007f1e0ff */
[----:B----4-:R-:W-:Y:S02]  /*12cf0*/  IADD3 R62, P1, R3, R58, RZ ;  /* 0x0000003a033e7210 */ /* 0x010fe40007f3e0ff */
[-C--:B--2---:R-:W-:Y:S04]  /*12d00*/  IADD3.X R3, R57, R68.reuse, RZ, P0, !PT ;  /* 0x0000004439037210 */ /* 0x084fe800007fe4ff */
[----:B-----5:R-:W-:Y:S01]  /*12d10*/  IADD3.X R63, R55, R68, RZ, P1, !PT ;  /* 0x00000044373f7210 */ /* 0x020fe20000ffe4ff */
[----:B------:R2:W-:Y:S01]  /*12d20*/  LDGSTS.E.BYPASS.LTC128B.128 [R203+0x100], [R2.64], !P3 ;  /* 0x0010000002cb7fae */ /* 0x0005e2000d901d46 */
[-C--:B-1----:R-:W-:Y:S02]  /*12d30*/  IADD3 R60, P0, R53, R58.reuse, RZ ;  /* 0x0000003a353c7210 */ /* 0x082fe40007f1e0ff */
[----:B------:R-:W-:Y:S02]  /*12d40*/  IADD3 R70, P1, R54, R58, RZ ;  /* 0x0000003a36467210 */ /* 0x000fe40007f3e0ff */
[-C--:B------:R-:W-:Y:S01]  /*12d50*/  IADD3.X R61, R56, R68.reuse, RZ, P0, !PT ;  /* 0x00000044383d7210 */ /* 0x080fe200007fe4ff */
[-C--:B------:R-:W-:Y:S01]  /*12d60*/  HMMA.16816.F32.BF16 R52, R80, R64.reuse, RZ ;  /* 0x000000405034723c */ /* 0x080fe200000418ff */
[----:B------:R-:W-:Y:S01]  /*12d70*/  IADD3.X R71, R69, R68, RZ, P1, !PT ;  /* 0x0000004445477210 */ /* 0x000fe20000ffe4ff */
[----:B------:R1:W-:Y:S01]  /*12d80*/  LDGSTS.E.BYPASS.LTC128B.128 [R203+0x900], [R62.64], !P3 ;  /* 0x009000003ecb7fae */ /* 0x0003e2000d901d46 */
[----:B------:R-:W-:Y:S04]  /*12d90*/  IADD3 R72, P0, R0, R58, RZ ;  /* 0x0000003a00487210 */ /* 0x000fe80007f1e0ff */
[----:B------:R-:W-:Y:S01]  /*12da0*/  IADD3.X R73, R73, R68, RZ, P0, !PT ;  /* 0x0000004449497210 */ /* 0x000fe200007fe4ff */
[C---:B------:R-:W-:Y:S02]  /*12db0*/  HMMA.16816.F32.BF16 R56, R76.reuse, R64, RZ ;  /* 0x000000404c38723c */ /* 0x040fe400000418ff */
[----:B------:R1:W-:Y:S08]  /*12dc0*/  LDGSTS.E.BYPASS.LTC128B.128 [R203+0x1100], [R60.64], !P3 ;  /* 0x011000003ccb7fae */ /* 0x0003f0000d901d46 */
[----:B------:R3:W-:Y:S08]  /*12dd0*/  LDGSTS.E.BYPASS.LTC128B.128 [R203+0x1900], [R70.64], !P3 ;  /* 0x0190000046cb7fae */ /* 0x0007f0000d901d46 */
[----:B------:R4:W-:Y:S08]  /*12de0*/  LDGSTS.E.BYPASS.LTC128B.128 [R203+0x2100], [R72.64], !P3 ;  /* 0x0210000048cb7fae */ /* 0x0009f0000d901d46 */
[----:B------:R-:W0:Y:S01]  /*12df0*/  LDGDEPBAR ;  /* 0x00000000000079af */ /* 0x000e220000000000 */
[-C--:B-1----:R-:W-:Y:S08]  /*12e00*/  HMMA.16816.F32.BF16 R60, R76, R66.reuse, RZ ;  /* 0x000000424c3c723c */ /* 0x082ff000000418ff */
        /* <DEDUP_REMOVED lines=31> */
[----:B------:R-:W2:Y:S07]  /*13000*/  LDSM.16.M88.4 R156, [R190+0x1800] ;  /* 0x00180000be9c783b */ /* 0x000eae0000000200 */
[-C--:B-1----:R-:W-:Y:S08]  /*13010*/  HMMA.16816.F32.BF16 R4, R152, R160.reuse, R4 ;  /* 0x000000a09804723c */ /* 0x082ff00000041804 */
[C---:B---3--:R-:W-:Y:S08]  /*13020*/  HMMA.16816.F32.BF16 R8, R168.reuse, R160, R8 ;  /* 0x000000a0a808723c */ /* 0x048ff00000041808 */
[-C--:B------:R-:W-:Y:S03]  /*13030*/  HMMA.16816.F32.BF16 R12, R168, R162.reuse, R12 ;  /* 0x000000a2a80c723c */ /* 0x080fe6000004180c */
[----:B------:R-:W-:Y:S05]  /*13040*/  ISETP.GT.AND P0, PT, R202, R235, PT ;  /* 0x000000ebca00720c */ /* 0x000fea0003f04270 */
[C---:B------:R-:W-:Y:S01]  /*13050*/  HMMA.16816.F32.BF16 R16, R152.reuse, R162, R16 ;  /* 0x000000a29810723c */ /* 0x040fe20000041810 */
[----:B------:R-:W1:Y:S07]  /*13060*/  LDSM.16.M88.4 R160, [R190+0x2000] ;  /* 0x00200000bea0783b */ /* 0x000e6e0000000200 */
        /* <DEDUP_REMOVED lines=10> */
[-C--:B--2---:R-:W-:Y:S08]  /*13110*/  HMMA.16816.F32.BF16 R52, R152, R156.reuse, R52 ;  /* 0x0000009c9834723c */ /* 0x084ff00000041834 */
[C---:B------:R-:W-:Y:S08]  /*13120*/  HMMA.16816.F32.BF16 R56, R168.reuse, R156, R56 ;  /* 0x0000009ca838723c */ /* 0x040ff00000041838 */
[-C--:B------:R-:W-:Y:S08]  /*13130*/  HMMA.16816.F32.BF16 R60, R168, R158.reuse, R60 ;  /* 0x0000009ea83c723c */ /* 0x080ff0000004183c */
[C---:B------:R-:W-:Y:S08]  /*13140*/  HMMA.16816.F32.BF16 R64, R152.reuse, R158, R64 ;  /* 0x0000009e9840723c */ /* 0x040ff00000041840 */
[-C--:B-1----:R-:W-:Y:S08]  /*13150*/  HMMA.16816.F32.BF16 R68, R152, R160.reuse, R68 ;  /* 0x000000a09844723c */ /* 0x082ff00000041844 */
        /* <DEDUP_REMOVED lines=230> */
.L_x_846:
        /* <DEDUP_REMOVED lines=22> */
.L_x_847:
[----:B--2---:R-:W-:Y:S04]  /*14120*/  IADD3 R2, P0, R0, R18, RZ ;  /* 0x0000001200027210 */ /* 0x004fe80007f1e0ff */
[----:B-1----:R-:W-:Y:S05]  /*14130*/  IADD3.X R3, R4, R5, RZ, P0, !PT ;  /* 0x0000000504037210 */ /* 0x002fea00007fe4ff */
[----:B------:R-:W-:Y:S01]  /*14140*/  @!PT LDS RZ, [RZ] ;  /* 0x00000000fffff984 */ /* 0x000fe20000000800 */
[----:B------:R-:W-:Y:S01]  /*14150*/  @!PT LDS RZ, [RZ] ;  /* 0x00000000fffff984 */ /* 0x000fe20000000800 */
[----:B------:R-:W-:Y:S01]  /*14160*/  @!PT LDS RZ, [RZ] ;  /* 0x00000000fffff984 */ /* 0x000fe20000000800 */
[----:B------:R1:W-:Y:S04]  /*14170*/  LDGSTS.E.BYPASS.LTC128B.128 [R203+0x4900], [R2.64], !P3 ;  /* 0x0490000002cb7fae */ /* 0x0003e8000d901d46 */
.L_x_709:
[----:B--234-:R-:W-:Y:S05]  /*14180*/  BSYNC B0 ;  /* 0x0000000000007941 */ /* 0x01cfea0003800000 */
.L_x_708:
[----:B-1----:R-:W2:Y:S01]  /*14190*/  LDL R2, [R1] ;  /* 0x0000000001027983 */ /* 0x002ea20000100800 */
[----:B------:R-:W-:Y:S01]  /*141a0*/  IMAD.MOV.U32 R3, RZ, RZ, c[0x0][0x2c4] ;  /* 0x0000b100ff037624 */ /* 0x000fe200078e00ff */
[----:B------:R-:W-:Y:S01]  /*141b0*/  ULDC UR4, c[0x0][0x324] ;  /* 0x0000c90000047ab9 */ /* 0x000fe20000000800 */
[----:B------:R-:W-:Y:S01]  /*141c0*/  IMAD R0, R202, -0x50, RZ ;  /* 0xffffffb0ca007824 */ /* 0x000fe200078e02ff */
[----:B------:R-:W3:Y:S01]  /*141d0*/  LDL R5, [R1+0x48] ;  /* 0x0000480001057983 */ /* 0x000ee20000100800 */
[----:B------:R-:W-:Y:S01]  /*141e0*/  ULOP3.LUT UR4, URZ, UR4, URZ, 0x33, !UPT ;  /* 0x000000043f047292 */ /* 0x000fe2000f8e333f */
[----:B------:R-:W-:Y:S02]  /*141f0*/  ISETP.NE.AND P0, PT, R3, 0x1, PT ;  /* 0x000000010300780c */ /* 0x000fe40003f05270 */
[----:B------:R-:W3:Y:S04]  /*14200*/  LDL R4, [R1+0x4c] ;  /* 0x00004c0001047983 */ /* 0x000ee80000100800 */
[----:B------:R-:W0:Y:S01]  /*14210*/  LDGDEPBAR ;  /* 0x00000000000079af */ /* 0x000e220000000000 */
[----:B--2---:R-:W-:Y:S04]  /*14220*/  IADD3 R2, -R2, 0x1, R0 ;  /* 0x0000000102027810 */ /* 0x004fe80007ffe100 */
[----:B------:R-:W-:Y:S04]  /*14230*/  IADD3 R2, -R246, R2, R248 ;  /* 0x00000002f6027210 */ /* 0x000fe80007ffe1f8 */
[----:B------:R-:W-:Y:S01]  /*14240*/  IADD3 R7, R2, UR4, RZ ;  /* 0x0000000402077c10 */ /* 0x000fe2000fffe0ff */
[----:B---3--:R-:W-:Y:S01]  /*14250*/  IMAD.IADD R5, R4, 0x1, R5 ;  /* 0x0000000104057824 */ /* 0x008fe200078e0205 */
[----:B------:R-:W-:Y:S03]  /*14260*/  IADD3 R6, R2, c[0x0][0x328], RZ ;  /* 0x0000ca0002067a10 */ /* 0x000fe60007ffe0ff */
[----:B------:R-:W-:Y:S05]  /*14270*/  @P0 IMAD.HI.U32 R3, R5, c[0x0][0x2c8], RZ ;  /* 0x0000b20005030a27 */ /* 0x000fea00078e00ff */
[----:B------:R-:W-:Y:S01]  /*14280*/  @P0 SHF.R.U32.HI R5, RZ, c[0x0][0x2cc], R3 ;  /* 0x0000b300ff050a19 */ /* 0x000fe20000011603 */
[----:B------:R-:W-:-:S05]  /*14290*/  BRA.DIV ~URZ, `(.L_x_712) ;  /* 0x0000bf227f007947 */ /* 0x000fca000b800000 */
[----:B------:R1:W2:Y:S02]  /*142a0*/  SHFL.IDX PT, R4, R5, RZ, 0x1c1f ;  /* 0x001c1fff05047589 */ /* 0x0002a400000e0000 */
.L_x_848:
[----:B--2---:R-:W-:Y:S01]  /*142b0*/  IADD3 R3, R6, R4, RZ ;  /* 0x0000000406037210 */ /* 0x004fe20007ffe0ff */
        /* <DEDUP_REMOVED lines=15> */
.L_x_715:
[----:B------:R-:W-:Y:S04]  /*143b0*/  MOV R8, c[0x0][0x32c] ;  /* 0x0000cb0000087a02 */ /* 0x000fe80000000f00 */
[----:B------:R-:W-:-:S13]  /*143c0*/  ISETP.NE.AND P0, PT, R8, 0x1, PT ;  /* 0x000000010800780c */ /* 0x000fda0003f05270 */
[----:B------:R-:W-:Y:S05]  /*143d0*/  @P0 IMAD.HI.U32 R8, R4, c[0x0][0x330], RZ ;  /* 0x0000cc0004080a27 */ /* 0x000fea00078e00ff */
[----:B------:R-:W-:Y:S02]  /*143e0*/  @P0 SHF.R.U32.HI R4, RZ, c[0x0][0x334], R8 ;  /* 0x0000cd00ff040a19 */ /* 0x000fe40000011608 */
.L_x_716:
[----:B------:R-:W-:Y:S05]  /*143f0*/  BSYNC B0 ;  /* 0x0000000000007941 */ /* 0x000fea0003800000 */
.L_x_714:
[----:B------:R-:W2:Y:S02]  /*14400*/  LDL R8, [R1] ;  /* 0x0000000001087983 */ /* 0x000ea40000100800 */
[----:B--2---:R-:W-:Y:S04]  /*14410*/  IMAD.IADD R8, R0, 0x1, -R8 ;  /* 0x0000000100087824 */ /* 0x004fe800078e0a08 */
[----:B------:R-:W-:Y:S05]  /*14420*/  IMAD R4, R4, c[0x0][0x32c], R8 ;  /* 0x0000cb0004047a24 */ /* 0x000fea00078e0208 */
[----:B------:R-:W-:Y:S02]  /*14430*/  IADD3 R8, R4, c[0x0][0x32c], RZ ;  /* 0x0000cb0004087a10 */ /* 0x000fe40007ffe0ff */
[----:B------:R-:W-:Y:S02]  /*14440*/  IMNMX R2, R2, R4, !PT ;  /* 0x0000000402027217 */ /* 0x000fe40007800200 */
[----:B------:R-:W-:Y:S02]  /*14450*/  IMNMX R3, R3, R8, PT ;  /* 0x0000000803037217 */ /* 0x000fe40003800200 */
.L_x_713:
        /* <DEDUP_REMOVED lines=76> */
[----:B------:R-:W-:Y:S02]  /*14920*/  FSEL R51, R44, -INF , !P0 ;  /* 0xff8000002c337808 */ /* 0x000fe40004000000 */
[----:B------:R-:W-:Y:S02]  /*14930*/  LOP3.LUT R200, R200, 0xfffffffd, RZ, 0xc0, !PT ;  /* 0xfffffffdc8c87812 */ /* 0x000fe400078ec0ff */
[----:B------:R-:W-:Y:S04]  /*14940*/  ISETP.GT.AND P0, PT, R2, 0x30, !P1 ;  /* 0x000000300200780c */ /* 0x000fe80004f04270 */
[----:B------:R-:W-:Y:S03]  /*14950*/  ISETP.LT.OR P0, PT, R3, 0x31, P0 ;  /* 0x000000310300780c */ /* 0x000fe60000701670 */
[----:B------:R-:W-:Y:S02]  /*14960*/  @P1 LOP3.LUT R200, R200, 0x2, RZ, 0xfc, !PT ;  /* 0x00000002c8c81812 */ /* 0x000fe400078efcff */
[----:B------:R-:W-:Y:S02]  /*14970*/  ISETP.GE.AND P1, PT, R0, 0x32, PT ;  /* 0x000000320000780c */ /* 0x000fe40003f26270 */
[----:B------:R-:W-:Y:S02]  /*14980*/  FSEL R53, R43, -INF , !P0 ;  /* 0xff8000002b357808 */ /* 0x000fe40004000000 */
[----:B------:R-:W-:Y:S02]  /*14990*/  ISETP.GT.AND P0, PT, R2, 0x31, !P1 ;  /* 0x000000310200780c */ /* 0x000fe40004f04270 */
[----:B------:R-:W-:Y:S02]  /*149a0*/  LOP3.LUT R200, R200, 0xfffffffe, RZ, 0xc0, !PT ;  /* 0xfffffffec8c87812 */ /* 0x000fe400078ec0ff */
[C---:B------:R-:W-:Y:S04]  /*149b0*/  ISETP.LT.OR P0, PT, R3.reuse, 0x32, P0 ;  /* 0x000000320300780c */ /* 0x040fe80000701670 */
        /* <DEDUP_REMOVED lines=26> */
.L_x_849:
        /* <DEDUP_REMOVED lines=16> */
.L_x_720:
[----:B------:R-:W-:Y:S04]  /*14c60*/  MOV R8, c[0x0][0x32c] ;  /* 0x0000cb0000087a02 */ /* 0x000fe80000000f00 */
[----:B------:R-:W-:-:S13]  /*14c70*/  ISETP.NE.AND P0, PT, R8, 0x1, PT ;  /* 0x000000010800780c */ /* 0x000fda0003f05270 */
[----:B------:R-:W-:Y:S05]  /*14c80*/  @P0 IMAD.HI.U32 R8, R4, c[0x0][0x330], RZ ;  /* 0x0000cc0004080a27 */ /* 0x000fea00078e00ff */
[----:B------:R-:W-:Y:S02]  /*14c90*/  @P0 SHF.R.U32.HI R4, RZ, c[0x0][0x334], R8 ;  /* 0x0000cd00ff040a19 */ /* 0x000fe40000011608 */
.L_x_721:
[----:B------:R-:W-:Y:S05]  /*14ca0*/  BSYNC B0 ;  /* 0x0000000000007941 */ /* 0x000fea0003800000 */
.L_x_719:
[----:B------:R-:W3:Y:S02]  /*14cb0*/  LDL R8, [R1] ;  /* 0x0000000001087983 */ /* 0x000ee40000100800 */
[----:B---3--:R-:W-:Y:S04]  /*14cc0*/  IMAD.IADD R8, R0, 0x1, -R8 ;  /* 0x0000000100087824 */ /* 0x008fe800078e0a08 */
[----:B------:R-:W-:Y:S05]  /*14cd0*/  IMAD R4, R4, c[0x0][0x32c], R8 ;  /* 0x0000cb0004047a24 */ /* 0x000fea00078e0208 */
[----:B------:R-:W-:Y:S02]  /*14ce0*/  IADD3 R8, R4, c[0x0][0x32c], RZ ;  /* 0x0000cb0004087a10 */ /* 0x000fe40007ffe0ff */
[----:B------:R-:W-:Y:S02]  /*14cf0*/  IMNMX R3, R3, R4, !PT ;  /* 0x0000000403037217 */ /* 0x000fe40007800200 */
[----:B------:R-:W-:Y:S02]  /*14d00*/  IMNMX R2, R2, R8, PT ;  /* 0x0000000802027217 */ /* 0x000fe40003800200 */
.L_x_718:
        /* <DEDUP_REMOVED lines=77> */
.L_x_850:
        /* <DEDUP_REMOVED lines=16> */
.L_x_725:
[----:B------:R-:W-:Y:S04]  /*152e0*/  MOV R8, c[0x0][0x32c] ;  /* 0x0000cb0000087a02 */ /* 0x000fe80000000f00 */
[----:B------:R-:W-:-:S13]  /*152f0*/  ISETP.NE.AND P0, PT, R8, 0x1, PT ;  /* 0x000000010800780c */ /* 0x000fda0003f05270 */
[----:B------:R-:W-:Y:S05]  /*15300*/  @P0 IMAD.HI.U32 R8, R4, c[0x0][0x330], RZ ;  /* 0x0000cc0004080a27 */ /* 0x000fea00078e00ff */
[----:B------:R-:W-:Y:S02]  /*15310*/  @P0 SHF.R.U32.HI R4, RZ, c[0x0][0x334], R8 ;  /* 0x0000cd00ff040a19 */ /* 0x000fe40000011608 */
.L_x_726:
[----:B------:R-:W-:Y:S05]  /*15320*/  BSYNC B0 ;  /* 0x0000000000007941 */ /* 0x000fea0003800000 */
.L_x_724:
[----:B------:R-:W4:Y:S02]  /*15330*/  LDL R8, [R1] ;  /* 0x0000000001087983 */ /* 0x000f240000100800 */
[----:B----4-:R-:W-:Y:S04]  /*15340*/  IMAD.IADD R8, R0, 0x1, -R8 ;  /* 0x0000000100087824 */ /* 0x010fe800078e0a08 */
[----:B------:R-:W-:Y:S05]  /*15350*/  IMAD R4, R4, c[0x0][0x32c], R8 ;  /* 0x0000cb0004047a24 */ /* 0x000fea00078e0208 */
[----:B------:R-:W-:Y:S02]  /*15360*/  IADD3 R8, R4, c[0x0][0x32c], RZ ;  /* 0x0000cb0004087a10 */ /* 0x000fe40007ffe0ff */
[----:B------:R-:W-:Y:S02]  /*15370*/  IMNMX R3, R3, R4, !PT ;  /* 0x0000000403037217 */ /* 0x000fe40007800200 */
[----:B------:R-:W-:Y:S02]  /*15380*/  IMNMX R2, R2, R8, PT ;  /* 0x0000000802027217 */ /* 0x000fe40003800200 */
.L_x_723:
        /* <DEDUP_REMOVED lines=77> */
.L_x_851:
        /* <DEDUP_REMOVED lines=16> */
.L_x_730:
[----:B--234-:R-:W-:Y:S04]  /*15960*/  MOV R5, c[0x0][0x32c] ;  /* 0x0000cb0000057a02 */ /* 0x01cfe80000000f00 */
[----:B------:R-:W-:-:S13]  /*15970*/  ISETP.NE.AND P0, PT, R5, 0x1, PT ;  /* 0x000000010500780c */ /* 0x000fda0003f05270 */
[----:B------:R-:W-:Y:S05]  /*15980*/  @P0 IMAD.HI.U32 R5, R4, c[0x0][0x330], RZ ;  /* 0x0000cc0004050a27 */ /* 0x000fea00078e00ff */
[----:B------:R-:W-:Y:S02]  /*15990*/  @P0 SHF.R.U32.HI R4, RZ, c[0x0][0x334], R5 ;  /* 0x0000cd00ff040a19 */ /* 0x000fe40000011605 */
.L_x_731:
[----:B------:R-:W-:Y:S05]  /*159a0*/  BSYNC B0 ;  /* 0x0000000000007941 */ /* 0x000fea0003800000 */
.L_x_729:
[----:B------:R-:W2:Y:S02]  /*159b0*/  LDL R5, [R1] ;  /* 0x0000000001057983 */ /* 0x000ea40000100800 */
[----:B--2---:R-:W-:Y:S04]  /*159c0*/  IMAD.IADD R0, R0, 0x1, -R5 ;  /* 0x0000000100007824 */ /* 0x004fe800078e0a05 */
[----:B------:R-:W-:Y:S05]  /*159d0*/  IMAD R0, R4, c[0x0][0x32c], R0 ;  /* 0x0000cb0004007a24 */ /* 0x000fea00078e0200 */
[----:B------:R-:W-:Y:S02]  /*159e0*/  IADD3 R4, R0, c[0x0][0x32c], RZ ;  /* 0x0000cb0000047a10 */ /* 0x000fe40007ffe0ff */
[----:B------:R-:W-:Y:S02]  /*159f0*/  IMNMX R2, R2, R0, !PT ;  /* 0x0000000002027217 */ /* 0x000fe40007800200 */
[----:B------:R-:W-:Y:S02]  /*15a00*/  IMNMX R3, R3, R4, PT ;  /* 0x0000000403037217 */ /* 0x000fe40003800200 */
.L_x_728:
        /* <DEDUP_REMOVED lines=45> */
[----:B------:R-:W-:Y:S02]  /*15ce0*/  FSEL R163, R36, -INF , !P1 ;  /* 0xff80000024a37808 */ /* 0x000fe40004800000 */
[----:B------:R-:W-:Y:S02]  /*15cf0*/  ISETP.LT.OR P0, PT, R3, 0x19, P0 ;  /* 0x000000190300780c */ /* 0x000fe40000701670 */
[----:B------:R-:W-:Y:S02]  /*15d00*/  FMNMX.FTZ R5, R177, R5, !PT ;  /* 0x00000005b1057209 */ /* 0x000fe40007810000 */
[----:B------:R-:W-:Y:S02]  /*15d10*/  FSEL R154, R222, -INF , !P0 ;  /* 0xff800000de9a7808 */ /* 0x000fe40004000000 */
[----:B------:R-:W-:Y:S02]  /*15d20*/  LOP3.LUT P0, RZ, R200, 0x40, RZ, 0xc0, !PT ;  /* 0x00000040c8ff7812 */ /* 0x000fe4000780c0ff */
[----:B------:R-:W-:Y:S02]  /*15d30*/  FMNMX.FTZ R5, R176, R5, !PT ;  /* 0x00000005b0057209 */ /* 0x000fe40007810000 */
        /* <DEDUP_REMOVED lines=106> */
.L_x_852:
        /* <DEDUP_REMOVED lines=15> */
.L_x_853:
[C---:B------:R-:W-:Y:S01]  /*164d0*/  FMUL.FTZ R0, R72.reuse, c[0x0][0x2d0] ;  /* 0x0000b40048007a20 */ /* 0x040fe20000410000 */
[----:B------:R-:W-:Y:S01]  /*164e0*/  FSETP.NEU.FTZ.AND P0, PT, R72, -INF , PT ;  /* 0xff8000004800780b */ /* 0x000fe20003f1d000 */
[----:B------:R-:W-:Y:S01]  /*164f0*/  WARPSYNC 0xffffffff ;  /* 0xffffffff00007948 */ /* 0x000fe20003800000 */
[----:B------:R-:W-:Y:S01]  /*16500*/  FSETP.NEU.FTZ.AND P1, PT, R71, -INF , PT ;  /* 0xff8000004700780b */ /* 0x000fe20003f3d000 */
[----:B------:R-:W-:Y:S01]  /*16510*/  LDSM.16.MT88.4 R36, [R189] ;  /* 0x00000000bd24783b */ /* 0x000fe20000004200 */
[----:B------:R-:W-:Y:S02]  /*16520*/  FSEL R40, R0, RZ, P0 ;  /* 0x000000ff00287208 */ /* 0x000fe40000000000 */
[----:B----4-:R-:W-:Y:S03]  /*16530*/  FMNMX.FTZ R69, R3, R4, !PT ;  /* 0x0000000403457209 */ /* 0x010fe60007810000 */
[--C-:B------:R-:W-:Y:S02]  /*16540*/  FFMA.FTZ R0, R19, c[0x0][0x2d0], -R40.reuse ;  /* 0x0000b40013007a23 */ /* 0x100fe40000010828 */
[----:B------:R-:W2:Y:S01]  /*16550*/  LDL.LU R251, [R1+0x4] ;  /* 0x0000040001fb7983 */ /* 0x000ea20000300800 */
[--C-:B------:R-:W-:Y:S01]  /*16560*/  FFMA.FTZ R2, R22, c[0x0][0x2d0], -R40.reuse ;  /* 0x0000b40016027a23 */ /* 0x100fe20000010828 */
[----:B------:R1:W-:Y:S01]  /*16570*/  MUFU.EX2 R217, R0 ;  /* 0x0000000000d97308 */ /* 0x0003e20000000800 */
[--C-:B------:R-:W-:Y:S01]  /*16580*/  FFMA.FTZ R211, R53, c[0x0][0x2d0], -R40.reuse ;  /* 0x0000b40035d37a23 */ /* 0x100fe20000010828 */
[----:B------:R-:W3:Y:S01]  /*16590*/  LDL.LU R250, [R1+0x8] ;  /* 0x0000080001fa7983 */ /* 0x000ee20000300800 */
[--C-:B------:R-:W-:Y:S02]  /*165a0*/  FFMA.FTZ R209, R54, c[0x0][0x2d0], -R40.reuse ;  /* 0x0000b40036d17a23 */ /* 0x100fe40000010828 */
[--C-:B------:R-:W-:Y:S02]  /*165b0*/  FFMA.FTZ R215, R55, c[0x0][0x2d0], -R40.reuse ;  /* 0x0000b40037d77a23 */ /* 0x100fe40000010828 */
[----:B------:R-:W-:Y:S01]  /*165c0*/  LDSM.16.MT88.4 R52, [R186] ;  /* 0x00000000ba34783b */ /* 0x000fe20000004200 */
[--C-:B------:R-:W-:Y:S02]  /*165d0*/  FFMA.FTZ R48, R47, c[0x0][0x2d0], -R40.reuse ;  /* 0x0000b4002f307a23 */ /* 0x100fe40000010828 */
[----:B------:R4:W5:Y:S01]  /*165e0*/  MUFU.EX2 R223, R2 ;  /* 0x0000000200df7308 */ /* 0x0009620000000800 */
[----:B------:R-:W-:Y:S02]  /*165f0*/  FMUL.FTZ R4, R69, c[0x0][0x2d0] ;  /* 0x0000b40045047a20 */ /* 0x000fe40000410000 */
[--C-:B------:R-:W-:Y:S02]  /*16600*/  FFMA.FTZ R58, R49, c[0x0][0x2d0], -R40.reuse ;  /* 0x0000b400313a7a23 */ /* 0x100fe40000010828 */
[--C-:B------:R-:W-:Y:S02]  /*16610*/  FFMA.FTZ R213, R73, c[0x0][0x2d0], -R40.reuse ;  /* 0x0000b40049d57a23 */ /* 0x100fe40000010828 */
[--C-:B------:R-:W-:Y:S02]  /*16620*/  FFMA.FTZ R28, R41, c[0x0][0x2d0], -R40.reuse ;  /* 0x0000b400291c7a23 */ /* 0x100fe40000010828 */
[----:B------:R-:W-:Y:S01]  /*16630*/  FFMA.FTZ R210, R63, c[0x0][0x2d0], -R40 ;  /* 0x0000b4003fd27a23 */ /* 0x000fe20000010828 */
[----:B------:R-:W-:Y:S01]  /*16640*/  MUFU.EX2 R241, R48 ;  /* 0x0000003000f17308 */ /* 0x000fe20000000800 */
[----:B-1----:R-:W-:Y:S05]  /*16650*/  FMUL.FTZ R0, R71, c[0x0][0x2d0] ;  /* 0x0000b40047007a20 */ /* 0x002fea0000410000 */
[----:B------:R-:W-:Y:S04]  /*16660*/  FSEL R56, R0, RZ, P1 ;  /* 0x000000ff00387208 */ /* 0x000fe80000800000 */
[----:B------:R1:W-:Y:S01]  /*16670*/  MUFU.EX2 R245, R28 ;  /* 0x0000001c00f57308 */ /* 0x0003e20000000800 */
[----:B------:R-:W-:Y:S02]  /*16680*/  FFMA.FTZ R0, R12, c[0x0][0x2d0], -R56 ;  /* 0x0000b4000c007a23 */ /* 0x000fe40000010838 */
[----:B----4-:R-:W-:Y:S02]  /*16690*/  FFMA.FTZ R2, R23, c[0x0][0x2d0], -R40 ;  /* 0x0000b40017027a23 */ /* 0x010fe40000010828 */
[--C-:B------:R-:W-:Y:S05]  /*166a0*/  FFMA.FTZ R5, R21, c[0x0][0x2d0], -R56.reuse ;  /* 0x0000b40015057a23 */ /* 0x100fea0000010838 */
[----:B------:R4:W-:Y:S01]  /*166b0*/  MUFU.EX2 R216, R0 ;  /* 0x0000000000d87308 */ /* 0x0009e20000000800 */
[--C-:B------:R-:W-:Y:S09]  /*166c0*/  FFMA.FTZ R73, R83, c[0x0][0x2d0], -R56.reuse ;  /* 0x0000b40053497a23 */ /* 0x100ff20000010838 */
[----:B------:R5:W-:Y:S01]  /*166d0*/  MUFU.EX2 R226, R2 ;  /* 0x0000000200e27308 */ /* 0x000be20000000800 */
[--C-:B-1----:R-:W-:Y:S02]  /*166e0*/  FFMA.FTZ R28, R32, c[0x0][0x2d0], -R56.reuse ;  /* 0x0000b400201c7a23 */ /* 0x102fe40000010838 */
[--C-:B------:R-:W-:Y:S07]  /*166f0*/  FFMA.FTZ R32, R33, c[0x0][0x2d0], -R56.reuse ;  /* 0x0000b40021207a23 */ /* 0x100fee0000010838 */
[----:B------:R-:W-:Y:S01]  /*16700*/  MUFU.EX2 R240, R5 ;  /* 0x0000000500f07308 */ /* 0x000fe20000000800 */
[----:B----4-:R-:W-:Y:S09]  /*16710*/  FFMA.FTZ R0, R18, c[0x0][0x2d0], -R56 ;  /* 0x0000b40012007a23 */ /* 0x010ff20000010838 */
[----:B------:R1:W-:Y:S01]  /*16720*/  MUFU.EX2 R222, R0 ;  /* 0x0000000000de7308 */ /* 0x0003e20000000800 */
[----:B-----5:R-:W-:Y:S09]  /*16730*/  FMUL.FTZ R2, R70, c[0x0][0x2d0] ;  /* 0x0000b40046027a20 */ /* 0x020ff20000410000 */
[----:B------:R-:W-:Y:S10]  /*16740*/  MUFU.EX2 R225, R28 ;  /* 0x0000001c00e17308 */ /* 0x000ff40000000800 */
[----:B------:R-:W-:Y:S01]  /*16750*/  MUFU.EX2 R239, R32 ;  /* 0x0000002000ef7308 */ /* 0x000fe20000000800 */
[----:B-1----:R-:W-:Y:S09]  /*16760*/  FFMA.FTZ R0, R25, c[0x0][0x2d0], -R40 ;  /* 0x0000b40019007a23 */ /* 0x002ff20000010828 */
[----:B------:R1:W-:Y:S10]  /*16770*/  MUFU.EX2 R242, R0 ;  /* 0x0000000000f27308 */ /* 0x0003f40000000800 */
[----:B------:R-:W-:Y:S01]  /*16780*/  MUFU.EX2 R238, R58 ;  /* 0x0000003a00ee7308 */ /* 0x000fe20000000800 */
[----:B-1----:R-:W-:Y:S02]  /*16790*/  FFMA.FTZ R0, R20, c[0x0][0x2d0], -R56 ;  /* 0x0000b40014007a23 */ /* 0x002fe40000010838 */
[----:B------:R-:W1:Y:S07]  /*167a0*/  LDSM.16.MT88.4 R20, [R185] ;  /* 0x00000000b914783b */ /* 0x000e6e0000004200 */
[----:B------:R4:W-:Y:S02]  /*167b0*/  MUFU.EX2 R224, R0 ;  /* 0x0000000000e07308 */ /* 0x0009e40000000800 */
[----:B----4-:R-:W-:Y:S02]  /*167c0*/  FSEL R0, R72, RZ, P0 ;  /* 0x000000ff48007208 */ /* 0x010fe40000000000 */
[----:B------:R-:W-:Y:S03]  /*167d0*/  FSETP.NEU.FTZ.AND P0, PT, R70, -INF , PT ;  /* 0xff8000004600780b */ /* 0x000fe60003f1d000 */
[----:B------:R-:W-:Y:S01]  /*167e0*/  FADD.FTZ R0, -R0, R84 ;  /* 0x0000005400007221 */ /* 0x000fe20000010100 */
[----:B------:R-:W-:Y:S03]  /*167f0*/  FSEL R57, R2, RZ, P0 ;  /* 0x000000ff02397208 */ /* 0x000fe60000000000 */
[----:B------:R-:W-:Y:S02]  /*16800*/  FMUL.FTZ R0, R0, c[0x0][0x2d0] ;  /* 0x0000b40000007a20 */ /* 0x000fe40000410000 */
[--C-:B------:R-:W-:Y:S02]  /*16810*/  FFMA.FTZ R2, R10, c[0x0][0x2d0], -R57.reuse ;  /* 0x0000b4000a027a23 */ /* 0x100fe40000010839 */
[----:B------:R-:W4:Y:S10]  /*16820*/  MUFU.EX2 R68, R0 ;  /* 0x0000000000447308 */ /* 0x000f340000000800 */
[----:B------:R5:W-:Y:S02]  /*16830*/  MUFU.EX2 R220, R2 ;  /* 0x0000000200dc7308 */ /* 0x000be40000000800 */
[--C-:B-----5:R-:W-:Y:S08]  /*16840*/  FFMA.FTZ R2, R13, c[0x0][0x2d0], -R57.reuse ;  /* 0x0000b4000d027a23 */ /* 0x120ff00000010839 */
[----:B------:R5:W-:Y:S02]  /*16850*/  MUFU.EX2 R221, R2 ;  /* 0x0000000200dd7308 */ /* 0x000be40000000800 */
[--C-:B-----5:R-:W-:Y:S08]  /*16860*/  FFMA.FTZ R2, R15, c[0x0][0x2d0], -R57.reuse ;  /* 0x0000b4000f027a23 */ /* 0x120ff00000010839 */
[----:B------:R5:W-:Y:S02]  /*16870*/  MUFU.EX2 R234, R2 ;  /* 0x0000000200ea7308 */ /* 0x000be40000000800 */
[----:B-----5:R-:W-:Y:S08]  /*16880*/  FFMA.FTZ R2, R17, c[0x0][0x2d0], -R57 ;  /* 0x0000b40011027a23 */ /* 0x020ff00000010839 */
[----:B------:R5:W-:Y:S02]  /*16890*/  MUFU.EX2 R236, R2 ;  /* 0x0000000200ec7308 */ /* 0x000be40000000800 */
[----:B-----5:R-:W-:Y:S05]  /*168a0*/  FSEL R2, R71, RZ, P1 ;  /* 0x000000ff47027208 */ /* 0x020fea0000800000 */
[----:B------:R-:W-:Y:S01]  /*168b0*/  FADD.FTZ R0, -R2, R85 ;  /* 0x0000005502007221 */ /* 0x000fe20000010100 */
[----:B------:R-:W-:Y:S02]  /*168c0*/  FSEL R2, R70, RZ, P0 ;  /* 0x000000ff46027208 */ /* 0x000fe40000000000 */
[----:B------:R-:W-:Y:S01]  /*168d0*/  FSETP.NEU.FTZ.AND P0, PT, R69, -INF , PT ;  /* 0xff8000004500780b */ /* 0x000fe20003f1d000 */
[----:B------:R-:W-:Y:S03]  /*168e0*/  FMUL.FTZ R0, R0, c[0x0][0x2d0] ;  /* 0x0000b40000007a20 */ /* 0x000fe60000410000 */
[----:B------:R-:W-:Y:S01]  /*168f0*/  FSEL R60, R4, RZ, P0 ;  /* 0x000000ff043c7208 */ /* 0x000fe20000000000 */
[----:B------:R5:W1:Y:S04]  /*16900*/  MUFU.EX2 R3, R0 ;  /* 0x0000000000037308 */ /* 0x000a680000000800 */
[----:B------:R-:W-:Y:S06]  /*16910*/  FFMA.FTZ R4, R14, c[0x0][0x2d0], -R60 ;  /* 0x0000b4000e047a23 */ /* 0x000fec000001083c */
[----:B------:R1:W-:Y:S01]  /*16920*/  MUFU.EX2 R219, R4 ;  /* 0x0000000400db7308 */ /* 0x0003e20000000800 */
[----:B-----5:R-:W-:Y:S04]  /*16930*/  FADD.FTZ R0, -R2, R86 ;  /* 0x0000005602007221 */ /* 0x020fe80000010100 */
[----:B------:R-:W-:Y:S05]  /*16940*/  FMUL.FTZ R0, R0, c[0x0][0x2d0] ;  /* 0x0000b40000007a20 */ /* 0x000fea0000410000 */
[----:B------:R5:W-:Y:S01]  /*16950*/  MUFU.EX2 R2, R0 ;  /* 0x0000000000027308 */ /* 0x000be20000000800 */
[----:B-1----:R-:W-:Y:S02]  /*16960*/  FFMA.FTZ R4, R24, c[0x0][0x2d0], -R60 ;  /* 0x0000b40018047a23 */ /* 0x002fe4000001083c */
[----:B------:R-:W-:Y:S07]  /*16970*/  FFMA.FTZ R24, R31, c[0x0][0x2d0], -R40 ;  /* 0x0000b4001f187a23 */ /* 0x000fee0000010828 */
[----:B------:R-:W-:Y:S10]  /*16980*/  MUFU.EX2 R231, R4 ;  /* 0x0000000400e77308 */ /* 0x000ff40000000800 */
[----:B------:R-:W-:Y:S01]  /*16990*/  MUFU.EX2 R227, R24 ;  /* 0x0000001800e37308 */ /* 0x000fe20000000800 */
[--C-:B-----5:R-:W-:Y:S09]  /*169a0*/  FFMA.FTZ R0, R11, c[0x0][0x2d0], -R60.reuse ;  /* 0x0000b4000b007a23 */ /* 0x120ff2000001083c */
[----:B------:R1:W5:Y:S02]  /*169b0*/  MUFU.EX2 R218, R0 ;  /* 0x0000000000da7308 */ /* 0x0003640000000800 */
[----:B-1----:R-:W-:Y:S01]  /*169c0*/  FFMA.FTZ R0, R16, c[0x0][0x2d0], -R60 ;  /* 0x0000b40010007a23 */ /* 0x002fe2000001083c */
[----:B------:R-:W-:Y:S01]  /*169d0*/  F2FP.BF16.PACK_AB R76, R223, R217 ;  /* 0x000000d9df4c723e */ /* 0x000fe200000010ff */
[----:B----4-:R-:W-:Y:S01]  /*169e0*/  FMUL.FTZ R4, R68, R88 ;  /* 0x0000005844047220 */ /* 0x010fe20000410000 */
[----:B------:R-:W-:Y:S05]  /*169f0*/  F2FP.BF16.PACK_AB R77, R222, R216 ;  /* 0x000000d8de4d723e */ /* 0x000fea00000010ff */
[----:B------:R1:W4:Y:S01]  /*16a00*/  MUFU.EX2 R229, R0 ;  /* 0x0000000000e57308 */ /* 0x0003220000000800 */
[----:B------:R-:W-:Y:S01]  /*16a10*/  FMUL.FTZ R5, R68, R89 ;  /* 0x0000005944057220 */ /* 0x000fe20000410000 */
[----:B------:R-:W-:Y:S01]  /*16a20*/  F2FP.BF16.PACK_AB R78, R242, R226 ;  /* 0x000000e2f24e723e */ /* 0x000fe200000010ff */
[C---:B------:R-:W-:Y:S01]  /*16a30*/  FMUL.FTZ R6, R3.reuse, R90 ;  /* 0x0000005a03067220 */ /* 0x040fe20000410000 */
[----:B------:R-:W-:Y:S01]  /*16a40*/  F2FP.BF16.PACK_AB R79, R240, R224 ;  /* 0x000000e0f04f723e */ /* 0x000fe200000010ff */
[----:B------:R-:W-:Y:S01]  /*16a50*/  FMUL.FTZ R7, R3, R91 ;  /* 0x0000005b03077220 */ /* 0x000fe20000410000 */
[----:B------:R-:W-:Y:S01]  /*16a60*/  F2FP.BF16.PACK_AB R64, R221, R220 ;  /* 0x000000dcdd40723e */ /* 0x000fe200000010ff */
[----:B------:R-:W-:Y:S01]  /*16a70*/  LDSM.16.MT88.4 R88, [R189+0x800] ;  /* 0x00080000bd58783b */ /* 0x000fe20000004200 */
[----:B------:R-:W-:Y:S01]  /*16a80*/  FMUL.FTZ R48, R68, R132 ;  /* 0x0000008444307220 */ /* 0x000fe20000410000 */
[----:B------:R-:W-:Y:S01]  /*16a90*/  F2FP.BF16.PACK_AB R66, R236, R234 ;  /* 0x000000eaec42723e */ /* 0x000fe200000010ff */
[----:B------:R-:W-:Y:S01]  /*16aa0*/  FMUL.FTZ R49, R68, R133 ;  /* 0x0000008544317220 */ /* 0x000fe20000410000 */
[----:B-----5:R-:W-:Y:S01]  /*16ab0*/  F2FP.BF16.PACK_AB R65, R219, R218 ;  /* 0x000000dadb41723e */ /* 0x020fe200000010ff */
[-C--:B------:R-:W-:Y:S03]  /*16ac0*/  HMMA.16816.F32.BF16 R4, R76, R20.reuse, R4 ;  /* 0x000000144c04723c */ /* 0x080fe60000041804 */
[----:B------:R-:W5:Y:S02]  /*16ad0*/  LDL.LU R133, [R1+0xc] ;  /* 0x00000c0001857983 */ /* 0x000f640000300800 */
[C---:B------:R-:W-:Y:S02]  /*16ae0*/  FMUL.FTZ R8, R2.reuse, R92 ;  /* 0x0000005c02087220 */ /* 0x040fe40000410000 */
[C---:B------:R-:W-:Y:S01]  /*16af0*/  FMUL.FTZ R9, R2.reuse, R93 ;  /* 0x0000005d02097220 */ /* 0x040fe20000410000 */
[----:B------:R-:W2:Y:S01]  /*16b00*/  LDL.LU R132, [R1+0x10] ;  /* 0x0000100001847983 */ /* 0x000ea20000300800 */
[C---:B------:R-:W-:Y:S03]  /*16b10*/  FMUL.FTZ R12, R2.reuse, R96 ;  /* 0x00000060020c7220 */ /* 0x040fe60000410000 */
[----:B-1----:R-:W-:Y:S01]  /*16b20*/  FSEL R0, R69, RZ, P0 ;  /* 0x000000ff45007208 */ /* 0x002fe20000000000 */
[----:B------:R-:W-:Y:S01]  /*16b30*/  FMUL.FTZ R13, R2, R97 ;  /* 0x00000061020d7220 */ /* 0x000fe20000410000 */
[----:B----4-:R-:W-:Y:S01]  /*16b40*/  F2FP.BF16.PACK_AB R67, R231, R229 ;  /* 0x000000e5e743723e */ /* 0x010fe200000010ff */
[----:B------:R-:W-:Y:S02]  /*16b50*/  FMUL.FTZ R16, R68, R100 ;  /* 0x0000006444107220 */ /* 0x000fe40000410000 */
[----:B------:R-:W-:Y:S02]  /*16b60*/  FADD.FTZ R0, -R0, R87 ;  /* 0x0000005700007221 */ /* 0x000fe40000010100 */
[----:B------:R-:W-:Y:S01]  /*16b70*/  FMUL.FTZ R17, R68, R101 ;  /* 0x0000006544117220 */ /* 0x000fe20000410000 */
[----:B------:R-:W-:Y:S01]  /*16b80*/  LDSM.16.MT88.4 R84, [R185+0x800] ;  /* 0x00080000b954783b */ /* 0x000fe20000004200 */
[----:B------:R-:W-:Y:S02]  /*16b90*/  FMUL.FTZ R0, R0, c[0x0][0x2d0] ;  /* 0x0000b40000007a20 */ /* 0x000fe40000410000 */
[C---:B------:R-:W-:Y:S02]  /*16ba0*/  FMUL.FTZ R18, R3.reuse, R102 ;  /* 0x0000006603127220 */ /* 0x040fe40000410000 */
[----:B------:R-:W-:Y:S02]  /*16bb0*/  FMUL.FTZ R19, R3, R103 ;  /* 0x0000006703137220 */ /* 0x000fe40000410000 */
[----:B------:R-:W1:Y:S01]  /*16bc0*/  MUFU.EX2 R0, R0 ;  /* 0x0000000000007308 */ /* 0x000e620000000800 */
[C---:B------:R-:W-:Y:S02]  /*16bd0*/  FMUL.FTZ R24, R2.reuse, R108 ;  /* 0x0000006c02187220 */ /* 0x040fe40000410000 */
[C---:B------:R-:W-:Y:S02]  /*16be0*/  FMUL.FTZ R25, R2.reuse, R109 ;  /* 0x0000006d02197220 */ /* 0x040fe40000410000 */
[C---:B------:R-:W-:Y:S02]  /*16bf0*/  FMUL.FTZ R28, R2.reuse, R112 ;  /* 0x00000070021c7220 */ /* 0x040fe40000410000 */
[----:B------:R-:W-:Y:S02]  /*16c00*/  FMUL.FTZ R29, R2, R113 ;  /* 0x00000071021d7220 */ /* 0x000fe40000410000 */
[--C-:B------:R-:W-:Y:S02]  /*16c10*/  FFMA.FTZ R93, R50, c[0x0][0x2d0], -R40.reuse ;  /* 0x0000b400325d7a23 */ /* 0x100fe40000010828 */
[--C-:B------:R-:W-:Y:S02]  /*16c20*/  FFMA.FTZ R113, R80, c[0x0][0x2d0], -R40.reuse ;  /* 0x0000b40050717a23 */ /* 0x100fe40000010828 */
[--C-:B------:R-:W-:Y:S02]  /*16c30*/  FFMA.FTZ R112, R75, c[0x0][0x2d0], -R40.reuse ;  /* 0x0000b4004b707a23 */ /* 0x100fe40000010828 */
[C---:B------:R-:W-:Y:S02]  /*16c40*/  FMUL.FTZ R32, R68.reuse, R116 ;  /* 0x0000007444207220 */ /* 0x040fe40000410000 */
[----:B------:R-:W-:Y:S02]  /*16c50*/  FMUL.FTZ R33, R68, R117 ;  /* 0x0000007544217220 */ /* 0x000fe40000410000 */
[C---:B------:R-:W-:Y:S02]  /*16c60*/  FMUL.FTZ R34, R3.reuse, R118 ;  /* 0x0000007603227220 */ /* 0x040fe40000410000 */
[----:B------:R-:W-:Y:S02]  /*16c70*/  FMUL.FTZ R35, R3, R119 ;  /* 0x0000007703237220 */ /* 0x000fe40000410000 */
[----:B------:R-:W-:Y:S02]  /*16c80*/  FMUL.FTZ R41, R2, R125 ;  /* 0x0000007d02297220 */ /* 0x000fe40000410000 */
[C---:B-1----:R-:W-:Y:S02]  /*16c90*/  FMUL.FTZ R11, R0.reuse, R95 ;  /* 0x0000005f000b7220 */ /* 0x042fe40000410000 */
[----:B------:R-:W-:Y:S02]  /*16ca0*/  FMUL.FTZ R10, R0, R94 ;  /* 0x0000005e000a7220 */ /* 0x000fe40000410000 */
[----:B------:R-:W-:Y:S02]  /*16cb0*/  FFMA.FTZ R94, R51, c[0x0][0x2d0], -R40 ;  /* 0x0000b400335e7a23 */ /* 0x000fe40000010828 */
[--C-:B------:R-:W-:Y:S02]  /*16cc0*/  FFMA.FTZ R92, R156, c[0x0][0x2d0], -R56.reuse ;  /* 0x0000b4009c5c7a23 */ /* 0x100fe40000010838 */
[--C-:B------:R-:W-:Y:S01]  /*16cd0*/  FFMA.FTZ R103, R179, c[0x0][0x2d0], -R56.reuse ;  /* 0x0000b400b3677a23 */ /* 0x100fe20000010838 */
[C---:B------:R-:W-:Y:S01]  /*16ce0*/  HMMA.16816.F32.BF16 R8, R64.reuse, R20, R8 ;  /* 0x000000144008723c */ /* 0x040fe20000041808 */
[----:B------:R-:W-:Y:S03]  /*16cf0*/  MUFU.EX2 R179, R113 ;  /* 0x0000007100b37308 */ /* 0x000fe60000000800 */
[C---:B------:R-:W-:Y:S02]  /*16d00*/  FMUL.FTZ R14, R0.reuse, R98 ;  /* 0x00000062000e7220 */ /* 0x040fe40000410000 */
[----:B------:R-:W-:Y:S02]  /*16d10*/  FMUL.FTZ R15, R0, R99 ;  /* 0x00000063000f7220 */ /* 0x000fe40000410000 */
[----:B------:R-:W-:Y:S04]  /*16d20*/  FFMA.FTZ R119, R176, c[0x0][0x2d0], -R56 ;  /* 0x0000b400b0777a23 */ /* 0x000fe80000010838 */
[C---:B------:R-:W-:Y:S01]  /*16d30*/  FMUL.FTZ R50, R3.reuse, R134 ;  /* 0x0000008603327220 */ /* 0x040fe20000410000 */
[-C--:B------:R-:W-:Y:S03]  /*16d40*/  HMMA.16816.F32.BF16 R12, R64, R22.reuse, R12 ;  /* 0x00000016400c723c */ /* 0x080fe6000004180c */
[----:B------:R-:W-:Y:S02]  /*16d50*/  FMUL.FTZ R51, R3, R135 ;  /* 0x0000008703337220 */ /* 0x000fe40000410000 */
[--C-:B------:R-:W-:Y:S02]  /*16d60*/  FFMA.FTZ R97, R204, c[0x0][0x2d0], -R57.reuse ;  /* 0x0000b400cc617a23 */ /* 0x100fe40000010839 */
[--C-:B------:R-:W-:Y:S01]  /*16d70*/  FFMA.FTZ R101, R173, c[0x0][0x2d0], -R57.reuse ;  /* 0x0000b400ad657a23 */ /* 0x100fe20000010839 */
[C---:B------:R-:W-:Y:S01]  /*16d80*/  HMMA.16816.F32.BF16 R16, R76.reuse, R22, R16 ;  /* 0x000000164c10723c */ /* 0x040fe20000041810 */
[----:B------:R-:W-:Y:S03]  /*16d90*/  MUFU.EX2 R173, R97 ;  /* 0x0000006100ad7308 */ /* 0x000fe60000000800 */
[C---:B------:R-:W-:Y:S02]  /*16da0*/  FMUL.FTZ R20, R68.reuse, R104 ;  /* 0x0000006844147220 */ /* 0x040fe40000410000 */
[----:B------:R-:W-:Y:S02]  /*16db0*/  FMUL.FTZ R21, R68, R105 ;  /* 0x0000006944157220 */ /* 0x000fe40000410000 */
[C---:B------:R-:W-:Y:S04]  /*16dc0*/  FMUL.FTZ R22, R3.reuse, R106 ;  /* 0x0000006a03167220 */ /* 0x040fe80000410000 */
[----:B------:R-:W-:Y:S02]  /*16dd0*/  FMUL.FTZ R23, R3, R107 ;  /* 0x0000006b03177220 */ /* 0x000fe40000410000 */
[--C-:B------:R-:W-:Y:S02]  /*16de0*/  FFMA.FTZ R100, R174, c[0x0][0x2d0], -R57.reuse ;  /* 0x0000b400ae647a23 */ /* 0x100fe40000010839 */
[--C-:B------:R-:W-:Y:S01]  /*16df0*/  FFMA.FTZ R99, R175, c[0x0][0x2d0], -R57.reuse ;  /* 0x0000b400af637a23 */ /* 0x100fe20000010839 */
[----:B------:R-:W-:Y:S01]  /*16e00*/  MUFU.EX2 R174, R209 ;  /* 0x000000d100ae7308 */ /* 0x000fe20000000800 */
[--C-:B------:R-:W-:Y:S01]  /*16e10*/  FFMA.FTZ R98, R181, c[0x0][0x2d0], -R57.reuse ;  /* 0x0000b400b5627a23 */ /* 0x100fe20000010839 */
[-C--:B------:R-:W-:Y:S03]  /*16e20*/  HMMA.16816.F32.BF16 R20, R76, R36.reuse, R20 ;  /* 0x000000244c14723c */ /* 0x080fe60000041814 */
[C---:B------:R-:W-:Y:S02]  /*16e30*/  FMUL.FTZ R26, R0.reuse, R110 ;  /* 0x0000006e001a7220 */ /* 0x040fe40000410000 */
[C---:B------:R-:W-:Y:S02]  /*16e40*/  FMUL.FTZ R27, R0.reuse, R111 ;  /* 0x0000006f001b7220 */ /* 0x040fe40000410000 */
[--C-:B------:R-:W-:Y:S02]  /*16e50*/  FFMA.FTZ R96, R207, c[0x0][0x2d0], -R57.reuse ;  /* 0x0000b400cf607a23 */ /* 0x100fe40000010839 */
[----:B------:R-:W-:Y:S01]  /*16e60*/  FFMA.FTZ R102, R157, c[0x0][0x2d0], -R60 ;  /* 0x0000b4009d667a23 */ /* 0x000fe2000001083c */
[----:B------:R-:W-:Y:S02]  /*16e70*/  MUFU.EX2 R207, R94 ;  /* 0x0000005e00cf7308 */ /* 0x000fe40000000800 */
[C---:B------:R-:W-:Y:S04]  /*16e80*/  HMMA.16816.F32.BF16 R24, R64.reuse, R36, R24 ;  /* 0x000000244018723c */ /* 0x040fe80000041818 */
[C---:B------:R-:W-:Y:S02]  /*16e90*/  FMUL.FTZ R30, R0.reuse, R114 ;  /* 0x00000072001e7220 */ /* 0x040fe40000410000 */
[----:B------:R-:W-:Y:S02]  /*16ea0*/  FMUL.FTZ R31, R0, R115 ;  /* 0x00000073001f7220 */ /* 0x000fe40000410000 */
[--C-:B------:R-:W-:Y:S01]  /*16eb0*/  FFMA.FTZ R36, R45, c[0x0][0x2d0], -R40.reuse ;  /* 0x0000b4002d247a23 */ /* 0x100fe20000010828 */
[----:B------:R-:W-:Y:S03]  /*16ec0*/  MUFU.EX2 R175, R96 ;  /* 0x0000006000af7308 */ /* 0x000fe60000000800 */
[--C-:B------:R-:W-:Y:S01]  /*16ed0*/  FFMA.FTZ R37, R46, c[0x0][0x2d0], -R40.reuse ;  /* 0x0000b4002e257a23 */ /* 0x100fe20000010828 */
[-C--:B------:R-:W-:Y:S03]  /*16ee0*/  HMMA.16816.F32.BF16 R28, R64, R38.reuse, R28 ;  /* 0x00000026401c723c */ /* 0x080fe6000004181c */
[----:B------:R-:W-:Y:S02]  /*16ef0*/  FFMA.FTZ R111, R74, c[0x0][0x2d0], -R40 ;  /* 0x0000b4004a6f7a23 */ /* 0x000fe40000010828 */
[--C-:B------:R-:W-:Y:S01]  /*16f00*/  FFMA.FTZ R40, R44, c[0x0][0x2d0], -R57.reuse ;  /* 0x0000b4002c287a23 */ /* 0x100fe20000010839 */
[----:B------:R1:W-:Y:S01]  /*16f10*/  MUFU.EX2 R237, R36 ;  /* 0x0000002400ed7308 */ /* 0x0003e20000000800 */
[----:B------:R-:W-:Y:S01]  /*16f20*/  FFMA.FTZ R116, R168, c[0x0][0x2d0], -R60 ;  /* 0x0000b400a8747a23 */ /* 0x000fe2000001083c */
[C---:B------:R-:W-:Y:S04]  /*16f30*/  HMMA.16816.F32.BF16 R32, R76.reuse, R38, R32 ;  /* 0x000000264c20723c */ /* 0x040fe80000041820 */
[--C-:B------:R-:W-:Y:S02]  /*16f40*/  FFMA.FTZ R44, R59, c[0x0][0x2d0], -R57.reuse ;  /* 0x0000b4003b2c7a23 */ /* 0x100fe40000010839 */
[----:B------:R-:W-:Y:S02]  /*16f50*/  FMUL.FTZ R47, R0, R131 ;  /* 0x00000083002f7220 */ /* 0x000fe40000410000 */
[----:B------:R4:W-:Y:S01]  /*16f60*/  MUFU.EX2 R249, R37 ;  /* 0x0000002500f97308 */ /* 0x0009e20000000800 */
[C---:B------:R-:W-:Y:S03]  /*16f70*/  FMUL.FTZ R38, R3.reuse, R122 ;  /* 0x0000007a03267220 */ /* 0x040fe60000410000 */
[----:B------:R-:W-:Y:S02]  /*16f80*/  FMUL.FTZ R39, R3, R123 ;  /* 0x0000007b03277220 */ /* 0x000fe40000410000 */
[----:B------:R-:W-:Y:S02]  /*16f90*/  FMUL.FTZ R45, R2, R129 ;  /* 0x00000081022d7220 */ /* 0x000fe40000410000 */
[----:B------:R-:W-:Y:S02]  /*16fa0*/  FMUL.FTZ R46, R0, R130 ;  /* 0x00000082002e7220 */ /* 0x000fe40000410000 */
[----:B------:R3:W-:Y:S01]  /*16fb0*/  MUFU.EX2 R244, R40 ;  /* 0x0000002800f47308 */ /* 0x0007e20000000800 */
[--C-:B------:R-:W-:Y:S02]  /*16fc0*/  FFMA.FTZ R110, R178, c[0x0][0x2d0], -R56.reuse ;  /* 0x0000b400b26e7a23 */ /* 0x100fe40000010838 */
[--C-:B------:R-:W-:Y:S02]  /*16fd0*/  FFMA.FTZ R107, R158, c[0x0][0x2d0], -R56.reuse ;  /* 0x0000b4009e6b7a23 */ /* 0x100fe40000010838 */
[--C-:B-1----:R-:W-:Y:S02]  /*16fe0*/  FFMA.FTZ R36, R61, c[0x0][0x2d0], -R56.reuse ;  /* 0x0000b4003d247a23 */ /* 0x102fe40000010838 */
[--C-:B------:R-:W-:Y:S02]  /*16ff0*/  FFMA.FTZ R106, R166, c[0x0][0x2d0], -R56.reuse ;  /* 0x0000b400a66a7a23 */ /* 0x100fe40000010838 */
[--C-:B------:R-:W-:Y:S01]  /*17000*/  FFMA.FTZ R105, R165, c[0x0][0x2d0], -R56.reuse ;  /* 0x0000b400a5697a23 */ /* 0x100fe20000010838 */
[----:B------:R1:W-:Y:S01]  /*17010*/  MUFU.EX2 R235, R36 ;  /* 0x0000002400eb7308 */ /* 0x0003e20000000800 */
[----:B------:R-:W-:Y:S02]  /*17020*/  FFMA.FTZ R114, R177, c[0x0][0x2d0], -R56 ;  /* 0x0000b400b1727a23 */ /* 0x000fe40000010838 */
[----:B------:R-:W-:Y:S02]  /*17030*/  FFMA.FTZ R61, R154, c[0x0][0x2d0], -R60 ;  /* 0x0000b4009a3d7a23 */ /* 0x000fe4000001083c */
[----:B----4-:R-:W-:Y:S02]  /*17040*/  FMUL.FTZ R37, R68, R121 ;  /* 0x0000007944257220 */ /* 0x010fe40000410000 */
[----:B------:R-:W-:Y:S02]  /*17050*/  FFMA.FTZ R121, R171, c[0x0][0x2d0], -R56 ;  /* 0x0000b400ab797a23 */ /* 0x000fe40000010838 */
[--C-:B------:R-:W-:Y:S01]  /*17060*/  FFMA.FTZ R75, R170, c[0x0][0x2d0], -R57.reuse ;  /* 0x0000b400aa4b7a23 */ /* 0x100fe20000010839 */
[----:B------:R4:W-:Y:S01]  /*17070*/  MUFU.EX2 R243, R44 ;  /* 0x0000002c00f37308 */ /* 0x0009e20000000800 */
[C---:B------:R-:W-:Y:S02]  /*17080*/  FMUL.FTZ R58, R0.reuse, R142 ;  /* 0x0000008e003a7220 */ /* 0x040fe40000410000 */
[----:B------:R-:W-:Y:S02]  /*17090*/  FMUL.FTZ R59, R0, R143 ;  /* 0x0000008f003b7220 */ /* 0x000fe40000410000 */
[----:B---3--:R-:W-:Y:S02]  /*170a0*/  FMUL.FTZ R40, R2, R124 ;  /* 0x0000007c02287220 */ /* 0x008fe40000410000 */
[--C-:B------:R-:W-:Y:S02]  /*170b0*/  FFMA.FTZ R74, R169, c[0x0][0x2d0], -R57.reuse ;  /* 0x0000b400a94a7a23 */ /* 0x100fe40000010839 */
[--C-:B------:R-:W-:Y:S01]  /*170c0*/  FFMA.FTZ R123, R183, c[0x0][0x2d0], -R57.reuse ;  /* 0x0000b400b77b7a23 */ /* 0x100fe20000010839 */
[----:B------:R-:W-:Y:S01]  /*170d0*/  MUFU.EX2 R142, R101 ;  /* 0x00000065008e7308 */ /* 0x000fe20000000800 */
[--C-:B------:R-:W-:Y:S02]  /*170e0*/  FFMA.FTZ R125, R180, c[0x0][0x2d0], -R57.reuse ;  /* 0x0000b400b47d7a23 */ /* 0x100fe40000010839 */
[----:B------:R-:W-:Y:S02]  /*170f0*/  FFMA.FTZ R118, R167, c[0x0][0x2d0], -R60 ;  /* 0x0000b400a7767a23 */ /* 0x000fe4000001083c */
[----:B-1----:R-:W-:Y:S02]  /*17100*/  FFMA.FTZ R36, R62, c[0x0][0x2d0], -R56 ;  /* 0x0000b4003e247a23 */ /* 0x002fe40000010838 */
[--C-:B------:R-:W-:Y:S02]  /*17110*/  FFMA.FTZ R62, R155, c[0x0][0x2d0], -R60.reuse ;  /* 0x0000b4009b3e7a23 */ /* 0x100fe4000001083c */
[--C-:B------:R-:W-:Y:S01]  /*17120*/  FFMA.FTZ R117, R208, c[0x0][0x2d0], -R60.reuse ;  /* 0x0000b400d0757a23 */ /* 0x100fe2000001083c */
[----:B------:R1:W-:Y:S01]  /*17130*/  MUFU.EX2 R247, R36 ;  /* 0x0000002400f77308 */ /* 0x0003e20000000800 */
[--C-:B------:R-:W-:Y:S01]  /*17140*/  FFMA.FTZ R104, R159, c[0x0][0x2d0], -R60.reuse ;  /* 0x0000b4009f687a23 */ /* 0x100fe2000001083c */
[----:B------:R-:W3:Y:S01]  /*17150*/  LDL R208, [R1+0x14] ;  /* 0x0000140001d07983 */ /* 0x000ee20000100800 */
[--C-:B------:R-:W-:Y:S02]  /*17160*/  FFMA.FTZ R108, R160, c[0x0][0x2d0], -R60.reuse ;  /* 0x0000b400a06c7a23 */ /* 0x100fe4000001083c */
[----:B----4-:R-:W-:Y:S02]  /*17170*/  FMUL.FTZ R44, R2, R128 ;  /* 0x00000080022c7220 */ /* 0x010fe40000410000 */
[--C-:B------:R-:W-:Y:S02]  /*17180*/  FFMA.FTZ R109, R162, c[0x0][0x2d0], -R60.reuse ;  /* 0x0000b400a26d7a23 */ /* 0x100fe4000001083c */
[--C-:B------:R-:W-:Y:S01]  /*17190*/  FFMA.FTZ R122, R205, c[0x0][0x2d0], -R60.reuse ;  /* 0x0000b400cd7a7a23 */ /* 0x100fe2000001083c */
[----:B------:R4:W-:Y:S01]  /*171a0*/  MUFU.EX2 R204, R62 ;  /* 0x0000003e00cc7308 */ /* 0x0009e20000000800 */
[--C-:B------:R-:W-:Y:S02]  /*171b0*/  FFMA.FTZ R124, R182, c[0x0][0x2d0], -R60.reuse ;  /* 0x0000b400b67c7a23 */ /* 0x100fe4000001083c */
[----:B------:R-:W-:Y:S02]  /*171c0*/  FMUL.FTZ R63, R0, R151 ;  /* 0x00000097003f7220 */ /* 0x000fe40000410000 */
[--C-:B------:R-:W-:Y:S02]  /*171d0*/  FFMA.FTZ R115, R164, c[0x0][0x2d0], -R60.reuse ;  /* 0x0000b400a4737a23 */ /* 0x100fe4000001083c */
[--C-:B------:R-:W-:Y:S03]  /*171e0*/  FFMA.FTZ R128, R161, c[0x0][0x2d0], -R60.reuse ;  /* 0x0000b400a1807a23 */ /* 0x100fe6000001083c */
[----:B------:R-:W-:Y:S01]  /*171f0*/  MUFU.EX2 R205, R93 ;  /* 0x0000005d00cd7308 */ /* 0x000fe20000000800 */
[--C-:B-1----:R-:W-:Y:S02]  /*17200*/  FFMA.FTZ R36, R42, c[0x0][0x2d0], -R57.reuse ;  /* 0x0000b4002a247a23 */ /* 0x102fe40000010839 */
[C---:B------:R-:W-:Y:S02]  /*17210*/  FMUL.FTZ R42, R0.reuse, R126 ;  /* 0x0000007e002a7220 */ /* 0x040fe40000410000 */
[----:B------:R-:W-:Y:S05]  /*17220*/  FFMA.FTZ R126, R163, c[0x0][0x2d0], -R60 ;  /* 0x0000b400a37e7a23 */ /* 0x000fea000001083c */
[----:B------:R1:W-:Y:S01]  /*17230*/  MUFU.EX2 R228, R36 ;  /* 0x0000002400e47308 */ /* 0x0003e20000000800 */
[C---:B----4-:R-:W-:Y:S09]  /*17240*/  FMUL.FTZ R62, R0.reuse, R150 ;  /* 0x00000096003e7220 */ /* 0x050ff20000410000 */
[----:B------:R4:W-:Y:S10]  /*17250*/  MUFU.EX2 R182, R92 ;  /* 0x0000005c00b67308 */ /* 0x0009f40000000800 */
[----:B------:R-:W-:Y:S01]  /*17260*/  MUFU.EX2 R167, R100 ;  /* 0x0000006400a77308 */ /* 0x000fe20000000800 */
[--C-:B-1----:R-:W-:Y:S02]  /*17270*/  FFMA.FTZ R36, R43, c[0x0][0x2d0], -R57.reuse ;  /* 0x0000b4002b247a23 */ /* 0x102fe40000010839 */
[----:B------:R-:W-:Y:S02]  /*17280*/  FMUL.FTZ R43, R0, R127 ;  /* 0x0000007f002b7220 */ /* 0x000fe40000410000 */
[--C-:B------:R-:W-:Y:S05]  /*17290*/  FFMA.FTZ R127, R172, c[0x0][0x2d0], -R57.reuse ;  /* 0x0000b400ac7f7a23 */ /* 0x100fea0000010839 */
[----:B------:R1:W1:Y:S01]  /*172a0*/  MUFU.EX2 R230, R36 ;  /* 0x0000002400e67308 */ /* 0x0002620000000800 */
[----:B----4-:R-:W-:Y:S09]  /*172b0*/  LDSM.16.MT88.4 R92, [R186+0x800] ;  /* 0x00080000ba5c783b */ /* 0x010ff20000004200 */
[----:B------:R-:W-:Y:S10]  /*172c0*/  MUFU.EX2 R129, R102 ;  /* 0x0000006600817308 */ /* 0x000ff40000000800 */
[----:B------:R-:W-:Y:S01]  /*172d0*/  MUFU.EX2 R143, R99 ;  /* 0x00000063008f7308 */ /* 0x000fe20000000800 */
[----:B-1----:R-:W-:Y:S02]  /*172e0*/  FMUL.FTZ R36, R68, R120 ;  /* 0x0000007844247220 */ /* 0x002fe40000410000 */
[----:B------:R-:W-:Y:S02]  /*172f0*/  FFMA.FTZ R120, R206, c[0x0][0x2d0], -R57 ;  /* 0x0000b400ce787a23 */ /* 0x000fe40000010839 */
[----:B------:R-:W-:Y:S05]  /*17300*/  FMUL.FTZ R57, R2, R141 ;  /* 0x0000008d02397220 */ /* 0x000fea0000410000 */
[----:B------:R1:W-:Y:S01]  /*17310*/  MUFU.EX2 R170, R98 ;  /* 0x0000006200aa7308 */ /* 0x0003e20000000800 */
[-C--:B------:R-:W-:Y:S08]  /*17320*/  HMMA.16816.F32.BF16 R36, R76, R52.reuse, R36 ;  /* 0x000000344c24723c */ /* 0x080ff00000041824 */
[C---:B------:R-:W-:Y:S01]  /*17330*/  HMMA.16816.F32.BF16 R40, R64.reuse, R52, R40 ;  /* 0x000000344028723c */ /* 0x040fe20000041828 */
[----:B------:R4:W-:Y:S06]  /*17340*/  MUFU.EX2 R178, R103 ;  /* 0x0000006700b27308 */ /* 0x0009ec0000000800 */
[--C-:B------:R-:W-:Y:S01]  /*17350*/  FFMA.FTZ R52, R82, c[0x0][0x2d0], -R56.reuse ;  /* 0x0000b40052347a23 */ /* 0x100fe20000010838 */
[-C--:B------:R-:W-:Y:S03]  /*17360*/  HMMA.16816.F32.BF16 R44, R64, R54.reuse, R44 ;  /* 0x00000036402c723c */ /* 0x080fe6000004182c */
[----:B------:R5:W-:Y:S01]  /*17370*/  MUFU.EX2 R232, R52 ;  /* 0x0000003400e87308 */ /* 0x000be20000000800 */
[----:B------:R-:W-:Y:S02]  /*17380*/  FFMA.FTZ R53, R81, c[0x0][0x2d0], -R56 ;  /* 0x0000b40051357a23 */ /* 0x000fe40000010838 */
[----:B------:R-:W5:Y:S01]  /*17390*/  LDSM.16.MT88.4 R80, [R188] ;  /* 0x00000000bc50783b */ /* 0x000f620000004200 */
[----:B------:R-:W-:Y:S01]  /*173a0*/  FFMA.FTZ R56, R153, c[0x0][0x2d0], -R60 ;  /* 0x0000b40099387a23 */ /* 0x000fe2000001083c */
[C---:B------:R-:W-:Y:S04]  /*173b0*/  HMMA.16816.F32.BF16 R48, R76.reuse, R54, R48 ;  /* 0x000000364c30723c */ /* 0x040fe80000041830 */
[----:B--2---:R-:W-:Y:S01]  /*173c0*/  FFMA.FTZ R0, R0, R132, R218 ;  /* 0x0000008400007223 */ /* 0x004fe200000100da */
[----:B------:R2:W-:Y:S01]  /*173d0*/  MUFU.EX2 R233, R53 ;  /* 0x0000003500e97308 */ /* 0x0005e20000000800 */
[----:B-1----:R-:W-:Y:S01]  /*173e0*/  LDSM.16.MT88.4 R96, [R186+0x1000] ;  /* 0x00100000ba60783b */ /* 0x002fe20000004200 */
[C---:B------:R-:W-:Y:S02]  /*173f0*/  FMUL.FTZ R54, R3.reuse, R138 ;  /* 0x0000008a03367220 */ /* 0x040fe40000410000 */
[----:B------:R-:W-:Y:S03]  /*17400*/  FMUL.FTZ R55, R3, R139 ;  /* 0x0000008b03377220 */ /* 0x000fe60000410000 */
[----:B------:R-:W-:Y:S02]  /*17410*/  FADD.FTZ R0, R219, R0 ;  /* 0x00000000db007221 */ /* 0x000fe40000010000 */
[----:B----4-:R-:W-:Y:S01]  /*17420*/  LDSM.16.MT88.4 R100, [R185+0x2000] ;  /* 0x00200000b964783b */ /* 0x010fe20000004200 */
[----:B------:R1:W-:Y:S01]  /*17430*/  MUFU.EX2 R177, R56 ;  /* 0x0000003800b17308 */ /* 0x0003e20000000800 */
[----:B------:R-:W-:Y:S02]  /*17440*/  FADD.FTZ R0, R229, R0 ;  /* 0x00000000e5007221 */ /* 0x000fe40000010000 */
[----:B-----5:R-:W-:Y:S02]  /*17450*/  FFMA.FTZ R52, R152, c[0x0][0x2d0], -R60 ;  /* 0x0000b40098347a23 */ /* 0x020fe4000001083c */
[----:B------:R-:W-:Y:S05]  /*17460*/  FMUL.FTZ R60, R2, R148 ;  /* 0x00000094023c7220 */ /* 0x000fea0000410000 */
[----:B------:R4:W5:Y:S01]  /*17470*/  MUFU.EX2 R131, R52 ;  /* 0x0000003400837308 */ /* 0x0009620000000800 */
[----:B--2---:R-:W-:Y:S09]  /*17480*/  FMUL.FTZ R53, R68, R137 ;  /* 0x0000008944357220 */ /* 0x004ff20000410000 */
[----:B------:R2:W2:Y:S01]  /*17490*/  MUFU.EX2 R206, R61 ;  /* 0x0000003d00ce7308 */ /* 0x0004a20000000800 */
[----:B-1----:R-:W-:Y:S09]  /*174a0*/  FMUL.FTZ R56, R2, R140 ;  /* 0x0000008c02387220 */ /* 0x002ff20000410000 */
[----:B------:R-:W-:Y:S01]  /*174b0*/  MUFU.EX2 R140, R116 ;  /* 0x00000074008c7308 */ /* 0x000fe20000000800 */
[----:B----4-:R-:W-:Y:S09]  /*174c0*/  FMUL.FTZ R52, R68, R136 ;  /* 0x0000008844347220 */ /* 0x010ff20000410000 */
[----:B------:R-:W-:Y:S01]  /*174d0*/  MUFU.EX2 R160, R118 ;  /* 0x0000007600a07308 */ /* 0x000fe20000000800 */
[-C--:B------:R-:W-:Y:S03]  /*174e0*/  HMMA.16816.F32.BF16 R52, R76, R80.reuse, R52 ;  /* 0x000000504c34723c */ /* 0x080fe60000041834 */
[C---:B--2---:R-:W-:Y:S02]  /*174f0*/  FMUL.FTZ R61, R2.reuse, R149 ;  /* 0x00000095023d7220 */ /* 0x044fe40000410000 */
[----:B------:R-:W-:Y:S02]  /*17500*/  FFMA.FTZ R2, R2, R133, R220 ;  /* 0x0000008502027223 */ /* 0x000fe400000100dc */
[----:B------:R-:W-:Y:S01]  /*17510*/  LDSM.16.MT88.4 R132, [R186+0x2000] ;  /* 0x00200000ba84783b */ /* 0x000fe20000004200 */
[C---:B------:R-:W-:Y:S01]  /*17520*/  HMMA.16816.F32.BF16 R56, R64.reuse, R80, R56 ;  /* 0x000000504038723c */ /* 0x040fe20000041838 */
[----:B------:R-:W-:Y:S03]  /*17530*/  MUFU.EX2 R159, R117 ;  /* 0x00000075009f7308 */ /* 0x000fe60000000800 */
[----:B------:R-:W-:Y:S03]  /*17540*/  FADD.FTZ R2, R221, R2 ;  /* 0x00000002dd027221 */ /* 0x000fe60000010000 */
[----:B------:R-:W-:Y:S01]  /*17550*/  F2FP.BF16.PACK_AB R80, R230, R228 ;  /* 0x000000e4e650723e */ /* 0x000fe200000010ff */
[-C--:B------:R-:W-:Y:S03]  /*17560*/  HMMA.16816.F32.BF16 R60, R64, R82.reuse, R60 ;  /* 0x00000052403c723c */ /* 0x080fe6000004183c */
[----:B------:R1:W-:Y:S01]  /*17570*/  MUFU.EX2 R162, R119 ;  /* 0x0000007700a27308 */ /* 0x0003e20000000800 */
[----:B-----5:R-:W-:Y:S01]  /*17580*/  F2FP.BF16.PACK_AB R81, R177, R131 ;  /* 0x00000083b151723e */ /* 0x020fe200000010ff */
[----:B------:R-:W-:Y:S02]  /*17590*/  FADD.FTZ R2, R234, R2 ;  /* 0x00000002ea027221 */ /* 0x000fe40000010000 */
[C---:B------:R-:W-:Y:S02]  /*175a0*/  FMUL.FTZ R64, R68.reuse, R144 ;  /* 0x0000009044407220 */ /* 0x040fe40000410000 */
[C---:B------:R-:W-:Y:S03]  /*175b0*/  FMUL.FTZ R65, R68.reuse, R145 ;  /* 0x0000009144417220 */ /* 0x040fe60000410000 */
[C---:B------:R-:W-:Y:S01]  /*175c0*/  FMUL.FTZ R66, R3.reuse, R146 ;  /* 0x0000009203427220 */ /* 0x040fe20000410000 */
[----:B------:R-:W-:Y:S01]  /*175d0*/  MUFU.EX2 R163, R215 ;  /* 0x000000d700a37308 */ /* 0x000fe20000000800 */
[C---:B------:R-:W-:Y:S02]  /*175e0*/  FMUL.FTZ R67, R3.reuse, R147 ;  /* 0x0000009303437220 */ /* 0x040fe40000410000 */
[----:B------:R-:W-:Y:S02]  /*175f0*/  FFMA.FTZ R68, R68, R251, R217 ;  /* 0x000000fb44447223 */ /* 0x000fe400000100d9 */
[----:B------:R-:W-:Y:S02]  /*17600*/  FFMA.FTZ R3, R3, R250, R216 ;  /* 0x000000fa03037223 */ /* 0x000fe400000100d8 */
[----:B------:R-:W-:Y:S01]  /*17610*/  FADD.FTZ R68, R223, R68 ;  /* 0x00000044df447221 */ /* 0x000fe20000010000 */
[----:B------:R-:W-:Y:S02]  /*17620*/  HMMA.16816.F32.BF16 R64, R76, R82, R64 ;  /* 0x000000524c40723c */ /* 0x000fe40000041840 */
[----:B------:R-:W2:Y:S02]  /*17630*/  MUFU.EX2 R161, R121 ;  /* 0x0000007900a17308 */ /* 0x000ea40000000800 */
[----:B------:R-:W-:Y:S01]  /*17640*/  FADD.FTZ R68, R226, R68 ;  /* 0x00000044e2447221 */ /* 0x000fe20000010000 */
[----:B-1----:R-:W-:Y:S02]  /*17650*/  LDSM.16.MT88.4 R116, [R189+0x2000] ;  /* 0x00200000bd74783b */ /* 0x002fe40000004200 */
[----:B------:R-:W-:Y:S01]  /*17660*/  F2FP.BF16.PACK_AB R76, R245, R227 ;  /* 0x000000e3f54c723e */ /* 0x000fe200000010ff */
[----:B------:R-:W-:Y:S01]  /*17670*/  FADD.FTZ R68, R242, R68 ;  /* 0x00000044f2447221 */ /* 0x000fe20000010000 */
[----:B------:R-:W-:Y:S03]  /*17680*/  F2FP.BF16.PACK_AB R77, R239, R225 ;  /* 0x000000e1ef4d723e */ /* 0x000fe600000010ff */
[----:B------:R-:W-:Y:S01]  /*17690*/  F2FP.BF16.PACK_AB R78, R249, R237 ;  /* 0x000000edf94e723e */ /* 0x000fe200000010ff */
[----:B------:R-:W-:Y:S01]  /*176a0*/  MUFU.EX2 R155, R127 ;  /* 0x0000007f009b7308 */ /* 0x000fe20000000800 */
[----:B------:R-:W-:Y:S01]  /*176b0*/  F2FP.BF16.PACK_AB R79, R247, R235 ;  /* 0x000000ebf74f723e */ /* 0x000fe200000010ff */
[----:B------:R-:W-:Y:S01]  /*176c0*/  FADD.FTZ R3, R222, R3 ;  /* 0x00000003de037221 */ /* 0x000fe20000010000 */
[----:B------:R-:W-:Y:S02]  /*176d0*/  F2FP.BF16.PACK_AB R82, R243, R244 ;  /* 0x000000f4f352723e */ /* 0x000fe400000010ff */
[----:B------:R-:W-:Y:S01]  /*176e0*/  F2FP.BF16.PACK_AB R83, R204, R206 ;  /* 0x000000cecc53723e */ /* 0x000fe200000010ff */
[----:B------:R-:W-:Y:S02]  /*176f0*/  FADD.FTZ R3, R224, R3 ;  /* 0x00000003e0037221 */ /* 0x000fe40000010000 */
[-C--:B------:R-:W-:Y:S02]  /*17700*/  HMMA.16816.F32.BF16 R4, R76, R84.reuse, R4 ;  /* 0x000000544c04723c */ /* 0x080fe40000041804 */
[----:B------:R1:W-:Y:S01]  /*17710*/  MUFU.EX2 R183, R73 ;  /* 0x0000004900b77308 */ /* 0x0003e20000000800 */
[----:B------:R-:W-:Y:S01]  /*17720*/  FADD.FTZ R3, R240, R3 ;  /* 0x00000003f0037221 */ /* 0x000fe20000010000 */
[----:B--2---:R-:W-:Y:S04]  /*17730*/  F2FP.BF16.PACK_AB R147, R161, R162 ;  /* 0x000000a2a193723e */ /* 0x004fe800000010ff */
[C---:B------:R-:W-:Y:S04]  /*17740*/  HMMA.16816.F32.BF16 R8, R80.reuse, R84, R8 ;  /* 0x000000545008723c */ /* 0x040fe80000041808 */
[----:B------:R2:W-:Y:S04]  /*17750*/  MUFU.EX2 R130, R74 ;  /* 0x0000004a00827308 */ /* 0x0005e80000000800 */
[-C--:B------:R-:W-:Y:S06]  /*17760*/  HMMA.16816.F32.BF16 R12, R80, R86.reuse, R12 ;  /* 0x00000056500c723c */ /* 0x080fec000004180c */
[----:B------:R4:W5:Y:S02]  /*17770*/  MUFU.EX2 R139, R75 ;  /* 0x0000004b008b7308 */ /* 0x0009640000000800 */
[C---:B------:R-:W-:Y:S01]  /*17780*/  HMMA.16816.F32.BF16 R16, R76.reuse, R86, R16 ;  /* 0x000000564c10723c */ /* 0x040fe20000041810 */
[----:B------:R-:W3:Y:S03]  /*17790*/  LDSM.16.MT88.4 R84, [R188+0x800] ;  /* 0x00080000bc54783b */ /* 0x000ee60000004200 */
[----:B-1----:R-:W-:Y:S04]  /*177a0*/  FADD.FTZ R73, R227, R68 ;  /* 0x00000044e3497221 */ /* 0x002fe80000010000 */
[-C--:B------:R-:W-:Y:S01]  /*177b0*/  HMMA.16816.F32.BF16 R20, R76, R88.reuse, R20 ;  /* 0x000000584c14723c */ /* 0x080fe20000041814 */
[----:B------:R-:W1:Y:S03]  /*177c0*/  MUFU.EX2 R138, R104 ;  /* 0x00000068008a7308 */ /* 0x000e660000000800 */
[----:B--2---:R-:W-:Y:S04]  /*177d0*/  FADD.FTZ R74, R231, R0 ;  /* 0x00000000e74a7221 */ /* 0x004fe80000010000 */
[C---:B------:R-:W-:Y:S03]  /*177e0*/  HMMA.16816.F32.BF16 R24, R80.reuse, R88, R24 ;  /* 0x000000585018723c */ /* 0x040fe60000041818 */
[----:B------:R-:W-:Y:S01]  /*177f0*/  MUFU.EX2 R137, R108 ;  /* 0x0000006c00897308 */ /* 0x000fe20000000800 */
[----:B------:R-:W-:Y:S02]  /*17800*/  FADD.FTZ R68, R131, R74 ;  /* 0x0000004a83447221 */ /* 0x000fe40000010000 */
[----:B----4-:R-:W-:Y:S02]  /*17810*/  FADD.FTZ R75, R236, R2 ;  /* 0x00000002ec4b7221 */ /* 0x010fe40000010000 */
[-C--:B------:R-:W-:Y:S04]  /*17820*/  HMMA.16816.F32.BF16 R28, R80, R90.reuse, R28 ;  /* 0x0000005a501c723c */ /* 0x080fe8000004181c */
[----:B------:R-:W-:Y:S01]  /*17830*/  FADD.FTZ R0, R228, R75 ;  /* 0x0000004be4007221 */ /* 0x000fe20000010000 */
[----:B------:R-:W2:Y:S01]  /*17840*/  MUFU.EX2 R136, R109 ;  /* 0x0000006d00887308 */ /* 0x000ea20000000800 */
[----:B------:R-:W-:Y:S02]  /*17850*/  FADD.FTZ R2, R225, R3 ;  /* 0x00000003e1027221 */ /* 0x000fe40000010000 */
[C---:B------:R-:W-:Y:S01]  /*17860*/  HMMA.16816.F32.BF16 R32, R76.reuse, R90, R32 ;  /* 0x0000005a4c20723c */ /* 0x040fe20000041820 */
[----:B------:R-:W4:Y:S03]  /*17870*/  LDSM.16.MT88.4 R88, [R185+0x1000] ;  /* 0x00100000b958783b */ /* 0x000f260000004200 */
[----:B------:R-:W-:Y:S02]  /*17880*/  FADD.FTZ R3, R245, R73 ;  /* 0x00000049f5037221 */ /* 0x000fe40000010000 */
[----:B------:R-:W-:Y:S01]  /*17890*/  FADD.FTZ R2, R239, R2 ;  /* 0x00000002ef027221 */ /* 0x000fe20000010000 */
[----:B------:R-:W-:Y:S01]  /*178a0*/  MUFU.EX2 R169, R211 ;  /* 0x000000d300a97308 */ /* 0x000fe20000000800 */
[-C--:B------:R-:W-:Y:S04]  /*178b0*/  HMMA.16816.F32.BF16 R36, R76, R92.reuse, R36 ;  /* 0x0000005c4c24723c */ /* 0x080fe80000041824 */
[----:B------:R-:W-:Y:S02]  /*178c0*/  FADD.FTZ R3, R237, R3 ;  /* 0x00000003ed037221 */ /* 0x000fe40000010000 */
[----:B------:R-:W-:Y:S02]  /*178d0*/  FADD.FTZ R73, R230, R0 ;  /* 0x00000000e6497221 */ /* 0x000fe40000010000 */
[C---:B------:R-:W-:Y:S01]  /*178e0*/  HMMA.16816.F32.BF16 R40, R80.reuse, R92, R40 ;  /* 0x0000005c5028723c */ /* 0x040fe20000041828 */
[----:B------:R-:W-:Y:S03]  /*178f0*/  MUFU.EX2 R172, R210 ;  /* 0x000000d200ac7308 */ /* 0x000fe60000000800 */
[----:B------:R-:W-:Y:S01]  /*17900*/  FADD.FTZ R0, R177, R68 ;  /* 0x00000044b1007221 */ /* 0x000fe20000010000 */
[----:B---3--:R-:W-:Y:S01]  /*17910*/  ISETP.GT.AND P0, PT, R202, R208, PT ;  /* 0x000000d0ca00720c */ /* 0x008fe20003f04270 */
[----:B------:R-:W-:Y:S02]  /*17920*/  FADD.FTZ R68, R235, R2 ;  /* 0x00000002eb447221 */ /* 0x000fe40000010000 */
[-C--:B------:R-:W-:Y:S03]  /*17930*/  HMMA.16816.F32.BF16 R44, R80, R94.reuse, R44 ;  /* 0x0000005e502c723c */ /* 0x080fe6000004182c */
[----:B------:R-:W-:Y:S01]  /*17940*/  MUFU.EX2 R168, R107 ;  /* 0x0000006b00a87308 */ /* 0x000fe20000000800 */
[----:B------:R-:W-:Y:S02]  /*17950*/  FADD.FTZ R0, R206, R0 ;  /* 0x00000000ce007221 */ /* 0x000fe40000010000 */
[----:B------:R-:W-:Y:S02]  /*17960*/  FADD.FTZ R2, R244, R73 ;  /* 0x00000049f4027221 */ /* 0x000fe40000010000 */
[C---:B------:R-:W-:Y:S01]  /*17970*/  HMMA.16816.F32.BF16 R48, R76.reuse, R94, R48 ;  /* 0x0000005e4c30723c */ /* 0x040fe20000041830 */
[----:B------:R-:W3:Y:S03]  /*17980*/  LDSM.16.MT88.4 R92, [R189+0x1000] ;  /* 0x00100000bd5c783b */ /* 0x000ee60000004200 */
[----:B------:R-:W-:Y:S01]  /*17990*/  FADD.FTZ R0, R204, R0 ;  /* 0x00000000cc007221 */ /* 0x000fe20000010000 */
[----:B------:R-:W-:Y:S01]  /*179a0*/  MUFU.EX2 R171, R106 ;  /* 0x0000006a00ab7308 */ /* 0x000fe20000000800 */
[----:B------:R-:W-:Y:S02]  /*179b0*/  FADD.FTZ R2, R243, R2 ;  /* 0x00000002f3027221 */ /* 0x000fe40000010000 */
[-C--:B------:R-:W-:Y:S07]  /*179c0*/  HMMA.16816.F32.BF16 R52, R76, R84.reuse, R52 ;  /* 0x000000544c34723c */ /* 0x080fee0000041834 */
[----:B------:R-:W-:Y:S01]  /*179d0*/  MUFU.EX2 R176, R105 ;  /* 0x0000006900b07308 */ /* 0x000fe20000000800 */
[C---:B------:R-:W-:Y:S08]  /*179e0*/  HMMA.16816.F32.BF16 R56, R80.reuse, R84, R56 ;  /* 0x000000545038723c */ /* 0x040ff00000041838 */
[-C--:B------:R-:W-:Y:S01]  /*179f0*/  HMMA.16816.F32.BF16 R60, R80, R86.reuse, R60 ;  /* 0x00000056503c723c */ /* 0x080fe2000004183c */
[----:B------:R-:W-:Y:S06]  /*17a00*/  MUFU.EX2 R180, R112 ;  /* 0x0000007000b47308 */ /* 0x000fec0000000800 */
[----:B-----5:R-:W-:Y:S01]  /*17a10*/  F2FP.BF16.PACK_AB R80, R139, R130 ;  /* 0x000000828b50723e */ /* 0x020fe200000010ff */
[----:B------:R-:W-:Y:S01]  /*17a20*/  HMMA.16816.F32.BF16 R64, R76, R86, R64 ;  /* 0x000000564c40723c */ /* 0x000fe20000041840 */
[----:B------:R-:W5:Y:S02]  /*17a30*/  LDSM.16.MT88.4 R84, [R188+0x1000] ;  /* 0x00100000bc54783b */ /* 0x000f640000004200 */
[----:B------:R-:W3:Y:S01]  /*17a40*/  MUFU.EX2 R181, R111 ;  /* 0x0000006f00b57308 */ /* 0x000ee20000000800 */
[----:B------:R-:W-:Y:S02]  /*17a50*/  F2FP.BF16.PACK_AB R82, R167, R142 ;  /* 0x0000008ea752723e */ /* 0x000fe400000010ff */
[----:B-1----:R-:W-:Y:S02]  /*17a60*/  F2FP.BF16.PACK_AB R81, R138, R129 ;  /* 0x000000818a51723e */ /* 0x002fe400000010ff */
[----:B------:R-:W-:Y:S04]  /*17a70*/  F2FP.BF16.PACK_AB R76, R238, R241 ;  /* 0x000000f1ee4c723e */ /* 0x000fe800000010ff */
[----:B------:R-:W-:Y:S01]  /*17a80*/  F2FP.BF16.PACK_AB R77, R232, R233 ;  /* 0x000000e9e84d723e */ /* 0x000fe200000010ff */
[----:B------:R-:W-:Y:S01]  /*17a90*/  MUFU.EX2 R166, R110 ;  /* 0x0000006e00a67308 */ /* 0x000fe20000000800 */
[----:B------:R-:W-:Y:S02]  /*17aa0*/  F2FP.BF16.PACK_AB R78, R207, R205 ;  /* 0x000000cdcf4e723e */ /* 0x000fe400000010ff */
[----:B------:R-:W-:Y:S02]  /*17ab0*/  F2FP.BF16.PACK_AB R79, R182, R183 ;  /* 0x000000b7b64f723e */ /* 0x000fe400000010ff */
[----:B--2---:R-:W-:Y:S05]  /*17ac0*/  F2FP.BF16.PACK_AB R83, R136, R137 ;  /* 0x000000898853723e */ /* 0x004fea00000010ff */
[-C--:B----4-:R-:W-:Y:S01]  /*17ad0*/  HMMA.16816.F32.BF16 R4, R76, R88.reuse, R4 ;  /* 0x000000584c04723c */ /* 0x090fe20000041804 */
[----:B------:R-:W1:Y:S02]  /*17ae0*/  MUFU.EX2 R165, R114 ;  /* 0x0000007200a57308 */ /* 0x000e640000000800 */
[----:B---3--:R-:W-:Y:S05]  /*17af0*/  F2FP.BF16.PACK_AB R144, R181, R180 ;  /* 0x000000b4b590723e */ /* 0x008fea00000010ff */
[C---:B------:R-:W-:Y:S03]  /*17b00*/  HMMA.16816.F32.BF16 R8, R80.reuse, R88, R8 ;  /* 0x000000585008723c */ /* 0x040fe60000041808 */
[----:B------:R-:W2:Y:S05]  /*17b10*/  MUFU.EX2 R164, R213 ;  /* 0x000000d500a47308 */ /* 0x000eaa0000000800 */
[-C--:B------:R-:W-:Y:S05]  /*17b20*/  HMMA.16816.F32.BF16 R12, R80, R90.reuse, R12 ;  /* 0x0000005a500c723c */ /* 0x080fea000004180c */
[----:B------:R-:W3:Y:S03]  /*17b30*/  MUFU.EX2 R156, R125 ;  /* 0x0000007d009c7308 */ /* 0x000ee60000000800 */
[C---:B------:R-:W-:Y:S01]  /*17b40*/  HMMA.16816.F32.BF16 R16, R76.reuse, R90, R16 ;  /* 0x0000005a4c10723c */ /* 0x040fe20000041810 */
[----:B------:R-:W4:Y:S03]  /*17b50*/  LDSM.16.MT88.4 R88, [R185+0x1800] ;  /* 0x00180000b958783b */ /* 0x000f260000004200 */
[----:B-1----:R-:W-:Y:S03]  /*17b60*/  F2FP.BF16.PACK_AB R145, R165, R166 ;  /* 0x000000a6a591723e */ /* 0x002fe600000010ff */
[----:B------:R-:W-:Y:S01]  /*17b70*/  MUFU.EX2 R152, R126 ;  /* 0x0000007e00987308 */ /* 0x000fe20000000800 */
[-C--:B------:R-:W-:Y:S04]  /*17b80*/  HMMA.16816.F32.BF16 R20, R76, R92.reuse, R20 ;  /* 0x0000005c4c14723c */ /* 0x080fe80000041814 */
[----:B--2---:R-:W-:Y:S04]  /*17b90*/  F2FP.BF16.PACK_AB R146, R163, R164 ;  /* 0x000000a4a392723e */ /* 0x004fe800000010ff */
[C---:B------:R-:W-:Y:S01]  /*17ba0*/  HMMA.16816.F32.BF16 R24, R80.reuse, R92, R24 ;  /* 0x0000005c5018723c */ /* 0x040fe20000041818 */
[----:B------:R-:W-:Y:S03]  /*17bb0*/  MUFU.EX2 R141, R115 ;  /* 0x00000073008d7308 */ /* 0x000fe60000000800 */
[----:B---3--:R-:W-:Y:S04]  /*17bc0*/  F2FP.BF16.PACK_AB R150, R155, R156 ;  /* 0x0000009c9b96723e */ /* 0x008fe800000010ff */
[-C--:B------:R-:W-:Y:S03]  /*17bd0*/  HMMA.16816.F32.BF16 R28, R80, R94.reuse, R28 ;  /* 0x0000005e501c723c */ /* 0x080fe6000004181c */
[----:B------:R-:W-:Y:S05]  /*17be0*/  MUFU.EX2 R157, R123 ;  /* 0x0000007b009d7308 */ /* 0x000fea0000000800 */
[C---:B------:R-:W-:Y:S01]  /*17bf0*/  HMMA.16816.F32.BF16 R32, R76.reuse, R94, R32 ;  /* 0x0000005e4c20723c */ /* 0x040fe20000041820 */
[----:B------:R-:W1:Y:S04]  /*17c00*/  LDSM.16.MT88.4 R92, [R189+0x1800] ;  /* 0x00180000bd5c783b */ /* 0x000e680000004200 */
[----:B------:R-:W-:Y:S03]  /*17c10*/  MUFU.EX2 R154, R122 ;  /* 0x0000007a009a7308 */ /* 0x000fe60000000800 */
[-C--:B------:R-:W-:Y:S07]  /*17c20*/  HMMA.16816.F32.BF16 R36, R76, R96.reuse, R36 ;  /* 0x000000604c24723c */ /* 0x080fee0000041824 */
[----:B------:R-:W2:Y:S01]  /*17c30*/  MUFU.EX2 R153, R124 ;  /* 0x0000007c00997308 */ /* 0x000ea20000000800 */
[C---:B------:R-:W-:Y:S08]  /*17c40*/  HMMA.16816.F32.BF16 R40, R80.reuse, R96, R40 ;  /* 0x000000605028723c */ /* 0x040ff00000041828 */
[-C--:B------:R-:W-:Y:S01]  /*17c50*/  HMMA.16816.F32.BF16 R44, R80, R98.reuse, R44 ;  /* 0x00000062502c723c */ /* 0x080fe2000004182c */
[----:B------:R-:W3:Y:S07]  /*17c60*/  MUFU.EX2 R158, R120 ;  /* 0x00000078009e7308 */ /* 0x000eee0000000800 */
[C---:B------:R-:W-:Y:S01]  /*17c70*/  HMMA.16816.F32.BF16 R48, R76.reuse, R98, R48 ;  /* 0x000000624c30723c */ /* 0x040fe20000041830 */
[----:B------:R-:W1:Y:S03]  /*17c80*/  LDSM.16.MT88.4 R96, [R186+0x1800] ;  /* 0x00180000ba60783b */ /* 0x000e660000004200 */
[----:B--2---:R-:W-:Y:S04]  /*17c90*/  F2FP.BF16.PACK_AB R149, R153, R154 ;  /* 0x0000009a9995723e */ /* 0x004fe800000010ff */
[-C--:B-----5:R-:W-:Y:S08]  /*17ca0*/  HMMA.16816.F32.BF16 R52, R76, R84.reuse, R52 ;  /* 0x000000544c34723c */ /* 0x0a0ff00000041834 */
[C---:B------:R-:W-:Y:S04]  /*17cb0*/  HMMA.16816.F32.BF16 R56, R80.reuse, R84, R56 ;  /* 0x000000545038723c */ /* 0x040fe80000041838 */
[----:B---3--:R-:W-:Y:S04]  /*17cc0*/  F2FP.BF16.PACK_AB R148, R157, R158 ;  /* 0x0000009e9d94723e */ /* 0x008fe800000010ff */
[-C--:B------:R-:W-:Y:S07]  /*17cd0*/  HMMA.16816.F32.BF16 R60, R80, R86.reuse, R60 ;  /* 0x00000056503c723c */ /* 0x080fee000004183c */
[----:B------:R-:W-:Y:S01]  /*17ce0*/  F2FP.BF16.PACK_AB R80, R170, R143 ;  /* 0x0000008faa50723e */ /* 0x000fe200000010ff */
[----:B------:R-:W-:Y:S01]  /*17cf0*/  HMMA.16816.F32.BF16 R64, R76, R86, R64 ;  /* 0x000000564c40723c */ /* 0x000fe20000041840 */
[----:B------:R-:W2:Y:S03]  /*17d00*/  LDSM.16.MT88.4 R84, [R188+0x1800] ;  /* 0x00180000bc54783b */ /* 0x000ea60000004200 */
[----:B------:R-:W-:Y:S02]  /*17d10*/  F2FP.BF16.PACK_AB R82, R175, R173 ;  /* 0x000000adaf52723e */ /* 0x000fe400000010ff */
[----:B------:R-:W-:Y:S02]  /*17d20*/  F2FP.BF16.PACK_AB R81, R140, R141 ;  /* 0x0000008d8c51723e */ /* 0x000fe400000010ff */
[----:B------:R-:W-:Y:S04]  /*17d30*/  F2FP.BF16.PACK_AB R76, R172, R169 ;  /* 0x000000a9ac4c723e */ /* 0x000fe800000010ff */
[----:B------:R-:W-:Y:S02]  /*17d40*/  F2FP.BF16.PACK_AB R77, R171, R168 ;  /* 0x000000a8ab4d723e */ /* 0x000fe400000010ff */
[----:B------:R-:W-:Y:S02]  /*17d50*/  F2FP.BF16.PACK_AB R78, R179, R174 ;  /* 0x000000aeb34e723e */ /* 0x000fe400000010ff */
[----:B------:R-:W-:Y:S02]  /*17d60*/  F2FP.BF16.PACK_AB R79, R178, R176 ;  /* 0x000000b0b24f723e */ /* 0x000fe400000010ff */
[----:B------:R-:W-:Y:S05]  /*17d70*/  F2FP.BF16.PACK_AB R83, R159, R160 ;  /* 0x000000a09f53723e */ /* 0x000fea00000010ff */
[-C--:B----4-:R-:W-:Y:S08]  /*17d80*/  HMMA.16816.F32.BF16 R4, R76, R88.reuse, R4 ;  /* 0x000000584c04723c */ /* 0x090ff00000041804 */
[C---:B------:R-:W-:Y:S08]  /*17d90*/  HMMA.16816.F32.BF16 R8, R80.reuse, R88, R8 ;  /* 0x000000585008723c */ /* 0x040ff00000041808 */
[-C--:B------:R-:W-:Y:S08]  /*17da0*/  HMMA.16816.F32.BF16 R12, R80, R90.reuse, R12 ;  /* 0x0000005a500c723c */ /* 0x080ff0000004180c */
[C---:B------:R-:W-:Y:S08]  /*17db0*/  HMMA.16816.F32.BF16 R16, R76.reuse, R90, R16 ;  /* 0x0000005a4c10723c */ /* 0x040ff00000041810 */
[-C--:B-1----:R-:W-:Y:S08]  /*17dc0*/  HMMA.16816.F32.BF16 R20, R76, R92.reuse, R20 ;  /* 0x0000005c4c14723c */ /* 0x082ff00000041814 */
[C---:B------:R-:W-:Y:S08]  /*17dd0*/  HMMA.16816.F32.BF16 R24, R80.reuse, R92, R24 ;  /* 0x0000005c5018723c */ /* 0x040ff00000041818 */
[-C--:B------:R-:W-:Y:S08]  /*17de0*/  HMMA.16816.F32.BF16 R28, R80, R94.reuse, R28 ;  /* 0x0000005e501c723c */ /* 0x080ff0000004181c */
[C---:B------:R-:W-:Y:S08]  /*17df0*/  HMMA.16816.F32.BF16 R32, R76.reuse, R94, R32 ;  /* 0x0000005e4c20723c */ /* 0x040ff00000041820 */
[-C--:B------:R-:W-:Y:S08]  /*17e00*/  HMMA.16816.F32.BF16 R36, R76, R96.reuse, R36 ;  /* 0x000000604c24723c */ /* 0x080ff00000041824 */
[C---:B------:R-:W-:Y:S08]  /*17e10*/  HMMA.16816.F32.BF16 R40, R80.reuse, R96, R40 ;  /* 0x000000605028723c */ /* 0x040ff00000041828 */
[-C--:B------:R-:W-:Y:S08]  /*17e20*/  HMMA.16816.F32.BF16 R44, R80, R98.reuse, R44 ;  /* 0x00000062502c723c */ /* 0x080ff0000004182c */
[C---:B------:R-:W-:Y:S08]  /*17e30*/  HMMA.16816.F32.BF16 R48, R76.reuse, R98, R48 ;  /* 0x000000624c30723c */ /* 0x040ff00000041830 */
[-C--:B--2---:R-:W-:Y:S08]  /*17e40*/  HMMA.16816.F32.BF16 R52, R76, R84.reuse, R52 ;  /* 0x000000544c34723c */ /* 0x084ff00000041834 */
[C---:B------:R-:W-:Y:S01]  /*17e50*/  HMMA.16816.F32.BF16 R56, R80.reuse, R84, R56 ;  /* 0x000000545038723c */ /* 0x040fe20000041838 */
[----:B------:R-:W1:Y:S06]  /*17e60*/  MUFU.EX2 R84, R128 ;  /* 0x0000008000547308 */ /* 0x000e6c0000000800 */
[----:B------:R-:W-:Y:S01]  /*17e70*/  MOV R85, R71 ;  /* 0x0000004700557202 */ /* 0x000fe20000000f00 */
[-C--:B------:R-:W-:Y:S08]  /*17e80*/  HMMA.16816.F32.BF16 R60, R80, R86.reuse, R60 ;  /* 0x00000056503c723c */ /* 0x080ff0000004183c */
[----:B------:R-:W-:Y:S07]  /*17e90*/  HMMA.16816.F32.BF16 R64, R76, R86, R64 ;  /* 0x000000564c40723c */ /* 0x000fee0000041840 */
[----:B------:R-:W-:Y:S01]  /*17ea0*/  MOV R86, R70 ;  /* 0x0000004600567202 */ /* 0x000fe20000000f00 */
[-C--:B------:R-:W-:Y:S01]  /*17eb0*/  HMMA.16816.F32.BF16 R88, R144, R100.reuse, R4 ;  /* 0x000000649058723c */ /* 0x080fe20000041804 */
[----:B------:R-:W2:Y:S04]  /*17ec0*/  LDSM.16.MT88.4 R4, [R188+0x2000] ;  /* 0x00200000bc04783b */ /* 0x000ea80000004200 */
[----:B-1----:R-:W-:Y:S02]  /*17ed0*/  F2FP.BF16.PACK_AB R151, R84, R152 ;  /* 0x000000985497723e */ /* 0x002fe400000010ff */
[----:B------:R-:W-:Y:S05]  /*17ee0*/  MOV R87, R69 ;  /* 0x0000004500577202 */ /* 0x000fea0000000f00 */
        /* <DEDUP_REMOVED lines=8> */
[-C--:B------:R-:W-:Y:S04]  /*17f70*/  HMMA.16816.F32.BF16 R104, R144, R116.reuse, R20 ;  /* 0x000000749068723c */ /* 0x080fe80000041814 */
[----:B------:R-:W-:Y:S04]  /*17f80*/  FADD.FTZ R3, R247, R68 ;  /* 0x00000044f7037221 */ /* 0x000fe80000010000 */
        /* <DEDUP_REMOVED lines=28> */
[-C--:B--2---:R-:W-:Y:S03]  /*18150*/  HMMA.16816.F32.BF16 R136, R144, R4.reuse, R52 ;  /* 0x000000049088723c */ /* 0x084fe60000041834 */
        /* <DEDUP_REMOVED lines=14> */
[----:B------:R-:W-:Y:S01]  /*18240*/  FADD.FTZ R4, R159, R0 ;  /* 0x000000009f047221 */ /* 0x000fe20000010000 */
[----:B------:R1:W-:Y:S03]  /*18250*/  STL [R1+0x4], R3 ;  /* 0x0000040301007387 */ /* 0x0003e60000100800 */
        /* <DEDUP_REMOVED lines=9> */
[----:B------:R2:W-:Y:S01]  /*182f0*/  STL [R1+0x8], R5 ;  /* 0x0000080501007387 */ /* 0x0005e20000100800 */
[----:B------:R-:W-:Y:S02]  /*18300*/  IADD3 R0, R202, -0x1, RZ ;  /* 0xffffffffca007810 */ /* 0x000fe40007ffe0ff */
[----:B------:R-:W-:Y:S01]  /*18310*/  FADD.FTZ R2, R84, R2 ;  /* 0x0000000254027221 */ /* 0x000fe20000010000 */
[----:B------:R-:W-:Y:S01]  /*18320*/  MOV R84, R72 ;  /* 0x0000004800547202 */ /* 0x000fe20000000f00 */
[----:B-1----:R-:W-:Y:S01]  /*18330*/  FADD.FTZ R3, R155, R4 ;  /* 0x000000049b037221 */ /* 0x002fe20000010000 */
[----:B------:R-:W-:Y:S04]  /*18340*/  MOV R202, R0 ;  /* 0x0000000000ca7202 */ /* 0x000fe80000000f00 */
[----:B------:R2:W-:Y:S04]  /*18350*/  STL [R1+0xc], R3 ;  /* 0x00000c0301007387 */ /* 0x0005e80000100800 */
[----:B------:R2:W-:Y:S02]  /*18360*/  STL [R1+0x10], R2 ;  /* 0x0000100201007387 */ /* 0x0005e40000100800 */
[----:B--2---:R-:W-:-:S05]  /*18370*/  @P0 BRA `(.L_x_734) ;  /* 0xffffa5a000000947 */ /* 0x004fca000383ffff */
.L_x_706:
[----:B------:R-:W-:Y:S05]  /*18380*/  BRA.DIV ~URZ, `(.L_x_735) ;  /* 0x000082527f007947 */ /* 0x000fea000b800000 */
[----:B------:R-:W2:Y:S04]  /*18390*/  LDL R2, [R1+0x4] ;  /* 0x0000040001027983 */ /* 0x000ea80000100800 */
[----:B--2---:R1:W2:Y:S02]  /*183a0*/  SHFL.BFLY PT, R0, R2, 0x2, 0x1f ;  /* 0x0c401f0002007f89 */ /* 0x0042a400000e0000 */
.L_x_854:
[----:B-1----:R-:W3:Y:S02]  /*183b0*/  LDL.LU R2, [R1+0x4] ;  /* 0x0000040001027983 */ /* 0x002ee40000300800 */
[----:B--23--:R-:W-:Y:S01]  /*183c0*/  FADD.FTZ R5, R0, R2 ;  /* 0x0000000200057221 */ /* 0x00cfe20000010000 */
[----:B------:R-:W-:Y:S05]  /*183d0*/  BRA.DIV ~URZ, `(.L_x_736) ;  /* 0x000082627f007947 */ /* 0x000fea000b800000 */
[----:B------:R-:W2:Y:S04]  /*183e0*/  LDL.LU R10, [R1+0x8] ;  /* 0x00000800010a7983 */ /* 0x000ea80000300800 */
[----:B------:R-:W3:Y:S04]  /*183f0*/  LDL.LU R3, [R1+0xc] ;  /* 0x00000c0001037983 */ /* 0x000ee80000300800 */
[----:B------:R-:W4:Y:S04]  /*18400*/  LDL.LU R8, [R1+0x10] ;  /* 0x0000100001087983 */ /* 0x000f280000300800 */
[----:B--2---:R-:W1:Y:S04]  /*18410*/  SHFL.BFLY PT, R0, R10, 0x2, 0x1f ;  /* 0x0c401f000a007f89 */ /* 0x004e6800000e0000 */
[----:B---3--:R-:W2:Y:S04]  /*18420*/  SHFL.BFLY PT, R2, R3, 0x2, 0x1f ;  /* 0x0c401f0003027f89 */ /* 0x008ea800000e0000 */
[----:B----4-:R-:W3:Y:S01]  /*18430*/  SHFL.BFLY PT, R4, R8, 0x2, 0x1f ;  /* 0x0c401f0008047f89 */ /* 0x010ee200000e0000 */
[----:B-1----:R-:W-:-:S02]  /*18440*/  FADD.FTZ R0, R0, R10 ;  /* 0x0000000a00007221 */ /* 0x002fc40000010000 */
[----:B--2---:R-:W-:-:S03]  /*18450*/  FADD.FTZ R2, R2, R3 ;  /* 0x0000000302027221 */ /* 0x004fc60000010000 */
[----:B------:R-:W1:Y:S01]  /*18460*/  SHFL.BFLY PT, R6, R0, 0x1, 0x1f ;  /* 0x0c201f0000067f89 */ /* 0x000e6200000e0000 */
[----:B---3--:R-:W-:-:S03]  /*18470*/  FADD.FTZ R4, R4, R8 ;  /* 0x0000000804047221 */ /* 0x008fc60000010000 */
[----:B------:R-:W2:Y:S04]  /*18480*/  SHFL.BFLY PT, R3, R5, 0x1, 0x1f ;  /* 0x0c201f0005037f89 */ /* 0x000ea800000e0000 */
[----:B------:R-:W3:Y:S04]  /*18490*/  SHFL.BFLY PT, R7, R2, 0x1, 0x1f ;  /* 0x0c201f0002077f89 */ /* 0x000ee800000e0000 */
[----:B------:R4:W4:Y:S01]  /*184a0*/  SHFL.BFLY PT, R9, R4, 0x1, 0x1f ;  /* 0x0c201f0004097f89 */ /* 0x00092200000e0000 */
[----:B-1----:R-:W-:Y:S02]  /*184b0*/  FADD.FTZ R6, R0, R6 ;  /* 0x0000000600067221 */ /* 0x002fe40000010000 */
[----:B--2---:R-:W-:-:S02]  /*184c0*/  FADD.FTZ R5, R5, R3 ;  /* 0x0000000305057221 */ /* 0x004fc40000010000 */
[----:B---3--:R-:W-:-:S03]  /*184d0*/  FADD.FTZ R7, R2, R7 ;  /* 0x0000000702077221 */ /* 0x008fc60000010000 */
.L_x_855:
[----:B------:R-:W-:Y:S01]  /*184e0*/  FSETP.NE.FTZ.AND P3, PT, R5, RZ, PT ;  /* 0x000000ff0500720b */ /* 0x000fe20003f75000 */
[----:B------:R-:W-:Y:S01]  /*184f0*/  CS2R R2, SRZ ;  /* 0x0000000000027805 */ /* 0x000fe2000001ff00 */
[----:B------:R-:W-:Y:S01]  /*18500*/  MOV R0, RZ ;  /* 0x000000ff00007202 */ /* 0x000fe20000000f00 */
[----:B----4-:R-:W-:Y:S01]  /*18510*/  FADD.FTZ R4, R9, R4 ;  /* 0x0000000409047221 */ /* 0x010fe20000010000 */
[----:B------:R-:W-:Y:S02]  /*18520*/  FSETP.NE.FTZ.AND P1, PT, R7, RZ, PT ;  /* 0x000000ff0700720b */ /* 0x000fe40003f35000 */
[----:B------:R-:W-:Y:S02]  /*18530*/  FSETP.NE.FTZ.AND P2, PT, R6, RZ, PT ;  /* 0x000000ff0600720b */ /* 0x000fe40003f55000 */
[----:B------:R-:W-:Y:S02]  /*18540*/  FSETP.NE.FTZ.AND P0, PT, R4, RZ, PT ;  /* 0x000000ff0400720b */ /* 0x000fe40003f15000 */
[----:B------:R-:W-:-:S02]  /*18550*/  MOV R25, 0xff800000 ;  /* 0xff80000000197802 */ /* 0x000fc40000000f00 */
[----:B------:R-:W-:Y:S01]  /*18560*/  MOV R23, 0xff800000 ;  /* 0xff80000000177802 */ /* 0x000fe20000000f00 */
[----:B------:R-:W1:Y:S01]  /*18570*/  @P3 MUFU.RCP R0, R5 ;  /* 0x0000000500003308 */ /* 0x000e620000001000 */
[----:B------:R-:W-:Y:S02]  /*18580*/  MOV R24, 0xff800000 ;  /* 0xff80000000187802 */ /* 0x000fe40000000f00 */
[----:B------:R-:W-:Y:S02]  /*18590*/  MOV R22, 0xff800000 ;  /* 0xff80000000167802 */ /* 0x000fe40000000f00 */
        /* <DEDUP_REMOVED lines=90> */
.L_x_601:
[----:B---3--:R3:W5:Y:S04]  /*18b40*/  LDL R6, [R1+0x50] ;  /* 0x0000500001067983 */ /* 0x0087680000100800 */
[----:B------:R-:W4:Y:S01]  /*18b50*/  S2R R2, SR_TID.X ;  /* 0x0000000000027919 */ /* 0x000f220000002100 */
[----:B------:R-:W-:Y:S01]  /*18b60*/  BSSY B0, `(.L_x_737) ;  /* 0x0000011000007945 */ /* 0x000fe20003800000 */
[----:B----4-:R-:W-:-:S13]  /*18b70*/  LOP3.LUT P0, RZ, R2, 0x7f, RZ, 0xc0, !PT ;  /* 0x0000007f02ff7812 */ /* 0x010fda000780c0ff */
[----:B------:R-:W-:Y:S05]  /*18b80*/  @P0 BRA `(.L_x_738) ;  /* 0x000000e000000947 */ /* 0x000fea0003800000 */
[----:B---3--:R-:W3:Y:S01]  /*18b90*/  S2R R4, SR_LANEID ;  /* 0x0000000000047919 */ /* 0x008ee20000000000 */
[----:B------:R-:W-:Y:S01]  /*18ba0*/  VOTEU.ANY UR4, UPT, PT ;  /* 0x0000000000047886 */ /* 0x000fe200038e0100 */
[----:B--2---:R-:W-:Y:S01]  /*18bb0*/  IMAD.MOV.U32 R5, RZ, RZ, c[0x0][0x564] ;  /* 0x00015900ff057624 */ /* 0x004fe200078e00ff */
[----:B------:R-:W3:Y:S08]  /*18bc0*/  FLO.U32 R3, UR4 ;  /* 0x0000000400037d00 */ /* 0x000ef000080e0000 */
[----:B------:R-:W2:Y:S01]  /*18bd0*/  POPC R2, UR4 ;  /* 0x0000000400027d09 */ /* 0x000ea20008000000 */
[----:B---3--:R-:W-:Y:S01]  /*18be0*/  ISETP.EQ.U32.AND P0, PT, R3, R4, PT ;  /* 0x000000040300720c */ /* 0x008fe20003f02070 */
[----:B------:R-:W-:-:S12]  /*18bf0*/  IMAD.MOV.U32 R4, RZ, RZ, c[0x0][0x560] ;  /* 0x00015800ff047624 */ /* 0x000fd800078e00ff */
[----:B--2---:R2:W3:Y:S04]  /*18c00*/  @P0 ATOMG.E.ADD.STRONG.GPU PT, R2, [R4.64], R2 ;  /* 0x00000002040209a8 */ /* 0x0044e800081ee1c6 */
[----:B--2---:R-:W2:Y:S04]  /*18c10*/  S2R R4, SR_LTMASK ;  /* 0x0000000000047919 */ /* 0x004ea80000003900 */
[----:B---3--:R2:W3:Y:S02]  /*18c20*/  SHFL.IDX PT, R3, R2, R3, 0x1f ;  /* 0x00001f0302037589 */ /* 0x0084e400000e0000 */
[----:B--2---:R-:W-:-:S06]  /*18c30*/  LOP3.LUT R2, R4, UR4, RZ, 0xc0, !PT ;  /* 0x0000000404027c12 */ /* 0x004fcc000f8ec0ff */
[----:B------:R-:W3:Y:S02]  /*18c40*/  POPC R2, R2 ;  /* 0x0000000200027309 */ /* 0x000ee40000000000 */
[----:B---3-5:R-:W-:-:S05]  /*18c50*/  IADD3 R6, R3, c[0x0][0xc], R2 ;  /* 0x0000030003067a10 */ /* 0x028fca0007ffe002 */
[----:B------:R2:W-:Y:S02]  /*18c60*/  STL [R1+0x50], R6 ;  /* 0x0000500601007387 */ /* 0x0005e40000100800 */
.L_x_738:
[----:B---3--:R-:W-:Y:S05]  /*18c70*/  BSYNC B0 ;  /* 0x0000000000007941 */ /* 0x008fea0003800000 */
.L_x_737:
[----:B------:R-:W-:Y:S01]  /*18c80*/  PRMT R0, R0, 0x9910, RZ ;  /* 0x0000991000007816 */ /* 0x000fe200000000ff */
[----:B------:R-:W-:Y:S01]  /*18c90*/  BSSY B1, `(.L_x_739) ;  /* 0x00002fb000017945 */ /* 0x000fe20003800000 */
[----:B-----5:R-:W-:Y:S02]  /*18ca0*/  IMAD.MOV.U32 R53, RZ, RZ, R6 ;  /* 0x000000ffff357224 */ /* 0x020fe400078e0006 */
[----:B------:R-:W-:-:S13]  /*18cb0*/  ISETP.NE.AND P0, PT, R0, RZ, PT ;  /* 0x000000ff0000720c */ /* 0x000fda0003f05270 */
[----:B------:R-:W-:Y:S05]  /*18cc0*/  @!P0 BRA `(.L_x_740) ;  /* 0x0000232000008947 */ /* 0x000fea0003800000 */
[----:B------:R-:W3:Y:S04]  /*18cd0*/  LDL R7, [R1+0x80] ;  /* 0x0000800001077983 */ /* 0x000ee80000100800 */
[----:B--2---:R-:W2:Y:S04]  /*18ce0*/  LDL R6, [R1+0x90] ;  /* 0x0000900001067983 */ /* 0x004ea80000100800 */
        /* <DEDUP_REMOVED lines=11> */
[----:B---3--:R3:W-:Y:S04]  /*18da0*/  STS [R7], R0 ;  /* 0x0000000007007388 */ /* 0x0087e80000000800 */
[----:B------:R1:W-:Y:S04]  /*18db0*/  STS [R7+0x400], R3 ;  /* 0x0004000307007388 */ /* 0x0003e80000000800 */
[----:B--2---:R2:W-:Y:S01]  /*18dc0*/  STS [R6], R2 ;  /* 0x0000000206007388 */ /* 0x0045e20000000800 */
[----:B---3--:R-:W-:-:S02]  /*18dd0*/  F2FP.BF16.PACK_AB R0, R89, R88 ;  /* 0x000000585900723e */ /* 0x008fc400000010ff */
[----:B-1----:R-:W-:-:S03]  /*18de0*/  F2FP.BF16.PACK_AB R3, R49, R48 ;  /* 0x000000303103723e */ /* 0x002fc600000010ff */
[----:B------:R1:W-:Y:S01]  /*18df0*/  STS [R6+0x400], R0 ;  /* 0x0004000006007388 */ /* 0x0003e20000000800 */
[----:B--2---:R-:W-:-:S03]  /*18e00*/  F2FP.BF16.PACK_AB R2, R31, R30 ;  /* 0x0000001e1f02723e */ /* 0x004fc600000010ff */
[----:B------:R2:W-:Y:S04]  /*18e10*/  STS [R7+0x2000], R3 ;  /* 0x0020000307007388 */ /* 0x0005e80000000800 */
[----:B------:R3:W-:Y:S01]  /*18e20*/  STS [R7+0x2400], R2 ;  /* 0x0024000207007388 */ /* 0x0007e20000000800 */
[----:B-1----:R-:W-:Y:S02]  /*18e30*/  F2FP.BF16.PACK_AB R0, R35, R34 ;  /* 0x000000222300723e */ /* 0x002fe400000010ff */
[----:B--2---:R-:W-:-:S03]  /*18e40*/  F2FP.BF16.PACK_AB R3, R79, R78 ;  /* 0x0000004e4f03723e */ /* 0x004fc600000010ff */
[----:B------:R1:W-:Y:S04]  /*18e50*/  STS [R6+0x2000], R0 ;  /* 0x0020000006007388 */ /* 0x0003e80000000800 */
[----:B---3--:R-:W2:Y:S01]  /*18e60*/  LDL R7, [R1+0x8c] ;  /* 0x00008c0001077983 */ /* 0x008ea20000100800 */
[----:B------:R-:W-:-:S03]  /*18e70*/  F2FP.BF16.PACK_AB R2, R91, R90 ;  /* 0x0000005a5b02723e */ /* 0x000fc600000010ff */
[----:B------:R3:W-:Y:S04]  /*18e80*/  STS [R6+0x2400], R4 ;  /* 0x0024000406007388 */ /* 0x0007e80000000800 */
[----:B----4-:R4:W-:Y:S04]  /*18e90*/  STS [R9], R3 ;  /* 0x0000000309007388 */ /* 0x0109e80000000800 */
[----:B------:R4:W-:Y:S01]  /*18ea0*/  STS [R9+0x400], R2 ;  /* 0x0004000209007388 */ /* 0x0009e20000000800 */
[----:B-1----:R-:W-:-:S05]  /*18eb0*/  F2FP.BF16.PACK_AB R0, R81, R80 ;  /* 0x000000505100723e */ /* 0x002fca00000010ff */
[----:B------:R1:W-:Y:S01]  /*18ec0*/  STS [R5], R0 ;  /* 0x0000000005007388 */ /* 0x0003e20000000800 */
[----:B---3--:R-:W-:-:S03]  /*18ed0*/  F2FP.BF16.PACK_AB R4, R39, R38 ;  /* 0x000000262704723e */ /* 0x008fc600000010ff */
[----:B------:R-:W3:Y:S01]  /*18ee0*/  LDL R6, [R1+0x88] ;  /* 0x0000880001067983 */ /* 0x000ee20000100800 */
[----:B----4-:R-:W-:Y:S02]  /*18ef0*/  F2FP.BF16.PACK_AB R3, R101, R100 ;  /* 0x000000646503723e */ /* 0x010fe400000010ff */
[----:B------:R-:W-:-:S03]  /*18f00*/  F2FP.BF16.PACK_AB R2, R43, R42 ;  /* 0x0000002a2b02723e */ /* 0x000fc600000010ff */
[----:B------:R4:W-:Y:S04]  /*18f10*/  STS [R5+0x400], R3 ;  /* 0x0004000305007388 */ /* 0x0009e80000000800 */
[----:B------:R-:W-:Y:S01]  /*18f20*/  STS [R9+0x2000], R4 ;  /* 0x0020000409007388 */ /* 0x000fe20000000800 */
[----:B-1----:R-:W-:-:S05]  /*18f30*/  F2FP.BF16.PACK_AB R0, R41, R40 ;  /* 0x000000282900723e */ /* 0x002fca00000010ff */
[----:B------:R1:W-:Y:S01]  /*18f40*/  STS [R9+0x2400], R0 ;  /* 0x0024000009007388 */ /* 0x0003e20000000800 */
[----:B----4-:R-:W-:-:S03]  /*18f50*/  F2FP.BF16.PACK_AB R3, R61, R60 ;  /* 0x0000003c3d03723e */ /* 0x010fc600000010ff */
[----:B-1----:R-:W4:Y:S01]  /*18f60*/  LDL R9, [R1+0xc0] ;  /* 0x0000c00001097983 */ /* 0x002f220000100800 */
[----:B------:R-:W-:-:S03]  /*18f70*/  F2FP.BF16.PACK_AB R0, R67, R66 ;  /* 0x000000424300723e */ /* 0x000fc600000010ff */
[----:B------:R1:W-:Y:S04]  /*18f80*/  STS [R5+0x2000], R2 ;  /* 0x0020000205007388 */ /* 0x0003e80000000800 */
[----:B------:R1:W-:Y:S04]  /*18f90*/  STS [R5+0x2400], R3 ;  /* 0x0024000305007388 */ /* 0x0003e80000000800 */
[----:B------:R1:W-:Y:S01]  /*18fa0*/  STS [R8], R0 ;  /* 0x0000000008007388 */ /* 0x0003e20000000800 */
[----:B------:R-:W-:Y:S02]  /*18fb0*/  F2FP.BF16.PACK_AB R4, R55, R54 ;  /* 0x000000363704723e */ /* 0x000fe400000010ff */
[----:B-1----:R-:W-:-:S02]  /*18fc0*/  F2FP.BF16.PACK_AB R2, R107, R106 ;  /* 0x0000006a6b02723e */ /* 0x002fc400000010ff */
[----:B------:R-:W-:-:S03]  /*18fd0*/  F2FP.BF16.PACK_AB R3, R105, R104 ;  /* 0x000000686903723e */ /* 0x000fc600000010ff */
[----:B------:R1:W-:Y:S01]  /*18fe0*/  STS [R8+0x400], R2 ;  /* 0x0004000208007388 */ /* 0x0003e20000000800 */
[----:B------:R-:W-:Y:S02]  /*18ff0*/  F2FP.BF16.PACK_AB R0, R103, R102 ;  /* 0x000000666700723e */ /* 0x000fe400000010ff */
[----:B------:R-:W-:Y:S02]  /*19000*/  F2FP.BF16.PACK_AB R5, R51, R50 ;  /* 0x000000323305723e */ /* 0x000fe400000010ff */
[----:B-1----:R-:W-:Y:S02]  /*19010*/  F2FP.BF16.PACK_AB R2, R59, R58 ;  /* 0x0000003a3b02723e */ /* 0x002fe400000010ff */
[----:B------:R-:W-:Y:S02]  /*19020*/  ISETP.NE.U32.AND P0, PT, RZ, c[0x0][0x508], PT ;  /* 0x00014200ff007a0c */ /* 0x000fe40003f05070 */
[----:B------:R-:W-:Y:S02]  /*19030*/  ISETP.NE.U32.AND P2, PT, RZ, c[0x0][0x500], PT ;  /* 0x00014000ff007a0c */ /* 0x000fe40003f45070 */
[----:B------:R-:W-:-:S02]  /*19040*/  ISETP.NE.AND.EX P1, PT, RZ, c[0x0][0x50c], PT, P0 ;  /* 0x00014300ff007a0c */ /* 0x000fc40003f25300 */
[----:B------:R-:W-:Y:S01]  /*19050*/  ISETP.NE.AND.EX P2, PT, RZ, c[0x0][0x504], PT, P2 ;  /* 0x00014100ff007a0c */ /* 0x000fe20003f45320 */
[----:B------:R-:W-:Y:S01]  /*19060*/  IMAD.MOV.U32 R11, RZ, RZ, c[0x0][0x388] ;  /* 0x0000e200ff0b7624 */ /* 0x000fe200078e00ff */
[----:B--2---:R1:W-:Y:S04]  /*19070*/  STS [R7], R3 ;  /* 0x0000000307007388 */ /* 0x0043e80000000800 */
[----:B------:R2:W-:Y:S04]  /*19080*/  STS [R7+0x400], R0 ;  /* 0x0004000007007388 */ /* 0x0005e80000000800 */
[----:B------:R3:W-:Y:S04]  /*19090*/  STS [R8+0x2000], R2 ;  /* 0x0020000208007388 */ /* 0x0007e80000000800 */
[----:B------:R3:W-:Y:S04]  /*190a0*/  STS [R8+0x2400], R4 ;  /* 0x0024000408007388 */ /* 0x0007e80000000800 */
[----:B------:R-:W-:Y:S01]  /*190b0*/  STS [R7+0x2000], R5 ;  /* 0x0020000507007388 */ /* 0x000fe20000000800 */
[----:B-1----:R-:W-:-:S02]  /*190c0*/  F2FP.BF16.PACK_AB R3, R47, R46 ;  /* 0x0000002e2f03723e */ /* 0x002fc400000010ff */
[----:B--2---:R-:W-:Y:S02]  /*190d0*/  F2FP.BF16.PACK_AB R0, R85, R84 ;  /* 0x000000545500723e */ /* 0x004fe400000010ff */
[----:B---3--:R-:W-:Y:S01]  /*190e0*/  F2FP.BF16.PACK_AB R2, R83, R82 ;  /* 0x000000525302723e */ /* 0x008fe200000010ff */
[----:B------:R-:W-:Y:S04]  /*190f0*/  STS [R7+0x2400], R3 ;  /* 0x0024000307007388 */ /* 0x000fe80000000800 */
[----:B------:R1:W-:Y:S04]  /*19100*/  STS [R6], R2 ;  /* 0x0000000206007388 */ /* 0x0003e80000000800 */
[----:B------:R2:W-:Y:S01]  /*19110*/  STS [R6+0x400], R0 ;  /* 0x0004000006007388 */ /* 0x0005e20000000800 */
[----:B------:R-:W-:-:S03]  /*19120*/  F2FP.BF16.PACK_AB R4, R45, R44 ;  /* 0x0000002c2d04723e */ /* 0x000fc600000010ff */
[----:B------:R-:W3:Y:S01]  /*19130*/  LDL.LU R8, [R1+0x54] ;  /* 0x0000540001087983 */ /* 0x000ee20000300800 */
[----:B-1----:R-:W-:Y:S02]  /*19140*/  F2FP.BF16.PACK_AB R2, R63, R62 ;  /* 0x0000003e3f02723e */ /* 0x002fe400000010ff */
[----:B--2---:R-:W-:-:S03]  /*19150*/  F2FP.BF16.PACK_AB R0, R65, R64 ;  /* 0x000000404100723e */ /* 0x004fc600000010ff */
[----:B------:R1:W-:Y:S01]  /*19160*/  STS [R12], R2 ;  /* 0x000000020c007388 */ /* 0x0003e20000000800 */
[----:B------:R-:W-:-:S03]  /*19170*/  F2FP.BF16.PACK_AB R3, R33, R32 ;  /* 0x000000202103723e */ /* 0x000fc600000010ff */
[----:B----4-:R2:W-:Y:S04]  /*19180*/  STS [R9+0x400], R0 ;  /* 0x0004000009007388 */ /* 0x0105e80000000800 */
[----:B------:R4:W-:Y:S04]  /*19190*/  STS [R6+0x2000], R4 ;  /* 0x0020000406007388 */ /* 0x0009e80000000800 */
[----:B------:R4:W-:Y:S01]  /*191a0*/  STS [R6+0x2400], R3 ;  /* 0x0024000306007388 */ /* 0x0009e20000000800 */
[----:B-1----:R-:W-:-:S05]  /*191b0*/  F2FP.BF16.PACK_AB R2, R29, R28 ;  /* 0x0000001c1d02723e */ /* 0x002fca00000010ff */
[----:B------:R-:W-:Y:S01]  /*191c0*/  STS [R12+0x2000], R2 ;  /* 0x002000020c007388 */ /* 0x000fe20000000800 */
[----:B--2---:R-:W-:-:S05]  /*191d0*/  F2FP.BF16.PACK_AB R0, R27, R26 ;  /* 0x0000001a1b00723e */ /* 0x004fca00000010ff */
[----:B------:R1:W-:Y:S01]  /*191e0*/  STS [R9+0x2400], R0 ;  /* 0x0024000009007388 */ /* 0x0003e20000000800 */
[----:B----4-:R-:W-:Y:S02]  /*191f0*/  IMAD.MOV.U32 R4, RZ, RZ, 0x4 ;  /* 0x00000004ff047424 */ /* 0x010fe400078e00ff */
[----:B------:R-:W-:Y:S02]  /*19200*/  IMAD.MOV.U32 R3, RZ, RZ, RZ ;  /* 0x000000ffff037224 */ /* 0x000fe400078e00ff */
[CC--:B------:R-:W-:Y:S01]  /*19210*/  @P1 IMAD.WIDE R6, R10.reuse, R4.reuse, c[0x0][0x508] ;  /* 0x000142000a061625 */ /* 0x0c0fe200078e0204 */
[----:B------:R-:W-:Y:S03]  /*19220*/  BAR.SYNC.DEFER_BLOCKING 0x1, 0x80 ;  /* 0x0042000000007b1d */ /* 0x000fe60000010000 */
[----:B------:R-:W-:-:S03]  /*19230*/  IMAD.WIDE R4, R10, R4, c[0x0][0x500] ;  /* 0x000140000a047625 */ /* 0x000fc600078e0204 */
[----:B------:R2:W5:Y:S04]  /*19240*/  @P1 LDG.E R11, [R6.64] ;  /* 0x00000006060b1981 */ /* 0x000568000c1e1900 */
[----:B------:R2:W5:Y:S01]  /*19250*/  @P2 LDG.E R3, [R4.64] ;  /* 0x0000000604032981 */ /* 0x000562000c1e1900 */
[----:B---3--:R-:W-:-:S04]  /*19260*/  ISETP.NE.AND P0, PT, R8, RZ, PT ;  /* 0x000000ff0800720c */ /* 0x008fc80003f05270 */
[----:B-1----:R-:W-:Y:S01]  /*19270*/  SEL R0, R8, c[0x0][0x3d4], P0 ;  /* 0x0000f50008007a07 */ /* 0x002fe20000000000 */
[----:B------:R-:W-:Y:S05]  /*19280*/  @P1 BRA `(.L_x_741) ;  /* 0x0000004000001947 */ /* 0x000fea0003800000 */
[----:B--2---:R-:W-:Y:S05]  /*19290*/  @!P2 BRA `(.L_x_741) ;  /* 0x000000300000a947 */ /* 0x004fea0003800000 */
[----:B-----5:R1:W2:Y:S04]  /*192a0*/  LDG.E R11, [R4.64] ;  /* 0x00000006040b7981 */ /* 0x0202a8000c1e1900 */
[----:B-1----:R-:W2:Y:S02]  /*192b0*/  LDG.E R4, [R4.64+0x4] ;  /* 0x0000040604047981 */ /* 0x002ea4000c1e1900 */
[----:B--2---:R-:W-:Y:S02]  /*192c0*/  IADD3 R11, -R11, R4, RZ ;  /* 0x000000040b0b7210 */ /* 0x004fe40007ffe1ff */
.L_x_741:
[----:B--2---:R-:W2:Y:S04]  /*192d0*/  LDL R5, [R1+0x4c] ;  /* 0x00004c0001057983 */ /* 0x004ea80000100800 */
[----:B------:R-:W3:Y:S04]  /*192e0*/  LDL.LU R4, [R1+0x58] ;  /* 0x0000580001047983 */ /* 0x000ee80000300800 */
[----:B------:R-:W2:Y:S04]  /*192f0*/  LDL R56, [R1+0x48] ;  /* 0x0000480001387983 */ /* 0x000ea80000100800 */
[----:B------:R-:W4:Y:S04]  /*19300*/  LDL R16, [R1+0x7c] ;  /* 0x00007c0001107983 */ /* 0x000f280000100800 */
[----:B------:R-:W4:Y:S01]  /*19310*/  LDL R52, [R1+0xc8] ;  /* 0x0000c80001347983 */ /* 0x000f220000100800 */
[----:B------:R-:W-:Y:S01]  /*19320*/  IMAD.MOV.U32 R12, RZ, RZ, 0x368 ;  /* 0x00000368ff0c7424 */ /* 0x000fe200078e00ff */
[----:B------:R-:W-:-:S04]  /*19330*/  ISETP.GT.AND P2, PT, R0, 0x1, PT ;  /* 0x000000010000780c */ /* 0x000fc80003f44270 */
[----:B------:R-:W-:-:S04]  /*19340*/  SEL R12, R12, 0x328, P2 ;  /* 0x000003280c0c7807 */ /* 0x000fc80001000000 */
[----:B------:R-:W1:Y:S08]  /*19350*/  LDC.64 R8, c[0x0][R12+0x170] ;  /* 0x00005c000c087b82 */ /* 0x000e700000000a00 */
[----:B------:R1:W2:Y:S08]  /*19360*/  LDC.64 R14, c[0x0][R12+0x168] ;  /* 0x00005a000c0e7b82 */ /* 0x0002b00000000a00 */
[----:B------:R1:W2:Y:S08]  /*19370*/  LDC.64 R18, c[0x0][R12+0x178] ;  /* 0x00005e000c127b82 */ /* 0x0002b00000000a00 */
[----:B------:R1:W2:Y:S01]  /*19380*/  LDC.64 R20, c[0x0][R12+0x160] ;  /* 0x000058000c147b82 */ /* 0x0002a20000000a00 */
[----:B------:R-:W-:Y:S01]  /*19390*/  IMAD.MOV.U32 R0, RZ, RZ, c[0x0][0x4e8] ;  /* 0x00013a00ff007624 */ /* 0x000fe200078e00ff */
[----:B------:R-:W-:-:S04]  /*193a0*/  ISETP.NE.U32.AND P0, PT, RZ, c[0x0][0x500], PT ;  /* 0x00014000ff007a0c */ /* 0x000fc80003f05070 */
[----:B------:R-:W-:Y:S02]  /*193b0*/  ISETP.NE.AND P5, PT, R0, 0x1, PT ;  /* 0x000000010000780c */ /* 0x000fe40003fa5270 */
[----:B------:R-:W-:Y:S02]  /*193c0*/  ISETP.NE.AND.EX P0, PT, RZ, c[0x0][0x504], PT, P0 ;  /* 0x00014100ff007a0c */ /* 0x000fe40003f05300 */
[----:B------:R-:W-:Y:S02]  /*193d0*/  SHF.R.S32.HI R0, RZ, 0x1f, R10 ;  /* 0x0000001fff007819 */ /* 0x000fe4000001140a */
[----:B------:R-:W-:Y:S02]  /*193e0*/  SEL R2, R10, RZ, !P0 ;  /* 0x000000ff0a027207 */ /* 0x000fe40004000000 */
[----:B------:R-:W-:Y:S01]  /*193f0*/  SEL R6, R0, RZ, !P0 ;  /* 0x000000ff00067207 */ /* 0x000fe20004000000 */
[----:B------:R-:W1:Y:S02]  /*19400*/  S2R R57, SR_TID.X ;  /* 0x0000000000397919 */ /* 0x000e640000002100 */
[----:B-1----:R-:W-:-:S04]  /*19410*/  IMAD R0, R9, R2, RZ ;  /* 0x0000000209007224 */ /* 0x002fc800078e02ff */
[C---:B------:R-:W-:Y:S02]  /*19420*/  IMAD R12, R8.reuse, R6, R0 ;  /* 0x00000006080c7224 */ /* 0x040fe400078e0200 */
[----:B------:R-:W-:Y:S01]  /*19430*/  IMAD.WIDE.U32 R6, R8, R2, RZ ;  /* 0x0000000208067225 */ /* 0x000fe200078e00ff */
[----:B------:R-:W-:-:S04]  /*19440*/  SHF.R.S32.HI R17, RZ, 0x1f, R57 ;  /* 0x0000001fff117819 */ /* 0x000fc80000011439 */
[----:B------:R-:W-:-:S04]  /*19450*/  LEA.HI R17, R17, R57, RZ, 0x5 ;  /* 0x0000003911117211 */ /* 0x000fc800078f28ff */
[----:B------:R-:W-:-:S05]  /*19460*/  LOP3.LUT R17, R17, 0xffffffe0, RZ, 0xc0, !PT ;  /* 0xffffffe011117812 */ /* 0x000fca00078ec0ff */
[----:B------:R-:W-:Y:S01]  /*19470*/  IMAD.IADD R17, R57, 0x1, -R17 ;  /* 0x0000000139117824 */ /* 0x000fe200078e0a11 */
[----:B------:R-:W-:-:S04]  /*19480*/  LOP3.LUT R200, R200, 0xfffffffd, RZ, 0xc0, !PT ;  /* 0xfffffffdc8c87812 */ /* 0x000fc800078ec0ff */
[----:B------:R-:W-:Y:S02]  /*19490*/  LOP3.LUT R200, R200, 0xfffffffe, RZ, 0xc0, !PT ;  /* 0xfffffffec8c87812 */ /* 0x000fe400078ec0ff */
[----:B---3--:R-:W-:Y:S01]  /*194a0*/  LOP3.LUT R4, R4, 0xffff, RZ, 0xc0, !PT ;  /* 0x0000ffff04047812 */ /* 0x008fe200078ec0ff */
[----:B--2---:R-:W-:-:S04]  /*194b0*/  IMAD.IADD R5, R5, 0x1, R56 ;  /* 0x0000000105057824 */ /* 0x004fc800078e0238 */
[----:B------:R-:W-:-:S04]  /*194c0*/  @P5 IMAD.HI.U32 R10, R5, c[0x0][0x4ec], RZ ;  /* 0x00013b00050a5a27 */ /* 0x000fc800078e00ff */
[----:B------:R-:W-:-:S04]  /*194d0*/  IMAD.WIDE.U32 R8, R14, R4, RZ ;  /* 0x000000040e087225 */ /* 0x000fc800078e00ff */
[----:B------:R-:W-:Y:S01]  /*194e0*/  IMAD.MOV.U32 R0, RZ, RZ, R5 ;  /* 0x000000ffff007224 */ /* 0x000fe200078e0005 */
[----:B------:R-:W-:Y:S01]  /*194f0*/  @P5 SHF.R.U32.HI R0, RZ, c[0x0][0x4f0], R10 ;  /* 0x00013c00ff005a19 */ /* 0x000fe2000001160a */
[----:B------:R-:W-:Y:S01]  /*19500*/  IMAD R13, R15, R4, RZ ;  /* 0x000000040f0d7224 */ /* 0x000fe200078e02ff */
[----:B----4-:R-:W-:Y:S01]  /*19510*/  SEL R10, R16, RZ, P2 ;  /* 0x000000ff100a7207 */ /* 0x010fe20001000000 */
[----:B------:R-:W-:Y:S01]  /*19520*/  IMAD.IADD R14, R7, 0x1, R12 ;  /* 0x00000001070e7824 */ /* 0x000fe200078e020c */
[----:B-----5:R-:W-:Y:S01]  /*19530*/  IADD3 R15, P1, P0, R6, R8, R3 ;  /* 0x00000008060f7210 */ /* 0x020fe2000783e003 */
        /* <DEDUP_REMOVED lines=30> */
[----:B------:R-:W4:Y:S04]  /*19720*/  SHFL.IDX PT, R10, R7, 0x2, 0x1c1f ;  /* 0x005c1f00070a7f89 */ /* 0x000f2800000e0000 */
[----:B------:R1:W1:Y:S01]  /*19730*/  SHFL.IDX PT, R8, R7, 0x3, 0x1c1f ;  /* 0x007c1f0007087f89 */ /* 0x00026200000e0000 */
[----:B---3--:R-:W-:-:S05]  /*19740*/  IMAD.IADD R6, R52, 0x1, R56 ;  /* 0x0000000134067824 */ /* 0x008fca00078e0238 */
[C---:B------:R-:W-:Y:S02]  /*19750*/  IADD3 R18, R6.reuse, 0x8, RZ ;  /* 0x0000000806127810 */ /* 0x040fe40007ffe0ff */
[CC--:B------:R-:W-:Y:S02]  /*19760*/  ISETP.GE.OR P4, PT, R6.reuse, R0.reuse, P0 ;  /* 0x000000000600720c */ /* 0x0c0fe40000786670 */
[----:B------:R-:W-:Y:S02]  /*19770*/  IADD3 R17, R6, 0x40, RZ ;  /* 0x0000004006117810 */ /* 0x000fe40007ffe0ff */
[-C--:B------:R-:W-:Y:S02]  /*19780*/  ISETP.GE.OR P3, PT, R18, R0.reuse, P0 ;  /* 0x000000001200720c */ /* 0x080fe40000766670 */
[----:B------:R-:W-:Y:S02]  /*19790*/  ISETP.GE.OR P1, PT, R17, R0, P0 ;  /* 0x000000001100720c */ /* 0x000fe40000726670 */
[----:B-1----:R-:W-:-:S05]  /*197a0*/  IADD3 R7, R6, 0x48, RZ ;  /* 0x0000004806077810 */ /* 0x002fca0007ffe0ff */
[----:B------:R1:W-:Y:S04]  /*197b0*/  @!P4 ST.E [R14.64], R23 ;  /* 0x000000170e00c985 */ /* 0x0003e8000c101906 */
[----:B--2---:R1:W-:Y:S01]  /*197c0*/  @!P3 ST.E [R12.64], R24 ;  /* 0x000000180c00b985 */ /* 0x0043e2000c101906 */
[-C--:B------:R-:W-:Y:S02]  /*197d0*/  ISETP.GE.AND P3, PT, R17, R0.reuse, PT ;  /* 0x000000001100720c */ /* 0x080fe40003f66270 */
[CC--:B------:R-:W-:Y:S01]  /*197e0*/  ISETP.GE.OR P0, PT, R7.reuse, R0.reuse, P0 ;  /* 0x000000000700720c */ /* 0x0c0fe20000706670 */
[----:B----4-:R1:W-:Y:S01]  /*197f0*/  @!P1 ST.E [R10.64], R25 ;  /* 0x000000190a009985 */ /* 0x0103e2000c101906 */
[-C--:B------:R-:W-:Y:S02]  /*19800*/  ISETP.GE.AND P1, PT, R7, R0.reuse, PT ;  /* 0x000000000700720c */ /* 0x080fe40003f26270 */
[----:B------:R-:W-:-:S07]  /*19810*/  ISETP.GE.AND P6, PT, R18, R0, PT ;  /* 0x000000001200720c */ /* 0x000fce0003fc6270 */
[----:B------:R-:W-:Y:S02]  /*19820*/  @P3 LOP3.LUT R200, R200, 0x1, RZ, 0xfc, !PT ;  /* 0x00000001c8c83812 */ /* 0x000fe400078efcff */
[----:B------:R1:W-:Y:S01]  /*19830*/  @!P0 ST.E [R8.64], R22 ;  /* 0x0000001608008985 */ /* 0x0003e2000c101906 */
[----:B------:R-:W-:Y:S02]  /*19840*/  ISETP.GE.AND P0, PT, R6, R0, PT ;  /* 0x000000000600720c */ /* 0x000fe40003f06270 */
[----:B------:R-:W-:Y:S01]  /*19850*/  @P1 LOP3.LUT R200, R200, 0x2, RZ, 0xfc, !PT ;  /* 0x00000002c8c81812 */ /* 0x000fe200078efcff */
[----:B------:R-:W-:Y:S05]  /*19860*/  @P2 BRA `(.L_x_742) ;  /* 0x000007b000002947 */ /* 0x000fea0003800000 */
[----:B------:R-:W2:Y:S01]  /*19870*/  LDL R52, [R1+0x18] ;  /* 0x0000180001347983 */ /* 0x000ea20000100800 */
[----:B------:R-:W-:Y:S01]  /*19880*/  IMAD R16, R16, c[0x0][0x3a0], RZ ;  /* 0x0000e80010107a24 */ /* 0x000fe200078e02ff */
[----:B-1----:R-:W-:Y:S01]  /*19890*/  SHF.R.S32.HI R9, RZ, 0x1f, R2 ;  /* 0x0000001fff097819 */ /* 0x002fe20000011402 */
[----:B------:R-:W-:Y:S01]  /*198a0*/  IMAD.WIDE.U32 R6, R3, c[0x0][0x3a0], RZ ;  /* 0x0000e80003067a25 */ /* 0x000fe200078e00ff */
[----:B------:R1:W3:Y:S01]  /*198b0*/  LDS.128 R12, [R203+0x80] ;  /* 0x00008000cb0c7984 */ /* 0x0002e20000000c00 */
[----:B------:R-:W-:-:S02]  /*198c0*/  ISETP.GE.AND P2, PT, R201, c[0x0][0x3c8], PT ;  /* 0x0000f200c9007a0c */ /* 0x000fc40003f46270 */
[----:B------:R-:W-:Y:S01]  /*198d0*/  IMAD R3, R3, c[0x0][0x3a4], R16 ;  /* 0x0000e90003037a24 */ /* 0x000fe200078e0210 */
[----:B------:R1:W4:Y:S01]  /*198e0*/  LDS.128 R20, [R203+0x1080] ;  /* 0x00108000cb147984 */ /* 0x0003220000000c00 */
[----:B------:R-:W-:-:S03]  /*198f0*/  IMAD R9, R9, c[0x0][0x3f0], RZ ;  /* 0x0000fc0009097a24 */ /* 0x000fc600078e02ff */
[----:B------:R-:W-:Y:S01]  /*19900*/  IADD3 R7, R7, R3, RZ ;  /* 0x0000000307077210 */ /* 0x000fe20007ffe0ff */
[----:B------:R1:W1:Y:S04]  /*19910*/  LDS.128 R16, [R203+0x880] ;  /* 0x00088000cb107984 */ /* 0x0002680000000c00 */
[C---:B------:R-:W-:Y:S01]  /*19920*/  IMAD.WIDE.U32 R6, R4.reuse, c[0x0][0x3e8], R6 ;  /* 0x0000fa0004067a25 */ /* 0x040fe200078e0006 */
[----:B------:R1:W1:Y:S03]  /*19930*/  LDS.128 R24, [R203+0x1880] ;  /* 0x00188000cb187984 */ /* 0x0002660000000c00 */
[----:B------:R-:W-:Y:S01]  /*19940*/  IMAD R5, R4, c[0x0][0x3ec], R7 ;  /* 0x0000fb0004057a24 */ /* 0x000fe200078e0207 */
[----:B------:R1:W1:Y:S01]  /*19950*/  LDS.128 R28, [R203+0x2080] ;  /* 0x00208000cb1c7984 */ /* 0x0002620000000c00 */
[----:B------:R-:W-:Y:S01]  /*19960*/  MOV R4, R6 ;  /* 0x0000000600047202 */ /* 0x000fe20000000f00 */
[----:B------:R-:W-:-:S02]  /*19970*/  IMAD R7, R2, c[0x0][0x3f4], R9 ;  /* 0x0000fd0002077a24 */ /* 0x000fc400078e0209 */
[----:B------:R1:W1:Y:S02]  /*19980*/  LDS.128 R32, [R203+0x2880] ;  /* 0x00288000cb207984 */ /* 0x0002640000000c00 */
[----:B------:R-:W-:Y:S02]  /*19990*/  IMAD.WIDE.U32 R4, R2, c[0x0][0x3f0], R4 ;  /* 0x0000fc0002047a25 */ /* 0x000fe400078e0004 */
[----:B------:R1:W1:Y:S03]  /*199a0*/  LDS.128 R36, [R203+0x3080] ;  /* 0x00308000cb247984 */ /* 0x0002660000000c00 */
[----:B------:R-:W-:Y:S01]  /*199b0*/  IADD3 R5, R5, R7, RZ ;  /* 0x0000000705057210 */ /* 0x000fe20007ffe0ff */
[----:B------:R1:W1:Y:S01]  /*199c0*/  LDS.128 R40, [R203+0x3880] ;  /* 0x00388000cb287984 */ /* 0x0002620000000c00 */
[----:B--2---:R-:W-:-:S04]  /*199d0*/  IADD3 R8, R52, R56, RZ ;  /* 0x0000003834087210 */ /* 0x004fc80007ffe0ff */
[----:B------:R-:W-:Y:S01]  /*199e0*/  MOV R3, R8 ;  /* 0x0000000800037202 */ /* 0x000fe20000000f00 */
[----:B------:R-:W-:-:S05]  /*199f0*/  @P5 IMAD.HI.U32 R10, R8, c[0x0][0x4ec], RZ ;  /* 0x00013b00080a5a27 */ /* 0x000fca00078e00ff */
[----:B------:R-:W-:-:S04]  /*19a00*/  @P5 SHF.R.U32.HI R3, RZ, c[0x0][0x4f0], R10 ;  /* 0x00013c00ff035a19 */ /* 0x000fc8000001160a */
        /* <DEDUP_REMOVED lines=15> */
[----:B-1-34-:R1:W2:Y:S02]  /*19b00*/  SHFL.IDX PT, R7, R5, RZ, 0x181f ;  /* 0x00181fff05077589 */ /* 0x01a2a400000e0000 */
.L_x_856:
[----:B------:R-:W-:Y:S05]  /*19b10*/  BRA.DIV ~URZ, `(.L_x_744) ;  /* 0x00006de27f007947 */ /* 0x000fea000b800000 */
[----:B------:R3:W4:Y:S02]  /*19b20*/  SHFL.IDX PT, R2, R6, RZ, 0x181f ;  /* 0x00181fff06027589 */ /* 0x00072400000e0000 */
.L_x_857:
[----:B------:R-:W5:Y:S04]  /*19b30*/  LDL.LU R4, [R1+0x48] ;  /* 0x0000480001047983 */ /* 0x000f680000300800 */
[----:B------:R-:W1:Y:S02]  /*19b40*/  S2R R8, SR_TID.X ;  /* 0x0000000000087919 */ /* 0x000e640000002100 */
[----:B-1----:R-:W-:-:S04]  /*19b50*/  SHF.R.S32.HI R3, RZ, 0x1f, R8 ;  /* 0x0000001fff037819 */ /* 0x002fc80000011408 */
[----:B------:R-:W-:-:S04]  /*19b60*/  LEA.HI R3, R3, R8, RZ, 0x3 ;  /* 0x0000000803037211 */ /* 0x000fc800078f18ff */
[----:B------:R-:W-:Y:S02]  /*19b70*/  SHF.R.S32.HI R3, RZ, 0x3, R3 ;  /* 0x00000003ff037819 */ /* 0x000fe40000011403 */
[----:B------:R-:W-:-:S03]  /*19b80*/  SHF.R.S32.HI R8, RZ, 0x1f, R201 ;  /* 0x0000001fff087819 */ /* 0x000fc600000114c9 */
[----:B-----5:R-:W-:-:S05]  /*19b90*/  IMAD.IADD R4, R3, 0x1, R4 ;  /* 0x0000000103047824 */ /* 0x020fca00078e0204 */
[----:B------:R-:W-:-:S13]  /*19ba0*/  ISETP.GE.OR P0, PT, R4, R0, P2 ;  /* 0x000000000400720c */ /* 0x000fda0001706670 */
[----:B----4-:R-:W-:-:S04]  /*19bb0*/  @!P0 LEA R2, P1, R201, R2, 0x1 ;  /* 0x00000002c9028211 */ /* 0x010fc800078208ff */
[----:B--2---:R-:W-:-:S05]  /*19bc0*/  @!P0 LEA.HI.X R3, R201, R7, R8, 0x1, P1 ;  /* 0x00000007c9038211 */ /* 0x004fca00008f0c08 */
[----:B------:R1:W-:Y:S01]  /*19bd0*/  @!P0 ST.E.128 [R2.64], R12 ;  /* 0x0000000c02008985 */ /* 0x0003e2000c101d06 */
[----:B------:R-:W-:Y:S05]  /*19be0*/  BRA.DIV ~URZ, `(.L_x_745) ;  /* 0x00006d827f007947 */ /* 0x000fea000b800000 */
[----:B------:R2:W4:Y:S04]  /*19bf0*/  SHFL.IDX PT, R7, R5, 0x1, 0x181f ;  /* 0x00381f0005077f89 */ /* 0x00052800000e0000 */
[----:B-1----:R2:W1:Y:S02]  /*19c00*/  SHFL.IDX PT, R2, R6, 0x1, 0x181f ;  /* 0x00381f0006027f89 */ /* 0x00246400000e0000 */
.L_x_858:
[----:B------:R-:W-:Y:S02]  /*19c10*/  IADD3 R3, R4, 0x10, RZ ;  /* 0x0000001004037810 */ /* 0x000fe40007ffe0ff */
[----:B------:R-:W-:Y:S02]  /*19c20*/  SHF.R.S32.HI R8, RZ, 0x1f, R201 ;  /* 0x0000001fff087819 */ /* 0x000fe400000114c9 */
[----:B------:R-:W-:-:S13]  /*19c30*/  ISETP.GE.OR P0, PT, R3, R0, P2 ;  /* 0x000000000300720c */ /* 0x000fda0001706670 */
[----:B-1----:R-:W-:-:S04]  /*19c40*/  @!P0 LEA R2, P1, R201, R2, 0x1 ;  /* 0x00000002c9028211 */ /* 0x002fc800078208ff */
[----:B----4-:R-:W-:-:S05]  /*19c50*/  @!P0 LEA.HI.X R3, R201, R7, R8, 0x1, P1 ;  /* 0x00000007c9038211 */ /* 0x010fca00008f0c08 */
[----:B------:R1:W-:Y:S01]  /*19c60*/  @!P0 ST.E.128 [R2.64], R16 ;  /* 0x0000001002008985 */ /* 0x0003e2000c101d06 */
[----:B------:R-:W-:Y:S05]  /*19c70*/  BRA.DIV ~URZ, `(.L_x_746) ;  /* 0x00006dc27f007947 */ /* 0x000fea000b800000 */
[----:B------:R4:W1:Y:S02]  /*19c80*/  SHFL.IDX PT, R7, R5, 0x2, 0x181f ;  /* 0x00581f0005077f89 */ /* 0x00086400000e0000 */
.L_x_859:
[----:B------:R-:W-:Y:S05]  /*19c90*/  BRA.DIV ~URZ, `(.L_x_747) ;  /* 0x00006e127f007947 */ /* 0x000fea000b800000 */
[----:B-1----:R1:W2:Y:S02]  /*19ca0*/  SHFL.IDX PT, R2, R6, 0x2, 0x181f ;  /* 0x00581f0006027f89 */ /* 0x0022a400000e0000 */
.L_x_860:
        /* <DEDUP_REMOVED lines=9> */
.L_x_861:
        /* <DEDUP_REMOVED lines=8> */
.L_x_862:
[----:B------:R-:W-:Y:S05]  /*19dc0*/  BRA.DIV ~URZ, `(.L_x_750) ;  /* 0x00006e927f007947 */ /* 0x000fea000b800000 */
[----:B--2---:R2:W1:Y:S02]  /*19dd0*/  SHFL.IDX PT, R2, R6, 0x4, 0x181f ;  /* 0x00981f0006027f89 */ /* 0x00446400000e0000 */
.L_x_863:
        /* <DEDUP_REMOVED lines=9> */
.L_x_864:
        /* <DEDUP_REMOVED lines=8> */
.L_x_865:
[----:B------:R-:W-:Y:S05]  /*19ef0*/  BRA.DIV ~URZ, `(.L_x_753) ;  /* 0x00006f127f007947 */ /* 0x000fea000b800000 */
[----:B--2---:R2:W3:Y:S02]  /*19f00*/  SHFL.IDX PT, R2, R6, 0x6, 0x181f ;  /* 0x00d81f0006027f89 */ /* 0x0044e400000e0000 */
.L_x_866:
        /* <DEDUP_REMOVED lines=9> */
.L_x_867:
        /* <DEDUP_REMOVED lines=8> */
.L_x_742:
        /* <DEDUP_REMOVED lines=33> */
.L_x_868:
[----:B------:R-:W-:Y:S05]  /*1a230*/  BRA.DIV ~URZ, `(.L_x_757) ;  /* 0x00006d827f007947 */ /* 0x000fea000b800000 */
[----:B------:R3:W4:Y:S02]  /*1a240*/  SHFL.IDX PT, R0, R12, RZ, 0x1c1f ;  /* 0x001c1fff0c007589 */ /* 0x00072400000e0000 */
.L_x_869:
[----:B------:R-:W-:Y:S01]  /*1a250*/  BSSY B0, `(.L_x_758) ;  /* 0x0000032000007945 */ /* 0x000fe20003800000 */
[----:B------:R-:W-:Y:S05]  /*1a260*/  @P0 BRA `(.L_x_759) ;  /* 0x0000030000000947 */ /* 0x000fea0003800000 */
[----:B------:R-:W5:Y:S04]  /*1a270*/  LDL R6, [R1] ;  /* 0x0000000001067983 */ /* 0x000f680000100800 */
[----:B---3--:R-:W3:Y:S04]  /*1a280*/  LDL R21, [R1+0x78] ;  /* 0x0000780001157983 */ /* 0x008ee80000100800 */
[----:B----4-:R-:W4:Y:S04]  /*1a290*/  LDL R7, [R1+0xb8] ;  /* 0x0000b80001077983 */ /* 0x010f280000100800 */
[----:B--2---:R-:W2:Y:S04]  /*1a2a0*/  LDL R19, [R1+0x74] ;  /* 0x0000740001137983 */ /* 0x004ea80000100800 */
        /* <DEDUP_REMOVED lines=13> */
[----:B---3--:R-:W-:-:S11]  /*1a380*/  ISETP.GE.AND P2, PT, R21, c[0x0][0x3c8], PT ;  /* 0x0000f20015007a0c */ /* 0x008fd60003f46270 */
[C---:B------:R-:W-:Y:S02]  /*1a390*/  @!P1 LEA R2, P0, R6.reuse, R0, 0x2 ;  /* 0x0000000006029211 */ /* 0x040fe400078010ff */
[----:B--2---:R-:W-:Y:S02]  /*1a3a0*/  ISETP.GE.AND P3, PT, R19, c[0x0][0x3c8], PT ;  /* 0x0000f20013007a0c */ /* 0x004fe40003f66270 */
[----:B----4-:R-:W-:Y:S02]  /*1a3b0*/  @!P1 LEA.HI.X R3, R6, R4, R7, 0x2, P0 ;  /* 0x0000000406039211 */ /* 0x010fe400000f1407 */
[----:B------:R-:W-:-:S03]  /*1a3c0*/  @!P2 LEA R6, P0, R21, R0, 0x2 ;  /* 0x000000001506a211 */ /* 0x000fc600078010ff */
[----:B------:R2:W-:Y:S01]  /*1a3d0*/  @!P1 ST.E.64 [R2.64], R74 ;  /* 0x0000004a02009985 */ /* 0x0005e2000c101b06 */
[----:B------:R-:W-:Y:S02]  /*1a3e0*/  ISETP.GE.AND P1, PT, R17, c[0x0][0x3c8], PT ;  /* 0x0000f20011007a0c */ /* 0x000fe40003f26270 */
[----:B------:R-:W-:-:S05]  /*1a3f0*/  @!P2 LEA.HI.X R7, R21, R4, R22, 0x2, P0 ;  /* 0x000000041507a211 */ /* 0x000fca00000f1416 */
[----:B------:R3:W-:Y:S01]  /*1a400*/  @!P2 ST.E.64 [R6.64], R76 ;  /* 0x0000004c0600a985 */ /* 0x0007e2000c101b06 */
[----:B------:R-:W-:Y:S02]  /*1a410*/  ISETP.GE.AND P2, PT, R8, c[0x0][0x3c8], PT ;  /* 0x0000f20008007a0c */ /* 0x000fe40003f46270 */
[----:B------:R-:W-:Y:S02]  /*1a420*/  ISETP.GE.AND P4, PT, R15, c[0x0][0x3c8], PT ;  /* 0x0000f2000f007a0c */ /* 0x000fe40003f86270 */
[----:B--2---:R-:W-:-:S04]  /*1a430*/  @!P3 LEA R2, P0, R19, R0, 0x2 ;  /* 0x000000001302b211 */ /* 0x004fc800078010ff */
[----:B------:R-:W-:Y:S02]  /*1a440*/  @!P3 LEA.HI.X R3, R19, R4, R20, 0x2, P0 ;  /* 0x000000041303b211 */ /* 0x000fe400000f1414 */
[----:B---3--:R-:W-:-:S03]  /*1a450*/  @!P1 LEA R6, P0, R17, R0, 0x2 ;  /* 0x0000000011069211 */ /* 0x008fc600078010ff */
[----:B------:R2:W-:Y:S01]  /*1a460*/  @!P3 ST.E.64 [R2.64], R78 ;  /* 0x0000004e0200b985 */ /* 0x0005e2000c101b06 */
[----:B------:R-:W-:Y:S02]  /*1a470*/  ISETP.GE.AND P3, PT, R13, c[0x0][0x3c8], PT ;  /* 0x0000f2000d007a0c */ /* 0x000fe40003f66270 */
[----:B------:R-:W-:-:S05]  /*1a480*/  @!P1 LEA.HI.X R7, R17, R4, R18, 0x2, P0 ;  /* 0x0000000411079211 */ /* 0x000fca00000f1412 */
[----:B------:R3:W-:Y:S01]  /*1a490*/  @!P1 ST.E.64 [R6.64], R80 ;  /* 0x0000005006009985 */ /* 0x0007e2000c101b06 */
[----:B------:R-:W-:Y:S02]  /*1a4a0*/  ISETP.GE.AND P1, PT, R10, c[0x0][0x3c8], PT ;  /* 0x0000f2000a007a0c */ /* 0x000fe40003f26270 */
[----:B--2---:R-:W-:-:S04]  /*1a4b0*/  @!P2 LEA R2, P0, R8, R0, 0x2 ;  /* 0x000000000802a211 */ /* 0x004fc800078010ff */
[----:B------:R-:W-:Y:S02]  /*1a4c0*/  @!P2 LEA.HI.X R3, R8, R4, R9, 0x2, P0 ;  /* 0x000000040803a211 */ /* 0x000fe400000f1409 */
[----:B------:R-:W-:-:S04]  /*1a4d0*/  @!P4 LEA R8, P0, R15, R0, 0x2 ;  /* 0x000000000f08c211 */ /* 0x000fc800078010ff */
[----:B------:R-:W-:Y:S02]  /*1a4e0*/  @!P4 LEA.HI.X R9, R15, R4, R16, 0x2, P0 ;  /* 0x000000040f09c211 */ /* 0x000fe400000f1410 */
[C---:B---3--:R-:W-:Y:S01]  /*1a4f0*/  @!P3 LEA R6, P0, R13.reuse, R0, 0x2 ;  /* 0x000000000d06b211 */ /* 0x048fe200078010ff */
[----:B------:R2:W-:Y:S03]  /*1a500*/  @!P2 ST.E.64 [R2.64], R66 ;  /* 0x000000420200a985 */ /* 0x0005e6000c101b06 */
[----:B------:R-:W-:Y:S01]  /*1a510*/  @!P3 LEA.HI.X R7, R13, R4, R14, 0x2, P0 ;  /* 0x000000040d07b211 */ /* 0x000fe200000f140e */
[----:B------:R3:W-:Y:S04]  /*1a520*/  @!P4 ST.E.64 [R8.64], R104 ;  /* 0x000000680800c985 */ /* 0x0007e8000c101b06 */
[----:B------:R3:W-:Y:S01]  /*1a530*/  @!P3 ST.E.64 [R6.64], R82 ;  /* 0x000000520600b985 */ /* 0x0007e2000c101b06 */
[----:B--2---:R-:W-:-:S04]  /*1a540*/  @!P1 LEA R2, P0, R10, R0, 0x2 ;  /* 0x000000000a029211 */ /* 0x004fc800078010ff */
[----:B------:R-:W-:-:S05]  /*1a550*/  @!P1 LEA.HI.X R3, R10, R4, R11, 0x2, P0 ;  /* 0x000000040a039211 */ /* 0x000fca00000f140b */
[----:B------:R3:W-:Y:S04]  /*1a560*/  @!P1 ST.E.64 [R2.64], R62 ;  /* 0x0000003e02009985 */ /* 0x0007e8000c101b06 */
.L_x_759:
[----:B------:R-:W-:Y:S05]  /*1a570*/  BSYNC B0 ;  /* 0x0000000000007941 */ /* 0x000fea0003800000 */
.L_x_758:
[----:B------:R-:W-:Y:S05]  /*1a580*/  BRA.DIV ~URZ, `(.L_x_760) ;  /* 0x00006aa27f007947 */ /* 0x000fea000b800000 */
[----:B--2---:R2:W1:Y:S04]  /*1a590*/  SHFL.IDX PT, R4, R5, 0x1, 0x1c1f ;  /* 0x003c1f0005047f89 */ /* 0x00446800000e0000 */
[----:B----4-:R2:W4:Y:S02]  /*1a5a0*/  SHFL.IDX PT, R0, R12, 0x1, 0x1c1f ;  /* 0x003c1f000c007f89 */ /* 0x01052400000e0000 */
.L_x_870:
[----:B------:R-:W-:Y:S01]  /*1a5b0*/  BSSY B0, `(.L_x_761) ;  /* 0x0000032000007945 */ /* 0x000fe20003800000 */
[----:B------:R-:W-:Y:S05]  /*1a5c0*/  @P6 BRA `(.L_x_762) ;  /* 0x0000030000006947 */ /* 0x000fea0003800000 */
[----:B---3--:R-:W3:Y:S04]  /*1a5d0*/  LDL R8, [R1] ;  /* 0x0000000001087983 */ /* 0x008ee80000100800 */
        /* <DEDUP_REMOVED lines=18> */
[----:B------:R-:W-:Y:S02]  /*1a700*/  @!P1 LEA R2, P3, R8, R0, 0x2 ;  /* 0x0000000008029211 */ /* 0x000fe400078610ff */
[----:B----4-:R-:W-:Y:S02]  /*1a710*/  ISETP.GE.AND P4, PT, R10, c[0x0][0x3c8], PT ;  /* 0x0000f2000a007a0c */ /* 0x010fe40003f86270 */
[----:B-1----:R-:W-:Y:S02]  /*1a720*/  @!P1 LEA.HI.X R3, R8, R4, R9, 0x2, P3 ;  /* 0x0000000408039211 */ /* 0x002fe400018f1409 */
[----:B------:R-:W-:-:S03]  /*1a730*/  @!P0 LEA R8, P3, R6, R0, 0x2 ;  /* 0x0000000006088211 */ /* 0x000fc600078610ff */
[----:B------:R1:W-:Y:S01]  /*1a740*/  @!P1 ST.E.64 [R2.64], R86 ;  /* 0x0000005602009985 */ /* 0x0003e2000c101b06 */
[----:B------:R-:W-:Y:S02]  /*1a750*/  @!P0 LEA.HI.X R9, R6, R4, R7, 0x2, P3 ;  /* 0x0000000406098211 */ /* 0x000fe400018f1407 */
[----:B------:R-:W-:Y:S02]  /*1a760*/  ISETP.GE.AND P5, PT, R19, c[0x0][0x3c8], PT ;  /* 0x0000f20013007a0c */ /* 0x000fe40003fa6270 */
[C---:B------:R-:W-:Y:S01]  /*1a770*/  @!P2 LEA R6, P1, R21.reuse, R0, 0x2 ;  /* 0x000000001506a211 */ /* 0x040fe200078210ff */
[----:B------:R2:W-:Y:S03]  /*1a780*/  @!P0 ST.E.64 [R8.64], R88 ;  /* 0x0000005808008985 */ /* 0x0005e6000c101b06 */
[----:B------:R-:W-:Y:S02]  /*1a790*/  @!P2 LEA.HI.X R7, R21, R4, R22, 0x2, P1 ;  /* 0x000000041507a211 */ /* 0x000fe400008f1416 */
[----:B------:R-:W-:-:S03]  /*1a7a0*/  ISETP.GE.AND P3, PT, R17, c[0x0][0x3c8], PT ;  /* 0x0000f20011007a0c */ /* 0x000fc60003f66270 */
[----:B------:R3:W-:Y:S01]  /*1a7b0*/  @!P2 ST.E.64 [R6.64], R90 ;  /* 0x0000005a0600a985 */ /* 0x0007e2000c101b06 */
[----:B------:R-:W-:Y:S02]  /*1a7c0*/  ISETP.GE.AND P2, PT, R15, c[0x0][0x3c8], PT ;  /* 0x0000f2000f007a0c */ /* 0x000fe40003f46270 */
[----:B------:R-:W-:Y:S02]  /*1a7d0*/  ISETP.GE.AND P1, PT, R13, c[0x0][0x3c8], PT ;  /* 0x0000f2000d007a0c */ /* 0x000fe40003f26270 */
[----:B-1----:R-:W-:-:S04]  /*1a7e0*/  @!P4 LEA R2, P0, R10, R0, 0x2 ;  /* 0x000000000a02c211 */ /* 0x002fc800078010ff */
[----:B------:R-:W-:Y:S02]  /*1a7f0*/  @!P4 LEA.HI.X R3, R10, R4, R11, 0x2, P0 ;  /* 0x000000040a03c211 */ /* 0x000fe400000f140b */
[----:B------:R-:W-:-:S04]  /*1a800*/  @!P5 LEA R10, P0, R19, R0, 0x2 ;  /* 0x00000000130ad211 */ /* 0x000fc800078010ff */
        /* <DEDUP_REMOVED lines=8> */
[----:B------:R2:W-:Y:S01]  /*1a890*/  @!P2 ST.E.64 [R6.64], R84 ;  /* 0x000000540600a985 */ /* 0x0005e2000c101b06 */
[----:B-1----:R-:W-:-:S04]  /*1a8a0*/  @!P1 LEA R2, P0, R13, R0, 0x2 ;  /* 0x000000000d029211 */ /* 0x002fc800078010ff */
[----:B------:R-:W-:-:S05]  /*1a8b0*/  @!P1 LEA.HI.X R3, R13, R4, R14, 0x2, P0 ;  /* 0x000000040d039211 */ /* 0x000fca00000f140e */
[----:B------:R2:W-:Y:S04]  /*1a8c0*/  @!P1 ST.E.64 [R2.64], R64 ;  /* 0x0000004002009985 */ /* 0x0005e8000c101b06 */
.L_x_762:
[----:B------:R-:W-:Y:S05]  /*1a8d0*/  BSYNC B0 ;  /* 0x0000000000007941 */ /* 0x000fea0003800000 */
.L_x_761:
[----:B------:R-:W-:Y:S05]  /*1a8e0*/  BRA.DIV ~URZ, `(.L_x_763) ;  /* 0x000068127f007947 */ /* 0x000fea000b800000 */
[----:B-1----:R1:W2:Y:S02]  /*1a8f0*/  SHFL.IDX PT, R4, R5, 0x2, 0x1c1f ;  /* 0x005c1f0005047f89 */ /* 0x0022a400000e0000 */
.L_x_871:
[----:B------:R-:W-:Y:S05]  /*1a900*/  BRA.DIV ~URZ, `(.L_x_764) ;  /* 0x000068627f007947 */ /* 0x000fea000b800000 */
[----:B----4-:R4:W1:Y:S02]  /*1a910*/  SHFL.IDX PT, R0, R12, 0x2, 0x1c1f ;  /* 0x005c1f000c007f89 */ /* 0x01086400000e0000 */
.L_x_872:
[----:B------:R-:W-:Y:S01]  /*1a920*/  LOP3.LUT P0, RZ, R200, 0x1, RZ, 0xc0, !PT ;  /* 0x00000001c8ff7812 */ /* 0x000fe2000780c0ff */
[----:B------:R-:W-:-:S12]  /*1a930*/  BSSY B0, `(.L_x_765) ;  /* 0x0000032000007945 */ /* 0x000fd80003800000 */
[----:B------:R-:W-:Y:S05]  /*1a940*/  @P0 BRA `(.L_x_766) ;  /* 0x0000030000000947 */ /* 0x000fea0003800000 */
[----:B--23--:R-:W2:Y:S04]  /*1a950*/  LDL R8, [R1] ;  /* 0x0000000001087983 */ /* 0x00cea80000100800 */
[----:B------:R-:W3:Y:S04]  /*1a960*/  LDL R23, [R1+0x78] ;  /* 0x0000780001177983 */ /* 0x000ee80000100800 */
[----:B------:R-:W5:Y:S04]  /*1a970*/  LDL R21, [R1+0x74] ;  /* 0x0000740001157983 */ /* 0x000f680000100800 */
        /* <DEDUP_REMOVED lines=13> */
[----:B--2---:R-:W-:-:S02]  /*1aa50*/  ISETP.GE.AND P1, PT, R8, c[0x0][0x3c8], PT ;  /* 0x0000f20008007a0c */ /* 0x004fc40003f26270 */
[----:B---3--:R-:W-:Y:S02]  /*1aa60*/  ISETP.GE.AND P0, PT, R23, c[0x0][0x3c8], PT ;  /* 0x0000f20017007a0c */ /* 0x008fe40003f06270 */
[----:B-----5:R-:W-:-:S09]  /*1aa70*/  ISETP.GE.AND P4, PT, R21, c[0x0][0x3c8], PT ;  /* 0x0000f20015007a0c */ /* 0x020fd20003f86270 */
[----:B-1----:R-:W-:Y:S02]  /*1aa80*/  @!P1 LEA R6, P2, R8, R0, 0x2 ;  /* 0x0000000008069211 */ /* 0x002fe400078410ff */
[----:B----4-:R-:W-:Y:S02]  /*1aa90*/  ISETP.GE.AND P5, PT, R10, c[0x0][0x3c8], PT ;  /* 0x0000f2000a007a0c */ /* 0x010fe40003fa6270 */
[----:B------:R-:W-:Y:S02]  /*1aaa0*/  @!P1 LEA.HI.X R7, R8, R4, R9, 0x2, P2 ;  /* 0x0000000408079211 */ /* 0x000fe400010f1409 */
[-C--:B------:R-:W-:Y:S02]  /*1aab0*/  @!P0 LEA R2, P3, R23, R0.reuse, 0x2 ;  /* 0x0000000017028211 */ /* 0x080fe400078610ff */
[----:B------:R-:W-:Y:S02]  /*1aac0*/  @!P4 LEA R8, P2, R21, R0, 0x2 ;  /* 0x000000001508c211 */ /* 0x000fe400078410ff */
[----:B------:R-:W-:-:S02]  /*1aad0*/  @!P0 LEA.HI.X R3, R23, R4, R24, 0x2, P3 ;  /* 0x0000000417038211 */ /* 0x000fc400018f1418 */
[----:B------:R-:W-:Y:S02]  /*1aae0*/  @!P4 LEA.HI.X R9, R21, R4, R22, 0x2, P2 ;  /* 0x000000041509c211 */ /* 0x000fe400010f1416 */
[----:B------:R-:W-:Y:S01]  /*1aaf0*/  ISETP.GE.AND P2, PT, R17, c[0x0][0x3c8], PT ;  /* 0x0000f20011007a0c */ /* 0x000fe20003f46270 */
[----:B------:R-:W-:Y:S01]  /*1ab00*/  @!P1 ST.E.64 [R6.64], R48 ;  /* 0x0000003006009985 */ /* 0x000fe2000c101b06 */
[----:B------:R-:W-:-:S03]  /*1ab10*/  ISETP.GE.AND P3, PT, R19, c[0x0][0x3c8], PT ;  /* 0x0000f20013007a0c */ /* 0x000fc60003f66270 */
[----:B------:R1:W-:Y:S01]  /*1ab20*/  @!P0 ST.E.64 [R2.64], R34 ;  /* 0x0000002202008985 */ /* 0x0003e2000c101b06 */
[----:B------:R-:W-:Y:S02]  /*1ab30*/  ISETP.GE.AND P1, PT, R15, c[0x0][0x3c8], PT ;  /* 0x0000f2000f007a0c */ /* 0x000fe40003f26270 */
[----:B------:R-:W-:Y:S01]  /*1ab40*/  ISETP.GE.AND P0, PT, R13, c[0x0][0x3c8], PT ;  /* 0x0000f2000d007a0c */ /* 0x000fe20003f06270 */
[----:B------:R2:W-:Y:S01]  /*1ab50*/  @!P4 ST.E.64 [R8.64], R38 ;  /* 0x000000260800c985 */ /* 0x0005e2000c101b06 */
[----:B-1----:R-:W-:-:S04]  /*1ab60*/  @!P5 LEA R2, P6, R10, R0, 0x2 ;  /* 0x000000000a02d211 */ /* 0x002fc800078c10ff */
[----:B------:R-:W-:Y:S02]  /*1ab70*/  @!P5 LEA.HI.X R3, R10, R4, R11, 0x2, P6 ;  /* 0x000000040a03d211 */ /* 0x000fe400030f140b */
[-C--:B------:R-:W-:Y:S02]  /*1ab80*/  @!P3 LEA R10, P6, R19, R0.reuse, 0x2 ;  /* 0x00000000130ab211 */ /* 0x080fe400078c10ff */
[-C--:B--2---:R-:W-:Y:S01]  /*1ab90*/  @!P2 LEA R8, P4, R17, R0.reuse, 0x2 ;  /* 0x000000001108a211 */ /* 0x084fe200078810ff */
[----:B------:R1:W-:Y:S01]  /*1aba0*/  @!P5 ST.E.64 [R2.64], R42 ;  /* 0x0000002a0200d985 */ /* 0x0003e2000c101b06 */
[----:B------:R-:W-:Y:S02]  /*1abb0*/  @!P1 LEA R6, P5, R15, R0, 0x2 ;  /* 0x000000000f069211 */ /* 0x000fe400078a10ff */
[-C--:B------:R-:W-:Y:S02]  /*1abc0*/  @!P2 LEA.HI.X R9, R17, R4.reuse, R18, 0x2, P4 ;  /* 0x000000041109a211 */ /* 0x080fe400020f1412 */
[----:B------:R-:W-:-:S02]  /*1abd0*/  @!P3 LEA.HI.X R11, R19, R4, R20, 0x2, P6 ;  /* 0x00000004130bb211 */ /* 0x000fc400030f1414 */
[----:B------:R-:W-:-:S03]  /*1abe0*/  @!P1 LEA.HI.X R7, R15, R4, R16, 0x2, P5 ;  /* 0x000000040f079211 */ /* 0x000fc600028f1410 */
[----:B------:R2:W-:Y:S04]  /*1abf0*/  @!P3 ST.E.64 [R10.64], R58 ;  /* 0x0000003a0a00b985 */ /* 0x0005e8000c101b06 */
[----:B------:R2:W-:Y:S04]  /*1ac00*/  @!P2 ST.E.64 [R8.64], R50 ;  /* 0x000000320800a985 */ /* 0x0005e8000c101b06 */
[----:B------:R2:W-:Y:S01]  /*1ac10*/  @!P1 ST.E.64 [R6.64], R44 ;  /* 0x0000002c06009985 */ /* 0x0005e2000c101b06 */
[----:B-1----:R-:W-:-:S04]  /*1ac20*/  @!P0 LEA R2, P4, R13, R0, 0x2 ;  /* 0x000000000d028211 */ /* 0x002fc800078810ff */
[----:B------:R-:W-:-:S05]  /*1ac30*/  @!P0 LEA.HI.X R3, R13, R4, R14, 0x2, P4 ;  /* 0x000000040d038211 */ /* 0x000fca00020f140e */
[----:B------:R2:W-:Y:S04]  /*1ac40*/  @!P0 ST.E.64 [R2.64], R28 ;  /* 0x0000001c02008985 */ /* 0x0005e8000c101b06 */
.L_x_766:
[----:B------:R-:W-:Y:S05]  /*1ac50*/  BSYNC B0 ;  /* 0x0000000000007941 */ /* 0x000fea0003800000 */
.L_x_765:
[----:B------:R-:W-:Y:S05]  /*1ac60*/  BRA.DIV ~URZ, `(.L_x_767) ;  /* 0x000065727f007947 */ /* 0x000fea000b800000 */
[----:B--2---:R2:W3:Y:S04]  /*1ac70*/  SHFL.IDX PT, R4, R5, 0x3, 0x1c1f ;  /* 0x007c1f0005047f89 */ /* 0x0044e800000e0000 */
[----:B-1----:R2:W1:Y:S02]  /*1ac80*/  SHFL.IDX PT, R0, R12, 0x3, 0x1c1f ;  /* 0x007c1f000c007f89 */ /* 0x00246400000e0000 */
.L_x_873:
[----:B------:R-:W-:-:S13]  /*1ac90*/  LOP3.LUT P0, RZ, R200, 0x2, RZ, 0xc0, !PT ;  /* 0x00000002c8ff7812 */ /* 0x000fda000780c0ff */
[----:B------:R-:W-:Y:S05]  /*1aca0*/  @P0 BRA `(.L_x_755) ;  /* 0x00000f9000000947 */ /* 0x000fea0003800000 */
[----:B---3--:R-:W3:Y:S04]  /*1acb0*/  LDL R6, [R1] ;  /* 0x0000000001067983 */ /* 0x008ee80000100800 */
[----:B------:R-:W5:Y:S04]  /*1acc0*/  LDL R10, [R1+0x78] ;  /* 0x00007800010a7983 */ /* 0x000f680000100800 */
[----:B--2---:R-:W2:Y:S04]  /*1acd0*/  LDL R7, [R1+0xb8] ;  /* 0x0000b80001077983 */ /* 0x004ea80000100800 */
[----:B----4-:R-:W4:Y:S04]  /*1ace0*/  LDL R18, [R1+0x70] ;  /* 0x0000700001127983 */ /* 0x010f280000100800 */
[----:B------:R-:W2:Y:S04]  /*1acf0*/  LDL R8, [R1+0x74] ;  /* 0x0000740001087983 */ /* 0x000ea80000100800 */
        /* <DEDUP_REMOVED lines=11> */
[----:B-----5:R-:W-:-:S11]  /*1adb0*/  ISETP.GE.AND P5, PT, R10, c[0x0][0x3c8], PT ;  /* 0x0000f2000a007a0c */ /* 0x020fd60003fa6270 */
[----:B-1----:R-:W-:-:S04]  /*1adc0*/  @!P0 LEA R2, P1, R6, R0, 0x2 ;  /* 0x0000000006028211 */ /* 0x002fc800078210ff */
[----:B--2---:R-:W-:Y:S02]  /*1add0*/  @!P0 LEA.HI.X R3, R6, R4, R7, 0x2, P1 ;  /* 0x0000000406038211 */ /* 0x004fe400008f1407 */
[----:B----4-:R-:W-:Y:S02]  /*1ade0*/  ISETP.GE.AND P3, PT, R18, c[0x0][0x3c8], PT ;  /* 0x0000f20012007a0c */ /* 0x010fe40003f66270 */
[----:B------:R-:W-:Y:S01]  /*1adf0*/  ISETP.GE.AND P4, PT, R8, c[0x0][0x3c8], PT ;  /* 0x0000f20008007a0c */ /* 0x000fe20003f86270 */
        /* <DEDUP_REMOVED lines=31> */
.L_x_740:
[----:B------:R-:W3:Y:S04]  /*1aff0*/  LDL.LU R7, [R1+0x54] ;  /* 0x0000540001077983 */ /* 0x000ee80000300800 */
[----:B--2---:R-:W2:Y:S01]  /*1b000*/  LDL R6, [R1+0x5c] ;  /* 0x00005c0001067983 */ /* 0x004ea20000100800 */
[----:B------:R-:W-:Y:S01]  /*1b010*/  ISETP.NE.U32.AND P0, PT, RZ, c[0x0][0x508], PT ;  /* 0x00014200ff007a0c */ /* 0x000fe20003f05070 */
[----:B------:R-:W-:Y:S01]  /*1b020*/  IMAD.MOV.U32 R4, RZ, RZ, 0x4 ;  /* 0x00000004ff047424 */ /* 0x000fe200078e00ff */
[----:B------:R-:W-:Y:S01]  /*1b030*/  ISETP.NE.U32.AND P2, PT, RZ, c[0x0][0x500], PT ;  /* 0x00014000ff007a0c */ /* 0x000fe20003f45070 */
[----:B------:R-:W-:Y:S01]  /*1b040*/  IMAD.MOV.U32 R18, RZ, RZ, c[0x0][0x388] ;  /* 0x0000e200ff127624 */ /* 0x000fe200078e00ff */
[----:B------:R-:W-:Y:S01]  /*1b050*/  ISETP.NE.AND.EX P0, PT, RZ, c[0x0][0x50c], PT, P0 ;  /* 0x00014300ff007a0c */ /* 0x000fe20003f05300 */
[----:B------:R-:W-:Y:S01]  /*1b060*/  IMAD.MOV.U32 R0, RZ, RZ, RZ ;  /* 0x000000ffff007224 */ /* 0x000fe200078e00ff */
[----:B------:R-:W-:Y:S01]  /*1b070*/  ISETP.NE.AND.EX P2, PT, RZ, c[0x0][0x504], PT, P2 ;  /* 0x00014100ff007a0c */ /* 0x000fe20003f45320 */
[----:B--2---:R-:W-:-:S10]  /*1b080*/  IMAD.WIDE R2, R6, R4, c[0x0][0x500] ;  /* 0x0001400006027625 */ /* 0x004fd400078e0204 */
[----:B------:R-:W-:Y:S02]  /*1b090*/  @P0 IMAD.WIDE R4, R6, R4, c[0x0][0x508] ;  /* 0x0001420006040625 */ /* 0x000fe400078e0204 */
[----:B------:R2:W5:Y:S04]  /*1b0a0*/  @P2 LDG.E R0, [R2.64] ;  /* 0x0000000602002981 */ /* 0x000568000c1e1900 */
[----:B------:R2:W5:Y:S01]  /*1b0b0*/  @P0 LDG.E R18, [R4.64] ;  /* 0x0000000604120981 */ /* 0x000562000c1e1900 */
[----:B---3--:R-:W-:-:S04]  /*1b0c0*/  ISETP.NE.AND P1, PT, R7, RZ, PT ;  /* 0x000000ff0700720c */ /* 0x008fc80003f25270 */
[----:B------:R-:W-:Y:S01]  /*1b0d0*/  SEL R20, R7, c[0x0][0x3d4], P1 ;  /* 0x0000f50007147a07 */ /* 0x000fe20000800000 */
[----:B------:R-:W-:Y:S05]  /*1b0e0*/  @P0 BRA `(.L_x_768) ;  /* 0x0000004000000947 */ /* 0x000fea0003800000 */
[----:B------:R-:W-:Y:S05]  /*1b0f0*/  @!P2 BRA `(.L_x_768) ;  /* 0x000000300000a947 */ /* 0x000fea0003800000 */
[----:B--2---:R2:W3:Y:S04]  /*1b100*/  LDG.E R4, [R2.64] ;  /* 0x0000000602047981 */ /* 0x0044e8000c1e1900 */
[----:B--2---:R-:W3:Y:S02]  /*1b110*/  LDG.E R2, [R2.64+0x4] ;  /* 0x0000040602027981 */ /* 0x004ee4000c1e1900 */
[----:B---3-5:R-:W-:Y:S02]  /*1b120*/  IADD3 R18, -R4, R2, RZ ;  /* 0x0000000204127210 */ /* 0x028fe40007ffe1ff */
.L_x_768:
[----:B--2---:R-:W2:Y:S01]  /*1b130*/  LDL.LU R3, [R1+0x58] ;  /* 0x0000580001037983 */ /* 0x004ea20000300800 */
[----:B------:R-:W-:Y:S01]  /*1b140*/  SHF.R.S32.HI R2, RZ, 0x1f, R6 ;  /* 0x0000001fff027819 */ /* 0x000fe20000011406 */
[----:B------:R-:W-:Y:S01]  /*1b150*/  BSSY B0, `(.L_x_769) ;  /* 0x0000039000007945 */ /* 0x000fe20003800000 */
[----:B-----5:R-:W-:Y:S01]  /*1b160*/  SHF.R.S32.HI R19, RZ, 0x1f, R0 ;  /* 0x0000001fff137819 */ /* 0x020fe20000011400 */
[----:B------:R-:W3:Y:S01]  /*1b170*/  S2R R4, SR_TID.X ;  /* 0x0000000000047919 */ /* 0x000ee20000002100 */
[----:B------:R-:W-:-:S02]  /*1b180*/  SEL R11, R6, RZ, !P2 ;  /* 0x000000ff060b7207 */ /* 0x000fc40005000000 */
[----:B------:R-:W-:Y:S02]  /*1b190*/  SEL R21, R2, RZ, !P2 ;  /* 0x000000ff02157207 */ /* 0x000fe40005000000 */
[----:B---3--:R-:W-:Y:S02]  /*1b1a0*/  ISETP.GT.AND P0, PT, R4, 0x7f, PT ;  /* 0x0000007f0400780c */ /* 0x008fe40003f04270 */
[----:B--2---:R-:W-:-:S11]  /*1b1b0*/  LOP3.LUT R10, R3, 0xffff, RZ, 0xc0, !PT ;  /* 0x0000ffff030a7812 */ /* 0x004fd600078ec0ff */
[----:B------:R-:W-:Y:S05]  /*1b1c0*/  @P0 BRA `(.L_x_770) ;  /* 0x0000031000000947 */ /* 0x000fea0003800000 */
[----:B------:R-:W2:Y:S01]  /*1b1d0*/  LDL R3, [R1+0x48] ;  /* 0x0000480001037983 */ /* 0x000ea20000100800 */
[----:B------:R-:W-:Y:S01]  /*1b1e0*/  IMAD R2, R18, c[0x0][0x4e8], RZ ;  /* 0x00013a0012027a24 */ /* 0x000fe200078e02ff */
[----:B--2---:R-:W-:-:S04]  /*1b1f0*/  IADD3 R14, R3, R4, RZ ;  /* 0x00000004030e7210 */ /* 0x004fc80007ffe0ff */
[----:B------:R-:W-:-:S13]  /*1b200*/  ISETP.GE.AND P0, PT, R14, R2, PT ;  /* 0x000000020e00720c */ /* 0x000fda0003f06270 */
[----:B------:R-:W-:Y:S05]  /*1b210*/  @P0 BRA `(.L_x_770) ;  /* 0x000002c000000947 */ /* 0x000fea0003800000 */
[----:B------:R-:W2:Y:S01]  /*1b220*/  LDL.LU R22, [R1+0x7c] ;  /* 0x00007c0001167983 */ /* 0x000ea20000300800 */
[----:B------:R-:W-:Y:S01]  /*1b230*/  IMAD.MOV.U32 R2, RZ, RZ, 0x368 ;  /* 0x00000368ff027424 */ /* 0x000fe200078e00ff */
[----:B------:R-:W-:-:S04]  /*1b240*/  ISETP.GT.AND P2, PT, R20, 0x1, PT ;  /* 0x000000011400780c */ /* 0x000fc80003f44270 */
[----:B------:R-:W-:-:S04]  /*1b250*/  SEL R2, R2, 0x328, P2 ;  /* 0x0000032802027807 */ /* 0x000fc80001000000 */
[----:B------:R3:W4:Y:S08]  /*1b260*/  LDC.64 R8, c[0x0][R2+0x170] ;  /* 0x00005c0002087b82 */ /* 0x0007300000000a00 */
[----:B------:R3:W5:Y:S08]  /*1b270*/  LDC.64 R6, c[0x0][R2+0x168] ;  /* 0x00005a0002067b82 */ /* 0x0007700000000a00 */
[----:B-1----:R3:W1:Y:S08]  /*1b280*/  LDC.64 R16, c[0x0][R2+0x178] ;  /* 0x00005e0002107b82 */ /* 0x0026700000000a00 */
[----:B------:R3:W1:Y:S02]  /*1b290*/  LDC.64 R12, c[0x0][R2+0x160] ;  /* 0x00005800020c7b82 */ /* 0x0006640000000a00 */
[----:B---3--:R-:W-:-:S02]  /*1b2a0*/  IMAD.MOV.U32 R2, RZ, RZ, c[0x0][0x4e8] ;  /* 0x00013a00ff027624 */ /* 0x008fc400078e00ff */
[-C--:B----4-:R-:W-:Y:S02]  /*1b2b0*/  IMAD R3, R9, R11.reuse, RZ ;  /* 0x0000000b09037224 */ /* 0x090fe400078e02ff */
[----:B------:R-:W-:Y:S01]  /*1b2c0*/  IMAD.WIDE.U32 R4, R8, R11, RZ ;  /* 0x0000000b08047225 */ /* 0x000fe200078e00ff */
[----:B------:R-:W-:Y:S02]  /*1b2d0*/  ISETP.NE.AND P0, PT, R2, 0x1, PT ;  /* 0x000000010200780c */ /* 0x000fe40003f05270 */
[----:B------:R-:W-:Y:S01]  /*1b2e0*/  MOV R2, R14 ;  /* 0x0000000e00027202 */ /* 0x000fe20000000f00 */
[----:B------:R-:W-:Y:S02]  /*1b2f0*/  IMAD R8, R8, R21, R3 ;  /* 0x0000001508087224 */ /* 0x000fe400078e0203 */
[-C--:B-----5:R-:W-:Y:S02]  /*1b300*/  IMAD R9, R7, R10.reuse, RZ ;  /* 0x0000000a07097224 */ /* 0x0a0fe400078e02ff */
        /* <DEDUP_REMOVED lines=9> */
[-C--:B-1----:R-:W-:Y:S02]  /*1b3a0*/  IMAD R8, R17, R3.reuse, RZ ;  /* 0x0000000311087224 */ /* 0x082fe400078e02ff */
        /* <DEDUP_REMOVED lines=19> */
.L_x_770:
[----:B------:R-:W-:Y:S05]  /*1b4e0*/  BSYNC B0 ;  /* 0x0000000000007941 */ /* 0x000fea0003800000 */
.L_x_769:
[----:B------:R-:W-:-:S13]  /*1b4f0*/  ISETP.GT.AND P0, PT, R20, 0x1, PT ;  /* 0x000000011400780c */ /* 0x000fda0003f04270 */
[----:B------:R-:W-:Y:S05]  /*1b500*/  @P0 BRA `(.L_x_755) ;  /* 0x0000073000000947 */ /* 0x000fea0003800000 */
[----:B------:R-:W2:Y:S04]  /*1b510*/  LDL R6, [R1+0x48] ;  /* 0x0000480001067983 */ /* 0x000ea80000100800 */
[----:B-1----:R-:W2:Y:S01]  /*1b520*/  LDL R5, [R1+0x18] ;  /* 0x0000180001057983 */ /* 0x002ea20000100800 */
[----:B------:R-:W-:Y:S01]  /*1b530*/  MOV R2, c[0x0][0x4e8] ;  /* 0x00013a0000027a02 */ /* 0x000fe20000000f00 */
[----:B------:R-:W-:Y:S01]  /*1b540*/  IMAD R4, R19, c[0x0][0x3a0], RZ ;  /* 0x0000e80013047a24 */ /* 0x000fe200078e02ff */
[----:B------:R-:W-:Y:S02]  /*1b550*/  ISETP.GE.AND P2, PT, R201, c[0x0][0x3c8], PT ;  /* 0x0000f200c9007a0c */ /* 0x000fe40003f46270 */
[----:B------:R-:W-:Y:S01]  /*1b560*/  ISETP.NE.AND P0, PT, R2, 0x1, PT ;  /* 0x000000010200780c */ /* 0x000fe20003f05270 */
[----:B------:R-:W-:-:S04]  /*1b570*/  IMAD.WIDE.U32 R2, R0, c[0x0][0x3a0], RZ ;  /* 0x0000e80000027a25 */ /* 0x000fc800078e00ff */
[----:B------:R-:W-:-:S05]  /*1b580*/  IMAD R0, R0, c[0x0][0x3a4], R4 ;  /* 0x0000e90000007a24 */ /* 0x000fca00078e0204 */
[----:B------:R-:W-:-:S05]  /*1b590*/  IADD3 R3, R3, R0, RZ ;  /* 0x0000000003037210 */ /* 0x000fca0007ffe0ff */
[----:B------:R-:W-:-:S04]  /*1b5a0*/  IMAD.WIDE.U32 R2, R10, c[0x0][0x3e8], R2 ;  /* 0x0000fa000a027a25 */ /* 0x000fc800078e0002 */
[----:B------:R-:W-:-:S04]  /*1b5b0*/  IMAD R3, R10, c[0x0][0x3ec], R3 ;  /* 0x0000fb000a037a24 */ /* 0x000fc800078e0203 */
[----:B------:R-:W-:Y:S01]  /*1b5c0*/  IMAD.WIDE.U32 R2, R11, c[0x0][0x3f0], R2 ;  /* 0x0000fc000b027a25 */ /* 0x000fe200078e0002 */
[----:B--2---:R-:W-:-:S03]  /*1b5d0*/  IADD3 R4, R5, R6, RZ ;  /* 0x0000000605047210 */ /* 0x004fc60007ffe0ff */
[----:B------:R-:W-:Y:S01]  /*1b5e0*/  IMAD R5, R21, c[0x0][0x3f0], RZ ;  /* 0x0000fc0015057a24 */ /* 0x000fe200078e02ff */
[----:B------:R-:W-:Y:S01]  /*1b5f0*/  MOV R0, R4 ;  /* 0x0000000400007202 */ /* 0x000fe20000000f00 */
[----:B------:R-:W-:-:S04]  /*1b600*/  @P0 IMAD.HI.U32 R6, R4, c[0x0][0x4ec], RZ ;  /* 0x00013b0004060a27 */ /* 0x000fc800078e00ff */
[----:B------:R-:W-:Y:S01]  /*1b610*/  IMAD R7, R11, c[0x0][0x3f4], R5 ;  /* 0x0000fd000b077a24 */ /* 0x000fe200078e0205 */
[----:B------:R-:W-:-:S04]  /*1b620*/  @P0 SHF.R.U32.HI R0, RZ, c[0x0][0x4f0], R6 ;  /* 0x00013c00ff000a19 */ /* 0x000fc80000011606 */
[----:B------:R-:W-:Y:S02]  /*1b630*/  SHF.R.S32.HI R6, RZ, 0x1f, R0 ;  /* 0x0000001fff067819 */ /* 0x000fe40000011400 */
[----:B------:R-:W-:Y:S02]  /*1b640*/  IADD3 R5, -R0, RZ, RZ ;  /* 0x000000ff00057210 */ /* 0x000fe40007ffe1ff */
[----:B------:R-:W-:Y:S01]  /*1b650*/  IADD3 R3, R3, R7, RZ ;  /* 0x0000000703037210 */ /* 0x000fe20007ffe0ff */
        /* <DEDUP_REMOVED lines=14> */
.L_x_874:
[----:B------:R-:W-:Y:S05]  /*1b740*/  BRA.DIV ~URZ, `(.L_x_772) ;  /* 0x00005bd27f007947 */ /* 0x000fea000b800000 */
[----:B------:R3:W4:Y:S02]  /*1b750*/  SHFL.IDX PT, R2, R6, RZ, 0x181f ;  /* 0x00181fff06027589 */ /* 0x00072400000e0000 */
.L_x_875:
[----:B------:R-:W5:Y:S04]  /*1b760*/  LDL.LU R3, [R1+0x48] ;  /* 0x0000480001037983 */ /* 0x000f680000300800 */
[----:B------:R-:W1:Y:S02]  /*1b770*/  S2R R4, SR_TID.X ;  /* 0x0000000000047919 */ /* 0x000e640000002100 */
[----:B-1----:R-:W-:-:S04]  /*1b780*/  SHF.R.S32.HI R0, RZ, 0x1f, R4 ;  /* 0x0000001fff007819 */ /* 0x002fc80000011404 */
[----:B------:R-:W-:-:S04]  /*1b790*/  LEA.HI R0, R0, R4, RZ, 0x3 ;  /* 0x0000000400007211 */ /* 0x000fc800078f18ff */
[----:B------:R-:W-:Y:S01]  /*1b7a0*/  SHF.R.S32.HI R0, RZ, 0x3, R0 ;  /* 0x00000003ff007819 */ /* 0x000fe20000011400 */
[----:B------:R-:W-:Y:S01]  /*1b7b0*/  IMAD R4, R18, c[0x0][0x4e8], RZ ;  /* 0x00013a0012047a24 */ /* 0x000fe200078e02ff */
[----:B------:R-:W-:-:S03]  /*1b7c0*/  SHF.R.S32.HI R8, RZ, 0x1f, R201 ;  /* 0x0000001fff087819 */ /* 0x000fc600000114c9 */
[----:B-----5:R-:W-:-:S05]  /*1b7d0*/  IMAD.IADD R0, R0, 0x1, R3 ;  /* 0x0000000100007824 */ /* 0x020fca00078e0203 */
[----:B------:R-:W-:-:S13]  /*1b7e0*/  ISETP.GE.OR P0, PT, R0, R4, P2 ;  /* 0x000000040000720c */ /* 0x000fda0001706670 */
[----:B----4-:R-:W-:-:S04]  /*1b7f0*/  @!P0 LEA R2, P1, R201, R2, 0x1 ;  /* 0x00000002c9028211 */ /* 0x010fc800078208ff */
[----:B--2---:R-:W-:-:S05]  /*1b800*/  @!P0 LEA.HI.X R3, R201, R7, R8, 0x1, P1 ;  /* 0x00000007c9038211 */ /* 0x004fca00008f0c08 */
[----:B------:R1:W-:Y:S01]  /*1b810*/  @!P0 ST.E.128 [R2.64], RZ ;  /* 0x000000ff02008985 */ /* 0x0003e2000c101d06 */
[----:B------:R-:W-:Y:S05]  /*1b820*/  BRA.DIV ~URZ, `(.L_x_773) ;  /* 0x00005b627f007947 */ /* 0x000fea000b800000 */
[----:B------:R2:W4:Y:S04]  /*1b830*/  SHFL.IDX PT, R7, R5, 0x1, 0x181f ;  /* 0x00381f0005077f89 */ /* 0x00052800000e0000 */
[----:B-1----:R2:W1:Y:S02]  /*1b840*/  SHFL.IDX PT, R2, R6, 0x1, 0x181f ;  /* 0x00381f0006027f89 */ /* 0x00246400000e0000 */
.L_x_876:
[----:B------:R-:W-:Y:S02]  /*1b850*/  IADD3 R3, R0, 0x10, RZ ;  /* 0x0000001000037810 */ /* 0x000fe40007ffe0ff */
[----:B------:R-:W-:Y:S02]  /*1b860*/  SHF.R.S32.HI R8, RZ, 0x1f, R201 ;  /* 0x0000001fff087819 */ /* 0x000fe400000114c9 */
[----:B------:R-:W-:-:S13]  /*1b870*/  ISETP.GE.OR P0, PT, R3, R4, P2 ;  /* 0x000000040300720c */ /* 0x000fda0001706670 */
[----:B-1----:R-:W-:-:S04]  /*1b880*/  @!P0 LEA R2, P1, R201, R2, 0x1 ;  /* 0x00000002c9028211 */ /* 0x002fc800078208ff */
[----:B----4-:R-:W-:-:S05]  /*1b890*/  @!P0 LEA.HI.X R3, R201, R7, R8, 0x1, P1 ;  /* 0x00000007c9038211 */ /* 0x010fca00008f0c08 */
[----:B------:R1:W-:Y:S01]  /*1b8a0*/  @!P0 ST.E.128 [R2.64], RZ ;  /* 0x000000ff02008985 */ /* 0x0003e2000c101d06 */
[----:B------:R-:W-:Y:S05]  /*1b8b0*/  BRA.DIV ~URZ, `(.L_x_774) ;  /* 0x00005ba27f007947 */ /* 0x000fea000b800000 */
[----:B------:R4:W1:Y:S02]  /*1b8c0*/  SHFL.IDX PT, R7, R5, 0x2, 0x181f ;  /* 0x00581f0005077f89 */ /* 0x00086400000e0000 */
.L_x_877:
[----:B------:R-:W-:Y:S05]  /*1b8d0*/  BRA.DIV ~URZ, `(.L_x_775) ;  /* 0x00005bf27f007947 */ /* 0x000fea000b800000 */
[----:B-1----:R1:W2:Y:S02]  /*1b8e0*/  SHFL.IDX PT, R2, R6, 0x2, 0x181f ;  /* 0x00581f0006027f89 */ /* 0x0022a400000e0000 */
.L_x_878:
        /* <DEDUP_REMOVED lines=9> */
.L_x_879:
        /* <DEDUP_REMOVED lines=8> */
.L_x_880:
[----:B------:R-:W-:Y:S05]  /*1ba00*/  BRA.DIV ~URZ, `(.L_x_778) ;  /* 0x00005c727f007947 */ /* 0x000fea000b800000 */
[----:B--2---:R2:W1:Y:S02]  /*1ba10*/  SHFL.IDX PT, R2, R6, 0x4, 0x181f ;  /* 0x00981f0006027f89 */ /* 0x00446400000e0000 */
.L_x_881:
        /* <DEDUP_REMOVED lines=9> */
.L_x_882:
        /* <DEDUP_REMOVED lines=8> */
.L_x_883:
[----:B------:R-:W-:Y:S05]  /*1bb30*/  BRA.DIV ~URZ, `(.L_x_781) ;  /* 0x00005cf27f007947 */ /* 0x000fea000b800000 */
[----:B--2---:R2:W3:Y:S02]  /*1bb40*/  SHFL.IDX PT, R2, R6, 0x6, 0x181f ;  /* 0x00d81f0006027f89 */ /* 0x0044e400000e0000 */
.L_x_884:
        /* <DEDUP_REMOVED lines=9> */
.L_x_885:
[----:B------:R-:W-:Y:S02]  /*1bbe0*/  IADD3 R0, R0, 0x70, RZ ;  /* 0x0000007000007810 */ /* 0x000fe40007ffe0ff */
[----:B-12---:R-:W-:Y:S02]  /*1bbf0*/  SHF.R.S32.HI R6, RZ, 0x1f, R201 ;  /* 0x0000001fff067819 */ /* 0x006fe400000114c9 */
[----:B------:R-:W-:-:S13]  /*1bc00*/  ISETP.GE.OR P0, PT, R0, R4, P2 ;  /* 0x000000040000720c */ /* 0x000fda0001706670 */
[----:B----4-:R-:W-:-:S04]  /*1bc10*/  @!P0 LEA R2, P1, R201, R2, 0x1 ;  /* 0x00000002c9028211 */ /* 0x010fc800078208ff */
[----:B---3--:R-:W-:-:S05]  /*1bc20*/  @!P0 LEA.HI.X R3, R201, R5, R6, 0x1, P1 ;  /* 0x00000005c9038211 */ /* 0x008fca00008f0c06 */
[----:B------:R1:W-:Y:S04]  /*1bc30*/  @!P0 ST.E.128 [R2.64], RZ ;  /* 0x000000ff02008985 */ /* 0x0003e8000c101d06 */
.L_x_755:
[----:B------:R-:W-:Y:S05]  /*1bc40*/  BSYNC B1 ;  /* 0x0000000000017941 */ /* 0x000fea0003800000 */
.L_x_739:
        /* <DEDUP_REMOVED lines=11> */
[----:B--2-4-:R-:W-:-:S04]  /*1bd00*/  LOP3.LUT R12, R0, 0x1f, RZ, 0xc0, !PT ;  /* 0x0000001f000c7812 */ /* 0x014fc800078ec0ff */
[----:B------:R-:W-:Y:S01]  /*1bd10*/  ISETP.NE.AND P6, PT, R12, 0x1f, PT ;  /* 0x0000001f0c00780c */ /* 0x000fe20003fc5270 */
[----:B------:R-:W-:Y:S10]  /*1bd20*/  BRA.DIV ~URZ, `(.L_x_784) ;  /* 0x00005c427f007947 */ /* 0x000ff4000b800000 */
[----:B------:R1:W2:Y:S02]  /*1bd30*/  SHFL.IDX PT, R9, R53, RZ, 0x1f ;  /* 0x00001fff35097589 */ /* 0x0002a400000e0000 */
.L_x_886:
[----:B------:R-:W-:Y:S05]  /*1bd40*/  BRA.DIV ~URZ, `(.L_x_785) ;  /* 0x00005c927f007947 */ /* 0x000fea000b800000 */
[----:B------:R3:W4:Y:S02]  /*1bd50*/  SHFL.IDX PT, R8, R53, 0x1, 0x1f ;  /* 0x00201f0035087f89 */ /* 0x00072400000e0000 */
.L_x_887:
[----:B------:R-:W5:Y:S01]  /*1bd60*/  LDL R0, [R1+0x5c] ;  /* 0x00005c0001007983 */ /* 0x000f620000100800 */
[----:B------:R-:W-:Y:S02]  /*1bd70*/  IMAD.MOV.U32 R6, RZ, RZ, RZ ;  /* 0x000000ffff067224 */ /* 0x000fe400078e00ff */
[----:B-----5:R-:W-:-:S05]  /*1bd80*/  IMAD.IADD R0, R0, 0x1, R12 ;  /* 0x0000000100007824 */ /* 0x020fca00078e020c */
[----:B------:R-:W-:-:S13]  /*1bd90*/  ISETP.GE.OR P0, PT, R0, c[0x0][0x53c], !P6 ;  /* 0x00014f0000007a0c */ /* 0x000fda0007706670 */
[----:B------:R-:W-:Y:S01]  /*1bda0*/  @!P0 IMAD.MOV.U32 R2, RZ, RZ, 0x4 ;  /* 0x00000004ff028424 */ /* 0x000fe200078e00ff */
[----:B------:R-:W-:-:S03]  /*1bdb0*/  @!P0 MOV R3, 0x4 ;  /* 0x0000000400038802 */ /* 0x000fc60000000f00 */
[----:B------:R-:W-:-:S04]  /*1bdc0*/  @!P0 IMAD.WIDE R4, R0, R2, c[0x0][0x580] ;  /* 0x0001600000048625 */ /* 0x000fc800078e0202 */
[----:B------:R-:W-:Y:S01]  /*1bdd0*/  @!P0 IMAD.WIDE R2, R0, R3, c[0x0][0x578] ;  /* 0x00015e0000028625 */ /* 0x000fe200078e0203 */
[----:B------:R-:W5:Y:S04]  /*1bde0*/  @!P0 LDG.E R6, [R4.64] ;  /* 0x0000000604068981 */ /* 0x000f68000c1e1900 */
[----:B------:R-:W5:Y:S01]  /*1bdf0*/  @!P0 LDG.E R7, [R2.64] ;  /* 0x0000000602078981 */ /* 0x000f62000c1e1900 */
[C---:B------:R-:W-:Y:S02]  /*1be00*/  ISETP.GE.U32.AND P4, PT, R12.reuse, 0x10, PT ;  /* 0x000000100c00780c */ /* 0x040fe40003f86070 */
[C---:B------:R-:W-:Y:S02]  /*1be10*/  ISETP.GE.U32.AND P3, PT, R12.reuse, 0x8, PT ;  /* 0x000000080c00780c */ /* 0x040fe40003f66070 */
[----:B------:R-:W-:-:S02]  /*1be20*/  ISETP.GE.U32.AND P2, PT, R12, 0x4, PT ;  /* 0x000000040c00780c */ /* 0x000fc40003f46070 */
[C---:B------:R-:W-:Y:S02]  /*1be30*/  ISETP.GE.U32.AND P1, PT, R12.reuse, 0x2, PT ;  /* 0x000000020c00780c */ /* 0x040fe40003f26070 */
[----:B------:R-:W-:Y:S02]  /*1be40*/  ISETP.NE.AND P5, PT, R12, RZ, PT ;  /* 0x000000ff0c00720c */ /* 0x000fe40003fa5270 */
[----:B------:R-:W-:Y:S01]  /*1be50*/  MOV R11, RZ ;  /* 0x000000ff000b7202 */ /* 0x000fe20000000f00 */
[----:B-----5:R-:W-:Y:S01]  /*1be60*/  IMAD R0, R7, R6, RZ ;  /* 0x0000000607007224 */ /* 0x020fe200078e02ff */
[----:B------:R-:W-:Y:S07]  /*1be70*/  BRA.DIV ~URZ, `(.L_x_786) ;  /* 0x00005bd27f007947 */ /* 0x000fee000b800000 */
[----:B------:R1:W3:Y:S02]  /*1be80*/  SHFL.UP PT, R4, R0, 0x1, RZ ;  /* 0x0420000000047989 */ /* 0x0002e400000e00ff */
.L_x_888:
[----:B---3--:R-:W-:-:S04]  /*1be90*/  SEL R4, R4, RZ, P5 ;  /* 0x000000ff04047207 */ /* 0x008fc80002800000 */
        /* <DEDUP_REMOVED lines=14> */
[----:B------:R1:W3:Y:S02]  /*1bf80*/  SHFL.IDX PT, R0, R4, 0x1f, 0x1f ;  /* 0x03e01f0004007f89 */ /* 0x0002e400000e0000 */
.L_x_889:
[----:B---3--:R-:W-:Y:S01]  /*1bf90*/  IMAD R0, R0, c[0x0][0x538], RZ ;  /* 0x00014e0000007a24 */ /* 0x008fe200078e02ff */
[----:B------:R-:W-:Y:S04]  /*1bfa0*/  BSSY B1, `(.L_x_788) ;  /* 0x00000ce000017945 */ /* 0x000fe80003800000 */
[----:B----4-:R-:W-:-:S04]  /*1bfb0*/  IADD3 R8, R0, R8, RZ ;  /* 0x0000000800087210 */ /* 0x010fc80007ffe0ff */
[----:B--2---:R-:W-:-:S13]  /*1bfc0*/  ISETP.GT.AND P0, PT, R8, R9, PT ;  /* 0x000000090800720c */ /* 0x004fda0003f04270 */
[----:B------:R-:W-:Y:S05]  /*1bfd0*/  @P0 BRA `(.L_x_789) ;  /* 0x0000025000000947 */ /* 0x000fea0003800000 */
.L_x_793:
[----:B------:R-:W2:Y:S02]  /*1bfe0*/  LDL.LU R0, [R1+0x5c] ;  /* 0x00005c0001007983 */ /* 0x000ea40000300800 */
[----:B--2---:R-:W-:-:S04]  /*1bff0*/  IADD3 R0, R0, 0x1f, RZ ;  /* 0x0000001f00007810 */ /* 0x004fc80007ffe0ff */
[----:B------:R-:W-:-:S13]  /*1c000*/  ISETP.GE.AND P0, PT, R0, c[0x0][0x53c], PT ;  /* 0x00014f0000007a0c */ /* 0x000fda0003f06270 */
[----:B------:R-:W-:Y:S05]  /*1c010*/  @P0 BRA `(.L_x_790) ;  /* 0x00000c1000000947 */ /* 0x000fea0003800000 */
[----:B------:R2:W-:Y:S01]  /*1c020*/  STL [R1+0x5c], R0 ;  /* 0x00005c0001007387 */ /* 0x0005e20000100800 */
[----:B------:R-:W-:Y:S01]  /*1c030*/  CS2R R6, SRZ ;  /* 0x0000000000067805 */ /* 0x000fe2000001ff00 */
[----:B--2---:R-:W-:-:S04]  /*1c040*/  IADD3 R0, R0, R12, RZ ;  /* 0x0000000c00007210 */ /* 0x004fc80007ffe0ff */
[----:B------:R-:W-:-:S13]  /*1c050*/  ISETP.GE.OR P0, PT, R0, c[0x0][0x53c], !P6 ;  /* 0x00014f0000007a0c */ /* 0x000fda0007706670 */
[----:B------:R-:W-:Y:S02]  /*1c060*/  @!P0 MOV R2, 0x4 ;  /* 0x0000000400028802 */ /* 0x000fe40000000f00 */
[----:B------:R-:W-:-:S03]  /*1c070*/  @!P0 MOV R3, 0x4 ;  /* 0x0000000400038802 */ /* 0x000fc60000000f00 */
[----:B-1----:R-:W-:-:S04]  /*1c080*/  @!P0 IMAD.WIDE R4, R0, R2, c[0x0][0x580] ;  /* 0x0001600000048625 */ /* 0x002fc800078e0202 */
[----:B------:R-:W-:Y:S01]  /*1c090*/  @!P0 IMAD.WIDE R2, R0, R3, c[0x0][0x578] ;  /* 0x00015e0000028625 */ /* 0x000fe200078e0203 */
[----:B------:R-:W2:Y:S04]  /*1c0a0*/  @!P0 LDG.E R6, [R4.64] ;  /* 0x0000000604068981 */ /* 0x000ea8000c1e1900 */
[----:B------:R-:W2:Y:S02]  /*1c0b0*/  @!P0 LDG.E R7, [R2.64] ;  /* 0x0000000602078981 */ /* 0x000ea4000c1e1900 */
[----:B--2---:R-:W-:Y:S01]  /*1c0c0*/  IMAD R0, R7, R6, RZ ;  /* 0x0000000607007224 */ /* 0x004fe200078e02ff */
[----:B------:R-:W-:Y:S05]  /*1c0d0*/  BRA.DIV ~URZ, `(.L_x_791) ;  /* 0x00005b627f007947 */ /* 0x000fea000b800000 */
[----:B------:R1:W2:Y:S02]  /*1c0e0*/  SHFL.UP PT, R2, R0, 0x1, RZ ;  /* 0x0420000000027989 */ /* 0x0002a400000e00ff */
.L_x_890:
        /* <DEDUP_REMOVED lines=16> */
.L_x_891:
[----:B--2---:R-:W-:-:S05]  /*1c1f0*/  IMAD R0, R0, c[0x0][0x538], RZ ;  /* 0x00014e0000007a24 */ /* 0x004fca00078e02ff */
[----:B------:R-:W-:-:S04]  /*1c200*/  IADD3 R8, R0, R8, RZ ;  /* 0x0000000800087210 */ /* 0x000fc80007ffe0ff */
[----:B------:R-:W-:-:S13]  /*1c210*/  ISETP.GT.AND P0, PT, R8, R9, PT ;  /* 0x000000090800720c */ /* 0x000fda0003f04270 */
[----:B-1----:R-:W-:Y:S05]  /*1c220*/  @!P0 BRA `(.L_x_793) ;  /* 0xfffffdb000008947 */ /* 0x002fea000383ffff */
.L_x_789:
[----:B------:R-:W-:-:S05]  /*1c230*/  IADD3 R5, -R0, R8, RZ ;  /* 0x0000000800057210 */ /* 0x000fca0007ffe1ff */
[----:B------:R-:W-:-:S05]  /*1c240*/  IMAD R0, R4, c[0x0][0x538], R5 ;  /* 0x00014e0004007a24 */ /* 0x000fca00078e0205 */
[----:B------:R-:W-:Y:S01]  /*1c250*/  ISETP.GT.AND P0, PT, R0, R9, PT ;  /* 0x000000090000720c */ /* 0x000fe20003f04270 */
[----:B------:R-:W-:-:S12]  /*1c260*/  BRA.DIV ~URZ, `(.L_x_794) ;  /* 0x00005bd27f007947 */ /* 0x000fd8000b800000 */
[----:B------:R-:W-:-:S03]  /*1c270*/  VOTE.ANY R10, PT, !P0 ;  /* 0x00000000000a7806 */ /* 0x000fc600040e0100 */
.L_x_892:
[----:B------:R-:W2:Y:S01]  /*1c280*/  LDL.LU R2, [R1+0x5c] ;  /* 0x00005c0001027983 */ /* 0x000ea20000300800 */
[----:B------:R-:W2:Y:S02]  /*1c290*/  POPC R0, R10 ;  /* 0x0000000a00007309 */ /* 0x000ea40000000000 */
[----:B--2---:R-:W-:-:S05]  /*1c2a0*/  IADD3 R2, R0, R2, RZ ;  /* 0x0000000200027210 */ /* 0x004fca0007ffe0ff */
[----:B------:R2:W-:Y:S01]  /*1c2b0*/  STL [R1+0x5c], R2 ;  /* 0x00005c0201007387 */ /* 0x0005e20000100800 */
[----:B------:R-:W-:Y:S05]  /*1c2c0*/  BRA.DIV ~URZ, `(.L_x_795) ;  /* 0x00005bc27f007947 */ /* 0x000fea000b800000 */
[----:B------:R3:W4:Y:S04]  /*1c2d0*/  SHFL.IDX PT, R8, R6, R0, 0x1f ;  /* 0x00001f0006087589 */ /* 0x00072800000e0000 */
[----:B------:R3:W1:Y:S02]  /*1c2e0*/  SHFL.IDX PT, R7, R7, R0, 0x1f ;  /* 0x00001f0007077589 */ /* 0x00066400000e0000 */
.L_x_893:
[----:B------:R-:W-:Y:S01]  /*1c2f0*/  ISETP.NE.AND P0, PT, R10, RZ, PT ;  /* 0x000000ff0a00720c */ /* 0x000fe20003f05270 */
[----:B------:R-:W-:-:S12]  /*1c300*/  BSSY B0, `(.L_x_796) ;  /* 0x0000005000007945 */ /* 0x000fd80003800000 */
[----:B------:R-:W-:Y:S05]  /*1c310*/  @!P0 BRA `(.L_x_797) ;  /* 0x0000003000008947 */ /* 0x000fea0003800000 */
[----:B---3--:R-:W-:Y:S01]  /*1c320*/  IADD3 R0, R0, -0x1, RZ ;  /* 0xffffffff00007810 */ /* 0x008fe20007ffe0ff */
[----:B------:R-:W-:Y:S05]  /*1c330*/  BRA.DIV ~URZ, `(.L_x_798) ;  /* 0x00005c227f007947 */ /* 0x000fea000b800000 */
[----:B------:R3:W2:Y:S02]  /*1c340*/  SHFL.IDX PT, R11, R4, R0, 0x1f ;  /* 0x00001f00040b7589 */ /* 0x0006a400000e0000 */
.L_x_797:
[----:B------:R-:W-:Y:S05]  /*1c350*/  BSYNC B0 ;  /* 0x0000000000007941 */ /* 0x000fea0003800000 */
.L_x_796:
[----:B--23--:R-:W-:Y:S01]  /*1c360*/  IMAD R0, R11, c[0x0][0x538], R5 ;  /* 0x00014e000b007a24 */ /* 0x00cfe200078e0205 */
[----:B-1----:R-:W-:Y:S01]  /*1c370*/  ISETP.NE.AND P0, PT, R7, 0x1, PT ;  /* 0x000000010700780c */ /* 0x002fe20003f05270 */
[----:B------:R-:W-:Y:S03]  /*1c380*/  BSSY B0, `(.L_x_799) ;  /* 0x0000086000007945 */ /* 0x000fe60003800000 */
[----:B------:R1:W-:Y:S01]  /*1c390*/  STL [R1+0x50], R0 ;  /* 0x0000500001007387 */ /* 0x0003e20000100800 */
[----:B------:R-:W-:-:S08]  /*1c3a0*/  IADD3 R9, -R0, R9, RZ ;  /* 0x0000000900097210 */ /* 0x000fd00007ffe1ff */
[----:B------:R-:W-:Y:S05]  /*1c3b0*/  @!P0 BRA `(.L_x_800) ;  /* 0x000003e000008947 */ /* 0x000fea0003800000 */
[-C--:B----4-:R-:W-:Y:S02]  /*1c3c0*/  IABS R2, R8.reuse ;  /* 0x0000000800027213 */ /* 0x090fe40000000000 */
[----:B------:R-:W-:Y:S02]  /*1c3d0*/  IABS R10, R8 ;  /* 0x00000008000a7213 */ /* 0x000fe40000000000 */
[----:B-1----:R-:W1:Y:S08]  /*1c3e0*/  I2F.RP R0, R2 ;  /* 0x0000000200007306 */ /* 0x002e700000209400 */
[----:B-1----:R-:W1:Y:S02]  /*1c3f0*/  MUFU.RCP R0, R0 ;  /* 0x0000000000007308 */ /* 0x002e640000001000 */
[----:B-1----:R-:W-:-:S06]  /*1c400*/  IADD3 R0, R0, 0xffffffe, RZ ;  /* 0x0ffffffe00007810 */ /* 0x002fcc0007ffe0ff */
[----:B------:R-:W1:Y:S02]  /*1c410*/  F2I.FTZ.U32.TRUNC.NTZ R5, R0 ;  /* 0x0000000000057305 */ /* 0x000e64000021f000 */
[----:B-1----:R-:W-:Y:S01]  /*1c420*/  IMAD.MOV R3, RZ, RZ, -R5 ;  /* 0x000000ffff037224 */ /* 0x002fe200078e0a05 */
[----:B------:R-:W-:-:S03]  /*1c430*/  IABS R0, R7 ;  /* 0x0000000700007213 */ /* 0x000fc60000000000 */
[----:B------:R-:W-:Y:S01]  /*1c440*/  IMAD.MOV.U32 R4, RZ, RZ, R3 ;  /* 0x000000ffff047224 */ /* 0x000fe200078e0003 */
[----:B------:R-:W-:Y:S01]  /*1c450*/  IABS R3, R9 ;  /* 0x0000000900037213 */ /* 0x000fe20000000000 */
[----:B------:R-:W-:Y:S02]  /*1c460*/  IMAD.MOV.U32 R6, RZ, RZ, R0 ;  /* 0x000000ffff067224 */ /* 0x000fe400078e0000 */
[----:B------:R-:W-:Y:S02]  /*1c470*/  IMAD R0, R4, R2, RZ ;  /* 0x0000000204007224 */ /* 0x000fe400078e02ff */
[----:B------:R-:W-:Y:S01]  /*1c480*/  IMAD.MOV.U32 R4, RZ, RZ, RZ ;  /* 0x000000ffff047224 */ /* 0x000fe200078e00ff */
[----:B------:R-:W1:Y:S03]  /*1c490*/  I2F.RP R11, R6 ;  /* 0x00000006000b7306 */ /* 0x000e660000209400 */
[----:B------:R-:W-:-:S04]  /*1c4a0*/  IMAD.HI.U32 R5, R5, R0, R4 ;  /* 0x0000000005057227 */ /* 0x000fc800078e0004 */
[----:B------:R-:W-:-:S05]  /*1c4b0*/  IMAD.MOV R0, RZ, RZ, -R10 ;  /* 0x000000ffff007224 */ /* 0x000fca00078e0a0a */
[----:B------:R-:W-:Y:S01]  /*1c4c0*/  MOV R4, R0 ;  /* 0x0000000000047202 */ /* 0x000fe20000000f00 */
[----:B------:R-:W-:-:S04]  /*1c4d0*/  IMAD.HI.U32 R0, R5, R3, RZ ;  /* 0x0000000305007227 */ /* 0x000fc800078e00ff */
[----:B------:R-:W-:Y:S02]  /*1c4e0*/  IMAD R3, R0, R4, R3 ;  /* 0x0000000400037224 */ /* 0x000fe400078e0203 */
[----:B-1----:R-:W1:Y:S03]  /*1c4f0*/  MUFU.RCP R4, R11 ;  /* 0x0000000b00047308 */ /* 0x002e660000001000 */
[----:B------:R-:W-:-:S13]  /*1c500*/  ISETP.GT.U32.AND P0, PT, R2, R3, PT ;  /* 0x000000030200720c */ /* 0x000fda0003f04070 */
[----:B------:R-:W-:Y:S01]  /*1c510*/  @!P0 IMAD.IADD R3, R3, 0x1, -R2 ;  /* 0x0000000103038824 */ /* 0x000fe200078e0a02 */
[----:B-1----:R-:W-:Y:S02]  /*1c520*/  IADD3 R4, R4, 0xffffffe, RZ ;  /* 0x0ffffffe04047810 */ /* 0x002fe40007ffe0ff */
[----:B------:R-:W-:Y:S02]  /*1c530*/  @!P0 IADD3 R0, R0, 0x1, RZ ;  /* 0x0000000100008810 */ /* 0x000fe40007ffe0ff */
[----:B------:R-:W-:Y:S02]  /*1c540*/  ISETP.GE.U32.AND P2, PT, R3, R2, PT ;  /* 0x000000020300720c */ /* 0x000fe40003f46070 */
[----:B------:R-:W1:Y:S01]  /*1c550*/  F2I.FTZ.U32.TRUNC.NTZ R3, R4 ;  /* 0x0000000400037305 */ /* 0x000e62000021f000 */
[----:B------:R-:W-:Y:S02]  /*1c560*/  LOP3.LUT R2, R9, R8, RZ, 0x3c, !PT ;  /* 0x0000000809027212 */ /* 0x000fe400078e3cff */
[----:B------:R-:W-:-:S02]  /*1c570*/  ISETP.NE.AND P0, PT, R8, RZ, PT ;  /* 0x000000ff0800720c */ /* 0x000fc40003f05270 */
[----:B------:R-:W-:-:S06]  /*1c580*/  ISETP.GE.AND P1, PT, R2, RZ, PT ;  /* 0x000000ff0200720c */ /* 0x000fcc0003f26270 */
[----:B------:R-:W-:Y:S01]  /*1c590*/  @P2 IADD3 R0, R0, 0x1, RZ ;  /* 0x0000000100002810 */ /* 0x000fe20007ffe0ff */
[----:B-1----:R-:W-:-:S06]  /*1c5a0*/  IMAD.MOV R2, RZ, RZ, -R3 ;  /* 0x000000ffff027224 */ /* 0x002fcc00078e0a03 */
[----:B------:R-:W-:Y:S01]  /*1c5b0*/  @!P1 IMAD.MOV R0, RZ, RZ, -R0 ;  /* 0x000000ffff009224 */ /* 0x000fe200078e0a00 */
[----:B------:R-:W-:Y:S02]  /*1c5c0*/  @!P0 LOP3.LUT R0, RZ, R8, RZ, 0x33, !PT ;  /* 0x00000008ff008212 */ /* 0x000fe400078e33ff */
[----:B------:R-:W-:Y:S02]  /*1c5d0*/  MOV R4, R2 ;  /* 0x0000000200047202 */ /* 0x000fe40000000f00 */
[----:B------:R-:W-:Y:S02]  /*1c5e0*/  IABS R2, R7 ;  /* 0x0000000700027213 */ /* 0x000fe40000000000 */
[----:B------:R-:W-:Y:S01]  /*1c5f0*/  IABS R10, R0 ;  /* 0x00000000000a7213 */ /* 0x000fe20000000000 */
[----:B------:R-:W-:Y:S02]  /*1c600*/  IMAD R4, R4, R6, RZ ;  /* 0x0000000604047224 */ /* 0x000fe400078e02ff */
[----:B------:R-:W-:-:S02]  /*1c610*/  IMAD.MOV R5, RZ, RZ, -R2 ;  /* 0x000000ffff057224 */ /* 0x000fc400078e0a02 */
[----:B------:R-:W-:-:S04]  /*1c620*/  IMAD.MOV.U32 R2, RZ, RZ, RZ ;  /* 0x000000ffff027224 */ /* 0x000fc800078e00ff */
[----:B------:R-:W-:Y:S01]  /*1c630*/  IMAD.HI.U32 R2, R3, R4, R2 ;  /* 0x0000000403027227 */ /* 0x000fe200078e0002 */
[----:B------:R-:W-:-:S03]  /*1c640*/  MOV R4, R5 ;  /* 0x0000000500047202 */ /* 0x000fc60000000f00 */
[----:B------:R-:W-:-:S04]  /*1c650*/  IMAD.MOV.U32 R3, RZ, RZ, R10 ;  /* 0x000000ffff037224 */ /* 0x000fc800078e000a */
[----:B------:R-:W-:-:S04]  /*1c660*/  IMAD.HI.U32 R2, R2, R3, RZ ;  /* 0x0000000302027227 */ /* 0x000fc800078e00ff */
[----:B------:R-:W-:Y:S01]  /*1c670*/  IMAD R3, R2, R4, R3 ;  /* 0x0000000402037224 */ /* 0x000fe200078e0203 */
[----:B------:R-:W-:-:S04]  /*1c680*/  IADD3 R4, -R0, RZ, RZ ;  /* 0x000000ff00047210 */ /* 0x000fc80007ffe1ff */
        /* <DEDUP_REMOVED lines=9> */
[----:B------:R-:W-:-:S05]  /*1c720*/  @!P0 LOP3.LUT R2, RZ, R7, RZ, 0x33, !PT ;  /* 0x00000007ff028212 */ /* 0x000fca00078e33ff */
[----:B------:R-:W-:-:S04]  /*1c730*/  IMAD.MOV R3, RZ, RZ, -R2 ;  /* 0x000000ffff037224 */ /* 0x000fc800078e0a02 */
[C---:B------:R-:W-:Y:S02]  /*1c740*/  IMAD R3, R7.reuse, R3, R0 ;  /* 0x0000000307037224 */ /* 0x040fe400078e0200 */
[----:B------:R-:W-:Y:S02]  /*1c750*/  IMAD R0, R7, 0x1000000, R2 ;  /* 0x0100000007007824 */ /* 0x000fe400078e0202 */
[----:B------:R-:W-:Y:S02]  /*1c760*/  IMAD R2, R8, R4, R9 ;  /* 0x0000000408027224 */ /* 0x000fe400078e0209 */
[----:B------:R-:W-:-:S05]  /*1c770*/  IMAD R0, R3, 0x10000, R0 ;  /* 0x0001000003007824 */ /* 0x000fca00078e0200 */
[----:B------:R1:W-:Y:S01]  /*1c780*/  STL [R1+0x58], R0 ;  /* 0x0000580001007387 */ /* 0x0003e20000100800 */
[----:B------:R-:W-:Y:S05]  /*1c790*/  BRA `(.L_x_801) ;  /* 0x0000044000007947 */ /* 0x000fea0003800000 */
.L_x_800:
[----:B-1----:R-:W2:Y:S01]  /*1c7a0*/  LDL R0, [R1+0x5c] ;  /* 0x00005c0001007983 */ /* 0x002ea20000100800 */
[----:B------:R-:W-:-:S04]  /*1c7b0*/  IMAD.MOV.U32 R2, RZ, RZ, 0x4 ;  /* 0x00000004ff027424 */ /* 0x000fc800078e00ff */
[----:B--2---:R-:W-:-:S05]  /*1c7c0*/  IMAD.WIDE R2, R0, R2, c[0x0][0x590] ;  /* 0x0001640000027625 */ /* 0x004fca00078e0202 */
[----:B------:R-:W2:Y:S02]  /*1c7d0*/  LDG.E R4, [R2.64] ;  /* 0x0000000602047981 */ /* 0x000ea4000c1e1900 */
[----:B--2-4-:R-:W-:-:S05]  /*1c7e0*/  IMAD R10, R4, R8, RZ ;  /* 0x00000008040a7224 */ /* 0x014fca00078e02ff */
[-C--:B------:R-:W-:Y:S02]  /*1c7f0*/  IABS R0, R10.reuse ;  /* 0x0000000a00007213 */ /* 0x080fe40000000000 */
        /* <DEDUP_REMOVED lines=27> */
[----:B------:R-:W-:Y:S02]  /*1c9b0*/  IMAD R11, R4, R2, RZ ;  /* 0x00000002040b7224 */ /* 0x000fe400078e02ff */
[----:B------:R-:W-:-:S03]  /*1c9c0*/  IMAD.MOV R2, RZ, RZ, -R2 ;  /* 0x000000ffff027224 */ /* 0x000fc600078e0a02 */
[----:B------:R-:W-:Y:S01]  /*1c9d0*/  IADD3 R0, -R11, c[0x0][0x538], RZ ;  /* 0x00014e000b007a10 */ /* 0x000fe20007ffe1ff */
[----:B------:R-:W-:-:S03]  /*1c9e0*/  IMAD R6, R10, R2, R9 ;  /* 0x000000020a067224 */ /* 0x000fc600078e0209 */
[----:B------:R-:W-:Y:S02]  /*1c9f0*/  IMNMX R0, R4, R0, PT ;  /* 0x0000000004007217 */ /* 0x000fe40003800200 */
[----:B------:R-:W-:Y:S02]  /*1ca00*/  IABS R2, R6 ;  /* 0x0000000600027213 */ /* 0x000fe40000000000 */
[-C--:B------:R-:W-:Y:S02]  /*1ca10*/  IABS R3, R0.reuse ;  /* 0x0000000000037213 */ /* 0x080fe40000000000 */
[----:B------:R-:W-:Y:S02]  /*1ca20*/  IABS R10, R0 ;  /* 0x00000000000a7213 */ /* 0x000fe40000000000 */
[----:B------:R-:W1:Y:S01]  /*1ca30*/  I2F.RP R4, R3 ;  /* 0x0000000300047306 */ /* 0x000e620000209400 */
[----:B------:R-:W-:Y:S02]  /*1ca40*/  MOV R7, R2 ;  /* 0x0000000200077202 */ /* 0x000fe40000000f00 */
[----:B------:R-:W-:-:S05]  /*1ca50*/  IMAD.MOV R2, RZ, RZ, -R10 ;  /* 0x000000ffff027224 */ /* 0x000fca00078e0a0a */
[----:B-1----:R-:W1:Y:S02]  /*1ca60*/  MUFU.RCP R4, R4 ;  /* 0x0000000400047308 */ /* 0x002e640000001000 */
[----:B-1----:R-:W-:-:S06]  /*1ca70*/  IADD3 R4, R4, 0xffffffe, RZ ;  /* 0x0ffffffe04047810 */ /* 0x002fcc0007ffe0ff */
[----:B------:R-:W1:Y:S02]  /*1ca80*/  F2I.FTZ.U32.TRUNC.NTZ R5, R4 ;  /* 0x0000000400057305 */ /* 0x000e64000021f000 */
[----:B-1----:R-:W-:-:S04]  /*1ca90*/  IMAD.MOV R4, RZ, RZ, -R5 ;  /* 0x000000ffff047224 */ /* 0x002fc800078e0a05 */
[----:B------:R-:W-:Y:S02]  /*1caa0*/  IMAD R9, R4, R3, RZ ;  /* 0x0000000304097224 */ /* 0x000fe400078e02ff */
[----:B------:R-:W-:-:S04]  /*1cab0*/  IMAD.MOV.U32 R4, RZ, RZ, RZ ;  /* 0x000000ffff047224 */ /* 0x000fc800078e00ff */
[----:B------:R-:W-:-:S04]  /*1cac0*/  IMAD.HI.U32 R5, R5, R9, R4 ;  /* 0x0000000905057227 */ /* 0x000fc800078e0004 */
[----:B------:R-:W-:Y:S02]  /*1cad0*/  IMAD.MOV.U32 R4, RZ, RZ, R2 ;  /* 0x000000ffff047224 */ /* 0x000fe400078e0002 */
[----:B------:R-:W-:-:S04]  /*1cae0*/  IMAD.HI.U32 R2, R5, R7, RZ ;  /* 0x0000000705027227 */ /* 0x000fc800078e00ff */
[----:B------:R-:W-:-:S05]  /*1caf0*/  IMAD R4, R2, R4, R7 ;  /* 0x0000000402047224 */ /* 0x000fca00078e0207 */
[----:B------:R-:W-:-:S13]  /*1cb00*/  ISETP.GT.U32.AND P0, PT, R3, R4, PT ;  /* 0x000000040300720c */ /* 0x000fda0003f04070 */
[-C--:B------:R-:W-:Y:S02]  /*1cb10*/  @!P0 IADD3 R4, R4, -R3.reuse, RZ ;  /* 0x8000000304048210 */ /* 0x080fe40007ffe0ff */
[----:B------:R-:W-:Y:S02]  /*1cb20*/  @!P0 IADD3 R2, R2, 0x1, RZ ;  /* 0x0000000102028810 */ /* 0x000fe40007ffe0ff */
[----:B------:R-:W-:Y:S02]  /*1cb30*/  ISETP.GE.U32.AND P2, PT, R4, R3, PT ;  /* 0x000000030400720c */ /* 0x000fe40003f46070 */
[----:B------:R-:W-:Y:S02]  /*1cb40*/  LOP3.LUT R3, R6, R0, RZ, 0x3c, !PT ;  /* 0x0000000006037212 */ /* 0x000fe400078e3cff */
[----:B------:R-:W-:Y:S02]  /*1cb50*/  ISETP.NE.AND P0, PT, R0, RZ, PT ;  /* 0x000000ff0000720c */ /* 0x000fe40003f05270 */
[----:B------:R-:W-:Y:S01]  /*1cb60*/  ISETP.GE.AND P1, PT, R3, RZ, PT ;  /* 0x000000ff0300720c */ /* 0x000fe20003f26270 */
[----:B------:R-:W-:Y:S01]  /*1cb70*/  IMAD.MOV R3, RZ, RZ, -R0 ;  /* 0x000000ffff037224 */ /* 0x000fe200078e0a00 */
[----:B------:R-:W-:-:S05]  /*1cb80*/  IADD3 R6, R11, 0x1000000, R6 ;  /* 0x010000000b067810 */ /* 0x000fca0007ffe006 */
[----:B------:R-:W-:-:S06]  /*1cb90*/  @P2 IADD3 R2, R2, 0x1, RZ ;  /* 0x0000000102022810 */ /* 0x000fcc0007ffe0ff */
[----:B------:R-:W-:Y:S01]  /*1cba0*/  @!P1 IMAD.MOV R2, RZ, RZ, -R2 ;  /* 0x000000ffff029224 */ /* 0x000fe200078e0a02 */
[----:B------:R-:W-:-:S05]  /*1cbb0*/  @!P0 LOP3.LUT R2, RZ, R0, RZ, 0x33, !PT ;  /* 0x00000000ff028212 */ /* 0x000fca00078e33ff */
[----:B------:R-:W-:-:S05]  /*1cbc0*/  IMAD R0, R2, R3, R6 ;  /* 0x0000000302007224 */ /* 0x000fca00078e0206 */
[----:B------:R1:W-:Y:S02]  /*1cbd0*/  STL [R1+0x58], R0 ;  /* 0x0000580001007387 */ /* 0x0003e40000100800 */
.L_x_801:
[----:B------:R-:W-:Y:S05]  /*1cbe0*/  BSYNC B0 ;  /* 0x0000000000007941 */ /* 0x000fea0003800000 */
.L_x_799:
[----:B------:R-:W-:-:S04]  /*1cbf0*/  LOP3.LUT R2, RZ, R2, RZ, 0x33, !PT ;  /* 0x00000002ff027212 */ /* 0x000fc800078e33ff */
[----:B-1----:R-:W-:-:S05]  /*1cc00*/  IADD3 R0, R2, R8, RZ ;  /* 0x0000000802007210 */ /* 0x002fca0007ffe0ff */
[----:B------:R1:W-:Y:S01]  /*1cc10*/  STL [R1+0x54], R0 ;  /* 0x0000540001007387 */ /* 0x0003e20000100800 */
[----:B------:R-:W-:Y:S05]  /*1cc20*/  BRA `(.L_x_802) ;  /* 0x0000005000007947 */ /* 0x000fea0003800000 */
.L_x_790:
[----:B------:R-:W-:Y:S01]  /*1cc30*/  MOV R0, c[0x0][0x53c] ;  /* 0x00014f0000007a02 */ /* 0x000fe20000000f00 */
[----:B------:R2:W-:Y:S04]  /*1cc40*/  STL [R1+0x50], R9 ;  /* 0x0000500901007387 */ /* 0x0005e80000100800 */
[----:B------:R2:W-:Y:S04]  /*1cc50*/  STL [R1+0x54], RZ ;  /* 0x000054ff01007387 */ /* 0x0005e80000100800 */
[----:B------:R2:W-:Y:S04]  /*1cc60*/  STL [R1+0x58], RZ ;  /* 0x000058ff01007387 */ /* 0x0005e80000100800 */
[----:B------:R2:W-:Y:S02]  /*1cc70*/  STL [R1+0x5c], R0 ;  /* 0x00005c0001007387 */ /* 0x0005e40000100800 */
.L_x_802:
[----:B------:R-:W-:Y:S05]  /*1cc80*/  BSYNC B1 ;  /* 0x0000000000017941 */ /* 0x000fea0003800000 */
.L_x_788:
[----:B-1----:R-:W3:Y:S04]  /*1cc90*/  LDL R4, [R1+0x50] ;  /* 0x0000500001047983 */ /* 0x002ee80000100800 */
[----:B------:R-:W3:Y:S04]  /*1cca0*/  LDL R5, [R1+0x54] ;  /* 0x0000540001057983 */ /* 0x000ee80000100800 */
[----:B------:R-:W3:Y:S04]  /*1ccb0*/  LDL R6, [R1+0x58] ;  /* 0x0000580001067983 */ /* 0x000ee80000100800 */
[----:B------:R-:W3:Y:S01]  /*1ccc0*/  LDL R7, [R1+0x5c] ;  /* 0x00005c0001077983 */ /* 0x000ee20000100800 */
[----:B------:R-:W-:Y:S03]  /*1ccd0*/  WARPSYNC 0xffffffff ;  /* 0xffffffff00007948 */ /* 0x000fe60003800000 */
[----:B------:R-:W-:Y:S01]  /*1cce0*/  BAR.SYNC.DEFER_BLOCKING 0x4, 0x80 ;  /* 0x0102000000007b1d */ /* 0x000fe20000010000 */
[----:B------:R-:W-:-:S13]  /*1ccf0*/  ISETP.NE.AND P0, PT, R12, RZ, PT ;  /* 0x000000ff0c00720c */ /* 0x000fda0003f05270 */
[----:B---3--:R1:W-:Y:S04]  /*1cd00*/  @!P0 STS.128 [0x9100], R4 ;  /* 0x00910004ff008388 */ /* 0x0083e80000000c00 */
[----:B------:R-:W-:Y:S06]  /*1cd10*/  BAR.ARV 0x5, 0x80 ;  /* 0x0142000000007b1d */ /* 0x000fec0000002000 */
.L_x_783:
[----:B--2---:R-:W2:Y:S02]  /*1cd20*/  LDL R0, [R1+0x5c] ;  /* 0x00005c0001007983 */ /* 0x004ea40000100800 */
[----:B--2---:R-:W-:-:S13]  /*1cd30*/  ISETP.GE.AND P0, PT, R0, c[0x0][0x53c], PT ;  /* 0x00014f0000007a0c */ /* 0x004fda0003f06270 */
[----:B-1--4-:R-:W-:Y:S01]  /*1cd40*/  @P0 CALL.REL.NOINC `(.L_x_803) ;  /* 0x0000001000000944 */ /* 0x012fe20003c00000 */
[----:B------:R-:W-:Y:S05]  /*1cd50*/  BRA `(.L_x_804) ;  /* 0xfffe4e1000007947 */ /* 0x000fea000383ffff */
.L_x_803:
[----:B------:R-:W-:Y:S05]  /*1cd60*/  EXIT ;  /* 0x000000000000794d */ /* 0x000fea0003800000 */
.L_x_576:
[----:B------:R-:W-:Y:S01]  /*1cd70*/  IMAD.MOV.U32 R0, RZ, RZ, R5 ;  /* 0x000000ffff007224 */ /* 0x000fe200078e0005 */
[----:B------:R-:W-:Y:S02]  /*1cd80*/  MOV R2, 0x1 ;  /* 0x0000000100027802 */ /* 0x000fe40000000f00 */
[----:B------:R-:W-:Y:S02]  /*1cd90*/  MOV R3, 0x1cdb0 ;  /* 0x0001cdb000037802 */ /* 0x000fe40000000f00 */
[----:B------:R-:W-:Y:S05]  /*1cda0*/  CALL.REL.NOINC `($__internal_10_$__cuda_sm70_shflsync_up_p) ;  /* 0x000052e000007944 */ /* 0x000fea0003c00000 */
[----:B------:R-:W-:Y:S01]  /*1cdb0*/  MOV R0, R4 ;  /* 0x0000000400007202 */ /* 0x000fe20000000f00 */
[----:B------:R-:W-:Y:S05]  /*1cdc0*/  BRA `(.L_x_805) ;  /* 0xfffe369000007947 */ /* 0x000fea000383ffff */
.L_x_577:
[----:B------:R-:W-:Y:S01]  /*1cdd0*/  IMAD.MOV.U32 R0, RZ, RZ, R5 ;  /* 0x000000ffff007224 */ /* 0x000fe200078e0005 */
[----:B------:R-:W-:Y:S02]  /*1cde0*/  MOV R2, 0x2 ;  /* 0x0000000200027802 */ /* 0x000fe40000000f00 */
[----:B------:R-:W-:Y:S02]  /*1cdf0*/  MOV R3, 0x1ce10 ;  /* 0x0001ce1000037802 */ /* 0x000fe40000000f00 */
[----:B------:R-:W-:Y:S05]  /*1ce00*/  CALL.REL.NOINC `($__internal_10_$__cuda_sm70_shflsync_up_p) ;  /* 0x0000528000007944 */ /* 0x000fea0003c00000 */
[----:B------:R-:W-:Y:S01]  /*1ce10*/  SEL R0, R4, RZ, P4 ;  /* 0x000000ff04007207 */ /* 0x000fe20002000000 */
[----:B------:R-:W-:Y:S01]  /*1ce20*/  IMAD.MOV.U32 R2, RZ, RZ, 0x4 ;  /* 0x00000004ff027424 */ /* 0x000fe200078e00ff */
[----:B------:R-:W-:-:S03]  /*1ce30*/  MOV R3, 0x1ce60 ;  /* 0x0001ce6000037802 */ /* 0x000fc60000000f00 */
[----:B------:R-:W-:Y:S02]  /*1ce40*/  IMAD.IADD R0, R5, 0x1, R0 ;  /* 0x0000000105007824 */ /* 0x000fe400078e0200 */
        /* <DEDUP_REMOVED lines=13> */
[----:B------:R-:W-:Y:S02]  /*1cf20*/  MOV R57, 0x1f ;  /* 0x0000001f00397802 */ /* 0x000fe40000000f00 */
[----:B------:R-:W-:Y:S01]  /*1cf30*/  MOV R3, 0x1cf70 ;  /* 0x0001cf7000037802 */ /* 0x000fe20000000f00 */
[----:B------:R-:W-:-:S04]  /*1cf40*/  IMAD.IADD R4, R0, 0x1, R4 ;  /* 0x0000000100047824 */ /* 0x000fc800078e0204 */
[----:B------:R-:W-:Y:S02]  /*1cf50*/  IMAD.MOV.U32 R52, RZ, RZ, R4 ;  /* 0x000000ffff347224 */ /* 0x000fe400078e0004 */
[----:B------:R-:W-:Y:S05]  /*1cf60*/  CALL.REL.NOINC `($__internal_9_$__cuda_sm70_shflsync_idx_p) ;  /* 0x000050c000007944 */ /* 0x000fea0003c00000 */
[----:B------:R-:W-:Y:S01]  /*1cf70*/  MOV R0, R57 ;  /* 0x0000003900007202 */ /* 0x000fe20000000f00 */
[----:B------:R-:W-:Y:S05]  /*1cf80*/  BRA `(.L_x_806) ;  /* 0xfffe35d000007947 */ /* 0x000fea000383ffff */
.L_x_579:
[----:B------:R-:W-:Y:S02]  /*1cf90*/  SEL R0, RZ, 0x1, P0 ;  /* 0x00000001ff007807 */ /* 0x000fe40000000000 */
[----:B------:R-:W-:Y:S02]  /*1cfa0*/  MOV R2, 0x1cfc0 ;  /* 0x0001cfc000027802 */ /* 0x000fe40000000f00 */
[----:B------:R-:W-:Y:S05]  /*1cfb0*/  CALL.REL.NOINC `($__internal_11_$__cuda_sm70_votesync_ballot) ;  /* 0x0000514000007944 */ /* 0x000fea0003c00000 */
[----:B------:R-:W-:Y:S01]  /*1cfc0*/  MOV R7, R0 ;  /* 0x0000000000077202 */ /* 0x000fe20000000f00 */
[----:B------:R-:W-:Y:S05]  /*1cfd0*/  BRA `(.L_x_807) ;  /* 0xfffe361000007947 */ /* 0x000fea000383ffff */
.L_x_580:
[----:B------:R-:W-:Y:S01]  /*1cfe0*/  IMAD.MOV.U32 R52, RZ, RZ, R9 ;  /* 0x000000ffff347224 */ /* 0x000fe200078e0009 */
[----:B-1----:R-:W-:Y:S01]  /*1cff0*/  MOV R2, R0 ;  /* 0x0000000000027202 */ /* 0x002fe20000000f00 */
[----:B------:R-:W-:Y:S01]  /*1d000*/  IMAD.MOV.U32 R57, RZ, RZ, 0x1f ;  /* 0x0000001fff397424 */ /* 0x000fe200078e00ff */
[----:B------:R-:W-:Y:S02]  /*1d010*/  MOV R3, 0x1d030 ;  /* 0x0001d03000037802 */ /* 0x000fe40000000f00 */
[----:B------:R-:W-:Y:S05]  /*1d020*/  CALL.REL.NOINC `($__internal_9_$__cuda_sm70_shflsync_idx_p) ;  /* 0x0000500000007944 */ /* 0x000fea0003c00000 */
[----:B------:R-:W-:Y:S01]  /*1d030*/  IMAD.MOV.U32 R12, RZ, RZ, R57 ;  /* 0x000000ffff0c7224 */ /* 0x000fe200078e0039 */
[----:B------:R-:W-:Y:S01]  /*1d040*/  MOV R52, R8 ;  /* 0x0000000800347202 */ /* 0x000fe20000000f00 */
[----:B------:R-:W-:Y:S01]  /*1d050*/  IMAD.MOV.U32 R5, RZ, RZ, RZ ;  /* 0x000000ffff057224 */ /* 0x000fe200078e00ff */
[----:B------:R-:W-:Y:S01]  /*1d060*/  MOV R2, R0 ;  /* 0x0000000000027202 */ /* 0x000fe20000000f00 */
[----:B------:R-:W-:Y:S01]  /*1d070*/  IMAD.MOV.U32 R57, RZ, RZ, 0x1f ;  /* 0x0000001fff397424 */ /* 0x000fe200078e00ff */
[----:B------:R-:W-:-:S02]  /*1d080*/  MOV R3, 0x1d0a0 ;  /* 0x0001d0a000037802 */ /* 0x000fc40000000f00 */
[----:B------:R-:W-:Y:S05]  /*1d090*/  CALL.REL.NOINC `($__internal_9_$__cuda_sm70_shflsync_idx_p) ;  /* 0x00004f9000007944 */ /* 0x000fea0003c00000 */
[----:B------:R-:W-:Y:S01]  /*1d0a0*/  MOV R9, R57 ;  /* 0x0000003900097202 */ /* 0x000fe20000000f00 */
[----:B------:R-:W-:Y:S05]  /*1d0b0*/  BRA `(.L_x_808) ;  /* 0xfffe35a000007947 */ /* 0x000fea000383ffff */
.L_x_583:
[----:B------:R-:W-:Y:S01]  /*1d0c0*/  IMAD.MOV.U32 R52, RZ, RZ, R4 ;  /* 0x000000ffff347224 */ /* 0x000fe200078e0004 */
[----:B-1----:R-:W-:Y:S01]  /*1d0d0*/  MOV R2, R0 ;  /* 0x0000000000027202 */ /* 0x002fe20000000f00 */
[----:B------:R-:W-:Y:S01]  /*1d0e0*/  IMAD.MOV.U32 R57, RZ, RZ, 0x1f ;  /* 0x0000001fff397424 */ /* 0x000fe200078e00ff */
[----:B------:R-:W-:-:S02]  /*1d0f0*/  MOV R3, 0x1d110 ;  /* 0x0001d11000037802 */ /* 0x000fc40000000f00 */
[----:B---34-:R-:W-:Y:S05]  /*1d100*/  CALL.REL.NOINC `($__internal_9_$__cuda_sm70_shflsync_idx_p) ;  /* 0x00004f2000007944 */ /* 0x018fea0003c00000 */
[----:B------:R-:W-:Y:S01]  /*1d110*/  MOV R5, R57 ;  /* 0x0000003900057202 */ /* 0x000fe20000000f00 */
[----:B------:R-:W-:Y:S05]  /*1d120*/  BRA `(.L_x_582) ;  /* 0xfffe359000007947 */ /* 0x000fea000383ffff */
.L_x_602:
[----:B------:R-:W-:Y:S01]  /*1d130*/  IMAD.MOV.U32 R52, RZ, RZ, R5 ;  /* 0x000000ffff347224 */ /* 0x000fe200078e0005 */
[----:B------:R-:W-:Y:S01]  /*1d140*/  MOV R2, RZ ;  /* 0x000000ff00027202 */ /* 0x000fe20000000f00 */
[----:B------:R-:W-:Y:S01]  /*1d150*/  IMAD.MOV.U32 R57, RZ, RZ, 0x181f ;  /* 0x0000181fff397424 */ /* 0x000fe200078e00ff */
[----:B------:R-:W-:-:S02]  /*1d160*/  MOV R3, 0x1d180 ;  /* 0x0001d18000037802 */ /* 0x000fc40000000f00 */
[----:B-1---5:R-:W-:Y:S05]  /*1d170*/  CALL.REL.NOINC `($__internal_9_$__cuda_sm70_shflsync_idx_p) ;  /* 0x00004eb000007944 */ /* 0x022fea0003c00000 */
[----:B------:R-:W-:Y:S01]  /*1d180*/  MOV R7, R57 ;  /* 0x0000003900077202 */ /* 0x000fe20000000f00 */
[----:B------:R-:W-:Y:S05]  /*1d190*/  BRA `(.L_x_809) ;  /* 0xfffe58b000007947 */ /* 0x000fea000383ffff */
.L_x_603:
[----:B------:R-:W-:Y:S01]  /*1d1a0*/  IMAD.MOV.U32 R52, RZ, RZ, R6 ;  /* 0x000000ffff347224 */ /* 0x000fe200078e0006 */
[----:B------:R-:W-:Y:S01]  /*1d1b0*/  MOV R2, RZ ;  /* 0x000000ff00027202 */ /* 0x000fe20000000f00 */
[----:B------:R-:W-:Y:S01]  /*1d1c0*/  IMAD.MOV.U32 R57, RZ, RZ, 0x181f ;  /* 0x0000181fff397424 */ /* 0x000fe200078e00ff */
[----:B------:R-:W-:-:S02]  /*1d1d0*/  MOV R3, 0x1d1f0 ;  /* 0x0001d1f000037802 */ /* 0x000fc40000000f00 */
[----:B-123-5:R-:W-:Y:S05]  /*1d1e0*/  CALL.REL.NOINC `($__internal_9_$__cuda_sm70_shflsync_idx_p) ;  /* 0x00004e4000007944 */ /* 0x02efea0003c00000 */
[----:B------:R-:W-:Y:S01]  /*1d1f0*/  MOV R2, R57 ;  /* 0x0000003900027202 */ /* 0x000fe20000000f00 */
[----:B------:R-:W-:Y:S05]  /*1d200*/  BRA `(.L_x_810) ;  /* 0xfffe586000007947 */ /* 0x000fea000383ffff */
.L_x_606:
[----:B------:R-:W-:Y:S01]  /*1d210*/  IMAD.MOV.U32 R52, RZ, RZ, R5 ;  /* 0x000000ffff347224 */ /* 0x000fe200078e0005 */
[----:B-1----:R-:W-:Y:S01]  /*1d220*/  MOV R2, 0x1 ;  /* 0x0000000100027802 */ /* 0x002fe20000000f00 */
[----:B------:R-:W-:Y:S01]  /*1d230*/  IMAD.MOV.U32 R57, RZ, RZ, 0x181f ;  /* 0x0000181fff397424 */ /* 0x000fe200078e00ff */
[----:B------:R-:W-:-:S02]  /*1d240*/  MOV R3, 0x1d260 ;  /* 0x0001d26000037802 */ /* 0x000fc40000000f00 */
[----:B---3-5:R-:W-:Y:S05]  /*1d250*/  CALL.REL.NOINC `($__internal_9_$__cuda_sm70_shflsync_idx_p) ;  /* 0x00004dd000007944 */ /* 0x028fea0003c00000 */
[----:B------:R-:W-:Y:S01]  /*1d260*/  IMAD.MOV.U32 R7, RZ, RZ, R57 ;  /* 0x000000ffff077224 */ /* 0x000fe200078e0039 */
[----:B------:R-:W-:Y:S01]  /*1d270*/  MOV R2, 0x1 ;  /* 0x0000000100027802 */ /* 0x000fe20000000f00 */
[----:B------:R-:W-:Y:S01]  /*1d280*/  IMAD.MOV.U32 R52, RZ, RZ, R6 ;  /* 0x000000ffff347224 */ /* 0x000fe200078e0006 */
[----:B------:R-:W-:-:S02]  /*1d290*/  MOV R57, 0x181f ;  /* 0x0000181f00397802 */ /* 0x000fc40000000f00 */
[----:B------:R-:W-:Y:S02]  /*1d2a0*/  MOV R3, 0x1d2c0 ;  /* 0x0001d2c000037802 */ /* 0x000fe40000000f00 */
[----:B------:R-:W-:Y:S05]  /*1d2b0*/  CALL.REL.NOINC `($__internal_9_$__cuda_sm70_shflsync_idx_p) ;  /* 0x00004d7000007944 */ /* 0x000fea0003c00000 */
[----:B------:R-:W-:Y:S01]  /*1d2c0*/  MOV R2, R57 ;  /* 0x0000003900027202 */ /* 0x000fe20000000f00 */
[----:B------:R-:W-:Y:S05]  /*1d2d0*/  BRA `(.L_x_811) ;  /* 0xfffe58e000007947 */ /* 0x000fea000383ffff */
.L_x_609:
[----:B------:R-:W-:Y:S01]  /*1d2e0*/  IMAD.MOV.U32 R52, RZ, RZ, R5 ;  /* 0x000000ffff347224 */ /* 0x000fe200078e0005 */
[----:B-1----:R-:W-:Y:S01]  /*1d2f0*/  MOV R2, 0x2 ;  /* 0x0000000200027802 */ /* 0x002fe20000000f00 */
[----:B------:R-:W-:Y:S01]  /*1d300*/  IMAD.MOV.U32 R57, RZ, RZ, 0x181f ;  /* 0x0000181fff397424 */ /* 0x000fe200078e00ff */
[----:B------:R-:W-:Y:S02]  /*1d310*/  MOV R3, 0x1d330 ;  /* 0x0001d33000037802 */ /* 0x000fe40000000f00 */
[----:B--23-5:R-:W-:Y:S05]  /*1d320*/  CALL.REL.NOINC `($__internal_9_$__cuda_sm70_shflsync_idx_p) ;  /* 0x00004d0000007944 */ /* 0x02cfea0003c00000 */
[----:B------:R-:W-:Y:S01]  /*1d330*/  MOV R7, R57 ;  /* 0x0000003900077202 */ /* 0x000fe20000000f00 */
[----:B------:R-:W-:Y:S05]  /*1d340*/  BRA `(.L_x_812) ;  /* 0xfffe595000007947 */ /* 0x000fea000383ffff */
.L_x_610:
[----:B------:R-:W-:Y:S01]  /*1d350*/  IMAD.MOV.U32 R52, RZ, RZ, R6 ;  /* 0x000000ffff347224 */ /* 0x000fe200078e0006 */
[----:B-1----:R-:W-:Y:S01]  /*1d360*/  MOV R2, 0x2 ;  /* 0x0000000200027802 */ /* 0x002fe20000000f00 */
[----:B------:R-:W-:Y:S01]  /*1d370*/  IMAD.MOV.U32 R57, RZ, RZ, 0x181f ;  /* 0x0000181fff397424 */ /* 0x000fe200078e00ff */
[----:B------:R-:W-:Y:S02]  /*1d380*/  MOV R3, 0x1d3a0 ;  /* 0x0001d3a000037802 */ /* 0x000fe40000000f00 */
[----:B--2345:R-:W-:Y:S05]  /*1d390*/  CALL.REL.NOINC `($__internal_9_$__cuda_sm70_shflsync_idx_p) ;  /* 0x00004c9000007944 */ /* 0x03cfea0003c00000 */
[----:B------:R-:W-:Y:S01]  /*1d3a0*/  MOV R2, R57 ;  /* 0x0000003900027202 */ /* 0x000fe20000000f00 */
[----:B------:R-:W-:Y:S05]  /*1d3b0*/  BRA `(.L_x_813) ;  /* 0xfffe590000007947 */ /* 0x000fea000383ffff */
.L_x_613:
[----:B------:R-:W-:Y:S01]  /*1d3c0*/  IMAD.MOV.U32 R52, RZ, RZ, R5 ;  /* 0x000000ffff347224 */ /* 0x000fe200078e0005 */
[----:B--2---:R-:W-:Y:S01]  /*1d3d0*/  MOV R2, 0x3 ;  /* 0x0000000300027802 */ /* 0x004fe20000000f00 */
[----:B------:R-:W-:Y:S01]  /*1d3e0*/  IMAD.MOV.U32 R57, RZ, RZ, 0x181f ;  /* 0x0000181fff397424 */ /* 0x000fe200078e00ff */
[----:B------:R-:W-:-:S02]  /*1d3f0*/  MOV R3, 0x1d410 ;  /* 0x0001d41000037802 */ /* 0x000fc40000000f00 */
[----:B-1-345:R-:W-:Y:S05]  /*1d400*/  CALL.REL.NOINC `($__internal_9_$__cuda_sm70_shflsync_idx_p) ;  /* 0x00004c2000007944 */ /* 0x03afea0003c00000 */
        /* <DEDUP_REMOVED lines=8> */
.L_x_616:
[----:B------:R-:W-:Y:S01]  /*1d490*/  IMAD.MOV.U32 R52, RZ, RZ, R5 ;  /* 0x000000ffff347224 */ /* 0x000fe200078e0005 */
[----:B-12---:R-:W-:Y:S01]  /*1d4a0*/  MOV R2, 0x4 ;  /* 0x0000000400027802 */ /* 0x006fe20000000f00 */
[----:B------:R-:W-:Y:S01]  /*1d4b0*/  IMAD.MOV.U32 R57, RZ, RZ, 0x181f ;  /* 0x0000181fff397424 */ /* 0x000fe200078e00ff */
[----:B------:R-:W-:Y:S02]  /*1d4c0*/  MOV R3, 0x1d4e0 ;  /* 0x0001d4e000037802 */ /* 0x000fe40000000f00 */
[----:B---345:R-:W-:Y:S05]  /*1d4d0*/  CALL.REL.NOINC `($__internal_9_$__cuda_sm70_shflsync_idx_p) ;  /* 0x00004b5000007944 */ /* 0x038fea0003c00000 */
[----:B------:R-:W-:Y:S01]  /*1d4e0*/  MOV R7, R57 ;  /* 0x0000003900077202 */ /* 0x000fe20000000f00 */
[----:B------:R-:W-:Y:S05]  /*1d4f0*/  BRA `(.L_x_815) ;  /* 0xfffe599000007947 */ /* 0x000fea000383ffff */
.L_x_617:
[----:B------:R-:W-:Y:S01]  /*1d500*/  IMAD.MOV.U32 R52, RZ, RZ, R6 ;  /* 0x000000ffff347224 */ /* 0x000fe200078e0006 */
[----:B--2---:R-:W-:Y:S01]  /*1d510*/  MOV R2, 0x4 ;  /* 0x0000000400027802 */ /* 0x004fe20000000f00 */
[----:B------:R-:W-:Y:S01]  /*1d520*/  IMAD.MOV.U32 R57, RZ, RZ, 0x181f ;  /* 0x0000181fff397424 */ /* 0x000fe200078e00ff */
[----:B------:R-:W-:Y:S02]  /*1d530*/  MOV R3, 0x1d550 ;  /* 0x0001d55000037802 */ /* 0x000fe40000000f00 */
[----:B-1-345:R-:W-:Y:S05]  /*1d540*/  CALL.REL.NOINC `($__internal_9_$__cuda_sm70_shflsync_idx_p) ;  /* 0x00004ae000007944 */ /* 0x03afea0003c00000 */
[----:B------:R-:W-:Y:S01]  /*1d550*/  MOV R2, R57 ;  /* 0x0000003900027202 */ /* 0x000fe20000000f00 */
[----:B------:R-:W-:Y:S05]  /*1d560*/  BRA `(.L_x_816) ;  /* 0xfffe594000007947 */ /* 0x000fea000383ffff */
.L_x_620:
[----:B------:R-:W-:Y:S01]  /*1d570*/  IMAD.MOV.U32 R52, RZ, RZ, R5 ;  /* 0x000000ffff347224 */ /* 0x000fe200078e0005 */
[----:B-1----:R-:W-:Y:S01]  /*1d580*/  MOV R2, 0x5 ;  /* 0x0000000500027802 */ /* 0x002fe20000000f00 */
[----:B------:R-:W-:Y:S01]  /*1d590*/  IMAD.MOV.U32 R57, RZ, RZ, 0x181f ;  /* 0x0000181fff397424 */ /* 0x000fe200078e00ff */
[----:B------:R-:W-:-:S02]  /*1d5a0*/  MOV R3, 0x1d5c0 ;  /* 0x0001d5c000037802 */ /* 0x000fc40000000f00 */
[----:B--2345:R-:W-:Y:S05]  /*1d5b0*/  CALL.REL.NOINC `($__internal_9_$__cuda_sm70_shflsync_idx_p) ;  /* 0x00004a7000007944 */ /* 0x03cfea0003c00000 */
        /* <DEDUP_REMOVED lines=8> */
.L_x_623:
[----:B------:R-:W-:Y:S01]  /*1d640*/  IMAD.MOV.U32 R52, RZ, RZ, R5 ;  /* 0x000000ffff347224 */ /* 0x000fe200078e0005 */
[----:B-1----:R-:W-:Y:S01]  /*1d650*/  MOV R2, 0x6 ;  /* 0x0000000600027802 */ /* 0x002fe20000000f00 */
[----:B------:R-:W-:Y:S01]  /*1d660*/  IMAD.MOV.U32 R57, RZ, RZ, 0x181f ;  /* 0x0000181fff397424 */ /* 0x000fe200078e00ff */
[----:B------:R-:W-:Y:S02]  /*1d670*/  MOV R3, 0x1d690 ;  /* 0x0001d69000037802 */ /* 0x000fe40000000f00 */
[----:B--2345:R-:W-:Y:S05]  /*1d680*/  CALL.REL.NOINC `($__internal_9_$__cuda_sm70_shflsync_idx_p) ;  /* 0x000049a000007944 */ /* 0x03cfea0003c00000 */
[----:B------:R-:W-:Y:S01]  /*1d690*/  MOV R7, R57 ;  /* 0x0000003900077202 */ /* 0x000fe20000000f00 */
[----:B------:R-:W-:Y:S05]  /*1d6a0*/  BRA `(.L_x_818) ;  /* 0xfffe59d000007947 */ /* 0x000fea000383ffff */
.L_x_624:
[----:B------:R-:W-:Y:S01]  /*1d6b0*/  IMAD.MOV.U32 R52, RZ, RZ, R6 ;  /* 0x000000ffff347224 */ /* 0x000fe200078e0006 */
[----:B-1----:R-:W-:Y:S01]  /*1d6c0*/  MOV R2, 0x6 ;  /* 0x0000000600027802 */ /* 0x002fe20000000f00 */
[----:B------:R-:W-:Y:S01]  /*1d6d0*/  IMAD.MOV.U32 R57, RZ, RZ, 0x181f ;  /* 0x0000181fff397424 */ /* 0x000fe200078e00ff */
[----:B------:R-:W-:Y:S02]  /*1d6e0*/  MOV R3, 0x1d700 ;  /* 0x0001d70000037802 */ /* 0x000fe40000000f00 */
[----:B--2345:R-:W-:Y:S05]  /*1d6f0*/  CALL.REL.NOINC `($__internal_9_$__cuda_sm70_shflsync_idx_p) ;  /* 0x0000493000007944 */ /* 0x03cfea0003c00000 */
[----:B------:R-:W-:Y:S01]  /*1d700*/  MOV R2, R57 ;  /* 0x0000003900027202 */ /* 0x000fe20000000f00 */
[----:B------:R-:W-:Y:S05]  /*1d710*/  BRA `(.L_x_819) ;  /* 0xfffe598000007947 */ /* 0x000fea000383ffff */
.L_x_627:
        /* <DEDUP_REMOVED lines=13> */
.L_x_630:
[----:B------:R-:W-:Y:S01]  /*1d7f0*/  IMAD.MOV.U32 R52, RZ, RZ, R5 ;  /* 0x000000ffff347224 */ /* 0x000fe200078e0005 */
[----:B------:R-:W-:Y:S01]  /*1d800*/  MOV R2, RZ ;  /* 0x000000ff00027202 */ /* 0x000fe20000000f00 */
[----:B------:R-:W-:Y:S01]  /*1d810*/  IMAD.MOV.U32 R57, RZ, RZ, 0x181f ;  /* 0x0000181fff397424 */ /* 0x000fe200078e00ff */
[----:B------:R-:W-:Y:S02]  /*1d820*/  MOV R3, 0x1d840 ;  /* 0x0001d84000037802 */ /* 0x000fe40000000f00 */
[----:B-1----:R-:W-:Y:S05]  /*1d830*/  CALL.REL.NOINC `($__internal_9_$__cuda_sm70_shflsync_idx_p) ;  /* 0x000047f000007944 */ /* 0x002fea0003c00000 */
[----:B------:R-:W-:Y:S01]  /*1d840*/  MOV R8, R57 ;  /* 0x0000003900087202 */ /* 0x000fe20000000f00 */
[----:B------:R-:W-:Y:S05]  /*1d850*/  BRA `(.L_x_821) ;  /* 0xfffe75d000007947 */ /* 0x000fea000383ffff */
.L_x_631:
[----:B------:R-:W-:Y:S01]  /*1d860*/  IMAD.MOV.U32 R52, RZ, RZ, R0 ;  /* 0x000000ffff347224 */ /* 0x000fe200078e0000 */
[----:B------:R-:W-:Y:S01]  /*1d870*/  MOV R2, RZ ;  /* 0x000000ff00027202 */ /* 0x000fe20000000f00 */
[----:B------:R-:W-:Y:S01]  /*1d880*/  IMAD.MOV.U32 R57, RZ, RZ, 0x181f ;  /* 0x0000181fff397424 */ /* 0x000fe200078e00ff */
[----:B------:R-:W-:Y:S02]  /*1d890*/  MOV R3, 0x1d8b0 ;  /* 0x0001d8b000037802 */ /* 0x000fe40000000f00 */
[----:B-123--:R-:W-:Y:S05]  /*1d8a0*/  CALL.REL.NOINC `($__internal_9_$__cuda_sm70_shflsync_idx_p) ;  /* 0x0000478000007944 */ /* 0x00efea0003c00000 */
[----:B------:R-:W-:Y:S01]  /*1d8b0*/  IADD3 R2, P0, R57, R138, RZ ;  /* 0x0000008a39027210 */ /* 0x000fe20007f1e0ff */
[----:B------:R-:W-:Y:S02]  /*1d8c0*/  IMAD.MOV.U32 R52, RZ, RZ, R5 ;  /* 0x000000ffff347224 */ /* 0x000fe400078e0005 */
[----:B------:R-:W-:-:S02]  /*1d8d0*/  IMAD.MOV.U32 R57, RZ, RZ, 0x181f ;  /* 0x0000181fff397424 */ /* 0x000fc400078e00ff */
[----:B------:R-:W-:-:S05]  /*1d8e0*/  IMAD.X R3, R8, 0x1, R6, P0 ;  /* 0x0000000108037824 */ /* 0x000fca00000e0606 */
[----:B------:R-:W-:Y:S01]  /*1d8f0*/  @!PT LDS RZ, [RZ] ;  /* 0x00000000fffff984 */ /* 0x000fe20000000800 */
[----:B------:R-:W-:Y:S01]  /*1d900*/  @!PT LDS RZ, [RZ] ;  /* 0x00000000fffff984 */ /* 0x000fe20000000800 */
[----:B------:R-:W-:Y:S01]  /*1d910*/  @!PT LDS RZ, [RZ] ;  /* 0x00000000fffff984 */ /* 0x000fe20000000800 */
[----:B------:R1:W-:Y:S02]  /*1d920*/  LDGSTS.E.BYPASS.LTC128B.128 [R203+0x2900], [R2.64], !P3 ;  /* 0x0290000002cb7fae */ /* 0x0003e4000d901d46 */
[----:B-1----:R-:W-:Y:S02]  /*1d930*/  MOV R2, 0x1 ;  /* 0x0000000100027802 */ /* 0x002fe40000000f00 */
[----:B------:R-:W-:Y:S02]  /*1d940*/  MOV R3, 0x1d960 ;  /* 0x0001d96000037802 */ /* 0x000fe40000000f00 */
[----:B------:R-:W-:Y:S05]  /*1d950*/  CALL.REL.NOINC `($__internal_9_$__cuda_sm70_shflsync_idx_p) ;  /* 0x000046d000007944 */ /* 0x000fea0003c00000 */
[----:B------:R-:W-:Y:S01]  /*1d960*/  IMAD.MOV.U32 R7, RZ, RZ, R57 ;  /* 0x000000ffff077224 */ /* 0x000fe200078e0039 */
[----:B------:R-:W-:Y:S01]  /*1d970*/  MOV R2, 0x1 ;  /* 0x0000000100027802 */ /* 0x000fe20000000f00 */
[----:B------:R-:W-:Y:S01]  /*1d980*/  IMAD.MOV.U32 R52, RZ, RZ, R0 ;  /* 0x000000ffff347224 */ /* 0x000fe200078e0000 */
[----:B------:R-:W-:Y:S02]  /*1d990*/  MOV R57, 0x181f ;  /* 0x0000181f00397802 */ /* 0x000fe40000000f00 */
[----:B------:R-:W-:Y:S02]  /*1d9a0*/  MOV R3, 0x1d9c0 ;  /* 0x0001d9c000037802 */ /* 0x000fe40000000f00 */
[----:B------:R-:W-:Y:S05]  /*1d9b0*/  CALL.REL.NOINC `($__internal_9_$__cuda_sm70_shflsync_idx_p) ;  /* 0x0000467000007944 */ /* 0x000fea0003c00000 */
[----:B------:R-:W-:Y:S01]  /*1d9c0*/  IADD3 R2, P0, R57, R138, RZ ;  /* 0x0000008a39027210 */ /* 0x000fe20007f1e0ff */
[----:B------:R-:W-:-:S02]  /*1d9d0*/  IMAD.MOV.U32 R52, RZ, RZ, R5 ;  /* 0x000000ffff347224 */ /* 0x000fc400078e0005 */
[----:B------:R-:W-:Y:S02]  /*1d9e0*/  IMAD.MOV.U32 R57, RZ, RZ, 0x181f ;  /* 0x0000181fff397424 */ /* 0x000fe400078e00ff */
        /* <DEDUP_REMOVED lines=48> */
[----:B------:R-:W-:Y:S01]  /*1dcf0*/  MOV R0, R57 ;  /* 0x0000003900007202 */ /* 0x000fe20000000f00 */
[----:B------:R-:W-:Y:S05]  /*1dd00*/  BRA `(.L_x_822) ;  /* 0xfffe728000007947 */ /* 0x000fea000383ffff */
.L_x_632:
[----:B------:R-:W-:Y:S01]  /*1dd10*/  IMAD.MOV.U32 R52, RZ, RZ, R5 ;  /* 0x000000ffff347224 */ /* 0x000fe200078e0005 */
[----:B------:R-:W-:Y:S01]  /*1dd20*/  MOV R2, RZ ;  /* 0x000000ff00027202 */ /* 0x000fe20000000f00 */
[----:B------:R-:W-:Y:S01]  /*1dd30*/  IMAD.MOV.U32 R57, RZ, RZ, 0x1c1f ;  /* 0x00001c1fff397424 */ /* 0x000fe200078e00ff */
[----:B------:R-:W-:-:S02]  /*1dd40*/  MOV R3, 0x1dd60 ;  /* 0x0001dd6000037802 */ /* 0x000fc40000000f00 */
[----:B------:R-:W-:Y:S05]  /*1dd50*/  CALL.REL.NOINC `($__internal_9_$__cuda_sm70_shflsync_idx_p) ;  /* 0x000042d000007944 */ /* 0x000fea0003c00000 */
[----:B------:R-:W-:Y:S01]  /*1dd60*/  MOV R3, R57 ;  /* 0x0000003900037202 */ /* 0x000fe20000000f00 */
[----:B------:R-:W-:Y:S05]  /*1dd70*/  BRA `(.L_x_823) ;  /* 0xfffe73c000007947 */ /* 0x000fea000383ffff */
.L_x_637:
[----:B------:R-:W-:Y:S01]  /*1dd80*/  IMAD.MOV.U32 R52, RZ, RZ, R5 ;  /* 0x000000ffff347224 */ /* 0x000fe200078e0005 */
[----:B------:R-:W-:Y:S01]  /*1dd90*/  MOV R2, 0x1 ;  /* 0x0000000100027802 */ /* 0x000fe20000000f00 */
[----:B------:R-:W-:Y:S01]  /*1dda0*/  IMAD.MOV.U32 R57, RZ, RZ, 0x1c1f ;  /* 0x00001c1fff397424 */ /* 0x000fe200078e00ff */
[----:B------:R-:W-:-:S02]  /*1ddb0*/  MOV R3, 0x1ddd0 ;  /* 0x0001ddd000037802 */ /* 0x000fc40000000f00 */
[----:B-1----:R-:W-:Y:S05]  /*1ddc0*/  CALL.REL.NOINC `($__internal_9_$__cuda_sm70_shflsync_idx_p) ;  /* 0x0000426000007944 */ /* 0x002fea0003c00000 */
[----:B------:R-:W-:Y:S01]  /*1ddd0*/  MOV R3, R57 ;  /* 0x0000003900037202 */ /* 0x000fe20000000f00 */
[----:B------:R-:W-:Y:S05]  /*1dde0*/  BRA `(.L_x_824) ;  /* 0xfffe7bf000007947 */ /* 0x000fea000383ffff */
.L_x_642:
[----:B------:R-:W-:Y:S01]  /*1ddf0*/  IMAD.MOV.U32 R52, RZ, RZ, R5 ;  /* 0x000000ffff347224 */ /* 0x000fe200078e0005 */
[----:B------:R-:W-:Y:S01]  /*1de00*/  MOV R2, 0x2 ;  /* 0x0000000200027802 */ /* 0x000fe20000000f00 */
[----:B------:R-:W-:Y:S01]  /*1de10*/  IMAD.MOV.U32 R57, RZ, RZ, 0x1c1f ;  /* 0x00001c1fff397424 */ /* 0x000fe200078e00ff */
[----:B------:R-:W-:-:S02]  /*1de20*/  MOV R3, 0x1de40 ;  /* 0x0001de4000037802 */ /* 0x000fc40000000f00 */
[----:B-12---:R-:W-:Y:S05]  /*1de30*/  CALL.REL.NOINC `($__internal_9_$__cuda_sm70_shflsync_idx_p) ;  /* 0x000041f000007944 */ /* 0x006fea0003c00000 */
[----:B------:R-:W-:Y:S01]  /*1de40*/  MOV R3, R57 ;  /* 0x0000003900037202 */ /* 0x000fe20000000f00 */
[----:B------:R-:W-:Y:S05]  /*1de50*/  BRA `(.L_x_825) ;  /* 0xfffe81f000007947 */ /* 0x000fea000383ffff */
.L_x_647:
[----:B------:R-:W-:Y:S01]  /*1de60*/  IMAD.MOV.U32 R52, RZ, RZ, R5 ;  /* 0x000000ffff347224 */ /* 0x000fe200078e0005 */
[----:B------:R-:W-:Y:S01]  /*1de70*/  MOV R2, 0x3 ;  /* 0x0000000300027802 */ /* 0x000fe20000000f00 */
[----:B------:R-:W-:Y:S01]  /*1de80*/  IMAD.MOV.U32 R57, RZ, RZ, 0x1c1f ;  /* 0x00001c1fff397424 */ /* 0x000fe200078e00ff */
[----:B------:R-:W-:-:S02]  /*1de90*/  MOV R3, 0x1deb0 ;  /* 0x0001deb000037802 */ /* 0x000fc40000000f00 */
[----:B-123--:R-:W-:Y:S05]  /*1dea0*/  CALL.REL.NOINC `($__internal_9_$__cuda_sm70_shflsync_idx_p) ;  /* 0x0000418000007944 */ /* 0x00efea0003c00000 */
[----:B------:R-:W-:Y:S01]  /*1deb0*/  MOV R3, R57 ;  /* 0x0000003900037202 */ /* 0x000fe20000000f00 */
[----:B------:R-:W-:Y:S05]  /*1dec0*/  BRA `(.L_x_826) ;  /* 0xfffe87f000007947 */ /* 0x000fea000383ffff */
.L_x_652:
[----:B------:R-:W-:Y:S01]  /*1ded0*/  IMAD.MOV.U32 R4, RZ, RZ, R0 ;  /* 0x000000ffff047224 */ /* 0x000fe200078e0000 */
[----:B------:R-:W-:-:S02]  /*1dee0*/  MOV R3, 0x2 ;  /* 0x0000000200037802 */ /* 0x000fc40000000f00 */
[----:B------:R-:W-:Y:S02]  /*1def0*/  MOV R2, 0x1df10 ;  /* 0x0001df1000027802 */ /* 0x000fe40000000f00 */
[----:B------:R-:W-:Y:S05]  /*1df00*/  CALL.REL.NOINC `($__internal_8_$__cuda_sm70_shflsync_bfly_p) ;  /* 0x000040c000007944 */ /* 0x000fea0003c00000 */
[----:B------:R-:W-:Y:S01]  /*1df10*/  MOV R2, R9 ;  /* 0x0000000900027202 */ /* 0x000fe20000000f00 */
[----:B------:R-:W-:Y:S05]  /*1df20*/  BRA `(.L_x_827) ;  /* 0xfffe92c000007947 */ /* 0x000fea000383ffff */
.L_x_653:
[----:B------:R-:W-:Y:S02]  /*1df30*/  MOV R3, 0x1 ;  /* 0x0000000100037802 */ /* 0x000fe40000000f00 */
[----:B------:R-:W-:Y:S02]  /*1df40*/  MOV R2, 0x1df60 ;  /* 0x0001df6000027802 */ /* 0x000fe40000000f00 */
[----:B-1----:R-:W-:Y:S05]  /*1df50*/  CALL.REL.NOINC `($__internal_8_$__cuda_sm70_shflsync_bfly_p) ;  /* 0x0000407000007944 */ /* 0x002fea0003c00000 */
[----:B------:R-:W-:Y:S01]  /*1df60*/  FMNMX.FTZ R72, R4, R9, !PT ;  /* 0x0000000904487209 */ /* 0x000fe20007810000 */
[----:B------:R-:W-:Y:S01]  /*1df70*/  IMAD.MOV.U32 R4, RZ, RZ, R5 ;  /* 0x000000ffff047224 */ /* 0x000fe200078e0005 */
[----:B------:R-:W-:Y:S01]  /*1df80*/  MOV R2, 0x1dfb0 ;  /* 0x0001dfb000027802 */ /* 0x000fe20000000f00 */
[----:B------:R-:W-:Y:S02]  /*1df90*/  IMAD.MOV.U32 R3, RZ, RZ, 0x2 ;  /* 0x00000002ff037424 */ /* 0x000fe400078e00ff */
[----:B------:R-:W-:Y:S05]  /*1dfa0*/  CALL.REL.NOINC `($__internal_8_$__cuda_sm70_shflsync_bfly_p) ;  /* 0x0000402000007944 */ /* 0x000fea0003c00000 */
[----:B------:R-:W-:Y:S01]  /*1dfb0*/  FMNMX.FTZ R5, R5, R9, !PT ;  /* 0x0000000905057209 */ /* 0x000fe20007810000 */
[----:B------:R-:W-:Y:S01]  /*1dfc0*/  IMAD.MOV.U32 R3, RZ, RZ, 0x1 ;  /* 0x00000001ff037424 */ /* 0x000fe200078e00ff */
[----:B------:R-:W-:-:S03]  /*1dfd0*/  MOV R2, 0x1e000 ;  /* 0x0001e00000027802 */ /* 0x000fc60000000f00 */
[----:B------:R-:W-:Y:S02]  /*1dfe0*/  IMAD.MOV.U32 R4, RZ, RZ, R5 ;  /* 0x000000ffff047224 */ /* 0x000fe400078e0005 */
[----:B------:R-:W-:Y:S05]  /*1dff0*/  CALL.REL.NOINC `($__internal_8_$__cuda_sm70_shflsync_bfly_p) ;  /* 0x00003fd000007944 */ /* 0x000fea0003c00000 */
        /* <DEDUP_REMOVED lines=20> */
[----:B------:R-:W-:Y:S05]  /*1e140*/  BRA `(.L_x_828) ;  /* 0xfffe919000007947 */ /* 0x000fea000383ffff */
.L_x_661:
[----:B------:R-:W-:Y:S01]  /*1e150*/  MOV R2, RZ ;  /* 0x000000ff00027202 */ /* 0x000fe20000000f00 */
[----:B------:R-:W-:Y:S01]  /*1e160*/  IMAD.MOV.U32 R52, RZ, RZ, R4 ;  /* 0x000000ffff347224 */ /* 0x000fe200078e0004 */
[----:B------:R-:W-:Y:S01]  /*1e170*/  MOV R3, 0x1e1a0 ;  /* 0x0001e1a000037802 */ /* 0x000fe20000000f00 */
[----:B------:R-:W-:Y:S02]  /*1e180*/  IMAD.MOV.U32 R57, RZ, RZ, 0x181f ;  /* 0x0000181fff397424 */ /* 0x000fe400078e00ff */
[----:B------:R-:W-:Y:S05]  /*1e190*/  CALL.REL.NOINC `($__internal_9_$__cuda_sm70_shflsync_idx_p) ;  /* 0x00003e9000007944 */ /* 0x000fea0003c00000 */
[----:B------:R-:W-:Y:S01]  /*1e1a0*/  MOV R7, R57 ;  /* 0x0000003900077202 */ /* 0x000fe20000000f00 */
[----:B------:R-:W-:-:S05]  /*1e1b0*/  BRA `(.L_x_829) ;  /* 0xfffeaf0000007947 */ /* 0x000fca000383ffff */
.L_x_662:
[----:B------:R-:W-:Y:S01]  /*1e1c0*/  MOV R2, RZ ;  /* 0x000000ff00027202 */ /* 0x000fe20000000f00 */
[----:B------:R-:W-:Y:S01]  /*1e1d0*/  IMAD.MOV.U32 R52, RZ, RZ, R0 ;  /* 0x000000ffff347224 */ /* 0x000fe200078e0000 */
[----:B------:R-:W-:Y:S01]  /*1e1e0*/  MOV R3, 0x1e210 ;  /* 0x0001e21000037802 */ /* 0x000fe20000000f00 */
[----:B------:R-:W-:Y:S02]  /*1e1f0*/  IMAD.MOV.U32 R57, RZ, RZ, 0x181f ;  /* 0x0000181fff397424 */ /* 0x000fe400078e00ff */
[----:B-12---:R-:W-:Y:S05]  /*1e200*/  CALL.REL.NOINC `($__internal_9_$__cuda_sm70_shflsync_idx_p) ;  /* 0x00003e2000007944 */ /* 0x006fea0003c00000 */
[----:B------:R-:W-:Y:S01]  /*1e210*/  IMAD.MOV.U32 R52, RZ, RZ, R4 ;  /* 0x000000ffff347224 */ /* 0x000fe200078e0004 */
[----:B------:R-:W-:Y:S01]  /*1e220*/  IADD3 R2, P0, R57, R15, RZ ;  /* 0x0000000f39027210 */ /* 0x000fe20007f1e0ff */
[----:B------:R-:W-:Y:S04]  /*1e230*/  IMAD.MOV.U32 R57, RZ, RZ, 0x181f ;  /* 0x0000181fff397424 */ /* 0x000fe800078e00ff */
[----:B------:R-:W-:Y:S05]  /*1e240*/  IMAD.X R3, R7, 0x1, R5, P0 ;  /* 0x0000000107037824 */ /* 0x000fea00000e0605 */
[----:B------:R-:W-:Y:S01]  /*1e250*/  @!PT LDS RZ, [RZ] ;  /* 0x00000000fffff984 */ /* 0x000fe20000000800 */
[----:B------:R-:W-:Y:S01]  /*1e260*/  @!PT LDS RZ, [RZ] ;  /* 0x00000000fffff984 */ /* 0x000fe20000000800 */
[----:B------:R-:W-:Y:S01]  /*1e270*/  @!PT LDS RZ, [RZ] ;  /* 0x00000000fffff984 */ /* 0x000fe20000000800 */
[----:B------:R1:W-:Y:S02]  /*1e280*/  LDGSTS.E.BYPASS.LTC128B.128 [R203+0x100], [R2.64], !P3 ;  /* 0x0010000002cb7fae */ /* 0x0003e4000d901d46 */
[----:B-1----:R-:W-:Y:S02]  /*1e290*/  MOV R2, 0x1 ;  /* 0x0000000100027802 */ /* 0x002fe40000000f00 */
[----:B------:R-:W-:Y:S02]  /*1e2a0*/  MOV R3, 0x1e2c0 ;  /* 0x0001e2c000037802 */ /* 0x000fe40000000f00 */
[----:B------:R-:W-:Y:S05]  /*1e2b0*/  CALL.REL.NOINC `($__internal_9_$__cuda_sm70_shflsync_idx_p) ;  /* 0x00003d7000007944 */ /* 0x000fea0003c00000 */
[----:B------:R-:W-:Y:S01]  /*1e2c0*/  MOV R2, 0x1 ;  /* 0x0000000100027802 */ /* 0x000fe20000000f00 */
[----:B------:R-:W-:Y:S01]  /*1e2d0*/  IMAD.MOV.U32 R6, RZ, RZ, R57 ;  /* 0x000000ffff067224 */ /* 0x000fe200078e0039 */
[----:B------:R-:W-:Y:S01]  /*1e2e0*/  MOV R57, 0x181f ;  /* 0x0000181f00397802 */ /* 0x000fe20000000f00 */
[----:B------:R-:W-:Y:S01]  /*1e2f0*/  IMAD.MOV.U32 R52, RZ, RZ, R0 ;  /* 0x000000ffff347224 */ /* 0x000fe200078e0000 */
[----:B------:R-:W-:Y:S02]  /*1e300*/  MOV R3, 0x1e320 ;  /* 0x0001e32000037802 */ /* 0x000fe40000000f00 */
[----:B------:R-:W-:Y:S05]  /*1e310*/  CALL.REL.NOINC `($__internal_9_$__cuda_sm70_shflsync_idx_p) ;  /* 0x00003d1000007944 */ /* 0x000fea0003c00000 */
        /* <DEDUP_REMOVED lines=51> */
[----:B------:R-:W-:Y:S01]  /*1e650*/  MOV R0, R57 ;  /* 0x0000003900007202 */ /* 0x000fe20000000f00 */
[----:B------:R-:W-:-:S05]  /*1e660*/  BRA `(.L_x_830) ;  /* 0xfffeabb000007947 */ /* 0x000fca000383ffff */
.L_x_665:
[----:B------:R-:W-:Y:S01]  /*1e670*/  MOV R2, RZ ;  /* 0x000000ff00027202 */ /* 0x000fe20000000f00 */
[----:B------:R-:W-:Y:S01]  /*1e680*/  IMAD.MOV.U32 R52, RZ, RZ, R4 ;  /* 0x000000ffff347224 */ /* 0x000fe200078e0004 */
[----:B------:R-:W-:Y:S01]  /*1e690*/  MOV R3, 0x1e6c0 ;  /* 0x0001e6c000037802 */ /* 0x000fe20000000f00 */
[----:B------:R-:W-:Y:S02]  /*1e6a0*/  IMAD.MOV.U32 R57, RZ, RZ, 0x181f ;  /* 0x0000181fff397424 */ /* 0x000fe400078e00ff */
[----:B------:R-:W-:Y:S05]  /*1e6b0*/  CALL.REL.NOINC `($__internal_9_$__cuda_sm70_shflsync_idx_p) ;  /* 0x0000397000007944 */ /* 0x000fea0003c00000 */
[----:B------:R-:W-:Y:S01]  /*1e6c0*/  MOV R7, R57 ;  /* 0x0000003900077202 */ /* 0x000fe20000000f00 */
[----:B------:R-:W-:-:S05]  /*1e6d0*/  BRA `(.L_x_831) ;  /* 0xfffebe9000007947 */ /* 0x000fca000383ffff */
.L_x_666:
        /* <DEDUP_REMOVED lines=75> */
.L_x_667:
[----:B------:R-:W-:Y:S01]  /*1eb90*/  MOV R2, RZ ;  /* 0x000000ff00027202 */ /* 0x000fe20000000f00 */
[----:B------:R-:W-:Y:S01]  /*1eba0*/  IMAD.MOV.U32 R52, RZ, RZ, R5 ;  /* 0x000000ffff347224 */ /* 0x000fe200078e0005 */
[----:B------:R-:W-:Y:S01]  /*1ebb0*/  MOV R3, 0x1ebe0 ;  /* 0x0001ebe000037802 */ /* 0x000fe20000000f00 */
[----:B------:R-:W-:Y:S02]  /*1ebc0*/  IMAD.MOV.U32 R57, RZ, RZ, 0x1c1f ;  /* 0x00001c1fff397424 */ /* 0x000fe400078e00ff */
[----:B------:R-:W-:Y:S05]  /*1ebd0*/  CALL.REL.NOINC `($__internal_9_$__cuda_sm70_shflsync_idx_p) ;  /* 0x0000345000007944 */ /* 0x000fea0003c00000 */
[----:B------:R-:W-:Y:S01]  /*1ebe0*/  MOV R4, R57 ;  /* 0x0000003900047202 */ /* 0x000fe20000000f00 */
[----:B------:R-:W-:-:S05]  /*1ebf0*/  BRA `(.L_x_833) ;  /* 0xfffebc4000007947 */ /* 0x000fca000383ffff */
.L_x_672:
[----:B------:R-:W-:Y:S01]  /*1ec00*/  MOV R2, 0x1 ;  /* 0x0000000100027802 */ /* 0x000fe20000000f00 */
[----:B------:R-:W-:Y:S01]  /*1ec10*/  IMAD.MOV.U32 R52, RZ, RZ, R5 ;  /* 0x000000ffff347224 */ /* 0x000fe200078e0005 */
[----:B------:R-:W-:Y:S01]  /*1ec20*/  MOV R3, 0x1ec50 ;  /* 0x0001ec5000037802 */ /* 0x000fe20000000f00 */
[----:B------:R-:W-:Y:S02]  /*1ec30*/  IMAD.MOV.U32 R57, RZ, RZ, 0x1c1f ;  /* 0x00001c1fff397424 */ /* 0x000fe400078e00ff */
[----:B-1----:R-:W-:Y:S05]  /*1ec40*/  CALL.REL.NOINC `($__internal_9_$__cuda_sm70_shflsync_idx_p) ;  /* 0x000033e000007944 */ /* 0x002fea0003c00000 */
[----:B------:R-:W-:Y:S01]  /*1ec50*/  MOV R4, R57 ;  /* 0x0000003900047202 */ /* 0x000fe20000000f00 */
[----:B------:R-:W-:-:S05]  /*1ec60*/  BRA `(.L_x_834) ;  /* 0xfffec49000007947 */ /* 0x000fca000383ffff */
.L_x_677:
[----:B------:R-:W-:Y:S01]  /*1ec70*/  MOV R2, 0x2 ;  /* 0x0000000200027802 */ /* 0x000fe20000000f00 */
[----:B------:R-:W-:Y:S01]  /*1ec80*/  IMAD.MOV.U32 R52, RZ, RZ, R5 ;  /* 0x000000ffff347224 */ /* 0x000fe200078e0005 */
[----:B------:R-:W-:Y:S01]  /*1ec90*/  MOV R3, 0x1ecc0 ;  /* 0x0001ecc000037802 */ /* 0x000fe20000000f00 */
[----:B------:R-:W-:Y:S02]  /*1eca0*/  IMAD.MOV.U32 R57, RZ, RZ, 0x1c1f ;  /* 0x00001c1fff397424 */ /* 0x000fe400078e00ff */
[----:B-12---:R-:W-:Y:S05]  /*1ecb0*/  CALL.REL.NOINC `($__internal_9_$__cuda_sm70_shflsync_idx_p) ;  /* 0x0000337000007944 */ /* 0x006fea0003c00000 */
[----:B------:R-:W-:Y:S01]  /*1ecc0*/  MOV R4, R57 ;  /* 0x0000003900047202 */ /* 0x000fe20000000f00 */
[----:B------:R-:W-:-:S05]  /*1ecd0*/  BRA `(.L_x_835) ;  /* 0xfffecaa000007947 */ /* 0x000fca000383ffff */
.L_x_682:
[----:B------:R-:W-:Y:S01]  /*1ece0*/  MOV R2, 0x3 ;  /* 0x0000000300027802 */ /* 0x000fe20000000f00 */
[----:B------:R-:W-:Y:S01]  /*1ecf0*/  IMAD.MOV.U32 R52, RZ, RZ, R5 ;  /* 0x000000ffff347224 */ /* 0x000fe200078e0005 */
[----:B------:R-:W-:Y:S01]  /*1ed00*/  MOV R3, 0x1ed30 ;  /* 0x0001ed3000037802 */ /* 0x000fe20000000f00 */
[----:B------:R-:W-:Y:S02]  /*1ed10*/  IMAD.MOV.U32 R57, RZ, RZ, 0x1c1f ;  /* 0x00001c1fff397424 */ /* 0x000fe400078e00ff */
[----:B-123--:R-:W-:Y:S05]  /*1ed20*/  CALL.REL.NOINC `($__internal_9_$__cuda_sm70_shflsync_idx_p) ;  /* 0x0000330000007944 */ /* 0x00efea0003c00000 */
[----:B------:R-:W-:Y:S01]  /*1ed30*/  MOV R4, R57 ;  /* 0x0000003900047202 */ /* 0x000fe20000000f00 */
[----:B------:R-:W-:-:S05]  /*1ed40*/  BRA `(.L_x_836) ;  /* 0xfffed0b000007947 */ /* 0x000fca000383ffff */
.L_x_687:
[----:B------:R-:W-:Y:S02]  /*1ed50*/  MOV R3, 0x2 ;  /* 0x0000000200037802 */ /* 0x000fe40000000f00 */
[----:B------:R-:W-:Y:S02]  /*1ed60*/  MOV R2, 0x1ed80 ;  /* 0x0001ed8000027802 */ /* 0x000fe40000000f00 */
[----:B------:R-:W-:Y:S05]  /*1ed70*/  CALL.REL.NOINC `($__internal_8_$__cuda_sm70_shflsync_bfly_p) ;  /* 0x0000325000007944 */ /* 0x000fea0003c00000 */
[----:B------:R-:W-:Y:S01]  /*1ed80*/  MOV R2, R9 ;  /* 0x0000000900027202 */ /* 0x000fe20000000f00 */
[----:B------:R-:W-:-:S05]  /*1ed90*/  BRA `(.L_x_837) ;  /* 0xfffedbe000007947 */ /* 0x000fca000383ffff */
.L_x_688:
[----:B------:R-:W-:Y:S01]  /*1eda0*/  MOV R3, 0x1 ;  /* 0x0000000100037802 */ /* 0x000fe20000000f00 */
[----:B-1----:R-:W-:Y:S01]  /*1edb0*/  IMAD.MOV.U32 R4, RZ, RZ, R5 ;  /* 0x000000ffff047224 */ /* 0x002fe200078e0005 */
[----:B------:R-:W-:Y:S02]  /*1edc0*/  MOV R2, 0x1ede0 ;  /* 0x0001ede000027802 */ /* 0x000fe40000000f00 */
[----:B------:R-:W-:Y:S05]  /*1edd0*/  CALL.REL.NOINC `($__internal_8_$__cuda_sm70_shflsync_bfly_p) ;  /* 0x000031f000007944 */ /* 0x000fea0003c00000 */
[----:B------:R-:W-:Y:S01]  /*1ede0*/  IMAD.MOV.U32 R4, RZ, RZ, R0 ;  /* 0x000000ffff047224 */ /* 0x000fe200078e0000 */
[----:B------:R-:W-:Y:S01]  /*1edf0*/  FMNMX.FTZ R72, R5, R9, !PT ;  /* 0x0000000905487209 */ /* 0x000fe20007810000 */
[----:B------:R-:W-:Y:S01]  /*1ee00*/  IMAD.MOV.U32 R3, RZ, RZ, 0x2 ;  /* 0x00000002ff037424 */ /* 0x000fe200078e00ff */
[----:B------:R-:W-:Y:S02]  /*1ee10*/  MOV R2, 0x1ee30 ;  /* 0x0001ee3000027802 */ /* 0x000fe40000000f00 */
[----:B------:R-:W-:Y:S05]  /*1ee20*/  CALL.REL.NOINC `($__internal_8_$__cuda_sm70_shflsync_bfly_p) ;  /* 0x000031a000007944 */ /* 0x000fea0003c00000 */
[----:B------:R-:W-:Y:S01]  /*1ee30*/  FMNMX.FTZ R4, R0, R9, !PT ;  /* 0x0000000900047209 */ /* 0x000fe20007810000 */
[----:B------:R-:W-:Y:S01]  /*1ee40*/  IMAD.MOV.U32 R3, RZ, RZ, 0x1 ;  /* 0x00000001ff037424 */ /* 0x000fe200078e00ff */
[----:B------:R-:W-:Y:S02]  /*1ee50*/  MOV R2, 0x1ee70 ;  /* 0x0001ee7000027802 */ /* 0x000fe40000000f00 */
[----:B------:R-:W-:Y:S05]  /*1ee60*/  CALL.REL.NOINC `($__internal_8_$__cuda_sm70_shflsync_bfly_p) ;  /* 0x0000316000007944 */ /* 0x000fea0003c00000 */
[----:B------:R-:W-:Y:S01]  /*1ee70*/  IMAD.MOV.U32 R3, RZ, RZ, 0x2 ;  /* 0x00000002ff037424 */ /* 0x000fe200078e00ff */
[----:B------:R-:W-:Y:S01]  /*1ee80*/  FMNMX.FTZ R71, R4, R9, !PT ;  /* 0x0000000904477209 */ /* 0x000fe20007810000 */
[----:B------:R-:W-:Y:S01]  /*1ee90*/  IMAD.MOV.U32 R4, RZ, RZ, R6 ;  /* 0x000000ffff047224 */ /* 0x000fe200078e0006 */
        /* <DEDUP_REMOVED lines=15> */
[----:B------:R-:W-:Y:S01]  /*1ef90*/  MOV R3, R9 ;  /* 0x0000000900037202 */ /* 0x000fe20000000f00 */
[----:B------:R-:W-:-:S05]  /*1efa0*/  BRA `(.L_x_838) ;  /* 0xfffedac000007947 */ /* 0x000fca000383ffff */
.L_x_697:
[----:B------:R-:W-:Y:S01]  /*1efb0*/  MOV R2, RZ ;  /* 0x000000ff00027202 */ /* 0x000fe20000000f00 */
[----:B------:R-:W-:Y:S01]  /*1efc0*/  IMAD.MOV.U32 R52, RZ, RZ, R5 ;  /* 0x000000ffff347224 */ /* 0x000fe200078e0005 */
[----:B------:R-:W-:Y:S01]  /*1efd0*/  MOV R3, 0x1f000 ;  /* 0x0001f00000037802 */ /* 0x000fe20000000f00 */
[----:B------:R-:W-:Y:S02]  /*1efe0*/  IMAD.MOV.U32 R57, RZ, RZ, 0x181f ;  /* 0x0000181fff397424 */ /* 0x000fe400078e00ff */
[----:B------:R-:W-:Y:S05]  /*1eff0*/  CALL.REL.NOINC `($__internal_9_$__cuda_sm70_shflsync_idx_p) ;  /* 0x0000303000007944 */ /* 0x000fea0003c00000 */
[----:B------:R-:W-:Y:S01]  /*1f000*/  MOV R8, R57 ;  /* 0x0000003900087202 */ /* 0x000fe20000000f00 */
[----:B------:R-:W-:-:S05]  /*1f010*/  BRA `(.L_x_839) ;  /* 0xfffefe1000007947 */ /* 0x000fca000383ffff */
.L_x_698:
        /* <DEDUP_REMOVED lines=75> */
.L_x_701:
[----:B------:R-:W-:Y:S01]  /*1f4d0*/  MOV R2, RZ ;  /* 0x000000ff00027202 */ /* 0x000fe20000000f00 */
[----:B------:R-:W-:Y:S01]  /*1f4e0*/  IMAD.MOV.U32 R52, RZ, RZ, R5 ;  /* 0x000000ffff347224 */ /* 0x000fe200078e0005 */
[----:B------:R-:W-:Y:S01]  /*1f4f0*/  MOV R3, 0x1f520 ;  /* 0x0001f52000037802 */ /* 0x000fe20000000f00 */
[----:B------:R-:W-:Y:S02]  /*1f500*/  IMAD.MOV.U32 R57, RZ, RZ, 0x181f ;  /* 0x0000181fff397424 */ /* 0x000fe400078e00ff */
[----:B------:R-:W-:Y:S05]  /*1f510*/  CALL.REL.NOINC `($__internal_9_$__cuda_sm70_shflsync_idx_p) ;  /* 0x00002b1000007944 */ /* 0x000fea0003c00000 */
[----:B------:R-:W-:Y:S01]  /*1f520*/  MOV R8, R57 ;  /* 0x0000003900087202 */ /* 0x000fe20000000f00 */
[----:B------:R-:W-:-:S05]  /*1f530*/  BRA `(.L_x_841) ;  /* 0xffff0da000007947 */ /* 0x000fca000383ffff */
.L_x_702:
        /* <DEDUP_REMOVED lines=75> */
.L_x_703:
[----:B------:R-:W-:Y:S02]  /*1f9f0*/  MOV R3, 0x2 ;  /* 0x0000000200037802 */ /* 0x000fe40000000f00 */
[----:B------:R-:W-:Y:S02]  /*1fa00*/  MOV R2, 0x1fa20 ;  /* 0x0001fa2000027802 */ /* 0x000fe40000000f00 */
[----:B------:R-:W-:Y:S05]  /*1fa10*/  CALL.REL.NOINC `($__internal_8_$__cuda_sm70_shflsync_bfly_p) ;  /* 0x000025b000007944 */ /* 0x000fea0003c00000 */
[----:B------:R-:W-:Y:S01]  /*1fa20*/  MOV R2, R9 ;  /* 0x0000000900027202 */ /* 0x000fe20000000f00 */
[----:B------:R-:W-:-:S05]  /*1fa30*/  BRA `(.L_x_843) ;  /* 0xffff0fa000007947 */ /* 0x000fca000383ffff */
.L_x_704:
        /* <DEDUP_REMOVED lines=33> */
.L_x_707:
[----:B-1--4-:R-:W-:Y:S01]  /*1fc50*/  MOV R57, 0x181f ;  /* 0x0000181f00397802 */ /* 0x012fe20000000f00 */
[----:B------:R-:W-:Y:S01]  /*1fc60*/  IMAD.MOV.U32 R2, RZ, RZ, RZ ;  /* 0x000000ffff027224 */ /* 0x000fe200078e00ff */
[----:B------:R-:W-:Y:S02]  /*1fc70*/  MOV R3, 0x1fc90 ;  /* 0x0001fc9000037802 */ /* 0x000fe40000000f00 */
[----:B------:R-:W-:Y:S05]  /*1fc80*/  CALL.REL.NOINC `($__internal_9_$__cuda_sm70_shflsync_idx_p) ;  /* 0x000023a000007944 */ /* 0x000fea0003c00000 */
[----:B------:R-:W-:-:S05]  /*1fc90*/  BRA `(.L_x_845) ;  /* 0xffff2ed000007947 */ /* 0x000fca000383ffff */
.L_x_710:
[----:B------:R-:W-:Y:S01]  /*1fca0*/  MOV R2, RZ ;  /* 0x000000ff00027202 */ /* 0x000fe20000000f00 */
[----:B------:R-:W-:Y:S01]  /*1fcb0*/  IMAD.MOV.U32 R52, RZ, RZ, R4 ;  /* 0x000000ffff347224 */ /* 0x000fe200078e0004 */
[----:B------:R-:W-:Y:S01]  /*1fcc0*/  MOV R3, 0x1fcf0 ;  /* 0x0001fcf000037802 */ /* 0x000fe20000000f00 */
[----:B------:R-:W-:Y:S02]  /*1fcd0*/  IMAD.MOV.U32 R57, RZ, RZ, 0x181f ;  /* 0x0000181fff397424 */ /* 0x000fe400078e00ff */
[----:B------:R-:W-:Y:S05]  /*1fce0*/  CALL.REL.NOINC `($__internal_9_$__cuda_sm70_shflsync_idx_p) ;  /* 0x0000234000007944 */ /* 0x000fea0003c00000 */
[----:B------:R-:W-:Y:S01]  /*1fcf0*/  MOV R7, R57 ;  /* 0x0000003900077202 */ /* 0x000fe20000000f00 */
[----:B------:R-:W-:-:S05]  /*1fd00*/  BRA `(.L_x_846) ;  /* 0xffff42b000007947 */ /* 0x000fca000383ffff */
.L_x_711:
        /* <DEDUP_REMOVED lines=75> */
.L_x_712:
[----:B------:R-:W-:Y:S01]  /*201c0*/  MOV R2, RZ ;  /* 0x000000ff00027202 */ /* 0x000fe20000000f00 */
[----:B------:R-:W-:Y:S01]  /*201d0*/  IMAD.MOV.U32 R52, RZ, RZ, R5 ;  /* 0x000000ffff347224 */ /* 0x000fe200078e0005 */
[----:B------:R-:W-:Y:S01]  /*201e0*/  MOV R3, 0x20210 ;  /* 0x0002021000037802 */ /* 0x000fe20000000f00 */
[----:B------:R-:W-:Y:S02]  /*201f0*/  IMAD.MOV.U32 R57, RZ, RZ, 0x1c1f ;  /* 0x00001c1fff397424 */ /* 0x000fe400078e00ff */
[----:B------:R-:W-:Y:S05]  /*20200*/  CALL.REL.NOINC `($__internal_9_$__cuda_sm70_shflsync_idx_p) ;  /* 0x00001e2000007944 */ /* 0x000fea0003c00000 */
[----:B------:R-:W-:Y:S01]  /*20210*/  MOV R4, R57 ;  /* 0x0000003900047202 */ /* 0x000fe20000000f00 */
[----:B------:R-:W-:-:S05]  /*20220*/  BRA `(.L_x_848) ;  /* 0xffff408000007947 */ /* 0x000fca000383ffff */
.L_x_717:
[----:B------:R-:W-:Y:S01]  /*20230*/  MOV R2, 0x1 ;  /* 0x0000000100027802 */ /* 0x000fe20000000f00 */
[----:B------:R-:W-:Y:S01]  /*20240*/  IMAD.MOV.U32 R52, RZ, RZ, R5 ;  /* 0x000000ffff347224 */ /* 0x000fe200078e0005 */
[----:B------:R-:W-:Y:S01]  /*20250*/  MOV R3, 0x20280 ;  /* 0x0002028000037802 */ /* 0x000fe20000000f00 */
[----:B------:R-:W-:Y:S02]  /*20260*/  IMAD.MOV.U32 R57, RZ, RZ, 0x1c1f ;  /* 0x00001c1fff397424 */ /* 0x000fe400078e00ff */
[----:B-1----:R-:W-:Y:S05]  /*20270*/  CALL.REL.NOINC `($__internal_9_$__cuda_sm70_shflsync_idx_p) ;  /* 0x00001db000007944 */ /* 0x002fea0003c00000 */
[----:B------:R-:W-:Y:S01]  /*20280*/  MOV R4, R57 ;  /* 0x0000003900047202 */ /* 0x000fe20000000f00 */
[----:B------:R-:W-:-:S05]  /*20290*/  BRA `(.L_x_849) ;  /* 0xffff48c000007947 */ /* 0x000fca000383ffff */
.L_x_722:
[----:B------:R-:W-:Y:S01]  /*202a0*/  MOV R2, 0x2 ;  /* 0x0000000200027802 */ /* 0x000fe20000000f00 */
[----:B------:R-:W-:Y:S01]  /*202b0*/  IMAD.MOV.U32 R52, RZ, RZ, R5 ;  /* 0x000000ffff347224 */ /* 0x000fe200078e0005 */
[----:B------:R-:W-:Y:S01]  /*202c0*/  MOV R3, 0x202f0 ;  /* 0x000202f000037802 */ /* 0x000fe20000000f00 */
[----:B------:R-:W-:Y:S02]  /*202d0*/  IMAD.MOV.U32 R57, RZ, RZ, 0x1c1f ;  /* 0x00001c1fff397424 */ /* 0x000fe400078e00ff */
[----:B-12---:R-:W-:Y:S05]  /*202e0*/  CALL.REL.NOINC `($__internal_9_$__cuda_sm70_shflsync_idx_p) ;  /* 0x00001d4000007944 */ /* 0x006fea0003c00000 */
[----:B------:R-:W-:Y:S01]  /*202f0*/  MOV R4, R57 ;  /* 0x0000003900047202 */ /* 0x000fe20000000f00 */
[----:B------:R-:W-:-:S05]  /*20300*/  BRA `(.L_x_850) ;  /* 0xffff4ed000007947 */ /* 0x000fca000383ffff */
.L_x_727:
[----:B------:R-:W-:Y:S01]  /*20310*/  MOV R2, 0x3 ;  /* 0x0000000300027802 */ /* 0x000fe20000000f00 */
[----:B------:R-:W-:Y:S01]  /*20320*/  IMAD.MOV.U32 R52, RZ, RZ, R5 ;  /* 0x000000ffff347224 */ /* 0x000fe200078e0005 */
[----:B------:R-:W-:Y:S01]  /*20330*/  MOV R3, 0x20360 ;  /* 0x0002036000037802 */ /* 0x000fe20000000f00 */
[----:B------:R-:W-:Y:S02]  /*20340*/  IMAD.MOV.U32 R57, RZ, RZ, 0x1c1f ;  /* 0x00001c1fff397424 */ /* 0x000fe400078e00ff */
[----:B-123--:R-:W-:Y:S05]  /*20350*/  CALL.REL.NOINC `($__internal_9_$__cuda_sm70_shflsync_idx_p) ;  /* 0x00001cd000007944 */ /* 0x00efea0003c00000 */
[----:B------:R-:W-:Y:S01]  /*20360*/  MOV R4, R57 ;  /* 0x0000003900047202 */ /* 0x000fe20000000f00 */
[----:B------:R-:W-:-:S05]  /*20370*/  BRA `(.L_x_851) ;  /* 0xffff54e000007947 */ /* 0x000fca000383ffff */
.L_x_732:
[----:B------:R-:W-:Y:S02]  /*20380*/  MOV R3, 0x2 ;  /* 0x0000000200037802 */ /* 0x000fe40000000f00 */
[----:B------:R-:W-:Y:S02]  /*20390*/  MOV R2, 0x203b0 ;  /* 0x000203b000027802 */ /* 0x000fe40000000f00 */
[----:B------:R-:W-:Y:S05]  /*203a0*/  CALL.REL.NOINC `($__internal_8_$__cuda_sm70_shflsync_bfly_p) ;  /* 0x00001c2000007944 */ /* 0x000fea0003c00000 */
[----:B------:R-:W-:Y:S01]  /*203b0*/  MOV R2, R9 ;  /* 0x0000000900027202 */ /* 0x000fe20000000f00 */
[----:B------:R-:W-:-:S05]  /*203c0*/  BRA `(.L_x_852) ;  /* 0xffff601000007947 */ /* 0x000fca000383ffff */
.L_x_733:
        /* <DEDUP_REMOVED lines=33> */
.L_x_735:
[----:B------:R1:W5:Y:S01]  /*205e0*/  LDL R4, [R1+0x4] ;  /* 0x0000040001047983 */ /* 0x0003620000100800 */
[----:B------:R-:W-:-:S02]  /*205f0*/  MOV R3, 0x2 ;  /* 0x0000000200037802 */ /* 0x000fc40000000f00 */
[----:B------:R-:W-:Y:S02]  /*20600*/  MOV R2, 0x20620 ;  /* 0x0002062000027802 */ /* 0x000fe40000000f00 */
[----:B-1---5:R-:W-:Y:S05]  /*20610*/  CALL.REL.NOINC `($__internal_8_$__cuda_sm70_shflsync_bfly_p) ;  /* 0x000019b000007944 */ /* 0x022fea0003c00000 */
[----:B------:R-:W-:Y:S01]  /*20620*/  MOV R0, R9 ;  /* 0x0000000900007202 */ /* 0x000fe20000000f00 */
[----:B------:R-:W-:Y:S05]  /*20630*/  BRA `(.L_x_854) ;  /* 0xffff7d7000007947 */ /* 0x000fea000383ffff */
.L_x_736:
[----:B------:R-:W-:Y:S01]  /*20640*/  IMAD.MOV.U32 R4, RZ, RZ, R5 ;  /* 0x000000ffff047224 */ /* 0x000fe200078e0005 */
[----:B------:R-:W-:Y:S02]  /*20650*/  MOV R3, 0x1 ;  /* 0x0000000100037802 */ /* 0x000fe40000000f00 */
[----:B------:R-:W-:Y:S02]  /*20660*/  MOV R2, 0x20680 ;  /* 0x0002068000027802 */ /* 0x000fe40000000f00 */
[----:B------:R-:W-:Y:S05]  /*20670*/  CALL.REL.NOINC `($__internal_8_$__cuda_sm70_shflsync_bfly_p) ;  /* 0x0000195000007944 */ /* 0x000fea0003c00000 */
[----:B------:R1:W5:Y:S01]  /*20680*/  LDL R4, [R1+0x8] ;  /* 0x0000080001047983 */ /* 0x0003620000100800 */
[----:B------:R-:W-:Y:S01]  /*20690*/  FADD.FTZ R5, R5, R9 ;  /* 0x0000000905057221 */ /* 0x000fe20000010000 */
[----:B------:R-:W-:Y:S02]  /*206a0*/  MOV R3, 0x2 ;  /* 0x0000000200037802 */ /* 0x000fe40000000f00 */
[----:B------:R-:W-:Y:S02]  /*206b0*/  MOV R2, 0x206d0 ;  /* 0x000206d000027802 */ /* 0x000fe40000000f00 */
[----:B-1---5:R-:W-:Y:S05]  /*206c0*/  CALL.REL.NOINC `($__internal_8_$__cuda_sm70_shflsync_bfly_p) ;  /* 0x0000190000007944 */ /* 0x022fea0003c00000 */
[----:B------:R-:W2:Y:S01]  /*206d0*/  LDL.LU R0, [R1+0x8] ;  /* 0x0000080001007983 */ /* 0x000ea20000300800 */
[----:B------:R-:W-:Y:S02]  /*206e0*/  MOV R3, 0x1 ;  /* 0x0000000100037802 */ /* 0x000fe40000000f00 */
[----:B------:R-:W-:Y:S01]  /*206f0*/  MOV R2, 0x20730 ;  /* 0x0002073000027802 */ /* 0x000fe20000000f00 */
[----:B--2---:R-:W-:-:S05]  /*20700*/  FADD.FTZ R6, R0, R9 ;  /* 0x0000000900067221 */ /* 0x004fca0000010000 */
[----:B------:R-:W-:Y:S02]  /*20710*/  MOV R4, R6 ;  /* 0x0000000600047202 */ /* 0x000fe40000000f00 */
        /* <DEDUP_REMOVED lines=20> */
[----:B--2---:R-:W-:Y:S02]  /*20860*/  FADD.FTZ R4, R0, R9 ;  /* 0x0000000900047221 */ /* 0x004fe40000010000 */
[----:B------:R-:W-:Y:S05]  /*20870*/  CALL.REL.NOINC `($__internal_8_$__cuda_sm70_shflsync_bfly_p) ;  /* 0x0000175000007944 */ /* 0x000fea0003c00000 */
[----:B------:R-:W-:Y:S05]  /*20880*/  BRA `(.L_x_855) ;  /* 0xffff7c5000007947 */ /* 0x000fea000383ffff */
.L_x_743:
[----:B-1-34-:R-:W-:Y:S01]  /*20890*/  IMAD.MOV.U32 R52, RZ, RZ, R5 ;  /* 0x000000ffff347224 */ /* 0x01afe200078e0005 */
[----:B------:R-:W-:Y:S01]  /*208a0*/  MOV R2, RZ ;  /* 0x000000ff00027202 */ /* 0x000fe20000000f00 */
[----:B------:R-:W-:Y:S01]  /*208b0*/  IMAD.MOV.U32 R57, RZ, RZ, 0x181f ;  /* 0x0000181fff397424 */ /* 0x000fe200078e00ff */
[----:B------:R-:W-:-:S02]  /*208c0*/  MOV R3, 0x208e0 ;  /* 0x000208e000037802 */ /* 0x000fc40000000f00 */
[----:B------:R-:W-:Y:S05]  /*208d0*/  CALL.REL.NOINC `($__internal_9_$__cuda_sm70_shflsync_idx_p) ;  /* 0x0000175000007944 */ /* 0x000fea0003c00000 */
[----:B------:R-:W-:Y:S01]  /*208e0*/  MOV R7, R57 ;  /* 0x0000003900077202 */ /* 0x000fe20000000f00 */
[----:B------:R-:W-:Y:S05]  /*208f0*/  BRA `(.L_x_856) ;  /* 0xffff921000007947 */ /* 0x000fea000383ffff */
.L_x_744:
[----:B------:R-:W-:Y:S01]  /*20900*/  IMAD.MOV.U32 R52, RZ, RZ, R6 ;  /* 0x000000ffff347224 */ /* 0x000fe200078e0006 */
[----:B------:R-:W-:Y:S01]  /*20910*/  MOV R2, RZ ;  /* 0x000000ff00027202 */ /* 0x000fe20000000f00 */
[----:B------:R-:W-:Y:S01]  /*20920*/  IMAD.MOV.U32 R57, RZ, RZ, 0x181f ;  /* 0x0000181fff397424 */ /* 0x000fe200078e00ff */
[----:B------:R-:W-:-:S02]  /*20930*/  MOV R3, 0x20950 ;  /* 0x0002095000037802 */ /* 0x000fc40000000f00 */
[----:B-12---:R-:W-:Y:S05]  /*20940*/  CALL.REL.NOINC `($__internal_9_$__cuda_sm70_shflsync_idx_p) ;  /* 0x000016e000007944 */ /* 0x006fea0003c00000 */
[----:B------:R-:W-:Y:S01]  /*20950*/  MOV R2, R57 ;  /* 0x0000003900027202 */ /* 0x000fe20000000f00 */
[----:B------:R-:W-:Y:S05]  /*20960*/  BRA `(.L_x_857) ;  /* 0xffff91c000007947 */ /* 0x000fea000383ffff */
.L_x_745:
[----:B------:R-:W-:Y:S01]  /*20970*/  IMAD.MOV.U32 R52, RZ, RZ, R5 ;  /* 0x000000ffff347224 */ /* 0x000fe200078e0005 */
[----:B-1----:R-:W-:Y:S01]  /*20980*/  MOV R2, 0x1 ;  /* 0x0000000100027802 */ /* 0x002fe20000000f00 */
[----:B------:R-:W-:Y:S01]  /*20990*/  IMAD.MOV.U32 R57, RZ, RZ, 0x181f ;  /* 0x0000181fff397424 */ /* 0x000fe200078e00ff */
[----:B------:R-:W-:-:S02]  /*209a0*/  MOV R3, 0x209c0 ;  /* 0x000209c000037802 */ /* 0x000fc40000000f00 */
[----:B---3--:R-:W-:Y:S05]  /*209b0*/  CALL.REL.NOINC `($__internal_9_$__cuda_sm70_shflsync_idx_p) ;  /* 0x0000167000007944 */ /* 0x008fea0003c00000 */
        /* <DEDUP_REMOVED lines=8> */
.L_x_746:
[----:B------:R-:W-:Y:S01]  /*20a40*/  IMAD.MOV.U32 R52, RZ, RZ, R5 ;  /* 0x000000ffff347224 */ /* 0x000fe200078e0005 */
[----:B-1----:R-:W-:Y:S01]  /*20a50*/  MOV R2, 0x2 ;  /* 0x0000000200027802 */ /* 0x002fe20000000f00 */
[----:B------:R-:W-:Y:S01]  /*20a60*/  IMAD.MOV.U32 R57, RZ, RZ, 0x181f ;  /* 0x0000181fff397424 */ /* 0x000fe200078e00ff */
[----:B------:R-:W-:Y:S02]  /*20a70*/  MOV R3, 0x20a90 ;  /* 0x00020a9000037802 */ /* 0x000fe40000000f00 */
[----:B--23--:R-:W-:Y:S05]  /*20a80*/  CALL.REL.NOINC `($__internal_9_$__cuda_sm70_shflsync_idx_p) ;  /* 0x000015a000007944 */ /* 0x00cfea0003c00000 */
[----:B------:R-:W-:Y:S01]  /*20a90*/  MOV R7, R57 ;  /* 0x0000003900077202 */ /* 0x000fe20000000f00 */
[----:B------:R-:W-:Y:S05]  /*20aa0*/  BRA `(.L_x_859) ;  /* 0xffff91e000007947 */ /* 0x000fea000383ffff */
.L_x_747:
[----:B------:R-:W-:Y:S01]  /*20ab0*/  IMAD.MOV.U32 R52, RZ, RZ, R6 ;  /* 0x000000ffff347224 */ /* 0x000fe200078e0006 */
[----:B-1----:R-:W-:Y:S01]  /*20ac0*/  MOV R2, 0x2 ;  /* 0x0000000200027802 */ /* 0x002fe20000000f00 */
[----:B------:R-:W-:Y:S01]  /*20ad0*/  IMAD.MOV.U32 R57, RZ, RZ, 0x181f ;  /* 0x0000181fff397424 */ /* 0x000fe200078e00ff */
[----:B------:R-:W-:Y:S02]  /*20ae0*/  MOV R3, 0x20b00 ;  /* 0x00020b0000037802 */ /* 0x000fe40000000f00 */
[----:B--234-:R-:W-:Y:S05]  /*20af0*/  CALL.REL.NOINC `($__internal_9_$__cuda_sm70_shflsync_idx_p) ;  /* 0x0000153000007944 */ /* 0x01cfea0003c00000 */
[----:B------:R-:W-:Y:S01]  /*20b00*/  MOV R2, R57 ;  /* 0x0000003900027202 */ /* 0x000fe20000000f00 */
[----:B------:R-:W-:Y:S05]  /*20b10*/  BRA `(.L_x_860) ;  /* 0xffff919000007947 */ /* 0x000fea000383ffff */
.L_x_748:
[----:B------:R-:W-:Y:S01]  /*20b20*/  IMAD.MOV.U32 R52, RZ, RZ, R5 ;  /* 0x000000ffff347224 */ /* 0x000fe200078e0005 */
[----:B--2---:R-:W-:Y:S01]  /*20b30*/  MOV R2, 0x3 ;  /* 0x0000000300027802 */ /* 0x004fe20000000f00 */
[----:B------:R-:W-:Y:S01]  /*20b40*/  IMAD.MOV.U32 R57, RZ, RZ, 0x181f ;  /* 0x0000181fff397424 */ /* 0x000fe200078e00ff */
[----:B------:R-:W-:-:S02]  /*20b50*/  MOV R3, 0x20b70 ;  /* 0x00020b7000037802 */ /* 0x000fc40000000f00 */
[----:B-1-34-:R-:W-:Y:S05]  /*20b60*/  CALL.REL.NOINC `($__internal_9_$__cuda_sm70_shflsync_idx_p) ;  /* 0x000014c000007944 */ /* 0x01afea0003c00000 */
        /* <DEDUP_REMOVED lines=8> */
.L_x_749:
[----:B------:R-:W-:Y:S01]  /*20bf0*/  IMAD.MOV.U32 R52, RZ, RZ, R5 ;  /* 0x000000ffff347224 */ /* 0x000fe200078e0005 */
[----:B--2---:R-:W-:Y:S01]  /*20c00*/  MOV R2, 0x4 ;  /* 0x0000000400027802 */ /* 0x004fe20000000f00 */
[----:B------:R-:W-:Y:S01]  /*20c10*/  IMAD.MOV.U32 R57, RZ, RZ, 0x181f ;  /* 0x0000181fff397424 */ /* 0x000fe200078e00ff */
[----:B------:R-:W-:Y:S02]  /*20c20*/  MOV R3, 0x20c40 ;  /* 0x00020c4000037802 */ /* 0x000fe40000000f00 */
[----:B-1-34-:R-:W-:Y:S05]  /*20c30*/  CALL.REL.NOINC `($__internal_9_$__cuda_sm70_shflsync_idx_p) ;  /* 0x000013f000007944 */ /* 0x01afea0003c00000 */
[----:B------:R-:W-:Y:S01]  /*20c40*/  MOV R7, R57 ;  /* 0x0000003900077202 */ /* 0x000fe20000000f00 */
[----:B------:R-:W-:Y:S05]  /*20c50*/  BRA `(.L_x_862) ;  /* 0xffff916000007947 */ /* 0x000fea000383ffff */
.L_x_750:
[----:B------:R-:W-:Y:S01]  /*20c60*/  IMAD.MOV.U32 R52, RZ, RZ, R6 ;  /* 0x000000ffff347224 */ /* 0x000fe200078e0006 */
[----:B--2---:R-:W-:Y:S01]  /*20c70*/  MOV R2, 0x4 ;  /* 0x0000000400027802 */ /* 0x004fe20000000f00 */
[----:B------:R-:W-:Y:S01]  /*20c80*/  IMAD.MOV.U32 R57, RZ, RZ, 0x181f ;  /* 0x0000181fff397424 */ /* 0x000fe200078e00ff */
[----:B------:R-:W-:Y:S02]  /*20c90*/  MOV R3, 0x20cb0 ;  /* 0x00020cb000037802 */ /* 0x000fe40000000f00 */
[----:B-1-34-:R-:W-:Y:S05]  /*20ca0*/  CALL.REL.NOINC `($__internal_9_$__cuda_sm70_shflsync_idx_p) ;  /* 0x0000138000007944 */ /* 0x01afea0003c00000 */
[----:B------:R-:W-:Y:S01]  /*20cb0*/  MOV R2, R57 ;  /* 0x0000003900027202 */ /* 0x000fe20000000f00 */
[----:B------:R-:W-:Y:S05]  /*20cc0*/  BRA `(.L_x_863) ;  /* 0xffff911000007947 */ /* 0x000fea000383ffff */
.L_x_751:
[----:B------:R-:W-:Y:S01]  /*20cd0*/  IMAD.MOV.U32 R52, RZ, RZ, R5 ;  /* 0x000000ffff347224 */ /* 0x000fe200078e0005 */
[----:B-1----:R-:W-:Y:S01]  /*20ce0*/  MOV R2, 0x5 ;  /* 0x0000000500027802 */ /* 0x002fe20000000f00 */
[----:B------:R-:W-:Y:S01]  /*20cf0*/  IMAD.MOV.U32 R57, RZ, RZ, 0x181f ;  /* 0x0000181fff397424 */ /* 0x000fe200078e00ff */
[----:B------:R-:W-:-:S02]  /*20d00*/  MOV R3, 0x20d20 ;  /* 0x00020d2000037802 */ /* 0x000fc40000000f00 */
[----:B--234-:R-:W-:Y:S05]  /*20d10*/  CALL.REL.NOINC `($__internal_9_$__cuda_sm70_shflsync_idx_p) ;  /* 0x0000131000007944 */ /* 0x01cfea0003c00000 */
        /* <DEDUP_REMOVED lines=8> */
.L_x_752:
[----:B------:R-:W-:Y:S01]  /*20da0*/  IMAD.MOV.U32 R52, RZ, RZ, R5 ;  /* 0x000000ffff347224 */ /* 0x000fe200078e0005 */
[----:B--2---:R-:W-:Y:S01]  /*20db0*/  MOV R2, 0x6 ;  /* 0x0000000600027802 */ /* 0x004fe20000000f00 */
[----:B------:R-:W-:Y:S01]  /*20dc0*/  IMAD.MOV.U32 R57, RZ, RZ, 0x181f ;  /* 0x0000181fff397424 */ /* 0x000fe200078e00ff */
[----:B------:R-:W-:Y:S02]  /*20dd0*/  MOV R3, 0x20df0 ;  /* 0x00020df000037802 */ /* 0x000fe40000000f00 */
[----:B-1--4-:R-:W-:Y:S05]  /*20de0*/  CALL.REL.NOINC `($__internal_9_$__cuda_sm70_shflsync_idx_p) ;  /* 0x0000124000007944 */ /* 0x012fea0003c00000 */
[----:B------:R-:W-:Y:S01]  /*20df0*/  MOV R7, R57 ;  /* 0x0000003900077202 */ /* 0x000fe20000000f00 */
[----:B------:R-:W-:Y:S05]  /*20e00*/  BRA `(.L_x_865) ;  /* 0xffff90e000007947 */ /* 0x000fea000383ffff */
.L_x_753:
[----:B------:R-:W-:Y:S01]  /*20e10*/  IMAD.MOV.U32 R52, RZ, RZ, R6 ;  /* 0x000000ffff347224 */ /* 0x000fe200078e0006 */
[----:B--2---:R-:W-:Y:S01]  /*20e20*/  MOV R2, 0x6 ;  /* 0x0000000600027802 */ /* 0x004fe20000000f00 */
[----:B------:R-:W-:Y:S01]  /*20e30*/  IMAD.MOV.U32 R57, RZ, RZ, 0x181f ;  /* 0x0000181fff397424 */ /* 0x000fe200078e00ff */
[----:B------:R-:W-:Y:S02]  /*20e40*/  MOV R3, 0x20e60 ;  /* 0x00020e6000037802 */ /* 0x000fe40000000f00 */
[----:B-1-34-:R-:W-:Y:S05]  /*20e50*/  CALL.REL.NOINC `($__internal_9_$__cuda_sm70_shflsync_idx_p) ;  /* 0x000011d000007944 */ /* 0x01afea0003c00000 */
[----:B------:R-:W-:Y:S01]  /*20e60*/  MOV R2, R57 ;  /* 0x0000003900027202 */ /* 0x000fe20000000f00 */
[----:B------:R-:W-:Y:S05]  /*20e70*/  BRA `(.L_x_866) ;  /* 0xffff909000007947 */ /* 0x000fea000383ffff */
.L_x_754:
[----:B------:R-:W-:Y:S01]  /*20e80*/  IMAD.MOV.U32 R52, RZ, RZ, R5 ;  /* 0x000000ffff347224 */ /* 0x000fe200078e0005 */
[----:B-1----:R-:W-:Y:S01]  /*20e90*/  MOV R2, 0x7 ;  /* 0x0000000700027802 */ /* 0x002fe20000000f00 */
[----:B------:R-:W-:Y:S01]  /*20ea0*/  IMAD.MOV.U32 R57, RZ, RZ, 0x181f ;  /* 0x0000181fff397424 */ /* 0x000fe200078e00ff */
[----:B------:R-:W-:-:S02]  /*20eb0*/  MOV R3, 0x20ed0 ;  /* 0x00020ed000037802 */ /* 0x000fc40000000f00 */
[----:B--2-4-:R-:W-:Y:S05]  /*20ec0*/  CALL.REL.NOINC `($__internal_9_$__cuda_sm70_shflsync_idx_p) ;  /* 0x0000116000007944 */ /* 0x014fea0003c00000 */
        /* <DEDUP_REMOVED lines=8> */
.L_x_756:
[----:B------:R-:W-:Y:S01]  /*20f50*/  IMAD.MOV.U32 R52, RZ, RZ, R5 ;  /* 0x000000ffff347224 */ /* 0x000fe200078e0005 */
[----:B------:R-:W-:Y:S01]  /*20f60*/  MOV R2, RZ ;  /* 0x000000ff00027202 */ /* 0x000fe20000000f00 */
[----:B------:R-:W-:Y:S01]  /*20f70*/  IMAD.MOV.U32 R57, RZ, RZ, 0x1c1f ;  /* 0x00001c1fff397424 */ /* 0x000fe200078e00ff */
[----:B------:R-:W-:Y:S02]  /*20f80*/  MOV R3, 0x20fa0 ;  /* 0x00020fa000037802 */ /* 0x000fe40000000f00 */
[----:B------:R-:W-:Y:S05]  /*20f90*/  CALL.REL.NOINC `($__internal_9_$__cuda_sm70_shflsync_idx_p) ;  /* 0x0000109000007944 */ /* 0x000fea0003c00000 */
[----:B------:R-:W-:Y:S01]  /*20fa0*/  MOV R4, R57 ;  /* 0x0000003900047202 */ /* 0x000fe20000000f00 */
[----:B------:R-:W-:Y:S05]  /*20fb0*/  BRA `(.L_x_868) ;  /* 0xffff927000007947 */ /* 0x000fea000383ffff */
.L_x_757:
[----:B------:R-:W-:Y:S01]  /*20fc0*/  IMAD.MOV.U32 R52, RZ, RZ, R12 ;  /* 0x000000ffff347224 */ /* 0x000fe200078e000c */
[----:B------:R-:W-:Y:S01]  /*20fd0*/  MOV R2, RZ ;  /* 0x000000ff00027202 */ /* 0x000fe20000000f00 */
[----:B------:R-:W-:Y:S01]  /*20fe0*/  IMAD.MOV.U32 R57, RZ, RZ, 0x1c1f ;  /* 0x00001c1fff397424 */ /* 0x000fe200078e00ff */
[----:B------:R-:W-:Y:S02]  /*20ff0*/  MOV R3, 0x21010 ;  /* 0x0002101000037802 */ /* 0x000fe40000000f00 */
[----:B-12---:R-:W-:Y:S05]  /*21000*/  CALL.REL.NOINC `($__internal_9_$__cuda_sm70_shflsync_idx_p) ;  /* 0x0000102000007944 */ /* 0x006fea0003c00000 */
[----:B------:R-:W-:Y:S01]  /*21010*/  MOV R0, R57 ;  /* 0x0000003900007202 */ /* 0x000fe20000000f00 */
[----:B------:R-:W-:Y:S05]  /*21020*/  BRA `(.L_x_869) ;  /* 0xffff922000007947 */ /* 0x000fea000383ffff */
.L_x_760:
[----:B------:R-:W-:Y:S01]  /*21030*/  IMAD.MOV.U32 R52, RZ, RZ, R5 ;  /* 0x000000ffff347224 */ /* 0x000fe200078e0005 */
[----:B---3--:R-:W-:Y:S01]  /*21040*/  MOV R2, 0x1 ;  /* 0x0000000100027802 */ /* 0x008fe20000000f00 */
        /* <DEDUP_REMOVED lines=11> */
.L_x_763:
[----:B------:R-:W-:Y:S01]  /*21100*/  IMAD.MOV.U32 R52, RZ, RZ, R5 ;  /* 0x000000ffff347224 */ /* 0x000fe200078e0005 */
[----:B--23--:R-:W-:Y:S01]  /*21110*/  MOV R2, 0x2 ;  /* 0x0000000200027802 */ /* 0x00cfe20000000f00 */
[----:B------:R-:W-:Y:S01]  /*21120*/  IMAD.MOV.U32 R57, RZ, RZ, 0x1c1f ;  /* 0x00001c1fff397424 */ /* 0x000fe200078e00ff */
[----:B------:R-:W-:Y:S02]  /*21130*/  MOV R3, 0x21150 ;  /* 0x0002115000037802 */ /* 0x000fe40000000f00 */
[----:B-1--4-:R-:W-:Y:S05]  /*21140*/  CALL.REL.NOINC `($__internal_9_$__cuda_sm70_shflsync_idx_p) ;  /* 0x00000ee000007944 */ /* 0x012fea0003c00000 */
[----:B------:R-:W-:Y:S01]  /*21150*/  MOV R4, R57 ;  /* 0x0000003900047202 */ /* 0x000fe20000000f00 */
[----:B------:R-:W-:Y:S05]  /*21160*/  BRA `(.L_x_871) ;  /* 0xffff979000007947 */ /* 0x000fea000383ffff */
.L_x_764:
[----:B------:R-:W-:Y:S01]  /*21170*/  IMAD.MOV.U32 R52, RZ, RZ, R12 ;  /* 0x000000ffff347224 */ /* 0x000fe200078e000c */
[----:B--23--:R-:W-:Y:S01]  /*21180*/  MOV R2, 0x2 ;  /* 0x0000000200027802 */ /* 0x00cfe20000000f00 */
[----:B------:R-:W-:Y:S01]  /*21190*/  IMAD.MOV.U32 R57, RZ, RZ, 0x1c1f ;  /* 0x00001c1fff397424 */ /* 0x000fe200078e00ff */
[----:B------:R-:W-:Y:S02]  /*211a0*/  MOV R3, 0x211c0 ;  /* 0x000211c000037802 */ /* 0x000fe40000000f00 */
[----:B-1--4-:R-:W-:Y:S05]  /*211b0*/  CALL.REL.NOINC `($__internal_9_$__cuda_sm70_shflsync_idx_p) ;  /* 0x00000e7000007944 */ /* 0x012fea0003c00000 */
[----:B------:R-:W-:Y:S01]  /*211c0*/  MOV R0, R57 ;  /* 0x0000003900007202 */ /* 0x000fe20000000f00 */
[----:B------:R-:W-:Y:S05]  /*211d0*/  BRA `(.L_x_872) ;  /* 0xffff974000007947 */ /* 0x000fea000383ffff */
.L_x_767:
[----:B------:R-:W-:Y:S01]  /*211e0*/  IMAD.MOV.U32 R52, RZ, RZ, R5 ;  /* 0x000000ffff347224 */ /* 0x000fe200078e0005 */
[----:B--23--:R-:W-:Y:S01]  /*211f0*/  MOV R2, 0x3 ;  /* 0x0000000300027802 */ /* 0x00cfe20000000f00 */
[----:B------:R-:W-:Y:S01]  /*21200*/  IMAD.MOV.U32 R57, RZ, RZ, 0x1c1f ;  /* 0x00001c1fff397424 */ /* 0x000fe200078e00ff */
[----:B------:R-:W-:-:S02]  /*21210*/  MOV R3, 0x21230 ;  /* 0x0002123000037802 */ /* 0x000fc40000000f00 */
[----:B-1--4-:R-:W-:Y:S05]  /*21220*/  CALL.REL.NOINC `($__internal_9_$__cuda_sm70_shflsync_idx_p) ;  /* 0x00000e0000007944 */ /* 0x012fea0003c00000 */
        /* <DEDUP_REMOVED lines=8> */
.L_x_771:
[----:B------:R-:W-:Y:S01]  /*212b0*/  IMAD.MOV.U32 R52, RZ, RZ, R5 ;  /* 0x000000ffff347224 */ /* 0x000fe200078e0005 */
[----:B------:R-:W-:Y:S01]  /*212c0*/  MOV R2, RZ ;  /* 0x000000ff00027202 */ /* 0x000fe20000000f00 */
[----:B------:R-:W-:Y:S01]  /*212d0*/  IMAD.MOV.U32 R57, RZ, RZ, 0x181f ;  /* 0x0000181fff397424 */ /* 0x000fe200078e00ff */
[----:B------:R-:W-:Y:S02]  /*212e0*/  MOV R3, 0x21300 ;  /* 0x0002130000037802 */ /* 0x000fe40000000f00 */
[----:B------:R-:W-:Y:S05]  /*212f0*/  CALL.REL.NOINC `($__internal_9_$__cuda_sm70_shflsync_idx_p) ;  /* 0x00000d3000007944 */ /* 0x000fea0003c00000 */
[----:B------:R-:W-:Y:S01]  /*21300*/  MOV R7, R57 ;  /* 0x0000003900077202 */ /* 0x000fe20000000f00 */
[----:B------:R-:W-:Y:S05]  /*21310*/  BRA `(.L_x_874) ;  /* 0xffffa42000007947 */ /* 0x000fea000383ffff */
.L_x_772:
[----:B------:R-:W-:Y:S01]  /*21320*/  IMAD.MOV.U32 R52, RZ, RZ, R6 ;  /* 0x000000ffff347224 */ /* 0x000fe200078e0006 */
[----:B------:R-:W-:Y:S01]  /*21330*/  MOV R2, RZ ;  /* 0x000000ff00027202 */ /* 0x000fe20000000f00 */
[----:B------:R-:W-:Y:S01]  /*21340*/  IMAD.MOV.U32 R57, RZ, RZ, 0x181f ;  /* 0x0000181fff397424 */ /* 0x000fe200078e00ff */
[----:B------:R-:W-:Y:S02]  /*21350*/  MOV R3, 0x21370 ;  /* 0x0002137000037802 */ /* 0x000fe40000000f00 */
[----:B-12---:R-:W-:Y:S05]  /*21360*/  CALL.REL.NOINC `($__internal_9_$__cuda_sm70_shflsync_idx_p) ;  /* 0x00000cc000007944 */ /* 0x006fea0003c00000 */
[----:B------:R-:W-:Y:S01]  /*21370*/  MOV R2, R57 ;  /* 0x0000003900027202 */ /* 0x000fe20000000f00 */
[----:B------:R-:W-:Y:S05]  /*21380*/  BRA `(.L_x_875) ;  /* 0xffffa3d000007947 */ /* 0x000fea000383ffff */
.L_x_773:
        /* <DEDUP_REMOVED lines=13> */
.L_x_774:
[----:B------:R-:W-:Y:S01]  /*21460*/  IMAD.MOV.U32 R52, RZ, RZ, R5 ;  /* 0x000000ffff347224 */ /* 0x000fe200078e0005 */
[----:B-1----:R-:W-:Y:S01]  /*21470*/  MOV R2, 0x2 ;  /* 0x0000000200027802 */ /* 0x002fe20000000f00 */
[----:B------:R-:W-:Y:S01]  /*21480*/  IMAD.MOV.U32 R57, RZ, RZ, 0x181f ;  /* 0x0000181fff397424 */ /* 0x000fe200078e00ff */
[----:B------:R-:W-:Y:S02]  /*21490*/  MOV R3, 0x214b0 ;  /* 0x000214b000037802 */ /* 0x000fe40000000f00 */
[----:B--23--:R-:W-:Y:S05]  /*214a0*/  CALL.REL.NOINC `($__internal_9_$__cuda_sm70_shflsync_idx_p) ;  /* 0x00000b8000007944 */ /* 0x00cfea0003c00000 */
[----:B------:R-:W-:Y:S01]  /*214b0*/  MOV R7, R57 ;  /* 0x0000003900077202 */ /* 0x000fe20000000f00 */
[----:B------:R-:W-:Y:S05]  /*214c0*/  BRA `(.L_x_877) ;  /* 0xffffa40000007947 */ /* 0x000fea000383ffff */
.L_x_775:
[----:B------:R-:W-:Y:S01]  /*214d0*/  IMAD.MOV.U32 R52, RZ, RZ, R6 ;  /* 0x000000ffff347224 */ /* 0x000fe200078e0006 */
[----:B-1----:R-:W-:Y:S01]  /*214e0*/  MOV R2, 0x2 ;  /* 0x0000000200027802 */ /* 0x002fe20000000f00 */
[----:B------:R-:W-:Y:S01]  /*214f0*/  IMAD.MOV.U32 R57, RZ, RZ, 0x181f ;  /* 0x0000181fff397424 */ /* 0x000fe200078e00ff */
[----:B------:R-:W-:Y:S02]  /*21500*/  MOV R3, 0x21520 ;  /* 0x0002152000037802 */ /* 0x000fe40000000f00 */
[----:B--234-:R-:W-:Y:S05]  /*21510*/  CALL.REL.NOINC `($__internal_9_$__cuda_sm70_shflsync_idx_p) ;  /* 0x00000b1000007944 */ /* 0x01cfea0003c00000 */
[----:B------:R-:W-:Y:S01]  /*21520*/  MOV R2, R57 ;  /* 0x0000003900027202 */ /* 0x000fe20000000f00 */
[----:B------:R-:W-:Y:S05]  /*21530*/  BRA `(.L_x_878) ;  /* 0xffffa3b000007947 */ /* 0x000fea000383ffff */
.L_x_776:
        /* <DEDUP_REMOVED lines=13> */
.L_x_777:
[----:B------:R-:W-:Y:S01]  /*21610*/  IMAD.MOV.U32 R52, RZ, RZ, R5 ;  /* 0x000000ffff347224 */ /* 0x000fe200078e0005 */
[----:B--2---:R-:W-:Y:S01]  /*21620*/  MOV R2, 0x4 ;  /* 0x0000000400027802 */ /* 0x004fe20000000f00 */
[----:B------:R-:W-:Y:S01]  /*21630*/  IMAD.MOV.U32 R57, RZ, RZ, 0x181f ;  /* 0x0000181fff397424 */ /* 0x000fe200078e00ff */
[----:B------:R-:W-:Y:S02]  /*21640*/  MOV R3, 0x21660 ;  /* 0x0002166000037802 */ /* 0x000fe40000000f00 */
[----:B-1-34-:R-:W-:Y:S05]  /*21650*/  CALL.REL.NOINC `($__internal_9_$__cuda_sm70_shflsync_idx_p) ;  /* 0x000009d000007944 */ /* 0x01afea0003c00000 */
[----:B------:R-:W-:Y:S01]  /*21660*/  MOV R7, R57 ;  /* 0x0000003900077202 */ /* 0x000fe20000000f00 */
[----:B------:R-:W-:Y:S05]  /*21670*/  BRA `(.L_x_880) ;  /* 0xffffa38000007947 */ /* 0x000fea000383ffff */
.L_x_778:
[----:B------:R-:W-:Y:S01]  /*21680*/  IMAD.MOV.U32 R52, RZ, RZ, R6 ;  /* 0x000000ffff347224 */ /* 0x000fe200078e0006 */
[----:B--2---:R-:W-:Y:S01]  /*21690*/  MOV R2, 0x4 ;  /* 0x0000000400027802 */ /* 0x004fe20000000f00 */
[----:B------:R-:W-:Y:S01]  /*216a0*/  IMAD.MOV.U32 R57, RZ, RZ, 0x181f ;  /* 0x0000181fff397424 */ /* 0x000fe200078e00ff */
[----:B------:R-:W-:Y:S02]  /*216b0*/  MOV R3, 0x216d0 ;  /* 0x000216d000037802 */ /* 0x000fe40000000f00 */
[----:B-1-34-:R-:W-:Y:S05]  /*216c0*/  CALL.REL.NOINC `($__internal_9_$__cuda_sm70_shflsync_idx_p) ;  /* 0x0000096000007944 */ /* 0x01afea0003c00000 */
[----:B------:R-:W-:Y:S01]  /*216d0*/  MOV R2, R57 ;  /* 0x0000003900027202 */ /* 0x000fe20000000f00 */
[----:B------:R-:W-:Y:S05]  /*216e0*/  BRA `(.L_x_881) ;  /* 0xffffa33000007947 */ /* 0x000fea000383ffff */
.L_x_779:
        /* <DEDUP_REMOVED lines=13> */
.L_x_780:
[----:B------:R-:W-:Y:S01]  /*217c0*/  IMAD.MOV.U32 R52, RZ, RZ, R5 ;  /* 0x000000ffff347224 */ /* 0x000fe200078e0005 */
[----:B--2---:R-:W-:Y:S01]  /*217d0*/  MOV R2, 0x6 ;  /* 0x0000000600027802 */ /* 0x004fe20000000f00 */
[----:B------:R-:W-:Y:S01]  /*217e0*/  IMAD.MOV.U32 R57, RZ, RZ, 0x181f ;  /* 0x0000181fff397424 */ /* 0x000fe200078e00ff */
[----:B------:R-:W-:Y:S02]  /*217f0*/  MOV R3, 0x21810 ;  /* 0x0002181000037802 */ /* 0x000fe40000000f00 */
[----:B-1--4-:R-:W-:Y:S05]  /*21800*/  CALL.REL.NOINC `($__internal_9_$__cuda_sm70_shflsync_idx_p) ;  /* 0x0000082000007944 */ /* 0x012fea0003c00000 */
[----:B------:R-:W-:Y:S01]  /*21810*/  MOV R7, R57 ;  /* 0x0000003900077202 */ /* 0x000fe20000000f00 */
[----:B------:R-:W-:Y:S05]  /*21820*/  BRA `(.L_x_883) ;  /* 0xffffa30000007947 */ /* 0x000fea000383ffff */
.L_x_781:
[----:B------:R-:W-:Y:S01]  /*21830*/  IMAD.MOV.U32 R52, RZ, RZ, R6 ;  /* 0x000000ffff347224 */ /* 0x000fe200078e0006 */
[----:B--2---:R-:W-:Y:S01]  /*21840*/  MOV R2, 0x6 ;  /* 0x0000000600027802 */ /* 0x004fe20000000f00 */
[----:B------:R-:W-:Y:S01]  /*21850*/  IMAD.MOV.U32 R57, RZ, RZ, 0x181f ;  /* 0x0000181fff397424 */ /* 0x000fe200078e00ff */
[----:B------:R-:W-:Y:S02]  /*21860*/  MOV R3, 0x21880 ;  /* 0x0002188000037802 */ /* 0x000fe40000000f00 */
[----:B-1-34-:R-:W-:Y:S05]  /*21870*/  CALL.REL.NOINC `($__internal_9_$__cuda_sm70_shflsync_idx_p) ;  /* 0x000007b000007944 */ /* 0x01afea0003c00000 */
[----:B------:R-:W-:Y:S01]  /*21880*/  MOV R2, R57 ;  /* 0x0000003900027202 */ /* 0x000fe20000000f00 */
[----:B------:R-:W-:Y:S05]  /*21890*/  BRA `(.L_x_884) ;  /* 0xffffa2b000007947 */ /* 0x000fea000383ffff */
.L_x_782:
        /* <DEDUP_REMOVED lines=13> */
.L_x_784:
[----:B------:R-:W-:Y:S01]  /*21970*/  IMAD.MOV.U32 R52, RZ, RZ, R53 ;  /* 0x000000ffff347224 */ /* 0x000fe200078e0035 */
[----:B------:R-:W-:Y:S01]  /*21980*/  MOV R2, RZ ;  /* 0x000000ff00027202 */ /* 0x000fe20000000f00 */
[----:B------:R-:W-:Y:S01]  /*21990*/  IMAD.MOV.U32 R57, RZ, RZ, 0x1f ;  /* 0x0000001fff397424 */ /* 0x000fe200078e00ff */
[----:B------:R-:W-:Y:S02]  /*219a0*/  MOV R3, 0x219c0 ;  /* 0x000219c000037802 */ /* 0x000fe40000000f00 */
[----:B------:R-:W-:Y:S05]  /*219b0*/  CALL.REL.NOINC `($__internal_9_$__cuda_sm70_shflsync_idx_p) ;  /* 0x0000067000007944 */ /* 0x000fea0003c00000 */
[----:B------:R-:W-:Y:S01]  /*219c0*/  MOV R9, R57 ;  /* 0x0000003900097202 */ /* 0x000fe20000000f00 */
[----:B------:R-:W-:Y:S05]  /*219d0*/  BRA `(.L_x_886) ;  /* 0xffffa36000007947 */ /* 0x000fea000383ffff */
.L_x_785:
[----:B------:R-:W-:Y:S01]  /*219e0*/  IMAD.MOV.U32 R52, RZ, RZ, R53 ;  /* 0x000000ffff347224 */ /* 0x000fe200078e0035 */
[----:B------:R-:W-:Y:S01]  /*219f0*/  MOV R2, 0x1 ;  /* 0x0000000100027802 */ /* 0x000fe20000000f00 */
[----:B------:R-:W-:Y:S01]  /*21a00*/  IMAD.MOV.U32 R57, RZ, RZ, 0x1f ;  /* 0x0000001fff397424 */ /* 0x000fe200078e00ff */
[----:B------:R-:W-:Y:S02]  /*21a10*/  MOV R3, 0x21a30 ;  /* 0x00021a3000037802 */ /* 0x000fe40000000f00 */
[----:B-12---:R-:W-:Y:S05]  /*21a20*/  CALL.REL.NOINC `($__internal_9_$__cuda_sm70_shflsync_idx_p) ;  /* 0x0000060000007944 */ /* 0x006fea0003c00000 */
[----:B------:R-:W-:Y:S01]  /*21a30*/  MOV R8, R57 ;  /* 0x0000003900087202 */ /* 0x000fe20000000f00 */
[----:B------:R-:W-:Y:S05]  /*21a40*/  BRA `(.L_x_887) ;  /* 0xffffa31000007947 */ /* 0x000fea000383ffff */
.L_x_786:
[----:B------:R-:W-:Y:S02]  /*21a50*/  MOV R2, 0x1 ;  /* 0x0000000100027802 */ /* 0x000fe40000000f00 */
[----:B------:R-:W-:-:S02]  /*21a60*/  MOV R3, 0x21a80 ;  /* 0x00021a8000037802 */ /* 0x000fc40000000f00 */
[----:B-1234-:R-:W-:Y:S05]  /*21a70*/  CALL.REL.NOINC `($__internal_10_$__cuda_sm70_shflsync_up_p) ;  /* 0x0000061000007944 */ /* 0x01efea0003c00000 */
[----:B------:R-:W-:Y:S05]  /*21a80*/  BRA `(.L_x_888) ;  /* 0xffffa40000007947 */ /* 0x000fea000383ffff */
.L_x_787:
[----:B------:R-:W-:Y:S02]  /*21a90*/  MOV R2, 0x2 ;  /* 0x0000000200027802 */ /* 0x000fe40000000f00 */
[----:B------:R-:W-:-:S02]  /*21aa0*/  MOV R3, 0x21ac0 ;  /* 0x00021ac000037802 */ /* 0x000fc40000000f00 */
[----:B--2-4-:R-:W-:Y:S05]  /*21ab0*/  CALL.REL.NOINC `($__internal_10_$__cuda_sm70_shflsync_up_p) ;  /* 0x000005d000007944 */ /* 0x014fea0003c00000 */
        /* <DEDUP_REMOVED lines=24> */
.L_x_791:
[----:B------:R-:W-:Y:S02]  /*21c40*/  MOV R2, 0x1 ;  /* 0x0000000100027802 */ /* 0x000fe40000000f00 */
[----:B------:R-:W-:Y:S02]  /*21c50*/  MOV R3, 0x21c70 ;  /* 0x00021c7000037802 */ /* 0x000fe40000000f00 */
[----:B------:R-:W-:Y:S05]  /*21c60*/  CALL.REL.NOINC `($__internal_10_$__cuda_sm70_shflsync_up_p) ;  /* 0x0000042000007944 */ /* 0x000fea0003c00000 */
[----:B------:R-:W-:Y:S01]  /*21c70*/  MOV R2, R4 ;  /* 0x0000000400027202 */ /* 0x000fe20000000f00 */
[----:B------:R-:W-:Y:S05]  /*21c80*/  BRA `(.L_x_890) ;  /* 0xffffa46000007947 */ /* 0x000fea000383ffff */
.L_x_792:
        /* <DEDUP_REMOVED lines=27> */
.L_x_794:
[----:B------:R-:W-:Y:S02]  /*21e40*/  SEL R0, RZ, 0x1, P0 ;  /* 0x00000001ff007807 */ /* 0x000fe40000000000 */
[----:B------:R-:W-:Y:S02]  /*21e50*/  MOV R2, 0x21e70 ;  /* 0x00021e7000027802 */ /* 0x000fe40000000f00 */
[----:B-1----:R-:W-:Y:S05]  /*21e60*/  CALL.REL.NOINC `($__internal_11_$__cuda_sm70_votesync_ballot) ;  /* 0x0000029000007944 */ /* 0x002fea0003c00000 */
[----:B------:R-:W-:Y:S01]  /*21e70*/  MOV R10, R0 ;  /* 0x00000000000a7202 */ /* 0x000fe20000000f00 */
[----:B------:R-:W-:Y:S05]  /*21e80*/  BRA `(.L_x_892) ;  /* 0xffffa3f000007947 */ /* 0x000fea000383ffff */
.L_x_795:
[----:B------:R-:W-:Y:S01]  /*21e90*/  IMAD.MOV.U32 R52, RZ, RZ, R6 ;  /* 0x000000ffff347224 */ /* 0x000fe200078e0006 */
[----:B--2---:R-:W-:Y:S01]  /*21ea0*/  MOV R2, R0 ;  /* 0x0000000000027202 */ /* 0x004fe20000000f00 */
[----:B------:R-:W-:Y:S01]  /*21eb0*/  IMAD.MOV.U32 R57, RZ, RZ, 0x1f ;  /* 0x0000001fff397424 */ /* 0x000fe200078e00ff */
[----:B------:R-:W-:Y:S02]  /*21ec0*/  MOV R3, 0x21ee0 ;  /* 0x00021ee000037802 */ /* 0x000fe40000000f00 */
[----:B-1----:R-:W-:Y:S05]  /*21ed0*/  CALL.REL.NOINC `($__internal_9_$__cuda_sm70_shflsync_idx_p) ;  /* 0x0000015000007944 */ /* 0x002fea0003c00000 */
[----:B------:R-:W-:Y:S01]  /*21ee0*/  IMAD.MOV.U32 R8, RZ, RZ, R57 ;  /* 0x000000ffff087224 */ /* 0x000fe200078e0039 */
[----:B------:R-:W-:Y:S01]  /*21ef0*/  MOV R2, R0 ;  /* 0x0000000000027202 */ /* 0x000fe20000000f00 */
[----:B------:R-:W-:Y:S01]  /*21f00*/  IMAD.MOV.U32 R52, RZ, RZ, R7 ;  /* 0x000000ffff347224 */ /* 0x000fe200078e0007 */
[----:B------:R-:W-:-:S02]  /*21f10*/  MOV R57, 0x1f ;  /* 0x0000001f00397802 */ /* 0x000fc40000000f00 */
[----:B------:R-:W-:Y:S02]  /*21f20*/  MOV R3, 0x21f40 ;  /* 0x00021f4000037802 */ /* 0x000fe40000000f00 */
[----:B------:R-:W-:Y:S05]  /*21f30*/  CALL.REL.NOINC `($__internal_9_$__cuda_sm70_shflsync_idx_p) ;  /* 0x000000f000007944 */ /* 0x000fea0003c00000 */
[----:B------:R-:W-:Y:S01]  /*21f40*/  MOV R7, R57 ;  /* 0x0000003900077202 */ /* 0x000fe20000000f00 */
[----:B------:R-:W-:Y:S05]  /*21f50*/  BRA `(.L_x_893) ;  /* 0xffffa39000007947 */ /* 0x000fea000383ffff */
.L_x_798:
[----:B------:R-:W-:Y:S01]  /*21f60*/  IMAD.MOV.U32 R52, RZ, RZ, R4 ;  /* 0x000000ffff347224 */ /* 0x000fe200078e0004 */
[----:B--2---:R-:W-:Y:S01]  /*21f70*/  MOV R2, R0 ;  /* 0x0000000000027202 */ /* 0x004fe20000000f00 */
[----:B------:R-:W-:Y:S01]  /*21f80*/  IMAD.MOV.U32 R57, RZ, RZ, 0x1f ;  /* 0x0000001fff397424 */ /* 0x000fe200078e00ff */
[----:B------:R-:W-:Y:S02]  /*21f90*/  MOV R3, 0x21fb0 ;  /* 0x00021fb000037802 */ /* 0x000fe40000000f00 */
[----:B-1--4-:R-:W-:Y:S05]  /*21fa0*/  CALL.REL.NOINC `($__internal_9_$__cuda_sm70_shflsync_idx_p) ;  /* 0x0000008000007944 */ /* 0x012fea0003c00000 */
[----:B------:R-:W-:Y:S01]  /*21fb0*/  MOV R11, R57 ;  /* 0x00000039000b7202 */ /* 0x000fe20000000f00 */
[----:B------:R-:W-:Y:S05]  /*21fc0*/  BRA `(.L_x_797) ;  /* 0xffffa38000007947 */ /* 0x000fea000383ffff */
        .weak           $__internal_8_$__cuda_sm70_shflsync_bfly_p
        .type           $__internal_8_$__cuda_sm70_shflsync_bfly_p,@function
        .size           $__internal_8_$__cuda_sm70_shflsync_bfly_p,($__internal_9_$__cuda_sm70_shflsync_idx_p - $__internal_8_$__cuda_sm70_shflsync_bfly_p)
$__internal_8_$__cuda_sm70_shflsync_bfly_p:
[----:B------:R-:W-:Y:S02]  /*21fd0*/  MOV R9, 0x1f ;  /* 0x0000001f00097802 */ /* 0x000fe40000000f00 */
[----:B------:R-:W-:-:S04]  /*21fe0*/  MOV R52, 0xffffffff ;  /* 0xffffffff00347802 */ /* 0x000fc80000000f00 */
[----:B------:R-:W-:Y:S04]  /*21ff0*/  WARPSYNC R52 ;  /* 0x0000003400007348 */ /* 0x000fe80003800000 */
[----:B------:R1:W2:Y:S02]  /*22000*/  SHFL.BFLY PT, R9, R4, R3, R9 ;  /* 0x0c00000304097389 */ /* 0x0002a400000e0009 */
[----:B-1----:R-:W-:-:S04]  /*22010*/  MOV R3, 0x0 ;  /* 0x0000000000037802 */ /* 0x002fc80000000f00 */
[----:B--2---:R-:W-:Y:S05]  /*22020*/  RET.REL.NODEC R2 `(_ZN7cutlass13device_kernelIN5flash19enable_sm80_to_sm89INS1_16FlashAttnFwdSm80INS1_25CollectiveMainloopFwdSm80ILi4ELi1ELb0EN4cute5tupleIJNS5_1CILi128EEENS7_ILi80EEENS7_ILi64EEEEEELi64ENS_10bfloat16_tEfNS_4arch4Sm80ELb0ELb1ELb1ELb1ELb1ELb0ELb1ELb1EEENS1_21CollectiveEpilogueFwdINS6_IJS8_SA_S9_EEENS6_IJNS7_ILi1EEESI_SI_EEESC_SE_Li128ELb1ELb1ELb1ELb0EEENS1_36VarlenDynamicPersistentTileSchedulerILi128ELi80ELi128ELi128ELb1ELb1ELb0ELb1ELb0ELb1EEEEEEEEEvNT_6ParamsE) ;  /* 0xfffddfd002007950 */ /* 0x004fea0003c3ffff */
        .weak           $__internal_9_$__cuda_sm70_shflsync_idx_p
        .type           $__internal_9_$__cuda_sm70_shflsync_idx_p,@function
        .size           $__internal_9_$__cuda_sm70_shflsync_idx_p,($__internal_10_$__cuda_sm70_shflsync_up_p - $__internal_9_$__cuda_sm70_shflsync_idx_p)
$__internal_9_$__cuda_sm70_shflsync_idx_p:
[----:B------:R-:W-:-:S04]  /*22030*/  MOV R69, 0xffffffff ;  /* 0xffffffff00457802 */ /* 0x000fc80000000f00 */
[----:B------:R-:W-:Y:S04]  /*22040*/  WARPSYNC R69 ;  /* 0x0000004500007348 */ /* 0x000fe80003800000 */
[----:B------:R1:W2:Y:S02]  /*22050*/  SHFL.IDX PT, R57, R52, R2, R57 ;  /* 0x0000000234397389 */ /* 0x0002a400000e0039 */
[----:B-1----:R-:W-:Y:S02]  /*22060*/  MOV R2, R3 ;  /* 0x0000000300027202 */ /* 0x002fe40000000f00 */
[----:B------:R-:W-:-:S04]  /*22070*/  MOV R3, 0x0 ;  /* 0x0000000000037802 */ /* 0x000fc80000000f00 */
[----:B--2---:R-:W-:Y:S05]  /*22080*/  RET.REL.NODEC R2 `(_ZN7cutlass13device_kernelIN5flash19enable_sm80_to_sm89INS1_16FlashAttnFwdSm80INS1_25CollectiveMainloopFwdSm80ILi4ELi1ELb0EN4cute5tupleIJNS5_1CILi128EEENS7_ILi80EEENS7_ILi64EEEEEELi64ENS_10bfloat16_tEfNS_4arch4Sm80ELb0ELb1ELb1ELb1ELb1ELb0ELb1ELb1EEENS1_21CollectiveEpilogueFwdINS6_IJS8_SA_S9_EEENS6_IJNS7_ILi1EEESI_SI_EEESC_SE_Li128ELb1ELb1ELb1ELb0EEENS1_36VarlenDynamicPersistentTileSchedulerILi128ELi80ELi128ELi128ELb1ELb1ELb0ELb1ELb0ELb1EEEEEEEEEvNT_6ParamsE) ;  /* 0xfffddf7002007950 */ /* 0x004fea0003c3ffff */
        .weak           $__internal_10_$__cuda_sm70_shflsync_up_p
        .type           $__internal_10_$__cuda_sm70_shflsync_up_p,@function
        .size           $__internal_10_$__cuda_sm70_shflsync_up_p,($__internal_11_$__cuda_sm70_votesync_ballot - $__internal_10_$__cuda_sm70_shflsync_up_p)
$__internal_10_$__cuda_sm70_shflsync_up_p:
[----:B------:R-:W-:Y:S02]  /*22090*/  IMAD.MOV.U32 R4, RZ, RZ, RZ ;  /* 0x000000ffff047224 */ /* 0x000fe400078e00ff */
[----:B------:R-:W-:-:S04]  /*220a0*/  IMAD.MOV.U32 R10, RZ, RZ, -0x1 ;  /* 0xffffffffff0a7424 */ /* 0x000fc800078e00ff */
[----:B------:R-:W-:Y:S04]  /*220b0*/  WARPSYNC R10 ;  /* 0x0000000a00007348 */ /* 0x000fe80003800000 */
[----:B------:R1:W2:Y:S02]  /*220c0*/  SHFL.UP PT, R4, R0, R2, R4 ;  /* 0x0400000200047389 */ /* 0x0002a400000e0004 */
[----:B-1----:R-:W-:Y:S02]  /*220d0*/  MOV R2, R3 ;  /* 0x0000000300027202 */ /* 0x002fe40000000f00 */
[----:B------:R-:W-:-:S04]  /*220e0*/  MOV R3, 0x0 ;  /* 0x0000000000037802 */ /* 0x000fc80000000f00 */
[----:B--2---:R-:W-:Y:S05]  /*220f0*/  RET.REL.NODEC R2 `(_ZN7cutlass13device_kernelIN5flash19enable_sm80_to_sm89INS1_16FlashAttnFwdSm80INS1_25CollectiveMainloopFwdSm80ILi4ELi1ELb0EN4cute5tupleIJNS5_1CILi128EEENS7_ILi80EEENS7_ILi64EEEEEELi64ENS_10bfloat16_tEfNS_4arch4Sm80ELb0ELb1ELb1ELb1ELb1ELb0ELb1ELb1EEENS1_21CollectiveEpilogueFwdINS6_IJS8_SA_S9_EEENS6_IJNS7_ILi1EEESI_SI_EEESC_SE_Li128ELb1ELb1ELb1ELb0EEENS1_36VarlenDynamicPersistentTileSchedulerILi128ELi80ELi128ELi128ELb1ELb1ELb0ELb1ELb0ELb1EEEEEEEEEvNT_6ParamsE) ;  /* 0xfffddf0002007950 */ /* 0x004fea0003c3ffff */
        .weak           $__internal_11_$__cuda_sm70_votesync_ballot
        .type           $__internal_11_$__cuda_sm70_votesync_ballot,@function
        .size           $__internal_11_$__cuda_sm70_votesync_ballot,(.L_x_3830 - $__internal_11_$__cuda_sm70_votesync_ballot)
$__internal_11_$__cuda_sm70_votesync_ballot:
[----:B------:R-:W-:Y:S01]  /*22100*/  ISETP.NE.U32.AND P0, PT, R0, 0x1, PT ;  /* 0x000000010000780c */ /* 0x000fe20003f05070 */
[----:B------:R-:W-:-:S04]  /*22110*/  IMAD.MOV.U32 R3, RZ, RZ, -0x1 ;  /* 0xffffffffff037424 */ /* 0x000fc800078e00ff */
[----:B------:R-:W-:Y:S08]  /*22120*/  WARPSYNC R3 ;  /* 0x0000000300007348 */ /* 0x000ff00003800000 */
[----:B------:R-:W-:-:S04]  /*22130*/  VOTE.ANY R0, PT, !P0 ;  /* 0x0000000000007806 */ /* 0x000fc800040e0100 */
[----:B------:R-:W-:Y:S01]  /*22140*/  LOP3.LUT R0, R0, R3, RZ, 0xc0, !PT ;  /* 0x0000000300007212 */ /* 0x000fe200078ec0ff */
[----:B------:R-:W-:-:S04]  /*22150*/  IMAD.MOV.U32 R3, RZ, RZ, 0x0 ;  /* 0x00000000ff037424 */ /* 0x000fc800078e00ff */
[----:B------:R-:W-:Y:S05]  /*22160*/  RET.REL.NODEC R2 `(_ZN7cutlass13device_kernelIN5flash19enable_sm80_to_sm89INS1_16FlashAttnFwdSm80INS1_25CollectiveMainloopFwdSm80ILi4ELi1ELb0EN4cute5tupleIJNS5_1CILi128EEENS7_ILi80EEENS7_ILi64EEEEEELi64ENS_10bfloat16_tEfNS_4arch4Sm80ELb0ELb1ELb1ELb1ELb1ELb0ELb1ELb1EEENS1_21CollectiveEpilogueFwdINS6_IJS8_SA_S9_EEENS6_IJNS7_ILi1EEESI_SI_EEESC_SE_Li128ELb1ELb1ELb1ELb0EEENS1_36VarlenDynamicPersistentTileSchedulerILi128ELi80ELi128ELi128ELb1ELb1ELb0ELb1ELb0ELb1EEEEEEEEEvNT_6ParamsE) ;  /* 0xfffdde9002007950 */ /* 0x000fea0003c3ffff */
.L_x_894:
        /* <DEDUP_REMOVED lines=9> */
.L_x_3830:


//--------------------- .text._ZN7cutlass13device_kernelIN5flash19enable_sm80_to_sm89INS1_16FlashAttnFwdSm80INS1_25CollectiveMainloopFwdSm80ILi4ELi1ELb0EN4cute5tupleIJNS5_1CILi128EEENS7_ILi80EEENS7_ILi64EEEEEELi64ENS_10bfloat16_tEfNS_4arch4Sm80ELb0ELb1ELb1ELb1ELb1ELb1ELb1ELb1EEENS1_21CollectiveEpilogueFwdINS6_IJS8_SA_S9_EEENS6_IJNS7_ILi1EEESI_SI_EEESC_SE_Li128ELb1ELb1ELb1ELb0EEENS1_36VarlenDynamicPersistentTileSchedulerILi128ELi80ELi128ELi128ELb1ELb1ELb0ELb1ELb0ELb1EEEEEEEEEvNT_6ParamsE --------------------------
	.section	.text._ZN7cutlass13device_kernelIN5flash19enable_sm80_to_sm89INS1_16FlashAttnFwdSm80INS1_25CollectiveMainloopFwdSm80ILi4ELi1ELb0EN4cute5tupleIJNS5_1CILi128EEENS7_ILi80EEENS7_ILi64EEEEEELi64ENS_10bfloat16_tEfNS_4arch4Sm80ELb0ELb1ELb1ELb1ELb1ELb1ELb1ELb1EEENS1_21CollectiveEpilogueFwdINS6_IJS8_SA_S9_EEENS6_IJNS7_ILi1EEESI_SI_EEESC_SE_Li128ELb1ELb1ELb1ELb0EEENS1_36VarlenDynamicPersistentTileSchedulerILi128ELi80ELi128ELi128ELb1ELb1ELb0ELb1ELb0ELb1EEEEEEEEEvNT_6ParamsE,"ax",@progbits
	.sectioninfo	@"SHI_REGISTERS=255"
	.align	128
.text._ZN7cutlass13device_kernelIN5flash19enable_sm80_to_sm89INS1_16FlashAttnFwdSm80INS1_25CollectiveMainloopFwdSm80ILi4ELi1ELb0EN4cute5tupleIJNS5_1CILi128EEENS7_ILi80EEENS7_ILi64EEEEEELi64ENS_10bfloat16_tEfNS_4arch4Sm80ELb0ELb1ELb1ELb1ELb1ELb1ELb1ELb1EEENS1_21CollectiveEpilogueFwdINS6_IJS8_SA_S9_EEENS6_IJNS7_ILi1EEESI_SI_EEESC_SE_Li128ELb1ELb1ELb1ELb0EEENS1_36VarlenDynamicPersistentTileSchedulerILi128ELi80ELi128ELi128ELb1ELb1ELb0ELb1ELb0ELb1EEEEEEEEEvNT_6ParamsE:
        .type           _ZN7cutlass13device_kernelIN5flash19enable_sm80_to_sm89INS1_16FlashAttnFwdSm80INS1_25CollectiveMainloopFwdSm80ILi4ELi1ELb0EN4cute5tupleIJNS5_1CILi128EEENS7_ILi80EEENS7_ILi64EEEEEELi64ENS_10bfloat16_tEfNS_4arch4Sm80ELb0ELb1ELb1ELb1ELb1ELb1ELb1ELb1EEENS1_21CollectiveEpilogueFwdINS6_IJS8_SA_S9_EEENS6_IJNS7_ILi1EEESI_SI_EEESC_SE_Li128ELb1ELb1ELb1ELb0EEENS1_36VarlenDynamicPersistentTileSchedulerILi128ELi80ELi128ELi128ELb1ELb1ELb0ELb1ELb0ELb1EEEEEEEEEvNT_6ParamsE,@function
        .size           _ZN7cutlass13device_kernelIN5flash19enable_sm80_to_sm89INS1_16FlashAttnFwdSm80INS1_25CollectiveMainloopFwdSm80ILi4ELi1ELb0EN4cute5tupleIJNS5_1CILi128EEENS7_ILi80EEENS7_ILi64EEEEEELi64ENS_10bfloat16_tEfNS_4arch4Sm80ELb0ELb1ELb1ELb1ELb1ELb1ELb1ELb1EEENS1_21CollectiveEpilogueFwdINS6_IJS8_SA_S9_EEENS6_IJNS7_ILi1EEESI_SI_EEESC_SE_Li128ELb1ELb1ELb1ELb0EEENS1_36VarlenDynamicPersistentTileSchedulerILi128ELi80ELi128ELi128ELb1ELb1ELb0ELb1ELb0ELb1EEEEEEEEEvNT_6ParamsE,(.L_x_3835 - _ZN7cutlass13device_kernelIN5flash19enable_sm80_to_sm89INS1_16FlashAttnFwdSm80INS1_25CollectiveMainloopFwdSm80ILi4ELi1ELb0EN4cute5tupleIJNS5_1CILi128EEENS7_ILi80EEENS7_ILi64EEEEEELi64ENS_10bfloat16_tEfNS_4arch4Sm80ELb0ELb1ELb1ELb1ELb1ELb1ELb1ELb1EEENS1_21CollectiveEpilogueFwdINS6_IJS8_SA_S9_EEENS6_IJNS7_ILi1EEESI_SI_EEESC_SE_Li128ELb1ELb1ELb1ELb0EEENS1_36VarlenDynamicPersistentTileSchedulerILi128ELi80ELi128ELi128ELb1ELb1ELb0ELb1ELb0ELb1EEEEEEEEEvNT_6ParamsE)
        .other          _ZN7cutlass13device_kernelIN5flash19enable_sm80_to_sm89INS1_16FlashAttnFwdSm80INS1_25CollectiveMainloopFwdSm80ILi4ELi1ELb0EN4cute5tupleIJNS5_1CILi128EEENS7_ILi80EEENS7_ILi64EEEEEELi64ENS_10bfloat16_tEfNS_4arch4Sm80ELb0ELb1ELb1ELb1ELb1ELb1ELb1ELb1EEENS1_21CollectiveEpilogueFwdINS6_IJS8_SA_S9_EEENS6_IJNS7_ILi1EEESI_SI_EEESC_SE_Li128ELb1ELb1ELb1ELb0EEENS1_36VarlenDynamicPersistentTileSchedulerILi128ELi80ELi128ELi128ELb1ELb1ELb0ELb1ELb0ELb1EEEEEEEEEvNT_6ParamsE,@"STO_CUDA_ENTRY STV_DEFAULT"
_ZN7cutlass13device_kernelIN5flash19enable_sm80_to_sm89INS1_16FlashAttnFwdSm80INS1_25CollectiveMainloopFwdSm80ILi4ELi1ELb0EN4cute5tupleIJNS5_1CILi128EEENS7_ILi80EEENS7_ILi64EEEEEELi64ENS_10bfloat16_tEfNS_4arch4Sm80ELb0ELb1ELb1ELb1ELb1ELb1ELb1ELb1EEENS1_21CollectiveEpilogueFwdINS6_IJS8_SA_S9_EEENS6_IJNS7_ILi1EEESI_SI_EEESC_SE_Li128ELb1ELb1ELb1ELb0EEENS1_36VarlenDynamicPersistentTileSchedulerILi128ELi80ELi128ELi128ELb1ELb1ELb0ELb1ELb0ELb1EEEEEEEEEvNT_6ParamsE:
        /* <DEDUP_REMOVED lines=54> */
.L_x_900:
        /* <DEDUP_REMOVED lines=16> */
.L_x_1209:
        /* <DEDUP_REMOVED lines=16> */
.L_x_1210:
[----:B--2---:R-:W-:-:S05]  /*0560*/  IMAD R0, R0, c[0x0][0x538], RZ ;  /* 0x00014e0000007a24 */ /* 0x004fca00078e02ff */
[----:B------:R-:W-:-:S04]  /*0570*/  IADD3 R7, R0, R7, RZ ;  /* 0x0000000700077210 */ /* 0x000fc80007ffe0ff */
[----:B------:R-:W-:-:S13]  /*0580*/  ISETP.GT.AND P0, PT, R7, UR4, PT ;  /* 0x0000000407007c0c */ /* 0x000fda000bf04270 */
[----:B-1----:R-:W-:Y:S05]  /*0590*/  @!P0 BRA `(.L_x_900) ;  /* 0xfffffdc000008947 */ /* 0x002fea000383ffff */
.L_x_896:
[----:B------:R-:W-:-:S05]  /*05a0*/  IADD3 R10, -R0, R7, RZ ;  /* 0x00000007000a7210 */ /* 0x000fca0007ffe1ff */
[----:B------:R-:W-:-:S05]  /*05b0*/  IMAD R0, R4, c[0x0][0x538], R10 ;  /* 0x00014e0004007a24 */ /* 0x000fca00078e020a */
[----:B------:R-:W-:Y:S01]  /*05c0*/  ISETP.GT.AND P0, PT, R0, UR4, PT ;  /* 0x0000000400007c0c */ /* 0x000fe2000bf04270 */
[----:B------:R-:W-:-:S12]  /*05d0*/  BRA.DIV ~URZ, `(.L_x_901) ;  /* 0x00027ba27f007947 */ /* 0x000fd8000b800000 */
[----:B------:R-:W-:-:S04]  /*05e0*/  VOTE.ANY R7, PT, !P0 ;  /* 0x0000000000077806 */ /* 0x000fc800040e0100 */
.L_x_1211:
[----:B------:R-:W1:Y:S02]  /*05f0*/  POPC R0, R7 ;  /* 0x0000000700007309 */ /* 0x000e640000000000 */
[----:B-1----:R-:W-:-:S05]  /*0600*/  IADD3 R2, R0, R6, RZ ;  /* 0x0000000600027210 */ /* 0x002fca0007ffe0ff */
[----:B------:R1:W-:Y:S01]  /*0610*/  STL [R1+0x4c], R2 ;  /* 0x00004c0201007387 */ /* 0x0003e20000100800 */
[----:B------:R-:W-:Y:S05]  /*0620*/  BRA.DIV ~URZ, `(.L_x_902) ;  /* 0x00027ba27f007947 */ /* 0x000fea000b800000 */
[----:B------:R2:W3:Y:S01]  /*0630*/  SHFL.IDX PT, R12, R9, R0, 0x1f ;  /* 0x00001f00090c7589 */ /* 0x0004e200000e0000 */
[----:B------:R-:W-:-:S03]  /*0640*/  MOV R5, RZ ;  /* 0x000000ff00057202 */ /* 0x000fc60000000f00 */
[----:B------:R2:W4:Y:S04]  /*0650*/  SHFL.IDX PT, R9, R8, R0, 0x1f ;  /* 0x00001f0008097589 */ /* 0x00052800000e0000 */
.L_x_1212:
[----:B------:R-:W-:Y:S01]  /*0660*/  ISETP.NE.AND P0, PT, R7, RZ, PT ;  /* 0x000000ff0700720c */ /* 0x000fe20003f05270 */
[----:B------:R-:W-:-:S12]  /*0670*/  BSSY B0, `(.L_x_903) ;  /* 0x0000005000007945 */ /* 0x000fd80003800000 */
[----:B------:R-:W-:Y:S05]  /*0680*/  @!P0 BRA `(.L_x_904) ;  /* 0x0000003000008947 */ /* 0x000fea0003800000 */
[----:B--2---:R-:W-:Y:S01]  /*0690*/  IADD3 R0, R0, -0x1, RZ ;  /* 0xffffffff00007810 */ /* 0x004fe20007ffe0ff */
[----:B------:R-:W-:Y:S05]  /*06a0*/  BRA.DIV ~URZ, `(.L_x_905) ;  /* 0x00027c027f007947 */ /* 0x000fea000b800000 */
[----:B------:R2:W1:Y:S02]  /*06b0*/  SHFL.IDX PT, R5, R4, R0, 0x1f ;  /* 0x00001f0004057589 */ /* 0x00046400000e0000 */
.L_x_904:
[----:B------:R-:W-:Y:S05]  /*06c0*/  BSYNC B0 ;  /* 0x0000000000007941 */ /* 0x000fea0003800000 */
.L_x_903:
        /* <DEDUP_REMOVED lines=69> */
.L_x_907:
        /* <DEDUP_REMOVED lines=70> */
.L_x_908:
[----:B------:R-:W-:Y:S05]  /*0f80*/  BSYNC B0 ;  /* 0x0000000000007941 */ /* 0x000fea0003800000 */
.L_x_906:
[----:B------:R-:W-:-:S04]  /*0f90*/  LOP3.LUT R0, RZ, R0, RZ, 0x33, !PT ;  /* 0x00000000ff007212 */ /* 0x000fc800078e33ff */
[----:B------:R-:W-:-:S05]  /*0fa0*/  IADD3 R0, R0, R12, RZ ;  /* 0x0000000c00007210 */ /* 0x000fca0007ffe0ff */
[----:B------:R2:W-:Y:S01]  /*0fb0*/  STL [R1+0x44], R0 ;  /* 0x0000440001007387 */ /* 0x0005e20000100800 */
[----:B------:R-:W-:Y:S05]  /*0fc0*/  BRA `(.L_x_909) ;  /* 0x0000006000007947 */ /* 0x000fea0003800000 */
.L_x_897:
[----:B------:R-:W-:Y:S01]  /*0fd0*/  MOV R0, UR4 ;  /* 0x0000000400007c02 */ /* 0x000fe20008000f00 */
[----:B------:R-:W-:Y:S04]  /*0fe0*/  STL [R1+0x44], RZ ;  /* 0x000044ff01007387 */ /* 0x000fe80000100800 */
[----:B------:R-:W-:Y:S04]  /*0ff0*/  STL [R1+0x48], RZ ;  /* 0x000048ff01007387 */ /* 0x000fe80000100800 */
[----:B------:R1:W-:Y:S02]  /*1000*/  STL [R1+0x40], R0 ;  /* 0x0000400001007387 */ /* 0x0003e40000100800 */
[----:B-1----:R-:W-:-:S05]  /*1010*/  MOV R0, c[0x0][0x53c] ;  /* 0x00014f0000007a02 */ /* 0x002fca0000000f00 */
[----:B------:R1:W-:Y:S02]  /*1020*/  STL [R1+0x4c], R0 ;  /* 0x00004c0001007387 */ /* 0x0003e40000100800 */
.L_x_909:
        /* <DEDUP_REMOVED lines=8> */
.L_x_895:
[----:B-12---:R-:W2:Y:S02]  /*10b0*/  LDL R0, [R1+0x4c] ;  /* 0x00004c0001007983 */ /* 0x006ea40000100800 */
[----:B--2---:R-:W-:-:S13]  /*10c0*/  ISETP.GE.AND P0, PT, R0, c[0x0][0x53c], PT ;  /* 0x00014f0000007a0c */ /* 0x004fda0003f06270 */
[----:B------:R-:W-:Y:S05]  /*10d0*/  @P0 EXIT ;  /* 0x000000000000094d */ /* 0x000fea0003800000 */
[----:B------:R-:W1:Y:S01]  /*10e0*/  S2R R15, SR_TID.X ;  /* 0x00000000000f7919 */ /* 0x000e620000002100 */
[----:B------:R-:W-:Y:S01]  /*10f0*/  IMAD.MOV.U32 R16, RZ, RZ, 0x40 ;  /* 0x00000040ff107424 */ /* 0x000fe200078e00ff */
[----:B------:R-:W-:Y:S01]  /*1100*/  ULDC UR4, c[0x0][0x2ac] ;  /* 0x0000ab0000047ab9 */ /* 0x000fe20000000800 */
[----:B------:R-:W-:Y:S01]  /*1110*/  IMAD.MOV.U32 R17, RZ, RZ, 0x20 ;  /* 0x00000020ff117424 */ /* 0x000fe200078e00ff */
[----:B------:R-:W-:Y:S01]  /*1120*/  ULDC UR6, c[0x0][0x1d0] ;  /* 0x0000740000067ab9 */ /* 0x000fe20000000800 */
[----:B------:R-:W-:Y:S01]  /*1130*/  IMAD.MOV.U32 R18, RZ, RZ, -0x10 ;  /* 0xfffffff0ff127424 */ /* 0x000fe200078e00ff */
[----:B------:R-:W-:Y:S01]  /*1140*/  UIMAD UR6, UR4, UR6, URZ ;  /* 0x00000006040672a4 */ /* 0x000fe2000f8e023f */
[----:B-1----:R-:W-:-:S04]  /*1150*/  SHF.R.S32.HI R14, RZ, 0x1f, R15 ;  /* 0x0000001fff0e7819 */ /* 0x002fc8000001140f */
[CC--:B------:R-:W-:Y:S02]  /*1160*/  LEA.HI R10, R14.reuse, R15.reuse, RZ, 0x3 ;  /* 0x0000000f0e0a7211 */ /* 0x0c0fe400078f18ff */
[----:B------:R-:W-:Y:S02]  /*1170*/  LEA.HI R2, R14, R15, RZ, 0x4 ;  /* 0x0000000f0e027211 */ /* 0x000fe400078f20ff */
[----:B---3--:R-:W-:Y:S02]  /*1180*/  LOP3.LUT R4, R10, 0xfffffff8, RZ, 0xc0, !PT ;  /* 0xfffffff80a047812 */ /* 0x008fe400078ec0ff */
[----:B------:R-:W-:Y:S02]  /*1190*/  SHF.R.S32.HI R3, RZ, 0x4, R2 ;  /* 0x00000004ff037819 */ /* 0x000fe40000011402 */
[----:B------:R-:W-:Y:S01]  /*11a0*/  LOP3.LUT R0, R2, 0xfffffff0, RZ, 0xc0, !PT ;  /* 0xfffffff002007812 */ /* 0x000fe200078ec0ff */
[----:B------:R-:W-:Y:S01]  /*11b0*/  IMAD.IADD R9, R15, 0x1, -R4 ;  /* 0x000000010f097824 */ /* 0x000fe200078e0a04 */
[----:B------:R-:W-:-:S02]  /*11c0*/  SHF.R.S32.HI R27, RZ, 0x3, R10 ;  /* 0x00000003ff1b7819 */ /* 0x000fc4000001140a */
[----:B------:R-:W-:Y:S01]  /*11d0*/  LEA.HI R4, R2, R3, RZ, 0x1 ;  /* 0x0000000302047211 */ /* 0x000fe200078f08ff */
[----:B------:R-:W-:Y:S01]  /*11e0*/  IMAD.IADD R2, R15, 0x1, -R0 ;  /* 0x000000010f027824 */ /* 0x000fe200078e0a00 */
[----:B------:R-:W-:Y:S01]  /*11f0*/  LOP3.LUT P3, RZ, R9, 0x2, RZ, 0xc0, !PT ;  /* 0x0000000209ff7812 */ /* 0x000fe2000786c0ff */
[----:B------:R-:W-:Y:S01]  /*1200*/  IMAD.SHL.U32 R5, R27, 0x40, RZ ;  /* 0x000000401b057824 */ /* 0x000fe200078e00ff */
[----:B------:R-:W-:Y:S01]  /*1210*/  LOP3.LUT R4, R4, 0xfffffffe, RZ, 0xc0, !PT ;  /* 0xfffffffe04047812 */ /* 0x000fe200078ec0ff */
[C---:B------:R-:W-:Y:S01]  /*1220*/  IMAD.SHL.U32 R244, R9.reuse, 0x8, RZ ;  /* 0x0000000809f47824 */ /* 0x040fe200078e00ff */
[----:B------:R-:W-:Y:S01]  /*1230*/  SHF.R.S32.HI R8, RZ, 0x1f, R2 ;  /* 0x0000001fff087819 */ /* 0x000fe20000011402 */
[----:B------:R-:W-:Y:S01]  /*1240*/  IMAD.SHL.U32 R7, R9, 0x40, RZ ;  /* 0x0000004009077824 */ /* 0x000fe200078e00ff */
[----:B------:R-:W-:Y:S01]  /*1250*/  LOP3.LUT R0, R5, 0x1c0, RZ, 0xc0, !PT ;  /* 0x000001c005007812 */ /* 0x000fe200078ec0ff */
[----:B------:R-:W-:Y:S01]  /*1260*/  IMAD.IADD R12, R3, 0x1, -R4 ;  /* 0x00000001030c7824 */ /* 0x000fe200078e0a04 */
[----:B------:R-:W-:-:S02]  /*1270*/  LEA.HI R11, R8, R2, RZ, 0x3 ;  /* 0x00000002080b7211 */ /* 0x000fc400078f18ff */
[----:B------:R-:W-:Y:S02]  /*1280*/  LOP3.LUT R6, R0, 0x38, R244, 0xf8, !PT ;  /* 0x0000003800067812 */ /* 0x000fe400078ef8f4 */
[----:B------:R-:W-:Y:S02]  /*1290*/  SHF.R.U32.HI R5, RZ, 0x3, R0 ;  /* 0x00000003ff057819 */ /* 0x000fe40000011600 */
[----:B------:R-:W-:Y:S02]  /*12a0*/  LOP3.LUT R0, R7, 0x1c0, RZ, 0xc0, !PT ;  /* 0x000001c007007812 */ /* 0x000fe400078ec0ff */
[----:B------:R-:W-:Y:S02]  /*12b0*/  LEA.HI R7, R14, R15, RZ, 0x6 ;  /* 0x0000000f0e077211 */ /* 0x000fe400078f30ff */
[----:B------:R-:W-:Y:S02]  /*12c0*/  LOP3.LUT R4, R11, 0xfffffff8, RZ, 0xc0, !PT ;  /* 0xfffffff80b047812 */ /* 0x000fe400078ec0ff */
[----:B------:R-:W-:-:S02]  /*12d0*/  LOP3.LUT R6, R6, R5, RZ, 0x3c, !PT ;  /* 0x0000000506067212 */ /* 0x000fc400078e3cff */
[----:B------:R-:W-:Y:S01]  /*12e0*/  LOP3.LUT R5, R0, 0x8, R10, 0xf8, !PT ;  /* 0x0000000800057812 */ /* 0x000fe200078ef80a */
[----:B------:R-:W-:Y:S01]  /*12f0*/  IMAD.IADD R8, R2, 0x1, -R4 ;  /* 0x0000000102087824 */ /* 0x000fe200078e0a04 */
[----:B------:R-:W-:Y:S01]  /*1300*/  SHF.R.U32.HI R3, RZ, 0x3, R0 ;  /* 0x00000003ff037819 */ /* 0x000fe20000011600 */
[----:B------:R-:W-:Y:S01]  /*1310*/  IMAD.SHL.U32 R0, R7, 0x8, RZ ;  /* 0x0000000807007824 */ /* 0x000fe200078e00ff */
[CC--:B------:R-:W-:Y:S02]  /*1320*/  LEA.HI R10, R14.reuse, R15.reuse, RZ, 0x2 ;  /* 0x0000000f0e0a7211 */ /* 0x0c0fe400078f10ff */
[----:B------:R-:W-:Y:S02]  /*1330*/  LEA.HI R2, R14, R15, RZ, 0x5 ;  /* 0x0000000f0e027211 */ /* 0x000fe400078f28ff */
[----:B------:R-:W-:Y:S02]  /*1340*/  LOP3.LUT R13, R5, R3, RZ, 0x3c, !PT ;  /* 0x00000003050d7212 */ /* 0x000fe400078e3cff */
[----:B------:R-:W-:-:S02]  /*1350*/  SHF.R.S32.HI R125, RZ, 0x2, R10 ;  /* 0x00000002ff7d7819 */ /* 0x000fc4000001140a */
        /* <DEDUP_REMOVED lines=46> */
[----:B------:R-:W-:Y:S01]  /*1640*/  STL [R1+0x54], R21 ;  /* 0x0000541501007387 */ /* 0x000fe20000100800 */
[----:B------:R-:W-:Y:S01]  /*1650*/  LOP3.LUT R3, R3, 0xfffffe00, RZ, 0xc0, !PT ;  /* 0xfffffe0003037812 */ /* 0x000fe200078ec0ff */
[----:B------:R-:W-:Y:S01]  /*1660*/  IMAD.IADD R15, R6, 0x1, R4 ;  /* 0x00000001060f7824 */ /* 0x000fe200078e0204 */
[C---:B------:R-:W-:Y:S01]  /*1670*/  IADD3 R26, R125.reuse, 0x20, RZ ;  /* 0x000000207d1a7810 */ /* 0x040fe20007ffe0ff */
[----:B------:R-:W-:Y:S01]  /*1680*/  STL [R1+0x58], R20 ;  /* 0x0000581401007387 */ /* 0x000fe20000100800 */
[-C--:B------:R-:W-:Y:S01]  /*1690*/  IADD3 R4, R0, R3.reuse, R5 ;  /* 0x0000000300047210 */ /* 0x080fe20007ffe005 */
[----:B------:R-:W-:Y:S01]  /*16a0*/  IMAD R2, R12, 0x200, R13 ;  /* 0x000002000c027824 */ /* 0x000fe200078e020d */
[----:B------:R-:W-:Y:S01]  /*16b0*/  IADD3 R22, R125, 0x40, RZ ;  /* 0x000000407d167810 */ /* 0x000fe20007ffe0ff */
[----:B------:R-:W-:Y:S01]  /*16c0*/  IMAD.SHL.U32 R6, R26, 0x40, RZ ;  /* 0x000000401a067824 */ /* 0x000fe200078e00ff */
[----:B------:R-:W-:Y:S01]  /*16d0*/  LOP3.LUT R5, R0, R3, RZ, 0xfc, !PT ;  /* 0x0000000300057212 */ /* 0x000fe200078efcff */
[----:B------:R-:W-:Y:S01]  /*16e0*/  IMAD R0, R9, 0x10, R27 ;  /* 0x0000001009007824 */ /* 0x000fe200078e021b */
[----:B------:R-:W-:Y:S01]  /*16f0*/  IADD3 R24, R125, 0x60, RZ ;  /* 0x000000607d187810 */ /* 0x000fe20007ffe0ff */
[----:B------:R-:W-:Y:S01]  /*1700*/  IMAD.SHL.U32 R3, R22, 0x40, RZ ;  /* 0x0000004016037824 */ /* 0x000fe200078e00ff */
[----:B------:R-:W-:-:S02]  /*1710*/  LOP3.LUT P5, RZ, R8, 0x2, RZ, 0xc0, !PT ;  /* 0x0000000208ff7812 */ /* 0x000fc400078ac0ff */
[----:B------:R-:W-:Y:S01]  /*1720*/  LOP3.LUT P4, RZ, R8, 0x4, RZ, 0xc0, !PT ;  /* 0x0000000408ff7812 */ /* 0x000fe2000788c0ff */
[----:B------:R1:W-:Y:S01]  /*1730*/  STL [R1+0x10], R0 ;  /* 0x0000100001007387 */ /* 0x0003e20000100800 */
[----:B------:R-:W-:Y:S02]  /*1740*/  SHF.R.S32.HI R7, RZ, 0x1f, R26 ;  /* 0x0000001fff077819 */ /* 0x000fe4000001141a */
[----:B------:R-:W-:Y:S02]  /*1750*/  SHF.R.S32.HI R8, RZ, 0x1f, R22 ;  /* 0x0000001fff087819 */ /* 0x000fe40000011416 */
[----:B------:R-:W-:Y:S02]  /*1760*/  LOP3.LUT P2, RZ, R9, 0x4, RZ, 0xc0, !PT ;  /* 0x0000000409ff7812 */ /* 0x000fe4000784c0ff */
[----:B------:R-:W-:Y:S02]  /*1770*/  SHF.R.S32.HI R9, RZ, 0x1f, R24 ;  /* 0x0000001fff097819 */ /* 0x000fe40000011418 */
[----:B------:R-:W-:-:S02]  /*1780*/  LOP3.LUT R11, R6, 0x1c0, RZ, 0xc0, !PT ;  /* 0x000001c0060b7812 */ /* 0x000fc400078ec0ff */
[----:B------:R-:W-:Y:S02]  /*1790*/  LEA.HI R7, R7, R26, RZ, 0x3 ;  /* 0x0000001a07077211 */ /* 0x000fe400078f18ff */
[----:B------:R-:W-:Y:S02]  /*17a0*/  LEA.HI R6, R8, R22, RZ, 0x3 ;  /* 0x0000001608067211 */ /* 0x000fe400078f18ff */
[----:B------:R-:W-:Y:S01]  /*17b0*/  LOP3.LUT R22, R3, 0x1c0, RZ, 0xc0, !PT ;  /* 0x000001c003167812 */ /* 0x000fe200078ec0ff */
[----:B------:R-:W-:Y:S01]  /*17c0*/  IMAD.SHL.U32 R7, R7, 0x40, RZ ;  /* 0x0000004007077824 */ /* 0x000fe200078e00ff */
[----:B------:R-:W-:Y:S01]  /*17d0*/  LEA.HI R3, R9, R24, RZ, 0x3 ;  /* 0x0000001809037211 */ /* 0x000fe200078f18ff */
[----:B------:R-:W-:Y:S01]  /*17e0*/  IMAD.SHL.U32 R6, R6, 0x40, RZ ;  /* 0x0000004006067824 */ /* 0x000fe200078e00ff */
[----:B------:R-:W-:Y:S02]  /*17f0*/  IADD3 R124, R90, 0x10, RZ ;  /* 0x000000105a7c7810 */ /* 0x000fe40007ffe0ff */
[----:B------:R-:W-:Y:S01]  /*1800*/  IADD3 R241, R84, 0x20, RZ ;  /* 0x0000002054f17810 */ /* 0x000fe20007ffe0ff */
[----:B------:R-:W-:Y:S01]  /*1810*/  IMAD.SHL.U32 R3, R3, 0x40, RZ ;  /* 0x0000004003037824 */ /* 0x000fe200078e00ff */
[----:B------:R-:W-:Y:S01]  /*1820*/  LOP3.LUT R9, R10, 0x7ffffffc, RZ, 0xc0, !PT ;  /* 0x7ffffffc0a097812 */ /* 0x000fe200078ec0ff */
[----:B-1----:R-:W-:Y:S01]  /*1830*/  IMAD.SHL.U32 R0, R24, 0x40, RZ ;  /* 0x0000004018007824 */ /* 0x002fe200078e00ff */
[----:B------:R-:W-:-:S02]  /*1840*/  LOP3.LUT R12, R11, 0x38, R84, 0xf8, !PT ;  /* 0x000000380b0c7812 */ /* 0x000fc400078ef854 */
[----:B------:R-:W-:Y:S01]  /*1850*/  SHF.R.U32.HI R13, RZ, 0x3, R11 ;  /* 0x00000003ff0d7819 */ /* 0x000fe2000001160b */
[----:B------:R-:W-:Y:S01]  /*1860*/  IMAD.IADD R9, R23, 0x1, -R9 ;  /* 0x0000000117097824 */ /* 0x000fe200078e0a09 */
[----:B------:R-:W-:Y:S02]  /*1870*/  LOP3.LUT R8, R0, 0x1c0, RZ, 0xc0, !PT ;  /* 0x000001c000087812 */ /* 0x000fe400078ec0ff */
[----:B------:R-:W-:Y:S01]  /*1880*/  LOP3.LUT R11, R22, 0x38, R84, 0xf8, !PT ;  /* 0x00000038160b7812 */ /* 0x000fe200078ef854 */
[----:B------:R-:W-:Y:S01]  /*1890*/  IMAD.SHL.U32 R251, R9, 0x2, RZ ;  /* 0x0000000209fb7824 */ /* 0x000fe200078e00ff */
[----:B------:R-:W-:Y:S01]  /*18a0*/  SHF.R.U32.HI R24, RZ, 0x3, R22 ;  /* 0x00000003ff187819 */ /* 0x000fe20000011616 */
[----:B------:R-:W-:Y:S01]  /*18b0*/  IMAD.IADD R9, R25, 0x1, R14 ;  /* 0x0000000119097824 */ /* 0x000fe200078e020e */
[----:B------:R-:W-:Y:S02]  /*18c0*/  LOP3.LUT R10, R8, 0x38, R84, 0xf8, !PT ;  /* 0x00000038080a7812 */ /* 0x000fe400078ef854 */
[----:B------:R-:W-:-:S02]  /*18d0*/  SHF.R.U32.HI R22, RZ, 0x3, R8 ;  /* 0x00000003ff167819 */ /* 0x000fc40000011608 */
[----:B------:R-:W-:Y:S02]  /*18e0*/  SHF.R.S32.HI R26, RZ, 0x1f, R124 ;  /* 0x0000001fff1a7819 */ /* 0x000fe4000001147c */
[----:B------:R-:W-:Y:S02]  /*18f0*/  SHF.R.S32.HI R8, RZ, 0x1f, R241 ;  /* 0x0000001fff087819 */ /* 0x000fe400000114f1 */
[----:B------:R-:W-:Y:S01]  /*1900*/  LOP3.LUT R7, R7, 0xfffffe00, RZ, 0xc0, !PT ;  /* 0xfffffe0007077812 */ /* 0x000fe200078ec0ff */
[----:B------:R-:W-:Y:S01]  /*1910*/  STL [R1+0x68], R26 ;  /* 0x0000681a01007387 */ /* 0x000fe20000100800 */
[----:B------:R-:W-:Y:S02]  /*1920*/  LOP3.LUT R23, R6, 0xfffffe00, RZ, 0xc0, !PT ;  /* 0xfffffe0006177812 */ /* 0x000fe400078ec0ff */
[----:B------:R-:W-:Y:S01]  /*1930*/  LOP3.LUT R3, R3, 0xfffffe00, RZ, 0xc0, !PT ;  /* 0xfffffe0003037812 */ /* 0x000fe200078ec0ff */
[----:B------:R1:W-:Y:S01]  /*1940*/  STL [R1+0x4], R8 ;  /* 0x0000040801007387 */ /* 0x0003e20000100800 */
[----:B------:R-:W-:-:S02]  /*1950*/  LOP3.LUT R13, R7, R12, R13, 0xf6, !PT ;  /* 0x0000000c070d7212 */ /* 0x000fc400078ef60d */
[----:B------:R-:W-:Y:S01]  /*1960*/  LOP3.LUT R12, R23, R11, R24, 0xf6, !PT ;  /* 0x0000000b170c7212 */ /* 0x000fe200078ef618 */
[----:B------:R-:W-:Y:S01]  /*1970*/  STL [R1+0x60], R7 ;  /* 0x0000600701007387 */ /* 0x000fe20000100800 */
[----:B------:R-:W-:Y:S02]  /*1980*/  LOP3.LUT R11, R3, R10, R22, 0xf6, !PT ;  /* 0x0000000a030b7212 */ /* 0x000fe400078ef616 */
[----:B------:R-:W-:Y:S01]  /*1990*/  LOP3.LUT R10, R21, 0x38, R84, 0xf8, !PT ;  /* 0x00000038150a7812 */ /* 0x000fe200078ef854 */
[----:B------:R-:W-:Y:S01]  /*19a0*/  STL [R1+0x5c], R23 ;  /* 0x00005c1701007387 */ /* 0x000fe20000100800 */
[----:B------:R-:W-:Y:S02]  /*19b0*/  LEA R14, R13, 0x5100, 0x1 ;  /* 0x000051000d0e7811 */ /* 0x000fe400078e08ff */
[----:B------:R-:W-:Y:S01]  /*19c0*/  LOP3.LUT R10, R19, R10, R20, 0xf6, !PT ;  /* 0x0000000a130a7212 */ /* 0x000fe200078ef614 */
[----:B------:R2:W-:Y:S01]  /*19d0*/  STL [R1+0xa4], R3 ;  /* 0x0000a40301007387 */ /* 0x0005e20000100800 */
[----:B------:R-:W-:-:S02]  /*19e0*/  LEA R13, R12, 0x5100, 0x1 ;  /* 0x000051000c0d7811 */ /* 0x000fc400078e08ff */
[----:B------:R-:W-:Y:S01]  /*19f0*/  LEA R12, R11, 0x5100, 0x1 ;  /* 0x000051000b0c7811 */ /* 0x000fe200078e08ff */
[----:B------:R3:W-:Y:S01]  /*1a00*/  STL [R1+0x50], R9 ;  /* 0x0000500901007387 */ /* 0x0007e20000100800 */
[----:B------:R-:W-:Y:S02]  /*1a10*/  SEL R0, R16, 0xffffffc0, !P2 ;  /* 0xffffffc010007807 */ /* 0x000fe40005000000 */
[----:B------:R-:W-:Y:S01]  /*1a20*/  SHF.R.S32.HI R11, RZ, 0x1f, R251 ;  /* 0x0000001fff0b7819 */ /* 0x000fe200000114fb */
[----:B------:R-:W-:Y:S01]  /*1a30*/  STL [R1+0x9c], R14 ;  /* 0x00009c0e01007387 */ /* 0x000fe20000100800 */
[----:B------:R-:W-:Y:S02]  /*1a40*/  LEA R127, R2, 0x2900, 0x1 ;  /* 0x00002900027f7811 */ /* 0x000fe400078e08ff */
[----:B------:R-:W-:Y:S01]  /*1a50*/  IADD3 R11, R251, 0x30, RZ ;  /* 0x00000030fb0b7810 */ /* 0x000fe20007ffe0ff */
[----:B------:R4:W-:Y:S01]  /*1a60*/  STL [R1+0x98], R13 ;  /* 0x0000980d01007387 */ /* 0x0009e20000100800 */
[----:B-1----:R-:W-:Y:S01]  /*1a70*/  SEL R8, R16, 0xffffffc0, !P6 ;  /* 0xffffffc010087807 */ /* 0x002fe20007000000 */
[----:B------:R-:W-:Y:S01]  /*1a80*/  IMAD.IADD R197, R127, 0x1, R0 ;  /* 0x000000017fc57824 */ /* 0x000fe200078e0200 */
[C---:B------:R-:W-:Y:S01]  /*1a90*/  SEL R6, R17.reuse, 0xffffffe0, !P0 ;  /* 0xffffffe011067807 */ /* 0x040fe20004000000 */
[----:B------:R1:W-:Y:S01]  /*1aa0*/  STL [R1+0x94], R12 ;  /* 0x0000940c01007387 */ /* 0x0003e20000100800 */
[----:B------:R-:W-:-:S02]  /*1ab0*/  SEL R2, R17, 0xffffffe0, !P5 ;  /* 0xffffffe011027807 */ /* 0x000fc40006800000 */
[----:B------:R-:W-:Y:S02]  /*1ac0*/  IADD3 R17, R251, 0x10, RZ ;  /* 0x00000010fb117810 */ /* 0x000fe40007ffe0ff */
[C---:B------:R-:W-:Y:S02]  /*1ad0*/  IADD3 R202, R127.reuse, 0x20, RZ ;  /* 0x000000207fca7810 */ /* 0x040fe40007ffe0ff */
[----:B------:R-:W-:Y:S02]  /*1ae0*/  @P3 IADD3 R202, R127, -0x20, RZ ;  /* 0xffffffe07fca3810 */ /* 0x000fe40007ffe0ff */
[----:B--2---:R-:W-:Y:S02]  /*1af0*/  LOP3.LUT R3, R21, 0x18, R84, 0xf8, !PT ;  /* 0x0000001815037812 */ /* 0x004fe400078ef854 */
[----:B------:R-:W-:Y:S01]  /*1b00*/  SEL R7, R18, 0x10, !P1 ;  /* 0x0000001012077807 */ /* 0x000fe20004800000 */
[----:B------:R-:W-:Y:S01]  /*1b10*/  IMAD.IADD R194, R0, 0x1, R202 ;  /* 0x0000000100c27824 */ /* 0x000fe200078e02ca */
[----:B---3--:R-:W-:-:S02]  /*1b20*/  LOP3.LUT R9, R19, R3, R20, 0xf6, !PT ;  /* 0x0000000313097212 */ /* 0x008fc400078ef614 */
[----:B------:R-:W-:Y:S02]  /*1b30*/  SEL R3, R16, 0xffffffc0, !P4 ;  /* 0xffffffc010037807 */ /* 0x000fe40006000000 */
[----:B------:R-:W-:Y:S02]  /*1b40*/  LEA R252, R9, 0x100, 0x1 ;  /* 0x0000010009fc7811 */ /* 0x000fe400078e08ff */
[----:B------:R-:W-:Y:S02]  /*1b50*/  LEA R9, R10, 0x5100, 0x1 ;  /* 0x000051000a097811 */ /* 0x000fe400078e08ff */
[C---:B------:R-:W-:Y:S02]  /*1b60*/  IADD3 R16, R251.reuse, 0x18, RZ ;  /* 0x00000018fb107810 */ /* 0x040fe40007ffe0ff */
[C---:B----4-:R-:W-:Y:S01]  /*1b70*/  IADD3 R13, R251.reuse, 0x28, RZ ;  /* 0x00000028fb0d7810 */ /* 0x050fe20007ffe0ff */
[----:B------:R2:W-:Y:S01]  /*1b80*/  STL [R1+0x90], R9 ;  /* 0x0000900901007387 */ /* 0x0005e20000100800 */
[----:B-1----:R-:W-:-:S02]  /*1b90*/  IADD3 R12, R251, 0x38, RZ ;  /* 0x00000038fb0c7810 */ /* 0x002fc40007ffe0ff */
[----:B------:R-:W-:Y:S02]  /*1ba0*/  SHF.R.S32.HI R10, RZ, 0x1f, R17 ;  /* 0x0000001fff0a7819 */ /* 0x000fe40000011411 */
[----:B------:R-:W-:Y:S02]  /*1bb0*/  SHF.R.S32.HI R10, RZ, 0x1f, R13 ;  /* 0x0000001fff0a7819 */ /* 0x000fe4000001140d */
[----:B------:R-:W-:Y:S02]  /*1bc0*/  SHF.R.S32.HI R10, RZ, 0x1f, R12 ;  /* 0x0000001fff0a7819 */ /* 0x000fe4000001140c */
[----:B------:R-:W-:Y:S02]  /*1bd0*/  LEA R198, R4, 0x5100, 0x1 ;  /* 0x0000510004c67811 */ /* 0x000fe400078e08ff */
[----:B------:R-:W-:Y:S02]  /*1be0*/  LEA R192, R5, 0x100, 0x1 ;  /* 0x0000010005c07811 */ /* 0x000fe400078e08ff */
[C---:B------:R-:W-:Y:S01]  /*1bf0*/  IADD3 R18, R251.reuse, 0x8, RZ ;  /* 0x00000008fb127810 */ /* 0x040fe20007ffe0ff */
[C---:B------:R-:W-:Y:S01]  /*1c00*/  IMAD.IADD R199, R198.reuse, 0x1, R3 ;  /* 0x00000001c6c77824 */ /* 0x040fe200078e0203 */
[----:B------:R-:W-:Y:S01]  /*1c10*/  IADD3 R14, R251, 0x20, RZ ;  /* 0x00000020fb0e7810 */ /* 0x000fe20007ffe0ff */
[----:B------:R-:W-:Y:S01]  /*1c20*/  IMAD.IADD R193, R3, 0x1, R192 ;  /* 0x0000000103c17824 */ /* 0x000fe200078e02c0 */
[----:B------:R-:W-:Y:S01]  /*1c30*/  SHF.R.S32.HI R245, RZ, 0x1f, R244 ;  /* 0x0000001ffff57819 */ /* 0x000fe200000114f4 */
[----:B------:R-:W-:Y:S01]  /*1c40*/  IMAD.IADD R201, R198, 0x1, R2 ;  /* 0x00000001c6c97824 */ /* 0x000fe200078e0202 */
[----:B------:R-:W-:Y:S01]  /*1c50*/  SHF.R.S32.HI R85, RZ, 0x1f, R84 ;  /* 0x0000001fff557819 */ /* 0x000fe20000011454 */
[C---:B------:R-:W-:Y:S01]  /*1c60*/  IMAD.IADD R196, R2.reuse, 0x1, R192 ;  /* 0x0000000102c47824 */ /* 0x040fe200078e02c0 */
[----:B------:R-:W-:Y:S01]  /*1c70*/  SHF.R.S32.HI R91, RZ, 0x1f, R90 ;  /* 0x0000001fff5b7819 */ /* 0x000fe2000001145a */
[C---:B------:R-:W-:Y:S01]  /*1c80*/  IMAD.IADD R200, R2.reuse, 0x1, R199 ;  /* 0x0000000102c87824 */ /* 0x040fe200078e02c7 */
[----:B------:R-:W-:Y:S01]  /*1c90*/  SHF.R.S32.HI R18, RZ, 0x1f, R18 ;  /* 0x0000001fff127819 */ /* 0x000fe20000011412 */
[----:B------:R-:W-:Y:S01]  /*1ca0*/  IMAD.IADD R195, R2, 0x1, R193 ;  /* 0x0000000102c37824 */ /* 0x000fe200078e02c1 */
[----:B--2---:R-:W-:-:S02]  /*1cb0*/  SHF.R.S32.HI R9, RZ, 0x1f, R16 ;  /* 0x0000001fff097819 */ /* 0x004fc40000011410 */
[----:B------:R-:W-:Y:S01]  /*1cc0*/  SHF.R.S32.HI R9, RZ, 0x1f, R11 ;  /* 0x0000001fff097819 */ /* 0x000fe2000001140b */
[----:B------:R-:W-:Y:S01]  /*1cd0*/  IMAD.IADD R9, R252, 0x1, R8 ;  /* 0x00000001fc097824 */ /* 0x000fe200078e0208 */
[----:B------:R-:W-:Y:S02]  /*1ce0*/  LEA R11, R15, 0x80, 0x1 ;  /* 0x000000800f0b7811 */ /* 0x000fe400078e08ff */
[----:B------:R-:W-:Y:S02]  /*1cf0*/  SHF.R.S32.HI R14, RZ, 0x1f, R14 ;  /* 0x0000001fff0e7819 */ /* 0x000fe4000001140e */
[C---:B------:R-:W-:Y:S01]  /*1d00*/  IADD3 R206, R202.reuse, 0x800, RZ ;  /* 0x00000800cace7810 */ /* 0x040fe20007ffe0ff */
[C---:B------:R-:W-:Y:S01]  /*1d10*/  IMAD.IADD R10, R11.reuse, 0x1, R8 ;  /* 0x000000010b0a7824 */ /* 0x040fe200078e0208 */
[----:B------:R-:W-:Y:S01]  /*1d20*/  STL [R1+0x6c], R11 ;  /* 0x00006c0b01007387 */ /* 0x000fe20000100800 */
[----:B------:R-:W-:Y:S01]  /*1d30*/  IMAD.IADD R0, R11, 0x1, R6 ;  /* 0x000000010b007824 */ /* 0x000fe200078e0206 */
[----:B------:R-:W-:Y:S01]  /*1d40*/  IADD3 R205, R202, 0x1000, RZ ;  /* 0x00001000cacd7810 */ /* 0x000fe20007ffe0ff */
[----:B------:R-:W-:Y:S01]  /*1d50*/  IMAD.IADD R4, R6, 0x1, R10 ;  /* 0x0000000106047824 */ /* 0x000fe200078e020a */
[----:B------:R1:W-:Y:S01]  /*1d60*/  STL [R1], R9 ;  /* 0x0000000901007387 */ /* 0x0003e20000100800 */
[----:B------:R-:W-:-:S02]  /*1d70*/  IADD3 R204, R202, 0x1800, RZ ;  /* 0x00001800cacc7810 */ /* 0x000fc40007ffe0ff */
[----:B------:R-:W-:Y:S01]  /*1d80*/  IMAD.IADD R3, R7, 0x1, R4 ;  /* 0x0000000107037824 */ /* 0x000fe200078e0204 */
[----:B------:R-:W-:Y:S01]  /*1d90*/  STL [R1+0x70], R10 ;  /* 0x0000700a01007387 */ /* 0x000fe20000100800 */
[----:B------:R-:W-:-:S03]  /*1da0*/  IADD3 R203, R202, 0x2000, RZ ;  /* 0x00002000cacb7810 */ /* 0x000fc60007ffe0ff */
        /* <DEDUP_REMOVED lines=11> */
.L_x_1208:
[----:B------:R-:W3:Y:S01]  /*1e60*/  LDL R25, [R1+0x4c] ;  /* 0x00004c0001197983 */ /* 0x000ee20000100800 */
[----:B------:R-:W-:Y:S01]  /*1e70*/  ISETP.NE.U32.AND P0, PT, RZ, c[0x0][0x370], PT ;  /* 0x0000dc00ff007a0c */ /* 0x000fe20003f05070 */
[----:B------:R-:W-:Y:S01]  /*1e80*/  IMAD.MOV.U32 R148, RZ, RZ, 0x4 ;  /* 0x00000004ff947424 */ /* 0x000fe200078e00ff */
[----:B------:R-:W-:Y:S01]  /*1e90*/  ISETP.NE.U32.AND P1, PT, RZ, c[0x0][0x360], PT ;  /* 0x0000d800ff007a0c */ /* 0x000fe20003f25070 */
[----:B------:R-:W-:Y:S01]  /*1ea0*/  IMAD.MOV.U32 R12, RZ, RZ, RZ ;  /* 0x000000ffff0c7224 */ /* 0x000fe200078e00ff */
[----:B------:R-:W-:Y:S01]  /*1eb0*/  ISETP.NE.AND.EX P2, PT, RZ, c[0x0][0x374], PT, P0 ;  /* 0x0000dd00ff007a0c */ /* 0x000fe20003f45300 */
[----:B------:R-:W-:Y:S01]  /*1ec0*/  IMAD.MOV.U32 R143, RZ, RZ, RZ ;  /* 0x000000ffff8f7224 */ /* 0x000fe200078e00ff */
[----:B------:R-:W-:Y:S01]  /*1ed0*/  ISETP.NE.AND.EX P0, PT, RZ, c[0x0][0x364], PT, P1 ;  /* 0x0000d900ff007a0c */ /* 0x000fe20003f05310 */
[----:B------:R-:W-:Y:S01]  /*1ee0*/  CS2R R14, SRZ ;  /* 0x00000000000e7805 */ /* 0x000fe2000001ff00 */
[----:B------:R-:W-:Y:S02]  /*1ef0*/  ISETP.NE.U32.AND P1, PT, RZ, c[0x0][0x348], PT ;  /* 0x0000d200ff007a0c */ /* 0x000fe40003f25070 */
[----:B------:R-:W-:-:S02]  /*1f00*/  ISETP.NE.U32.AND P3, PT, RZ, c[0x0][0x350], PT ;  /* 0x0000d400ff007a0c */ /* 0x000fc40003f65070 */
[----:B------:R-:W-:Y:S02]  /*1f10*/  ISETP.NE.U32.AND P5, PT, RZ, c[0x0][0x358], PT ;  /* 0x0000d600ff007a0c */ /* 0x000fe40003fa5070 */
[----:B------:R-:W-:Y:S02]  /*1f20*/  ISETP.NE.AND.EX P1, PT, RZ, c[0x0][0x34c], PT, P1 ;  /* 0x0000d300ff007a0c */ /* 0x000fe40003f25310 */
[----:B------:R-:W-:Y:S02]  /*1f30*/  ISETP.NE.AND.EX P3, PT, RZ, c[0x0][0x354], PT, P3 ;  /* 0x0000d500ff007a0c */ /* 0x000fe40003f65330 */
[----:B------:R-:W-:Y:S01]  /*1f40*/  ISETP.NE.AND.EX P5, PT, RZ, c[0x0][0x35c], PT, P5 ;  /* 0x0000d700ff007a0c */ /* 0x000fe20003fa5350 */
[----:B---3--:R-:W-:-:S04]  /*1f50*/  @P2 IMAD.WIDE R10, R25, R148, c[0x0][0x370] ;  /* 0x0000dc00190a2625 */ /* 0x008fc800078e0294 */
[CC--:B------:R-:W-:Y:S01]  /*1f60*/  @P0 IMAD.WIDE R8, R25.reuse, R148.reuse, c[0x0][0x360] ;  /* 0x0000d80019080625 */ /* 0x0c0fe200078e0294 */
[----:B------:R-:W3:Y:S03]  /*1f70*/  @P2 LDG.E R12, [R10.64] ;  /* 0x000000080a0c2981 */ /* 0x000ee6000c1e1900 */
[CC--:B------:R-:W-:Y:S01]  /*1f80*/  IMAD.WIDE R6, R25.reuse, R148.reuse, c[0x0][0x348] ;  /* 0x0000d20019067625 */ /* 0x0c0fe200078e0294 */
[----:B------:R1:W5:Y:S03]  /*1f90*/  @P0 LDG.E R249, [R8.64] ;  /* 0x0000000808f90981 */ /* 0x000366000c1e1900 */
[CC--:B--2---:R-:W-:Y:S01]  /*1fa0*/  IMAD.WIDE R4, R25.reuse, R148.reuse, c[0x0][0x350] ;  /* 0x0000d40019047625 */ /* 0x0c4fe200078e0294 */
[----:B------:R1:W5:Y:S03]  /*1fb0*/  @P1 LDG.E R143, [R6.64] ;  /* 0x00000008068f1981 */ /* 0x000366000c1e1900 */
[----:B------:R-:W-:Y:S01]  /*1fc0*/  IMAD.WIDE R2, R25, R148, c[0x0][0x358] ;  /* 0x0000d60019027625 */ /* 0x000fe200078e0294 */
[----:B------:R1:W5:Y:S04]  /*1fd0*/  @P3 LDG.E R15, [R4.64] ;  /* 0x00000008040f3981 */ /* 0x000368000c1e1900 */
[----:B------:R1:W5:Y:S01]  /*1fe0*/  @P5 LDG.E R14, [R2.64] ;  /* 0x00000008020e5981 */ /* 0x000362000c1e1900 */
[----:B------:R-:W-:Y:S03]  /*1ff0*/  YIELD ;  /* 0x0000000000007946 */ /* 0x000fe60003800000 */
[----:B---3--:R1:W-:Y:S01]  /*2000*/  STL [R1+0x3c], R12 ;  /* 0x00003c0c01007387 */ /* 0x0083e20000100800 */
[----:B------:R-:W-:Y:S05]  /*2010*/  @P0 BRA `(.L_x_910) ;  /* 0x0000005000000947 */ /* 0x000fea0003800000 */
[----:B-----5:R-:W-:Y:S01]  /*2020*/  MOV R249, c[0x0][0x168] ;  /* 0x00005a0000f97a02 */ /* 0x020fe20000000f00 */
[----:B------:R-:W-:Y:S05]  /*2030*/  @!P1 BRA `(.L_x_910) ;  /* 0x0000003000009947 */ /* 0x000fea0003800000 */
[----:B-1----:R-:W2:Y:S04]  /*2040*/  LDG.E R8, [R6.64] ;  /* 0x0000000806087981 */ /* 0x002ea8000c1e1900 */
[----:B------:R-:W2:Y:S02]  /*2050*/  LDG.E R0, [R6.64+0x4] ;  /* 0x0000040806007981 */ /* 0x000ea4000c1e1900 */
[----:B--2---:R-:W-:-:S02]  /*2060*/  IADD3 R249, -R8, R0, RZ ;  /* 0x0000000008f97210 */ /* 0x004fc40007ffe1ff */
.L_x_910:
[----:B------:R-:W-:-:S04]  /*2070*/  ISETP.NE.U32.AND P0, PT, RZ, c[0x0][0x368], PT ;  /* 0x0000da00ff007a0c */ /* 0x000fc80003f05070 */
[----:B------:R-:W-:-:S13]  /*2080*/  ISETP.NE.AND.EX P0, PT, RZ, c[0x0][0x36c], PT, P0 ;  /* 0x0000db00ff007a0c */ /* 0x000fda0003f05300 */
[----:B------:R-:W-:Y:S05]  /*2090*/  @!P0 BRA `(.L_x_911) ;  /* 0x0000003000008947 */ /* 0x000fea0003800000 */
[----:B-1----:R-:W-:-:S05]  /*20a0*/  IMAD.WIDE R4, R25, R148, c[0x0][0x368] ;  /* 0x0000da0019047625 */ /* 0x002fca00078e0294 */
[----:B------:R1:W5:Y:S01]  /*20b0*/  LDG.E R13, [R4.64] ;  /* 0x00000008040d7981 */ /* 0x000362000c1e1900 */
[----:B------:R-:W-:Y:S05]  /*20c0*/  BRA `(.L_x_912) ;  /* 0x0000005000007947 */ /* 0x000fea0003800000 */
.L_x_911:
[----:B------:R-:W-:Y:S01]  /*20d0*/  MOV R13, UR6 ;  /* 0x00000006000d7c02 */ /* 0x000fe20008000f00 */
[----:B------:R-:W-:Y:S05]  /*20e0*/  @!P3 BRA `(.L_x_912) ;  /* 0x000000300000b947 */ /* 0x000fea0003800000 */
[----:B-1----:R-:W2:Y:S04]  /*20f0*/  LDG.E R6, [R4.64] ;  /* 0x0000000804067981 */ /* 0x002ea8000c1e1900 */
[----:B------:R-:W2:Y:S02]  /*2100*/  LDG.E R0, [R4.64+0x4] ;  /* 0x0000040804007981 */ /* 0x000ea4000c1e1900 */
[----:B--2---:R-:W-:Y:S02]  /*2110*/  IADD3 R13, -R6, R0, RZ ;  /* 0x00000000060d7210 */ /* 0x004fe40007ffe1ff */
.L_x_912:
[----:B-1----:R-:W2:Y:S04]  /*2120*/  LDL.LU R5, [R1+0x44] ;  /* 0x0000440001057983 */ /* 0x002ea80000300800 */
[----:B------:R1:W3:Y:S04]  /*2130*/  @P5 LDG.E R4, [R2.64] ;  /* 0x0000000802045981 */ /* 0x0002e8000c1e1900 */
[----:B------:R1:W3:Y:S01]  /*2140*/  @P5 LDG.E R0, [R2.64+0x4] ;  /* 0x0000040802005981 */ /* 0x0002e2000c1e1900 */
[----:B------:R-:W-:Y:S01]  /*2150*/  ISETP.NE.U32.AND P0, PT, RZ, c[0x0][0x378], PT ;  /* 0x0000de00ff007a0c */ /* 0x000fe20003f05070 */
[----:B-----5:R-:W-:-:S03]  /*2160*/  IMAD.MOV.U32 R136, RZ, RZ, R13 ;  /* 0x000000ffff887224 */ /* 0x020fc600078e000d */
[----:B------:R-:W-:Y:S01]  /*2170*/  ISETP.NE.AND.EX P0, PT, RZ, c[0x0][0x37c], PT, P0 ;  /* 0x0000df00ff007a0c */ /* 0x000fe20003f05300 */
[----:B------:R-:W-:-:S05]  /*2180*/  IMAD.MOV.U32 R6, RZ, RZ, c[0x0][0x2c4] ;  /* 0x0000b100ff067624 */ /* 0x000fca00078e00ff */
[----:B------:R-:W-:Y:S01]  /*2190*/  ISETP.NE.AND P2, PT, R6, 0x1, PT ;  /* 0x000000010600780c */ /* 0x000fe20003f45270 */
[----:B------:R-:W-:Y:S02]  /*21a0*/  IMAD.IADD R12, R13, 0x1, -R12 ;  /* 0x000000010d0c7824 */ /* 0x000fe400078e0a0c */
[----:B------:R-:W-:-:S04]  /*21b0*/  IMAD.MOV.U32 R6, RZ, RZ, c[0x0][0x32c] ;  /* 0x0000cb00ff067624 */ /* 0x000fc800078e00ff */
[----:B-1----:R-:W-:-:S05]  /*21c0*/  @P0 IMAD.WIDE R2, R25, R148, c[0x0][0x378] ;  /* 0x0000de0019020625 */ /* 0x002fca00078e0294 */
[----:B------:R1:W5:Y:S01]  /*21d0*/  @P0 LDG.E R136, [R2.64] ;  /* 0x0000000802880981 */ /* 0x000362000c1e1900 */
[----:B------:R-:W-:Y:S02]  /*21e0*/  ISETP.GE.AND P1, PT, R6, 0x1, PT ;  /* 0x000000010600780c */ /* 0x000fe40003f26270 */
[----:B------:R-:W-:-:S04]  /*21f0*/  LOP3.LUT R207, R207, 0xfffbffff, RZ, 0xc0, !PT ;  /* 0xfffbffffcfcf7812 */ /* 0x000fc800078ec0ff */
[----:B------:R-:W-:-:S04]  /*2200*/  @P2 LOP3.LUT R207, R207, 0x40000, RZ, 0xfc, !PT ;  /* 0x00040000cfcf2812 */ /* 0x000fc800078efcff */
[----:B------:R-:W-:-:S04]  /*2210*/  LOP3.LUT R207, R207, 0xfffeffff, RZ, 0xc0, !PT ;  /* 0xfffeffffcfcf7812 */ /* 0x000fc800078ec0ff */
[----:B------:R-:W-:Y:S01]  /*2220*/  @P1 LOP3.LUT R207, R207, 0x10000, RZ, 0xfc, !PT ;  /* 0x00010000cfcf1812 */ /* 0x000fe200078efcff */
[----:B-1----:R-:W-:Y:S02]  /*2230*/  IMAD.MOV.U32 R2, RZ, RZ, c[0x0][0x228] ;  /* 0x00008a00ff027624 */ /* 0x002fe400078e00ff */
[----:B--2---:R-:W-:-:S05]  /*2240*/  IMAD.SHL.U32 R7, R5, 0x80, RZ ;  /* 0x0000008005077824 */ /* 0x004fca00078e00ff */
[----:B------:R1:W-:Y:S01]  /*2250*/  STL [R1+0x38], R7 ;  /* 0x0000380701007387 */ /* 0x0003e20000100800 */
[----:B---3--:R-:W-:Y:S01]  /*2260*/  @P5 IMAD.IADD R2, R0, 0x1, -R4 ;  /* 0x0000000100025824 */ /* 0x008fe200078e0a04 */
[----:B------:R-:W-:-:S03]  /*2270*/  IADD3 R0, R7, 0x7f, RZ ;  /* 0x0000007f07007810 */ /* 0x000fc60007ffe0ff */
[----:B------:R-:W-:Y:S02]  /*2280*/  IMAD.IADD R250, R12, 0x1, R2 ;  /* 0x000000010cfa7824 */ /* 0x000fe400078e0202 */
[----:B------:R-:W-:-:S03]  /*2290*/  @P2 IMAD.HI.U32 R4, R0, c[0x0][0x2c8], RZ ;  /* 0x0000b20000042a27 */ /* 0x000fc600078e00ff */
[C---:B------:R-:W-:Y:S02]  /*22a0*/  IADD3 R3, R250.reuse, 0x4f, RZ ;  /* 0x0000004ffa037810 */ /* 0x040fe40007ffe0ff */
[----:B------:R-:W-:Y:S02]  /*22b0*/  @P2 SHF.R.U32.HI R0, RZ, c[0x0][0x2cc], R4 ;  /* 0x0000b300ff002a19 */ /* 0x000fe40000011604 */
[----:B------:R-:W-:Y:S01]  /*22c0*/  IADD3 R4, R250, 0x1, -R249 ;  /* 0x00000001fa047810 */ /* 0x000fe20007ffe8f9 */
[----:B------:R-:W-:-:S04]  /*22d0*/  IMAD.HI R3, R3, 0x66666667, RZ ;  /* 0x6666666703037827 */ /* 0x000fc800078e02ff */
[----:B------:R-:W-:Y:S01]  /*22e0*/  IMAD.IADD R0, R4, 0x1, R0 ;  /* 0x0000000104007824 */ /* 0x000fe200078e0200 */
[----:B------:R-:W-:-:S04]  /*22f0*/  SHF.R.U32.HI R5, RZ, 0x1f, R3 ;  /* 0x0000001fff057819 */ /* 0x000fc80000011603 */
[----:B------:R-:W-:Y:S02]  /*2300*/  LEA.HI.SX32 R144, R3, R5, 0x1b ;  /* 0x0000000503907211 */ /* 0x000fe400078fdaff */
[----:B------:R-:W-:Y:S01]  /*2310*/  IADD3 R4, R0, c[0x0][0x328], RZ ;  /* 0x0000ca0000047a10 */ /* 0x000fe20007ffe0ff */
[----:B------:R-:W-:Y:S05]  /*2320*/  @!P1 BRA `(.L_x_913) ;  /* 0x0000010000009947 */ /* 0x000fea0003800000 */
[C---:B-1----:R-:W-:Y:S01]  /*2330*/  ISETP.GT.AND P0, PT, R0.reuse, RZ, PT ;  /* 0x000000ff0000720c */ /* 0x042fe20003f04270 */
        /* <DEDUP_REMOVED lines=9> */
.L_x_915:
[----:B------:R-:W-:-:S13]  /*23d0*/  ISETP.NE.AND P0, PT, R6, 0x1, PT ;  /* 0x000000010600780c */ /* 0x000fda0003f05270 */
[----:B------:R-:W-:-:S05]  /*23e0*/  @P0 IMAD.HI.U32 R0, R3, c[0x0][0x330], RZ ;  /* 0x0000cc0003000a27 */ /* 0x000fca00078e00ff */
[----:B------:R-:W-:Y:S02]  /*23f0*/  @P0 SHF.R.U32.HI R3, RZ, c[0x0][0x334], R0 ;  /* 0x0000cd00ff030a19 */ /* 0x000fe40000011600 */
.L_x_916:
[----:B------:R-:W-:Y:S05]  /*2400*/  BSYNC B0 ;  /* 0x0000000000007941 */ /* 0x000fea0003800000 */
.L_x_914:
[----:B------:R-:W-:-:S05]  /*2410*/  IMAD R3, R3, R6, c[0x0][0x32c] ;  /* 0x0000cb0003037624 */ /* 0x000fca00078e0206 */
[----:B------:R-:W-:-:S04]  /*2420*/  IMNMX R4, R4, R3, PT ;  /* 0x0000000304047217 */ /* 0x000fc80003800200 */
.L_x_913:
[----:B-1----:R-:W-:Y:S01]  /*2430*/  IADD3 R4, R4, 0x4f, RZ ;  /* 0x0000004f04047810 */ /* 0x002fe20007ffe0ff */
[----:B------:R-:W-:-:S04]  /*2440*/  @P2 IMAD.HI.U32 R3, R7, c[0x0][0x2c8], RZ ;  /* 0x0000b20007032a27 */ /* 0x000fc800078e00ff */
[----:B------:R-:W-:-:S04]  /*2450*/  IMAD.HI R4, R4, 0x66666667, RZ ;  /* 0x6666666704047827 */ /* 0x000fc800078e02ff */
[----:B------:R-:W-:Y:S01]  /*2460*/  IMAD.MOV.U32 R0, RZ, RZ, R7 ;  /* 0x000000ffff007224 */ /* 0x000fe200078e0007 */
[----:B------:R-:W-:Y:S01]  /*2470*/  @P2 SHF.R.U32.HI R0, RZ, c[0x0][0x2cc], R3 ;  /* 0x0000b300ff002a19 */ /* 0x000fe20000011603 */
[----:B------:R-:W-:Y:S01]  /*2480*/  IMAD.IADD R230, R250, 0x1, -R249 ;  /* 0x00000001fae67824 */ /* 0x000fe200078e0af9 */
[----:B------:R-:W-:-:S03]  /*2490*/  SHF.R.U32.HI R3, RZ, 0x1f, R4 ;  /* 0x0000001fff037819 */ /* 0x000fc60000011604 */
[----:B------:R-:W-:Y:S01]  /*24a0*/  IMAD.IADD R0, R230, 0x1, R0 ;  /* 0x00000001e6007824 */ /* 0x000fe200078e0200 */
[----:B------:R-:W-:-:S04]  /*24b0*/  LEA.HI.SX32 R7, R4, R3, 0x1b ;  /* 0x0000000304077211 */ /* 0x000fc800078fdaff */
[----:B------:R-:W-:Y:S02]  /*24c0*/  IADD3 R3, R0, -c[0x0][0x324], RZ ;  /* 0x8000c90000037a10 */ /* 0x000fe40007ffe0ff */
        /* <DEDUP_REMOVED lines=11> */
.L_x_919:
[----:B------:R-:W-:-:S13]  /*2580*/  ISETP.NE.AND P0, PT, R6, 0x1, PT ;  /* 0x000000010600780c */ /* 0x000fda0003f05270 */
[----:B------:R-:W-:-:S05]  /*2590*/  @P0 IMAD.HI.U32 R4, R0, c[0x0][0x330], RZ ;  /* 0x0000cc0000040a27 */ /* 0x000fca00078e00ff */
[----:B------:R-:W-:Y:S02]  /*25a0*/  @P0 SHF.R.U32.HI R0, RZ, c[0x0][0x334], R4 ;  /* 0x0000cd00ff000a19 */ /* 0x000fe40000011604 */
.L_x_920:
[----:B------:R-:W-:Y:S05]  /*25b0*/  BSYNC B0 ;  /* 0x0000000000007941 */ /* 0x000fea0003800000 */
.L_x_918:
[----:B------:R-:W-:-:S05]  /*25c0*/  IMAD R0, R0, c[0x0][0x32c], RZ ;  /* 0x0000cb0000007a24 */ /* 0x000fca00078e02ff */
[----:B------:R-:W-:-:S04]  /*25d0*/  IMNMX R3, R3, R0, !PT ;  /* 0x0000000003037217 */ /* 0x000fc80007800200 */
.L_x_917:
        /* <DEDUP_REMOVED lines=12> */
[----:B------:R-:W-:Y:S02]  /*26a0*/  SHF.R.U32.HI R8, RZ, 0x10, R3 ;  /* 0x00000010ff087819 */ /* 0x000fe40000011603 */
[----:B------:R-:W-:Y:S02]  /*26b0*/  LOP3.LUT R17, R3, 0xff, RZ, 0xc0, !PT ;  /* 0x000000ff03117812 */ /* 0x000fe400078ec0ff */
[C---:B------:R-:W-:Y:S01]  /*26c0*/  ISETP.NE.AND P1, PT, R8.reuse, RZ, PT ;  /* 0x000000ff0800720c */ /* 0x040fe20003f25270 */
[----:B------:R1:W-:Y:S03]  /*26d0*/  STL [R1+0x44], R8 ;  /* 0x0000440801007387 */ /* 0x0003e60000100800 */
[----:B------:R-:W-:Y:S01]  /*26e0*/  SEL R130, R8, c[0x0][0x338], P1 ;  /* 0x0000ce0008827a07 */ /* 0x000fe20000800000 */
[----:B------:R1:W-:Y:S01]  /*26f0*/  STL [R1+0x64], R17 ;  /* 0x0000641101007387 */ /* 0x0003e20000100800 */
[----:B------:R-:W-:Y:S05]  /*2700*/  @!P0 BRA `(.L_x_922) ;  /* 0x000001d000008947 */ /* 0x000fea0003800000 */
[----:B------:R-:W-:Y:S02]  /*2710*/  IABS R3, R130 ;  /* 0x0000008200037213 */ /* 0x000fe40000000000 */
[----:B------:R-:W-:-:S02]  /*2720*/  IADD3 R4, R130, -0x1, R7 ;  /* 0xffffffff82047810 */ /* 0x000fc40007ffe007 */
[----:B------:R-:W2:Y:S03]  /*2730*/  I2F.RP R0, R3 ;  /* 0x0000000300007306 */ /* 0x000ea60000209400 */
[----:B-1----:R-:W-:Y:S02]  /*2740*/  IMAD.IADD R8, R4, 0x1, -R6 ;  /* 0x0000000104087824 */ /* 0x002fe400078e0a06 */
[----:B------:R-:W-:-:S03]  /*2750*/  IMAD.MOV.U32 R4, RZ, RZ, RZ ;  /* 0x000000ffff047224 */ /* 0x000fc600078e00ff */
[----:B------:R-:W-:Y:S01]  /*2760*/  IABS R11, R8 ;  /* 0x00000008000b7213 */ /* 0x000fe20000000000 */
[----:B--2---:R-:W1:Y:S02]  /*2770*/  MUFU.RCP R0, R0 ;  /* 0x0000000000007308 */ /* 0x004e640000001000 */
        /* <DEDUP_REMOVED lines=22> */
.L_x_922:
[----:B------:R-:W-:Y:S05]  /*28e0*/  BSYNC B0 ;  /* 0x0000000000007941 */ /* 0x000fea0003800000 */
.L_x_921:
[----:B------:R-:W-:-:S04]  /*28f0*/  IMAD R3, R17, R0, R6 ;  /* 0x0000000011037224 */ /* 0x000fc800078e0206 */
[C---:B------:R-:W-:Y:S02]  /*2900*/  IMAD.IADD R0, R3.reuse, 0x1, R0 ;  /* 0x0000000103007824 */ /* 0x040fe400078e0200 */
[----:B------:R-:W-:-:S03]  /*2910*/  IMAD R3, R3, 0x50, -R12 ;  /* 0x0000005003037824 */ /* 0x000fc600078e0a0c */
[----:B------:R-:W-:Y:S02]  /*2920*/  IMNMX R0, R7, R0, PT ;  /* 0x0000000007007217 */ /* 0x000fe40003800200 */
[----:B------:R-:W-:-:S03]  /*2930*/  IMNMX R3, RZ, R3, !PT ;  /* 0x00000003ff037217 */ /* 0x000fc60007800200 */
[----:B------:R-:W-:Y:S02]  /*2940*/  IMAD R0, R0, 0x50, -R12 ;  /* 0x0000005000007824 */ /* 0x000fe400078e0a0c */
[----:B------:R-:W-:-:S03]  /*2950*/  IMAD.WIDE.U32 R4, R3, -0x33333333, RZ ;  /* 0xcccccccd03047825 */ /* 0x000fc600078e00ff */
        /* <DEDUP_REMOVED lines=11> */
[----:B------:R-:W2:Y:S03]  /*2a10*/  S2R R9, SR_TID.X ;  /* 0x0000000000097919 */ /* 0x000ea60000002100 */
[----:B------:R-:W-:-:S13]  /*2a20*/  ISETP.NE.AND.EX P4, PT, RZ, c[0x0][0x344], PT, P0 ;  /* 0x0000d100ff007a0c */ /* 0x000fda0003f85300 */
[----:B------:R-:W-:-:S05]  /*2a30*/  @P4 IMAD.WIDE R4, R25, R148, c[0x0][0x340] ;  /* 0x0000d00019044625 */ /* 0x000fca00078e0294 */
[----:B------:R3:W4:Y:S01]  /*2a40*/  @P4 LDG.E R21, [R4.64] ;  /* 0x0000000804154981 */ /* 0x000722000c1e1900 */
[----:B-12---:R-:W-:-:S04]  /*2a50*/  SHF.R.S32.HI R8, RZ, 0x1f, R9 ;  /* 0x0000001fff087819 */ /* 0x006fc80000011409 */
[----:B------:R-:W-:-:S04]  /*2a60*/  LEA.HI R8, R8, R9, RZ, 0x3 ;  /* 0x0000000908087211 */ /* 0x000fc800078f18ff */
[----:B------:R-:W-:Y:S02]  /*2a70*/  SHF.R.S32.HI R8, RZ, 0x3, R8 ;  /* 0x00000003ff087819 */ /* 0x000fe40000011408 */
[----:B------:R-:W-:Y:S02]  /*2a80*/  SHF.R.S32.HI R3, RZ, 0x1f, R14 ;  /* 0x0000001fff037819 */ /* 0x000fe4000001140e */
[----:B------:R-:W-:-:S04]  /*2a90*/  IADD3 R104, P0, R8, R14, RZ ;  /* 0x0000000e08687210 */ /* 0x000fc80007f1e0ff */
[----:B------:R-:W-:-:S05]  /*2aa0*/  LEA.HI.X.SX32 R105, R8, R3, 0x1, P0 ;  /* 0x0000000308697211 */ /* 0x000fca00000f0eff */
[----:B------:R-:W-:Y:S02]  /*2ab0*/  IMAD R3, R105, c[0x0][0x238], RZ ;  /* 0x00008e0069037a24 */ /* 0x000fe400078e02ff */
[----:B---3--:R-:W-:Y:S01]  /*2ac0*/  IMAD.WIDE.U32 R4, R104, c[0x0][0x238], R244 ;  /* 0x00008e0068047a25 */ /* 0x008fe200078e00f4 */
[----:B------:R-:W-:-:S03]  /*2ad0*/  LOP3.LUT R24, R16, 0xffff, RZ, 0xc0, !PT ;  /* 0x0000ffff10187812 */ /* 0x000fc600078ec0ff */
[----:B------:R-:W-:Y:S01]  /*2ae0*/  IMAD R3, R104, c[0x0][0x23c], R3 ;  /* 0x00008f0068037a24 */ /* 0x000fe200078e0203 */
[----:B------:R-:W-:-:S03]  /*2af0*/  SHF.R.S32.HI R20, RZ, 0x1f, R25 ;  /* 0x0000001fff147819 */ /* 0x000fc60000011419 */
[----:B------:R-:W-:Y:S01]  /*2b00*/  IMAD.IADD R5, R5, 0x1, R3 ;  /* 0x0000000105057824 */ /* 0x000fe200078e0203 */
[----:B------:R-:W-:Y:S01]  /*2b10*/  SEL R22, R20, RZ, !P5 ;  /* 0x000000ff14167207 */ /* 0x000fe20006800000 */
[----:B------:R-:W-:Y:S01]  /*2b20*/  IMAD.MOV.U32 R134, RZ, RZ, 0x50 ;  /* 0x00000050ff867424 */ /* 0x000fe200078e00ff */
[----:B------:R-:W-:Y:S01]  /*2b30*/  IADD3 R29, R0, -0x1, RZ ;  /* 0xffffffff001d7810 */ /* 0x000fe20007ffe0ff */
[----:B------:R-:W-:Y:S01]  /*2b40*/  IMAD.WIDE.U32 R4, R24, c[0x0][0x240], R4 ;  /* 0x0000900018047a25 */ /* 0x000fe200078e0004 */
[----:B------:R-:W-:Y:S02]  /*2b50*/  IADD3 R103, -R8, R2, RZ ;  /* 0x0000000208677210 */ /* 0x000fe40007ffe1ff */
[----:B------:R-:W-:Y:S01]  /*2b60*/  SEL R23, R25, RZ, !P5 ;  /* 0x000000ff19177207 */ /* 0x000fe20006800000 */
[----:B------:R-:W-:Y:S02]  /*2b70*/  IMAD R5, R24, c[0x0][0x244], R5 ;  /* 0x0000910018057a24 */ /* 0x000fe400078e0205 */
[----:B------:R-:W-:-:S02]  /*2b80*/  IMAD R0, R22, c[0x0][0x248], RZ ;  /* 0x0000920016007a24 */ /* 0x000fc400078e02ff */
        /* <DEDUP_REMOVED lines=15> */
[----:B------:R-:W-:-:S03]  /*2c80*/  MOV R16, c[0x0][0x238] ;  /* 0x00008e0000107a02 */ /* 0x000fc60000000f00 */
[----:B------:R-:W-:Y:S01]  /*2c90*/  IMAD.IADD R5, R5, 0x1, R0 ;  /* 0x0000000105057824 */ /* 0x000fe200078e0200 */
[----:B------:R-:W-:Y:S02]  /*2ca0*/  @P0 LEA R6, P2, R4, c[0x0][0x220], 0x1 ;  /* 0x0000880004060a11 */ /* 0x000fe400078408ff */
[----:B------:R-:W-:Y:S02]  /*2cb0*/  SHF.L.U32 R153, R16, 0x4, RZ ;  /* 0x0000000410997819 */ /* 0x000fe400000006ff */
[----:B------:R-:W-:Y:S02]  /*2cc0*/  @P0 LEA.HI.X R7, R4, c[0x0][0x224], R5, 0x1, P2 ;  /* 0x0000890004070a11 */ /* 0x000fe400010f0c05 */
[----:B------:R-:W-:Y:S02]  /*2cd0*/  SHF.L.U64.HI R148, R16, R148, c[0x0][0x23c] ;  /* 0x00008f0010947619 */ /* 0x000fe40000010294 */
[----:B------:R-:W-:Y:S01]  /*2ce0*/  @P1 IADD3 R0, P3, R153, R4, RZ ;  /* 0x0000000499001210 */ /* 0x000fe20007f7e0ff */
[----:B------:R-:W-:Y:S01]  /*2cf0*/  @!PT LDS RZ, [RZ] ;  /* 0x00000000fffff984 */ /* 0x000fe20000000800 */
[----:B------:R-:W-:Y:S01]  /*2d00*/  @!PT LDS RZ, [RZ] ;  /* 0x00000000fffff984 */ /* 0x000fe20000000800 */
[----:B------:R-:W-:Y:S01]  /*2d10*/  @!PT LDS RZ, [RZ] ;  /* 0x00000000fffff984 */ /* 0x000fe20000000800 */
[----:B------:R1:W-:Y:S01]  /*2d20*/  @P0 LDGSTS.E.BYPASS.LTC128B.128 [R208+0x2900], [R6.64], !P6 ;  /* 0x0290000006d00fae */ /* 0x0003e2000f101d48 */
[----:B------:R-:W-:-:S03]  /*2d30*/  ISETP.GE.AND P2, PT, R3, 0x21, PT ;  /* 0x000000210300780c */ /* 0x000fc60003f46270 */
[----:B-1----:R-:W-:Y:S01]  /*2d40*/  @P1 IMAD.X R7, R5, 0x1, R148, P3 ;  /* 0x0000000105071824 */ /* 0x002fe200018e0694 */
[----:B------:R-:W-:-:S04]  /*2d50*/  @P1 LEA R6, P0, R0, c[0x0][0x220], 0x1 ;  /* 0x0000880000061a11 */ /* 0x000fc800078008ff */
[----:B------:R-:W-:Y:S02]  /*2d60*/  @P1 LEA.HI.X R7, R0, c[0x0][0x224], R7, 0x1, P0 ;  /* 0x0000890000071a11 */ /* 0x000fe400000f0c07 */
[----:B------:R-:W-:-:S03]  /*2d70*/  ISETP.GE.AND P0, PT, R3, 0x31, PT ;  /* 0x000000310300780c */ /* 0x000fc60003f06270 */
[----:B------:R1:W-:Y:S01]  /*2d80*/  @P1 LDGSTS.E.BYPASS.LTC128B.128 [R208+0x3100], [R6.64], !P6 ;  /* 0x0310000006d01fae */ /* 0x0003e2000f101d48 */
[----:B------:R-:W-:Y:S02]  /*2d90*/  @P2 LEA R0, P1, R16, R4, 0x5 ;  /* 0x0000000410002211 */ /* 0x000fe400078228ff */
[----:B-1----:R-:W-:-:S04]  /*2da0*/  @P2 MOV R6, c[0x0][0x23c] ;  /* 0x00008f0000062a02 */ /* 0x002fc80000000f00 */
[----:B------:R-:W-:Y:S02]  /*2db0*/  @P2 LEA.HI.X R6, R16, R5, R6, 0x5, P1 ;  /* 0x0000000510062211 */ /* 0x000fe400008f2c06 */
[----:B------:R-:W-:Y:S01]  /*2dc0*/  @P2 LEA R8, P1, R0, c[0x0][0x220], 0x1 ;  /* 0x0000880000082a11 */ /* 0x000fe200078208ff */
[----:B------:R-:W-:-:S03]  /*2dd0*/  @P0 IMAD.MOV.U32 R7, RZ, RZ, c[0x0][0x23c] ;  /* 0x00008f00ff070624 */ /* 0x000fc600078e00ff */
[----:B------:R-:W-:Y:S02]  /*2de0*/  @P2 LEA.HI.X R9, R0, c[0x0][0x224], R6, 0x1, P1 ;  /* 0x0000890000092a11 */ /* 0x000fe400008f0c06 */
[----:B------:R-:W-:Y:S01]  /*2df0*/  ISETP.GE.AND P1, PT, R3, 0x41, PT ;  /* 0x000000410300780c */ /* 0x000fe20003f26270 */
[----:B------:R-:W-:Y:S02]  /*2e00*/  @P0 IMAD R0, R7, 0x30, RZ ;  /* 0x0000003007000824 */ /* 0x000fe400078e02ff */
[----:B------:R-:W-:Y:S01]  /*2e10*/  @P0 IMAD.WIDE.U32 R6, R16, 0x30, R4 ;  /* 0x0000003010060825 */ /* 0x000fe200078e0004 */
[----:B------:R1:W-:Y:S01]  /*2e20*/  @P2 LDGSTS.E.BYPASS.LTC128B.128 [R208+0x3900], [R8.64], !P6 ;  /* 0x0390000008d02fae */ /* 0x0003e2000f101d48 */
[----:B------:R-:W-:-:S03]  /*2e30*/  SHF.R.S32.HI R3, RZ, 0x1f, R125 ;  /* 0x0000001fff037819 */ /* 0x000fc6000001147d */
[----:B------:R-:W-:Y:S02]  /*2e40*/  @P0 IADD3 R0, R7, R0, RZ ;  /* 0x0000000007000210 */ /* 0x000fe40007ffe0ff */
[----:B------:R-:W-:-:S03]  /*2e50*/  @P0 LEA R18, P2, R6, c[0x0][0x220], 0x1 ;  /* 0x0000880006120a11 */ /* 0x000fc600078408ff */
[----:B------:R-:W-:Y:S02]  /*2e60*/  @P1 MOV R12, c[0x0][0x23c] ;  /* 0x00008f00000c1a02 */ /* 0x000fe40000000f00 */
[----:B------:R-:W-:Y:S01]  /*2e70*/  @P0 LEA.HI.X R19, R6, c[0x0][0x224], R0, 0x1, P2 ;  /* 0x0000890006130a11 */ /* 0x000fe200010f0c00 */
[C---:B------:R-:W-:Y:S01]  /*2e80*/  IMAD R0, R3.reuse, c[0x0][0x280], RZ ;  /* 0x0000a00003007a24 */ /* 0x040fe200078e02ff */
[C---:B------:R-:W-:Y:S01]  /*2e90*/  @P1 LEA R4, P2, R16.reuse, R4, 0x6 ;  /* 0x0000000410041211 */ /* 0x040fe200078430ff */
[----:B------:R-:W-:Y:S02]  /*2ea0*/  IMAD R3, R3, c[0x0][0x290], RZ ;  /* 0x0000a40003037a24 */ /* 0x000fe400078e02ff */
[C---:B------:R-:W-:Y:S01]  /*2eb0*/  IMAD.WIDE.U32 R6, R125.reuse, c[0x0][0x280], R90 ;  /* 0x0000a0007d067a25 */ /* 0x040fe200078e005a */
[----:B------:R-:W-:Y:S01]  /*2ec0*/  @P1 LEA.HI.X R5, R16, R5, R12, 0x6, P2 ;  /* 0x0000000510051211 */ /* 0x000fe200010f340c */
[----:B------:R2:W-:Y:S01]  /*2ed0*/  @P0 LDGSTS.E.BYPASS.LTC128B.128 [R208+0x4100], [R18.64], !P6 ;  /* 0x0410000012d00fae */ /* 0x0005e2000f101d48 */
[----:B------:R-:W-:Y:S01]  /*2ee0*/  @P1 LEA R16, P2, R4, c[0x0][0x220], 0x1 ;  /* 0x0000880004101a11 */ /* 0x000fe200078408ff */
[----:B------:R-:W-:-:S02]  /*2ef0*/  IMAD R0, R125, c[0x0][0x284], R0 ;  /* 0x0000a1007d007a24 */ /* 0x000fc400078e0200 */
[----:B------:R-:W-:Y:S02]  /*2f00*/  IMAD.IADD R128, R13, 0x1, R15 ;  /* 0x000000010d807824 */ /* 0x000fe400078e020f */
[----:B-1----:R-:W-:Y:S01]  /*2f10*/  IMAD.WIDE.U32 R8, R125, c[0x0][0x280], R84 ;  /* 0x0000a0007d087a25 */ /* 0x002fe200078e0054 */
[----:B------:R-:W-:-:S03]  /*2f20*/  @P1 LEA.HI.X R17, R4, c[0x0][0x224], R5, 0x1, P2 ;  /* 0x0000890004111a11 */ /* 0x000fc600010f0c05 */
[----:B------:R-:W-:-:S04]  /*2f30*/  IMAD.WIDE.U32 R10, R125, c[0x0][0x290], R90 ;  /* 0x0000a4007d0a7a25 */ /* 0x000fc800078e005a */
[C---:B------:R-:W-:Y:S01]  /*2f40*/  IMAD R3, R125.reuse, c[0x0][0x294], R3 ;  /* 0x0000a5007d037a24 */ /* 0x040fe200078e0203 */
[----:B------:R2:W-:Y:S01]  /*2f50*/  @P1 LDGSTS.E.BYPASS.LTC128B.128 [R208+0x4900], [R16.64], !P6 ;  /* 0x0490000010d01fae */ /* 0x0005e2000f101d48 */
[----:B------:R-:W-:-:S04]  /*2f60*/  IMAD.WIDE.U32 R14, R125, c[0x0][0x290], R84 ;  /* 0x0000a4007d0e7a25 */ /* 0x000fc800078e0054 */
[----:B------:R-:W-:Y:S02]  /*2f70*/  IMAD.IADD R13, R7, 0x1, R0 ;  /* 0x00000001070d7824 */ /* 0x000fe400078e0200 */
[----:B------:R-:W-:Y:S01]  /*2f80*/  IMAD.IADD R9, R0, 0x1, R9 ;  /* 0x0000000100097824 */ /* 0x000fe200078e0209 */
[----:B-----5:R-:W-:Y:S01]  /*2f90*/  SHF.R.S32.HI R0, RZ, 0x1f, R136 ;  /* 0x0000001fff007819 */ /* 0x020fe20000011488 */
[----:B------:R-:W-:Y:S01]  /*2fa0*/  IMAD.MOV.U32 R12, RZ, RZ, R6 ;  /* 0x000000ffff0c7224 */ /* 0x000fe200078e0006 */
[----:B------:R-:W-:Y:S01]  /*2fb0*/  IADD3 R11, R11, R3, RZ ;  /* 0x000000030b0b7210 */ /* 0x000fe20007ffe0ff */
[----:B------:R-:W-:Y:S01]  /*2fc0*/  IMAD.MOV.U32 R131, RZ, RZ, c[0x0][0x280] ;  /* 0x0000a000ff837624 */ /* 0x000fe200078e00ff */
[----:B------:R-:W-:Y:S01]  /*2fd0*/  IADD3 R7, R3, R15, RZ ;  /* 0x0000000f03077210 */ /* 0x000fe20007ffe0ff */
[C---:B------:R-:W-:Y:S01]  /*2fe0*/  IMAD R3, R0.reuse, c[0x0][0x280], RZ ;  /* 0x0000a00000037a24 */ /* 0x040fe200078e02ff */
[----:B------:R-:W-:Y:S01]  /*2ff0*/  MOV R6, R14 ;  /* 0x0000000e00067202 */ /* 0x000fe20000000f00 */
[----:B------:R-:W-:Y:S01]  /*3000*/  IMAD R0, R0, c[0x0][0x290], RZ ;  /* 0x0000a40000007a24 */ /* 0x000fe200078e02ff */
[----:B------:R-:W-:Y:S01]  /*3010*/  MOV R142, 0x5 ;  /* 0x00000005008e7802 */ /* 0x000fe20000000f00 */
[----:B------:R-:W-:-:S02]  /*3020*/  IMAD R145, R134, c[0x0][0x284], RZ ;  /* 0x0000a10086917a24 */ /* 0x000fc400078e02ff */
[C---:B------:R-:W-:Y:S02]  /*3030*/  IMAD R146, R134.reuse, c[0x0][0x294], RZ ;  /* 0x0000a50086927a24 */ /* 0x040fe400078e02ff */
[----:B------:R-:W-:Y:S01]  /*3040*/  IMAD.WIDE.U32 R138, R134, c[0x0][0x280], RZ ;  /* 0x0000a000868a7a25 */ /* 0x000fe200078e00ff */
[----:B------:R-:W-:Y:S01]  /*3050*/  ISETP.GE.AND P1, PT, R241, c[0x0][0x1d4], PT ;  /* 0x00007500f1007a0c */ /* 0x000fe20003f26270 */
[----:B------:R-:W0:Y:S01]  /*3060*/  LDGDEPBAR ;  /* 0x00000000000079af */ /* 0x000e220000000000 */
        /* <DEDUP_REMOVED lines=19> */
[----:B------:R-:W-:Y:S01]  /*31a0*/  SHF.L.U64.HI R142, R150, R142, c[0x0][0x294] ;  /* 0x0000a500968e7619 */ /* 0x000fe2000001028e */
[----:B------:R-:W-:Y:S01]  /*31b0*/  IMAD R123, R24, c[0x0][0x1ec], R115 ;  /* 0x00007b00187b7a24 */ /* 0x000fe200078e0273 */
[----:B------:R-:W-:Y:S01]  /*31c0*/  SHF.L.U32 R152, R150, 0x5, RZ ;  /* 0x0000000596987819 */ /* 0x000fe200000006ff */
[----:B------:R-:W-:Y:S01]  /*31d0*/  IMAD R122, R24, c[0x0][0x214], R113 ;  /* 0x00008500187a7a24 */ /* 0x000fe200078e0271 */
[----:B------:R-:W-:Y:S01]  /*31e0*/  IADD3 R146, R135, R146, RZ ;  /* 0x0000009287927210 */ /* 0x000fe20007ffe0ff */
[----:B------:R-:W-:Y:S01]  /*31f0*/  IMAD.IADD R101, R93, 0x1, R3 ;  /* 0x000000015d657824 */ /* 0x000fe200078e0203 */
[----:B------:R-:W-:Y:S01]  /*3200*/  IADD3 R99, R3, R87, RZ ;  /* 0x0000005703637210 */ /* 0x000fe20007ffe0ff */
[----:B------:R-:W-:Y:S01]  /*3210*/  IMAD.IADD R100, R89, 0x1, R0 ;  /* 0x0000000159647824 */ /* 0x000fe200078e0200 */
[----:B------:R-:W-:-:S02]  /*3220*/  IADD3 R98, R0, R83, RZ ;  /* 0x0000005300627210 */ /* 0x000fc40007ffe0ff */
[--C-:B----4-:R-:W-:Y:S01]  /*3230*/  @P4 SHF.R.S32.HI R5, RZ, 0x1f, R21.reuse ;  /* 0x0000001fff054819 */ /* 0x110fe20000011415 */
[----:B------:R-:W-:Y:S02]  /*3240*/  @!P4 IMAD.MOV.U32 R5, RZ, RZ, R20 ;  /* 0x000000ffff05c224 */ /* 0x000fe400078e0014 */
[----:B------:R-:W-:Y:S01]  /*3250*/  @P4 IMAD.MOV.U32 R4, RZ, RZ, R21 ;  /* 0x000000ffff044224 */ /* 0x000fe200078e0015 */
[----:B------:R-:W-:Y:S01]  /*3260*/  @!P4 MOV R4, R25 ;  /* 0x000000190004c202 */ /* 0x000fe20000000f00 */
[----:B------:R-:W-:-:S04]  /*3270*/  IMAD R5, R5, c[0x0][0x2b0], RZ ;  /* 0x0000ac0005057a24 */ /* 0x000fc800078e02ff */
[C---:B------:R-:W-:Y:S02]  /*3280*/  IMAD R5, R4.reuse, c[0x0][0x2b4], R5 ;  /* 0x0000ad0004057a24 */ /* 0x040fe400078e0205 */
[----:B------:R-:W-:-:S05]  /*3290*/  IMAD.WIDE.U32 R110, R4, c[0x0][0x2b0], RZ ;  /* 0x0000ac00046e7a25 */ /* 0x000fca00078e00ff */
[----:B------:R-:W-:Y:S02]  /*32a0*/  IADD3 R120, R111, R5, RZ ;  /* 0x000000056f787210 */ /* 0x000fe40007ffe0ff */
[----:B--2---:R-:W2:Y:S04]  /*32b0*/  LDL R19, [R1+0x54] ;  /* 0x0000540001137983 */ /* 0x004ea80000100800 */
[----:B------:R-:W3:Y:S04]  /*32c0*/  LDL R16, [R1+0x58] ;  /* 0x0000580001107983 */ /* 0x000ee80000100800 */
[----:B------:R-:W4:Y:S04]  /*32d0*/  LDL R15, [R1+0x60] ;  /* 0x00006000010f7983 */ /* 0x000f280000100800 */
[----:B------:R-:W5:Y:S01]  /*32e0*/  LDL R14, [R1+0x5c] ;  /* 0x00005c00010e7983 */ /* 0x000f620000100800 */
[----:B------:R-:W-:Y:S01]  /*32f0*/  ISETP.GE.AND P0, PT, R84, c[0x0][0x27c], PT ;  /* 0x00009f0054007a0c */ /* 0x000fe20003f06270 */
[----:B------:R-:W-:Y:S01]  /*3300*/  IMAD R0, R22, c[0x0][0x268], RZ ;  /* 0x00009a0016007a24 */ /* 0x000fe200078e02ff */
[C---:B------:R-:W-:Y:S01]  /*3310*/  IADD3 R17, R125.reuse, 0x20, RZ ;  /* 0x000000207d117810 */ /* 0x040fe20007ffe0ff */
[----:B------:R-:W-:Y:S01]  /*3320*/  IMAD.WIDE.U32 R4, R24, c[0x0][0x260], R244 ;  /* 0x0000980018047a25 */ /* 0x000fe200078e00f4 */
[----:B------:R-:W-:Y:S01]  /*3330*/  SEL R3, RZ, c[0x0][0x27c], !P0 ;  /* 0x00009f00ff037a07 */ /* 0x000fe20004000000 */
[----:B------:R-:W-:Y:S01]  /*3340*/  ULDC.U8 UR5, c[0x0][0x298] ;  /* 0x0000a60000057ab9 */ /* 0x000fe20000000000 */
[----:B------:R-:W-:Y:S01]  /*3350*/  IADD3 R18, R125, 0x40, RZ ;  /* 0x000000407d127810 */ /* 0x000fe20007ffe0ff */
[----:B------:R-:W-:Y:S01]  /*3360*/  IMAD.SHL.U32 R17, R17, 0x40, RZ ;  /* 0x0000004011117824 */ /* 0x000fe200078e00ff */
[----:B------:R-:W-:Y:S01]  /*3370*/  P2R R121, PR, RZ, 0x1 ;  /* 0x00000001ff797803 */ /* 0x000fe20000000000 */
[----:B------:R-:W-:-:S02]  /*3380*/  IMAD.IADD R3, R84, 0x1, R3 ;  /* 0x0000000154037824 */ /* 0x000fc400078e0203 */
[----:B------:R-:W-:Y:S01]  /*3390*/  IMAD R6, R23, c[0x0][0x26c], R0 ;  /* 0x00009b0017067a24 */ /* 0x000fe200078e0200 */
[----:B------:R-:W-:Y:S01]  /*33a0*/  LOP3.LUT R17, R17, 0x1c0, RZ, 0xc0, !PT ;  /* 0x000001c011117812 */ /* 0x000fe200078ec0ff */
[----:B------:R-:W-:Y:S01]  /*33b0*/  IMAD R5, R24, c[0x0][0x264], R5 ;  /* 0x0000990018057a24 */ /* 0x000fe200078e0205 */
[----:B------:R-:W-:Y:S01]  /*33c0*/  SHF.R.S32.HI R0, RZ, 0x1f, R3 ;  /* 0x0000001fff007819 */ /* 0x000fe20000011403 */
[----:B------:R-:W-:Y:S02]  /*33d0*/  IMAD.SHL.U32 R18, R18, 0x40, RZ ;  /* 0x0000004012127824 */ /* 0x000fe400078e00ff */
[----:B------:R-:W-:Y:S01]  /*33e0*/  IMAD.WIDE.U32 R78, R23, c[0x0][0x268], R4 ;  /* 0x00009a00174e7a25 */ /* 0x000fe200078e0004 */
[----:B------:R-:W-:Y:S02]  /*33f0*/  LEA.HI R3, R0, R3, RZ, 0x3 ;  /* 0x0000000300037211 */ /* 0x000fe400078f18ff */
[----:B------:R-:W-:Y:S01]  /*3400*/  LOP3.LUT R18, R18, 0x1c0, RZ, 0xc0, !PT ;  /* 0x000001c012127812 */ /* 0x000fe200078ec0ff */
[----:B------:R-:W-:Y:S01]  /*3410*/  IMAD.IADD R80, R79, 0x1, R6 ;  /* 0x000000014f507824 */ /* 0x000fe200078e0206 */
[--C-:B------:R-:W-:Y:S01]  /*3420*/  LOP3.LUT R5, R17, 0x38, R3.reuse, 0xf8, !PT ;  /* 0x0000003811057812 */ /* 0x100fe200078ef803 */
[----:B------:R-:W-:Y:S01]  /*3430*/  IMAD.MOV.U32 R137, RZ, RZ, 0x6 ;  /* 0x00000006ff897424 */ /* 0x000fe200078e00ff */
[----:B------:R-:W1:Y:S01]  /*3440*/  S2R R17, SR_TID.X ;  /* 0x0000000000117919 */ /* 0x000e620000002100 */
[--C-:B------:R-:W-:Y:S01]  /*3450*/  LOP3.LUT R4, R18, 0x38, R3.reuse, 0xf8, !PT ;  /* 0x0000003812047812 */ /* 0x100fe200078ef803 */
[----:B------:R-:W-:Y:S01]  /*3460*/  IMAD.MOV.U32 R155, RZ, RZ, c[0x0][0x2b8] ;  /* 0x0000ae00ff9b7624 */ /* 0x000fe200078e00ff */
[----:B------:R-:W-:Y:S01]  /*3470*/  IADD3 R18, R125, 0x20, RZ ;  /* 0x000000207d127810 */ /* 0x000fe20007ffe0ff */
[----:B------:R-:W-:Y:S01]  /*3480*/  IMAD.MOV.U32 R154, RZ, RZ, c[0x0][0x27c] ;  /* 0x00009f00ff9a7624 */ /* 0x000fe200078e00ff */
        /* <DEDUP_REMOVED lines=8> */
[----:B------:R-:W-:-:S02]  /*3510*/  LOP3.LUT R18, R18, 0x1c0, RZ, 0xc0, !PT ;  /* 0x000001c012127812 */ /* 0x000fc400078ec0ff */
[----:B------:R-:W-:Y:S02]  /*3520*/  SHF.R.S32.HI R96, RZ, 0x1f, R77 ;  /* 0x0000001fff607819 */ /* 0x000fe4000001144d */
        /* <DEDUP_REMOVED lines=22> */
.L_x_958:
[----:B------:R-:W-:Y:S01]  /*3690*/  IMAD R3, R29, 0x50, R0 ;  /* 0x000000501d037824 */ /* 0x000fe200078e0200 */
[----:B------:R-:W-:Y:S01]  /*36a0*/  ISETP.NE.AND P1, PT, R155, 0x1, PT ;  /* 0x000000019b00780c */ /* 0x000fe20003f25270 */
[----:B------:R-:W-:Y:S01]  /*36b0*/  IMAD.MOV.U32 R73, RZ, RZ, RZ ;  /* 0x000000ffff497224 */ /* 0x000fe200078e00ff */
[----:B-1---5:R1:W5:Y:S01]  /*36c0*/  LDL R157, [R1+0x4] ;  /* 0x00000400019d7983 */ /* 0x0223620000100800 */
[----:B------:R-:W-:Y:S01]  /*36d0*/  IMAD.IADD R4, R128, 0x1, R3 ;  /* 0x0000000180047824 */ /* 0x000fe200078e0203 */
[----:B------:R-:W-:Y:S01]  /*36e0*/  ISETP.GE.AND P0, PT, R3, R2, PT ;  /* 0x000000020300720c */ /* 0x000fe20003f06270 */
[----:B------:R-:W-:Y:S04]  /*36f0*/  DEPBAR.LE SB0, 0x0 ;  /* 0x000080000000791a */ /* 0x000fe80000000000 */
[--C-:B------:R-:W-:Y:S01]  /*3700*/  IMAD.MOV.U32 R3, RZ, RZ, R4.reuse ;  /* 0x000000ffff037224 */ /* 0x100fe200078e0004 */
[----:B------:R-:W-:Y:S01]  /*3710*/  ISETP.GT.OR P0, PT, R0, 0x4f, P0 ;  /* 0x0000004f0000780c */ /* 0x000fe20000704670 */
[----:B------:R1:W5:Y:S01]  /*3720*/  LDL R156, [R1] ;  /* 0x00000000019c7983 */ /* 0x0003620000100800 */
[----:B------:R-:W-:Y:S01]  /*3730*/  WARPSYNC 0xffffffff ;  /* 0xffffffff00007948 */ /* 0x000fe20003800000 */
[----:B------:R-:W-:Y:S01]  /*3740*/  @P1 IMAD.HI.U32 R5, R4, c[0x0][0x2bc], RZ ;  /* 0x0000af0004051a27 */ /* 0x000fe200078e00ff */
[----:B------:R-:W-:Y:S01]  /*3750*/  ISETP.GE.AND P2, PT, R154, 0x1, PT ;  /* 0x000000019a00780c */ /* 0x000fe20003f46270 */
[----:B------:R-:W-:Y:S03]  /*3760*/  BSSY B2, `(.L_x_924) ;  /* 0x0000414000027945 */ /* 0x000fe60003800000 */
[----:B------:R-:W-:Y:S05]  /*3770*/  @P1 SHF.R.U32.HI R3, RZ, c[0x0][0x2c0], R5 ;  /* 0x0000b000ff031a19 */ /* 0x000fea0000011605 */
[C---:B------:R-:W-:Y:S04]  /*3780*/  @!P0 IADD3 R5, P1, R3.reuse, R110, RZ ;  /* 0x0000006e03058210 */ /* 0x040fe80007f3e0ff */
[----:B------:R-:W-:Y:S01]  /*3790*/  @!P0 LEA.HI.X.SX32 R7, R3, R120, 0x1, P1 ;  /* 0x0000007803078211 */ /* 0x000fe200008f0eff */
[----:B------:R-:W-:Y:S01]  /*37a0*/  IMAD.MOV R3, RZ, RZ, -R3 ;  /* 0x000000ffff037224 */ /* 0x000fe200078e0a03 */
[----:B------:R-:W-:Y:S03]  /*37b0*/  @!P0 LEA R6, P1, R5, c[0x0][0x2a0], 0x2 ;  /* 0x0000a80005068a11 */ /* 0x000fe600078210ff */
[----:B------:R-:W-:Y:S01]  /*37c0*/  IMAD R76, R3, c[0x0][0x2b8], R4 ;  /* 0x0000ae00034c7a24 */ /* 0x000fe200078e0204 */
[----:B------:R-:W-:Y:S03]  /*37d0*/  @!P0 LEA.HI.X R7, R5, c[0x0][0x2a4], R7, 0x2, P1 ;  /* 0x0000a90005078a11 */ /* 0x000fe600008f1407 */
[----:B------:R-:W-:Y:S01]  /*37e0*/  IMAD.WIDE.U32 R4, R76, c[0x0][0x1e0], RZ ;  /* 0x000078004c047a25 */ /* 0x000fe200078e00ff */
[----:B------:R-:W-:Y:S01]  /*37f0*/  SHF.R.S32.HI R94, RZ, 0x1f, R76 ;  /* 0x0000001fff5e7819 */ /* 0x000fe2000001144c */
[----:B--2---:R-:W2:Y:S04]  /*3800*/  @!P0 LDG.E R73, [R6.64] ;  /* 0x0000000806498981 */ /* 0x004ea8000c1e1900 */
[----:B------:R-:W-:Y:S01]  /*3810*/  IMAD R3, R94, c[0x0][0x1e0], RZ ;  /* 0x000078005e037a24 */ /* 0x000fe200078e02ff */
[----:B------:R-:W-:Y:S03]  /*3820*/  BAR.SYNC.DEFER_BLOCKING 0x0 ;  /* 0x0000000000007b1d */ /* 0x000fe60000010000 */
[----:B------:R-:W-:Y:S04]  /*3830*/  IMAD R3, R76, c[0x0][0x1e4], R3 ;  /* 0x000079004c037a24 */ /* 0x000fe800078e0203 */
[----:B------:R-:W-:Y:S01]  /*3840*/  IMAD.IADD R5, R5, 0x1, R3 ;  /* 0x0000000105057824 */ /* 0x000fe200078e0203 */
[----:B--2---:R-:W-:Y:S03]  /*3850*/  SHF.R.S32.HI R95, RZ, 0x1f, R73 ;  /* 0x0000001fff5f7819 */ /* 0x004fe60000011449 */
[----:B------:R-:W-:Y:S04]  /*3860*/  IMAD.WIDE.U32 R4, R73, c[0x0][0x1f0], R4 ;  /* 0x00007c0049047a25 */ /* 0x000fe800078e0004 */
[----:B------:R-:W-:Y:S01]  /*3870*/  IMAD R6, R95, c[0x0][0x1f0], RZ ;  /* 0x00007c005f067a24 */ /* 0x000fe200078e02ff */
[----:B------:R-:W-:Y:S03]  /*3880*/  IADD3 R3, P0, R114, R4, RZ ;  /* 0x0000000472037210 */ /* 0x000fe60007f1e0ff */
[----:B------:R-:W-:Y:S05]  /*3890*/  IMAD R6, R73, c[0x0][0x1f4], R6 ;  /* 0x00007d0049067a24 */ /* 0x000fea00078e0206 */
[----:B------:R-:W-:Y:S02]  /*38a0*/  IADD3.X R4, R123, R5, R6, P0, !PT ;  /* 0x000000057b047210 */ /* 0x000fe400007fe406 */
[C---:B------:R-:W-:Y:S04]  /*38b0*/  LEA R72, P0, R3.reuse, c[0x0][0x1c8], 0x1 ;  /* 0x0000720003487a11 */ /* 0x040fe800078008ff */
[----:B------:R-:W-:Y:S01]  /*38c0*/  LEA.HI.X R71, R3, c[0x0][0x1cc], R4, 0x1, P0 ;  /* 0x0000730003477a11 */ /* 0x000fe200000f0c04 */
[----:B------:R-:W-:-:S05]  /*38d0*/  @!P2 BRA `(.L_x_925) ;  /* 0x00003c400000a947 */ /* 0x000fca0003800000 */
[-C--:B-1----:R-:W-:Y:S01]  /*38e0*/  IMAD R6, R145, R29.reuse, RZ ;  /* 0x0000001d91067224 */ /* 0x082fe200078e02ff */
[----:B------:R-:W-:Y:S01]  /*38f0*/  ISETP.NE.AND P0, PT, RZ, UR5, PT ;  /* 0x00000005ff007c0c */ /* 0x000fe2000bf05270 */
[-C--:B------:R-:W-:Y:S01]  /*3900*/  IMAD R5, R146, R29.reuse, RZ ;  /* 0x0000001d92057224 */ /* 0x080fe200078e02ff */
[----:B------:R-:W-:Y:S01]  /*3910*/  SHF.R.S32.HI R4, RZ, 0x1f, R29 ;  /* 0x0000001fff047819 */ /* 0x000fe2000001141d */
[----:B------:R-:W-:Y:S02]  /*3920*/  IMAD R3, R29, -0x50, R2 ;  /* 0xffffffb01d037824 */ /* 0x000fe400078e0202 */
[-C--:B------:R-:W-:Y:S03]  /*3930*/  IMAD.WIDE.U32 R32, R138, R29.reuse, RZ ;  /* 0x0000001d8a207225 */ /* 0x080fe600078e00ff */
[----:B------:R-:W-:Y:S01]  /*3940*/  IMNMX R60, R3, 0x50, PT ;  /* 0x00000050033c7817 */ /* 0x000fe20003800200 */
[C---:B------:R-:W-:Y:S02]  /*3950*/  IMAD R6, R4.reuse, R138, R6 ;  /* 0x0000008a04067224 */ /* 0x040fe400078e0206 */
[----:B------:R-:W-:Y:S02]  /*3960*/  IMAD R5, R4, R134, R5 ;  /* 0x0000008604057224 */ /* 0x000fe400078e0205 */
[----:B------:R-:W-:Y:S01]  /*3970*/  IMAD.WIDE.U32 R10, R134, R29, RZ ;  /* 0x0000001d860a7225 */ /* 0x000fe200078e00ff */
[----:B------:R-:W-:Y:S04]  /*3980*/  IADD3 R34, R33, R6, RZ ;  /* 0x0000000621227210 */ /* 0x000fe80007ffe0ff */
        /* <DEDUP_REMOVED lines=30> */
.L_x_928:
[----:B------:R-:W-:Y:S05]  /*3b70*/  BSYNC B0 ;  /* 0x0000000000007941 */ /* 0x000fea0003800000 */
.L_x_927:
        /* <DEDUP_REMOVED lines=39> */
.L_x_930:
[----:B------:R-:W-:Y:S05]  /*3df0*/  BSYNC B0 ;  /* 0x0000000000007941 */ /* 0x000fea0003800000 */
.L_x_929:
        /* <DEDUP_REMOVED lines=38> */
.L_x_932:
[----:B------:R-:W-:Y:S05]  /*4060*/  BSYNC B0 ;  /* 0x0000000000007941 */ /* 0x000fea0003800000 */
.L_x_931:
        /* <DEDUP_REMOVED lines=74> */
.L_x_936:
[----:B------:R-:W-:Y:S05]  /*4510*/  BSYNC B0 ;  /* 0x0000000000007941 */ /* 0x000fea0003800000 */
.L_x_935:
        /* <DEDUP_REMOVED lines=57> */
.L_x_934:
[----:B------:R-:W-:Y:S05]  /*48b0*/  BSYNC B1 ;  /* 0x0000000000017941 */ /* 0x000fea0003800000 */
.L_x_933:
        /* <DEDUP_REMOVED lines=62> */
.L_x_940:
[----:B------:R-:W-:Y:S05]  /*4ca0*/  BSYNC B0 ;  /* 0x0000000000007941 */ /* 0x000fea0003800000 */
.L_x_939:
        /* <DEDUP_REMOVED lines=57> */
.L_x_938:
[----:B------:R-:W-:Y:S05]  /*5040*/  BSYNC B1 ;  /* 0x0000000000017941 */ /* 0x000fea0003800000 */
.L_x_937:
        /* <DEDUP_REMOVED lines=61> */
.L_x_943:
[----:B------:R-:W-:Y:S05]  /*5420*/  BSYNC B0 ;  /* 0x0000000000007941 */ /* 0x000fea0003800000 */
.L_x_942:
        /* <DEDUP_REMOVED lines=58> */
.L_x_926:
        /* <DEDUP_REMOVED lines=213> */
.L_x_945:
[----:B----4-:R-:W-:Y:S05]  /*6520*/  BSYNC B0 ;  /* 0x0000000000007941 */ /* 0x010fea0003800000 */
.L_x_944:
        /* <DEDUP_REMOVED lines=126> */
.L_x_947:
[----:B------:R-:W-:Y:S05]  /*6d10*/  BSYNC B0 ;  /* 0x0000000000007941 */ /* 0x000fea0003800000 */
.L_x_946:
[----:B------:R1:W2:Y:S01]  /*6d20*/  SHFL.IDX PT, R37, R71, 0x2, 0x1c1f ;  /* 0x005c1f0047257f89 */ /* 0x0002a200000e0000 */
[----:B------:R-:W-:Y:S03]  /*6d30*/  ISETP.GE.OR P0, PT, R158, R60, P5 ;  /* 0x0000003c9e00720c */ /* 0x000fe60002f06670 */
[----:B------:R1:W4:Y:S10]  /*6d40*/  SHFL.IDX PT, R36, R72, 0x2, 0x1c1f ;  /* 0x005c1f0048247f89 */ /* 0x00033400000e0000 */
[----:B------:R-:W-:-:S05]  /*6d50*/  @P0 BRA `(.L_x_941) ;  /* 0x00000b4000000947 */ /* 0x000fca0003800000 */
[----:B------:R-:W-:Y:S01]  /*6d60*/  SEL R3, R140, R129, !P4 ;  /* 0x000000818c037207 */ /* 0x000fe20006000000 */
[----:B------:R-:W5:Y:S01]  /*6d70*/  LDL R5, [R1+0x5c] ;  /* 0x00005c0001057983 */ /* 0x000f620000100800 */
[C---:B------:R-:W-:Y:S02]  /*6d80*/  IADD3 R6, R125.reuse, 0x40, RZ ;  /* 0x000000407d067810 */ /* 0x040fe40007ffe0ff */
[----:B------:R-:W-:Y:S01]  /*6d90*/  SHF.R.S32.HI R4, RZ, 0x1f, R3 ;  /* 0x0000001fff047819 */ /* 0x000fe20000011403 */
[----:B---34-:R-:W3:Y:S01]  /*6da0*/  LDS.128 R32, [R117+0x2900] ;  /* 0x0029000075207984 */ /* 0x018ee20000000c00 */
[----:B------:R-:W-:Y:S01]  /*6db0*/  IADD3 R7, R125, 0x40, RZ ;  /* 0x000000407d077810 */ /* 0x000fe20007ffe0ff */
[----:B------:R-:W-:Y:S01]  /*6dc0*/  IMAD.SHL.U32 R6, R6, 0x40, RZ ;  /* 0x0000004006067824 */ /* 0x000fe200078e00ff */
[----:B------:R-:W-:Y:S02]  /*6dd0*/  LEA.HI R3, R4, R3, RZ, 0x4 ;  /* 0x0000000304037211 */ /* 0x000fe400078f20ff */
[----:B-1----:R-:W-:Y:S01]  /*6de0*/  LEA R46, P0, R77, R36, 0x1 ;  /* 0x000000244d2e7211 */ /* 0x002fe200078008ff */
[----:B------:R-:W-:Y:S01]  /*6df0*/  IMAD.SHL.U32 R7, R7, 0x40, RZ ;  /* 0x0000004007077824 */ /* 0x000fe200078e00ff */
[----:B------:R-:W-:Y:S02]  /*6e00*/  LEA.HI.SX32 R3, R3, R97, 0x1c ;  /* 0x0000006103037211 */ /* 0x000fe400078fe2ff */
[----:B--2---:R-:W-:Y:S02]  /*6e10*/  LEA.HI.X R47, R77, R37, R96, 0x1, P0 ;  /* 0x000000254d2f7211 */ /* 0x004fe400000f0c60 */
[----:B------:R-:W-:Y:S01]  /*6e20*/  @!P1 SHF.R.U32.HI R10, RZ, 0x10, R55 ;  /* 0x00000010ff0a9819 */ /* 0x000fe20000011637 */
[----:B------:R-:W-:Y:S01]  /*6e30*/  IMAD.SHL.U32 R38, R3, 0x8, RZ ;  /* 0x0000000803267824 */ /* 0x000fe200078e00ff */
[----:B------:R-:W-:Y:S02]  /*6e40*/  LOP3.LUT R6, R6, 0x1c0, RZ, 0xc0, !PT ;  /* 0x000001c006067812 */ /* 0x000fe400078ec0ff */
[----:B------:R-:W-:Y:S02]  /*6e50*/  LOP3.LUT R7, R7, 0x1c0, RZ, 0xc0, !PT ;  /* 0x000001c007077812 */ /* 0x000fe400078ec0ff */
[----:B------:R-:W-:Y:S02]  /*6e60*/  SHF.R.U32.HI R6, RZ, 0x3, R6 ;  /* 0x00000003ff067819 */ /* 0x000fe40000011606 */
[----:B------:R-:W-:Y:S02]  /*6e70*/  LOP3.LUT R3, R7, 0x38, R38, 0xf8, !PT ;  /* 0x0000003807037812 */ /* 0x000fe400078ef826 */
[----:B------:R-:W-:Y:S02]  /*6e80*/  @!P1 PRMT R23, R59, 0x5410, R10 ;  /* 0x000054103b179816 */ /* 0x000fe4000000000a */
[----:B------:R-:W-:Y:S02]  /*6e90*/  LOP3.LUT R3, R3, R6, RZ, 0x3c, !PT ;  /* 0x0000000603037212 */ /* 0x000fe400078e3cff */
[----:B------:R-:W-:Y:S02]  /*6ea0*/  @!P1 SHF.R.U64 R7, R52, 0x10, R53 ;  /* 0x0000001034079819 */ /* 0x000fe40000001235 */
[----:B------:R-:W-:Y:S02]  /*6eb0*/  @!P1 SHF.R.U64 R16, R54, 0x10, R55 ;  /* 0x0000001036109819 */ /* 0x000fe40000001237 */
[----:B------:R-:W-:Y:S02]  /*6ec0*/  @!P1 PRMT R18, R58, 0x5410, R7 ;  /* 0x000054103a129816 */ /* 0x000fe40000000007 */
[----:B------:R-:W-:Y:S02]  /*6ed0*/  @!P1 SHF.R.U32.HI R6, RZ, 0x10, R27 ;  /* 0x00000010ff069819 */ /* 0x000fe4000001161b */
[----:B------:R-:W-:Y:S01]  /*6ee0*/  @!P1 LOP3.LUT R30, R23, 0xffff0000, RZ, 0xc0, !PT ;  /* 0xffff0000171e9812 */ /* 0x000fe200078ec0ff */
[----:B------:R-:W-:Y:S01]  /*6ef0*/  @!P1 IMAD.U32 R7, R18, 0x10000, RZ ;  /* 0x0001000012079824 */ /* 0x000fe200078e00ff */
[----:B------:R-:W-:Y:S02]  /*6f00*/  @!P1 PRMT R11, R28, 0x5410, R6 ;  /* 0x000054101c0b9816 */ /* 0x000fe40000000006 */
[----:B------:R-:W-:Y:S02]  /*6f10*/  @!P1 SHF.R.U32.HI R8, RZ, 0x10, R53 ;  /* 0x00000010ff089819 */ /* 0x000fe40000011635 */
[----:B------:R-:W-:Y:S01]  /*6f20*/  @!P1 SHF.R.U32.HI R4, RZ, 0x10, R25 ;  /* 0x00000010ff049819 */ /* 0x000fe20000011619 */
[----:B---3--:R-:W-:Y:S01]  /*6f30*/  @!P1 IMAD.U32 R20, R33, 0x10000, RZ ;  /* 0x0001000021149824 */ /* 0x008fe200078e00ff */
[----:B------:R-:W-:Y:S02]  /*6f40*/  @!P1 SHF.L.U32 R10, R32, 0x10, RZ ;  /* 0x00000010200a9819 */ /* 0x000fe400000006ff */
[----:B------:R-:W-:Y:S02]  /*6f50*/  @!P1 LOP3.LUT R31, R35, 0xffff0000, RZ, 0xc0, !PT ;  /* 0xffff0000231f9812 */ /* 0x000fe400078ec0ff */
[----:B------:R-:W-:Y:S02]  /*6f60*/  @!P1 PRMT R17, R58, 0x5432, R8 ;  /* 0x000054323a119816 */ /* 0x000fe40000000008 */
[----:B------:R-:W-:Y:S02]  /*6f70*/  @!P1 PRMT R8, R19, 0x5410, R4 ;  /* 0x0000541013089816 */ /* 0x000fe40000000004 */
[----:B------:R-:W-:Y:S03]  /*6f80*/  ISETP.GE.AND P0, PT, R38, c[0x0][0x1d4], PT ;  /* 0x0000750026007a0c */ /* 0x000fe60003f06270 */
[----:B------:R-:W-:Y:S02]  /*6f90*/  @!P1 IMAD.U32 R6, R8, 0x10000, RZ ;  /* 0x0001000008069824 */ /* 0x000fe400078e00ff */
[----:B-----5:R-:W-:Y:S01]  /*6fa0*/  IMAD.IADD R3, R5, 0x1, R3 ;  /* 0x0000000105037824 */ /* 0x020fe200078e0203 */
[----:B------:R-:W-:Y:S01]  /*6fb0*/  @!P1 SHF.R.U64 R5, R26, 0x10, R27 ;  /* 0x000000101a059819 */ /* 0x000fe2000000121b */
[----:B------:R-:W-:Y:S01]  /*6fc0*/  @!P1 IMAD.U32 R27, R23, 0x10000, RZ ;  /* 0x00010000171b9824 */ /* 0x000fe200078e00ff */
[----:B------:R-:W-:Y:S01]  /*6fd0*/  @!P1 LOP3.LUT R26, R34, 0xffff0000, RZ, 0xc0, !PT ;  /* 0xffff0000221a9812 */ /* 0x000fe200078ec0ff */
[----:B------:R-:W-:Y:S05]  /*6fe0*/  IMAD.SHL.U32 R3, R3, 0x2, RZ ;  /* 0x0000000203037824 */ /* 0x000fea00078e00ff */
[----:B------:R1:W2:Y:S02]  /*6ff0*/  LDS.128 R12, [R3+0x2900] ;  /* 0x00290000030c7984 */ /* 0x0002a40000000c00 */
[----:B-1----:R-:W-:Y:S02]  /*7000*/  @!P1 SHF.R.U64 R3, R24, 0x10, R25 ;  /* 0x0000001018039819 */ /* 0x002fe40000001219 */
[----:B------:R-:W-:Y:S02]  /*7010*/  @!P1 PRMT R25, R59, 0x5432, R16 ;  /* 0x000054323b199816 */ /* 0x000fe40000000010 */
[----:B------:R-:W-:Y:S01]  /*7020*/  @!P1 PRMT R16, R28, 0x5432, R5 ;  /* 0x000054321c109816 */ /* 0x000fe20000000005 */
[----:B------:R-:W-:Y:S01]  /*7030*/  @!P1 IMAD.U32 R28, R35, 0x10000, RZ ;  /* 0x00010000231c9824 */ /* 0x000fe200078e00ff */
[----:B------:R-:W-:Y:S01]  /*7040*/  @!P1 PRMT R9, R19, 0x5432, R3 ;  /* 0x0000543213099816 */ /* 0x000fe20000000003 */
[----:B------:R-:W-:Y:S04]  /*7050*/  @!P1 IMAD.U32 R19, R17, 0x10000, RZ ;  /* 0x0001000011139824 */ /* 0x000fe800078e00ff */
[----:B------:R-:W-:Y:S02]  /*7060*/  @!P1 IMAD.U32 R4, R9, 0x10000, RZ ;  /* 0x0001000009049824 */ /* 0x000fe400078e00ff */
[----:B--2---:R-:W-:Y:S01]  /*7070*/  @!P1 IMAD.U32 R3, R12, 0x10000, RZ ;  /* 0x000100000c039824 */ /* 0x004fe200078e00ff */
[----:B------:R-:W-:Y:S03]  /*7080*/  @!P1 SHF.L.U32 R5, R13, 0x10, RZ ;  /* 0x000000100d059819 */ /* 0x000fe600000006ff */
[C---:B------:R-:W-:Y:S02]  /*7090*/  @!P1 FMUL.FTZ R21, R3.reuse, R7 ;  /* 0x0000000703159220 */ /* 0x040fe40000410000 */
[-C--:B------:R-:W-:Y:S02]  /*70a0*/  @!P1 FMUL.FTZ R3, R3, R4.reuse ;  /* 0x0000000403039220 */ /* 0x080fe40000410000 */
        /* <DEDUP_REMOVED lines=8> */
[----:B------:R-:W-:Y:S02]  /*7130*/  @!P1 LOP3.LUT R22, R33, 0xffff0000, RZ, 0xc0, !PT ;  /* 0xffff000021169812 */ /* 0x000fe400078ec0ff */
[----:B------:R-:W-:Y:S02]  /*7140*/  @!P1 LOP3.LUT R7, R12, 0xffff0000, RZ, 0xc0, !PT ;  /* 0xffff00000c079812 */ /* 0x000fe400078ec0ff */
[----:B------:R-:W-:Y:S02]  /*7150*/  @!P1 LOP3.LUT R4, R8, 0xffff0000, RZ, 0xc0, !PT ;  /* 0xffff000008049812 */ /* 0x000fe400078ec0ff */
[----:B------:R-:W-:Y:S01]  /*7160*/  @!P1 LOP3.LUT R8, R9, 0xffff0000, RZ, 0xc0, !PT ;  /* 0xffff000009089812 */ /* 0x000fe200078ec0ff */
[----:B------:R-:W-:Y:S01]  /*7170*/  @!P1 FMUL.FTZ R10, R7, R17 ;  /* 0x00000011070a9220 */ /* 0x000fe20000410000 */
[----:B------:R-:W-:Y:S03]  /*7180*/  @!P1 LOP3.LUT R6, R13, 0xffff0000, RZ, 0xc0, !PT ;  /* 0xffff00000d069812 */ /* 0x000fe600078ec0ff */
[----:B------:R-:W-:Y:S01]  /*7190*/  @!P1 FFMA.FTZ R43, R18, R8, -R10 ;  /* 0x00000008122b9223 */ /* 0x000fe2000001080a */
[----:B------:R-:W-:Y:S01]  /*71a0*/  @!P1 LOP3.LUT R10, R15, 0xffff0000, RZ, 0xc0, !PT ;  /* 0xffff00000f0a9812 */ /* 0x000fe200078ec0ff */
[C---:B------:R-:W-:Y:S02]  /*71b0*/  @!P1 FMUL.FTZ R9, R6.reuse, R21 ;  /* 0x0000001506099220 */ /* 0x040fe40000410000 */
[-C--:B------:R-:W-:Y:S02]  /*71c0*/  @!P1 FMUL.FTZ R6, R6, R4.reuse ;  /* 0x0000000406069220 */ /* 0x080fe40000410000 */
[----:B------:R-:W-:Y:S02]  /*71d0*/  @!P1 FFMA.FTZ R44, R22, R4, -R9 ;  /* 0x00000004162c9223 */ /* 0x000fe40000010809 */
[----:B------:R-:W-:Y:S01]  /*71e0*/  @!P1 FMUL.FTZ R4, R7, R8 ;  /* 0x0000000807049220 */ /* 0x000fe20000410000 */
[----:B------:R-:W-:Y:S01]  /*71f0*/  @!P1 SHF.L.U32 R7, R15, 0x10, RZ ;  /* 0x000000100f079819 */ /* 0x000fe200000006ff */
[C---:B------:R-:W-:Y:S01]  /*7200*/  @!P1 IMAD.U32 R8, R11.reuse, 0x10000, RZ ;  /* 0x000100000b089824 */ /* 0x040fe200078e00ff */
[----:B------:R-:W-:Y:S01]  /*7210*/  @!P1 LOP3.LUT R11, R11, 0xffff0000, RZ, 0xc0, !PT ;  /* 0xffff00000b0b9812 */ /* 0x000fe200078ec0ff */
[C---:B------:R-:W-:Y:S02]  /*7220*/  @!P1 FMUL.FTZ R24, R10.reuse, R30 ;  /* 0x0000001e0a189220 */ /* 0x040fe40000410000 */
[----:B------:R-:W-:Y:S02]  /*7230*/  @!P1 FMUL.FTZ R23, R7, R27 ;  /* 0x0000001b07179220 */ /* 0x000fe40000410000 */
[-C--:B------:R-:W-:Y:S02]  /*7240*/  @!P1 FMUL.FTZ R10, R10, R11.reuse ;  /* 0x0000000b0a0a9220 */ /* 0x080fe40000410000 */
[-C--:B------:R-:W-:Y:S02]  /*7250*/  @!P1 FFMA.FTZ R42, R28, R8.reuse, -R23 ;  /* 0x000000081c2a9223 */ /* 0x080fe40000010817 */
        /* <DEDUP_REMOVED lines=11> */
[----:B------:R-:W-:Y:S02]  /*7310*/  @!P1 FFMA.FTZ R39, R24, R8, -R39 ;  /* 0x0000000818279223 */ /* 0x000fe40000010827 */
[----:B------:R-:W-:Y:S02]  /*7320*/  @!P1 FFMA.FTZ R40, R26, R16, -R40 ;  /* 0x000000101a289223 */ /* 0x000fe40000010828 */
[----:B------:R-:W-:Y:S02]  /*7330*/  @!P1 FMUL.FTZ R7, R7, R8 ;  /* 0x0000000807079220 */ /* 0x000fe40000410000 */
[----:B------:R-:W-:Y:S01]  /*7340*/  @!P1 FMUL.FTZ R8, R11, R16 ;  /* 0x000000100b089220 */ /* 0x000fe20000410000 */
[----:B------:R-:W-:Y:S01]  /*7350*/  @!P1 F2FP.BF16.PACK_AB R16, R41, R42 ;  /* 0x0000002a2910923e */ /* 0x000fe200000010ff */
[----:B------:R-:W-:Y:S01]  /*7360*/  @!P1 FFMA.FTZ R4, R17, R18, R4 ;  /* 0x0000001211049223 */ /* 0x000fe20000010004 */
[----:B------:R-:W-:Y:S01]  /*7370*/  @!P1 F2FP.BF16.PACK_AB R18, R44, R45 ;  /* 0x0000002d2c12923e */ /* 0x000fe200000010ff */
[----:B------:R-:W-:Y:S01]  /*7380*/  @!P1 FFMA.FTZ R5, R19, R20, R5 ;  /* 0x0000001413059223 */ /* 0x000fe20000010005 */
[----:B------:R-:W-:Y:S01]  /*7390*/  @!P1 F2FP.BF16.PACK_AB R17, R43, R48 ;  /* 0x000000302b11923e */ /* 0x000fe200000010ff */
[----:B------:R-:W-:Y:S01]  /*73a0*/  @!P1 IMAD.MOV.U32 R35, RZ, RZ, R16 ;  /* 0x000000ffff239224 */ /* 0x000fe200078e0010 */
[----:B------:R-:W-:Y:S01]  /*73b0*/  @!P1 F2FP.BF16.PACK_AB R11, R40, R39 ;  /* 0x00000027280b923e */ /* 0x000fe200000010ff */
[----:B------:R-:W-:Y:S01]  /*73c0*/  @!P1 IMAD.MOV.U32 R33, RZ, RZ, R18 ;  /* 0x000000ffff219224 */ /* 0x000fe200078e0012 */
[----:B------:R-:W-:Y:S01]  /*73d0*/  @!P1 F2FP.BF16.PACK_AB R4, R4, R3 ;  /* 0x000000030404923e */ /* 0x000fe200000010ff */
[----:B------:R-:W-:Y:S02]  /*73e0*/  @!P1 IMAD.MOV.U32 R32, RZ, RZ, R17 ;  /* 0x000000ffff209224 */ /* 0x000fe400078e0011 */
[----:B------:R-:W-:Y:S01]  /*73f0*/  @!P1 IMAD.MOV.U32 R34, RZ, RZ, R11 ;  /* 0x000000ffff229224 */ /* 0x000fe200078e000b */
[----:B------:R-:W-:Y:S01]  /*7400*/  @!P1 MOV R12, R4 ;  /* 0x00000004000c9202 */ /* 0x000fe20000000f00 */
[----:B------:R-:W-:Y:S02]  /*7410*/  @!P1 FFMA.FTZ R6, R21, R22, R6 ;  /* 0x0000001615069223 */ /* 0x000fe40000010006 */
[----:B------:R-:W-:Y:S01]  /*7420*/  @!P1 FFMA.FTZ R7, R23, R24, R7 ;  /* 0x0000001817079223 */ /* 0x000fe20000010007 */
[----:B------:R1:W-:Y:S01]  /*7430*/  ST.E.128 [R46.64], R32 ;  /* 0x000000202e007985 */ /* 0x0003e2000c101d08 */
[----:B------:R-:W-:Y:S01]  /*7440*/  @!P1 FFMA.FTZ R8, R25, R26, R8 ;  /* 0x0000001a19089223 */ /* 0x000fe20000010008 */
[----:B------:R-:W-:Y:S01]  /*7450*/  @!P1 F2FP.BF16.PACK_AB R5, R6, R5 ;  /* 0x000000050605923e */ /* 0x000fe200000010ff */
        /* <DEDUP_REMOVED lines=12> */
.L_x_925:
[----:B-1----:R1:W2:Y:S01]  /*7520*/  SHFL.IDX PT, R5, R71, RZ, 0x1c1f ;  /* 0x001c1fff47057589 */ /* 0x0022a200000e0000 */
        /* <DEDUP_REMOVED lines=16> */
[----:B-----5:R-:W-:Y:S01]  /*7630*/  @!P0 LEA.HI.X R5, R241, R5, R157, 0x1, P2 ;  /* 0x00000005f1058211 */ /* 0x020fe200010f0c9d */
[----:B-1----:R-:W-:Y:S04]  /*7640*/  @!P1 ST.E.128 [R6.64], R8 ;  /* 0x0000000806009985 */ /* 0x002fe8000c101d08 */
[----:B------:R-:W1:Y:S04]  /*7650*/  @!P0 LDS.128 R8, [R156+0x2800] ;  /* 0x002800009c088984 */ /* 0x000e680000000c00 */
[----:B-1----:R1:W-:Y:S02]  /*7660*/  @!P0 ST.E.128 [R4.64], R8 ;  /* 0x0000000804008985 */ /* 0x0023e4000c101d08 */
.L_x_949:
[----:B-12---:R-:W-:Y:S05]  /*7670*/  BSYNC B0 ;  /* 0x0000000000007941 */ /* 0x006fea0003800000 */
.L_x_948:
        /* <DEDUP_REMOVED lines=13> */
[----:B-----5:R-:W-:Y:S01]  /*7750*/  @!P0 LEA.HI.X R5, R241, R5, R157, 0x1, P2 ;  /* 0x00000005f1058211 */ /* 0x020fe200010f0c9d */
[----:B----4-:R-:W-:Y:S04]  /*7760*/  @!P1 ST.E.128 [R6.64], R8 ;  /* 0x0000000806009985 */ /* 0x010fe8000c101d08 */
[----:B------:R-:W2:Y:S04]  /*7770*/  @!P0 LDS.128 R8, [R156+0x3800] ;  /* 0x003800009c088984 */ /* 0x000ea80000000c00 */
[----:B--2---:R2:W-:Y:S02]  /*7780*/  @!P0 ST.E.128 [R4.64], R8 ;  /* 0x0000000804008985 */ /* 0x0045e4000c101d08 */
.L_x_951:
[----:B------:R-:W-:Y:S05]  /*7790*/  BSYNC B0 ;  /* 0x0000000000007941 */ /* 0x000fea0003800000 */
.L_x_950:
[----:B--2---:R2:W4:Y:S01]  /*77a0*/  SHFL.IDX PT, R5, R71, 0x2, 0x1c1f ;  /* 0x005c1f0047057f89 */ /* 0x00452200000e0000 */
[----:B------:R-:W-:Y:S03]  /*77b0*/  ISETP.GE.AND P0, PT, R3, 0x41, PT ;  /* 0x000000410300780c */ /* 0x000fe60003f06270 */
[----:B---3--:R2:W3:Y:S10]  /*77c0*/  SHFL.IDX PT, R4, R72, 0x2, 0x1c1f ;  /* 0x005c1f0048047f89 */ /* 0x0084f400000e0000 */
[----:B------:R-:W-:-:S05]  /*77d0*/  @!P0 BRA `(.L_x_941) ;  /* 0x000000c000008947 */ /* 0x000fca0003800000 */
[C---:B------:R-:W-:Y:S11]  /*77e0*/  ISETP.GE.AND P1, PT, R84.reuse, c[0x0][0x1d4], PT ;  /* 0x0000750054007a0c */ /* 0x040ff60003f26270 */
[----:B------:R-:W-:Y:S02]  /*77f0*/  @!UPT UIADD3 URZ, URZ, URZ, URZ ;  /* 0x0000003f3f3ff290 */ /* 0x000fe4000fffe03f */
[----:B------:R-:W1:Y:S01]  /*7800*/  @!P1 LDS.128 R8, [R252+0x4800] ;  /* 0x00480000fc089984 */ /* 0x000e620000000c00 */
[CC--:B---3--:R-:W-:Y:S04]  /*7810*/  @!P1 LEA R6, P0, R84.reuse, R4.reuse, 0x1 ;  /* 0x0000000454069211 */ /* 0x0c8fe800078008ff */
[-C--:B----4-:R-:W-:Y:S02]  /*7820*/  @!P1 LEA.HI.X R7, R84, R5.reuse, R85, 0x1, P0 ;  /* 0x0000000554079211 */ /* 0x090fe400000f0c55 */
[C---:B------:R-:W-:Y:S11]  /*7830*/  ISETP.GE.AND P0, PT, R241.reuse, c[0x0][0x1d4], PT ;  /* 0x00007500f1007a0c */ /* 0x040ff60003f06270 */
[----:B------:R-:W-:Y:S02]  /*7840*/  @!UPT UIADD3 URZ, URZ, URZ, URZ ;  /* 0x0000003f3f3ff290 */ /* 0x000fe4000fffe03f */
[C---:B------:R-:W-:Y:S04]  /*7850*/  @!P0 LEA R4, P2, R241.reuse, R4, 0x1 ;  /* 0x00000004f1048211 */ /* 0x040fe800078408ff */
[----:B-----5:R-:W-:Y:S01]  /*7860*/  @!P0 LEA.HI.X R5, R241, R5, R157, 0x1, P2 ;  /* 0x00000005f1058211 */ /* 0x020fe200010f0c9d */
[----:B-1----:R-:W-:Y:S04]  /*7870*/  @!P1 ST.E.128 [R6.64], R8 ;  /* 0x0000000806009985 */ /* 0x002fe8000c101d08 */
[----:B------:R-:W1:Y:S04]  /*7880*/  @!P0 LDS.128 R8, [R156+0x4800] ;  /* 0x004800009c088984 */ /* 0x000e680000000c00 */
[----:B-1----:R1:W-:Y:S02]  /*7890*/  @!P0 ST.E.128 [R4.64], R8 ;  /* 0x0000000804008985 */ /* 0x0023e4000c101d08 */
.L_x_941:
[----:B------:R-:W-:Y:S05]  /*78a0*/  BSYNC B2 ;  /* 0x0000000000027941 */ /* 0x000fea0003800000 */
.L_x_924:
[----:B------:R-:W-:Y:S01]  /*78b0*/  IMAD R20, R29, -0x50, RZ ;  /* 0xffffffb01d147824 */ /* 0x000fe200078e02ff */
[----:B------:R-:W-:Y:S01]  /*78c0*/  BSSY B0, `(.L_x_952) ;  /* 0x0000063000007945 */ /* 0x000fe20003800000 */
[----:B-123--:R-:W-:Y:S02]  /*78d0*/  IMAD R4, R94, c[0x0][0x208], RZ ;  /* 0x000082005e047a24 */ /* 0x00efe400078e02ff */
[----:B------:R-:W-:Y:S02]  /*78e0*/  IMAD.IADD R3, R103, 0x1, R20 ;  /* 0x0000000167037824 */ /* 0x000fe400078e0214 */
[C---:B------:R-:W-:Y:S02]  /*78f0*/  IMAD R8, R76.reuse, c[0x0][0x20c], R4 ;  /* 0x000083004c087a24 */ /* 0x040fe400078e0204 */
[----:B----4-:R-:W-:Y:S01]  /*7900*/  IMAD.WIDE.U32 R4, R76, c[0x0][0x208], RZ ;  /* 0x000082004c047a25 */ /* 0x010fe200078e00ff */
[C---:B------:R-:W-:Y:S02]  /*7910*/  ISETP.GE.AND P3, PT, R3.reuse, 0x11, PT ;  /* 0x000000110300780c */ /* 0x040fe40003f66270 */
[----:B------:R-:W-:Y:S01]  /*7920*/  ISETP.GE.AND P2, PT, R3, 0x21, PT ;  /* 0x000000210300780c */ /* 0x000fe20003f46270 */
[----:B------:R-:W-:Y:S01]  /*7930*/  IMAD.WIDE R6, R29, 0x50, R104 ;  /* 0x000000501d067825 */ /* 0x000fe200078e0268 */
[----:B------:R-:W-:Y:S02]  /*7940*/  IADD3 R5, R5, R8, RZ ;  /* 0x0000000805057210 */ /* 0x000fe40007ffe0ff */
[----:B------:R-:W-:Y:S01]  /*7950*/  ISETP.GE.AND P1, PT, R3, 0x31, PT ;  /* 0x000000310300780c */ /* 0x000fe20003f26270 */
[----:B------:R-:W-:Y:S02]  /*7960*/  IMAD R9, R95, c[0x0][0x218], RZ ;  /* 0x000086005f097a24 */ /* 0x000fe400078e02ff */
[C---:B------:R-:W-:Y:S04]  /*7970*/  IMAD.WIDE.U32 R4, R73.reuse, c[0x0][0x218], R4 ;  /* 0x0000860049047a25 */ /* 0x040fe800078e0004 */
[C---:B------:R-:W-:Y:S01]  /*7980*/  @P3 IADD3 R10, P0, R6.reuse, 0x10, RZ ;  /* 0x00000010060a3810 */ /* 0x040fe20007f1e0ff */
[----:B------:R-:W-:Y:S03]  /*7990*/  IMAD R9, R73, c[0x0][0x21c], R9 ;  /* 0x0000870049097a24 */ /* 0x000fe600078e0209 */
[----:B------:R-:W-:Y:S02]  /*79a0*/  @P3 IADD3.X R12, RZ, R7, RZ, P0, !PT ;  /* 0x00000007ff0c3210 */ /* 0x000fe400007fe4ff */
[----:B------:R-:W-:Y:S05]  /*79b0*/  @P2 IADD3 R11, P0, R6, 0x20, RZ ;  /* 0x00000020060b2810 */ /* 0x000fea0007f1e0ff */
[----:B------:R-:W-:Y:S01]  /*79c0*/  @P2 IMAD.X R22, RZ, RZ, R7, P0 ;  /* 0x000000ffff162224 */ /* 0x000fe200000e0607 */
[----:B------:R-:W-:Y:S04]  /*79d0*/  IADD3 R8, P0, R112, R4, RZ ;  /* 0x0000000470087210 */ /* 0x000fe80007f1e0ff */
[----:B------:R-:W-:Y:S02]  /*79e0*/  IADD3.X R9, R122, R5, R9, P0, !PT ;  /* 0x000000057a097210 */ /* 0x000fe400007fe409 */
[C---:B------:R-:W-:Y:S05]  /*79f0*/  @P1 IADD3 R16, P0, R6.reuse, 0x30, RZ ;  /* 0x0000003006101810 */ /* 0x040fea0007f1e0ff */
[----:B------:R-:W-:Y:S01]  /*7a00*/  @P1 IMAD.X R21, RZ, RZ, R7, P0 ;  /* 0x000000ffff151224 */ /* 0x000fe200000e0607 */
[C---:B------:R-:W-:Y:S11]  /*7a10*/  ISETP.GE.AND P0, PT, R3.reuse, 0x41, PT ;  /* 0x000000410300780c */ /* 0x040ff60003f06270 */
[----:B------:R-:W-:Y:S02]  /*7a20*/  @!UPT UIADD3 URZ, URZ, URZ, URZ ;  /* 0x0000003f3f3ff290 */ /* 0x000fe4000fffe03f */
[C---:B------:R-:W-:Y:S04]  /*7a30*/  @P0 IADD3 R19, P4, R6.reuse, 0x40, RZ ;  /* 0x0000004006130810 */ /* 0x040fe80007f9e0ff */
[----:B------:R-:W-:Y:S02]  /*7a40*/  @P0 IADD3.X R23, RZ, R7, RZ, P4, !PT ;  /* 0x00000007ff170210 */ /* 0x000fe400027fe4ff */
[----:B------:R-:W-:Y:S11]  /*7a50*/  ISETP.GE.AND P4, PT, R3, 0x1, PT ;  /* 0x000000010300780c */ /* 0x000ff60003f86270 */
[----:B------:R-:W-:Y:S02]  /*7a60*/  @!UPT UIADD3 URZ, URZ, URZ, URZ ;  /* 0x0000003f3f3ff290 */ /* 0x000fe4000fffe03f */
[----:B------:R-:W-:Y:S01]  /*7a70*/  @P4 MOV R5, R80 ;  /* 0x0000005000054202 */ /* 0x000fe20000000f00 */
[----:B------:R-:W-:Y:S02]  /*7a80*/  @P4 IMAD R3, R7, c[0x0][0x258], RZ ;  /* 0x0000960007034a24 */ /* 0x000fe400078e02ff */
[----:B------:R-:W-:Y:S02]  /*7a90*/  @P4 IMAD.MOV.U32 R4, RZ, RZ, R78 ;  /* 0x000000ffff044224 */ /* 0x000fe400078e004e */
[C---:B------:R-:W-:Y:S02]  /*7aa0*/  @P4 IMAD R3, R6.reuse, c[0x0][0x25c], R3 ;  /* 0x0000970006034a24 */ /* 0x040fe400078e0203 */
[----:B------:R-:W-:Y:S04]  /*7ab0*/  @P4 IMAD.WIDE.U32 R4, R6, c[0x0][0x258], R4 ;  /* 0x0000960006044a25 */ /* 0x000fe800078e0004 */
[----:B------:R-:W-:Y:S01]  /*7ac0*/  @P4 IMAD.IADD R3, R5, 0x1, R3 ;  /* 0x0000000105034824 */ /* 0x000fe200078e0203 */
[C---:B------:R-:W-:Y:S01]  /*7ad0*/  @P4 LEA R14, P5, R4.reuse, c[0x0][0x250], 0x1 ;  /* 0x00009400040e4a11 */ /* 0x040fe200078a08ff */
[----:B------:R-:W-:Y:S03]  /*7ae0*/  @P3 IMAD.MOV.U32 R5, RZ, RZ, R80 ;  /* 0x000000ffff053224 */ /* 0x000fe600078e0050 */
[----:B------:R-:W-:Y:S01]  /*7af0*/  @P4 LEA.HI.X R15, R4, c[0x0][0x254], R3, 0x1, P5 ;  /* 0x00009500040f4a11 */ /* 0x000fe200028f0c03 */
[----:B------:R-:W-:Y:S01]  /*7b00*/  @P3 IMAD R3, R12, c[0x0][0x258], RZ ;  /* 0x000096000c033a24 */ /* 0x000fe200078e02ff */
[----:B------:R-:W-:Y:S02]  /*7b10*/  @P3 MOV R4, R78 ;  /* 0x0000004e00043202 */ /* 0x000fe40000000f00 */
[----:B------:R-:W-:Y:S01]  /*7b20*/  LEA R18, P5, R8, c[0x0][0x1f8], 0x1 ;  /* 0x00007e0008127a11 */ /* 0x000fe200078a08ff */
[----:B------:R-:W-:Y:S01]  /*7b30*/  @!PT LDS RZ, [RZ] ;  /* 0x00000000fffff984 */ /* 0x000fe20000000800 */
[----:B------:R-:W-:Y:S01]  /*7b40*/  @!PT LDS RZ, [RZ] ;  /* 0x00000000fffff984 */ /* 0x000fe20000000800 */
[----:B------:R-:W-:Y:S01]  /*7b50*/  @!PT LDS RZ, [RZ] ;  /* 0x00000000fffff984 */ /* 0x000fe20000000800 */
[----:B------:R1:W-:Y:S01]  /*7b60*/  @P4 LDGSTS.E.BYPASS.LTC128B.128 [R208+0x100], [R14.64], !P6 ;  /* 0x001000000ed04fae */ /* 0x0003e2000f101d48 */
[C---:B------:R-:W-:Y:S02]  /*7b70*/  @P3 IMAD R3, R10.reuse, c[0x0][0x25c], R3 ;  /* 0x000097000a033a24 */ /* 0x040fe400078e0203 */
[----:B------:R-:W-:Y:S01]  /*7b80*/  @P3 IMAD.WIDE.U32 R4, R10, c[0x0][0x258], R4 ;  /* 0x000096000a043a25 */ /* 0x000fe200078e0004 */
[----:B------:R-:W-:Y:S04]  /*7b90*/  LEA.HI.X R17, R8, c[0x0][0x1fc], R9, 0x1, P5 ;  /* 0x00007f0008117a11 */ /* 0x000fe800028f0c09 */
[C---:B------:R-:W-:Y:S02]  /*7ba0*/  @P3 LEA R12, P5, R4.reuse, c[0x0][0x250], 0x1 ;  /* 0x00009400040c3a11 */ /* 0x040fe400078a08ff */
[----:B------:R-:W-:Y:S02]  /*7bb0*/  @P3 IADD3 R3, R5, R3, RZ ;  /* 0x0000000305033210 */ /* 0x000fe40007ffe0ff */
[----:B------:R-:W-:Y:S02]  /*7bc0*/  @P2 MOV R5, R80 ;  /* 0x0000005000052202 */ /* 0x000fe40000000f00 */
[----:B------:R-:W-:Y:S01]  /*7bd0*/  @P3 LEA.HI.X R13, R4, c[0x0][0x254], R3, 0x1, P5 ;  /* 0x00009500040d3a11 */ /* 0x000fe200028f0c03 */
[----:B------:R-:W-:Y:S02]  /*7be0*/  @P2 IMAD R3, R22, c[0x0][0x258], RZ ;  /* 0x0000960016032a24 */ /* 0x000fe400078e02ff */
[----:B------:R-:W-:Y:S02]  /*7bf0*/  @P2 IMAD.MOV.U32 R4, RZ, RZ, R78 ;  /* 0x000000ffff042224 */ /* 0x000fe400078e004e */
        /* <DEDUP_REMOVED lines=23> */
[----:B------:R1:W2:Y:S03]  /*7d70*/  SHFL.IDX PT, R5, R17, RZ, 0x1c1f ;  /* 0x001c1fff11057589 */ /* 0x0002a600000e0000 */
[----:B------:R-:W-:Y:S02]  /*7d80*/  @P0 LEA.HI.X R7, R4, c[0x0][0x254], R3, 0x1, P5 ;  /* 0x0000950004070a11 */ /* 0x000fe400028f0c03 */
[----:B------:R-:W-:Y:S02]  /*7d90*/  IADD3 R3, R20, R2, RZ ;  /* 0x0000000214037210 */ /* 0x000fe40007ffe0ff */
[----:B------:R1:W3:Y:S02]  /*7da0*/  SHFL.IDX PT, R4, R18, RZ, 0x1c1f ;  /* 0x001c1fff12047589 */ /* 0x0002e400000e0000 */
[----:B------:R-:W-:Y:S05]  /*7db0*/  IMNMX R3, R3, 0x50, PT ;  /* 0x0000005003037817 */ /* 0x000fea0003800200 */
[----:B------:R1:W-:Y:S01]  /*7dc0*/  @P0 LDGSTS.E.BYPASS.LTC128B.128 [R208+0x2100], [R6.64], !P6 ;  /* 0x0210000006d00fae */ /* 0x0003e2000f101d48 */
[----:B------:R-:W-:Y:S05]  /*7dd0*/  IMAD.IADD R3, R3, 0x1, -R125 ;  /* 0x0000000103037824 */ /* 0x000fea00078e0a7d */
[----:B------:R-:W-:Y:S01]  /*7de0*/  ISETP.GE.AND P0, PT, R3, 0x1, PT ;  /* 0x000000010300780c */ /* 0x000fe20003f06270 */
[----:B------:R-:W0:Y:S01]  /*7df0*/  LDGDEPBAR ;  /* 0x00000000000079af */ /* 0x000e220000000000 */
[----:B------:R-:W-:Y:S06]  /*7e00*/  DEPBAR.LE SB0, 0x0 ;  /* 0x000080000000791a */ /* 0x000fec0000000000 */
[----:B------:R-:W-:Y:S06]  /*7e10*/  BAR.SYNC.DEFER_BLOCKING 0x0 ;  /* 0x0000000000007b1d */ /* 0x000fec0000010000 */
[----:B------:R-:W-:-:S05]  /*7e20*/  @!P0 BRA `(.L_x_953) ;  /* 0x000000c000008947 */ /* 0x000fca0003800000 */
[C---:B-123--:R-:W-:Y:S11]  /*7e30*/  ISETP.GE.AND P1, PT, R84.reuse, c[0x0][0x1d4], PT ;  /* 0x0000750054007a0c */ /* 0x04eff60003f26270 */
[----:B------:R-:W-:Y:S02]  /*7e40*/  @!UPT UIADD3 URZ, URZ, URZ, URZ ;  /* 0x0000003f3f3ff290 */ /* 0x000fe4000fffe03f */
[----:B------:R-:W1:Y:S01]  /*7e50*/  @!P1 LDS.128 R8, [R252] ;  /* 0x00000000fc089984 */ /* 0x000e620000000c00 */
[CC--:B------:R-:W-:Y:S04]  /*7e60*/  @!P1 LEA R6, P0, R84.reuse, R4.reuse, 0x1 ;  /* 0x0000000454069211 */ /* 0x0c0fe800078008ff */
[-C--:B------:R-:W-:Y:S02]  /*7e70*/  @!P1 LEA.HI.X R7, R84, R5.reuse, R85, 0x1, P0 ;  /* 0x0000000554079211 */ /* 0x080fe400000f0c55 */
[C---:B------:R-:W-:Y:S11]  /*7e80*/  ISETP.GE.AND P0, PT, R241.reuse, c[0x0][0x1d4], PT ;  /* 0x00007500f1007a0c */ /* 0x040ff60003f06270 */
[----:B------:R-:W-:Y:S02]  /*7e90*/  @!UPT UIADD3 URZ, URZ, URZ, URZ ;  /* 0x0000003f3f3ff290 */ /* 0x000fe4000fffe03f */
[C---:B------:R-:W-:Y:S04]  /*7ea0*/  @!P0 LEA R4, P2, R241.reuse, R4, 0x1 ;  /* 0x00000004f1048211 */ /* 0x040fe800078408ff */
[----:B-----5:R-:W-:Y:S01]  /*7eb0*/  @!P0 LEA.HI.X R5, R241, R5, R157, 0x1, P2 ;  /* 0x00000005f1058211 */ /* 0x020fe200010f0c9d */
[----:B-1----:R-:W-:Y:S04]  /*7ec0*/  @!P1 ST.E.128 [R6.64], R8 ;  /* 0x0000000806009985 */ /* 0x002fe8000c101d08 */
[----:B------:R-:W1:Y:S04]  /*7ed0*/  @!P0 LDS.128 R8, [R156] ;  /* 0x000000009c088984 */ /* 0x000e680000000c00 */
[----:B-1----:R1:W-:Y:S02]  /*7ee0*/  @!P0 ST.E.128 [R4.64], R8 ;  /* 0x0000000804008985 */ /* 0x0023e4000c101d08 */
.L_x_953:
[----:B-123--:R-:W-:Y:S05]  /*7ef0*/  BSYNC B0 ;  /* 0x0000000000007941 */ /* 0x00efea0003800000 */
.L_x_952:
[----:B------:R1:W2:Y:S01]  /*7f00*/  SHFL.IDX PT, R5, R17, 0x1, 0x1c1f ;  /* 0x003c1f0011057f89 */ /* 0x0002a200000e0000 */
[----:B------:R-:W-:Y:S01]  /*7f10*/  ISETP.GE.AND P0, PT, R3, 0x21, PT ;  /* 0x000000210300780c */ /* 0x000fe20003f06270 */
[----:B------:R-:W-:Y:S02]  /*7f20*/  BSSY B0, `(.L_x_954) ;  /* 0x000000f000007945 */ /* 0x000fe40003800000 */
[----:B------:R1:W3:Y:S10]  /*7f30*/  SHFL.IDX PT, R4, R18, 0x1, 0x1c1f ;  /* 0x003c1f0012047f89 */ /* 0x0002f400000e0000 */
        /* <DEDUP_REMOVED lines=13> */
.L_x_955:
[----:B------:R-:W-:Y:S05]  /*8010*/  BSYNC B0 ;  /* 0x0000000000007941 */ /* 0x000fea0003800000 */
.L_x_954:
[----:B--2---:R2:W4:Y:S01]  /*8020*/  SHFL.IDX PT, R5, R17, 0x2, 0x1c1f ;  /* 0x005c1f0011057f89 */ /* 0x00452200000e0000 */
[----:B------:R-:W-:Y:S01]  /*8030*/  ISETP.GE.AND P0, PT, R3, 0x41, PT ;  /* 0x000000410300780c */ /* 0x000fe20003f06270 */
[----:B------:R-:W-:Y:S02]  /*8040*/  BSSY B0, `(.L_x_956) ;  /* 0x000000f000007945 */ /* 0x000fe40003800000 */
        /* <DEDUP_REMOVED lines=14> */
.L_x_957:
[----:B------:R-:W-:Y:S05]  /*8130*/  BSYNC B0 ;  /* 0x0000000000007941 */ /* 0x000fea0003800000 */
.L_x_956:
[C---:B------:R-:W-:Y:S02]  /*8140*/  ISETP.GT.AND P0, PT, R29.reuse, R116, PT ;  /* 0x000000741d00720c */ /* 0x040fe40003f04270 */
[----:B------:R-:W-:Y:S11]  /*8150*/  IADD3 R29, R29, -0x1, RZ ;  /* 0xffffffff1d1d7810 */ /* 0x000ff60007ffe0ff */
[----:B------:R-:W-:Y:S01]  /*8160*/  @P0 SHF.R.S32.HI R6, RZ, 0x1f, R29 ;  /* 0x0000001fff060819 */ /* 0x000fe2000001141d */
[----:B------:R-:W-:Y:S02]  /*8170*/  @P0 IMAD R3, R147, R29, RZ ;  /* 0x0000001d93030224 */ /* 0x000fe400078e02ff */
[----:B-1-3--:R-:W-:Y:S02]  /*8180*/  @P0 IMAD.MOV.U32 R4, RZ, RZ, R108 ;  /* 0x000000ffff040224 */ /* 0x00afe400078e006c */
[----:B----4-:R-:W-:Y:S02]  /*8190*/  @P0 IMAD.MOV.U32 R5, RZ, RZ, R107 ;  /* 0x000000ffff050224 */ /* 0x010fe400078e006b */
[-C--:B------:R-:W-:Y:S02]  /*81a0*/  @P0 IMAD R3, R6, R132.reuse, R3 ;  /* 0x0000008406030224 */ /* 0x080fe400078e0203 */
[----:B------:R-:W-:Y:S04]  /*81b0*/  @P0 IMAD.WIDE.U32 R4, R29, R132, R4 ;  /* 0x000000841d040225 */ /* 0x000fe800078e0004 */
[----:B------:R-:W-:Y:S01]  /*81c0*/  @P0 IMAD.IADD R3, R5, 0x1, R3 ;  /* 0x0000000105030824 */ /* 0x000fe200078e0203 */
[C---:B------:R-:W-:Y:S01]  /*81d0*/  @P0 LEA R10, P1, R4.reuse, c[0x0][0x220], 0x1 ;  /* 0x00008800040a0a11 */ /* 0x040fe200078208ff */
[C---:B------:R-:W-:Y:S03]  /*81e0*/  @P0 IMAD.SHL.U32 R12, R153.reuse, 0x2, RZ ;  /* 0x00000002990c0824 */ /* 0x040fe600078e00ff */
[----:B------:R-:W-:Y:S02]  /*81f0*/  @P0 LEA.HI.X R11, R4, c[0x0][0x224], R3, 0x1, P1 ;  /* 0x00008900040b0a11 */ /* 0x000fe400008f0c03 */
[----:B------:R-:W-:Y:S02]  /*8200*/  @P0 IADD3 R8, P1, R12, R10, RZ ;  /* 0x0000000a0c080210 */ /* 0x000fe40007f3e0ff */
[----:B------:R-:W-:Y:S01]  /*8210*/  @P0 SHF.L.U64.HI R3, R153, 0x1, R148 ;  /* 0x0000000199030819 */ /* 0x000fe20000010294 */
[----:B------:R-:W-:Y:S01]  /*8220*/  @!PT LDS RZ, [RZ] ;  /* 0x00000000fffff984 */ /* 0x000fe20000000800 */
[----:B------:R-:W-:Y:S01]  /*8230*/  @!PT LDS RZ, [RZ] ;  /* 0x00000000fffff984 */ /* 0x000fe20000000800 */
[----:B------:R-:W-:Y:S01]  /*8240*/  @!PT LDS RZ, [RZ] ;  /* 0x00000000fffff984 */ /* 0x000fe20000000800 */
[----:B------:R1:W-:Y:S03]  /*8250*/  @P0 LDGSTS.E.BYPASS.LTC128B.128 [R208+0x2900], [R10.64], !P6 ;  /* 0x029000000ad00fae */ /* 0x0003e6000f101d48 */
        /* <DEDUP_REMOVED lines=15> */
.L_x_923:
[----:B-1----:R-:W3:Y:S01]  /*8350*/  LDL R11, [R1+0x38] ;  /* 0x00003800010b7983 */ /* 0x002ee20000100800 */
[----:B------:R-:W-:-:S05]  /*8360*/  IMAD.MOV.U32 R0, RZ, RZ, c[0x0][0x2c4] ;  /* 0x0000b100ff007624 */ /* 0x000fca00078e00ff */
[----:B------:R-:W-:Y:S01]  /*8370*/  ISETP.NE.AND P3, PT, R0, 0x1, PT ;  /* 0x000000010000780c */ /* 0x000fe20003f65270 */
[----:B------:R-:W-:-:S05]  /*8380*/  IMAD.MOV.U32 R4, RZ, RZ, c[0x0][0x32c] ;  /* 0x0000cb00ff047624 */ /* 0x000fca00078e00ff */
[----:B------:R-:W-:Y:S02]  /*8390*/  ISETP.GE.AND P1, PT, R4, 0x1, PT ;  /* 0x000000010400780c */ /* 0x000fe40003f26270 */
[----:B------:R-:W-:Y:S02]  /*83a0*/  IADD3 R2, R250, 0x1, -R249 ;  /* 0x00000001fa027810 */ /* 0x000fe40007ffe8f9 */
[----:B---3--:R-:W-:-:S05]  /*83b0*/  IADD3 R0, R11, 0x7f, RZ ;  /* 0x0000007f0b007810 */ /* 0x008fca0007ffe0ff */
[----:B------:R-:W-:-:S05]  /*83c0*/  @P3 IMAD.HI.U32 R3, R0, c[0x0][0x2c8], RZ ;  /* 0x0000b20000033a27 */ /* 0x000fca00078e00ff */
[----:B------:R-:W-:-:S05]  /*83d0*/  @P3 SHF.R.U32.HI R0, RZ, c[0x0][0x2cc], R3 ;  /* 0x0000b300ff003a19 */ /* 0x000fca0000011603 */
[----:B------:R-:W-:-:S05]  /*83e0*/  IMAD.IADD R0, R2, 0x1, R0 ;  /* 0x0000000102007824 */ /* 0x000fca00078e0200 */
[----:B------:R-:W-:Y:S01]  /*83f0*/  IADD3 R3, R0, c[0x0][0x328], RZ ;  /* 0x0000ca0000037a10 */ /* 0x000fe20007ffe0ff */
[----:B------:R-:W-:Y:S05]  /*8400*/  @!P1 BRA `(.L_x_959) ;  /* 0x0000011000009947 */ /* 0x000fea0003800000 */
[C---:B------:R-:W-:Y:S01]  /*8410*/  ISETP.GT.AND P0, PT, R0.reuse, RZ, PT ;  /* 0x000000ff0000720c */ /* 0x040fe20003f04270 */
[----:B------:R-:W-:Y:S01]  /*8420*/  BSSY B0, `(.L_x_960) ;  /* 0x000000d000007945 */ /* 0x000fe20003800000 */
[----:B------:R-:W-:Y:S01]  /*8430*/  IADD3 R2, R0, -0x1, RZ ;  /* 0xffffffff00027810 */ /* 0x000fe20007ffe0ff */
[----:B------:R-:W-:-:S10]  /*8440*/  IMAD.MOV.U32 R4, RZ, RZ, c[0x0][0x32c] ;  /* 0x0000cb00ff047624 */ /* 0x000fd400078e00ff */
[----:B------:R-:W-:Y:S05]  /*8450*/  @P0 BRA `(.L_x_961) ;  /* 0x0000006000000947 */ /* 0x000fea0003800000 */
[----:B------:R-:W-:Y:S01]  /*8460*/  ISETP.NE.AND P0, PT, R4, 0x1, PT ;  /* 0x000000010400780c */ /* 0x000fe20003f05270 */
[----:B------:R-:W-:-:S12]  /*8470*/  IMAD.MOV R0, RZ, RZ, -R0 ;  /* 0x000000ffff007224 */ /* 0x000fd800078e0a00 */
[----:B------:R-:W-:-:S05]  /*8480*/  @P0 IMAD.HI.U32 R2, R0, c[0x0][0x330], RZ ;  /* 0x0000cc0000020a27 */ /* 0x000fca00078e00ff */
[----:B------:R-:W-:-:S04]  /*8490*/  @P0 SHF.R.U32.HI R0, RZ, c[0x0][0x334], R2 ;  /* 0x0000cd00ff000a19 */ /* 0x000fc80000011602 */
[----:B------:R-:W-:Y:S01]  /*84a0*/  LOP3.LUT R2, RZ, R0, RZ, 0x33, !PT ;  /* 0x00000000ff027212 */ /* 0x000fe200078e33ff */
[----:B------:R-:W-:Y:S05]  /*84b0*/  BRA `(.L_x_962) ;  /* 0x0000003000007947 */ /* 0x000fea0003800000 */
.L_x_961:
[----:B------:R-:W-:-:S13]  /*84c0*/  ISETP.NE.AND P0, PT, R4, 0x1, PT ;  /* 0x000000010400780c */ /* 0x000fda0003f05270 */
[----:B------:R-:W-:-:S05]  /*84d0*/  @P0 IMAD.HI.U32 R0, R2, c[0x0][0x330], RZ ;  /* 0x0000cc0002000a27 */ /* 0x000fca00078e00ff */
[----:B------:R-:W-:Y:S02]  /*84e0*/  @P0 SHF.R.U32.HI R2, RZ, c[0x0][0x334], R0 ;  /* 0x0000cd00ff020a19 */ /* 0x000fe40000011600 */
.L_x_962:
[----:B------:R-:W-:Y:S05]  /*84f0*/  BSYNC B0 ;  /* 0x0000000000007941 */ /* 0x000fea0003800000 */
.L_x_960:
[----:B------:R-:W-:-:S05]  /*8500*/  IMAD R2, R2, R4, c[0x0][0x32c] ;  /* 0x0000cb0002027624 */ /* 0x000fca00078e0204 */
[----:B------:R-:W-:-:S04]  /*8510*/  IMNMX R3, R3, R2, PT ;  /* 0x0000000203037217 */ /* 0x000fc80003800200 */
.L_x_959:
[----:B------:R-:W-:Y:S01]  /*8520*/  IADD3 R3, R3, 0x4f, RZ ;  /* 0x0000004f03037810 */ /* 0x000fe20007ffe0ff */
[----:B------:R-:W-:-:S04]  /*8530*/  @P3 IMAD.HI.U32 R2, R11, c[0x0][0x2c8], RZ ;  /* 0x0000b2000b023a27 */ /* 0x000fc800078e00ff */
[----:B------:R-:W-:-:S04]  /*8540*/  IMAD.HI R3, R3, 0x66666667, RZ ;  /* 0x6666666703037827 */ /* 0x000fc800078e02ff */
[----:B------:R-:W-:Y:S01]  /*8550*/  IMAD.MOV.U32 R0, RZ, RZ, R11 ;  /* 0x000000ffff007224 */ /* 0x000fe200078e000b */
[----:B------:R-:W-:Y:S02]  /*8560*/  @P3 SHF.R.U32.HI R0, RZ, c[0x0][0x2cc], R2 ;  /* 0x0000b300ff003a19 */ /* 0x000fe40000011602 */
        /* <DEDUP_REMOVED lines=16> */
.L_x_965:
[----:B------:R-:W-:-:S04]  /*8670*/  MOV R3, c[0x0][0x32c] ;  /* 0x0000cb0000037a02 */ /* 0x000fc80000000f00 */
[----:B------:R-:W-:-:S13]  /*8680*/  ISETP.NE.AND P0, PT, R3, 0x1, PT ;  /* 0x000000010300780c */ /* 0x000fda0003f05270 */
[----:B------:R-:W-:-:S05]  /*8690*/  @P0 IMAD.HI.U32 R3, R0, c[0x0][0x330], RZ ;  /* 0x0000cc0000030a27 */ /* 0x000fca00078e00ff */
[----:B------:R-:W-:Y:S02]  /*86a0*/  @P0 SHF.R.U32.HI R0, RZ, c[0x0][0x334], R3 ;  /* 0x0000cd00ff000a19 */ /* 0x000fe40000011603 */
.L_x_966:
[----:B------:R-:W-:Y:S05]  /*86b0*/  BSYNC B0 ;  /* 0x0000000000007941 */ /* 0x000fea0003800000 */
.L_x_964:
[----:B------:R-:W-:-:S05]  /*86c0*/  IMAD R0, R0, c[0x0][0x32c], RZ ;  /* 0x0000cb0000007a24 */ /* 0x000fca00078e02ff */
[----:B------:R-:W-:-:S05]  /*86d0*/  IMNMX R2, R2, R0, !PT ;  /* 0x0000000002027217 */ /* 0x000fca0007800200 */
.L_x_963:
[----:B------:R-:W-:Y:S01]  /*86e0*/  IMAD.HI R2, R2, 0x66666667, RZ ;  /* 0x6666666702027827 */ /* 0x000fe200078e02ff */
[----:B------:R-:W-:Y:S04]  /*86f0*/  BSSY B0, `(.L_x_967) ;  /* 0x0000024000007945 */ /* 0x000fe80003800000 */
[----:B------:R-:W-:-:S04]  /*8700*/  SHF.R.U32.HI R0, RZ, 0x1f, R2 ;  /* 0x0000001fff007819 */ /* 0x000fc80000011602 */
[----:B------:R-:W-:Y:S01]  /*8710*/  LEA.HI.SX32 R2, R2, R0, 0x1b ;  /* 0x0000000002027211 */ /* 0x000fe200078fdaff */
[----:B------:R-:W-:-:S03]  /*8720*/  IMAD.MOV.U32 R0, RZ, RZ, RZ ;  /* 0x000000ffff007224 */ /* 0x000fc600078e00ff */
[----:B------:R-:W-:-:S04]  /*8730*/  IMNMX R6, RZ, R2, !PT ;  /* 0x00000002ff067217 */ /* 0x000fc80007800200 */
[----:B------:R-:W-:-:S13]  /*8740*/  ISETP.GT.AND P0, PT, R7, R6, PT ;  /* 0x000000060700720c */ /* 0x000fda0003f04270 */
[----:B------:R-:W-:Y:S05]  /*8750*/  @!P0 BRA `(.L_x_968) ;  /* 0x000001d000008947 */ /* 0x000fea0003800000 */
[----:B------:R-:W-:Y:S02]  /*8760*/  IABS R2, R130 ;  /* 0x0000008200027213 */ /* 0x000fe40000000000 */
[----:B------:R-:W-:Y:S02]  /*8770*/  IADD3 R3, R130, -0x1, R7 ;  /* 0xffffffff82037810 */ /* 0x000fe40007ffe007 */
[----:B------:R-:W1:Y:S03]  /*8780*/  I2F.RP R0, R2 ;  /* 0x0000000200007306 */ /* 0x000e660000209400 */
[----:B------:R-:W-:-:S05]  /*8790*/  IMAD.IADD R8, R3, 0x1, -R6 ;  /* 0x0000000103087824 */ /* 0x000fca00078e0a06 */
[----:B------:R-:W-:Y:S01]  /*87a0*/  IABS R10, R8 ;  /* 0x00000008000a7213 */ /* 0x000fe20000000000 */
[----:B-1----:R-:W1:Y:S02]  /*87b0*/  MUFU.RCP R0, R0 ;  /* 0x0000000000007308 */ /* 0x002e640000001000 */
[----:B-1----:R-:W-:-:S06]  /*87c0*/  IADD3 R0, R0, 0xffffffe, RZ ;  /* 0x0ffffffe00007810 */ /* 0x002fcc0007ffe0ff */
[----:B------:R-:W1:Y:S02]  /*87d0*/  F2I.FTZ.U32.TRUNC.NTZ R5, R0 ;  /* 0x0000000000057305 */ /* 0x000e64000021f000 */
        /* <DEDUP_REMOVED lines=21> */
.L_x_968:
[----:B------:R-:W-:Y:S05]  /*8930*/  BSYNC B0 ;  /* 0x0000000000007941 */ /* 0x000fea0003800000 */
.L_x_967:
[----:B------:R-:W3:Y:S01]  /*8940*/  LDL R2, [R1+0x64] ;  /* 0x0000640001027983 */ /* 0x000ee20000100800 */
        /* <DEDUP_REMOVED lines=34> */
[----:B---3--:R-:W-:-:S04]  /*8b70*/  IMAD R3, R2, R0, R6 ;  /* 0x0000000002037224 */ /* 0x008fc800078e0206 */
[--C-:B------:R-:W-:Y:S01]  /*8b80*/  IMAD.IADD R2, R3, 0x1, R0.reuse ;  /* 0x0000000103027824 */ /* 0x100fe200078e0200 */
[----:B------:R1:W-:Y:S01]  /*8b90*/  STL [R1+0x8], R3 ;  /* 0x0000080301007387 */ /* 0x0003e20000100800 */
[----:B------:R-:W-:-:S03]  /*8ba0*/  PRMT R0, RZ, 0x7610, R0 ;  /* 0x00007610ff007816 */ /* 0x000fc60000000000 */
[----:B------:R-:W-:-:S04]  /*8bb0*/  IMNMX R228, R7, R2, PT ;  /* 0x0000000207e47217 */ /* 0x000fc80003800200 */
[----:B------:R-:W-:-:S13]  /*8bc0*/  ISETP.GT.AND P0, PT, R228, R3, PT ;  /* 0x00000003e400720c */ /* 0x000fda0003f04270 */
[----:B------:R-:W-:Y:S05]  /*8bd0*/  @!P0 BRA `(.L_x_969) ;  /* 0x0001b0e000008947 */ /* 0x000fea0003800000 */
[----:B------:R-:W3:Y:S04]  /*8be0*/  LDL R9, [R1+0x4c] ;  /* 0x00004c0001097983 */ /* 0x000ee80000100800 */
[----:B------:R-:W4:Y:S04]  /*8bf0*/  LDL R5, [R1+0x48] ;  /* 0x0000480001057983 */ /* 0x000f280000100800 */
[----:B--2---:R-:W2:Y:S01]  /*8c00*/  LDL R4, [R1+0x10] ;  /* 0x0000100001047983 */ /* 0x004ea20000100800 */
[----:B------:R-:W-:-:S04]  /*8c10*/  ISETP.NE.U32.AND P0, PT, RZ, c[0x0][0x340], PT ;  /* 0x0000d000ff007a0c */ /* 0x000fc80003f05070 */
[----:B------:R-:W-:-:S13]  /*8c20*/  ISETP.NE.AND.EX P1, PT, RZ, c[0x0][0x344], PT, P0 ;  /* 0x0000d100ff007a0c */ /* 0x000fda0003f25300 */
[----:B------:R-:W-:Y:S01]  /*8c30*/  @P1 IMAD.MOV.U32 R2, RZ, RZ, 0x4 ;  /* 0x00000004ff021424 */ /* 0x000fe200078e00ff */
[----:B------:R-:W-:-:S05]  /*8c40*/  SHF.R.S32.HI R0, RZ, 0x1f, R143 ;  /* 0x0000001fff007819 */ /* 0x000fca000001148f */
[----:B------:R-:W-:Y:S01]  /*8c50*/  IMAD R0, R0, c[0x0][0x178], RZ ;  /* 0x00005e0000007a24 */ /* 0x000fe200078e02ff */
[----:B------:R-:W-:-:S03]  /*8c60*/  ISETP.NE.U32.AND P0, PT, RZ, c[0x0][0x348], PT ;  /* 0x0000d200ff007a0c */ /* 0x000fc60003f05070 */
[----:B------:R-:W-:Y:S01]  /*8c70*/  IMAD R0, R143, c[0x0][0x17c], R0 ;  /* 0x00005f008f007a24 */ /* 0x000fe200078e0200 */
[----:B------:R-:W-:Y:S01]  /*8c80*/  ISETP.NE.AND.EX P0, PT, RZ, c[0x0][0x34c], PT, P0 ;  /* 0x0000d300ff007a0c */ /* 0x000fe20003f05300 */
[----:B-1-3--:R-:W-:-:S05]  /*8c90*/  @P1 IMAD.WIDE R2, R9, R2, c[0x0][0x340] ;  /* 0x0000d00009021625 */ /* 0x00afca00078e0202 */
[----:B------:R1:W5:Y:S01]  /*8ca0*/  @P1 LDG.E R8, [R2.64] ;  /* 0x0000000802081981 */ /* 0x000362000c1e1900 */
[----:B----4-:R-:W-:Y:S02]  /*8cb0*/  LOP3.LUT R69, R5, 0xffff, RZ, 0xc0, !PT ;  /* 0x0000ffff05457812 */ /* 0x010fe400078ec0ff */
[----:B--2---:R-:W-:Y:S01]  /*8cc0*/  IADD3 R4, R4, R11, RZ ;  /* 0x0000000b04047210 */ /* 0x004fe20007ffe0ff */
[----:B------:R-:W2:Y:S01]  /*8cd0*/  S2R R12, SR_TID.X ;  /* 0x00000000000c7919 */ /* 0x000ea20000002100 */
[----:B------:R-:W-:-:S03]  /*8ce0*/  SEL R5, R9, RZ, !P0 ;  /* 0x000000ff09057207 */ /* 0x000fc60004000000 */
[----:B------:R-:W-:-:S04]  /*8cf0*/  @P3 IMAD.HI.U32 R7, R4, c[0x0][0x2c8], RZ ;  /* 0x0000b20004073a27 */ /* 0x000fc800078e00ff */
[----:B-1----:R-:W-:-:S04]  /*8d00*/  IMAD.WIDE.U32 R2, R143, c[0x0][0x178], RZ ;  /* 0x00005e008f027a25 */ /* 0x002fc800078e00ff */
[----:B------:R-:W-:Y:S01]  /*8d10*/  IMAD.IADD R3, R3, 0x1, R0 ;  /* 0x0000000103037824 */ /* 0x000fe200078e0200 */
[----:B------:R-:W-:-:S03]  /*8d20*/  SHF.R.S32.HI R0, RZ, 0x1f, R9 ;  /* 0x0000001fff007819 */ /* 0x000fc60000011409 */
[----:B------:R-:W-:Y:S01]  /*8d30*/  IMAD.WIDE.U32 R2, R69, c[0x0][0x1b8], R2 ;  /* 0x00006e0045027a25 */ /* 0x000fe200078e0002 */
[----:B------:R-:W-:-:S03]  /*8d40*/  SEL R6, R0, RZ, !P0 ;  /* 0x000000ff00067207 */ /* 0x000fc60004000000 */
[----:B------:R-:W-:Y:S01]  /*8d50*/  IMAD.MOV.U32 R0, RZ, RZ, R4 ;  /* 0x000000ffff007224 */ /* 0x000fe200078e0004 */
[----:B------:R-:W-:Y:S01]  /*8d60*/  @P3 SHF.R.U32.HI R0, RZ, c[0x0][0x2cc], R7 ;  /* 0x0000b300ff003a19 */ /* 0x000fe20000011607 */
[----:B------:R-:W-:Y:S02]  /*8d70*/  IMAD R3, R69, c[0x0][0x1bc], R3 ;  /* 0x00006f0045037a24 */ /* 0x000fe400078e0203 */
[----:B------:R-:W-:Y:S02]  /*8d80*/  IMAD R6, R6, c[0x0][0x1c0], RZ ;  /* 0x0000700006067a24 */ /* 0x000fe400078e02ff */
[----:B------:R-:W-:Y:S01]  /*8d90*/  IMAD.WIDE.U32 R2, R5, c[0x0][0x1c0], R2 ;  /* 0x0000700005027a25 */ /* 0x000fe200078e0002 */
[----:B------:R-:W-:-:S03]  /*8da0*/  SHF.R.S32.HI R7, RZ, 0x1f, R0 ;  /* 0x0000001fff077819 */ /* 0x000fc60000011400 */
[----:B------:R-:W-:Y:S01]  /*8db0*/  IMAD R6, R5, c[0x0][0x1c4], R6 ;  /* 0x0000710005067a24 */ /* 0x000fe200078e0206 */
[----:B------:R-:W-:-:S03]  /*8dc0*/  IADD3 R5, -R0, RZ, RZ ;  /* 0x000000ff00057210 */ /* 0x000fc60007ffe1ff */
[----:B------:R-:W-:Y:S02]  /*8dd0*/  IMAD.IADD R3, R3, 0x1, R6 ;  /* 0x0000000103037824 */ /* 0x000fe400078e0206 */
[----:B------:R-:W-:Y:S02]  /*8de0*/  IMAD R4, R5, c[0x0][0x2c4], R4 ;  /* 0x0000b10005047a24 */ /* 0x000fe400078e0204 */
[----:B------:R-:W-:Y:S02]  /*8df0*/  IMAD R5, R7, c[0x0][0x1b0], RZ ;  /* 0x00006c0007057a24 */ /* 0x000fe400078e02ff */
[----:B------:R-:W-:-:S04]  /*8e00*/  IMAD.WIDE.U32 R2, R0, c[0x0][0x1b0], R2 ;  /* 0x00006c0000027a25 */ /* 0x000fc800078e0002 */
[----:B------:R-:W-:Y:S01]  /*8e10*/  IMAD R6, R0, c[0x0][0x1b4], R5 ;  /* 0x00006d0000067a24 */ /* 0x000fe200078e0205 */
[----:B------:R-:W-:Y:S02]  /*8e20*/  SHF.R.S32.HI R5, RZ, 0x1f, R4 ;  /* 0x0000001fff057819 */ /* 0x000fe40000011404 */
[----:B--2---:R-:W-:Y:S02]  /*8e30*/  SHF.R.S32.HI R10, RZ, 0x1f, R12 ;  /* 0x0000001fff0a7819 */ /* 0x004fe4000001140c */
[----:B------:R-:W-:Y:S01]  /*8e40*/  IADD3 R3, R3, R6, RZ ;  /* 0x0000000603037210 */ /* 0x000fe20007ffe0ff */
[----:B------:R-:W-:Y:S01]  /*8e50*/  IMAD R0, R5, c[0x0][0x1a8], RZ ;  /* 0x00006a0005007a24 */ /* 0x000fe200078e02ff */
[----:B------:R-:W-:-:S03]  /*8e60*/  LEA.HI R10, R10, R12, RZ, 0x3 ;  /* 0x0000000c0a0a7211 */ /* 0x000fc600078f18ff */
[C---:B------:R-:W-:Y:S02]  /*8e70*/  IMAD R0, R4.reuse, c[0x0][0x1ac], R0 ;  /* 0x00006b0004007a24 */ /* 0x040fe400078e0200 */
[----:B------:R-:W-:Y:S01]  /*8e80*/  IMAD.WIDE.U32 R2, R4, c[0x0][0x1a8], R2 ;  /* 0x00006a0004027a25 */ /* 0x000fe200078e0002 */
[----:B------:R-:W-:-:S03]  /*8e90*/  SHF.R.S32.HI R10, RZ, 0x3, R10 ;  /* 0x00000003ff0a7819 */ /* 0x000fc6000001140a */
[----:B------:R-:W-:Y:S01]  /*8ea0*/  IMAD.IADD R0, R3, 0x1, R0 ;  /* 0x0000000103007824 */ /* 0x000fe200078e0200 */
[----:B------:R-:W-:Y:S02]  /*8eb0*/  LEA R6, P0, R2, c[0x0][0x160], 0x1 ;  /* 0x0000580002067a11 */ /* 0x000fe400078008ff */
[----:B------:R-:W-:Y:S02]  /*8ec0*/  ISETP.GE.AND P2, PT, R244, c[0x0][0x198], PT ;  /* 0x00006600f4007a0c */ /* 0x000fe40003f46270 */
[----:B------:R-:W-:Y:S02]  /*8ed0*/  LEA.HI.X R5, R2, c[0x0][0x164], R0, 0x1, P0 ;  /* 0x0000590002057a11 */ /* 0x000fe400000f0c00 */
[----:B------:R-:W-:Y:S02]  /*8ee0*/  IADD3 R158, R228, -0x1, RZ ;  /* 0xffffffffe49e7810 */ /* 0x000fe40007ffe0ff */
[----:B------:R-:W-:Y:S01]  /*8ef0*/  IADD3 R4, R10, R11, RZ ;  /* 0x0000000b0a047210 */ /* 0x000fe20007ffe0ff */
[----:B------:R-:W-:Y:S01]  /*8f00*/  @!P1 IMAD.MOV.U32 R8, RZ, RZ, R9 ;  /* 0x000000ffff089224 */ /* 0x000fe200078e0009 */
[----:B------:R-:W-:Y:S05]  /*8f10*/  BRA.DIV ~URZ, `(.L_x_970) ;  /* 0x0001f4027f007947 */ /* 0x000fea000b800000 */
[----:B------:R1:W2:Y:S02]  /*8f20*/  SHFL.IDX PT, R7, R5, RZ, 0x181f ;  /* 0x00181fff05077589 */ /* 0x0002a400000e0000 */
.L_x_1213:
[----:B------:R-:W-:Y:S05]  /*8f30*/  BRA.DIV ~URZ, `(.L_x_971) ;  /* 0x0001f4527f007947 */ /* 0x000fea000b800000 */
[----:B------:R3:W4:Y:S02]  /*8f40*/  SHFL.IDX PT, R2, R6, RZ, 0x181f ;  /* 0x00181fff06027589 */ /* 0x00072400000e0000 */
.L_x_1214:
        /* <DEDUP_REMOVED lines=10> */
.L_x_973:
[----:B------:R-:W-:Y:S05]  /*8ff0*/  BSYNC B0 ;  /* 0x0000000000007941 */ /* 0x000fea0003800000 */
.L_x_972:
[----:B------:R-:W-:Y:S05]  /*9000*/  BRA.DIV ~URZ, `(.L_x_974) ;  /* 0x0001f3f27f007947 */ /* 0x000fea000b800000 */
[----:B--2---:R2:W1:Y:S04]  /*9010*/  SHFL.IDX PT, R7, R5, 0x1, 0x181f ;  /* 0x00381f0005077f89 */ /* 0x00446800000e0000 */
[----:B----4-:R2:W4:Y:S02]  /*9020*/  SHFL.IDX PT, R2, R6, 0x1, 0x181f ;  /* 0x00381f0006027f89 */ /* 0x01052400000e0000 */
.L_x_1215:
        /* <DEDUP_REMOVED lines=10> */
.L_x_976:
[----:B------:R-:W-:Y:S05]  /*90d0*/  BSYNC B0 ;  /* 0x0000000000007941 */ /* 0x000fea0003800000 */
.L_x_975:
[----:B------:R-:W-:Y:S05]  /*90e0*/  BRA.DIV ~URZ, `(.L_x_977) ;  /* 0x0001f3e27f007947 */ /* 0x000fea000b800000 */
[----:B-1----:R1:W2:Y:S02]  /*90f0*/  SHFL.IDX PT, R7, R5, 0x2, 0x181f ;  /* 0x00581f0005077f89 */ /* 0x0022a400000e0000 */
.L_x_1216:
[----:B------:R-:W-:Y:S05]  /*9100*/  BRA.DIV ~URZ, `(.L_x_978) ;  /* 0x0001f4327f007947 */ /* 0x000fea000b800000 */
[----:B----4-:R4:W1:Y:S02]  /*9110*/  SHFL.IDX PT, R2, R6, 0x2, 0x181f ;  /* 0x00581f0006027f89 */ /* 0x01086400000e0000 */
.L_x_1217:
        /* <DEDUP_REMOVED lines=10> */
.L_x_980:
[----:B------:R-:W-:Y:S05]  /*91c0*/  BSYNC B0 ;  /* 0x0000000000007941 */ /* 0x000fea0003800000 */
.L_x_979:
[----:B------:R-:W-:Y:S05]  /*91d0*/  BRA.DIV ~URZ, `(.L_x_981) ;  /* 0x0001f3d27f007947 */ /* 0x000fea000b800000 */
[----:B--2---:R2:W3:Y:S04]  /*91e0*/  SHFL.IDX PT, R7, R5, 0x3, 0x181f ;  /* 0x00781f0005077f89 */ /* 0x0044e800000e0000 */
[----:B-1----:R2:W1:Y:S02]  /*91f0*/  SHFL.IDX PT, R2, R6, 0x3, 0x181f ;  /* 0x00781f0006027f89 */ /* 0x00246400000e0000 */
.L_x_1218:
        /* <DEDUP_REMOVED lines=10> */
.L_x_983:
[----:B------:R-:W-:Y:S05]  /*92a0*/  BSYNC B0 ;  /* 0x0000000000007941 */ /* 0x000fea0003800000 */
.L_x_982:
[----:B------:R-:W-:Y:S05]  /*92b0*/  BRA.DIV ~URZ, `(.L_x_984) ;  /* 0x0001f3c27f007947 */ /* 0x000fea000b800000 */
[----:B---3--:R3:W2:Y:S02]  /*92c0*/  SHFL.IDX PT, R7, R5, 0x4, 0x181f ;  /* 0x00981f0005077f89 */ /* 0x0086a400000e0000 */
.L_x_1219:
[----:B------:R-:W-:Y:S05]  /*92d0*/  BRA.DIV ~URZ, `(.L_x_985) ;  /* 0x0001f4127f007947 */ /* 0x000fea000b800000 */
[----:B-1----:R1:W3:Y:S02]  /*92e0*/  SHFL.IDX PT, R2, R6, 0x4, 0x181f ;  /* 0x00981f0006027f89 */ /* 0x0022e400000e0000 */
.L_x_1220:
        /* <DEDUP_REMOVED lines=10> */
.L_x_987:
[----:B------:R-:W-:Y:S05]  /*9390*/  BSYNC B0 ;  /* 0x0000000000007941 */ /* 0x000fea0003800000 */
.L_x_986:
[----:B------:R-:W-:Y:S05]  /*93a0*/  BRA.DIV ~URZ, `(.L_x_988) ;  /* 0x0001f3b27f007947 */ /* 0x000fea000b800000 */
[----:B--2---:R2:W1:Y:S04]  /*93b0*/  SHFL.IDX PT, R7, R5, 0x5, 0x181f ;  /* 0x00b81f0005077f89 */ /* 0x00446800000e0000 */
[----:B---3--:R2:W3:Y:S02]  /*93c0*/  SHFL.IDX PT, R2, R6, 0x5, 0x181f ;  /* 0x00b81f0006027f89 */ /* 0x0084e400000e0000 */
.L_x_1221:
        /* <DEDUP_REMOVED lines=10> */
.L_x_990:
[----:B------:R-:W-:Y:S05]  /*9470*/  BSYNC B0 ;  /* 0x0000000000007941 */ /* 0x000fea0003800000 */
.L_x_989:
[----:B------:R-:W-:Y:S05]  /*9480*/  BRA.DIV ~URZ, `(.L_x_991) ;  /* 0x0001f3a27f007947 */ /* 0x000fea000b800000 */
[----:B-1----:R1:W2:Y:S02]  /*9490*/  SHFL.IDX PT, R7, R5, 0x6, 0x181f ;  /* 0x00d81f0005077f89 */ /* 0x0022a400000e0000 */
.L_x_1222:
[----:B------:R-:W-:Y:S05]  /*94a0*/  BRA.DIV ~URZ, `(.L_x_992) ;  /* 0x0001f3f27f007947 */ /* 0x000fea000b800000 */
[----:B---3--:R3:W1:Y:S02]  /*94b0*/  SHFL.IDX PT, R2, R6, 0x6, 0x181f ;  /* 0x00d81f0006027f89 */ /* 0x00866400000e0000 */
.L_x_1223:
        /* <DEDUP_REMOVED lines=10> */
.L_x_994:
[----:B------:R-:W-:Y:S05]  /*9560*/  BSYNC B0 ;  /* 0x0000000000007941 */ /* 0x000fea0003800000 */
.L_x_993:
[----:B------:R-:W-:Y:S05]  /*9570*/  BRA.DIV ~URZ, `(.L_x_995) ;  /* 0x0001f3927f007947 */ /* 0x000fea000b800000 */
[----:B-12---:R-:W1:Y:S04]  /*9580*/  SHFL.IDX PT, R5, R5, 0x7, 0x181f ;  /* 0x00f81f0005057f89 */ /* 0x006e6800000e0000 */
[----:B------:R2:W3:Y:S02]  /*9590*/  SHFL.IDX PT, R3, R6, 0x7, 0x181f ;  /* 0x00f81f0006037f89 */ /* 0x0004e400000e0000 */
.L_x_1224:
        /* <DEDUP_REMOVED lines=17> */
[----:B------:R-:W3:Y:S04]  /*96b0*/  LDL R163, [R1+0x10] ;  /* 0x0000100001a37983 */ /* 0x000ee80000100800 */
[----:B------:R-:W5:Y:S01]  /*96c0*/  LDL R166, [R1+0x3c] ;  /* 0x00003c0001a67983 */ /* 0x000f620000100800 */
[----:B------:R-:W-:Y:S02]  /*96d0*/  IMAD.MOV.U32 R86, RZ, RZ, 0x50 ;  /* 0x00000050ff567424 */ /* 0x000fe400078e00ff */
[----:B------:R-:W-:Y:S02]  /*96e0*/  IMAD.MOV.U32 R167, RZ, RZ, c[0x0][0x2b8] ;  /* 0x0000ae00ffa77624 */ /* 0x000fe400078e00ff */
[----:B------:R-:W-:-:S03]  /*96f0*/  IMAD R157, R228, R86, -0x50 ;  /* 0xffffffb0e49d7424 */ /* 0x000fc600078e0256 */
[----:B------:R-:W-:Y:S02]  /*9700*/  ISETP.NE.AND P1, PT, R167, 0x1, PT ;  /* 0x00000001a700780c */ /* 0x000fe40003f25270 */
[----:B------:R-:W-:Y:S01]  /*9710*/  LOP3.LUT R207, R207, 0xfffdffff, RZ, 0xc0, !PT ;  /* 0xfffdffffcfcf7812 */ /* 0x000fe200078ec0ff */
[----:B------:R-:W-:-:S10]  /*9720*/  IMAD.MOV.U32 R216, RZ, RZ, RZ ;  /* 0x000000ffffd87224 */ /* 0x000fd400078e00ff */
[----:B------:R-:W-:Y:S01]  /*9730*/  @P1 LOP3.LUT R207, R207, 0x20000, RZ, 0xfc, !PT ;  /* 0x00020000cfcf1812 */ /* 0x000fe200078efcff */
[----:B------:R-:W-:Y:S01]  /*9740*/  BAR.SYNC.DEFER_BLOCKING 0x0 ;  /* 0x0000000000007b1d */ /* 0x000fe20000010000 */
[----:B---3--:R-:W-:-:S05]  /*9750*/  IMAD.IADD R3, R163, 0x1, R157 ;  /* 0x00000001a3037824 */ /* 0x008fca00078e029d */
[C---:B------:R-:W-:Y:S01]  /*9760*/  ISETP.GE.AND P0, PT, R3.reuse, R250, PT ;  /* 0x000000fa0300720c */ /* 0x040fe20003f06270 */
[----:B-----5:R-:W-:-:S03]  /*9770*/  IMAD.IADD R3, R3, 0x1, R166 ;  /* 0x0000000103037824 */ /* 0x020fc600078e02a6 */
[----:B------:R-:W-:Y:S01]  /*9780*/  ISETP.GT.OR P0, PT, R163, 0x4f, P0 ;  /* 0x0000004fa300780c */ /* 0x000fe20000704670 */
[----:B------:R-:W-:-:S04]  /*9790*/  @P1 IMAD.HI.U32 R4, R3, c[0x0][0x2bc], RZ ;  /* 0x0000af0003041a27 */ /* 0x000fc800078e00ff */
[----:B------:R-:W-:Y:S01]  /*97a0*/  IMAD.MOV.U32 R2, RZ, RZ, R3 ;  /* 0x000000ffff027224 */ /* 0x000fe200078e0003 */
[----:B------:R-:W-:-:S07]  /*97b0*/  @P1 SHF.R.U32.HI R2, RZ, c[0x0][0x2c0], R4 ;  /* 0x0000b000ff021a19 */ /* 0x000fce0000011604 */
[----:B------:R-:W-:-:S04]  /*97c0*/  @!P0 IADD3 R5, P1, R2, R164, RZ ;  /* 0x000000a402058210 */ /* 0x000fc80007f3e0ff */
[----:B--2-4-:R-:W-:Y:S02]  /*97d0*/  @!P0 LEA.HI.X.SX32 R6, R2, R162, 0x1, P1 ;  /* 0x000000a202068211 */ /* 0x014fe400008f0eff */
[----:B------:R-:W-:-:S04]  /*97e0*/  @!P0 LEA R4, P1, R5, c[0x0][0x2a0], 0x2 ;  /* 0x0000a80005048a11 */ /* 0x000fc800078210ff */
[----:B------:R-:W-:-:S05]  /*97f0*/  @!P0 LEA.HI.X R5, R5, c[0x0][0x2a4], R6, 0x2, P1 ;  /* 0x0000a90005058a11 */ /* 0x000fca00008f1406 */
[----:B------:R1:W2:Y:S01]  /*9800*/  @!P0 LDG.E R216, [R4.64] ;  /* 0x0000000804d88981 */ /* 0x0002a2000c1e1900 */
[----:B------:R-:W-:-:S04]  /*9810*/  IMAD.MOV R2, RZ, RZ, -R2 ;  /* 0x000000ffff027224 */ /* 0x000fc800078e0a02 */
[----:B------:R-:W-:Y:S01]  /*9820*/  IMAD R229, R2, c[0x0][0x2b8], R3 ;  /* 0x0000ae0002e57a24 */ /* 0x000fe200078e0203 */
[----:B------:R-:W3:Y:S04]  /*9830*/  S2R R9, SR_TID.X ;  /* 0x0000000000097919 */ /* 0x000ee80000002100 */
[----:B------:R-:W-:Y:S01]  /*9840*/  SHF.R.S32.HI R74, RZ, 0x1f, R229 ;  /* 0x0000001fff4a7819 */ /* 0x000fe200000114e5 */
[----:B------:R-:W-:-:S04]  /*9850*/  IMAD.WIDE.U32 R2, R229, c[0x0][0x1e0], RZ ;  /* 0x00007800e5027a25 */ /* 0x000fc800078e00ff */
[----:B-1----:R-:W-:-:S04]  /*9860*/  IMAD R4, R74, c[0x0][0x1e0], RZ ;  /* 0x000078004a047a24 */ /* 0x002fc800078e02ff */
[----:B------:R-:W-:-:S04]  /*9870*/  IMAD R4, R229, c[0x0][0x1e4], R4 ;  /* 0x00007900e5047a24 */ /* 0x000fc800078e0204 */
[----:B------:R-:W-:Y:S02]  /*9880*/  IMAD.IADD R3, R3, 0x1, R4 ;  /* 0x0000000103037824 */ /* 0x000fe400078e0204 */
[----:B------:R-:W-:-:S04]  /*9890*/  IMAD.WIDE.U32 R160, R69, c[0x0][0x1e8], RZ ;  /* 0x00007a0045a07a25 */ /* 0x000fc800078e00ff */
[----:B------:R-:W-:Y:S01]  /*98a0*/  IMAD R159, R69, c[0x0][0x1ec], R161 ;  /* 0x00007b00459f7a24 */ /* 0x000fe200078e02a1 */
[----:B---3--:R-:W-:Y:S01]  /*98b0*/  SHF.R.S32.HI R7, RZ, 0x1f, R9 ;  /* 0x0000001fff077819 */ /* 0x008fe20000011409 */
[----:B------:R-:W-:-:S03]  /*98c0*/  IMAD R86, R228, -0x50, R86 ;  /* 0xffffffb0e4567824 */ /* 0x000fc600078e0256 */
[----:B------:R-:W-:Y:S01]  /*98d0*/  LEA.HI R7, R7, R9, RZ, 0x3 ;  /* 0x0000000907077211 */ /* 0x000fe200078f18ff */
[----:B------:R-:W-:-:S03]  /*98e0*/  IMAD.IADD R156, R250, 0x1, R86 ;  /* 0x00000001fa9c7824 */ /* 0x000fc600078e0256 */
[----:B------:R-:W-:-:S05]  /*98f0*/  SHF.R.S32.HI R7, RZ, 0x3, R7 ;  /* 0x00000003ff077819 */ /* 0x000fca0000011407 */
[----:B------:R-:W-:Y:S01]  /*9900*/  IMAD.IADD R60, R156, 0x1, -R7 ;  /* 0x000000019c3c7824 */ /* 0x000fe200078e0a07 */
[----:B------:R-:W-:-:S04]  /*9910*/  ISETP.GE.AND P2, PT, R244, c[0x0][0x1d4], PT ;  /* 0x00007500f4007a0c */ /* 0x000fc80003f46270 */
[C---:B------:R-:W-:Y:S02]  /*9920*/  ISETP.GE.AND P5, PT, R60.reuse, 0x11, PT ;  /* 0x000000113c00780c */ /* 0x040fe40003fa6270 */
[----:B------:R-:W-:Y:S01]  /*9930*/  ISETP.GE.AND P4, PT, R60, 0x21, PT ;  /* 0x000000213c00780c */ /* 0x000fe20003f86270 */
[----:B------:R-:W-:Y:S04]  /*9940*/  STL.64 [R1+0x20], R160 ;  /* 0x000020a001007387 */ /* 0x000fe80000100a00 */
[----:B------:R-:W-:Y:S01]  /*9950*/  STL [R1+0x30], R159 ;  /* 0x0000309f01007387 */ /* 0x000fe20000100800 */
[----:B------:R-:W-:Y:S02]  /*9960*/  ISETP.GT.AND P6, PT, R163, 0x4f, PT ;  /* 0x0000004fa300780c */ /* 0x000fe40003fc4270 */
[----:B------:R-:W-:-:S11]  /*9970*/  LOP3.LUT R207, R207, 0xffff7fff, RZ, 0xc0, !PT ;  /* 0xffff7fffcfcf7812 */ /* 0x000fd600078ec0ff */
[----:B------:R-:W-:Y:S02]  /*9980*/  @P6 LOP3.LUT R207, R207, 0x8000, RZ, 0xfc, !PT ;  /* 0x00008000cfcf6812 */ /* 0x000fe400078efcff */
        /* <DEDUP_REMOVED lines=14> */
[----:B------:R-:W5:Y:S01]  /*9a70*/  SHFL.IDX PT, R11, R10, 0x2, 0x181f ;  /* 0x00581f000a0b7f89 */ /* 0x000f6200000e0000 */
[----:B-1----:R-:W-:-:S03]  /*9a80*/  @P0 LEA R4, P1, R244, R3, 0x1 ;  /* 0x00000003f4040211 */ /* 0x002fc600078208ff */
[----:B------:R-:W1:Y:S01]  /*9a90*/  SHFL.IDX PT, R3, R2, 0x3, 0x181f ;  /* 0x00781f0002037f89 */ /* 0x000e6200000e0000 */
[----:B--2---:R-:W-:-:S05]  /*9aa0*/  @P0 LEA.HI.X R5, R244, R5, R245, 0x1, P1 ;  /* 0x00000005f4050211 */ /* 0x004fca00008f0cf5 */
[----:B------:R2:W-:Y:S01]  /*9ab0*/  @P0 LDGSTS.E.BYPASS.LTC128B.128 [R208+0x2900], [R4.64], !P2 ;  /* 0x0290000004d00fae */ /* 0x0005e2000d101d48 */
[----:B------:R-:W-:Y:S02]  /*9ac0*/  ISETP.GE.AND P1, PT, R60, 0x31, PT ;  /* 0x000000313c00780c */ /* 0x000fe40003f26270 */
[C---:B---3--:R-:W-:Y:S01]  /*9ad0*/  @P5 LEA R8, P0, R244.reuse, R6, 0x1 ;  /* 0x00000006f4085211 */ /* 0x048fe200078008ff */
[----:B------:R-:W-:Y:S03]  /*9ae0*/  SHFL.IDX PT, R2, R2, 0x4, 0x181f ;  /* 0x00981f0002027f89 */ /* 0x000fe600000e0000 */
[C---:B----4-:R-:W-:Y:S02]  /*9af0*/  @P5 LEA.HI.X R9, R244.reuse, R9, R245, 0x1, P0 ;  /* 0x00000009f4095211 */ /* 0x050fe400000f0cf5 */
[----:B-----5:R-:W-:-:S03]  /*9b00*/  @P4 LEA R6, P0, R244, R7, 0x1 ;  /* 0x00000007f4064211 */ /* 0x020fc600078008ff */
[----:B------:R3:W-:Y:S04]  /*9b10*/  @P5 LDGSTS.E.BYPASS.LTC128B.128 [R208+0x3100], [R8.64], !P2 ;  /* 0x0310000008d05fae */ /* 0x0007e8000d101d48 */
[----:B--2---:R-:W2:Y:S01]  /*9b20*/  SHFL.IDX PT, R5, R10, 0x3, 0x181f ;  /* 0x00781f000a057f89 */ /* 0x004ea200000e0000 */
[C-C-:B------:R-:W-:Y:S02]  /*9b30*/  @P4 LEA.HI.X R7, R244.reuse, R11, R245.reuse, 0x1, P0 ;  /* 0x0000000bf4074211 */ /* 0x140fe400000f0cf5 */
[C---:B-1----:R-:W-:Y:S02]  /*9b40*/  @P1 LEA R4, P0, R244.reuse, R3, 0x1 ;  /* 0x00000003f4041211 */ /* 0x042fe400078008ff */
[----:B------:R-:W1:Y:S04]  /*9b50*/  SHFL.IDX PT, R3, R10, 0x4, 0x181f ;  /* 0x00981f000a037f89 */ /* 0x000e6800000e0000 */
[----:B------:R3:W-:Y:S01]  /*9b60*/  @P4 LDGSTS.E.BYPASS.LTC128B.128 [R208+0x3900], [R6.64], !P2 ;  /* 0x0390000006d04fae */ /* 0x0007e2000d101d48 */
[----:B--2---:R-:W-:-:S02]  /*9b70*/  @P1 LEA.HI.X R5, R244, R5, R245, 0x1, P0 ;  /* 0x00000005f4051211 */ /* 0x004fc400000f0cf5 */
[----:B------:R-:W-:-:S03]  /*9b80*/  ISETP.GE.AND P0, PT, R60, 0x41, PT ;  /* 0x000000413c00780c */ /* 0x000fc60003f06270 */
[----:B------:R3:W-:Y:S10]  /*9b90*/  @P1 LDGSTS.E.BYPASS.LTC128B.128 [R208+0x4100], [R4.64], !P2 ;  /* 0x0410000004d01fae */ /* 0x0007f4000d101d48 */
[----:B------:R-:W-:-:S04]  /*9ba0*/  @P0 LEA R2, P3, R244, R2, 0x1 ;  /* 0x00000002f4020211 */ /* 0x000fc800078608ff */
[----:B-1----:R-:W-:-:S05]  /*9bb0*/  @P0 LEA.HI.X R3, R244, R3, R245, 0x1, P3 ;  /* 0x00000003f4030211 */ /* 0x002fca00018f0cf5 */
[----:B------:R3:W-:Y:S01]  /*9bc0*/  @P0 LDGSTS.E.BYPASS.LTC128B.128 [R208+0x4900], [R2.64], !P2 ;  /* 0x0490000002d00fae */ /* 0x0007e2000d101d48 */
[----:B------:R-:W-:-:S03]  /*9bd0*/  ISETP.LT.AND P0, PT, RZ, c[0x0][0x27c], PT ;  /* 0x00009f00ff007a0c */ /* 0x000fc60003f01270 */
[----:B------:R-:W0:Y:S10]  /*9be0*/  LDGDEPBAR ;  /* 0x00000000000079af */ /* 0x000e340000000000 */
[----:B------:R-:W-:Y:S05]  /*9bf0*/  @P0 BRA `(.L_x_996) ;  /* 0x0000002000000947 */ /* 0x000fea0003800000 */
[----:B------:R-:W-:-:S04]  /*9c00*/  DEPBAR.LE SB0, 0x1 ;  /* 0x000080400000791a */ /* 0x000fc80000000000 */
[----:B------:R-:W-:Y:S05]  /*9c10*/  BRA `(.L_x_997) ;  /* 0x00004dc000007947 */ /* 0x000fea0003800000 */
.L_x_996:
[----:B------:R-:W2:Y:S01]  /*9c20*/  LDL R76, [R1+0x38] ;  /* 0x00003800014c7983 */ /* 0x000ea20000100800 */
[----:B------:R-:W-:Y:S01]  /*9c30*/  ULDC.U8 UR4, c[0x0][0x298] ;  /* 0x0000a60000047ab9 */ /* 0x000fe20000000000 */
[----:B---3--:R-:W-:Y:S01]  /*9c40*/  SHF.R.S32.HI R2, RZ, 0x1f, R136 ;  /* 0x0000001fff027819 */ /* 0x008fe20000011488 */
[----:B------:R-:W-:Y:S01]  /*9c50*/  IMAD.WIDE.U32 R6, R136, c[0x0][0x280], RZ ;  /* 0x0000a00088067a25 */ /* 0x000fe200078e00ff */
[----:B------:R-:W-:Y:S01]  /*9c60*/  ISETP.NE.AND P0, PT, RZ, UR4, PT ;  /* 0x00000004ff007c0c */ /* 0x000fe2000bf05270 */
[----:B------:R-:W-:Y:S02]  /*9c70*/  BSSY B2, `(.L_x_997) ;  /* 0x00004d6000027945 */ /* 0x000fe40003800000 */
[C---:B------:R-:W-:Y:S02]  /*9c80*/  IMAD R3, R2.reuse, c[0x0][0x280], RZ ;  /* 0x0000a00002037a24 */ /* 0x040fe400078e02ff */
[----:B------:R-:W-:Y:S02]  /*9c90*/  IMAD R2, R2, c[0x0][0x290], RZ ;  /* 0x0000a40002027a24 */ /* 0x000fe400078e02ff */
[----:B------:R-:W-:-:S02]  /*9ca0*/  IMAD R3, R136, c[0x0][0x284], R3 ;  /* 0x0000a10088037a24 */ /* 0x000fc400078e0203 */
[C---:B------:R-:W-:Y:S02]  /*9cb0*/  IMAD R8, R136.reuse, c[0x0][0x294], R2 ;  /* 0x0000a50088087a24 */ /* 0x040fe400078e0202 */
[----:B------:R-:W-:Y:S01]  /*9cc0*/  IMAD.WIDE.U32 R4, R136, c[0x0][0x290], RZ ;  /* 0x0000a40088047a25 */ /* 0x000fe200078e00ff */
[----:B------:R-:W-:-:S04]  /*9cd0*/  IADD3 R3, R3, R7, RZ ;  /* 0x0000000703037210 */ /* 0x000fc80007ffe0ff */
[----:B------:R-:W-:Y:S02]  /*9ce0*/  IADD3 R8, R8, R5, RZ ;  /* 0x0000000508087210 */ /* 0x000fe40007ffe0ff */
[----:B--2---:R-:W-:-:S04]  /*9cf0*/  IADD3 R14, R125, R76, RZ ;  /* 0x0000004c7d0e7210 */ /* 0x004fc80007ffe0ff */
[----:B------:R-:W-:Y:S01]  /*9d00*/  LEA R2, R126, R14, 0x5 ;  /* 0x0000000e7e027211 */ /* 0x000fe200078e28ff */
[----:B------:R-:W-:Y:S05]  /*9d10*/  @!P0 BRA `(.L_x_998) ;  /* 0x0000272000008947 */ /* 0x000fea0003800000 */
[----:B------:R1:W5:Y:S01]  /*9d20*/  LDL R45, [R1+0x68] ;  /* 0x00006800012d7983 */ /* 0x0003620000100800 */
[----:B------:R-:W-:-:S05]  /*9d30*/  IMAD.MOV.U32 R9, RZ, RZ, c[0x0][0x2c4] ;  /* 0x0000b100ff097624 */ /* 0x000fca00078e00ff */
[----:B------:R-:W-:-:S13]  /*9d40*/  ISETP.NE.AND P1, PT, R9, 0x1, PT ;  /* 0x000000010900780c */ /* 0x000fda0003f25270 */
[----:B------:R-:W-:-:S05]  /*9d50*/  @P1 IMAD.HI.U32 R5, R2, c[0x0][0x2c8], RZ ;  /* 0x0000b20002051a27 */ /* 0x000fca00078e00ff */
[----:B------:R-:W-:-:S04]  /*9d60*/  @P1 SHF.R.U32.HI R2, RZ, c[0x0][0x2cc], R5 ;  /* 0x0000b300ff021a19 */ /* 0x000fc80000011605 */
[----:B------:R-:W-:Y:S01]  /*9d70*/  SHF.R.S32.HI R5, RZ, 0x1f, R2 ;  /* 0x0000001fff057819 */ /* 0x000fe20000011402 */
[----:B------:R-:W-:Y:S01]  /*9d80*/  IMAD.MOV.U32 R7, RZ, RZ, R3 ;  /* 0x000000ffff077224 */ /* 0x000fe200078e0003 */
[----:B------:R-:W-:Y:S01]  /*9d90*/  MOV R9, R8 ;  /* 0x0000000800097202 */ /* 0x000fe20000000f00 */
[----:B------:R-:W-:Y:S02]  /*9da0*/  IMAD.MOV.U32 R8, RZ, RZ, R4 ;  /* 0x000000ffff087224 */ /* 0x000fe400078e0004 */
[C---:B------:R-:W-:Y:S02]  /*9db0*/  IMAD R3, R5.reuse, c[0x0][0x280], RZ ;  /* 0x0000a00005037a24 */ /* 0x040fe400078e02ff */
[----:B------:R-:W-:Y:S02]  /*9dc0*/  IMAD R10, R5, c[0x0][0x290], RZ ;  /* 0x0000a400050a7a24 */ /* 0x000fe400078e02ff */
[----:B------:R-:W-:-:S04]  /*9dd0*/  IMAD.WIDE.U32 R6, R2, c[0x0][0x280], R6 ;  /* 0x0000a00002067a25 */ /* 0x000fc800078e0006 */
[----:B------:R-:W-:-:S04]  /*9de0*/  IMAD.WIDE.U32 R4, R2, c[0x0][0x290], R8 ;  /* 0x0000a40002047a25 */ /* 0x000fc800078e0008 */
[C---:B------:R-:W-:Y:S02]  /*9df0*/  IMAD R3, R2.reuse, c[0x0][0x284], R3 ;  /* 0x0000a10002037a24 */ /* 0x040fe400078e0203 */
[----:B------:R-:W-:Y:S01]  /*9e00*/  IMAD R2, R2, c[0x0][0x294], R10 ;  /* 0x0000a50002027a24 */ /* 0x000fe200078e020a */
[----:B------:R-:W-:-:S04]  /*9e10*/  LEA R27, P0, R4, c[0x0][0x288], 0x1 ;  /* 0x0000a200041b7a11 */ /* 0x000fc800078008ff */
[----:B------:R-:W-:-:S04]  /*9e20*/  IADD3 R2, R5, R2, RZ ;  /* 0x0000000205027210 */ /* 0x000fc80007ffe0ff */
[----:B------:R-:W-:Y:S02]  /*9e30*/  LEA.HI.X R15, R4, c[0x0][0x28c], R2, 0x1, P0 ;  /* 0x0000a300040f7a11 */ /* 0x000fe400000f0c02 */
[----:B------:R-:W-:Y:S02]  /*9e40*/  ISETP.GE.AND P0, PT, R14, R0, PT ;  /* 0x000000000e00720c */ /* 0x000fe40003f06270 */
[----:B------:R-:W-:Y:S02]  /*9e50*/  LEA R26, P1, R6, c[0x0][0x270], 0x1 ;  /* 0x00009c00061a7a11 */ /* 0x000fe400078208ff */
[----:B------:R-:W-:-:S04]  /*9e60*/  IADD3 R3, R7, R3, RZ ;  /* 0x0000000307037210 */ /* 0x000fc80007ffe0ff */
[----:B------:R-:W-:Y:S01]  /*9e70*/  LEA.HI.X R24, R6, c[0x0][0x274], R3, 0x1, P1 ;  /* 0x00009d0006187a11 */ /* 0x000fe200008f0c03 */
[----:B------:R1:W2:Y:S01]  /*9e80*/  SHFL.IDX PT, R20, R26, RZ, 0x1c1f ;  /* 0x001c1fff1a147589 */ /* 0x0002a200000e0000 */
[----:B------:R-:W-:Y:S03]  /*9e90*/  BSSY B0, `(.L_x_999) ;  /* 0x0000020000007945 */ /* 0x000fe60003800000 */
[----:B------:R1:W3:Y:S01]  /*9ea0*/  SHFL.IDX PT, R21, R27, RZ, 0x1c1f ;  /* 0x001c1fff1b157589 */ /* 0x0002e200000e0000 */
[----:B------:R-:W-:-:S03]  /*9eb0*/  CS2R R36, SRZ ;  /* 0x0000000000247805 */ /* 0x000fc6000001ff00 */
[----:B------:R1:W4:Y:S01]  /*9ec0*/  SHFL.IDX PT, R22, R24, RZ, 0x1c1f ;  /* 0x001c1fff18167589 */ /* 0x00032200000e0000 */
[----:B------:R-:W-:-:S03]  /*9ed0*/  CS2R R12, SRZ ;  /* 0x00000000000c7805 */ /* 0x000fc6000001ff00 */
[----:B------:R1:W1:Y:S01]  /*9ee0*/  SHFL.IDX PT, R23, R15, RZ, 0x1c1f ;  /* 0x001c1fff0f177589 */ /* 0x00026200000e0000 */
[----:B------:R-:W-:Y:S01]  /*9ef0*/  CS2R R10, SRZ ;  /* 0x00000000000a7805 */ /* 0x000fe2000001ff00 */
[----:B------:R-:W-:Y:S01]  /*9f00*/  CS2R R8, SRZ ;  /* 0x0000000000087805 */ /* 0x000fe2000001ff00 */
[----:B------:R-:W-:Y:S01]  /*9f10*/  CS2R R6, SRZ ;  /* 0x0000000000067805 */ /* 0x000fe2000001ff00 */
[----:B------:R-:W-:Y:S05]  /*9f20*/  @P0 BRA `(.L_x_1000) ;  /* 0x0000016000000947 */ /* 0x000fea0003800000 */
[----:B------:R-:W-:Y:S01]  /*9f30*/  ISETP.GE.AND P1, PT, R90, c[0x0][0x27c], PT ;  /* 0x00009f005a007a0c */ /* 0x000fe20003f26270 */
[----:B------:R-:W-:Y:S01]  /*9f40*/  CS2R R12, SRZ ;  /* 0x00000000000c7805 */ /* 0x000fe2000001ff00 */
[----:B------:R-:W-:-:S11]  /*9f50*/  CS2R R10, SRZ ;  /* 0x00000000000a7805 */ /* 0x000fd6000001ff00 */
[C---:B------:R-:W-:Y:S01]  /*9f60*/  @!P1 IMAD.SHL.U32 R3, R90.reuse, 0x2, RZ ;  /* 0x000000025a039824 */ /* 0x040fe200078e00ff */
[----:B------:R-:W-:-:S04]  /*9f70*/  @!P1 SHF.L.U64.HI R2, R90, 0x1, R91 ;  /* 0x000000015a029819 */ /* 0x000fc8000001025b */
[----:B--2---:R-:W-:-:S05]  /*9f80*/  @!P1 IADD3 R18, P0, R20, R3, RZ ;  /* 0x0000000314129210 */ /* 0x004fca0007f1e0ff */
[--C-:B----4-:R-:W-:Y:S01]  /*9f90*/  @!P1 IMAD.X R19, R22, 0x1, R2.reuse, P0 ;  /* 0x0000000116139824 */ /* 0x110fe200000e0602 */
[----:B---3--:R-:W-:Y:S01]  /*9fa0*/  @!P1 IADD3 R16, P0, R21, R3, RZ ;  /* 0x0000000315109210 */ /* 0x008fe20007f1e0ff */
[----:B------:R-:W-:Y:S01]  /*9fb0*/  CS2R R6, SRZ ;  /* 0x0000000000067805 */ /* 0x000fe2000001ff00 */
[----:B------:R-:W-:Y:S02]  /*9fc0*/  CS2R R8, SRZ ;  /* 0x0000000000087805 */ /* 0x000fe4000001ff00 */
[----:B------:R2:W5:Y:S01]  /*9fd0*/  @!P1 LD.E.64 R10, [R18.64] ;  /* 0x00000008120a9980 */ /* 0x000562000c101b00 */
[----:B-1----:R-:W-:Y:S01]  /*9fe0*/  @!P1 IMAD.X R17, R23, 0x1, R2, P0 ;  /* 0x0000000117119824 */ /* 0x002fe200000e0602 */
[----:B------:R-:W-:-:S04]  /*9ff0*/  ISETP.GE.AND P0, PT, R124, c[0x0][0x27c], PT ;  /* 0x00009f007c007a0c */ /* 0x000fc80003f06270 */
[----:B------:R2:W5:Y:S09]  /*a000*/  @!P1 LD.E.64 R6, [R16.64] ;  /* 0x0000000810069980 */ /* 0x000572000c101b00 */
[C---:B------:R-:W-:Y:S01]  /*a010*/  @!P0 IMAD.SHL.U32 R4, R124.reuse, 0x2, RZ ;  /* 0x000000027c048824 */ /* 0x040fe200078e00ff */
[----:B-----5:R-:W-:-:S04]  /*a020*/  @!P0 SHF.L.U64.HI R5, R124, 0x1, R45 ;  /* 0x000000017c058819 */ /* 0x020fc8000001022d */
[----:B------:R-:W-:-:S05]  /*a030*/  @!P0 IADD3 R2, P3, R20, R4, RZ ;  /* 0x0000000414028210 */ /* 0x000fca0007f7e0ff */
[----:B------:R-:W-:Y:S01]  /*a040*/  @!P0 IMAD.X R3, R22, 0x1, R5, P3 ;  /* 0x0000000116038824 */ /* 0x000fe200018e0605 */
[----:B------:R-:W-:-:S04]  /*a050*/  @!P0 IADD3 R4, P3, R21, R4, RZ ;  /* 0x0000000415048210 */ /* 0x000fc80007f7e0ff */
[----:B------:R2:W5:Y:S01]  /*a060*/  @!P0 LD.E.64 R12, [R2.64] ;  /* 0x00000008020c8980 */ /* 0x000562000c101b00 */
[----:B------:R-:W-:-:S05]  /*a070*/  @!P0 IMAD.X R5, R23, 0x1, R5, P3 ;  /* 0x0000000117058824 */ /* 0x000fca00018e0605 */
[----:B------:R2:W5:Y:S03]  /*a080*/  @!P0 LD.E.64 R8, [R4.64] ;  /* 0x0000000804088980 */ /* 0x000566000c101b00 */
.L_x_1000:
[----:B------:R-:W-:Y:S05]  /*a090*/  BSYNC B0 ;  /* 0x0000000000007941 */ /* 0x000fea0003800000 */
.L_x_999:
[----:B--2---:R-:W-:Y:S01]  /*a0a0*/  IADD3 R2, R14, 0x20, RZ ;  /* 0x000000200e027810 */ /* 0x004fe20007ffe0ff */
[----:B-----5:R-:W-:Y:S01]  /*a0b0*/  IMAD.MOV.U32 R5, RZ, RZ, R12 ;  /* 0x000000ffff057224 */ /* 0x020fe200078e000c */
[----:B----4-:R2:W4:Y:S01]  /*a0c0*/  SHFL.IDX PT, R22, R24, 0x1, 0x1c1f ;  /* 0x003c1f0018167f89 */ /* 0x01052200000e0000 */
[----:B------:R-:W-:Y:S01]  /*a0d0*/  IMAD.MOV.U32 R4, RZ, RZ, R13 ;  /* 0x000000ffff047224 */ /* 0x000fe200078e000d */
[----:B------:R-:W-:Y:S01]  /*a0e0*/  ISETP.GE.AND P0, PT, R2, R0, PT ;  /* 0x000000000200720c */ /* 0x000fe20003f06270 */
[----:B------:R-:W-:Y:S01]  /*a0f0*/  IMAD.MOV.U32 R3, RZ, RZ, R10 ;  /* 0x000000ffff037224 */ /* 0x000fe200078e000a */
[----:B------:R2:W3:Y:S01]  /*a100*/  SHFL.IDX PT, R16, R26, 0x1, 0x1c1f ;  /* 0x003c1f001a107f89 */ /* 0x0004e200000e0000 */
[----:B------:R-:W-:Y:S01]  /*a110*/  IMAD.MOV.U32 R2, RZ, RZ, R11 ;  /* 0x000000ffff027224 */ /* 0x000fe200078e000b */
[----:B------:R-:W-:Y:S01]  /*a120*/  PRMT R48, R4, 0x5410, R5 ;  /* 0x0000541004307816 */ /* 0x000fe20000000005 */
[----:B------:R-:W-:Y:S01]  /*a130*/  IMAD.MOV.U32 R4, RZ, RZ, R9 ;  /* 0x000000ffff047224 */ /* 0x000fe200078e0009 */
[----:B------:R-:W-:Y:S01]  /*a140*/  MOV R5, R8 ;  /* 0x0000000800057202 */ /* 0x000fe20000000f00 */
[----:B-1----:R2:W1:Y:S01]  /*a150*/  SHFL.IDX PT, R23, R15, 0x1, 0x1c1f ;  /* 0x003c1f000f177f89 */ /* 0x00246200000e0000 */
[----:B------:R-:W-:Y:S01]  /*a160*/  PRMT R46, R2, 0x5410, R3 ;  /* 0x00005410022e7816 */ /* 0x000fe20000000003 */
[----:B------:R-:W-:Y:S01]  /*a170*/  IMAD.MOV.U32 R3, RZ, RZ, R6 ;  /* 0x000000ffff037224 */ /* 0x000fe200078e0006 */
[----:B------:R-:W-:Y:S01]  /*a180*/  MOV R2, R7 ;  /* 0x0000000700027202 */ /* 0x000fe20000000f00 */
[----:B------:R2:W1:Y:S01]  /*a190*/  SHFL.IDX PT, R17, R27, 0x1, 0x1c1f ;  /* 0x003c1f001b117f89 */ /* 0x00046200000e0000 */
[----:B------:R-:W-:Y:S01]  /*a1a0*/  BSSY B0, `(.L_x_1001) ;  /* 0x000001d000007945 */ /* 0x000fe20003800000 */
[----:B------:R-:W-:Y:S01]  /*a1b0*/  PRMT R47, R4, 0x5410, R5 ;  /* 0x00005410042f7816 */ /* 0x000fe20000000005 */
[----:B------:R-:W-:Y:S01]  /*a1c0*/  CS2R R30, SRZ ;  /* 0x00000000001e7805 */ /* 0x000fe2000001ff00 */
[----:B------:R-:W-:Y:S01]  /*a1d0*/  PRMT R44, R2, 0x5410, R3 ;  /* 0x00005410022c7816 */ /* 0x000fe20000000003 */
[----:B------:R-:W-:Y:S01]  /*a1e0*/  CS2R R4, SRZ ;  /* 0x0000000000047805 */ /* 0x000fe2000001ff00 */
[----:B------:R-:W-:Y:S01]  /*a1f0*/  CS2R R2, SRZ ;  /* 0x0000000000027805 */ /* 0x000fe2000001ff00 */
[----:B------:R-:W-:Y:S05]  /*a200*/  @P0 BRA `(.L_x_1002) ;  /* 0x0000016000000947 */ /* 0x000fea0003800000 */
[----:B------:R-:W-:Y:S01]  /*a210*/  ISETP.GE.AND P1, PT, R90, c[0x0][0x27c], PT ;  /* 0x00009f005a007a0c */ /* 0x000fe20003f26270 */
[----:B------:R-:W-:-:S12]  /*a220*/  CS2R R36, SRZ ;  /* 0x0000000000247805 */ /* 0x000fd8000001ff00 */
[C---:B------:R-:W-:Y:S01]  /*a230*/  @!P1 IMAD.SHL.U32 R2, R90.reuse, 0x2, RZ ;  /* 0x000000025a029824 */ /* 0x040fe200078e00ff */
[----:B------:R-:W-:-:S04]  /*a240*/  @!P1 SHF.L.U64.HI R3, R90, 0x1, R91 ;  /* 0x000000015a039819 */ /* 0x000fc8000001025b */
[----:B---3--:R-:W-:-:S05]  /*a250*/  @!P1 IADD3 R20, P0, R16, R2, RZ ;  /* 0x0000000210149210 */ /* 0x008fca0007f1e0ff */
[----:B----4-:R-:W-:Y:S01]  /*a260*/  @!P1 IMAD.X R21, R22, 0x1, R3, P0 ;  /* 0x0000000116159824 */ /* 0x010fe200000e0603 */
[----:B-1----:R-:W-:-:S05]  /*a270*/  @!P1 IADD3 R18, P0, R17, R2, RZ ;  /* 0x0000000211129210 */ /* 0x002fca0007f1e0ff */
[----:B------:R-:W-:Y:S01]  /*a280*/  @!P1 IMAD.X R19, R23, 0x1, R3, P0 ;  /* 0x0000000117139824 */ /* 0x000fe200000e0603 */
[----:B------:R-:W-:-:S13]  /*a290*/  ISETP.GE.AND P0, PT, R124, c[0x0][0x27c], PT ;  /* 0x00009f007c007a0c */ /* 0x000fda0003f06270 */
[C---:B------:R-:W-:Y:S01]  /*a2a0*/  @!P0 IMAD.SHL.U32 R4, R124.reuse, 0x2, RZ ;  /* 0x000000027c048824 */ /* 0x040fe200078e00ff */
[----:B------:R-:W-:-:S04]  /*a2b0*/  @!P0 SHF.L.U64.HI R5, R124, 0x1, R45 ;  /* 0x000000017c058819 */ /* 0x000fc8000001022d */
[----:B------:R-:W-:-:S05]  /*a2c0*/  @!P0 IADD3 R2, P3, R16, R4, RZ ;  /* 0x0000000410028210 */ /* 0x000fca0007f7e0ff */
[----:B------:R-:W-:Y:S01]  /*a2d0*/  @!P0 IMAD.X R3, R22, 0x1, R5, P3 ;  /* 0x0000000116038824 */ /* 0x000fe200018e0605 */
[----:B------:R-:W-:Y:S01]  /*a2e0*/  @!P0 IADD3 R16, P3, R17, R4, RZ ;  /* 0x0000000411108210 */ /* 0x000fe20007f7e0ff */
[----:B------:R-:W-:-:S03]  /*a2f0*/  CS2R R30, SRZ ;  /* 0x00000000001e7805 */ /* 0x000fc6000001ff00 */
[----:B------:R1:W5:Y:S01]  /*a300*/  @!P0 LD.E.64 R36, [R2.64] ;  /* 0x0000000802248980 */ /* 0x000362000c101b00 */
[----:B------:R-:W-:Y:S02]  /*a310*/  @!P0 IMAD.X R17, R23, 0x1, R5, P3 ;  /* 0x0000000117118824 */ /* 0x000fe400018e0605 */
[----:B------:R-:W-:-:S03]  /*a320*/  CS2R R4, SRZ ;  /* 0x0000000000047805 */ /* 0x000fc6000001ff00 */
[----:B------:R3:W5:Y:S04]  /*a330*/  @!P0 LD.E.64 R30, [R16.64] ;  /* 0x00000008101e8980 */ /* 0x000768000c101b00 */
[----:B------:R3:W5:Y:S01]  /*a340*/  @!P1 LD.E.64 R4, [R20.64] ;  /* 0x0000000814049980 */ /* 0x000762000c101b00 */
[----:B-1----:R-:W-:-:S06]  /*a350*/  CS2R R2, SRZ ;  /* 0x0000000000027805 */ /* 0x002fcc000001ff00 */
[----:B------:R3:W5:Y:S02]  /*a360*/  @!P1 LD.E.64 R2, [R18.64] ;  /* 0x0000000812029980 */ /* 0x000764000c101b00 */
.L_x_1002:
[----:B------:R-:W-:Y:S05]  /*a370*/  BSYNC B0 ;  /* 0x0000000000007941 */ /* 0x000fea0003800000 */
.L_x_1001:
[----:B---3--:R-:W-:Y:S01]  /*a380*/  IADD3 R16, R14, 0x40, RZ ;  /* 0x000000400e107810 */ /* 0x008fe20007ffe0ff */
[----:B-----5:R-:W-:Y:S01]  /*a390*/  IMAD.MOV.U32 R21, RZ, RZ, R36 ;  /* 0x000000ffff157224 */ /* 0x020fe200078e0024 */
[----:B------:R3:W2:Y:S01]  /*a3a0*/  SHFL.IDX PT, R19, R24, 0x2, 0x1c1f ;  /* 0x005c1f0018137f89 */ /* 0x0006a200000e0000 */
[----:B------:R-:W-:Y:S01]  /*a3b0*/  IMAD.MOV.U32 R20, RZ, RZ, R37 ;  /* 0x000000ffff147224 */ /* 0x000fe200078e0025 */
[----:B------:R-:W-:Y:S01]  /*a3c0*/  ISETP.GE.AND P0, PT, R16, R0, PT ;  /* 0x000000001000720c */ /* 0x000fe20003f06270 */
[----:B-1----:R-:W-:Y:S01]  /*a3d0*/  IMAD.MOV.U32 R17, RZ, RZ, R4 ;  /* 0x000000ffff117224 */ /* 0x002fe200078e0004 */
[----:B------:R3:W1:Y:S01]  /*a3e0*/  SHFL.IDX PT, R18, R26, 0x2, 0x1c1f ;  /* 0x005c1f001a127f89 */ /* 0x00066200000e0000 */
[----:B------:R-:W-:Y:S01]  /*a3f0*/  IMAD.MOV.U32 R16, RZ, RZ, R5 ;  /* 0x000000ffff107224 */ /* 0x000fe200078e0005 */
[----:B------:R-:W-:Y:S01]  /*a400*/  PRMT R52, R20, 0x5410, R21 ;  /* 0x0000541014347816 */ /* 0x000fe20000000015 */
[----:B------:R-:W-:Y:S01]  /*a410*/  IMAD.MOV.U32 R20, RZ, RZ, R31 ;  /* 0x000000ffff147224 */ /* 0x000fe200078e001f */
[----:B------:R-:W-:Y:S01]  /*a420*/  MOV R21, R30 ;  /* 0x0000001e00157202 */ /* 0x000fe20000000f00 */
[----:B------:R3:W4:Y:S01]  /*a430*/  SHFL.IDX PT, R28, R15, 0x2, 0x1c1f ;  /* 0x005c1f000f1c7f89 */ /* 0x00072200000e0000 */
        /* <DEDUP_REMOVED lines=18> */
[----:B-1--4-:R-:W-:-:S05]  /*a560*/  @!P1 IADD3 R22, P0, R18, R16, RZ ;  /* 0x0000001012169210 */ /* 0x012fca0007f1e0ff */
[--C-:B--2---:R-:W-:Y:S01]  /*a570*/  @!P1 IMAD.X R23, R19, 0x1, R17.reuse, P0 ;  /* 0x0000000113179824 */ /* 0x104fe200000e0611 */
[----:B------:R-:W-:Y:S01]  /*a580*/  @!P1 IADD3 R20, P0, R25, R16, RZ ;  /* 0x0000001019149210 */ /* 0x000fe20007f1e0ff */
[----:B------:R-:W-:Y:S01]  /*a590*/  CS2R R34, SRZ ;  /* 0x0000000000227805 */ /* 0x000fe2000001ff00 */
[----:B------:R-:W-:Y:S02]  /*a5a0*/  CS2R R40, SRZ ;  /* 0x0000000000287805 */ /* 0x000fe4000001ff00 */
[----:B------:R1:W5:Y:S01]  /*a5b0*/  @!P1 LD.E.64 R32, [R22.64] ;  /* 0x0000000816209980 */ /* 0x000362000c101b00 */
[----:B------:R-:W-:Y:S01]  /*a5c0*/  @!P1 IMAD.X R21, R28, 0x1, R17, P0 ;  /* 0x000000011c159824 */ /* 0x000fe200000e0611 */
[----:B------:R-:W-:-:S04]  /*a5d0*/  ISETP.GE.AND P0, PT, R124, c[0x0][0x27c], PT ;  /* 0x00009f007c007a0c */ /* 0x000fc80003f06270 */
[----:B------:R1:W5:Y:S09]  /*a5e0*/  @!P1 LD.E.64 R34, [R20.64] ;  /* 0x0000000814229980 */ /* 0x000372000c101b00 */
[C---:B------:R-:W-:Y:S01]  /*a5f0*/  @!P0 IMAD.SHL.U32 R16, R124.reuse, 0x2, RZ ;  /* 0x000000027c108824 */ /* 0x040fe200078e00ff */
[----:B------:R-:W-:-:S04]  /*a600*/  @!P0 SHF.L.U64.HI R17, R124, 0x1, R45 ;  /* 0x000000017c118819 */ /* 0x000fc8000001022d */
[----:B------:R-:W-:-:S05]  /*a610*/  @!P0 IADD3 R18, P3, R18, R16, RZ ;  /* 0x0000001012128210 */ /* 0x000fca0007f7e0ff */
[----:B------:R-:W-:Y:S01]  /*a620*/  @!P0 IMAD.X R19, R19, 0x1, R17, P3 ;  /* 0x0000000113138824 */ /* 0x000fe200018e0611 */
[----:B------:R-:W-:-:S04]  /*a630*/  @!P0 IADD3 R16, P3, R25, R16, RZ ;  /* 0x0000001019108210 */ /* 0x000fc80007f7e0ff */
[----:B------:R1:W5:Y:S01]  /*a640*/  @!P0 LD.E.64 R38, [R18.64] ;  /* 0x0000000812268980 */ /* 0x000362000c101b00 */
[----:B------:R-:W-:-:S05]  /*a650*/  @!P0 IMAD.X R17, R28, 0x1, R17, P3 ;  /* 0x000000011c118824 */ /* 0x000fca00018e0611 */
[----:B------:R1:W5:Y:S03]  /*a660*/  @!P0 LD.E.64 R40, [R16.64] ;  /* 0x0000000810288980 */ /* 0x000366000c101b00 */
.L_x_1004:
[----:B------:R-:W-:Y:S05]  /*a670*/  BSYNC B0 ;  /* 0x0000000000007941 */ /* 0x000fea0003800000 */
.L_x_1003:
[----:B------:R-:W-:Y:S01]  /*a680*/  IADD3 R14, R14, 0x60, RZ ;  /* 0x000000600e0e7810 */ /* 0x000fe20007ffe0ff */
[----:B-1----:R1:W3:Y:S01]  /*a690*/  SHFL.IDX PT, R23, R15, 0x3, 0x1c1f ;  /* 0x007c1f000f177f89 */ /* 0x0022e200000e0000 */
[----:B--2--5:R-:W-:Y:S01]  /*a6a0*/  IMAD.MOV.U32 R19, RZ, RZ, R38 ;  /* 0x000000ffff137224 */ /* 0x024fe200078e0026 */
[----:B------:R-:W-:Y:S01]  /*a6b0*/  BSSY B0, `(.L_x_1005) ;  /* 0x000002a000007945 */ /* 0x000fe20003800000 */
[----:B------:R-:W-:Y:S01]  /*a6c0*/  ISETP.GE.AND P0, PT, R14, R0, PT ;  /* 0x000000000e00720c */ /* 0x000fe20003f06270 */
[----:B------:R-:W-:Y:S01]  /*a6d0*/  IMAD.MOV.U32 R18, RZ, RZ, R39 ;  /* 0x000000ffff127224 */ /* 0x000fe200078e0027 */
[----:B------:R2:W4:Y:S01]  /*a6e0*/  SHFL.IDX PT, R17, R24, 0x3, 0x1c1f ;  /* 0x007c1f0018117f89 */ /* 0x00052200000e0000 */
[----:B------:R-:W-:Y:S01]  /*a6f0*/  IMAD.MOV.U32 R14, RZ, RZ, R33 ;  /* 0x000000ffff0e7224 */ /* 0x000fe200078e0021 */
[----:B----4-:R-:W-:Y:S02]  /*a700*/  CS2R R28, SRZ ;  /* 0x00000000001c7805 */ /* 0x010fe4000001ff00 */
[----:B------:R-:W-:Y:S01]  /*a710*/  PRMT R56, R18, 0x5410, R19 ;  /* 0x0000541012387816 */ /* 0x000fe20000000013 */
[----:B------:R-:W-:Y:S01]  /*a720*/  IMAD.MOV.U32 R18, RZ, RZ, R41 ;  /* 0x000000ffff127224 */ /* 0x000fe200078e0029 */
[----:B------:R-:W-:Y:S01]  /*a730*/  MOV R19, R40 ;  /* 0x0000002800137202 */ /* 0x000fe20000000f00 */
[----:B------:R-:W4:Y:S03]  /*a740*/  SHFL.IDX PT, R16, R26, 0x3, 0x1c1f ;  /* 0x007c1f001a107f89 */ /* 0x000f2600000e0000 */
[----:B------:R-:W-:Y:S01]  /*a750*/  PRMT R55, R18, 0x5410, R19 ;  /* 0x0000541012377816 */ /* 0x000fe20000000013 */
[----:B------:R3:W4:Y:S02]  /*a760*/  SHFL.IDX PT, R22, R27, 0x3, 0x1c1f ;  /* 0x007c1f001b167f89 */ /* 0x00072400000e0000 */
[----:B-1-3--:R-:W-:-:S05]  /*a770*/  IMAD.MOV.U32 R15, RZ, RZ, R32 ;  /* 0x000000ffff0f7224 */ /* 0x00afca00078e0020 */
[----:B------:R-:W-:Y:S01]  /*a780*/  PRMT R54, R14, 0x5410, R15 ;  /* 0x000054100e367816 */ /* 0x000fe2000000000f */
[----:B------:R-:W-:Y:S01]  /*a790*/  IMAD.MOV.U32 R15, RZ, RZ, R34 ;  /* 0x000000ffff0f7224 */ /* 0x000fe200078e0022 */
[----:B------:R-:W-:Y:S01]  /*a7a0*/  MOV R14, R35 ;  /* 0x00000023000e7202 */ /* 0x000fe20000000f00 */
[----:B--2---:R-:W-:-:S03]  /*a7b0*/  CS2R R24, SRZ ;  /* 0x0000000000187805 */ /* 0x004fc6000001ff00 */
[----:B------:R-:W-:Y:S01]  /*a7c0*/  PRMT R53, R14, 0x5410, R15 ;  /* 0x000054100e357816 */ /* 0x000fe2000000000f */
[----:B------:R-:W-:Y:S01]  /*a7d0*/  CS2R R26, SRZ ;  /* 0x00000000001a7805 */ /* 0x000fe2000001ff00 */
[----:B------:R-:W-:Y:S05]  /*a7e0*/  @P0 BRA `(.L_x_1006) ;  /* 0x0000016000000947 */ /* 0x000fea0003800000 */
[----:B----4-:R-:W-:Y:S01]  /*a7f0*/  ISETP.GE.AND P1, PT, R90, c[0x0][0x27c], PT ;  /* 0x00009f005a007a0c */ /* 0x010fe20003f26270 */
[----:B------:R-:W-:Y:S01]  /*a800*/  CS2R R42, SRZ ;  /* 0x00000000002a7805 */ /* 0x000fe2000001ff00 */
[----:B------:R-:W-:-:S11]  /*a810*/  CS2R R24, SRZ ;  /* 0x0000000000187805 */ /* 0x000fd6000001ff00 */
[C---:B------:R-:W-:Y:S01]  /*a820*/  @!P1 IMAD.SHL.U32 R14, R90.reuse, 0x2, RZ ;  /* 0x000000025a0e9824 */ /* 0x040fe200078e00ff */
[----:B------:R-:W-:-:S04]  /*a830*/  @!P1 SHF.L.U64.HI R15, R90, 0x1, R91 ;  /* 0x000000015a0f9819 */ /* 0x000fc8000001025b */
[----:B------:R-:W-:-:S05]  /*a840*/  @!P1 IADD3 R20, P0, R16, R14, RZ ;  /* 0x0000000e10149210 */ /* 0x000fca0007f1e0ff */
[--C-:B------:R-:W-:Y:S01]  /*a850*/  @!P1 IMAD.X R21, R17, 0x1, R15.reuse, P0 ;  /* 0x0000000111159824 */ /* 0x100fe200000e060f */
        /* <DEDUP_REMOVED lines=15> */
.L_x_1006:
[----:B----4-:R-:W-:Y:S05]  /*a950*/  BSYNC B0 ;  /* 0x0000000000007941 */ /* 0x010fea0003800000 */
.L_x_1005:
[----:B-1---5:R-:W-:Y:S01]  /*a960*/  IMAD.MOV.U32 R14, RZ, RZ, R42 ;  /* 0x000000ffff0e7224 */ /* 0x022fe200078e002a */
[----:B------:R-:W-:-:S04]  /*a970*/  DEPBAR.LE SB0, 0x1 ;  /* 0x000080400000791a */ /* 0x000fc80000000000 */
[----:B------:R-:W-:Y:S01]  /*a980*/  IMAD.MOV.U32 R16, RZ, RZ, R43 ;  /* 0x000000ffff107224 */ /* 0x000fe200078e002b */
[----:B------:R-:W-:Y:S01]  /*a990*/  BSSY B1, `(.L_x_1007) ;  /* 0x0000073000017945 */ /* 0x000fe20003800000 */
[----:B------:R-:W-:-:S03]  /*a9a0*/  IMAD.MOV.U32 R15, RZ, RZ, R24 ;  /* 0x000000ffff0f7224 */ /* 0x000fc600078e0018 */
[----:B------:R-:W-:Y:S01]  /*a9b0*/  PRMT R61, R16, 0x5410, R14 ;  /* 0x00005410103d7816 */ /* 0x000fe2000000000e */
[----:B------:R-:W-:Y:S01]  /*a9c0*/  IMAD.MOV.U32 R16, RZ, RZ, R28 ;  /* 0x000000ffff107224 */ /* 0x000fe200078e001c */
[----:B------:R-:W-:Y:S01]  /*a9d0*/  IADD3 R14, -R76, R0, RZ ;  /* 0x000000004c0e7210 */ /* 0x000fe20007ffe1ff */
[----:B------:R-:W-:-:S03]  /*a9e0*/  IMAD.MOV.U32 R0, RZ, RZ, R25 ;  /* 0x000000ffff007224 */ /* 0x000fc600078e0019 */
[----:B------:R-:W-:Y:S01]  /*a9f0*/  IMNMX R45, R14, 0x80, PT ;  /* 0x000000800e2d7817 */ /* 0x000fe20003800200 */
[----:B------:R-:W-:Y:S01]  /*aa00*/  IMAD.MOV.U32 R14, RZ, RZ, R26 ;  /* 0x000000ffff0e7224 */ /* 0x000fe200078e001a */
[----:B------:R-:W-:Y:S01]  /*aa10*/  PRMT R58, R0, 0x5410, R15 ;  /* 0x00005410003a7816 */ /* 0x000fe2000000000f */
[----:B------:R-:W-:Y:S01]  /*aa20*/  BAR.SYNC.DEFER_BLOCKING 0x0 ;  /* 0x0000000000007b1d */ /* 0x000fe20000010000 */
[----:B------:R-:W-:Y:S02]  /*aa30*/  ISETP.GE.AND P0, PT, R125, R45, PT ;  /* 0x0000002d7d00720c */ /* 0x000fe40003f06270 */
[----:B------:R-:W-:Y:S02]  /*aa40*/  MOV R15, R29 ;  /* 0x0000001d000f7202 */ /* 0x000fe40000000f00 */
[----:B------:R-:W-:Y:S02]  /*aa50*/  MOV R0, R27 ;  /* 0x0000001b00007202 */ /* 0x000fe40000000f00 */
[----:B------:R-:W-:-:S02]  /*aa60*/  PRMT R59, R15, 0x5410, R16 ;  /* 0x000054100f3b7816 */ /* 0x000fc40000000010 */
[----:B------:R-:W-:-:S05]  /*aa70*/  PRMT R57, R0, 0x5410, R14 ;  /* 0x0000541000397816 */ /* 0x000fca000000000e */
[----:B------:R-:W-:Y:S05]  /*aa80*/  @P0 BRA `(.L_x_1008) ;  /* 0x0000063000000947 */ /* 0x000fea0003800000 */
[----:B------:R-:W-:Y:S01]  /*aa90*/  ISETP.GE.AND P0, PT, R90, c[0x0][0x27c], PT ;  /* 0x00009f005a007a0c */ /* 0x000fe20003f06270 */
[----:B------:R-:W-:-:S12]  /*aaa0*/  BSSY B0, `(.L_x_1009) ;  /* 0x0000030000007945 */ /* 0x000fd80003800000 */
[----:B------:R-:W-:Y:S05]  /*aab0*/  @P0 BRA `(.L_x_1010) ;  /* 0x000002e000000947 */ /* 0x000fea0003800000 */
[----:B------:R-:W1:Y:S01]  /*aac0*/  LDS.128 R16, [R252+0x5000] ;  /* 0x00500000fc107984 */ /* 0x000e620000000c00 */
[--C-:B------:R-:W-:Y:S02]  /*aad0*/  SHF.R.U64 R10, R10, 0x10, R11.reuse ;  /* 0x000000100a0a7819 */ /* 0x100fe4000000120b */
[----:B------:R-:W-:Y:S02]  /*aae0*/  SHF.R.U32.HI R0, RZ, 0x10, R11 ;  /* 0x00000010ff007819 */ /* 0x000fe4000001160b */
[--C-:B------:R-:W-:Y:S02]  /*aaf0*/  SHF.R.U64 R11, R6, 0x10, R7.reuse ;  /* 0x00000010060b7819 */ /* 0x100fe40000001207 */
[----:B------:R-:W-:Y:S02]  /*ab00*/  SHF.R.U32.HI R6, RZ, 0x10, R7 ;  /* 0x00000010ff067819 */ /* 0x000fe40000011607 */
[----:B------:R-:W-:Y:S02]  /*ab10*/  PRMT R14, R46, 0x5410, R0 ;  /* 0x000054102e0e7816 */ /* 0x000fe40000000000 */
[----:B------:R-:W-:-:S02]  /*ab20*/  PRMT R0, R44, 0x5410, R6 ;  /* 0x000054102c007816 */ /* 0x000fc40000000006 */
[----:B------:R-:W-:Y:S02]  /*ab30*/  PRMT R21, R46, 0x5432, R10 ;  /* 0x000054322e157816 */ /* 0x000fe4000000000a */
[----:B------:R-:W-:Y:S01]  /*ab40*/  PRMT R20, R44, 0x5432, R11 ;  /* 0x000054322c147816 */ /* 0x000fe2000000000b */
[C---:B------:R-:W-:Y:S01]  /*ab50*/  IMAD.U32 R23, R0.reuse, 0x10000, RZ ;  /* 0x0001000000177824 */ /* 0x040fe200078e00ff */
[----:B------:R-:W-:Y:S02]  /*ab60*/  LOP3.LUT R46, R0, 0xffff0000, RZ, 0xc0, !PT ;  /* 0xffff0000002e7812 */ /* 0x000fe400078ec0ff */
[----:B------:R-:W-:Y:S01]  /*ab70*/  LOP3.LUT R44, R14, 0xffff0000, RZ, 0xc0, !PT ;  /* 0xffff00000e2c7812 */ /* 0x000fe200078ec0ff */
[C---:B-1----:R-:W-:Y:S01]  /*ab80*/  IMAD.U32 R22, R18.reuse, 0x10000, RZ ;  /* 0x0001000012167824 */ /* 0x042fe200078e00ff */
[----:B------:R-:W-:Y:S01]  /*ab90*/  LOP3.LUT R15, R18, 0xffff0000, RZ, 0xc0, !PT ;  /* 0xffff0000120f7812 */ /* 0x000fe200078ec0ff */
[C---:B------:R-:W-:Y:S01]  /*aba0*/  IMAD.U32 R18, R19.reuse, 0x10000, RZ ;  /* 0x0001000013127824 */ /* 0x040fe200078e00ff */
[----:B------:R-:W-:Y:S01]  /*abb0*/  LOP3.LUT R6, R19, 0xffff0000, RZ, 0xc0, !PT ;  /* 0xffff000013067812 */ /* 0x000fe200078ec0ff */
[----:B------:R-:W-:Y:S01]  /*abc0*/  IMAD.U32 R19, R14, 0x10000, RZ ;  /* 0x000100000e137824 */ /* 0x000fe200078e00ff */
[----:B------:R-:W-:-:S02]  /*abd0*/  SHF.L.U32 R11, R16, 0x10, RZ ;  /* 0x00000010100b7819 */ /* 0x000fc400000006ff */
[----:B------:R-:W-:Y:S01]  /*abe0*/  LOP3.LUT R10, R16, 0xffff0000, RZ, 0xc0, !PT ;  /* 0xffff0000100a7812 */ /* 0x000fe200078ec0ff */
[----:B------:R-:W-:Y:S01]  /*abf0*/  FMUL.FTZ R16, R15, R23 ;  /* 0x000000170f107220 */ /* 0x000fe20000410000 */
[----:B------:R-:W-:Y:S01]  /*ac00*/  SHF.L.U32 R7, R17, 0x10, RZ ;  /* 0x0000001011077819 */ /* 0x000fe200000006ff */
[-C--:B------:R-:W-:Y:S01]  /*ac10*/  FMUL.FTZ R15, R15, R19.reuse ;  /* 0x000000130f0f7220 */ /* 0x080fe20000410000 */
[----:B------:R-:W-:Y:S01]  /*ac20*/  LOP3.LUT R0, R17, 0xffff0000, RZ, 0xc0, !PT ;  /* 0xffff000011007812 */ /* 0x000fe200078ec0ff */
[C---:B------:R-:W-:Y:S02]  /*ac30*/  FFMA.FTZ R17, R22.reuse, R19, -R16 ;  /* 0x0000001316117223 */ /* 0x040fe40000010810 */
[----:B------:R-:W-:Y:S01]  /*ac40*/  FFMA.FTZ R16, R22, R23, R15 ;  /* 0x0000001716107223 */ /* 0x000fe2000001000f */
[C---:B------:R-:W-:Y:S01]  /*ac50*/  SHF.L.U32 R22, R21.reuse, 0x10, RZ ;  /* 0x0000001015167819 */ /* 0x040fe200000006ff */
[----:B------:R-:W-:Y:S01]  /*ac60*/  FMUL.FTZ R14, R6, R46 ;  /* 0x0000002e060e7220 */ /* 0x000fe20000410000 */
[----:B------:R-:W-:Y:S01]  /*ac70*/  LOP3.LUT R21, R21, 0xffff0000, RZ, 0xc0, !PT ;  /* 0xffff000015157812 */ /* 0x000fe200078ec0ff */
[C---:B------:R-:W-:Y:S01]  /*ac80*/  IMAD.U32 R23, R20.reuse, 0x10000, RZ ;  /* 0x0001000014177824 */ /* 0x040fe200078e00ff */
[----:B------:R-:W-:Y:S01]  /*ac90*/  LOP3.LUT R20, R20, 0xffff0000, RZ, 0xc0, !PT ;  /* 0xffff000014147812 */ /* 0x000fe200078ec0ff */
[----:B------:R-:W-:-:S02]  /*aca0*/  FMUL.FTZ R6, R6, R44 ;  /* 0x0000002c06067220 */ /* 0x000fc40000410000 */
[C---:B------:R-:W-:Y:S02]  /*acb0*/  FFMA.FTZ R19, R18.reuse, R44, -R14 ;  /* 0x0000002c12137223 */ /* 0x040fe4000001080e */
[----:B------:R-:W-:Y:S01]  /*acc0*/  FFMA.FTZ R15, R18, R46, R6 ;  /* 0x0000002e120f7223 */ /* 0x000fe20000010006 */
[----:B------:R-:W-:Y:S01]  /*acd0*/  F2FP.BF16.PACK_AB R18, R16, R17 ;  /* 0x000000111012723e */ /* 0x000fe200000010ff */
[----:B------:R-:W-:Y:S02]  /*ace0*/  FMUL.FTZ R14, R10, R23 ;  /* 0x000000170a0e7220 */ /* 0x000fe40000410000 */
[----:B------:R-:W-:Y:S01]  /*acf0*/  FMUL.FTZ R6, R0, R20 ;  /* 0x0000001400067220 */ /* 0x000fe20000410000 */
[----:B------:R-:W-:Y:S01]  /*ad00*/  F2FP.BF16.PACK_AB R19, R15, R19 ;  /* 0x000000130f13723e */ /* 0x000fe200000010ff */
[----:B------:R-:W-:Y:S02]  /*ad10*/  FMUL.FTZ R10, R10, R22 ;  /* 0x000000160a0a7220 */ /* 0x000fe40000410000 */
[----:B------:R-:W-:-:S02]  /*ad20*/  FMUL.FTZ R0, R0, R21 ;  /* 0x0000001500007220 */ /* 0x000fc40000410000 */
[C---:B------:R-:W-:Y:S02]  /*ad30*/  FFMA.FTZ R14, R11.reuse, R22, -R14 ;  /* 0x000000160b0e7223 */ /* 0x040fe4000001080e */
[----:B------:R-:W-:Y:S02]  /*ad40*/  FFMA.FTZ R10, R11, R23, R10 ;  /* 0x000000170b0a7223 */ /* 0x000fe4000001000a */
[C---:B------:R-:W-:Y:S02]  /*ad50*/  FFMA.FTZ R6, R7.reuse, R21, -R6 ;  /* 0x0000001507067223 */ /* 0x040fe40000010806 */
[----:B------:R-:W-:Y:S01]  /*ad60*/  FFMA.FTZ R0, R7, R20, R0 ;  /* 0x0000001407007223 */ /* 0x000fe20000010000 */
[----:B------:R-:W-:-:S04]  /*ad70*/  F2FP.BF16.PACK_AB R16, R10, R14 ;  /* 0x0000000e0a10723e */ /* 0x000fc800000010ff */
[----:B------:R-:W-:-:S05]  /*ad80*/  F2FP.BF16.PACK_AB R17, R0, R6 ;  /* 0x000000060011723e */ /* 0x000fca00000010ff */
[----:B------:R1:W-:Y:S02]  /*ad90*/  STS.128 [R252+0x5000], R16 ;  /* 0x00500010fc007388 */ /* 0x0003e40000000c00 */
.L_x_1010:
[----:B------:R-:W-:Y:S05]  /*ada0*/  BSYNC B0 ;  /* 0x0000000000007941 */ /* 0x000fea0003800000 */
.L_x_1009:
[----:B------:R-:W-:-:S13]  /*adb0*/  ISETP.GE.AND P0, PT, R124, c[0x0][0x27c], PT ;  /* 0x00009f007c007a0c */ /* 0x000fda0003f06270 */
[----:B------:R-:W-:Y:S05]  /*adc0*/  @P0 BRA `(.L_x_1008) ;  /* 0x000002f000000947 */ /* 0x000fea0003800000 */
[----:B------:R-:W2:Y:S01]  /*add0*/  LDL R22, [R1] ;  /* 0x0000000001167983 */ /* 0x000ea20000100800 */
[----:B------:R-:W-:Y:S02]  /*ade0*/  SHF.R.U32.HI R0, RZ, 0x10, R13 ;  /* 0x00000010ff007819 */ /* 0x000fe4000001160d */
[--C-:B------:R-:W-:Y:S02]  /*adf0*/  SHF.R.U32.HI R6, RZ, 0x10, R9.reuse ;  /* 0x00000010ff067819 */ /* 0x100fe40000011609 */
[----:B------:R-:W-:Y:S02]  /*ae00*/  PRMT R10, R48, 0x5410, R0 ;  /* 0x00005410300a7816 */ /* 0x000fe40000000000 */
[----:B------:R-:W-:Y:S02]  /*ae10*/  PRMT R0, R47, 0x5410, R6 ;  /* 0x000054102f007816 */ /* 0x000fe40000000006 */
[----:B------:R-:W-:Y:S02]  /*ae20*/  SHF.R.U64 R8, R8, 0x10, R9 ;  /* 0x0000001008087819 */ /* 0x000fe40000001209 */
[----:B------:R-:W-:-:S02]  /*ae30*/  SHF.R.U64 R7, R12, 0x10, R13 ;  /* 0x000000100c077819 */ /* 0x000fc4000000120d */
[----:B------:R-:W-:Y:S02]  /*ae40*/  LOP3.LUT R21, R0, 0xffff0000, RZ, 0xc0, !PT ;  /* 0xffff000000157812 */ /* 0x000fe400078ec0ff */
[----:B------:R-:W-:Y:S02]  /*ae50*/  PRMT R12, R47, 0x5432, R8 ;  /* 0x000054322f0c7816 */ /* 0x000fe40000000008 */
[----:B------:R-:W-:Y:S02]  /*ae60*/  LOP3.LUT R20, R10, 0xffff0000, RZ, 0xc0, !PT ;  /* 0xffff00000a147812 */ /* 0x000fe400078ec0ff */
[----:B------:R-:W-:Y:S01]  /*ae70*/  PRMT R13, R48, 0x5432, R7 ;  /* 0x00005432300d7816 */ /* 0x000fe20000000007 */
[----:B-12---:R-:W1:Y:S02]  /*ae80*/  LDS.128 R16, [R22+0x5000] ;  /* 0x0050000016107984 */ /* 0x006e640000000c00 */
[C---:B-1----:R-:W-:Y:S01]  /*ae90*/  LOP3.LUT R11, R18.reuse, 0xffff0000, RZ, 0xc0, !PT ;  /* 0xffff0000120b7812 */ /* 0x042fe200078ec0ff */
[C---:B------:R-:W-:Y:S01]  /*aea0*/  IMAD.U32 R14, R19.reuse, 0x10000, RZ ;  /* 0x00010000130e7824 */ /* 0x040fe200078e00ff */
[----:B------:R-:W-:Y:S01]  /*aeb0*/  LOP3.LUT R6, R19, 0xffff0000, RZ, 0xc0, !PT ;  /* 0xffff000013067812 */ /* 0x000fe200078ec0ff */
[----:B------:R-:W-:Y:S01]  /*aec0*/  IMAD.U32 R15, R18, 0x10000, RZ ;  /* 0x00010000120f7824 */ /* 0x000fe200078e00ff */
[----:B------:R-:W-:Y:S01]  /*aed0*/  SHF.L.U32 R9, R16, 0x10, RZ ;  /* 0x0000001010097819 */ /* 0x000fe200000006ff */
[----:B------:R-:W-:Y:S01]  /*aee0*/  IMAD.U32 R19, R0, 0x10000, RZ ;  /* 0x0001000000137824 */ /* 0x000fe200078e00ff */
[----:B------:R-:W-:Y:S01]  /*aef0*/  LOP3.LUT R8, R16, 0xffff0000, RZ, 0xc0, !PT ;  /* 0xffff000010087812 */ /* 0x000fe200078ec0ff */
[----:B------:R-:W-:Y:S01]  /*af00*/  IMAD.U32 R18, R10, 0x10000, RZ ;  /* 0x000100000a127824 */ /* 0x000fe200078e00ff */
[----:B------:R-:W-:Y:S01]  /*af10*/  SHF.L.U32 R7, R17, 0x10, RZ ;  /* 0x0000001011077819 */ /* 0x000fe200000006ff */
[----:B------:R-:W-:Y:S01]  /*af20*/  FMUL.FTZ R16, R11, R19 ;  /* 0x000000130b107220 */ /* 0x000fe20000410000 */
[----:B------:R-:W-:Y:S01]  /*af30*/  LOP3.LUT R0, R17, 0xffff0000, RZ, 0xc0, !PT ;  /* 0xffff000011007812 */ /* 0x000fe200078ec0ff */
[----:B------:R-:W-:-:S02]  /*af40*/  FMUL.FTZ R11, R11, R18 ;  /* 0x000000120b0b7220 */ /* 0x000fc40000410000 */
[C---:B------:R-:W-:Y:S02]  /*af50*/  FMUL.FTZ R10, R6.reuse, R21 ;  /* 0x00000015060a7220 */ /* 0x040fe40000410000 */
[----:B------:R-:W-:Y:S01]  /*af60*/  FFMA.FTZ R17, R15, R18, -R16 ;  /* 0x000000120f117223 */ /* 0x000fe20000010810 */
[----:B------:R-:W-:Y:S01]  /*af70*/  SHF.L.U32 R18, R13, 0x10, RZ ;  /* 0x000000100d127819 */ /* 0x000fe200000006ff */
[----:B------:R-:W-:Y:S01]  /*af80*/  FFMA.FTZ R16, R15, R19, R11 ;  /* 0x000000130f107223 */ /* 0x000fe2000001000b */
[----:B------:R-:W-:Y:S01]  /*af90*/  LOP3.LUT R13, R13, 0xffff0000, RZ, 0xc0, !PT ;  /* 0xffff00000d0d7812 */ /* 0x000fe200078ec0ff */
[-C--:B------:R-:W-:Y:S02]  /*afa0*/  FMUL.FTZ R6, R6, R20.reuse ;  /* 0x0000001406067220 */ /* 0x080fe40000410000 */
[----:B------:R-:W-:Y:S01]  /*afb0*/  FFMA.FTZ R15, R14, R20, -R10 ;  /* 0x000000140e0f7223 */ /* 0x000fe2000001080a */
[C---:B------:R-:W-:Y:S01]  /*afc0*/  LOP3.LUT R20, R12.reuse, 0xffff0000, RZ, 0xc0, !PT ;  /* 0xffff00000c147812 */ /* 0x040fe200078ec0ff */
[----:B------:R-:W-:-:S02]  /*afd0*/  IMAD.U32 R19, R12, 0x10000, RZ ;  /* 0x000100000c137824 */ /* 0x000fc400078e00ff */
[----:B------:R-:W-:Y:S02]  /*afe0*/  FFMA.FTZ R11, R14, R21, R6 ;  /* 0x000000150e0b7223 */ /* 0x000fe40000010006 */
[----:B------:R-:W-:Y:S02]  /*aff0*/  FMUL.FTZ R10, R8, R19 ;  /* 0x00000013080a7220 */ /* 0x000fe40000410000 */
[----:B------:R-:W-:Y:S01]  /*b000*/  FMUL.FTZ R6, R0, R20 ;  /* 0x0000001400067220 */ /* 0x000fe20000410000 */
[----:B------:R-:W-:Y:S01]  /*b010*/  F2FP.BF16.PACK_AB R11, R11, R15 ;  /* 0x0000000f0b0b723e */ /* 0x000fe200000010ff */
[-C--:B------:R-:W-:Y:S02]  /*b020*/  FMUL.FTZ R8, R8, R18.reuse ;  /* 0x0000001208087220 */ /* 0x080fe40000410000 */
[----:B------:R-:W-:Y:S02]  /*b030*/  FMUL.FTZ R0, R0, R13 ;  /* 0x0000000d00007220 */ /* 0x000fe40000410000 */
[C---:B------:R-:W-:Y:S01]  /*b040*/  FFMA.FTZ R12, R9.reuse, R18, -R10 ;  /* 0x00000012090c7223 */ /* 0x040fe2000001080a */
[----:B------:R-:W-:Y:S01]  /*b050*/  F2FP.BF16.PACK_AB R10, R16, R17 ;  /* 0x00000011100a723e */ /* 0x000fe200000010ff */
[----:B------:R-:W-:-:S02]  /*b060*/  FFMA.FTZ R8, R9, R19, R8 ;  /* 0x0000001309087223 */ /* 0x000fc40000010008 */
[C---:B------:R-:W-:Y:S02]  /*b070*/  FFMA.FTZ R6, R7.reuse, R13, -R6 ;  /* 0x0000000d07067223 */ /* 0x040fe40000010806 */
[----:B------:R-:W-:Y:S01]  /*b080*/  FFMA.FTZ R0, R7, R20, R0 ;  /* 0x0000001407007223 */ /* 0x000fe20000010000 */
[----:B------:R-:W-:-:S04]  /*b090*/  F2FP.BF16.PACK_AB R8, R8, R12 ;  /* 0x0000000c0808723e */ /* 0x000fc800000010ff */
[----:B------:R-:W-:-:S05]  /*b0a0*/  F2FP.BF16.PACK_AB R9, R0, R6 ;  /* 0x000000060009723e */ /* 0x000fca00000010ff */
[----:B------:R1:W-:Y:S02]  /*b0b0*/  STS.128 [R22+0x5000], R8 ;  /* 0x0050000816007388 */ /* 0x0003e40000000c00 */
.L_x_1008:
[----:B------:R-:W-:Y:S05]  /*b0c0*/  BSYNC B1 ;  /* 0x0000000000017941 */ /* 0x000fea0003800000 */
.L_x_1007:
        /* <DEDUP_REMOVED lines=26> */
[-C--:B------:R-:W-:Y:S01]  /*b270*/  FMUL.FTZ R8, R7, R16.reuse ;  /* 0x0000001007087220 */ /* 0x080fe20000410000 */
[----:B------:R-:W-:Y:S01]  /*b280*/  LOP3.LUT R0, R9, 0xffff0000, RZ, 0xc0, !PT ;  /* 0xffff000009007812 */ /* 0x000fe200078ec0ff */
[-C--:B------:R-:W-:Y:S01]  /*b290*/  FMUL.FTZ R7, R7, R11.reuse ;  /* 0x0000000b07077220 */ /* 0x080fe20000410000 */
[----:B------:R-:W-:Y:S01]  /*b2a0*/  SHF.L.U32 R3, R9, 0x10, RZ ;  /* 0x0000001009037819 */ /* 0x000fe200000006ff */
[C---:B------:R-:W-:Y:S01]  /*b2b0*/  FFMA.FTZ R15, R14.reuse, R11, -R8 ;  /* 0x0000000b0e0f7223 */ /* 0x040fe20000010808 */
[C---:B------:R-:W-:Y:S01]  /*b2c0*/  SHF.L.U32 R8, R13.reuse, 0x10, RZ ;  /* 0x000000100d087819 */ /* 0x040fe200000006ff */
[----:B------:R-:W-:Y:S01]  /*b2d0*/  FFMA.FTZ R11, R14, R16, R7 ;  /* 0x000000100e0b7223 */ /* 0x000fe20000010007 */
[----:B------:R-:W-:Y:S01]  /*b2e0*/  LOP3.LUT R13, R13, 0xffff0000, RZ, 0xc0, !PT ;  /* 0xffff00000d0d7812 */ /* 0x000fe200078ec0ff */
[----:B------:R-:W-:Y:S02]  /*b2f0*/  FMUL.FTZ R6, R2, R18 ;  /* 0x0000001202067220 */ /* 0x000fe40000410000 */
[C---:B------:R-:W-:Y:S01]  /*b300*/  IMAD.U32 R14, R12.reuse, 0x10000, RZ ;  /* 0x000100000c0e7824 */ /* 0x040fe200078e00ff */
[----:B------:R-:W-:Y:S01]  /*b310*/  LOP3.LUT R12, R12, 0xffff0000, RZ, 0xc0, !PT ;  /* 0xffff00000c0c7812 */ /* 0x000fe200078ec0ff */
[----:B------:R-:W-:-:S02]  /*b320*/  FMUL.FTZ R2, R2, R17 ;  /* 0x0000001102027220 */ /* 0x000fc40000410000 */
[C---:B------:R-:W-:Y:S02]  /*b330*/  FFMA.FTZ R9, R10.reuse, R17, -R6 ;  /* 0x000000110a097223 */ /* 0x040fe40000010806 */
[----:B------:R-:W-:Y:S02]  /*b340*/  FFMA.FTZ R7, R10, R18, R2 ;  /* 0x000000120a077223 */ /* 0x000fe40000010002 */
[----:B------:R-:W-:Y:S02]  /*b350*/  FMUL.FTZ R6, R4, R14 ;  /* 0x0000000e04067220 */ /* 0x000fe40000410000 */
[----:B------:R-:W-:Y:S01]  /*b360*/  FMUL.FTZ R2, R0, R12 ;  /* 0x0000000c00027220 */ /* 0x000fe20000410000 */
[----:B------:R-:W-:Y:S01]  /*b370*/  F2FP.BF16.PACK_AB R7, R7, R9 ;  /* 0x000000090707723e */ /* 0x000fe200000010ff */
[----:B------:R-:W-:Y:S02]  /*b380*/  FMUL.FTZ R4, R4, R8 ;  /* 0x0000000804047220 */ /* 0x000fe40000410000 */
[----:B------:R-:W-:-:S02]  /*b390*/  FMUL.FTZ R0, R0, R13 ;  /* 0x0000000d00007220 */ /* 0x000fc40000410000 */
[----:B------:R-:W-:Y:S01]  /*b3a0*/  FFMA.FTZ R8, R5, R8, -R6 ;  /* 0x0000000805087223 */ /* 0x000fe20000010806 */
[----:B------:R-:W-:Y:S01]  /*b3b0*/  F2FP.BF16.PACK_AB R6, R11, R15 ;  /* 0x0000000f0b06723e */ /* 0x000fe200000010ff */
[----:B------:R-:W-:Y:S02]  /*b3c0*/  FFMA.FTZ R4, R5, R14, R4 ;  /* 0x0000000e05047223 */ /* 0x000fe40000010004 */
[C---:B------:R-:W-:Y:S02]  /*b3d0*/  FFMA.FTZ R2, R3.reuse, R13, -R2 ;  /* 0x0000000d03027223 */ /* 0x040fe40000010802 */
[----:B------:R-:W-:Y:S01]  /*b3e0*/  FFMA.FTZ R0, R3, R12, R0 ;  /* 0x0000000c03007223 */ /* 0x000fe20000010000 */
[----:B------:R-:W-:-:S04]  /*b3f0*/  F2FP.BF16.PACK_AB R4, R4, R8 ;  /* 0x000000080404723e */ /* 0x000fc800000010ff */
[----:B------:R-:W-:-:S05]  /*b400*/  F2FP.BF16.PACK_AB R5, R0, R2 ;  /* 0x000000020005723e */ /* 0x000fca00000010ff */
[----:B------:R1:W-:Y:S02]  /*b410*/  STS.128 [R252+0x6000], R4 ;  /* 0x00600004fc007388 */ /* 0x0003e40000000c00 */
.L_x_1014:
[----:B------:R-:W-:Y:S05]  /*b420*/  BSYNC B0 ;  /* 0x0000000000007941 */ /* 0x000fea0003800000 */
.L_x_1013:
[----:B------:R-:W-:-:S13]  /*b430*/  ISETP.GE.AND P0, PT, R124, c[0x0][0x27c], PT ;  /* 0x00009f007c007a0c */ /* 0x000fda0003f06270 */
[----:B------:R-:W-:Y:S05]  /*b440*/  @P0 BRA `(.L_x_1012) ;  /* 0x000002f000000947 */ /* 0x000fea0003800000 */
[----:B-1----:R-:W2:Y:S01]  /*b450*/  LDL R18, [R1] ;  /* 0x0000000001127983 */ /* 0x002ea20000100800 */
[--C-:B------:R-:W-:Y:S02]  /*b460*/  SHF.R.U64 R0, R36, 0x10, R37.reuse ;  /* 0x0000001024007819 */ /* 0x100fe40000001225 */
[----:B------:R-:W-:Y:S02]  /*b470*/  SHF.R.U32.HI R2, RZ, 0x10, R37 ;  /* 0x00000010ff027819 */ /* 0x000fe40000011625 */
[----:B------:R-:W-:Y:S02]  /*b480*/  SHF.R.U32.HI R9, RZ, 0x10, R31 ;  /* 0x00000010ff097819 */ /* 0x000fe4000001161f */
[C---:B------:R-:W-:Y:S02]  /*b490*/  PRMT R11, R52.reuse, 0x5432, R0 ;  /* 0x00005432340b7816 */ /* 0x040fe40000000000 */
[----:B------:R-:W-:Y:S02]  /*b4a0*/  PRMT R8, R52, 0x5410, R2 ;  /* 0x0000541034087816 */ /* 0x000fe40000000002 */
[----:B------:R-:W-:-:S02]  /*b4b0*/  PRMT R0, R51, 0x5410, R9 ;  /* 0x0000541033007816 */ /* 0x000fc40000000009 */
[----:B------:R-:W-:Y:S01]  /*b4c0*/  SHF.R.U64 R3, R30, 0x10, R31 ;  /* 0x000000101e037819 */ /* 0x000fe2000000121f */
[----:B------:R-:W-:Y:S01]  /*b4d0*/  IMAD.U32 R14, R8, 0x10000, RZ ;  /* 0x00010000080e7824 */ /* 0x000fe200078e00ff */
[C---:B------:R-:W-:Y:S01]  /*b4e0*/  LOP3.LUT R17, R0.reuse, 0xffff0000, RZ, 0xc0, !PT ;  /* 0xffff000000117812 */ /* 0x040fe200078ec0ff */
[----:B------:R-:W-:Y:S01]  /*b4f0*/  IMAD.U32 R15, R0, 0x10000, RZ ;  /* 0x00010000000f7824 */ /* 0x000fe200078e00ff */
[----:B------:R-:W-:Y:S02]  /*b500*/  PRMT R10, R51, 0x5432, R3 ;  /* 0x00005432330a7816 */ /* 0x000fe40000000003 */
[----:B------:R-:W-:Y:S01]  /*b510*/  LOP3.LUT R16, R8, 0xffff0000, RZ, 0xc0, !PT ;  /* 0xffff000008107812 */ /* 0x000fe200078ec0ff */
[----:B--2---:R-:W1:Y:S02]  /*b520*/  LDS.128 R4, [R18+0x6000] ;  /* 0x0060000012047984 */ /* 0x004e640000000c00 */
[C---:B-1----:R-:W-:Y:S01]  /*b530*/  LOP3.LUT R9, R6.reuse, 0xffff0000, RZ, 0xc0, !PT ;  /* 0xffff000006097812 */ /* 0x042fe200078ec0ff */
[C---:B------:R-:W-:Y:S01]  /*b540*/  IMAD.U32 R12, R7.reuse, 0x10000, RZ ;  /* 0x00010000070c7824 */ /* 0x040fe200078e00ff */
[----:B------:R-:W-:Y:S01]  /*b550*/  LOP3.LUT R2, R7, 0xffff0000, RZ, 0xc0, !PT ;  /* 0xffff000007027812 */ /* 0x000fe200078ec0ff */
[----:B------:R-:W-:Y:S01]  /*b560*/  IMAD.U32 R13, R6, 0x10000, RZ ;  /* 0x00010000060d7824 */ /* 0x000fe200078e00ff */
[C---:B------:R-:W-:Y:S01]  /*b570*/  SHF.L.U32 R6, R4.reuse, 0x10, RZ ;  /* 0x0000001004067819 */ /* 0x040fe200000006ff */
[----:B------:R-:W-:Y:S01]  /*b580*/  FMUL.FTZ R7, R9, R14 ;  /* 0x0000000e09077220 */ /* 0x000fe20000410000 */
[----:B------:R-:W-:Y:S01]  /*b590*/  SHF.L.U32 R3, R5, 0x10, RZ ;  /* 0x0000001005037819 */ /* 0x000fe200000006ff */
[-C--:B------:R-:W-:Y:S01]  /*b5a0*/  FMUL.FTZ R8, R9, R15.reuse ;  /* 0x0000000f09087220 */ /* 0x080fe20000410000 */
[----:B------:R-:W-:Y:S01]  /*b5b0*/  LOP3.LUT R0, R5, 0xffff0000, RZ, 0xc0, !PT ;  /* 0xffff000005007812 */ /* 0x000fe200078ec0ff */
[----:B------:R-:W-:Y:S01]  /*b5c0*/  FFMA.FTZ R9, R13, R15, R7 ;  /* 0x0000000f0d097223 */ /* 0x000fe20000010007 */
[----:B------:R-:W-:Y:S01]  /*b5d0*/  LOP3.LUT R4, R4, 0xffff0000, RZ, 0xc0, !PT ;  /* 0xffff000004047812 */ /* 0x000fe200078ec0ff */
[----:B------:R-:W-:-:S02]  /*b5e0*/  FMUL.FTZ R5, R2, R17 ;  /* 0x0000001102057220 */ /* 0x000fc40000410000 */
[----:B------:R-:W-:Y:S01]  /*b5f0*/  FFMA.FTZ R14, R13, R14, -R8 ;  /* 0x0000000e0d0e7223 */ /* 0x000fe20000010808 */
[C---:B------:R-:W-:Y:S01]  /*b600*/  SHF.L.U32 R13, R11.reuse, 0x10, RZ ;  /* 0x000000100b0d7819 */ /* 0x040fe200000006ff */
[C---:B------:R-:W-:Y:S01]  /*b610*/  IMAD.U32 R15, R10.reuse, 0x10000, RZ ;  /* 0x000100000a0f7824 */ /* 0x040fe200078e00ff */
[----:B------:R-:W-:Y:S01]  /*b620*/  LOP3.LUT R10, R10, 0xffff0000, RZ, 0xc0, !PT ;  /* 0xffff00000a0a7812 */ /* 0x000fe200078ec0ff */
[-C--:B------:R-:W-:Y:S01]  /*b630*/  FMUL.FTZ R2, R2, R16.reuse ;  /* 0x0000001002027220 */ /* 0x080fe20000410000 */
[----:B------:R-:W-:Y:S01]  /*b640*/  LOP3.LUT R11, R11, 0xffff0000, RZ, 0xc0, !PT ;  /* 0xffff00000b0b7812 */ /* 0x000fe200078ec0ff */
[C---:B------:R-:W-:Y:S02]  /*b650*/  FFMA.FTZ R8, R12.reuse, R16, -R5 ;  /* 0x000000100c087223 */ /* 0x040fe40000010805 */
[----:B------:R-:W-:Y:S02]  /*b660*/  FFMA.FTZ R7, R12, R17, R2 ;  /* 0x000000110c077223 */ /* 0x000fe40000010002 */
[----:B------:R-:W-:-:S02]  /*b670*/  FMUL.FTZ R5, R4, R15 ;  /* 0x0000000f04057220 */ /* 0x000fc40000410000 */
[----:B------:R-:W-:Y:S01]  /*b680*/  FMUL.FTZ R4, R4, R13 ;  /* 0x0000000d04047220 */ /* 0x000fe20000410000 */
[----:B------:R-:W-:Y:S01]  /*b690*/  F2FP.BF16.PACK_AB R7, R7, R8 ;  /* 0x000000080707723e */ /* 0x000fe200000010ff */
[C---:B------:R-:W-:Y:S02]  /*b6a0*/  FMUL.FTZ R2, R0.reuse, R10 ;  /* 0x0000000a00027220 */ /* 0x040fe40000410000 */
[----:B------:R-:W-:Y:S02]  /*b6b0*/  FMUL.FTZ R0, R0, R11 ;  /* 0x0000000b00007220 */ /* 0x000fe40000410000 */
[C---:B------:R-:W-:Y:S02]  /*b6c0*/  FFMA.FTZ R5, R6.reuse, R13, -R5 ;  /* 0x0000000d06057223 */ /* 0x040fe40000010805 */
[----:B------:R-:W-:Y:S01]  /*b6d0*/  FFMA.FTZ R4, R6, R15, R4 ;  /* 0x0000000f06047223 */ /* 0x000fe20000010004 */
[----:B------:R-:W-:Y:S01]  /*b6e0*/  F2FP.BF16.PACK_AB R6, R9, R14 ;  /* 0x0000000e0906723e */ /* 0x000fe200000010ff */
[----:B------:R-:W-:-:S02]  /*b6f0*/  FFMA.FTZ R2, R3, R11, -R2 ;  /* 0x0000000b03027223 */ /* 0x000fc40000010802 */
[----:B------:R-:W-:Y:S01]  /*b700*/  FFMA.FTZ R0, R3, R10, R0 ;  /* 0x0000000a03007223 */ /* 0x000fe20000010000 */
[----:B------:R-:W-:-:S04]  /*b710*/  F2FP.BF16.PACK_AB R4, R4, R5 ;  /* 0x000000050404723e */ /* 0x000fc800000010ff */
[----:B------:R-:W-:-:S05]  /*b720*/  F2FP.BF16.PACK_AB R5, R0, R2 ;  /* 0x000000020005723e */ /* 0x000fca00000010ff */
[----:B------:R1:W-:Y:S02]  /*b730*/  STS.128 [R18+0x6000], R4 ;  /* 0x0060000412007388 */ /* 0x0003e40000000c00 */
.L_x_1012:
[----:B------:R-:W-:Y:S05]  /*b740*/  BSYNC B1 ;  /* 0x0000000000017941 */ /* 0x000fea0003800000 */
.L_x_1011:
        /* <DEDUP_REMOVED lines=19> */
[----:B------:R-:W-:Y:S02]  /*b880*/  LOP3.LUT R16, R8, 0xffff0000, RZ, 0xc0, !PT ;  /* 0xffff000008107812 */ /* 0x000fe400078ec0ff */
        /* <DEDUP_REMOVED lines=33> */
.L_x_1018:
[----:B------:R-:W-:Y:S05]  /*baa0*/  BSYNC B0 ;  /* 0x0000000000007941 */ /* 0x000fea0003800000 */
.L_x_1017:
        /* <DEDUP_REMOVED lines=49> */
.L_x_1016:
[----:B------:R-:W-:Y:S05]  /*bdc0*/  BSYNC B1 ;  /* 0x0000000000017941 */ /* 0x000fea0003800000 */
.L_x_1015:
[----:B------:R-:W-:-:S04]  /*bdd0*/  IADD3 R0, R125, 0x60, RZ ;  /* 0x000000607d007810 */ /* 0x000fc80007ffe0ff */
        /* <DEDUP_REMOVED lines=51> */
.L_x_1021:
[----:B------:R-:W-:Y:S05]  /*c110*/  BSYNC B0 ;  /* 0x0000000000007941 */ /* 0x000fea0003800000 */
.L_x_1020:
        /* <DEDUP_REMOVED lines=50> */
.L_x_998:
[----:B------:R-:W-:Y:S01]  /*c440*/  IMAD.MOV.U32 R5, RZ, RZ, c[0x0][0x2c4] ;  /* 0x0000b100ff057624 */ /* 0x000fe200078e00ff */
[----:B------:R-:W-:Y:S01]  /*c450*/  ISETP.GE.AND P1, PT, R84, c[0x0][0x27c], PT ;  /* 0x00009f0054007a0c */ /* 0x000fe20003f26270 */
[----:B------:R-:W-:Y:S01]  /*c460*/  IMAD.MOV.U32 R7, RZ, RZ, R3 ;  /* 0x000000ffff077224 */ /* 0x000fe200078e0003 */
[----:B------:R-:W-:Y:S01]  /*c470*/  CS2R R22, SRZ ;  /* 0x0000000000167805 */ /* 0x000fe2000001ff00 */
[----:B------:R-:W-:Y:S01]  /*c480*/  IMAD.MOV.U32 R9, RZ, RZ, R8 ;  /* 0x000000ffff097224 */ /* 0x000fe200078e0008 */
[----:B------:R-:W-:Y:S01]  /*c490*/  ISETP.NE.AND P0, PT, R5, 0x1, PT ;  /* 0x000000010500780c */ /* 0x000fe20003f05270 */
[----:B------:R-:W-:Y:S01]  /*c4a0*/  IMAD.MOV.U32 R8, RZ, RZ, R4 ;  /* 0x000000ffff087224 */ /* 0x000fe200078e0004 */
[----:B------:R-:W-:-:S11]  /*c4b0*/  CS2R R20, SRZ ;  /* 0x0000000000147805 */ /* 0x000fd6000001ff00 */
[----:B------:R-:W-:-:S05]  /*c4c0*/  @P0 IMAD.HI.U32 R5, R2, c[0x0][0x2c8], RZ ;  /* 0x0000b20002050a27 */ /* 0x000fca00078e00ff */
[----:B------:R-:W-:-:S04]  /*c4d0*/  @P0 SHF.R.U32.HI R2, RZ, c[0x0][0x2cc], R5 ;  /* 0x0000b300ff020a19 */ /* 0x000fc80000011605 */
[----:B------:R-:W-:Y:S01]  /*c4e0*/  SHF.R.S32.HI R5, RZ, 0x1f, R2 ;  /* 0x0000001fff057819 */ /* 0x000fe20000011402 */
[----:B------:R-:W-:-:S04]  /*c4f0*/  IMAD.WIDE.U32 R6, R2, c[0x0][0x280], R6 ;  /* 0x0000a00002067a25 */ /* 0x000fc800078e0006 */
[C---:B------:R-:W-:Y:S01]  /*c500*/  IMAD R10, R5.reuse, c[0x0][0x280], RZ ;  /* 0x0000a000050a7a24 */ /* 0x040fe200078e02ff */
[----:B------:R-:W-:Y:S01]  /*c510*/  LEA R13, P0, R6, c[0x0][0x270], 0x1 ;  /* 0x00009c00060d7a11 */ /* 0x000fe200078008ff */
[----:B------:R-:W-:Y:S02]  /*c520*/  IMAD R3, R5, c[0x0][0x290], RZ ;  /* 0x0000a40005037a24 */ /* 0x000fe400078e02ff */
[C---:B------:R-:W-:Y:S02]  /*c530*/  IMAD R10, R2.reuse, c[0x0][0x284], R10 ;  /* 0x0000a100020a7a24 */ /* 0x040fe400078e020a */
[----:B------:R-:W-:Y:S02]  /*c540*/  IMAD.WIDE.U32 R4, R2, c[0x0][0x290], R8 ;  /* 0x0000a40002047a25 */ /* 0x000fe400078e0008 */
[----:B------:R-:W1:Y:S02]  /*c550*/  SHFL.IDX PT, R8, R13, RZ, 0x1c1f ;  /* 0x001c1fff0d087589 */ /* 0x000e6400000e0000 */
[----:B------:R-:W-:-:S02]  /*c560*/  IMAD.IADD R7, R7, 0x1, R10 ;  /* 0x0000000107077824 */ /* 0x000fc400078e020a */
[----:B------:R-:W-:-:S03]  /*c570*/  IMAD R2, R2, c[0x0][0x294], R3 ;  /* 0x0000a50002027a24 */ /* 0x000fc600078e0203 */
[----:B------:R-:W-:Y:S02]  /*c580*/  LEA.HI.X R12, R6, c[0x0][0x274], R7, 0x1, P0 ;  /* 0x00009d00060c7a11 */ /* 0x000fe400000f0c07 */
[C---:B------:R-:W-:Y:S02]  /*c590*/  LEA R3, P0, R4.reuse, c[0x0][0x288], 0x1 ;  /* 0x0000a20004037a11 */ /* 0x040fe400078008ff */
[----:B------:R-:W-:Y:S02]  /*c5a0*/  IADD3 R2, R5, R2, RZ ;  /* 0x0000000205027210 */ /* 0x000fe40007ffe0ff */
[----:B------:R-:W2:Y:S02]  /*c5b0*/  SHFL.IDX PT, R5, R12, RZ, 0x1c1f ;  /* 0x001c1fff0c057589 */ /* 0x000ea400000e0000 */
[----:B------:R-:W-:Y:S02]  /*c5c0*/  LEA.HI.X R2, R4, c[0x0][0x28c], R2, 0x1, P0 ;  /* 0x0000a30004027a11 */ /* 0x000fe400000f0c02 */
[----:B------:R-:W-:-:S03]  /*c5d0*/  ISETP.GE.OR P0, PT, R14, R0, P1 ;  /* 0x000000000e00720c */ /* 0x000fc60000f06670 */
[----:B------:R-:W-:Y:S10]  /*c5e0*/  SHFL.IDX PT, R9, R2, RZ, 0x1c1f ;  /* 0x001c1fff02097589 */ /* 0x000ff400000e0000 */
[C---:B------:R-:W-:Y:S01]  /*c5f0*/  @!P0 IMAD.SHL.U32 R6, R84.reuse, 0x2, RZ ;  /* 0x0000000254068824 */ /* 0x040fe200078e00ff */
[----:B------:R-:W-:-:S04]  /*c600*/  @!P0 SHF.L.U64.HI R7, R84, 0x1, R85 ;  /* 0x0000000154078819 */ /* 0x000fc80000010255 */
[----:B-1----:R-:W-:Y:S02]  /*c610*/  @!P0 IADD3 R4, P3, R8, R6, RZ ;  /* 0x0000000608048210 */ /* 0x002fe40007f7e0ff */
[----:B------:R-:W1:Y:S03]  /*c620*/  SHFL.IDX PT, R8, R3, RZ, 0x1c1f ;  /* 0x001c1fff03087589 */ /* 0x000e6600000e0000 */
[----:B--2---:R-:W-:Y:S01]  /*c630*/  @!P0 IMAD.X R5, R5, 0x1, R7, P3 ;  /* 0x0000000105058824 */ /* 0x004fe200018e0607 */
[----:B------:R-:W-:Y:S01]  /*c640*/  CS2R R18, SRZ ;  /* 0x0000000000127805 */ /* 0x000fe2000001ff00 */
[----:B------:R-:W-:-:S03]  /*c650*/  CS2R R16, SRZ ;  /* 0x0000000000107805 */ /* 0x000fc6000001ff00 */
[----:B------:R2:W3:Y:S01]  /*c660*/  @!P0 LD.E.128 R20, [R4.64] ;  /* 0x0000000804148980 */ /* 0x0004e2000c101d00 */
[----:B-1----:R-:W-:-:S05]  /*c670*/  @!P0 IADD3 R6, P3, R8, R6, RZ ;  /* 0x0000000608068210 */ /* 0x002fca0007f7e0ff */
[----:B------:R-:W-:-:S05]  /*c680*/  @!P0 IMAD.X R7, R9, 0x1, R7, P3 ;  /* 0x0000000109078824 */ /* 0x000fca00018e0607 */
[----:B------:R3:W4:Y:S01]  /*c690*/  @!P0 LD.E.128 R16, [R6.64] ;  /* 0x0000000806108980 */ /* 0x000722000c101d00 */
[----:B--2---:R-:W-:-:S04]  /*c6a0*/  IADD3 R4, R14, 0x20, RZ ;  /* 0x000000200e047810 */ /* 0x004fc80007ffe0ff */
[----:B------:R-:W-:Y:S01]  /*c6b0*/  ISETP.GE.AND P0, PT, R4, R0, PT ;  /* 0x000000000400720c */ /* 0x000fe20003f06270 */
[----:B------:R1:W2:Y:S01]  /*c6c0*/  SHFL.IDX PT, R15, R13, 0x1, 0x1c1f ;  /* 0x003c1f000d0f7f89 */ /* 0x0002a200000e0000 */
[----:B------:R-:W-:Y:S03]  /*c6d0*/  BSSY B0, `(.L_x_1022) ;  /* 0x0000024000007945 */ /* 0x000fe60003800000 */
[----:B------:R1:W1:Y:S01]  /*c6e0*/  SHFL.IDX PT, R24, R3, 0x1, 0x1c1f ;  /* 0x003c1f0003187f89 */ /* 0x00026200000e0000 */
[----:B------:R-:W-:-:S03]  /*c6f0*/  CS2R R10, SRZ ;  /* 0x00000000000a7805 */ /* 0x000fc6000001ff00 */
[----:B------:R1:W1:Y:S01]  /*c700*/  SHFL.IDX PT, R25, R12, 0x1, 0x1c1f ;  /* 0x003c1f000c197f89 */ /* 0x00026200000e0000 */
[----:B------:R-:W-:-:S03]  /*c710*/  CS2R R8, SRZ ;  /* 0x0000000000087805 */ /* 0x000fc6000001ff00 */
[----:B------:R1:W1:Y:S01]  /*c720*/  SHFL.IDX PT, R26, R2, 0x1, 0x1c1f ;  /* 0x003c1f00021a7f89 */ /* 0x00026200000e0000 */
[----:B---3--:R-:W-:Y:S02]  /*c730*/  IMAD.MOV.U32 R7, RZ, RZ, R22 ;  /* 0x000000ffff077224 */ /* 0x008fe400078e0016 */
[----:B------:R-:W-:Y:S02]  /*c740*/  IMAD.MOV.U32 R5, RZ, RZ, R20 ;  /* 0x000000ffff057224 */ /* 0x000fe400078e0014 */
[----:B------:R-:W-:Y:S01]  /*c750*/  IMAD.MOV.U32 R4, RZ, RZ, R21 ;  /* 0x000000ffff047224 */ /* 0x000fe200078e0015 */
[----:B------:R-:W-:Y:S02]  /*c760*/  MOV R6, R23 ;  /* 0x0000001700067202 */ /* 0x000fe40000000f00 */
[----:B------:R-:W-:Y:S02]  /*c770*/  PRMT R35, R7, 0x7610, R35 ;  /* 0x0000761007237816 */ /* 0x000fe40000000023 */
[----:B------:R-:W-:-:S02]  /*c780*/  PRMT R29, R5, 0x7610, R29 ;  /* 0x00007610051d7816 */ /* 0x000fc4000000001d */
[----:B------:R-:W-:Y:S02]  /*c790*/  PRMT R31, R4, 0x7610, R31 ;  /* 0x00007610041f7816 */ /* 0x000fe4000000001f */
[----:B------:R-:W-:Y:S01]  /*c7a0*/  PRMT R34, R6, 0x7610, R34 ;  /* 0x0000761006227816 */ /* 0x000fe20000000022 */
[----:B----4-:R-:W-:Y:S01]  /*c7b0*/  IMAD.MOV.U32 R7, RZ, RZ, R18 ;  /* 0x000000ffff077224 */ /* 0x010fe200078e0012 */
[----:B------:R-:W-:Y:S01]  /*c7c0*/  MOV R6, R19 ;  /* 0x0000001300067202 */ /* 0x000fe20000000f00 */
[----:B------:R-:W-:Y:S02]  /*c7d0*/  IMAD.MOV.U32 R5, RZ, RZ, R16 ;  /* 0x000000ffff057224 */ /* 0x000fe400078e0010 */
[----:B------:R-:W-:Y:S01]  /*c7e0*/  IMAD.MOV.U32 R4, RZ, RZ, R17 ;  /* 0x000000ffff047224 */ /* 0x000fe200078e0011 */
[----:B------:R-:W-:Y:S02]  /*c7f0*/  PRMT R33, R7, 0x7610, R33 ;  /* 0x0000761007217816 */ /* 0x000fe40000000021 */
[----:B------:R-:W-:-:S02]  /*c800*/  PRMT R31, R31, 0x5410, R6 ;  /* 0x000054101f1f7816 */ /* 0x000fc40000000006 */
[----:B------:R-:W-:Y:S01]  /*c810*/  PRMT R30, R4, 0x5410, R5 ;  /* 0x00005410041e7816 */ /* 0x000fe20000000005 */
[----:B------:R-:W-:Y:S01]  /*c820*/  CS2R R6, SRZ ;  /* 0x0000000000067805 */ /* 0x000fe2000001ff00 */
[----:B------:R-:W-:Y:S01]  /*c830*/  CS2R R4, SRZ ;  /* 0x0000000000047805 */ /* 0x000fe2000001ff00 */
[----:B------:R-:W-:Y:S05]  /*c840*/  @P0 BRA `(.L_x_1023) ;  /* 0x000000c000000947 */ /* 0x000fea0003800000 */
[----:B-12---:R-:W-:Y:S01]  /*c850*/  CS2R R8, SRZ ;  /* 0x0000000000087805 */ /* 0x006fe2000001ff00 */
[----:B------:R-:W-:Y:S01]  /*c860*/  CS2R R6, SRZ ;  /* 0x0000000000067805 */ /* 0x000fe2000001ff00 */
[----:B------:R-:W-:Y:S01]  /*c870*/  CS2R R4, SRZ ;  /* 0x0000000000047805 */ /* 0x000fe2000001ff00 */
[----:B------:R-:W-:Y:S05]  /*c880*/  @P1 BRA `(.L_x_1023) ;  /* 0x0000008000001947 */ /* 0x000fea0003800000 */
[C---:B------:R-:W-:Y:S01]  /*c890*/  IMAD.SHL.U32 R6, R84.reuse, 0x2, RZ ;  /* 0x0000000254067824 */ /* 0x040fe200078e00ff */
[----:B------:R-:W-:-:S04]  /*c8a0*/  SHF.L.U64.HI R7, R84, 0x1, R85 ;  /* 0x0000000154077819 */ /* 0x000fc80000010255 */
[----:B------:R-:W-:-:S05]  /*c8b0*/  IADD3 R4, P0, R15, R6, RZ ;  /* 0x000000060f047210 */ /* 0x000fca0007f1e0ff */
[----:B------:R-:W-:Y:S01]  /*c8c0*/  IMAD.X R5, R25, 0x1, R7, P0 ;  /* 0x0000000119057824 */ /* 0x000fe200000e0607 */
[----:B------:R-:W-:-:S04]  /*c8d0*/  IADD3 R6, P0, R24, R6, RZ ;  /* 0x0000000618067210 */ /* 0x000fc80007f1e0ff */
[----:B------:R1:W5:Y:S01]  /*c8e0*/  LD.E.128 R8, [R4.64] ;  /* 0x0000000804087980 */ /* 0x000362000c101d00 */
[----:B------:R-:W-:-:S06]  /*c8f0*/  IMAD.X R7, R26, 0x1, R7, P0 ;  /* 0x000000011a077824 */ /* 0x000fcc00000e0607 */
[----:B-1----:R-:W5:Y:S02]  /*c900*/  LD.E.128 R4, [R6.64] ;  /* 0x0000000806047980 */ /* 0x002f64000c101d00 */
.L_x_1023:
[----:B-12---:R-:W-:Y:S05]  /*c910*/  BSYNC B0 ;  /* 0x0000000000007941 */ /* 0x006fea0003800000 */
.L_x_1022:
[----:B------:R-:W1:Y:S01]  /*c920*/  SHFL.IDX PT, R26, R13, 0x2, 0x1c1f ;  /* 0x005c1f000d1a7f89 */ /* 0x000e6200000e0000 */
[----:B------:R-:W-:Y:S01]  /*c930*/  IADD3 R15, R14, 0x40, RZ ;  /* 0x000000400e0f7810 */ /* 0x000fe20007ffe0ff */
[----:B------:R-:W-:Y:S01]  /*c940*/  CS2R R38, SRZ ;  /* 0x0000000000267805 */ /* 0x000fe2000001ff00 */
[----:B------:R-:W-:Y:S01]  /*c950*/  CS2R R36, SRZ ;  /* 0x0000000000247805 */ /* 0x000fe2000001ff00 */
[----:B------:R-:W2:Y:S01]  /*c960*/  SHFL.IDX PT, R24, R12, 0x2, 0x1c1f ;  /* 0x005c1f000c187f89 */ /* 0x000ea200000e0000 */
[----:B------:R-:W-:-:S03]  /*c970*/  ISETP.GE.OR P0, PT, R15, R0, P1 ;  /* 0x000000000f00720c */ /* 0x000fc60000f06670 */
[----:B------:R-:W-:Y:S10]  /*c980*/  SHFL.IDX PT, R28, R2, 0x2, 0x1c1f ;  /* 0x005c1f00021c7f89 */ /* 0x000ff400000e0000 */
[C---:B------:R-:W-:Y:S01]  /*c990*/  @!P0 IMAD.SHL.U32 R15, R84.reuse, 0x2, RZ ;  /* 0x00000002540f8824 */ /* 0x040fe200078e00ff */
[----:B------:R-:W-:-:S04]  /*c9a0*/  @!P0 SHF.L.U64.HI R25, R84, 0x1, R85 ;  /* 0x0000000154198819 */ /* 0x000fc80000010255 */
[----:B-1----:R-:W-:-:S05]  /*c9b0*/  @!P0 IADD3 R26, P3, R26, R15, RZ ;  /* 0x0000000f1a1a8210 */ /* 0x002fca0007f7e0ff */
[----:B--2---:R-:W-:Y:S02]  /*c9c0*/  @!P0 IMAD.X R27, R24, 0x1, R25, P3 ;  /* 0x00000001181b8824 */ /* 0x004fe400018e0619 */
[----:B------:R-:W1:Y:S01]  /*c9d0*/  SHFL.IDX PT, R24, R3, 0x2, 0x1c1f ;  /* 0x005c1f0003187f89 */ /* 0x000e6200000e0000 */
[----:B------:R-:W-:Y:S01]  /*c9e0*/  CS2R R42, SRZ ;  /* 0x00000000002a7805 */ /* 0x000fe2000001ff00 */
[----:B------:R-:W-:Y:S02]  /*c9f0*/  CS2R R40, SRZ ;  /* 0x0000000000287805 */ /* 0x000fe4000001ff00 */
[----:B------:R-:W2:Y:S01]  /*ca00*/  @!P0 LD.E.128 R36, [R26.64] ;  /* 0x000000081a248980 */ /* 0x000ea2000c101d00 */
[----:B-1----:R-:W-:-:S05]  /*ca10*/  @!P0 IADD3 R24, P3, R24, R15, RZ ;  /* 0x0000000f18188210 */ /* 0x002fca0007f7e0ff */
[----:B------:R-:W-:-:S05]  /*ca20*/  @!P0 IMAD.X R25, R28, 0x1, R25, P3 ;  /* 0x000000011c198824 */ /* 0x000fca00018e0619 */
[----:B------:R1:W3:Y:S01]  /*ca30*/  @!P0 LD.E.128 R40, [R24.64] ;  /* 0x0000000818288980 */ /* 0x0002e2000c101d00 */
[----:B------:R-:W-:Y:S01]  /*ca40*/  IADD3 R14, R14, 0x60, RZ ;  /* 0x000000600e0e7810 */ /* 0x000fe20007ffe0ff */
[----:B-----5:R-:W-:-:S03]  /*ca50*/  IMAD.MOV.U32 R15, RZ, RZ, R8 ;  /* 0x000000ffff0f7224 */ /* 0x020fc600078e0008 */
[----:B------:R-:W-:Y:S02]  /*ca60*/  ISETP.GE.AND P0, PT, R14, R0, PT ;  /* 0x000000000e00720c */ /* 0x000fe40003f06270 */
[----:B------:R-:W-:-:S04]  /*ca70*/  MOV R14, R9 ;  /* 0x00000009000e7202 */ /* 0x000fc80000000f00 */
[----:B------:R-:W-:Y:S01]  /*ca80*/  PRMT R62, R14, 0x5410, R15 ;  /* 0x000054100e3e7816 */ /* 0x000fe2000000000f */
[----:B------:R-:W-:Y:S02]  /*ca90*/  IMAD.MOV.U32 R15, RZ, RZ, R4 ;  /* 0x000000ffff0f7224 */ /* 0x000fe400078e0004 */
[----:B------:R-:W-:Y:S02]  /*caa0*/  IMAD.MOV.U32 R14, RZ, RZ, R5 ;  /* 0x000000ffff0e7224 */ /* 0x000fe400078e0005 */
[----:B-1----:R-:W-:Y:S02]  /*cab0*/  IMAD.MOV.U32 R25, RZ, RZ, R10 ;  /* 0x000000ffff197224 */ /* 0x002fe400078e000a */
[----:B------:R-:W-:-:S05]  /*cac0*/  IMAD.MOV.U32 R24, RZ, RZ, R11 ;  /* 0x000000ffff187224 */ /* 0x000fca00078e000b */
[----:B------:R-:W-:Y:S01]  /*cad0*/  PRMT R64, R24, 0x5410, R25 ;  /* 0x0000541018407816 */ /* 0x000fe20000000019 */
[----:B------:R-:W-:Y:S02]  /*cae0*/  IMAD.MOV.U32 R25, RZ, RZ, R6 ;  /* 0x000000ffff197224 */ /* 0x000fe400078e0006 */
[----:B------:R-:W-:Y:S01]  /*caf0*/  IMAD.MOV.U32 R24, RZ, RZ, R7 ;  /* 0x000000ffff187224 */ /* 0x000fe200078e0007 */
[----:B------:R-:W-:Y:S02]  /*cb00*/  PRMT R61, R14, 0x5410, R15 ;  /* 0x000054100e3d7816 */ /* 0x000fe4000000000f */
[----:B------:R-:W1:Y:S02]  /*cb10*/  SHFL.IDX PT, R15, R3, 0x3, 0x1c1f ;  /* 0x007c1f00030f7f89 */ /* 0x000e6400000e0000 */
[----:B------:R-:W-:Y:S02]  /*cb20*/  PRMT R63, R24, 0x5410, R25 ;  /* 0x00005410183f7816 */ /* 0x000fe40000000019 */
[----:B------:R2:W4:Y:S04]  /*cb30*/  SHFL.IDX PT, R25, R12, 0x3, 0x1c1f ;  /* 0x007c1f000c197f89 */ /* 0x00052800000e0000 */
[----:B------:R-:W1:Y:S04]  /*cb40*/  SHFL.IDX PT, R24, R2, 0x3, 0x1c1f ;  /* 0x007c1f0002187f89 */ /* 0x000e6800000e0000 */
[----:B------:R1:W1:Y:S01]  /*cb50*/  SHFL.IDX PT, R14, R13, 0x3, 0x1c1f ;  /* 0x007c1f000d0e7f89 */ /* 0x00026200000e0000 */
[----:B------:R-:W-:Y:S01]  /*cb60*/  BSSY B0, `(.L_x_1024) ;  /* 0x000001e000007945 */ /* 0x000fe20003800000 */
[----:B------:R-:W-:Y:S01]  /*cb70*/  CS2R R50, SRZ ;  /* 0x0000000000327805 */ /* 0x000fe2000001ff00 */
[----:B------:R-:W-:Y:S01]  /*cb80*/  CS2R R48, SRZ ;  /* 0x0000000000307805 */ /* 0x000fe2000001ff00 */
[----:B------:R-:W-:Y:S01]  /*cb90*/  CS2R R46, SRZ ;  /* 0x00000000002e7805 */ /* 0x000fe2000001ff00 */
[----:B------:R-:W-:Y:S01]  /*cba0*/  CS2R R44, SRZ ;  /* 0x00000000002c7805 */ /* 0x000fe2000001ff00 */
[----:B--2---:R-:W-:Y:S01]  /*cbb0*/  IMAD.MOV.U32 R12, RZ, RZ, R39 ;  /* 0x000000ffff0c7224 */ /* 0x004fe200078e0027 */
[----:B-1----:R-:W-:Y:S01]  /*cbc0*/  MOV R13, R38 ;  /* 0x00000026000d7202 */ /* 0x002fe20000000f00 */
[----:B------:R-:W-:-:S02]  /*cbd0*/  IMAD.MOV.U32 R3, RZ, RZ, R36 ;  /* 0x000000ffff037224 */ /* 0x000fc400078e0024 */
[----:B------:R-:W-:Y:S01]  /*cbe0*/  IMAD.MOV.U32 R2, RZ, RZ, R37 ;  /* 0x000000ffff027224 */ /* 0x000fe200078e0025 */
[----:B------:R-:W-:-:S04]  /*cbf0*/  PRMT R68, R12, 0x5410, R13 ;  /* 0x000054100c447816 */ /* 0x000fc8000000000d */
[----:B------:R-:W-:Y:S01]  /*cc00*/  PRMT R66, R2, 0x5410, R3 ;  /* 0x0000541002427816 */ /* 0x000fe20000000003 */
[----:B---3--:R-:W-:Y:S01]  /*cc10*/  IMAD.MOV.U32 R13, RZ, RZ, R42 ;  /* 0x000000ffff0d7224 */ /* 0x008fe200078e002a */
[----:B------:R-:W-:Y:S01]  /*cc20*/  MOV R12, R43 ;  /* 0x0000002b000c7202 */ /* 0x000fe20000000f00 */
[----:B------:R-:W-:Y:S02]  /*cc30*/  IMAD.MOV.U32 R3, RZ, RZ, R40 ;  /* 0x000000ffff037224 */ /* 0x000fe400078e0028 */
[----:B------:R-:W-:Y:S01]  /*cc40*/  IMAD.MOV.U32 R2, RZ, RZ, R41 ;  /* 0x000000ffff027224 */ /* 0x000fe200078e0029 */
[----:B------:R-:W-:-:S04]  /*cc50*/  PRMT R67, R12, 0x5410, R13 ;  /* 0x000054100c437816 */ /* 0x000fc8000000000d */
[----:B------:R-:W-:Y:S01]  /*cc60*/  PRMT R65, R2, 0x5410, R3 ;  /* 0x0000541002417816 */ /* 0x000fe20000000003 */
[----:B------:R-:W-:Y:S05]  /*cc70*/  @P0 BRA `(.L_x_1025) ;  /* 0x000000c000000947 */ /* 0x000fea0003800000 */
[----:B----4-:R-:W-:Y:S01]  /*cc80*/  CS2R R48, SRZ ;  /* 0x0000000000307805 */ /* 0x010fe2000001ff00 */
        /* <DEDUP_REMOVED lines=9> */
[----:B------:R-:W-:-:S05]  /*cd20*/  IMAD.X R3, R24, 0x1, R3, P0 ;  /* 0x0000000118037824 */ /* 0x000fca00000e0603 */
[----:B------:R1:W5:Y:S03]  /*cd30*/  LD.E.128 R44, [R2.64] ;  /* 0x00000008022c7980 */ /* 0x000366000c101d00 */
.L_x_1025:
[----:B----4-:R-:W-:Y:S05]  /*cd40*/  BSYNC B0 ;  /* 0x0000000000007941 */ /* 0x010fea0003800000 */
.L_x_1024:
        /* <DEDUP_REMOVED lines=13> */
[----:B------:R-:W-:Y:S02]  /*ce20*/  ISETP.GE.OR P0, PT, R125, R55, P1 ;  /* 0x000000377d00720c */ /* 0x000fe40000f06670 */
[----:B------:R-:W-:Y:S02]  /*ce30*/  MOV R3, R47 ;  /* 0x0000002f00037202 */ /* 0x000fe40000000f00 */
[----:B------:R-:W-:Y:S02]  /*ce40*/  MOV R0, R45 ;  /* 0x0000002d00007202 */ /* 0x000fe40000000f00 */
[----:B------:R-:W-:-:S02]  /*ce50*/  PRMT R72, R3, 0x5410, R12 ;  /* 0x0000541003487816 */ /* 0x000fc4000000000c */
[----:B------:R-:W-:-:S05]  /*ce60*/  PRMT R70, R0, 0x5410, R2 ;  /* 0x0000541000467816 */ /* 0x000fca0000000002 */
        /* <DEDUP_REMOVED lines=8> */
[----:B------:R-:W-:-:S05]  /*cef0*/  SHF.R.S32.HI R13, RZ, 0x5, R13 ;  /* 0x00000005ff0d7819 */ /* 0x000fca000001140d */
[----:B------:R-:W-:Y:S01]  /*cf00*/  IMAD.SHL.U32 R13, R13, 0x200, RZ ;  /* 0x000002000d0d7824 */ /* 0x000fe200078e00ff */
[----:B------:R-:W-:Y:S02]  /*cf10*/  SHF.R.U64 R16, R16, 0x10, R17 ;  /* 0x0000001010107819 */ /* 0x000fe40000001211 */
[----:B------:R-:W-:Y:S02]  /*cf20*/  SHF.R.U64 R20, R20, 0x10, R21 ;  /* 0x0000001014147819 */ /* 0x000fe40000001215 */
[----:B------:R-:W-:Y:S02]  /*cf30*/  SHF.R.U32.HI R3, RZ, 0x10, R17 ;  /* 0x00000010ff037819 */ /* 0x000fe40000011611 */
[----:B------:R-:W-:Y:S02]  /*cf40*/  SHF.R.U32.HI R2, RZ, 0x10, R23 ;  /* 0x00000010ff027819 */ /* 0x000fe40000011617 */
[--C-:B------:R-:W-:Y:S02]  /*cf50*/  SHF.R.U64 R17, R18, 0x10, R19.reuse ;  /* 0x0000001012117819 */ /* 0x100fe40000001213 */
[----:B------:R-:W-:-:S02]  /*cf60*/  SHF.R.U32.HI R18, RZ, 0x10, R19 ;  /* 0x00000010ff127819 */ /* 0x000fc40000011613 */
[----:B------:R-:W-:Y:S02]  /*cf70*/  PRMT R29, R29, 0x5410, R20 ;  /* 0x000054101d1d7816 */ /* 0x000fe40000000014 */
[----:B------:R-:W-:Y:S02]  /*cf80*/  PRMT R32, R31, 0x5432, R18 ;  /* 0x000054321f207816 */ /* 0x000fe40000000012 */
[----:B------:R-:W-:Y:S01]  /*cf90*/  PRMT R33, R33, 0x5410, R17 ;  /* 0x0000541021217816 */ /* 0x000fe20000000011 */
[----:B------:R-:W-:Y:S01]  /*cfa0*/  IMAD.U32 R54, R29, 0x10000, RZ ;  /* 0x000100001d367824 */ /* 0x000fe200078e00ff */
[----:B------:R-:W-:Y:S01]  /*cfb0*/  PRMT R34, R34, 0x5410, R2 ;  /* 0x0000541022227816 */ /* 0x000fe20000000002 */
[----:B------:R-:W-:-:S03]  /*cfc0*/  IMAD.U32 R57, R32, 0x10000, RZ ;  /* 0x0001000020397824 */ /* 0x000fc600078e00ff */
[----:B------:R-:W-:Y:S02]  /*cfd0*/  SHF.L.U32 R56, R34, 0x10, RZ ;  /* 0x0000001022387819 */ /* 0x000fe400000006ff */
[----:B--2---:R-:W-:-:S04]  /*cfe0*/  LOP3.LUT R0, R15, 0x38, R0, 0xf8, !PT ;  /* 0x000000380f007812 */ /* 0x004fc800078ef800 */
[----:B---3--:R-:W-:Y:S01]  /*cff0*/  LOP3.LUT R0, R0, R14, RZ, 0x3c, !PT ;  /* 0x0000000e00007212 */ /* 0x008fe200078e3cff */
[----:B----4-:R-:W1:Y:S04]  /*d000*/  LDS.128 R24, [R76] ;  /* 0x000000004c187984 */ /* 0x010e680000000c00 */
[----:B------:R-:W-:-:S04]  /*d010*/  IMAD.IADD R0, R13, 0x1, R0 ;  /* 0x000000010d007824 */ /* 0x000fc800078e0200 */
[----:B------:R-:W-:-:S05]  /*d020*/  IMAD.SHL.U32 R52, R0, 0x2, RZ ;  /* 0x0000000200347824 */ /* 0x000fca00078e00ff */
[----:B------:R-:W2:Y:S01]  /*d030*/  LDS.128 R12, [R52+0x5100] ;  /* 0x00510000340c7984 */ /* 0x000ea20000000c00 */
[----:B------:R-:W-:Y:S02]  /*d040*/  SHF.R.U32.HI R0, RZ, 0x10, R21 ;  /* 0x00000010ff007819 */ /* 0x000fe40000011615 */
[----:B------:R-:W-:Y:S02]  /*d050*/  SHF.R.U64 R21, R22, 0x10, R23 ;  /* 0x0000001016157819 */ /* 0x000fe40000001217 */
[C---:B------:R-:W-:Y:S02]  /*d060*/  PRMT R23, R30.reuse, 0x5432, R16 ;  /* 0x000054321e177816 */ /* 0x040fe40000000010 */
[----:B------:R-:W-:Y:S02]  /*d070*/  PRMT R35, R35, 0x5410, R21 ;  /* 0x0000541023237816 */ /* 0x000fe40000000015 */
[----:B------:R-:W-:Y:S01]  /*d080*/  PRMT R22, R30, 0x5410, R3 ;  /* 0x000054101e167816 */ /* 0x000fe20000000003 */
[----:B------:R-:W-:Y:S01]  /*d090*/  IMAD.U32 R53, R23, 0x10000, RZ ;  /* 0x0001000017357824 */ /* 0x000fe200078e00ff */
[----:B------:R-:W-:-:S03]  /*d0a0*/  PRMT R28, R31, 0x5410, R0 ;  /* 0x000054101f1c7816 */ /* 0x000fc60000000000 */
[----:B------:R-:W-:Y:S01]  /*d0b0*/  IMAD.U32 R58, R22, 0x10000, RZ ;  /* 0x00010000163a7824 */ /* 0x000fe200078e00ff */
[----:B------:R-:W-:Y:S02]  /*d0c0*/  LOP3.LUT R59, R23, 0xffff0000, RZ, 0xc0, !PT ;  /* 0xffff0000173b7812 */ /* 0x000fe400078ec0ff */
[C---:B-1----:R-:W-:Y:S01]  /*d0d0*/  SHF.L.U32 R30, R25.reuse, 0x10, RZ ;  /* 0x00000010191e7819 */ /* 0x042fe200000006ff */
[C---:B------:R-:W-:Y:S01]  /*d0e0*/  IMAD.U32 R20, R26.reuse, 0x10000, RZ ;  /* 0x000100001a147824 */ /* 0x040fe200078e00ff */
[----:B------:R-:W-:Y:S01]  /*d0f0*/  LOP3.LUT R21, R25, 0xffff0000, RZ, 0xc0, !PT ;  /* 0xffff000019157812 */ /* 0x000fe200078ec0ff */
[C---:B------:R-:W-:Y:S01]  /*d100*/  IMAD.U32 R19, R27.reuse, 0x10000, RZ ;  /* 0x000100001b137824 */ /* 0x040fe200078e00ff */
[----:B------:R-:W-:Y:S01]  /*d110*/  LOP3.LUT R25, R26, 0xffff0000, RZ, 0xc0, !PT ;  /* 0xffff00001a197812 */ /* 0x000fe200078ec0ff */
[----:B------:R-:W-:Y:S01]  /*d120*/  IMAD.U32 R31, R24, 0x10000, RZ ;  /* 0x00010000181f7824 */ /* 0x000fe200078e00ff */
[----:B------:R-:W-:Y:S01]  /*d130*/  LOP3.LUT R26, R27, 0xffff0000, RZ, 0xc0, !PT ;  /* 0xffff00001b1a7812 */ /* 0x000fe200078ec0ff */
[C---:B--2---:R-:W-:Y:S01]  /*d140*/  IMAD.U32 R18, R12.reuse, 0x10000, RZ ;  /* 0x000100000c127824 */ /* 0x044fe200078e00ff */
[----:B------:R-:W-:-:S03]  /*d150*/  LOP3.LUT R17, R12, 0xffff0000, RZ, 0xc0, !PT ;  /* 0xffff00000c117812 */ /* 0x000fc600078ec0ff */
[----:B------:R-:W-:Y:S01]  /*d160*/  FMUL.FTZ R27, R18, R53 ;  /* 0x00000035121b7220 */ /* 0x000fe20000410000 */
[C---:B------:R-:W-:Y:S02]  /*d170*/  SHF.L.U32 R12, R14.reuse, 0x10, RZ ;  /* 0x000000100e0c7819 */ /* 0x040fe400000006ff */
[----:B------:R-:W-:Y:S01]  /*d180*/  LOP3.LUT R3, R14, 0xffff0000, RZ, 0xc0, !PT ;  /* 0xffff00000e037812 */ /* 0x000fe200078ec0ff */
[-C--:B------:R-:W-:Y:S01]  /*d190*/  FMUL.FTZ R14, R18, R54.reuse ;  /* 0x00000036120e7220 */ /* 0x080fe20000410000 */
[----:B------:R-:W-:Y:S01]  /*d1a0*/  SHF.L.U32 R16, R13, 0x10, RZ ;  /* 0x000000100d107819 */ /* 0x000fe200000006ff */
[----:B------:R-:W-:Y:S02]  /*d1b0*/  FFMA.FTZ R54, R31, R54, -R27 ;  /* 0x000000361f367223 */ /* 0x000fe4000001081b */
[C---:B------:R-:W-:Y:S02]  /*d1c0*/  IMAD.U32 R2, R15.reuse, 0x10000, RZ ;  /* 0x000100000f027824 */ /* 0x040fe400078e00ff */
[----:B------:R-:W-:Y:S01]  /*d1d0*/  IMAD.U32 R27, R28, 0x10000, RZ ;  /* 0x000100001c1b7824 */ /* 0x000fe200078e00ff */
[----:B------:R-:W-:Y:S01]  /*d1e0*/  LOP3.LUT R0, R15, 0xffff0000, RZ, 0xc0, !PT ;  /* 0xffff00000f007812 */ /* 0x000fe200078ec0ff */
[----:B------:R-:W-:-:S02]  /*d1f0*/  FMUL.FTZ R18, R16, R58 ;  /* 0x0000003a10127220 */ /* 0x000fc40000410000 */
[----:B------:R-:W-:Y:S02]  /*d200*/  FFMA.FTZ R53, R31, R53, R14 ;  /* 0x000000351f357223 */ /* 0x000fe4000001000e */
[----:B------:R-:W-:Y:S02]  /*d210*/  FMUL.FTZ R15, R16, R27 ;  /* 0x0000001b100f7220 */ /* 0x000fe40000410000 */
[C---:B------:R-:W-:Y:S02]  /*d220*/  FMUL.FTZ R14, R2.reuse, R57 ;  /* 0x00000039020e7220 */ /* 0x040fe40000410000 */
[----:B------:R-:W-:Y:S02]  /*d230*/  FMUL.FTZ R2, R2, R56 ;  /* 0x0000003802027220 */ /* 0x000fe40000410000 */
[----:B------:R-:W-:Y:S01]  /*d240*/  FFMA.FTZ R31, R30, R27, -R18 ;  /* 0x0000001b1e1f7223 */ /* 0x000fe20000010812 */
[----:B------:R-:W-:Y:S01]  /*d250*/  LOP3.LUT R24, R24, 0xffff0000, RZ, 0xc0, !PT ;  /* 0xffff000018187812 */ /* 0x000fe200078ec0ff */
[----:B------:R-:W-:Y:S01]  /*d260*/  FFMA.FTZ R27, R30, R58, R15 ;  /* 0x0000003a1e1b7223 */ /* 0x000fe2000001000f */
[----:B------:R-:W-:Y:S01]  /*d270*/  LOP3.LUT R15, R29, 0xffff0000, RZ, 0xc0, !PT ;  /* 0xffff00001d0f7812 */ /* 0x000fe200078ec0ff */
[----:B------:R-:W-:Y:S01]  /*d280*/  FFMA.FTZ R23, R19, R57, R2 ;  /* 0x0000003913177223 */ /* 0x000fe20000010002 */
[----:B------:R-:W-:Y:S01]  /*d290*/  LOP3.LUT R13, R13, 0xffff0000, RZ, 0xc0, !PT ;  /* 0xffff00000d0d7812 */ /* 0x000fe200078ec0ff */
[----:B------:R-:W-:Y:S01]  /*d2a0*/  FFMA.FTZ R30, R19, R56, -R14 ;  /* 0x00000038131e7223 */ /* 0x000fe2000001080e */
[----:B------:R-:W-:Y:S01]  /*d2b0*/  LOP3.LUT R28, R28, 0xffff0000, RZ, 0xc0, !PT ;  /* 0xffff00001c1c7812 */ /* 0x000fe200078ec0ff */
[----:B------:R-:W-:Y:S01]  /*d2c0*/  FMUL.FTZ R2, R17, R59 ;  /* 0x0000003b11027220 */ /* 0x000fe20000410000 */
[----:B------:R-:W-:Y:S01]  /*d2d0*/  LOP3.LUT R19, R22, 0xffff0000, RZ, 0xc0, !PT ;  /* 0xffff000016137812 */ /* 0x000fe200078ec0ff */
[----:B------:R-:W-:-:S02]  /*d2e0*/  IMAD.U32 R29, R33, 0x10000, RZ ;  /* 0x00010000211d7824 */ /* 0x000fc400078e00ff */
[-C--:B------:R-:W-:Y:S02]  /*d2f0*/  FFMA.FTZ R16, R24, R15.reuse, -R2 ;  /* 0x0000000f18107223 */ /* 0x080fe40000010802 */
[----:B------:R-:W-:Y:S02]  /*d300*/  FMUL.FTZ R14, R17, R15 ;  /* 0x0000000f110e7220 */ /* 0x000fe40000410000 */
[----:B------:R-:W-:Y:S02]  /*d310*/  FMUL.FTZ R2, R13, R28 ;  /* 0x0000001c0d027220 */ /* 0x000fe40000410000 */
[----:B------:R-:W-:Y:S02]  /*d320*/  IMAD.U32 R18, R35, 0x10000, RZ ;  /* 0x0001000023127824 */ /* 0x000fe400078e00ff */
[----:B------:R-:W-:Y:S02]  /*d330*/  FMUL.FTZ R15, R13, R19 ;  /* 0x000000130d0f7220 */ /* 0x000fe40000410000 */
[----:B------:R-:W-:-:S02]  /*d340*/  FMUL.FTZ R13, R12, R29 ;  /* 0x0000001d0c0d7220 */ /* 0x000fc40000410000 */
[----:B------:R-:W-:Y:S01]  /*d350*/  FFMA.FTZ R22, R24, R59, R14 ;  /* 0x0000003b18167223 */ /* 0x000fe2000001000e */
[----:B------:R-:W-:Y:S01]  /*d360*/  LOP3.LUT R24, R33, 0xffff0000, RZ, 0xc0, !PT ;  /* 0xffff000021187812 */ /* 0x000fe200078ec0ff */
[----:B------:R-:W-:Y:S01]  /*d370*/  FFMA.FTZ R19, R21, R19, R2 ;  /* 0x0000001315137223 */ /* 0x000fe20000010002 */
[----:B------:R-:W-:Y:S01]  /*d380*/  LOP3.LUT R14, R35, 0xffff0000, RZ, 0xc0, !PT ;  /* 0xffff0000230e7812 */ /* 0x000fe200078ec0ff */
[----:B------:R-:W-:Y:S01]  /*d390*/  FFMA.FTZ R17, R21, R28, -R15 ;  /* 0x0000001c15117223 */ /* 0x000fe2000001080f */
[----:B------:R-:W-:Y:S01]  /*d3a0*/  LOP3.LUT R21, R32, 0xffff0000, RZ, 0xc0, !PT ;  /* 0xffff000020157812 */ /* 0x000fe200078ec0ff */
[-C--:B------:R-:W-:Y:S02]  /*d3b0*/  FMUL.FTZ R2, R12, R18.reuse ;  /* 0x000000120c027220 */ /* 0x080fe40000410000 */
[----:B------:R-:W-:Y:S01]  /*d3c0*/  FFMA.FTZ R18, R20, R18, -R13 ;  /* 0x0000001214127223 */ /* 0x000fe2000001080d */
[----:B------:R-:W-:Y:S01]  /*d3d0*/  LOP3.LUT R13, R34, 0xffff0000, RZ, 0xc0, !PT ;  /* 0xffff0000220d7812 */ /* 0x000fe200078ec0ff */
[----:B------:R-:W-:-:S02]  /*d3e0*/  FFMA.FTZ R15, R20, R29, R2 ;  /* 0x0000001d140f7223 */ /* 0x000fc40000010002 */
[C---:B------:R-:W-:Y:S02]  /*d3f0*/  FMUL.FTZ R12, R3.reuse, R24 ;  /* 0x00000018030c7220 */ /* 0x040fe40000410000 */
[-C--:B------:R-:W-:Y:S02]  /*d400*/  FMUL.FTZ R3, R3, R14.reuse ;  /* 0x0000000e03037220 */ /* 0x080fe40000410000 */
[C---:B------:R-:W-:Y:S02]  /*d410*/  FMUL.FTZ R2, R0.reuse, R21 ;  /* 0x0000001500027220 */ /* 0x040fe40000410000 */
[----:B------:R-:W-:Y:S02]  /*d420*/  FMUL.FTZ R0, R0, R13 ;  /* 0x0000000d00007220 */ /* 0x000fe40000410000 */
[C---:B------:R-:W-:Y:S02]  /*d430*/  FFMA.FTZ R14, R25.reuse, R14, -R12 ;  /* 0x0000000e190e7223 */ /* 0x040fe4000001080c */
[----:B------:R-:W-:-:S02]  /*d440*/  FFMA.FTZ R3, R25, R24, R3 ;  /* 0x0000001819037223 */ /* 0x000fc40000010003 */
[C---:B------:R-:W-:Y:S02]  /*d450*/  FFMA.FTZ R2, R26.reuse, R13, -R2 ;  /* 0x0000000d1a027223 */ /* 0x040fe40000010802 */
[----:B------:R-:W-:Y:S01]  /*d460*/  FFMA.FTZ R0, R26, R21, R0 ;  /* 0x000000151a007223 */ /* 0x000fe20000010000 */
[----:B------:R-:W-:Y:S02]  /*d470*/  F2FP.BF16.PACK_AB R13, R19, R27 ;  /* 0x0000001b130d723e */ /* 0x000fe400000010ff */
[----:B------:R-:W-:Y:S02]  /*d480*/  F2FP.BF16.PACK_AB R18, R14, R18 ;  /* 0x000000120e12723e */ /* 0x000fe400000010ff */
[----:B------:R-:W-:Y:S02]  /*d490*/  F2FP.BF16.PACK_AB R16, R16, R54 ;  /* 0x000000361010723e */ /* 0x000fe400000010ff */
[----:B------:R-:W-:Y:S02]  /*d4a0*/  F2FP.BF16.PACK_AB R17, R17, R31 ;  /* 0x0000001f1111723e */ /* 0x000fe400000010ff */
[----:B------:R-:W-:-:S02]  /*d4b0*/  F2FP.BF16.PACK_AB R14, R3, R15 ;  /* 0x0000000f030e723e */ /* 0x000fc400000010ff */
[----:B------:R-:W-:Y:S02]  /*d4c0*/  F2FP.BF16.PACK_AB R19, R2, R30 ;  /* 0x0000001e0213723e */ /* 0x000fe400000010ff */
[----:B------:R-:W-:Y:S02]  /*d4d0*/  F2FP.BF16.PACK_AB R12, R22, R53 ;  /* 0x00000035160c723e */ /* 0x000fe400000010ff */
[----:B------:R-:W-:Y:S01]  /*d4e0*/  F2FP.BF16.PACK_AB R15, R0, R23 ;  /* 0x00000017000f723e */ /* 0x000fe200000010ff */
[----:B------:R1:W-:Y:S04]  /*d4f0*/  STS.128 [R76], R16 ;  /* 0x000000104c007388 */ /* 0x0003e80000000c00 */
[----:B------:R1:W-:Y:S02]  /*d500*/  STS.128 [R52+0x5100], R12 ;  /* 0x0051000c34007388 */ /* 0x0003e40000000c00 */
.L_x_1027:
[----:B------:R-:W-:Y:S05]  /*d510*/  BSYNC B0 ;  /* 0x0000000000007941 */ /* 0x000fea0003800000 */
.L_x_1026:
        /* <DEDUP_REMOVED lines=15> */
[----:B------:R-:W-:Y:S02]  /*d610*/  LOP3.LUT R0, R0, R3, RZ, 0x3c, !PT ;  /* 0x0000000300007212 */ /* 0x000fe400078e3cff */
[----:B------:R-:W-:Y:S02]  /*d620*/  SHF.R.U64 R4, R4, 0x10, R5 ;  /* 0x0000001004047819 */ /* 0x000fe40000001205 */
[----:B------:R-:W-:Y:S02]  /*d630*/  SHF.R.U64 R8, R8, 0x10, R9 ;  /* 0x0000001008087819 */ /* 0x000fe40000001209 */
[----:B------:R-:W-:Y:S02]  /*d640*/  SHF.R.U32.HI R3, RZ, 0x10, R5 ;  /* 0x00000010ff037819 */ /* 0x000fe40000011605 */
[--C-:B------:R-:W-:Y:S02]  /*d650*/  SHF.R.U64 R5, R6, 0x10, R7.reuse ;  /* 0x0000001006057819 */ /* 0x100fe40000001207 */
[----:B------:R-:W-:-:S02]  /*d660*/  SHF.R.U32.HI R6, RZ, 0x10, R7 ;  /* 0x00000010ff067819 */ /* 0x000fc40000011607 */
[----:B------:R-:W-:Y:S02]  /*d670*/  PRMT R21, R62, 0x5432, R8 ;  /* 0x000054323e157816 */ /* 0x000fe40000000008 */
[C---:B------:R-:W-:Y:S02]  /*d680*/  PRMT R26, R63.reuse, 0x5432, R5 ;  /* 0x000054323f1a7816 */ /* 0x040fe40000000005 */
[----:B------:R-:W-:-:S04]  /*d690*/  PRMT R25, R63, 0x5410, R6 ;  /* 0x000054103f197816 */ /* 0x000fc80000000006 */
[----:B------:R-:W-:Y:S01]  /*d6a0*/  SHF.L.U32 R32, R25, 0x10, RZ ;  /* 0x0000001019207819 */ /* 0x000fe200000006ff */
[----:B--2---:R-:W-:-:S04]  /*d6b0*/  IMAD.IADD R0, R2, 0x1, R0 ;  /* 0x0000000102007824 */ /* 0x004fc800078e0200 */
[----:B------:R-:W-:Y:S01]  /*d6c0*/  IMAD.SHL.U32 R30, R0, 0x2, RZ ;  /* 0x00000002001e7824 */ /* 0x000fe200078e00ff */
[----:B---3--:R-:W1:Y:S04]  /*d6d0*/  LDS.128 R16, [R33] ;  /* 0x0000000021107984 */ /* 0x008e680000000c00 */
[----:B------:R-:W2:Y:S01]  /*d6e0*/  LDS.128 R12, [R30+0x5100] ;  /* 0x005100001e0c7984 */ /* 0x000ea20000000c00 */
[----:B------:R-:W-:Y:S02]  /*d6f0*/  SHF.R.U32.HI R0, RZ, 0x10, R9 ;  /* 0x00000010ff007819 */ /* 0x000fe40000011609 */
[--C-:B------:R-:W-:Y:S02]  /*d700*/  SHF.R.U64 R9, R10, 0x10, R11.reuse ;  /* 0x000000100a097819 */ /* 0x100fe4000000120b */
[----:B------:R-:W-:-:S02]  /*d710*/  SHF.R.U32.HI R2, RZ, 0x10, R11 ;  /* 0x00000010ff027819 */ /* 0x000fc4000001160b */
[C---:B------:R-:W-:Y:S02]  /*d720*/  PRMT R11, R61.reuse, 0x5432, R4 ;  /* 0x000054323d0b7816 */ /* 0x040fe40000000004 */
[----:B------:R-:W-:Y:S02]  /*d730*/  PRMT R28, R64, 0x5432, R9 ;  /* 0x00005432401c7816 */ /* 0x000fe40000000009 */
[----:B------:R-:W-:Y:S02]  /*d740*/  PRMT R10, R61, 0x5410, R3 ;  /* 0x000054103d0a7816 */ /* 0x000fe40000000003 */
[----:B------:R-:W-:Y:S02]  /*d750*/  PRMT R20, R62, 0x5410, R0 ;  /* 0x000054103e147816 */ /* 0x000fe40000000000 */
[----:B------:R-:W-:Y:S01]  /*d760*/  PRMT R27, R64, 0x5410, R2 ;  /* 0x00005410401b7816 */ /* 0x000fe20000000002 */
[C---:B-1----:R-:W-:Y:S01]  /*d770*/  IMAD.U32 R23, R16.reuse, 0x10000, RZ ;  /* 0x0001000010177824 */ /* 0x042fe200078e00ff */
[----:B------:R-:W-:Y:S01]  /*d780*/  LOP3.LUT R24, R16, 0xffff0000, RZ, 0xc0, !PT ;  /* 0xffff000010187812 */ /* 0x000fe200078ec0ff */
[C---:B------:R-:W-:Y:S01]  /*d790*/  IMAD.U32 R22, R17.reuse, 0x10000, RZ ;  /* 0x0001000011167824 */ /* 0x040fe200078e00ff */
[----:B------:R-:W-:Y:S01]  /*d7a0*/  LOP3.LUT R16, R17, 0xffff0000, RZ, 0xc0, !PT ;  /* 0xffff000011107812 */ /* 0x000fe200078ec0ff */
[C---:B------:R-:W-:Y:S01]  /*d7b0*/  IMAD.U32 R17, R18.reuse, 0x10000, RZ ;  /* 0x0001000012117824 */ /* 0x040fe200078e00ff */
[----:B------:R-:W-:Y:S01]  /*d7c0*/  LOP3.LUT R29, R18, 0xffff0000, RZ, 0xc0, !PT ;  /* 0xffff0000121d7812 */ /* 0x000fe200078ec0ff */
[----:B--2---:R-:W-:Y:S01]  /*d7d0*/  IMAD.U32 R8, R12, 0x10000, RZ ;  /* 0x000100000c087824 */ /* 0x004fe200078e00ff */
[----:B------:R-:W-:-:S02]  /*d7e0*/  SHF.L.U32 R9, R19, 0x10, RZ ;  /* 0x0000001013097819 */ /* 0x000fc400000006ff */
[----:B------:R-:W-:Y:S01]  /*d7f0*/  LOP3.LUT R18, R19, 0xffff0000, RZ, 0xc0, !PT ;  /* 0xffff000013127812 */ /* 0x000fe200078ec0ff */
[----:B------:R-:W-:Y:S01]  /*d800*/  IMAD.U32 R19, R11, 0x10000, RZ ;  /* 0x000100000b137824 */ /* 0x000fe200078e00ff */
[C---:B------:R-:W-:Y:S01]  /*d810*/  LOP3.LUT R5, R13.reuse, 0xffff0000, RZ, 0xc0, !PT ;  /* 0xffff00000d057812 */ /* 0x040fe200078ec0ff */
[----:B------:R-:W-:Y:S01]  /*d820*/  IMAD.U32 R6, R13, 0x10000, RZ ;  /* 0x000100000d067824 */ /* 0x000fe200078e00ff */
[----:B------:R-:W-:Y:S01]  /*d830*/  LOP3.LUT R7, R12, 0xffff0000, RZ, 0xc0, !PT ;  /* 0xffff00000c077812 */ /* 0x000fe200078ec0ff */
[----:B------:R-:W-:Y:S01]  /*d840*/  FMUL.FTZ R12, R8, R19 ;  /* 0x00000013080c7220 */ /* 0x000fe20000410000 */
[----:B------:R-:W-:Y:S01]  /*d850*/  SHF.L.U32 R13, R21, 0x10, RZ ;  /* 0x00000010150d7819 */ /* 0x000fe200000006ff */
[C---:B------:R-:W-:Y:S01]  /*d860*/  IMAD.U32 R4, R14.reuse, 0x10000, RZ ;  /* 0x000100000e047824 */ /* 0x040fe200078e00ff */
[----:B------:R-:W-:Y:S01]  /*d870*/  LOP3.LUT R3, R14, 0xffff0000, RZ, 0xc0, !PT ;  /* 0xffff00000e037812 */ /* 0x000fe200078ec0ff */
[----:B------:R-:W-:Y:S02]  /*d880*/  IMAD.U32 R14, R10, 0x10000, RZ ;  /* 0x000100000a0e7824 */ /* 0x000fe400078e00ff */
[----:B------:R-:W-:-:S02]  /*d890*/  FMUL.FTZ R8, R8, R13 ;  /* 0x0000000d08087220 */ /* 0x000fc40000410000 */
[----:B------:R-:W-:Y:S01]  /*d8a0*/  FFMA.FTZ R31, R23, R13, -R12 ;  /* 0x0000000d171f7223 */ /* 0x000fe2000001080c */
[C---:B------:R-:W-:Y:S01]  /*d8b0*/  LOP3.LUT R0, R15.reuse, 0xffff0000, RZ, 0xc0, !PT ;  /* 0xffff00000f007812 */ /* 0x040fe200078ec0ff */
[----:B------:R-:W-:Y:S02]  /*d8c0*/  IMAD.U32 R13, R20, 0x10000, RZ ;  /* 0x00010000140d7824 */ /* 0x000fe400078e00ff */
[----:B------:R-:W-:Y:S02]  /*d8d0*/  IMAD.U32 R2, R15, 0x10000, RZ ;  /* 0x000100000f027824 */ /* 0x000fe400078e00ff */
[----:B------:R-:W-:Y:S02]  /*d8e0*/  FMUL.FTZ R12, R6, R14 ;  /* 0x0000000e060c7220 */ /* 0x000fe40000410000 */
[----:B------:R-:W-:Y:S02]  /*d8f0*/  IMAD.U32 R15, R27, 0x10000, RZ ;  /* 0x000100001b0f7824 */ /* 0x000fe400078e00ff */
[----:B------:R-:W-:-:S02]  /*d900*/  FFMA.FTZ R23, R23, R19, R8 ;  /* 0x0000001317177223 */ /* 0x000fc40000010008 */
[-C--:B------:R-:W-:Y:S02]  /*d910*/  FMUL.FTZ R8, R6, R13.reuse ;  /* 0x0000000d06087220 */ /* 0x080fe40000410000 */
[----:B------:R-:W-:Y:S01]  /*d920*/  FFMA.FTZ R19, R22, R13, -R12 ;  /* 0x0000000d16137223 */ /* 0x000fe2000001080c */
[----:B------:R-:W-:Y:S01]  /*d930*/  LOP3.LUT R12, R11, 0xffff0000, RZ, 0xc0, !PT ;  /* 0xffff00000b0c7812 */ /* 0x000fe200078ec0ff */
[CC--:B------:R-:W-:Y:S02]  /*d940*/  FMUL.FTZ R6, R2.reuse, R32.reuse ;  /* 0x0000002002067220 */ /* 0x0c0fe40000410000 */
[-C--:B------:R-:W-:Y:S02]  /*d950*/  FMUL.FTZ R2, R2, R15.reuse ;  /* 0x0000000f02027220 */ /* 0x080fe40000410000 */
[----:B------:R-:W-:Y:S01]  /*d960*/  FFMA.FTZ R15, R9, R15, -R6 ;  /* 0x0000000f090f7223 */ /* 0x000fe20000010806 */
[----:B------:R-:W-:Y:S01]  /*d970*/  LOP3.LUT R6, R21, 0xffff0000, RZ, 0xc0, !PT ;  /* 0xffff000015067812 */ /* 0x000fe200078ec0ff */
[----:B------:R-:W-:Y:S01]  /*d980*/  FFMA.FTZ R13, R9, R32, R2 ;  /* 0x00000020090d7223 */ /* 0x000fe20000010002 */
[----:B------:R-:W-:Y:S01]  /*d990*/  LOP3.LUT R9, R20, 0xffff0000, RZ, 0xc0, !PT ;  /* 0xffff000014097812 */ /* 0x000fe200078ec0ff */
[----:B------:R-:W-:Y:S01]  /*d9a0*/  FMUL.FTZ R2, R7, R12 ;  /* 0x0000000c07027220 */ /* 0x000fe20000410000 */
[----:B------:R-:W-:Y:S01]  /*d9b0*/  LOP3.LUT R11, R10, 0xffff0000, RZ, 0xc0, !PT ;  /* 0xffff00000a0b7812 */ /* 0x000fe200078ec0ff */
[----:B------:R-:W-:-:S02]  /*d9c0*/  FFMA.FTZ R14, R22, R14, R8 ;  /* 0x0000000e160e7223 */ /* 0x000fc40000010008 */
[----:B------:R-:W-:Y:S02]  /*d9d0*/  IMAD.U32 R21, R26, 0x10000, RZ ;  /* 0x000100001a157824 */ /* 0x000fe400078e00ff */
[-C--:B------:R-:W-:Y:S02]  /*d9e0*/  FFMA.FTZ R8, R24, R6.reuse, -R2 ;  /* 0x0000000618087223 */ /* 0x080fe40000010802 */
[----:B------:R-:W-:Y:S02]  /*d9f0*/  FMUL.FTZ R7, R7, R6 ;  /* 0x0000000607077220 */ /* 0x000fe40000410000 */
[C---:B------:R-:W-:Y:S02]  /*da00*/  FMUL.FTZ R2, R5.reuse, R9 ;  /* 0x0000000905027220 */ /* 0x040fe40000410000 */
[----:B------:R-:W-:Y:S02]  /*da10*/  IMAD.U32 R10, R28, 0x10000, RZ ;  /* 0x000100001c0a7824 */ /* 0x000fe400078e00ff */
[----:B------:R-:W-:-:S02]  /*da20*/  FMUL.FTZ R6, R5, R11 ;  /* 0x0000000b05067220 */ /* 0x000fc40000410000 */
[----:B------:R-:W-:Y:S01]  /*da30*/  FMUL.FTZ R5, R4, R21 ;  /* 0x0000001504057220 */ /* 0x000fe20000410000 */
[----:B------:R-:W-:Y:S01]  /*da40*/  LOP3.LUT R20, R26, 0xffff0000, RZ, 0xc0, !PT ;  /* 0xffff00001a147812 */ /* 0x000fe200078ec0ff */
[C---:B------:R-:W-:Y:S02]  /*da50*/  FFMA.FTZ R11, R16.reuse, R11, R2 ;  /* 0x0000000b100b7223 */ /* 0x040fe40000010002 */
[----:B------:R-:W-:Y:S01]  /*da60*/  FFMA.FTZ R9, R16, R9, -R6 ;  /* 0x0000000910097223 */ /* 0x000fe20000010806 */
[----:B------:R-:W-:Y:S01]  /*da70*/  LOP3.LUT R6, R28, 0xffff0000, RZ, 0xc0, !PT ;  /* 0xffff00001c067812 */ /* 0x000fe200078ec0ff */
[-C--:B------:R-:W-:Y:S01]  /*da80*/  FMUL.FTZ R2, R4, R10.reuse ;  /* 0x0000000a04027220 */ /* 0x080fe20000410000 */
[----:B------:R-:W-:Y:S01]  /*da90*/  LOP3.LUT R16, R25, 0xffff0000, RZ, 0xc0, !PT ;  /* 0xffff000019107812 */ /* 0x000fe200078ec0ff */
[----:B------:R-:W-:Y:S01]  /*daa0*/  FFMA.FTZ R10, R17, R10, -R5 ;  /* 0x0000000a110a7223 */ /* 0x000fe20000010805 */
[----:B------:R-:W-:Y:S01]  /*dab0*/  LOP3.LUT R5, R27, 0xffff0000, RZ, 0xc0, !PT ;  /* 0xffff00001b057812 */ /* 0x000fe200078ec0ff */
[----:B------:R-:W-:-:S02]  /*dac0*/  FFMA.FTZ R12, R24, R12, R7 ;  /* 0x0000000c180c7223 */ /* 0x000fc40000010007 */
[----:B------:R-:W-:Y:S02]  /*dad0*/  FFMA.FTZ R7, R17, R21, R2 ;  /* 0x0000001511077223 */ /* 0x000fe40000010002 */
[C---:B------:R-:W-:Y:S02]  /*dae0*/  FMUL.FTZ R4, R3.reuse, R20 ;  /* 0x0000001403047220 */ /* 0x040fe40000410000 */
[----:B------:R-:W-:Y:S02]  /*daf0*/  FMUL.FTZ R3, R3, R6 ;  /* 0x0000000603037220 */ /* 0x000fe40000410000 */
[C---:B------:R-:W-:Y:S02]  /*db00*/  FMUL.FTZ R2, R0.reuse, R16 ;  /* 0x0000001000027220 */ /* 0x040fe40000410000 */
[----:B------:R-:W-:Y:S02]  /*db10*/  FMUL.FTZ R0, R0, R5 ;  /* 0x0000000500007220 */ /* 0x000fe40000410000 */
[----:B------:R-:W-:-:S02]  /*db20*/  FFMA.FTZ R6, R29, R6, -R4 ;  /* 0x000000061d067223 */ /* 0x000fc40000010804 */
[----:B------:R-:W-:Y:S02]  /*db30*/  FFMA.FTZ R3, R29, R20, R3 ;  /* 0x000000141d037223 */ /* 0x000fe40000010003 */
[C---:B------:R-:W-:Y:S02]  /*db40*/  FFMA.FTZ R2, R18.reuse, R5, -R2 ;  /* 0x0000000512027223 */ /* 0x040fe40000010802 */
        /* <DEDUP_REMOVED lines=11> */
.L_x_1029:
[----:B------:R-:W-:Y:S05]  /*dc00*/  BSYNC B0 ;  /* 0x0000000000007941 */ /* 0x000fea0003800000 */
.L_x_1028:
        /* <DEDUP_REMOVED lines=18> */
[----:B------:R-:W-:Y:S02]  /*dd30*/  PRMT R14, R65, 0x5432, R14 ;  /* 0x00005432410e7816 */ /* 0x000fe4000000000e */
[----:B------:R-:W-:Y:S02]  /*dd40*/  SHF.R.U64 R3, R38, 0x10, R39 ;  /* 0x0000001026037819 */ /* 0x000fe40000001227 */
[----:B------:R-:W-:Y:S01]  /*dd50*/  SHF.R.U32.HI R13, RZ, 0x10, R41 ;  /* 0x00000010ff0d7819 */ /* 0x000fe20000011629 */
[----:B------:R-:W-:Y:S01]  /*dd60*/  IMAD.U32 R29, R14, 0x10000, RZ ;  /* 0x000100000e1d7824 */ /* 0x000fe200078e00ff */
[----:B------:R-:W-:-:S02]  /*dd70*/  SHF.R.U32.HI R18, RZ, 0x10, R43 ;  /* 0x00000010ff127819 */ /* 0x000fc4000001162b */
[----:B------:R-:W-:Y:S02]  /*dd80*/  SHF.R.U32.HI R12, RZ, 0x10, R39 ;  /* 0x00000010ff0c7819 */ /* 0x000fe40000011627 */
[----:B------:R-:W-:Y:S02]  /*dd90*/  PRMT R23, R67, 0x5432, R17 ;  /* 0x0000543243177816 */ /* 0x000fe40000000011 */
[C---:B------:R-:W-:Y:S02]  /*dda0*/  PRMT R25, R68.reuse, 0x5432, R3 ;  /* 0x0000543244197816 */ /* 0x040fe40000000003 */
[----:B------:R-:W-:Y:S02]  /*ddb0*/  PRMT R13, R65, 0x5410, R13 ;  /* 0x00005410410d7816 */ /* 0x000fe4000000000d */
[----:B------:R-:W-:Y:S02]  /*ddc0*/  PRMT R22, R67, 0x5410, R18 ;  /* 0x0000541043167816 */ /* 0x000fe40000000012 */
[----:B------:R-:W-:Y:S01]  /*ddd0*/  PRMT R24, R68, 0x5410, R12 ;  /* 0x0000541044187816 */ /* 0x000fe2000000000c */
[----:B------:R-:W-:Y:S01]  /*dde0*/  IMAD.U32 R32, R13, 0x10000, RZ ;  /* 0x000100000d207824 */ /* 0x000fe200078e00ff */
[----:B------:R-:W-:-:S02]  /*ddf0*/  SHF.L.U32 R31, R22, 0x10, RZ ;  /* 0x00000010161f7819 */ /* 0x000fc400000006ff */
[----:B------:R-:W-:Y:S01]  /*de00*/  LOP3.LUT R33, R14, 0xffff0000, RZ, 0xc0, !PT ;  /* 0xffff00000e217812 */ /* 0x000fe200078ec0ff */
[----:B--2---:R-:W-:-:S04]  /*de10*/  IMAD.IADD R0, R2, 0x1, R0 ;  /* 0x0000000102007824 */ /* 0x004fc800078e0200 */
[----:B------:R-:W-:Y:S01]  /*de20*/  IMAD.SHL.U32 R28, R0, 0x2, RZ ;  /* 0x00000002001c7824 */ /* 0x000fe200078e00ff */
[----:B---3--:R-:W1:Y:S04]  /*de30*/  LDS.128 R8, [R34] ;  /* 0x0000000022087984 */ /* 0x008e680000000c00 */
[----:B------:R-:W2:Y:S01]  /*de40*/  LDS.128 R4, [R28+0x5100] ;  /* 0x005100001c047984 */ /* 0x000ea20000000c00 */
[----:B------:R-:W-:-:S04]  /*de50*/  SHF.R.U64 R0, R36, 0x10, R37 ;  /* 0x0000001024007819 */ /* 0x000fc80000001225 */
[----:B------:R-:W-:Y:S02]  /*de60*/  PRMT R16, R66, 0x5432, R0 ;  /* 0x0000543242107816 */ /* 0x000fe40000000000 */
[----:B------:R-:W-:Y:S02]  /*de70*/  SHF.R.U32.HI R2, RZ, 0x10, R37 ;  /* 0x00000010ff027819 */ /* 0x000fe40000011625 */
[----:B------:R-:W-:Y:S02]  /*de80*/  SHF.L.U32 R30, R16, 0x10, RZ ;  /* 0x00000010101e7819 */ /* 0x000fe400000006ff */
[----:B------:R-:W-:Y:S01]  /*de90*/  PRMT R15, R66, 0x5410, R2 ;  /* 0x00005410420f7816 */ /* 0x000fe20000000002 */
[C---:B-1----:R-:W-:Y:S01]  /*dea0*/  IMAD.U32 R20, R10.reuse, 0x10000, RZ ;  /* 0x000100000a147824 */ /* 0x042fe200078e00ff */
[----:B------:R-:W-:Y:S01]  /*deb0*/  LOP3.LUT R26, R10, 0xffff0000, RZ, 0xc0, !PT ;  /* 0xffff00000a1a7812 */ /* 0x000fe200078ec0ff */
[C---:B------:R-:W-:Y:S02]  /*dec0*/  IMAD.U32 R17, R9.reuse, 0x10000, RZ ;  /* 0x0001000009117824 */ /* 0x040fe400078e00ff */
[----:B--2---:R-:W-:Y:S01]  /*ded0*/  IMAD.U32 R10, R4, 0x10000, RZ ;  /* 0x00010000040a7824 */ /* 0x004fe200078e00ff */
[----:B------:R-:W-:Y:S01]  /*dee0*/  LOP3.LUT R19, R9, 0xffff0000, RZ, 0xc0, !PT ;  /* 0xffff000009137812 */ /* 0x000fe200078ec0ff */
[----:B------:R-:W-:Y:S01]  /*def0*/  IMAD.U32 R18, R8, 0x10000, RZ ;  /* 0x0001000008127824 */ /* 0x000fe200078e00ff */
[----:B------:R-:W-:Y:S01]  /*df00*/  LOP3.LUT R9, R4, 0xffff0000, RZ, 0xc0, !PT ;  /* 0xffff000004097812 */ /* 0x000fe200078ec0ff */
[C---:B------:R-:W-:Y:S01]  /*df10*/  IMAD.U32 R4, R6.reuse, 0x10000, RZ ;  /* 0x0001000006047824 */ /* 0x040fe200078e00ff */
[----:B------:R-:W-:Y:S01]  /*df20*/  LOP3.LUT R3, R6, 0xffff0000, RZ, 0xc0, !PT ;  /* 0xffff000006037812 */ /* 0x000fe200078ec0ff */
[----:B------:R-:W-:-:S02]  /*df30*/  FMUL.FTZ R27, R10, R29 ;  /* 0x0000001d0a1b7220 */ /* 0x000fc40000410000 */
[-C--:B------:R-:W-:Y:S01]  /*df40*/  FMUL.FTZ R6, R10, R30.reuse ;  /* 0x0000001e0a067220 */ /* 0x080fe20000410000 */
[----:B------:R-:W-:Y:S01]  /*df50*/  LOP3.LUT R21, R8, 0xffff0000, RZ, 0xc0, !PT ;  /* 0xffff000008157812 */ /* 0x000fe200078ec0ff */
[----:B------:R-:W-:Y:S02]  /*df60*/  IMAD.U32 R8, R5, 0x10000, RZ ;  /* 0x0001000005087824 */ /* 0x000fe400078e00ff */
[C---:B------:R-:W-:Y:S02]  /*df70*/  FFMA.FTZ R30, R18.reuse, R30, -R27 ;  /* 0x0000001e121e7223 */ /* 0x040fe4000001081b */
[----:B------:R-:W-:Y:S02]  /*df80*/  IMAD.U32 R2, R7, 0x10000, RZ ;  /* 0x0001000007027824 */ /* 0x000fe400078e00ff */
[----:B------:R-:W-:Y:S02]  /*df90*/  IMAD.U32 R27, R15, 0x10000, RZ ;  /* 0x000100000f1b7824 */ /* 0x000fe400078e00ff */
[----:B------:R-:W-:-:S02]  /*dfa0*/  FFMA.FTZ R29, R18, R29, R6 ;  /* 0x0000001d121d7223 */ /* 0x000fc40000010006 */
[----:B------:R-:W-:Y:S01]  /*dfb0*/  IMAD.U32 R18, R24, 0x10000, RZ ;  /* 0x0001000018127824 */ /* 0x000fe200078e00ff */
[----:B------:R-:W-:Y:S01]  /*dfc0*/  LOP3.LUT R0, R7, 0xffff0000, RZ, 0xc0, !PT ;  /* 0xffff000007007812 */ /* 0x000fe200078ec0ff */
[C---:B------:R-:W-:Y:S01]  /*dfd0*/  FMUL.FTZ R10, R8.reuse, R32 ;  /* 0x00000020080a7220 */ /* 0x040fe20000410000 */
[----:B------:R-:W-:Y:S01]  /*dfe0*/  SHF.L.U32 R12, R11, 0x10, RZ ;  /* 0x000000100b0c7819 */ /* 0x000fe200000006ff */
[----:B------:R-:W-:Y:S02]  /*dff0*/  FMUL.FTZ R7, R8, R27 ;  /* 0x0000001b08077220 */ /* 0x000fe40000410000 */
[C---:B------:R-:W-:Y:S02]  /*e000*/  FMUL.FTZ R6, R2.reuse, R31 ;  /* 0x0000001f02067220 */ /* 0x040fe40000410000 */
[----:B------:R-:W-:Y:S02]  /*e010*/  FMUL.FTZ R2, R2, R18 ;  /* 0x0000001202027220 */ /* 0x000fe40000410000 */
[----:B------:R-:W-:-:S02]  /*e020*/  FFMA.FTZ R27, R17, R27, -R10 ;  /* 0x0000001b111b7223 */ /* 0x000fc4000001080a */
[----:B------:R-:W-:Y:S01]  /*e030*/  FFMA.FTZ R17, R17, R32, R7 ;  /* 0x0000002011117223 */ /* 0x000fe20000010007 */
[----:B------:R-:W-:Y:S01]  /*e040*/  LOP3.LUT R7, R16, 0xffff0000, RZ, 0xc0, !PT ;  /* 0xffff000010077812 */ /* 0x000fe200078ec0ff */
[C---:B------:R-:W-:Y:S01]  /*e050*/  FFMA.FTZ R14, R12.reuse, R31, R2 ;  /* 0x0000001f0c0e7223 */ /* 0x040fe20000010002 */
[----:B------:R-:W-:Y:S01]  /*e060*/  LOP3.LUT R5, R5, 0xffff0000, RZ, 0xc0, !PT ;  /* 0xffff000005057812 */ /* 0x000fe200078ec0ff */
[----:B------:R-:W-:Y:S01]  /*e070*/  FFMA.FTZ R18, R12, R18, -R6 ;  /* 0x000000120c127223 */ /* 0x000fe20000010806 */
[----:B------:R-:W-:Y:S01]  /*e080*/  LOP3.LUT R15, R15, 0xffff0000, RZ, 0xc0, !PT ;  /* 0xffff00000f0f7812 */ /* 0x000fe200078ec0ff */
[----:B------:R-:W-:Y:S01]  /*e090*/  FMUL.FTZ R2, R9, R33 ;  /* 0x0000002109027220 */ /* 0x000fe20000410000 */
[----:B------:R-:W-:Y:S01]  /*e0a0*/  LOP3.LUT R12, R13, 0xffff0000, RZ, 0xc0, !PT ;  /* 0xffff00000d0c7812 */ /* 0x000fe200078ec0ff */
[----:B------:R-:W-:Y:S02]  /*e0b0*/  IMAD.U32 R31, R23, 0x10000, RZ ;  /* 0x00010000171f7824 */ /* 0x000fe400078e00ff */
[----:B------:R-:W-:-:S02]  /*e0c0*/  FFMA.FTZ R8, R21, R7, -R2 ;  /* 0x0000000715087223 */ /* 0x000fc40000010802 */
[----:B------:R-:W-:Y:S02]  /*e0d0*/  FMUL.FTZ R6, R9, R7 ;  /* 0x0000000709067220 */ /* 0x000fe40000410000 */
[----:B------:R-:W-:Y:S02]  /*e0e0*/  FMUL.FTZ R2, R5, R15 ;  /* 0x0000000f05027220 */ /* 0x000fe40000410000 */
[----:B------:R-:W-:Y:S02]  /*e0f0*/  IMAD.U32 R10, R25, 0x10000, RZ ;  /* 0x00010000190a7824 */ /* 0x000fe400078e00ff */
[-C--:B------:R-:W-:Y:S02]  /*e100*/  FMUL.FTZ R7, R5, R12.reuse ;  /* 0x0000000c05077220 */ /* 0x080fe40000410000 */
[----:B------:R-:W-:Y:S01]  /*e110*/  FMUL.FTZ R5, R4, R31 ;  /* 0x0000001f04057220 */ /* 0x000fe20000410000 */
[----:B------:R-:W-:Y:S01]  /*e120*/  LOP3.LUT R16, R23, 0xffff0000, RZ, 0xc0, !PT ;  /* 0xffff000017107812 */ /* 0x000fe200078ec0ff */
[----:B------:R-:W-:-:S02]  /*e130*/  FFMA.FTZ R12, R19, R12, R2 ;  /* 0x0000000c130c7223 */ /* 0x000fc40000010002 */
[----:B------:R-:W-:Y:S01]  /*e140*/  FFMA.FTZ R13, R21, R33, R6 ;  /* 0x00000021150d7223 */ /* 0x000fe20000010006 */
[----:B------:R-:W-:Y:S01]  /*e150*/  LOP3.LUT R6, R25, 0xffff0000, RZ, 0xc0, !PT ;  /* 0xffff000019067812 */ /* 0x000fe200078ec0ff */
[----:B------:R-:W-:Y:S01]  /*e160*/  FFMA.FTZ R9, R19, R15, -R7 ;  /* 0x0000000f13097223 */ /* 0x000fe20000010807 */
[----:B------:R-:W-:Y:S01]  /*e170*/  LOP3.LUT R15, R22, 0xffff0000, RZ, 0xc0, !PT ;  /* 0xffff0000160f7812 */ /* 0x000fe200078ec0ff */
[-C--:B------:R-:W-:Y:S02]  /*e180*/  FMUL.FTZ R2, R4, R10.reuse ;  /* 0x0000000a04027220 */ /* 0x080fe40000410000 */
[----:B------:R-:W-:Y:S01]  /*e190*/  FFMA.FTZ R10, R20, R10, -R5 ;  /* 0x0000000a140a7223 */ /* 0x000fe20000010805 */
[----:B------:R-:W-:Y:S01]  /*e1a0*/  LOP3.LUT R5, R24, 0xffff0000, RZ, 0xc0, !PT ;  /* 0xffff000018057812 */ /* 0x000fe200078ec0ff */
[----:B------:R-:W-:Y:S01]  /*e1b0*/  FFMA.FTZ R7, R20, R31, R2 ;  /* 0x0000001f14077223 */ /* 0x000fe20000010002 */
[----:B------:R-:W-:Y:S01]  /*e1c0*/  LOP3.LUT R11, R11, 0xffff0000, RZ, 0xc0, !PT ;  /* 0xffff00000b0b7812 */ /* 0x000fe200078ec0ff */
[----:B------:R-:W-:-:S02]  /*e1d0*/  FMUL.FTZ R4, R3, R16 ;  /* 0x0000001003047220 */ /* 0x000fc40000410000 */
[-C--:B------:R-:W-:Y:S02]  /*e1e0*/  FMUL.FTZ R3, R3, R6.reuse ;  /* 0x0000000603037220 */ /* 0x080fe40000410000 */
[C---:B------:R-:W-:Y:S02]  /*e1f0*/  FMUL.FTZ R2, R0.reuse, R15 ;  /* 0x0000000f00027220 */ /* 0x040fe40000410000 */
[-C--:B------:R-:W-:Y:S02]  /*e200*/  FMUL.FTZ R0, R0, R5.reuse ;  /* 0x0000000500007220 */ /* 0x080fe40000410000 */
[C---:B------:R-:W-:Y:S02]  /*e210*/  FFMA.FTZ R6, R26.reuse, R6, -R4 ;  /* 0x000000061a067223 */ /* 0x040fe40000010804 */
[----:B------:R-:W-:Y:S02]  /*e220*/  FFMA.FTZ R3, R26, R16, R3 ;  /* 0x000000101a037223 */ /* 0x000fe40000010003 */
[----:B------:R-:W-:-:S02]  /*e230*/  FFMA.FTZ R2, R11, R5, -R2 ;  /* 0x000000050b027223 */ /* 0x000fc40000010802 */
[----:B------:R-:W-:Y:S01]  /*e240*/  FFMA.FTZ R0, R11, R15, R0 ;  /* 0x0000000f0b007223 */ /* 0x000fe20000010000 */
[----:B------:R-:W-:Y:S02]  /*e250*/  F2FP.BF16.PACK_AB R10, R6, R10 ;  /* 0x0000000a060a723e */ /* 0x000fe400000010ff */
[----:B------:R-:W-:Y:S02]  /*e260*/  F2FP.BF16.PACK_AB R8, R8, R30 ;  /* 0x0000001e0808723e */ /* 0x000fe400000010ff */
[----:B------:R-:W-:Y:S02]  /*e270*/  F2FP.BF16.PACK_AB R9, R9, R27 ;  /* 0x0000001b0909723e */ /* 0x000fe400000010ff */
[----:B------:R-:W-:Y:S02]  /*e280*/  F2FP.BF16.PACK_AB R6, R3, R7 ;  /* 0x000000070306723e */ /* 0x000fe400000010ff */
[----:B------:R-:W-:Y:S02]  /*e290*/  F2FP.BF16.PACK_AB R11, R2, R18 ;  /* 0x00000012020b723e */ /* 0x000fe400000010ff */
[----:B------:R-:W-:-:S02]  /*e2a0*/  F2FP.BF16.PACK_AB R4, R13, R29 ;  /* 0x0000001d0d04723e */ /* 0x000fc400000010ff */
[----:B------:R-:W-:Y:S02]  /*e2b0*/  F2FP.BF16.PACK_AB R5, R12, R17 ;  /* 0x000000110c05723e */ /* 0x000fe400000010ff */
[----:B------:R-:W-:Y:S01]  /*e2c0*/  F2FP.BF16.PACK_AB R7, R0, R14 ;  /* 0x0000000e0007723e */ /* 0x000fe200000010ff */
[----:B------:R1:W-:Y:S04]  /*e2d0*/  STS.128 [R34], R8 ;  /* 0x0000000822007388 */ /* 0x0003e80000000c00 */
[----:B------:R1:W-:Y:S02]  /*e2e0*/  STS.128 [R28+0x5100], R4 ;  /* 0x005100041c007388 */ /* 0x0003e40000000c00 */
.L_x_1031:
[----:B------:R-:W-:Y:S05]  /*e2f0*/  BSYNC B0 ;  /* 0x0000000000007941 */ /* 0x000fea0003800000 */
.L_x_1030:
        /* <DEDUP_REMOVED lines=36> */
[C---:B------:R-:W-:Y:S02]  /*e540*/  PRMT R16, R71.reuse, 0x5432, R0 ;  /* 0x0000543247107816 */ /* 0x040fe40000000000 */
        /* <DEDUP_REMOVED lines=72> */
.L_x_1019:
[----:B------:R-:W-:Y:S05]  /*e9d0*/  BSYNC B2 ;  /* 0x0000000000027941 */ /* 0x000fea0003800000 */
.L_x_997:
[----:B------:R-:W-:Y:S02]  /*e9e0*/  IMAD R0, R74, c[0x0][0x208], RZ ;  /* 0x000082004a007a24 */ /* 0x000fe400078e02ff */
[----:B---3--:R-:W-:-:S04]  /*e9f0*/  IMAD.WIDE.U32 R2, R229, c[0x0][0x208], RZ ;  /* 0x00008200e5027a25 */ /* 0x008fc800078e00ff */
[----:B-1----:R-:W-:Y:S01]  /*ea00*/  IMAD.WIDE.U32 R6, R69, c[0x0][0x210], RZ ;  /* 0x0000840045067a25 */ /* 0x002fe200078e00ff */
[----:B------:R-:W-:Y:S01]  /*ea10*/  SHF.L.U32 R37, R244, 0x1, RZ ;  /* 0x00000001f4257819 */ /* 0x000fe200000006ff */
[----:B------:R-:W-:-:S04]  /*ea20*/  DEPBAR.LE SB0, 0x0 ;  /* 0x000080000000791a */ /* 0x000fc80000000000 */
[----:B------:R-:W-:Y:S01]  /*ea30*/  IMAD R0, R229, c[0x0][0x20c], R0 ;  /* 0x00008300e5007a24 */ /* 0x000fe200078e0200 */
[----:B------:R-:W-:Y:S01]  /*ea40*/  STL.64 [R1+0x18], R6 ;  /* 0x0000180601007387 */ /* 0x000fe20000100a00 */
[----:B------:R-:W-:-:S03]  /*ea50*/  IMAD R4, R69, c[0x0][0x214], R7 ;  /* 0x0000850045047a24 */ /* 0x000fc600078e0207 */
[----:B------:R-:W-:Y:S01]  /*ea60*/  IADD3 R3, R3, R0, RZ ;  /* 0x0000000003037210 */ /* 0x000fe20007ffe0ff */
[----:B------:R-:W-:Y:S01]  /*ea70*/  IMAD R0, R75, c[0x0][0x218], RZ ;  /* 0x000086004b007a24 */ /* 0x000fe200078e02ff */
[----:B------:R-:W-:Y:S03]  /*ea80*/  STL [R1+0x14], R4 ;  /* 0x0000140401007387 */ /* 0x000fe60000100800 */
[C---:B------:R-:W-:Y:S01]  /*ea90*/  IMAD.WIDE.U32 R2, R216.reuse, c[0x0][0x218], R2 ;  /* 0x00008600d8027a25 */ /* 0x040fe200078e0002 */
[----:B------:R-:W-:Y:S03]  /*eaa0*/  BAR.SYNC.DEFER_BLOCKING 0x0 ;  /* 0x0000000000007b1d */ /* 0x000fe60000010000 */
[----:B------:R-:W-:Y:S01]  /*eab0*/  IMAD R0, R216, c[0x0][0x21c], R0 ;  /* 0x00008700d8007a24 */ /* 0x000fe200078e0200 */
[----:B------:R-:W-:-:S02]  /*eac0*/  IADD3 R2, P0, R2, R6, RZ ;  /* 0x0000000602027210 */ /* 0x000fc40007f1e0ff */
[----:B------:R-:W-:Y:S01]  /*ead0*/  SHF.L.U64.HI R36, R244, 0x1, R245 ;  /* 0x00000001f4247819 */ /* 0x000fe200000102f5 */
[----:B------:R-:W2:Y:S01]  /*eae0*/  LDL R168, [R1+0x8] ;  /* 0x0000080001a87983 */ /* 0x000ea20000100800 */
[----:B------:R-:W-:Y:S02]  /*eaf0*/  IADD3.X R3, R4, R3, R0, P0, !PT ;  /* 0x0000000304037210 */ /* 0x000fe400007fe400 */
[----:B------:R-:W-:-:S04]  /*eb00*/  LEA R0, P0, R2, c[0x0][0x1f8], 0x1 ;  /* 0x00007e0002007a11 */ /* 0x000fc800078008ff */
[----:B------:R-:W-:Y:S02]  /*eb10*/  LEA.HI.X R2, R2, c[0x0][0x1fc], R3, 0x1, P0 ;  /* 0x00007f0002027a11 */ /* 0x000fe400000f0c03 */
[----:B------:R-:W1:Y:S04]  /*eb20*/  SHFL.IDX PT, R3, R0, RZ, 0x181f ;  /* 0x00181fff00037589 */ /* 0x000e6800000e0000 */
[----:B------:R-:W3:Y:S04]  /*eb30*/  SHFL.IDX PT, R4, R0, 0x1, 0x181f ;  /* 0x00381f0000047f89 */ /* 0x000ee800000e0000 */
[----:B------:R-:W4:Y:S04]  /*eb40*/  SHFL.IDX PT, R5, R2, RZ, 0x181f ;  /* 0x00181fff02057589 */ /* 0x000f2800000e0000 */
[----:B------:R-:W5:Y:S04]  /*eb50*/  SHFL.IDX PT, R7, R0, 0x3, 0x181f ;  /* 0x00781f0000077f89 */ /* 0x000f6800000e0000 */
[----:B------:R-:W-:Y:S04]  /*eb60*/  SHFL.IDX PT, R6, R0, 0x2, 0x181f ;  /* 0x00581f0000067f89 */ /* 0x000fe800000e0000 */
[----:B------:R-:W5:Y:S04]  /*eb70*/  SHFL.IDX PT, R13, R2, 0x3, 0x181f ;  /* 0x00781f00020d7f89 */ /* 0x000f6800000e0000 */
[----:B------:R-:W5:Y:S04]  /*eb80*/  SHFL.IDX PT, R9, R2, 0x1, 0x181f ;  /* 0x00381f0002097f89 */ /* 0x000f6800000e0000 */
[----:B------:R-:W5:Y:S04]  /*eb90*/  SHFL.IDX PT, R0, R0, 0x4, 0x181f ;  /* 0x00981f0000007f89 */ /* 0x000f6800000e0000 */
[----:B------:R-:W5:Y:S01]  /*eba0*/  SHFL.IDX PT, R12, R2, 0x4, 0x181f ;  /* 0x00981f00020c7f89 */ /* 0x000f6200000e0000 */
[----:B-1----:R-:W-:-:S02]  /*ebb0*/  IADD3 R10, P0, R3, R37, RZ ;  /* 0x00000025030a7210 */ /* 0x002fc40007f1e0ff */
[-C--:B---3--:R-:W-:Y:S01]  /*ebc0*/  IADD3 R8, P3, R4, R37.reuse, RZ ;  /* 0x0000002504087210 */ /* 0x088fe20007f7e0ff */
[----:B------:R-:W-:Y:S01]  /*ebd0*/  LDSM.16.M88.4 R32, [R198] ;  /* 0x00000000c620783b */ /* 0x000fe20000000200 */
[-C--:B----4-:R-:W-:Y:S02]  /*ebe0*/  IADD3.X R11, R5, R36.reuse, RZ, P0, !PT ;  /* 0x00000024050b7210 */ /* 0x090fe400007fe4ff */
[----:B-----5:R-:W-:Y:S01]  /*ebf0*/  IADD3 R4, P0, R7, R37, RZ ;  /* 0x0000002507047210 */ /* 0x020fe20007f1e0ff */
[----:B------:R1:W3:Y:S03]  /*ec00*/  SHFL.IDX PT, R14, R2, 0x2, 0x181f ;  /* 0x00581f00020e7f89 */ /* 0x0002e600000e0000 */
[-C--:B------:R-:W-:Y:S01]  /*ec10*/  IADD3.X R5, R13, R36.reuse, RZ, P0, !PT ;  /* 0x000000240d057210 */ /* 0x080fe200007fe4ff */
[----:B------:R-:W4:Y:S01]  /*ec20*/  LDSM.16.M88.4 R48, [R127] ;  /* 0x000000007f30783b */ /* 0x000f220000000200 */
[----:B------:R-:W-:-:S03]  /*ec30*/  IADD3.X R9, R9, R36, RZ, P3, !PT ;  /* 0x0000002409097210 */ /* 0x000fc60001ffe4ff */
[----:B------:R-:W5:Y:S01]  /*ec40*/  LDSM.16.M88.4 R28, [R198+0x2000] ;  /* 0x00200000c61c783b */ /* 0x000f620000000200 */
[----:B------:R-:W-:-:S03]  /*ec50*/  ISETP.GE.AND P3, PT, R244, c[0x0][0x1d4], PT ;  /* 0x00007500f4007a0c */ /* 0x000fc60003f66270 */
[----:B------:R-:W-:Y:S04]  /*ec60*/  LDSM.16.M88.4 R72, [R127+0x800] ;  /* 0x000800007f48783b */ /* 0x000fe80000000200 */
[----:B------:R-:W-:Y:S04]  /*ec70*/  LDSM.16.M88.4 R96, [R127+0x1000] ;  /* 0x001000007f60783b */ /* 0x000fe80000000200 */
[----:B------:R-:W-:Y:S01]  /*ec80*/  LDSM.16.M88.4 R104, [R127+0x1800] ;  /* 0x001800007f68783b */ /* 0x000fe20000000200 */
[----:B-1----:R-:W-:-:S03]  /*ec90*/  IADD3 R2, P0, R0, R37, RZ ;  /* 0x0000002500027210 */ /* 0x002fc60007f1e0ff */
[----:B------:R-:W-:Y:S01]  /*eca0*/  LDSM.16.M88.4 R112, [R127+0x2000] ;  /* 0x002000007f70783b */ /* 0x000fe20000000200 */
[----:B------:R-:W-:Y:S02]  /*ecb0*/  IADD3.X R3, R12, R36, RZ, P0, !PT ;  /* 0x000000240c037210 */ /* 0x000fe400007fe4ff */
[C---:B------:R-:W-:Y:S01]  /*ecc0*/  ISETP.LT.OR P0, PT, R60.reuse, 0x1, P3 ;  /* 0x000000013c00780c */ /* 0x040fe20001f01670 */
[----:B------:R-:W-:Y:S04]  /*ecd0*/  LDSM.16.M88.4 R24, [R201] ;  /* 0x00000000c918783b */ /* 0x000fe80000000200 */
[----:B------:R-:W-:Y:S04]  /*ece0*/  LDSM.16.M88.4 R20, [R201+0x2000] ;  /* 0x00200000c914783b */ /* 0x000fe80000000200 */
[----:B------:R-:W1:Y:S04]  /*ecf0*/  LDSM.16.M88.4 R52, [R202] ;  /* 0x00000000ca34783b */ /* 0x000e680000000200 */
        /* <DEDUP_REMOVED lines=8> */
[----:B------:R-:W-:-:S02]  /*ed80*/  ISETP.LT.OR P0, PT, R60, 0x11, P3 ;  /* 0x000000113c00780c */ /* 0x000fc40001f01670 */
[----:B------:R-:W-:-:S11]  /*ed90*/  IADD3 R6, P1, R6, R37, RZ ;  /* 0x0000002506067210 */ /* 0x000fd60007f3e0ff */
[----:B------:R4:W-:Y:S01]  /*eda0*/  LDGSTS.E.BYPASS.LTC128B.128 [R208+0x900], [R8.64], !P0 ;  /* 0x0090000008d07fae */ /* 0x0009e2000c101d48 */
[----:B------:R-:W-:Y:S02]  /*edb0*/  ISETP.LT.OR P0, PT, R60, 0x21, P3 ;  /* 0x000000213c00780c */ /* 0x000fe40001f01670 */
[----:B---3--:R-:W-:Y:S02]  /*edc0*/  IADD3.X R7, R14, R36, RZ, P1, !PT ;  /* 0x000000240e077210 */ /* 0x008fe40000ffe4ff */
[----:B------:R-:W-:-:S09]  /*edd0*/  ISETP.LT.OR P1, PT, R60, 0x31, P3 ;  /* 0x000000313c00780c */ /* 0x000fd20001f21670 */
[----:B------:R3:W-:Y:S01]  /*ede0*/  LDGSTS.E.BYPASS.LTC128B.128 [R208+0x1100], [R6.64], !P0 ;  /* 0x0110000006d07fae */ /* 0x0007e2000c101d48 */
[----:B------:R-:W-:-:S03]  /*edf0*/  ISETP.LT.OR P0, PT, R60, 0x41, P3 ;  /* 0x000000413c00780c */ /* 0x000fc60001f01670 */
[----:B------:R3:W-:Y:S01]  /*ee00*/  LDGSTS.E.BYPASS.LTC128B.128 [R208+0x1900], [R4.64], !P1 ;  /* 0x0190000004d07fae */ /* 0x0007e2000c901d48 */
[-C--:B----4-:R-:W-:Y:S09]  /*ee10*/  HMMA.16816.F32.BF16 R8, R32, R48.reuse, RZ ;  /* 0x000000302008723c */ /* 0x090ff200000418ff */
[----:B------:R4:W-:Y:S04]  /*ee20*/  LDGSTS.E.BYPASS.LTC128B.128 [R208+0x2100], [R2.64], !P0 ;  /* 0x0210000002d07fae */ /* 0x0009e8000c101d48 */
[----:B------:R-:W-:Y:S04]  /*ee30*/  LDSM.16.M88.4 R40, [R197] ;  /* 0x00000000c528783b */ /* 0x000fe80000000200 */
[----:B------:R-:W4:Y:S01]  /*ee40*/  LDSM.16.M88.4 R16, [R199] ;  /* 0x00000000c710783b */ /* 0x000f220000000200 */
[----:B-----5:R-:W-:Y:S03]  /*ee50*/  HMMA.16816.F32.BF16 R56, R28, R48, RZ ;  /* 0x000000301c38723c */ /* 0x020fe600000418ff */
[----:B------:R-:W5:Y:S04]  /*ee60*/  LDSM.16.M88.4 R12, [R199+0x2000] ;  /* 0x00200000c70c783b */ /* 0x000f680000000200 */
[----:B------:R-:W-:Y:S01]  /*ee70*/  LDSM.16.M88.4 R44, [R194] ;  /* 0x00000000c22c783b */ /* 0x000fe20000000200 */
[----:B------:R-:W-:Y:S03]  /*ee80*/  HMMA.16816.F32.BF16 R68, R32, R50, RZ ;  /* 0x000000322044723c */ /* 0x000fe600000418ff */
[----:B---3--:R-:W-:Y:S04]  /*ee90*/  LDSM.16.M88.4 R4, [R200+0x2000] ;  /* 0x00200000c804783b */ /* 0x008fe80000000200 */
[----:B------:R-:W0:Y:S01]  /*eea0*/  LDGDEPBAR ;  /* 0x00000000000079af */ /* 0x000e220000000000 */
[-C--:B-1----:R-:W-:Y:S03]  /*eeb0*/  HMMA.16816.F32.BF16 R60, R24, R52.reuse, R8 ;  /* 0x00000034183c723c */ /* 0x082fe60000041808 */
[----:B------:R-:W1:Y:S05]  /*eec0*/  LDSM.16.M88.4 R8, [R200] ;  /* 0x00000000c808783b */ /* 0x000e6a0000000200 */
[----:B------:R-:W-:Y:S11]  /*eed0*/  HMMA.16816.F32.BF16 R56, R20, R52, R56 ;  /* 0x000000341438723c */ /* 0x000ff60000041838 */
[----:B------:R-:W-:Y:S05]  /*eee0*/  @!UPT UIADD3 URZ, URZ, URZ, URZ ;  /* 0x0000003f3f3ff290 */ /* 0x000fea000fffe03f */
[----:B----4-:R-:W-:Y:S08]  /*eef0*/  HMMA.16816.F32.BF16 R64, R16, R40, R60 ;  /* 0x000000281040723c */ /* 0x010ff0000004183c */
[----:B------:R-:W-:Y:S08]  /*ef00*/  HMMA.16816.F32.BF16 R60, R28, R50, RZ ;  /* 0x000000321c3c723c */ /* 0x000ff000000418ff */
[----:B-----5:R-:W-:Y:S08]  /*ef10*/  HMMA.16816.F32.BF16 R48, R12, R40, R56 ;  /* 0x000000280c30723c */ /* 0x020ff00000041838 */
[----:B------:R-:W-:Y:S08]  /*ef20*/  HMMA.16816.F32.BF16 R56, R24, R54, R68 ;  /* 0x000000361838723c */ /* 0x000ff00000041844 */
[----:B-1----:R-:W-:Y:S08]  /*ef30*/  HMMA.16816.F32.BF16 R68, R8, R44, R64 ;  /* 0x0000002c0844723c */ /* 0x002ff00000041840 */
[----:B------:R-:W-:Y:S08]  /*ef40*/  HMMA.16816.F32.BF16 R64, R20, R54, R60 ;  /* 0x000000361440723c */ /* 0x000ff0000004183c */
[----:B------:R-:W-:Y:S08]  /*ef50*/  HMMA.16816.F32.BF16 R60, R32, R72, RZ ;  /* 0x00000048203c723c */ /* 0x000ff000000418ff */
[----:B------:R-:W-:Y:S01]  /*ef60*/  HMMA.16816.F32.BF16 R92, R4, R44, R48 ;  /* 0x0000002c045c723c */ /* 0x000fe20000041830 */
[----:B------:R-:W1:Y:S07]  /*ef70*/  LDSM.16.M88.4 R48, [R197+0x800] ;  /* 0x00080000c530783b */ /* 0x000e6e0000000200 */
[----:B------:R-:W-:Y:S01]  /*ef80*/  HMMA.16816.F32.BF16 R52, R16, R42, R56 ;  /* 0x0000002a1034723c */ /* 0x000fe20000041838 */
[----:B------:R-:W-:-:S07]  /*ef90*/  FMUL.FTZ R0, R68, c[0x0][0x320] ;  /* 0x0000c80044007a20 */ /* 0x000fce0000410000 */
[----:B------:R-:W-:Y:S01]  /*efa0*/  HMMA.16816.F32.BF16 R56, R28, R72, RZ ;  /* 0x000000481c38723c */ /* 0x000fe200000418ff */
[----:B------:R3:W4:Y:S07]  /*efb0*/  MUFU.TANH R150, R0 ;  /* 0x0000000000967308 */ /* 0x00072e0000002400 */
[----:B------:R-:W-:Y:S01]  /*efc0*/  HMMA.16816.F32.BF16 R60, R24, R80, R60 ;  /* 0x00000050183c723c */ /* 0x000fe2000004183c */
[----:B---3--:R-:W-:-:S07]  /*efd0*/  FMUL.FTZ R0, R69, c[0x0][0x320] ;  /* 0x0000c80045007a20 */ /* 0x008fce0000410000 */
[----:B------:R-:W-:Y:S01]  /*efe0*/  HMMA.16816.F32.BF16 R64, R12, R42, R64 ;  /* 0x0000002a0c40723c */ /* 0x000fe20000041840 */
[----:B------:R-:W3:Y:S01]  /*eff0*/  LDSM.16.M88.4 R40, [R194+0x800] ;  /* 0x00080000c228783b */ /* 0x000ee20000000200 */
        /* <DEDUP_REMOVED lines=9> */
[----:B------:R5:W2:Y:S07]  /*f090*/  MUFU.TANH R154, R0 ;  /* 0x00000000009a7308 */ /* 0x000aae0000002400 */
[----:B-1----:R-:W-:Y:S01]  /*f0a0*/  HMMA.16816.F32.BF16 R60, R16, R48, R60 ;  /* 0x00000030103c723c */ /* 0x002fe2000004183c */
[----:B-----5:R-:W-:-:S04]  /*f0b0*/  FMUL.FTZ R0, R93, c[0x0][0x320] ;  /* 0x0000c8005d007a20 */ /* 0x020fc80000410000 */
[----:B------:R1:W1:Y:S03]  /*f0c0*/  MUFU.TANH R151, R0 ;  /* 0x0000000000977308 */ /* 0x0002660000002400 */
        /* <DEDUP_REMOVED lines=15> */
[----:B-1----:R-:W-:Y:S02]  /*f1c0*/  FMUL.FTZ R0, R71, c[0x0][0x320] ;  /* 0x0000c80047007a20 */ /* 0x002fe40000410000 */
[----:B---3--:R-:W-:Y:S04]  /*f1d0*/  HMMA.16816.F32.BF16 R68, R8, R40, R60 ;  /* 0x000000280844723c */ /* 0x008fe8000004183c */
        /* <DEDUP_REMOVED lines=199> */
[----:B------:R-:W-:Y:S06]  /*fe50*/  BAR.SYNC.DEFER_BLOCKING 0x0 ;  /* 0x0000000000007b1d */ /* 0x000fec0000010000 */
[----:B------:R-:W-:Y:S05]  /*fe60*/  @!P0 BRA `(.L_x_1033) ;  /* 0x0000039000008947 */ /* 0x000fea0003800000 */
[----:B--234-:R-:W-:Y:S01]  /*fe70*/  ISETP.NE.AND P4, PT, R167, 0x1, PT ;  /* 0x00000001a700780c */ /* 0x01cfe20003f85270 */
[----:B------:R-:W-:Y:S01]  /*fe80*/  IMAD.MOV.U32 R216, RZ, RZ, RZ ;  /* 0x000000ffffd87224 */ /* 0x000fe200078e00ff */
[----:B------:R-:W-:-:S04]  /*fe90*/  IADD3 R2, R163, R157, R166 ;  /* 0x0000009da3027210 */ /* 0x000fc80007ffe0a6 */
[----:B------:R-:W-:-:S05]  /*fea0*/  IADD3 R2, R2, -0x50, RZ ;  /* 0xffffffb002027810 */ /* 0x000fca0007ffe0ff */
[----:B-1----:R-:W-:Y:S02]  /*feb0*/  IMAD.MOV.U32 R0, RZ, RZ, R2 ;  /* 0x000000ffff007224 */ /* 0x002fe400078e0002 */
        /* <DEDUP_REMOVED lines=24> */
.L_x_1225:
[----:B------:R-:W-:Y:S05]  /*10040*/  BRA.DIV ~URZ, `(.L_x_1035) ;  /* 0x00018a027f007947 */ /* 0x000fea000b800000 */
[----:B------:R-:W3:Y:S04]  /*10050*/  SHFL.IDX PT, R2, R0, RZ, 0x181f ;  /* 0x00181fff00027589 */ /* 0x000ee800000e0000 */
        /* <DEDUP_REMOVED lines=14> */
[--C-:B------:R-:W-:Y:S02]  /*10140*/  IMAD.X R9, R9, 0x1, R36.reuse, P3 ;  /* 0x0000000109097824 */ /* 0x100fe400018e0624 */
[----:B------:R-:W-:-:S03]  /*10150*/  IMAD.X R7, R13, 0x1, R36, P1 ;  /* 0x000000010d077824 */ /* 0x000fc600008e0624 */
[----:B------:R2:W-:Y:S01]  /*10160*/  LDGSTS.E.BYPASS.LTC128B.128 [R208+0x3100], [R8.64], !P2 ;  /* 0x0310000008d07fae */ /* 0x0005e2000d101d48 */
[----:B------:R-:W-:-:S03]  /*10170*/  IMAD.X R3, R12, 0x1, R36, P0 ;  /* 0x000000010c037824 */ /* 0x000fc600000e0624 */
[----:B------:R2:W-:Y:S04]  /*10180*/  LDGSTS.E.BYPASS.LTC128B.128 [R208+0x3900], [R6.64], !P2 ;  /* 0x0390000006d07fae */ /* 0x0005e8000d101d48 */
[----:B------:R2:W-:Y:S02]  /*10190*/  LDGSTS.E.BYPASS.LTC128B.128 [R208+0x4100], [R2.64], !P2 ;  /* 0x0410000002d07fae */ /* 0x0005e4000d101d48 */
.L_x_1226:
[----:B--23--:R-:W-:-:S04]  /*101a0*/  IADD3 R2, P0, R0, R37, RZ ;  /* 0x0000002500027210 */ /* 0x00cfc80007f1e0ff */
[----:B-1----:R-:W-:-:S05]  /*101b0*/  IADD3.X R3, R4, R36, RZ, P0, !PT ;  /* 0x0000002404037210 */ /* 0x002fca00007fe4ff */
[----:B------:R-:W-:Y:S01]  /*101c0*/  @!PT LDS RZ, [RZ] ;  /* 0x00000000fffff984 */ /* 0x000fe20000000800 */
[----:B------:R-:W-:Y:S01]  /*101d0*/  @!PT LDS RZ, [RZ] ;  /* 0x00000000fffff984 */ /* 0x000fe20000000800 */
[----:B------:R-:W-:Y:S01]  /*101e0*/  @!PT LDS RZ, [RZ] ;  /* 0x00000000fffff984 */ /* 0x000fe20000000800 */
[----:B------:R1:W-:Y:S04]  /*101f0*/  LDGSTS.E.BYPASS.LTC128B.128 [R208+0x4900], [R2.64], !P2 ;  /* 0x0490000002d07fae */ /* 0x0003e8000d101d48 */
.L_x_1033:
[----:B--234-:R-:W-:Y:S05]  /*10200*/  BSYNC B0 ;  /* 0x0000000000007941 */ /* 0x01cfea0003800000 */
.L_x_1032:
[----:B-1----:R-:W2:Y:S01]  /*10210*/  LDL R2, [R1+0x38] ;  /* 0x0000380001027983 */ /* 0x002ea20000100800 */
[----:B------:R-:W-:-:S03]  /*10220*/  IMAD.MOV.U32 R3, RZ, RZ, c[0x0][0x2c4] ;  /* 0x0000b100ff037624 */ /* 0x000fc600078e00ff */
[----:B------:R-:W2:Y:S02]  /*10230*/  LDL R0, [R1+0x50] ;  /* 0x0000500001007983 */ /* 0x000ea40000100800 */
[----:B------:R-:W-:Y:S01]  /*10240*/  ISETP.NE.AND P0, PT, R3, 0x1, PT ;  /* 0x000000010300780c */ /* 0x000fe20003f05270 */
[----:B------:R-:W-:Y:S01]  /*10250*/  ULDC UR4, c[0x0][0x324] ;  /* 0x0000c90000047ab9 */ /* 0x000fe20000000800 */
[----:B------:R-:W0:Y:S01]  /*10260*/  LDGDEPBAR ;  /* 0x00000000000079af */ /* 0x000e220000000000 */
[----:B------:R-:W-:Y:S01]  /*10270*/  ULOP3.LUT UR4, URZ, UR4, URZ, 0x33, !UPT ;  /* 0x000000043f047292 */ /* 0x000fe2000f8e333f */
[----:B------:R-:W-:Y:S01]  /*10280*/  IMAD.IADD R7, R156, 0x1, -R251 ;  /* 0x000000019c077824 */ /* 0x000fe200078e0afb */
[C---:B------:R-:W-:Y:S01]  /*10290*/  IADD3 R8, -R251.reuse, R86, RZ ;  /* 0x00000056fb087210 */ /* 0x040fe20007ffe1ff */
[----:B--2---:R-:W-:Y:S01]  /*102a0*/  IMAD.IADD R0, R0, 0x1, R2 ;  /* 0x0000000100007824 */ /* 0x004fe200078e0202 */
[----:B------:R-:W-:-:S06]  /*102b0*/  IADD3 R2, -R251, 0x1, R156 ;  /* 0x00000001fb027810 */ /* 0x000fcc0007ffe19c */
[----:B------:R-:W-:-:S04]  /*102c0*/  @P0 IMAD.HI.U32 R3, R0, c[0x0][0x2c8], RZ ;  /* 0x0000b20000030a27 */ /* 0x000fc800078e00ff */
[----:B------:R-:W-:Y:S01]  /*102d0*/  IMAD.MOV.U32 R4, RZ, RZ, R0 ;  /* 0x000000ffff047224 */ /* 0x000fe200078e0000 */
[----:B------:R-:W-:-:S04]  /*102e0*/  IADD3 R0, R2, -R249, RZ ;  /* 0x800000f902007210 */ /* 0x000fc80007ffe0ff */
[C---:B------:R-:W-:Y:S02]  /*102f0*/  IADD3 R6, R0.reuse, UR4, RZ ;  /* 0x0000000400067c10 */ /* 0x040fe4000fffe0ff */
[----:B------:R-:W-:Y:S02]  /*10300*/  @P0 SHF.R.U32.HI R4, RZ, c[0x0][0x2cc], R3 ;  /* 0x0000b300ff040a19 */ /* 0x000fe40000011603 */
[----:B------:R-:W-:Y:S01]  /*10310*/  IADD3 R5, R0, c[0x0][0x328], RZ ;  /* 0x0000ca0000057a10 */ /* 0x000fe20007ffe0ff */
[----:B------:R-:W-:Y:S05]  /*10320*/  BRA.DIV ~URZ, `(.L_x_1036) ;  /* 0x00018bd27f007947 */ /* 0x000fea000b800000 */
[----:B------:R1:W2:Y:S02]  /*10330*/  SHFL.IDX PT, R3, R4, RZ, 0x1c1f ;  /* 0x001c1fff04037589 */ /* 0x0002a400000e0000 */
.L_x_1227:
        /* <DEDUP_REMOVED lines=17> */
.L_x_1039:
[----:B------:R-:W-:-:S04]  /*10450*/  MOV R9, c[0x0][0x32c] ;  /* 0x0000cb0000097a02 */ /* 0x000fc80000000f00 */
[----:B------:R-:W-:-:S13]  /*10460*/  ISETP.NE.AND P0, PT, R9, 0x1, PT ;  /* 0x000000010900780c */ /* 0x000fda0003f05270 */
[----:B------:R-:W-:-:S05]  /*10470*/  @P0 IMAD.HI.U32 R9, R3, c[0x0][0x330], RZ ;  /* 0x0000cc0003090a27 */ /* 0x000fca00078e00ff */
[----:B------:R-:W-:Y:S02]  /*10480*/  @P0 SHF.R.U32.HI R3, RZ, c[0x0][0x334], R9 ;  /* 0x0000cd00ff030a19 */ /* 0x000fe40000011609 */
.L_x_1040:
[----:B------:R-:W-:Y:S05]  /*10490*/  BSYNC B0 ;  /* 0x0000000000007941 */ /* 0x000fea0003800000 */
.L_x_1038:
[----:B------:R-:W-:-:S05]  /*104a0*/  IMAD R3, R3, c[0x0][0x32c], R8 ;  /* 0x0000cb0003037a24 */ /* 0x000fca00078e0208 */
[----:B------:R-:W-:Y:S02]  /*104b0*/  IADD3 R9, R3, c[0x0][0x32c], RZ ;  /* 0x0000cb0003097a10 */ /* 0x000fe40007ffe0ff */
[----:B------:R-:W-:Y:S02]  /*104c0*/  IMNMX R0, R0, R3, !PT ;  /* 0x0000000300007217 */ /* 0x000fe40007800200 */
[----:B------:R-:W-:Y:S02]  /*104d0*/  IMNMX R2, R2, R9, PT ;  /* 0x0000000902027217 */ /* 0x000fe40003800200 */
.L_x_1037:
[C---:B------:R-:W-:Y:S02]  /*104e0*/  ISETP.GE.AND P0, PT, R86.reuse, 0x2, PT ;  /* 0x000000025600780c */ /* 0x040fe40003f06270 */
        /* <DEDUP_REMOVED lines=111> */
.L_x_1228:
        /* <DEDUP_REMOVED lines=17> */
.L_x_1044:
[----:B------:R-:W-:-:S04]  /*10cf0*/  MOV R9, c[0x0][0x32c] ;  /* 0x0000cb0000097a02 */ /* 0x000fc80000000f00 */
[----:B------:R-:W-:-:S13]  /*10d00*/  ISETP.NE.AND P0, PT, R9, 0x1, PT ;  /* 0x000000010900780c */ /* 0x000fda0003f05270 */
[----:B------:R-:W-:-:S05]  /*10d10*/  @P0 IMAD.HI.U32 R9, R3, c[0x0][0x330], RZ ;  /* 0x0000cc0003090a27 */ /* 0x000fca00078e00ff */
[----:B------:R-:W-:Y:S02]  /*10d20*/  @P0 SHF.R.U32.HI R3, RZ, c[0x0][0x334], R9 ;  /* 0x0000cd00ff030a19 */ /* 0x000fe40000011609 */
.L_x_1045:
[----:B------:R-:W-:Y:S05]  /*10d30*/  BSYNC B0 ;  /* 0x0000000000007941 */ /* 0x000fea0003800000 */
.L_x_1043:
[----:B------:R-:W-:-:S05]  /*10d40*/  IMAD R3, R3, c[0x0][0x32c], R8 ;  /* 0x0000cb0003037a24 */ /* 0x000fca00078e0208 */
[----:B------:R-:W-:Y:S02]  /*10d50*/  IADD3 R9, R3, c[0x0][0x32c], RZ ;  /* 0x0000cb0003097a10 */ /* 0x000fe40007ffe0ff */
[----:B------:R-:W-:Y:S02]  /*10d60*/  IMNMX R0, R0, R3, !PT ;  /* 0x0000000300007217 */ /* 0x000fe40007800200 */
[----:B------:R-:W-:Y:S02]  /*10d70*/  IMNMX R2, R2, R9, PT ;  /* 0x0000000902027217 */ /* 0x000fe40003800200 */
.L_x_1042:
        /* <DEDUP_REMOVED lines=77> */
.L_x_1229:
        /* <DEDUP_REMOVED lines=17> */
.L_x_1049:
[----:B------:R-:W-:-:S04]  /*11360*/  MOV R9, c[0x0][0x32c] ;  /* 0x0000cb0000097a02 */ /* 0x000fc80000000f00 */
[----:B------:R-:W-:-:S13]  /*11370*/  ISETP.NE.AND P0, PT, R9, 0x1, PT ;  /* 0x000000010900780c */ /* 0x000fda0003f05270 */
[----:B------:R-:W-:-:S05]  /*11380*/  @P0 IMAD.HI.U32 R9, R3, c[0x0][0x330], RZ ;  /* 0x0000cc0003090a27 */ /* 0x000fca00078e00ff */
[----:B------:R-:W-:Y:S02]  /*11390*/  @P0 SHF.R.U32.HI R3, RZ, c[0x0][0x334], R9 ;  /* 0x0000cd00ff030a19 */ /* 0x000fe40000011609 */
.L_x_1050:
[----:B------:R-:W-:Y:S05]  /*113a0*/  BSYNC B0 ;  /* 0x0000000000007941 */ /* 0x000fea0003800000 */
.L_x_1048:
[----:B------:R-:W-:-:S05]  /*113b0*/  IMAD R3, R3, c[0x0][0x32c], R8 ;  /* 0x0000cb0003037a24 */ /* 0x000fca00078e0208 */
[----:B------:R-:W-:Y:S02]  /*113c0*/  IADD3 R9, R3, c[0x0][0x32c], RZ ;  /* 0x0000cb0003097a10 */ /* 0x000fe40007ffe0ff */
[----:B------:R-:W-:Y:S02]  /*113d0*/  IMNMX R0, R0, R3, !PT ;  /* 0x0000000300007217 */ /* 0x000fe40007800200 */
[----:B------:R-:W-:Y:S02]  /*113e0*/  IMNMX R2, R2, R9, PT ;  /* 0x0000000902027217 */ /* 0x000fe40003800200 */
.L_x_1047:
        /* <DEDUP_REMOVED lines=77> */
.L_x_1230:
        /* <DEDUP_REMOVED lines=10> */
[----:B--234-:R-:W-:Y:S01]  /*11960*/  IMAD.MOV.U32 R4, RZ, RZ, c[0x0][0x32c] ;  /* 0x0000cb00ff047624 */ /* 0x01cfe200078e00ff */
[----:B------:R-:W-:-:S04]  /*11970*/  LOP3.LUT R3, RZ, R3, RZ, 0x33, !PT ;  /* 0x00000003ff037212 */ /* 0x000fc800078e33ff */
[----:B------:R-:W-:-:S13]  /*11980*/  ISETP.NE.AND P0, PT, R4, 0x1, PT ;  /* 0x000000010400780c */ /* 0x000fda0003f05270 */
[----:B------:R-:W-:-:S05]  /*11990*/  @P0 IMAD.HI.U32 R4, R3, c[0x0][0x330], RZ ;  /* 0x0000cc0003040a27 */ /* 0x000fca00078e00ff */
[----:B------:R-:W-:-:S04]  /*119a0*/  @P0 SHF.R.U32.HI R3, RZ, c[0x0][0x334], R4 ;  /* 0x0000cd00ff030a19 */ /* 0x000fc80000011604 */
[----:B------:R-:W-:Y:S01]  /*119b0*/  LOP3.LUT R3, RZ, R3, RZ, 0x33, !PT ;  /* 0x00000003ff037212 */ /* 0x000fe200078e33ff */
[----:B------:R-:W-:Y:S05]  /*119c0*/  BRA `(.L_x_1055) ;  /* 0x0000004000007947 */ /* 0x000fea0003800000 */
.L_x_1054:
[----:B--234-:R-:W-:-:S04]  /*119d0*/  MOV R4, c[0x0][0x32c] ;  /* 0x0000cb0000047a02 */ /* 0x01cfc80000000f00 */
[----:B------:R-:W-:-:S13]  /*119e0*/  ISETP.NE.AND P0, PT, R4, 0x1, PT ;  /* 0x000000010400780c */ /* 0x000fda0003f05270 */
[----:B------:R-:W-:-:S05]  /*119f0*/  @P0 IMAD.HI.U32 R4, R3, c[0x0][0x330], RZ ;  /* 0x0000cc0003040a27 */ /* 0x000fca00078e00ff */
[----:B------:R-:W-:Y:S02]  /*11a00*/  @P0 SHF.R.U32.HI R3, RZ, c[0x0][0x334], R4 ;  /* 0x0000cd00ff030a19 */ /* 0x000fe40000011604 */
.L_x_1055:
[----:B------:R-:W-:Y:S05]  /*11a10*/  BSYNC B0 ;  /* 0x0000000000007941 */ /* 0x000fea0003800000 */
.L_x_1053:
[----:B------:R-:W-:-:S05]  /*11a20*/  IMAD R3, R3, c[0x0][0x32c], R8 ;  /* 0x0000cb0003037a24 */ /* 0x000fca00078e0208 */
[----:B------:R-:W-:Y:S02]  /*11a30*/  IADD3 R4, R3, c[0x0][0x32c], RZ ;  /* 0x0000cb0003047a10 */ /* 0x000fe40007ffe0ff */
[----:B------:R-:W-:Y:S02]  /*11a40*/  IMNMX R0, R0, R3, !PT ;  /* 0x0000000300007217 */ /* 0x000fe40007800200 */
[----:B------:R-:W-:Y:S02]  /*11a50*/  IMNMX R2, R2, R4, PT ;  /* 0x0000000402027217 */ /* 0x000fe40003800200 */
.L_x_1052:
        /* <DEDUP_REMOVED lines=76> */
[----:B--234-:R-:W-:Y:S02]  /*11f20*/  FMNMX.FTZ R4, R20, R0, !PT ;  /* 0x0000000014047209 */ /* 0x01cfe40007810000 */
        /* <DEDUP_REMOVED lines=60> */
[----:B------:R-:W-:-:S02]  /*122f0*/  FSEL R55, R43, -INF , !P1 ;  /* 0xff8000002b377808 */ /* 0x000fc40004800000 */
[----:B------:R-:W-:Y:S02]  /*12300*/  FMNMX.FTZ R4, R104, R4, !PT ;  /* 0x0000000468047209 */ /* 0x000fe40007810000 */
[----:B------:R-:W-:Y:S02]  /*12310*/  FMNMX.FTZ R3, R98, R3, !PT ;  /* 0x0000000362037209 */ /* 0x000fe40007810000 */
[----:B------:R-:W-:Y:S02]  /*12320*/  FMNMX.FTZ R2, R87, R2, !PT ;  /* 0x0000000257027209 */ /* 0x000fe40007810000 */
[----:B------:R-:W-:Y:S02]  /*12330*/  FMNMX.FTZ R0, R60, R0, !PT ;  /* 0x000000003c007209 */ /* 0x000fe40007810000 */
[----:B------:R-:W-:Y:S02]  /*12340*/  FSEL R54, R42, -INF , !P0 ;  /* 0xff8000002a367808 */ /* 0x000fe40004000000 */
[----:B------:R-:W-:-:S02]  /*12350*/  FMNMX.FTZ R4, R83, R4, !PT ;  /* 0x0000000453047209 */ /* 0x000fc40007810000 */
[----:B------:R-:W-:Y:S02]  /*12360*/  FMNMX.FTZ R3, R93, R3, !PT ;  /* 0x000000035d037209 */ /* 0x000fe40007810000 */
        /* <DEDUP_REMOVED lines=8> */
.L_x_1231:
        /* <DEDUP_REMOVED lines=15> */
.L_x_1232:
[C---:B------:R-:W-:Y:S01]  /*124e0*/  FMUL.FTZ R0, R71.reuse, c[0x0][0x2d0] ;  /* 0x0000b40047007a20 */ /* 0x040fe20000410000 */
[----:B------:R-:W-:Y:S01]  /*124f0*/  FSETP.NEU.FTZ.AND P0, PT, R71, -INF , PT ;  /* 0xff8000004700780b */ /* 0x000fe20003f1d000 */
[----:B------:R-:W2:Y:S01]  /*12500*/  LDL R231, [R1+0x38] ;  /* 0x0000380001e77983 */ /* 0x000ea20000100800 */
[----:B------:R-:W-:Y:S01]  /*12510*/  FMUL.FTZ R3, R70, c[0x0][0x2d0] ;  /* 0x0000b40046037a20 */ /* 0x000fe20000410000 */
[----:B----4-:R-:W-:Y:S01]  /*12520*/  FMNMX.FTZ R68, R8, R7, !PT ;  /* 0x0000000708447209 */ /* 0x010fe20007810000 */
[----:B------:R-:W-:Y:S01]  /*12530*/  WARPSYNC 0xffffffff ;  /* 0xffffffff00007948 */ /* 0x000fe20003800000 */
[----:B------:R-:W-:Y:S01]  /*12540*/  FSEL R4, R0, RZ, P0 ;  /* 0x000000ff00047208 */ /* 0x000fe20000000000 */
[----:B------:R-:W-:Y:S01]  /*12550*/  LDSM.16.MT88.4 R48, [R192] ;  /* 0x00000000c030783b */ /* 0x000fe20000004200 */
[----:B------:R-:W-:-:S02]  /*12560*/  FSETP.NEU.FTZ.AND P0, PT, R70, -INF , PT ;  /* 0xff8000004600780b */ /* 0x000fc40003f1d000 */
[----:B------:R-:W-:Y:S01]  /*12570*/  MOV R232, c[0x0][0x2c4] ;  /* 0x0000b10000e87a02 */ /* 0x000fe20000000f00 */
[--C-:B------:R-:W-:Y:S01]  /*12580*/  FFMA.FTZ R0, R13, c[0x0][0x2d0], -R4.reuse ;  /* 0x0000b4000d007a23 */ /* 0x100fe20000010804 */
[----:B------:R-:W-:Y:S01]  /*12590*/  FSEL R3, R3, RZ, P0 ;  /* 0x000000ff03037208 */ /* 0x000fe20000000000 */
[--C-:B------:R-:W-:Y:S01]  /*125a0*/  FFMA.FTZ R2, R36, c[0x0][0x2d0], -R4.reuse ;  /* 0x0000b40024027a23 */ /* 0x100fe20000010804 */
[----:B------:R-:W-:Y:S01]  /*125b0*/  FSETP.NEU.FTZ.AND P0, PT, R69, -INF , PT ;  /* 0xff8000004500780b */ /* 0x000fe20003f1d000 */
[----:B------:R1:W-:Y:S01]  /*125c0*/  MUFU.EX2 R162, R0 ;  /* 0x0000000000a27308 */ /* 0x0003e20000000800 */
[----:B------:R-:W-:Y:S01]  /*125d0*/  LDSM.16.MT88.4 R40, [R192+0x800] ;  /* 0x00080000c028783b */ /* 0x000fe20000004200 */
[----:B------:R-:W-:Y:S01]  /*125e0*/  FFMA.FTZ R5, R31, c[0x0][0x2d0], -R3 ;  /* 0x0000b4001f057a23 */ /* 0x000fe20000010803 */
[----:B------:R-:W-:Y:S01]  /*125f0*/  ISETP.NE.AND P1, PT, R232, 0x1, PT ;  /* 0x00000001e800780c */ /* 0x000fe20003f25270 */
[--C-:B------:R-:W-:Y:S01]  /*12600*/  FFMA.FTZ R77, R66, c[0x0][0x2d0], -R4.reuse ;  /* 0x0000b400424d7a23 */ /* 0x100fe20000010804 */
[----:B------:R-:W4:Y:S01]  /*12610*/  LDSM.16.MT88.4 R44, [R196] ;  /* 0x00000000c42c783b */ /* 0x000f220000004200 */
[----:B------:R-:W-:-:S02]  /*12620*/  FFMA.FTZ R76, R67, c[0x0][0x2d0], -R4 ;  /* 0x0000b400434c7a23 */ /* 0x000fc40000010804 */
[----:B------:R5:W-:Y:S01]  /*12630*/  MUFU.EX2 R224, R2 ;  /* 0x0000000200e07308 */ /* 0x000be20000000800 */
[--C-:B------:R-:W-:Y:S02]  /*12640*/  FFMA.FTZ R67, R105, c[0x0][0x2d0], -R4.reuse ;  /* 0x0000b40069437a23 */ /* 0x100fe40000010804 */
[--C-:B------:R-:W-:Y:S02]  /*12650*/  FFMA.FTZ R66, R107, c[0x0][0x2d0], -R4.reuse ;  /* 0x0000b4006b427a23 */ /* 0x100fe40000010804 */
[--C-:B------:R-:W-:Y:S02]  /*12660*/  FFMA.FTZ R146, R111, c[0x0][0x2d0], -R4.reuse ;  /* 0x0000b4006f927a23 */ /* 0x100fe40000010804 */
[--C-:B------:R-:W-:Y:S01]  /*12670*/  FFMA.FTZ R145, R110, c[0x0][0x2d0], -R4.reuse ;  /* 0x0000b4006e917a23 */ /* 0x100fe20000010804 */
[----:B------:R3:W-:Y:S01]  /*12680*/  MUFU.EX2 R221, R5 ;  /* 0x0000000500dd7308 */ /* 0x0007e20000000800 */
[--C-:B-1----:R-:W-:Y:S02]  /*12690*/  FFMA.FTZ R0, R17, c[0x0][0x2d0], -R4.reuse ;  /* 0x0000b40011007a23 */ /* 0x102fe40000010804 */
[----:B------:R-:W-:-:S02]  /*126a0*/  FFMA.FTZ R144, R109, c[0x0][0x2d0], -R4 ;  /* 0x0000b4006d907a23 */ /* 0x000fc40000010804 */
[--C-:B------:R-:W-:Y:S02]  /*126b0*/  FFMA.FTZ R143, R108, c[0x0][0x2d0], -R4.reuse ;  /* 0x0000b4006c8f7a23 */ /* 0x100fe40000010804 */
[--C-:B------:R-:W-:Y:S01]  /*126c0*/  FFMA.FTZ R167, R106, c[0x0][0x2d0], -R4.reuse ;  /* 0x0000b4006aa77a23 */ /* 0x100fe20000010804 */
[----:B------:R1:W-:Y:S01]  /*126d0*/  MUFU.EX2 R161, R0 ;  /* 0x0000000000a17308 */ /* 0x0003e20000000800 */
[----:B-----5:R-:W-:Y:S02]  /*126e0*/  FMUL.FTZ R2, R69, c[0x0][0x2d0] ;  /* 0x0000b40045027a20 */ /* 0x020fe40000410000 */
[--C-:B------:R-:W-:Y:S02]  /*126f0*/  FFMA.FTZ R171, R104, c[0x0][0x2d0], -R4.reuse ;  /* 0x0000b40068ab7a23 */ /* 0x100fe40000010804 */
[--C-:B------:R-:W-:Y:S01]  /*12700*/  FFMA.FTZ R170, R83, c[0x0][0x2d0], -R4.reuse ;  /* 0x0000b40053aa7a23 */ /* 0x100fe20000010804 */
[----:B------:R-:W-:Y:S01]  /*12710*/  FSEL R2, R2, RZ, P0 ;  /* 0x000000ff02027208 */ /* 0x000fe20000000000 */
[----:B------:R-:W-:Y:S01]  /*12720*/  FFMA.FTZ R169, R78, c[0x0][0x2d0], -R4 ;  /* 0x0000b4004ea97a23 */ /* 0x000fe20000010804 */
[----:B------:R-:W-:Y:S01]  /*12730*/  FSETP.NEU.FTZ.AND P0, PT, R68, -INF , PT ;  /* 0xff8000004400780b */ /* 0x000fe20003f1d000 */
[----:B------:R-:W-:Y:S01]  /*12740*/  FFMA.FTZ R78, R64, c[0x0][0x2d0], -R3 ;  /* 0x0000b400404e7a23 */ /* 0x000fe20000010803 */
[----:B------:R-:W-:Y:S01]  /*12750*/  MUFU.EX2 R190, R67 ;  /* 0x0000004300be7308 */ /* 0x000fe20000000800 */
[----:B---3--:R-:W-:-:S02]  /*12760*/  FFMA.FTZ R5, R33, c[0x0][0x2d0], -R2 ;  /* 0x0000b40021057a23 */ /* 0x008fc40000010802 */
[--C-:B------:R-:W-:Y:S02]  /*12770*/  FFMA.FTZ R183, R89, c[0x0][0x2d0], -R2.reuse ;  /* 0x0000b40059b77a23 */ /* 0x100fe40000010802 */
[----:B------:R-:W-:Y:S02]  /*12780*/  FFMA.FTZ R182, R87, c[0x0][0x2d0], -R2 ;  /* 0x0000b40057b67a23 */ /* 0x000fe40000010802 */
[----:B-1----:R-:W-:Y:S01]  /*12790*/  FFMA.FTZ R0, R26, c[0x0][0x2d0], -R4 ;  /* 0x0000b4001a007a23 */ /* 0x002fe20000010804 */
[----:B------:R1:W-:Y:S01]  /*127a0*/  MUFU.EX2 R219, R5 ;  /* 0x0000000500db7308 */ /* 0x0003e20000000800 */
[--C-:B------:R-:W-:Y:S02]  /*127b0*/  FFMA.FTZ R83, R65, c[0x0][0x2d0], -R3.reuse ;  /* 0x0000b40041537a23 */ /* 0x100fe40000010803 */
[--C-:B------:R-:W-:Y:S02]  /*127c0*/  FFMA.FTZ R82, R82, c[0x0][0x2d0], -R3.reuse ;  /* 0x0000b40052527a23 */ /* 0x100fe40000010803 */
[----:B------:R-:W-:-:S02]  /*127d0*/  FFMA.FTZ R81, R81, c[0x0][0x2d0], -R3 ;  /* 0x0000b40051517a23 */ /* 0x000fc40000010803 */
[--C-:B------:R-:W-:Y:S01]  /*127e0*/  FFMA.FTZ R140, R103, c[0x0][0x2d0], -R3.reuse ;  /* 0x0000b400678c7a23 */ /* 0x100fe20000010803 */
[----:B------:R3:W-:Y:S01]  /*127f0*/  MUFU.EX2 R164, R0 ;  /* 0x0000000000a47308 */ /* 0x0007e20000000800 */
[--C-:B------:R-:W-:Y:S02]  /*12800*/  FFMA.FTZ R141, R102, c[0x0][0x2d0], -R3.reuse ;  /* 0x0000b400668d7a23 */ /* 0x100fe40000010803 */
[--C-:B------:R-:W-:Y:S02]  /*12810*/  FFMA.FTZ R142, R101, c[0x0][0x2d0], -R3.reuse ;  /* 0x0000b400658e7a23 */ /* 0x100fe40000010803 */
[--C-:B------:R-:W-:Y:S02]  /*12820*/  FFMA.FTZ R147, R100, c[0x0][0x2d0], -R3.reuse ;  /* 0x0000b40064937a23 */ /* 0x100fe40000010803 */
[----:B------:R-:W-:Y:S01]  /*12830*/  FFMA.FTZ R166, R99, c[0x0][0x2d0], -R3 ;  /* 0x0000b40063a67a23 */ /* 0x000fe20000010803 */
[----:B------:R-:W-:Y:S01]  /*12840*/  MUFU.EX2 R213, R66 ;  /* 0x0000004200d57308 */ /* 0x000fe20000000800 */
[----:B-1----:R-:W-:-:S02]  /*12850*/  FFMA.FTZ R5, R37, c[0x0][0x2d0], -R2 ;  /* 0x0000b40025057a23 */ /* 0x002fc40000010802 */
[--C-:B------:R-:W-:Y:S02]  /*12860*/  FFMA.FTZ R165, R98, c[0x0][0x2d0], -R3.reuse ;  /* 0x0000b40062a57a23 */ /* 0x100fe40000010803 */
[--C-:B------:R-:W-:Y:S02]  /*12870*/  FFMA.FTZ R168, R93, c[0x0][0x2d0], -R3.reuse ;  /* 0x0000b4005da87a23 */ /* 0x100fe40000010803 */
[----:B------:R-:W-:Y:S01]  /*12880*/  FFMA.FTZ R174, R79, c[0x0][0x2d0], -R3 ;  /* 0x0000b4004fae7a23 */ /* 0x000fe20000010803 */
[----:B------:R-:W-:Y:S01]  /*12890*/  MUFU.EX2 R227, R5 ;  /* 0x0000000500e37308 */ /* 0x000fe20000000800 */
[----:B---3--:R-:W-:Y:S02]  /*128a0*/  FFMA.FTZ R0, R29, c[0x0][0x2d0], -R4 ;  /* 0x0000b4001d007a23 */ /* 0x008fe40000010804 */
        /* <DEDUP_REMOVED lines=10> */
[----:B-1----:R-:W-:-:S05]  /*12950*/  FFMA.FTZ R0, R30, c[0x0][0x2d0], -R4 ;  /* 0x0000b4001e007a23 */ /* 0x002fca0000010804 */
[----:B------:R-:W-:Y:S08]  /*12960*/  MUFU.EX2 R187, R145 ;  /* 0x0000009100bb7308 */ /* 0x000ff00000000800 */
[----:B------:R1:W-:Y:S08]  /*12970*/  MUFU.EX2 R185, R0 ;  /* 0x0000000000b97308 */ /* 0x0003f00000000800 */
[----:B------:R-:W-:Y:S01]  /*12980*/  MUFU.EX2 R188, R144 ;  /* 0x0000009000bc7308 */ /* 0x000fe20000000800 */
[----:B-1----:R-:W-:-:S07]  /*12990*/  FFMA.FTZ R0, R34, c[0x0][0x2d0], -R4 ;  /* 0x0000b40022007a23 */ /* 0x002fce0000010804 */
[----:B------:R-:W-:Y:S08]  /*129a0*/  MUFU.EX2 R189, R143 ;  /* 0x0000008f00bd7308 */ /* 0x000ff00000000800 */
[----:B------:R1:W3:Y:S02]  /*129b0*/  MUFU.EX2 R222, R0 ;  /* 0x0000000000de7308 */ /* 0x0002e40000000800 */
[----:B-1----:R-:W-:-:S06]  /*129c0*/  FFMA.FTZ R0, R38, c[0x0][0x2d0], -R4 ;  /* 0x0000b40026007a23 */ /* 0x002fcc0000010804 */
[----:B------:R1:W-:Y:S02]  /*129d0*/  MUFU.EX2 R226, R0 ;  /* 0x0000000000e27308 */ /* 0x0003e40000000800 */
[----:B-1----:R-:W-:Y:S01]  /*129e0*/  FFMA.FTZ R0, R12, c[0x0][0x2d0], -R3 ;  /* 0x0000b4000c007a23 */ /* 0x002fe20000010803 */
[----:B---3--:R-:W-:-:S05]  /*129f0*/  F2FP.BF16.PACK_AB R12, R222, R185 ;  /* 0x000000b9de0c723e */ /* 0x008fca00000010ff */
[----:B------:R1:W-:Y:S02]  /*12a00*/  MUFU.EX2 R158, R0 ;  /* 0x00000000009e7308 */ /* 0x0003e40000000800 */
[----:B-1----:R-:W-:-:S06]  /*12a10*/  FFMA.FTZ R0, R15, c[0x0][0x2d0], -R3 ;  /* 0x0000b4000f007a23 */ /* 0x002fcc0000010803 */
[----:B------:R1:W-:Y:S02]  /*12a20*/  MUFU.EX2 R157, R0 ;  /* 0x00000000009d7308 */ /* 0x0003e40000000800 */
[----:B-1----:R-:W-:Y:S01]  /*12a30*/  FFMA.FTZ R0, R20, c[0x0][0x2d0], -R3 ;  /* 0x0000b40014007a23 */ /* 0x002fe20000010803 */
[----:B------:R-:W-:-:S05]  /*12a40*/  F2FP.BF16.PACK_AB R20, R161, R162 ;  /* 0x000000a2a114723e */ /* 0x000fca00000010ff */
[----:B------:R1:W-:Y:S02]  /*12a50*/  MUFU.EX2 R160, R0 ;  /* 0x0000000000a07308 */ /* 0x0003e40000000800 */
[----:B-1----:R-:W-:-:S06]  /*12a60*/  FFMA.FTZ R0, R23, c[0x0][0x2d0], -R3 ;  /* 0x0000b40017007a23 */ /* 0x002fcc0000010803 */
[----:B------:R1:W3:Y:S02]  /*12a70*/  MUFU.EX2 R163, R0 ;  /* 0x0000000000a37308 */ /* 0x0002e40000000800 */
[----:B-1----:R-:W-:Y:S01]  /*12a80*/  FFMA.FTZ R0, R25, c[0x0][0x2d0], -R3 ;  /* 0x0000b40019007a23 */ /* 0x002fe20000010803 */
[----:B---3--:R-:W-:-:S05]  /*12a90*/  F2FP.BF16.PACK_AB R23, R163, R160 ;  /* 0x000000a0a317723e */ /* 0x008fca00000010ff */
[----:B------:R1:W-:Y:S02]  /*12aa0*/  MUFU.EX2 R184, R0 ;  /* 0x0000000000b87308 */ /* 0x0003e40000000800 */
[--C-:B-1----:R-:W-:Y:S02]  /*12ab0*/  FFMA.FTZ R0, R28, c[0x0][0x2d0], -R3.reuse ;  /* 0x0000b4001c007a23 */ /* 0x102fe40000010803 */
[----:B------:R-:W1:Y:S04]  /*12ac0*/  LDSM.16.MT88.4 R28, [R196+0x800] ;  /* 0x00080000c41c783b */ /* 0x000e680000004200 */
[----:B------:R3:W5:Y:S02]  /*12ad0*/  MUFU.EX2 R220, R0 ;  /* 0x0000000000dc7308 */ /* 0x0007640000000800 */
[----:B---3--:R-:W-:Y:S01]  /*12ae0*/  FFMA.FTZ R0, R35, c[0x0][0x2d0], -R3 ;  /* 0x0000b40023007a23 */ /* 0x008fe20000010803 */
[----:B-----5:R-:W-:Y:S01]  /*12af0*/  F2FP.BF16.PACK_AB R13, R220, R184 ;  /* 0x000000b8dc0d723e */ /* 0x020fe200000010ff */
[----:B------:R-:W-:-:S04]  /*12b00*/  FADD.FTZ R3, R162, R161 ;  /* 0x000000a1a2037221 */ /* 0x000fc80000010000 */
[----:B------:R3:W5:Y:S01]  /*12b10*/  MUFU.EX2 R223, R0 ;  /* 0x0000000000df7308 */ /* 0x0007620000000800 */
[----:B------:R-:W-:-:S04]  /*12b20*/  FADD.FTZ R3, R164, R3 ;  /* 0x00000003a4037221 */ /* 0x000fc80000010000 */
[----:B------:R-:W-:-:S03]  /*12b30*/  FADD.FTZ R80, R172, R3 ;  /* 0x00000003ac507221 */ /* 0x000fc60000010000 */
[----:B------:R-:W-:Y:S01]  /*12b40*/  MUFU.EX2 R162, R155 ;  /* 0x0000009b00a27308 */ /* 0x000fe20000000800 */
[----:B---3--:R-:W-:Y:S01]  /*12b50*/  FFMA.FTZ R0, R11, c[0x0][0x2d0], -R2 ;  /* 0x0000b4000b007a23 */ /* 0x008fe20000010802 */
[----:B-----5:R-:W-:-:S06]  /*12b60*/  F2FP.BF16.PACK_AB R15, R223, R221 ;  /* 0x000000dddf0f723e */ /* 0x020fcc00000010ff */
[----:B------:R3:W-:Y:S02]  /*12b70*/  MUFU.EX2 R150, R0 ;  /* 0x0000000000967308 */ /* 0x0007e40000000800 */
[----:B---3--:R-:W-:Y:S01]  /*12b80*/  FFMA.FTZ R0, R14, c[0x0][0x2d0], -R2 ;  /* 0x0000b4000e007a23 */ /* 0x008fe20000010802 */
[----:B------:R-:W-:-:S05]  /*12b90*/  F2FP.BF16.PACK_AB R14, R226, R224 ;  /* 0x000000e0e20e723e */ /* 0x000fca00000010ff */
[----:B------:R3:W5:Y:S02]  /*12ba0*/  MUFU.EX2 R149, R0 ;  /* 0x0000000000957308 */ /* 0x0007640000000800 */
[----:B---3--:R-:W-:-:S06]  /*12bb0*/  FFMA.FTZ R0, R19, c[0x0][0x2d0], -R2 ;  /* 0x0000b40013007a23 */ /* 0x008fcc0000010802 */
[----:B------:R3:W-:Y:S02]  /*12bc0*/  MUFU.EX2 R156, R0 ;  /* 0x00000000009c7308 */ /* 0x0007e40000000800 */
[----:B---3--:R-:W-:Y:S01]  /*12bd0*/  FFMA.FTZ R0, R22, c[0x0][0x2d0], -R2 ;  /* 0x0000b40016007a23 */ /* 0x008fe20000010802 */
[----:B------:R-:W-:-:S05]  /*12be0*/  F2FP.BF16.PACK_AB R22, R172, R164 ;  /* 0x000000a4ac16723e */ /* 0x000fca00000010ff */
[----:B------:R-:W-:Y:S08]  /*12bf0*/  MUFU.EX2 R164, R154 ;  /* 0x0000009a00a47308 */ /* 0x000ff00000000800 */
[----:B------:R3:W-:Y:S02]  /*12c00*/  MUFU.EX2 R159, R0 ;  /* 0x00000000009f7308 */ /* 0x0007e40000000800 */
[----:B---3--:R-:W-:-:S06]  /*12c10*/  FFMA.FTZ R0, R24, c[0x0][0x2d0], -R2 ;  /* 0x0000b40018007a23 */ /* 0x008fcc0000010802 */
[----:B------:R3:W-:Y:S02]  /*12c20*/  MUFU.EX2 R175, R0 ;  /* 0x0000000000af7308 */ /* 0x0007e40000000800 */
[----:B---3--:R-:W-:-:S06]  /*12c30*/  FFMA.FTZ R0, R27, c[0x0][0x2d0], -R2 ;  /* 0x0000b4001b007a23 */ /* 0x008fcc0000010802 */
[----:B------:R3:W-:Y:S02]  /*12c40*/  MUFU.EX2 R217, R0 ;  /* 0x0000000000d97308 */ /* 0x0007e40000000800 */
[----:B---3--:R-:W-:-:S05]  /*12c50*/  FMUL.FTZ R0, R68, c[0x0][0x2d0] ;  /* 0x0000b40044007a20 */ /* 0x008fca0000410000 */
[----:B------:R-:W-:-:S05]  /*12c60*/  FSEL R0, R0, RZ, P0 ;  /* 0x000000ff00007208 */ /* 0x000fca0000000000 */
[--C-:B------:R-:W-:Y:S02]  /*12c70*/  FFMA.FTZ R5, R9, c[0x0][0x2d0], -R0.reuse ;  /* 0x0000b40009057a23 */ /* 0x100fe40000010800 */
[--C-:B------:R-:W-:Y:S01]  /*12c80*/  FFMA.FTZ R6, R21, c[0x0][0x2d0], -R0.reuse ;  /* 0x0000b40015067a23 */ /* 0x100fe20000010800 */
[----:B------:R-:W-:Y:S01]  /*12c90*/  F2FP.BF16.PACK_AB R21, R157, R158 ;  /* 0x0000009e9d15723e */ /* 0x000fe200000010ff */
[----:B------:R3:W-:Y:S01]  /*12ca0*/  MUFU.EX2 R151, R5 ;  /* 0x0000000500977308 */ /* 0x0007e20000000800 */
[--C-:B------:R-:W-:Y:S02]  /*12cb0*/  FFMA.FTZ R89, R72, c[0x0][0x2d0], -R0.reuse ;  /* 0x0000b40048597a23 */ /* 0x100fe40000010800 */
[--C-:B------:R-:W-:Y:S02]  /*12cc0*/  FFMA.FTZ R87, R62, c[0x0][0x2d0], -R0.reuse ;  /* 0x0000b4003e577a23 */ /* 0x100fe40000010800 */
[--C-:B------:R-:W-:Y:S01]  /*12cd0*/  FFMA.FTZ R179, R61, c[0x0][0x2d0], -R0.reuse ;  /* 0x0000b4003db37a23 */ /* 0x100fe20000010800 */
[----:B----4-:R-:W-:Y:S01]  /*12ce0*/  HMMA.16816.F32.BF16 R36, R20, R44, RZ ;  /* 0x0000002c1424723c */ /* 0x010fe200000418ff */
[--C-:B------:R-:W-:Y:S01]  /*12cf0*/  FFMA.FTZ R178, R60, c[0x0][0x2d0], -R0.reuse ;  /* 0x0000b4003cb27a23 */ /* 0x100fe20000010800 */
[----:B------:R-:W-:Y:S01]  /*12d00*/  MUFU.EX2 R214, R6 ;  /* 0x0000000600d67308 */ /* 0x000fe20000000800 */
[----:B------:R-:W-:-:S02]  /*12d10*/  FFMA.FTZ R177, R55, c[0x0][0x2d0], -R0 ;  /* 0x0000b40037b17a23 */ /* 0x000fc40000010800 */
[--C-:B------:R-:W-:Y:S02]  /*12d20*/  FFMA.FTZ R176, R54, c[0x0][0x2d0], -R0.reuse ;  /* 0x0000b40036b07a23 */ /* 0x100fe40000010800 */
[----:B---3--:R-:W-:-:S03]  /*12d30*/  FFMA.FTZ R5, R10, c[0x0][0x2d0], -R0 ;  /* 0x0000b4000a057a23 */ /* 0x008fc60000010800 */
[----:B------:R-:W-:Y:S01]  /*12d40*/  MUFU.EX2 R161, R89 ;  /* 0x0000005900a17308 */ /* 0x000fe20000000800 */
[----:B------:R-:W-:Y:S07]  /*12d50*/  HMMA.16816.F32.BF16 R8, R20, R48, RZ ;  /* 0x000000301408723c */ /* 0x000fee00000418ff */
[----:B------:R3:W4:Y:S06]  /*12d60*/  MUFU.EX2 R148, R5 ;  /* 0x0000000500947308 */ /* 0x00072c0000000800 */
[----:B-1----:R-:W-:Y:S01]  /*12d70*/  HMMA.16816.F32.BF16 R136, R12, R28, R36 ;  /* 0x0000001c0c88723c */ /* 0x002fe20000041824 */
[----:B------:R-:W-:Y:S01]  /*12d80*/  LDSM.16.MT88.4 R36, [R193+0x800] ;  /* 0x00080000c124783b */ /* 0x000fe20000004200 */
[----:B------:R-:W-:Y:S01]  /*12d90*/  MUFU.EX2 R172, R87 ;  /* 0x0000005700ac7308 */ /* 0x000fe20000000800 */
[----:B---3--:R-:W-:Y:S01]  /*12da0*/  FFMA.FTZ R5, R16, c[0x0][0x2d0], -R0 ;  /* 0x0000b40010057a23 */ /* 0x008fe20000010800 */
[----:B-----5:R-:W-:-:S07]  /*12db0*/  F2FP.BF16.PACK_AB R16, R149, R150 ;  /* 0x000000969510723e */ /* 0x020fce00000010ff */
[----:B------:R-:W-:Y:S01]  /*12dc0*/  HMMA.16816.F32.BF16 R120, R12, R40, R8 ;  /* 0x000000280c78723c */ /* 0x000fe20000041808 */
[----:B----4-:R-:W-:Y:S01]  /*12dd0*/  F2FP.BF16.PACK_AB R17, R148, R151 ;  /* 0x000000979411723e */ /* 0x010fe200000010ff */
[----:B------:R1:W-:Y:S01]  /*12de0*/  MUFU.EX2 R173, R5 ;  /* 0x0000000500ad7308 */ /* 0x0003e20000000800 */
[----:B------:R-:W-:-:S04]  /*12df0*/  FADD.FTZ R86, R151, R148 ;  /* 0x0000009497567221 */ /* 0x000fc80000010000 */
[----:B------:R-:W-:Y:S02]  /*12e00*/  F2FP.BF16.PACK_AB R8, R217, R175 ;  /* 0x000000afd908723e */ /* 0x000fe400000010ff */
[----:B------:R-:W-:Y:S01]  /*12e10*/  F2FP.BF16.PACK_AB R10, R227, R219 ;  /* 0x000000dbe30a723e */ /* 0x000fe200000010ff */
[----:B------:R-:W-:Y:S01]  /*12e20*/  MUFU.EX2 R87, R167 ;  /* 0x000000a700577308 */ /* 0x000fe20000000800 */
[----:B-1----:R-:W-:Y:S01]  /*12e30*/  FFMA.FTZ R5, R18, c[0x0][0x2d0], -R0 ;  /* 0x0000b40012057a23 */ /* 0x002fe20000010800 */
[----:B------:R-:W-:-:S06]  /*12e40*/  F2FP.BF16.PACK_AB R18, R159, R156 ;  /* 0x0000009c9f12723e */ /* 0x000fcc00000010ff */
[----:B------:R-:W-:Y:S08]  /*12e50*/  MUFU.EX2 R89, R169 ;  /* 0x000000a900597308 */ /* 0x000ff00000000800 */
[----:B------:R1:W3:Y:S02]  /*12e60*/  MUFU.EX2 R186, R5 ;  /* 0x0000000500ba7308 */ /* 0x0002e40000000800 */
[----:B-1----:R-:W-:Y:S01]  /*12e70*/  FFMA.FTZ R5, R32, c[0x0][0x2d0], -R0 ;  /* 0x0000b40020057a23 */ /* 0x002fe20000010800 */
[----:B---3--:R-:W-:-:S05]  /*12e80*/  F2FP.BF16.PACK_AB R19, R186, R173 ;  /* 0x000000adba13723e */ /* 0x008fca00000010ff */
[----:B------:R1:W3:Y:S02]  /*12e90*/  MUFU.EX2 R215, R5 ;  /* 0x0000000500d77308 */ /* 0x0002e40000000800 */
[C---:B------:R-:W-:Y:S08]  /*12ea0*/  HMMA.16816.F32.BF16 R32, R16.reuse, R48, RZ ;  /* 0x000000301020723c */ /* 0x040ff000000418ff */
[----:B------:R-:W-:Y:S01]  /*12eb0*/  HMMA.16816.F32.BF16 R24, R16, R44, RZ ;  /* 0x0000002c1018723c */ /* 0x000fe200000418ff */
[----:B-1----:R-:W-:Y:S01]  /*12ec0*/  FFMA.FTZ R5, R52, c[0x0][0x2d0], -R0 ;  /* 0x0000b40034057a23 */ /* 0x002fe20000010800 */
[----:B---3--:R-:W-:-:S03]  /*12ed0*/  F2FP.BF16.PACK_AB R9, R215, R214 ;  /* 0x000000d6d709723e */ /* 0x008fc600000010ff */
[----:B------:R1:W-:Y:S02]  /*12ee0*/  MUFU.EX2 R218, R5 ;  /* 0x0000000500da7308 */ /* 0x0003e40000000800 */
[----:B-1----:R-:W-:-:S06]  /*12ef0*/  FFMA.FTZ R5, R53, c[0x0][0x2d0], -R0 ;  /* 0x0000b40035057a23 */ /* 0x002fcc0000010800 */
[----:B------:R-:W1:Y:S02]  /*12f00*/  MUFU.EX2 R225, R5 ;  /* 0x0000000500e17308 */ /* 0x000e640000000800 */
[----:B-1----:R-:W-:-:S07]  /*12f10*/  F2FP.BF16.PACK_AB R11, R225, R218 ;  /* 0x000000dae10b723e */ /* 0x002fce00000010ff */
[C---:B------:R-:W-:Y:S01]  /*12f20*/  HMMA.16816.F32.BF16 R128, R8.reuse, R40, R32 ;  /* 0x000000280880723c */ /* 0x040fe20000041820 */
[----:B------:R-:W1:Y:S06]  /*12f30*/  LDSM.16.MT88.4 R32, [R193] ;  /* 0x00000000c120783b */ /* 0x000e6c0000004200 */
[----:B------:R-:W-:Y:S01]  /*12f40*/  FFMA.FTZ R41, R88, c[0x0][0x2d0], -R2 ;  /* 0x0000b40058297a23 */ /* 0x000fe20000010802 */
[----:B------:R-:W-:Y:S01]  /*12f50*/  HMMA.16816.F32.BF16 R132, R8, R28, R24 ;  /* 0x0000001c0884723c */ /* 0x000fe20000041818 */
[----:B------:R-:W-:Y:S02]  /*12f60*/  FFMA.FTZ R88, R63, c[0x0][0x2d0], -R0 ;  /* 0x0000b4003f587a23 */ /* 0x000fe40000010800 */
[----:B------:R-:W-:Y:S01]  /*12f70*/  FFMA.FTZ R40, R92, c[0x0][0x2d0], -R2 ;  /* 0x0000b4005c287a23 */ /* 0x000fe20000010802 */
[----:B------:R-:W-:Y:S01]  /*12f80*/  MUFU.EX2 R209, R41 ;  /* 0x0000002900d17308 */ /* 0x000fe20000000800 */
[----:B------:R-:W-:-:S02]  /*12f90*/  FADD.FTZ R2, R158, R157 ;  /* 0x0000009d9e027221 */ /* 0x000fc40000010000 */
[--C-:B------:R-:W-:Y:S02]  /*12fa0*/  FFMA.FTZ R29, R58, c[0x0][0x2d0], -R0.reuse ;  /* 0x0000b4003a1d7a23 */ /* 0x100fe40000010800 */
        /* <DEDUP_REMOVED lines=10> */
[-C--:B-1----:R-:W-:Y:S06]  /*13050*/  HMMA.16816.F32.BF16 R24, R20, R32.reuse, RZ ;  /* 0x000000201418723c */ /* 0x082fec00000418ff */
[----:B------:R-:W-:Y:S02]  /*13060*/  MUFU.EX2 R191, R29 ;  /* 0x0000001d00bf7308 */ /* 0x000fe40000000800 */
[----:B------:R-:W-:Y:S06]  /*13070*/  HMMA.16816.F32.BF16 R4, R16, R32, RZ ;  /* 0x000000201004723c */ /* 0x000fec00000418ff */
[----:B------:R-:W-:Y:S08]  /*13080*/  MUFU.EX2 R210, R28 ;  /* 0x0000001c00d27308 */ /* 0x000ff00000000800 */
[----:B------:R-:W-:Y:S02]  /*13090*/  MUFU.EX2 R185, R141 ;  /* 0x0000008d00b97308 */ /* 0x000fe40000000800 */
[-C--:B------:R-:W-:Y:S01]  /*130a0*/  HMMA.16816.F32.BF16 R116, R12, R36.reuse, R24 ;  /* 0x000000240c74723c */ /* 0x080fe20000041818 */
[----:B------:R-:W1:Y:S05]  /*130b0*/  LDSM.16.MT88.4 R24, [R195] ;  /* 0x00000000c318783b */ /* 0x000e6a0000004200 */
[----:B------:R-:W-:Y:S02]  /*130c0*/  MUFU.EX2 R163, R88 ;  /* 0x0000005800a37308 */ /* 0x000fe40000000800 */
[----:B------:R-:W-:Y:S06]  /*130d0*/  HMMA.16816.F32.BF16 R112, R8, R36, R4 ;  /* 0x000000240870723c */ /* 0x000fec0000041804 */
[----:B------:R-:W-:Y:S01]  /*130e0*/  MUFU.EX2 R88, R170 ;  /* 0x000000aa00587308 */ /* 0x000fe20000000800 */
[----:B------:R-:W-:-:S02]  /*130f0*/  FADD.FTZ R4, R150, R149 ;  /* 0x0000009596047221 */ /* 0x000fc40000010000 */
[--C-:B------:R-:W-:Y:S02]  /*13100*/  FFMA.FTZ R37, R56, c[0x0][0x2d0], -R0.reuse ;  /* 0x0000b40038257a23 */ /* 0x100fe40000010800 */
[----:B------:R-:W-:-:S03]  /*13110*/  FFMA.FTZ R36, R57, c[0x0][0x2d0], -R0 ;  /* 0x0000b40039247a23 */ /* 0x000fc60000010800 */
[----:B------:R-:W-:Y:S01]  /*13120*/  MUFU.EX2 R150, R65 ;  /* 0x0000004100967308 */ /* 0x000fe20000000800 */
[----:B------:R-:W-:Y:S02]  /*13130*/  FFMA.FTZ R149, R73, c[0x0][0x2d0], -R0 ;  /* 0x0000b40049957a23 */ /* 0x000fe40000010800 */
[----:B------:R-:W-:Y:S02]  /*13140*/  FADD.FTZ R0, R156, R4 ;  /* 0x000000049c007221 */ /* 0x000fe40000010000 */
[----:B------:R-:W3:Y:S02]  /*13150*/  LDSM.16.MT88.4 R4, [R195+0x800] ;  /* 0x00080000c304783b */ /* 0x000ee40000004200 */
[----:B------:R-:W-:Y:S01]  /*13160*/  FADD.FTZ R3, R159, R0 ;  /* 0x000000009f037221 */ /* 0x000fe20000010000 */
[----:B------:R-:W-:Y:S01]  /*13170*/  MUFU.EX2 R156, R64 ;  /* 0x00000040009c7308 */ /* 0x000fe20000000800 */
[----:B------:R-:W-:-:S04]  /*13180*/  FADD.FTZ R0, R184, R79 ;  /* 0x0000004fb8007221 */ /* 0x000fc80000010000 */
[----:B------:R-:W-:-:S03]  /*13190*/  FADD.FTZ R0, R220, R0 ;  /* 0x00000000dc007221 */ /* 0x000fc60000010000 */
[----:B------:R-:W-:Y:S01]  /*131a0*/  MUFU.EX2 R159, R76 ;  /* 0x0000004c009f7308 */ /* 0x000fe20000000800 */
[----:B------:R-:W-:Y:S01]  /*131b0*/  FADD.FTZ R0, R221, R0 ;  /* 0x00000000dd007221 */ /* 0x000fe20000010000 */
[----:B-1----:R-:W-:Y:S03]  /*131c0*/  HMMA.16816.F32.BF16 R52, R16, R24, RZ ;  /* 0x000000181034723c */ /* 0x002fe600000418ff */
[----:B------:R-:W-:-:S03]  /*131d0*/  FADD.FTZ R0, R223, R0 ;  /* 0x00000000df007221 */ /* 0x000fc60000010000 */
[----:B------:R-:W-:Y:S02]  /*131e0*/  MUFU.EX2 R148, R37 ;  /* 0x0000002500947308 */ /* 0x000fe40000000800 */
[----:B------:R-:W-:Y:S06]  /*131f0*/  HMMA.16816.F32.BF16 R56, R20, R24, RZ ;  /* 0x000000181438723c */ /* 0x000fec00000418ff */
[----:B------:R-:W1:Y:S08]  /*13200*/  MUFU.EX2 R25, R78 ;  /* 0x0000004e00197308 */ /* 0x000e700000000800 */
[----:B------:R-:W4:Y:S02]  /*13210*/  MUFU.EX2 R151, R36 ;  /* 0x0000002400977308 */ /* 0x000f240000000800 */
[----:B---3--:R-:W-:Y:S06]  /*13220*/  HMMA.16816.F32.BF16 R104, R8, R4, R52 ;  /* 0x000000040868723c */ /* 0x008fec0000041834 */
[----:B------:R-:W-:Y:S01]  /*13230*/  MUFU.EX2 R184, R142 ;  /* 0x0000008e00b87308 */ /* 0x000fe20000000800 */
[----:B-1----:R-:W-:Y:S01]  /*13240*/  FADD.FTZ R0, R25, R0 ;  /* 0x0000000019007221 */ /* 0x002fe20000010000 */
[----:B------:R-:W-:Y:S03]  /*13250*/  HMMA.16816.F32.BF16 R52, R16, R50, RZ ;  /* 0x000000321034723c */ /* 0x000fe600000418ff */
[----:B------:R-:W-:-:S03]  /*13260*/  FADD.FTZ R0, R157, R0 ;  /* 0x000000009d007221 */ /* 0x000fc60000010000 */
[----:B------:R-:W-:Y:S01]  /*13270*/  MUFU.EX2 R160, R149 ;  /* 0x0000009500a07308 */ /* 0x000fe20000000800 */
[----:B------:R-:W-:Y:S01]  /*13280*/  FADD.FTZ R0, R158, R0 ;  /* 0x000000009e007221 */ /* 0x000fe20000010000 */
[----:B------:R-:W-:Y:S03]  /*13290*/  HMMA.16816.F32.BF16 R108, R12, R4, R56 ;  /* 0x000000040c6c723c */ /* 0x000fe60000041838 */
[----:B------:R-:W-:-:S04]  /*132a0*/  FADD.FTZ R0, R212, R0 ;  /* 0x00000000d4007221 */ /* 0x000fc80000010000 */
[----:B------:R-:W-:Y:S01]  /*132b0*/  F2FP.BF16.PACK_AB R4, R156, R150 ;  /* 0x000000969c04723e */ /* 0x000fe200000010ff */
[----:B------:R-:W-:Y:S01]  /*132c0*/  HMMA.16816.F32.BF16 R48, R20, R50, RZ ;  /* 0x000000321430723c */ /* 0x000fe200000418ff */
[----:B----4-:R-:W-:-:S07]  /*132d0*/  F2FP.BF16.PACK_AB R5, R151, R148 ;  /* 0x000000949705723e */ /* 0x010fce00000010ff */
        /* <DEDUP_REMOVED lines=13> */
[----:B------:R-:W3:Y:S07]  /*133b0*/  MUFU.EX2 R26, R77 ;  /* 0x0000004d001a7308 */ /* 0x000eee0000000800 */
[----:B------:R-:W-:Y:S01]  /*133c0*/  HMMA.16816.F32.BF16 R72, R8, R38, R52 ;  /* 0x000000260848723c */ /* 0x000fe20000041834 */
[----:B------:R-:W-:Y:S01]  /*133d0*/  MUFU.EX2 R27, R171 ;  /* 0x000000ab001b7308 */ /* 0x000fe20000000800 */
[----:B---3--:R-:W-:-:S04]  /*133e0*/  FADD.FTZ R2, R26, R2 ;  /* 0x000000021a027221 */ /* 0x008fc80000010000 */
[----:B------:R-:W-:-:S10]  /*133f0*/  FADD.FTZ R2, R159, R2 ;  /* 0x000000029f027221 */ /* 0x000fd40000010000 */
[----:B------:R-:W-:Y:S01]  /*13400*/  HMMA.16816.F32.BF16 R92, R8, R6, R16 ;  /* 0x00000006085c723c */ /* 0x000fe20000041810 */
[----:B------:R-:W-:-:S04]  /*13410*/  FADD.FTZ R2, R190, R2 ;  /* 0x00000002be027221 */ /* 0x000fc80000010000 */
[----:B------:R-:W-:Y:S02]  /*13420*/  FADD.FTZ R2, R213, R2 ;  /* 0x00000002d5027221 */ /* 0x000fe40000010000 */
        /* <DEDUP_REMOVED lines=10> */
[----:B------:R-:W-:-:S02]  /*134d0*/  F2FP.BF16.PACK_AB R7, R210, R191 ;  /* 0x000000bfd207723e */ /* 0x000fc400000010ff */
[----:B------:R-:W-:Y:S01]  /*134e0*/  F2FP.BF16.PACK_AB R158, R89, R88 ;  /* 0x00000058599e723e */ /* 0x000fe200000010ff */
[----:B-1----:R-:W-:Y:S01]  /*134f0*/  HMMA.16816.F32.BF16 R64, R8, R12, R120 ;  /* 0x0000000c0840723c */ /* 0x002fe20000041878 */
[----:B------:R-:W-:Y:S01]  /*13500*/  FADD.FTZ R3, R215, R3 ;  /* 0x00000003d7037221 */ /* 0x000fe20000010000 */
[----:B------:R-:W-:Y:S03]  /*13510*/  MUFU.EX2 R173, R153 ;  /* 0x0000009900ad7308 */ /* 0x000fe60000000800 */
        /* <DEDUP_REMOVED lines=10> */
[----:B------:R-:W1:Y:S01]  /*135c0*/  LDSM.16.MT88.4 R12, [R196+0x1000] ;  /* 0x00100000c40c783b */ /* 0x000e620000004200 */
[----:B------:R-:W3:Y:S01]  /*135d0*/  MUFU.EX2 R86, R165 ;  /* 0x000000a500567308 */ /* 0x000ee20000000800 */
[----:B------:R-:W-:-:S04]  /*135e0*/  FADD.FTZ R3, R210, R3 ;  /* 0x00000003d2037221 */ /* 0x000fc80000010000 */
[----:B------:R-:W-:-:S03]  /*135f0*/  FADD.FTZ R3, R160, R3 ;  /* 0x00000003a0037221 */ /* 0x000fc60000010000 */
[----:B------:R-:W-:Y:S01]  /*13600*/  MUFU.EX2 R26, R174 ;  /* 0x000000ae001a7308 */ /* 0x000fe20000000800 */
[----:B------:R-:W-:-:S04]  /*13610*/  FADD.FTZ R3, R161, R3 ;  /* 0x00000003a1037221 */ /* 0x000fc80000010000 */
[----:B------:R-:W-:Y:S01]  /*13620*/  FADD.FTZ R3, R163, R3 ;  /* 0x00000003a3037221 */ /* 0x000fe20000010000 */
[----:B---3--:R-:W-:Y:S01]  /*13630*/  F2FP.BF16.PACK_AB R157, R86, R25 ;  /* 0x00000019569d723e */ /* 0x008fe200000010ff */
[-C--:B-1----:R-:W-:Y:S08]  /*13640*/  HMMA.16816.F32.BF16 R52, R8, R12.reuse, R136 ;  /* 0x0000000c0834723c */ /* 0x082ff00000041888 */
[C---:B------:R-:W-:Y:S08]  /*13650*/  HMMA.16816.F32.BF16 R96, R4.reuse, R12, R132 ;  /* 0x0000000c0460723c */ /* 0x040ff00000041884 */
[-C--:B------:R-:W-:Y:S08]  /*13660*/  HMMA.16816.F32.BF16 R80, R4, R14.reuse, R60 ;  /* 0x0000000e0450723c */ /* 0x080ff0000004183c */
[C---:B------:R-:W-:Y:S01]  /*13670*/  HMMA.16816.F32.BF16 R48, R8.reuse, R14, R44 ;  /* 0x0000000e0830723c */ /* 0x040fe2000004182c */
[----:B------:R-:W1:Y:S07]  /*13680*/  LDSM.16.MT88.4 R12, [R193+0x1000] ;  /* 0x00100000c10c783b */ /* 0x000e6e0000004200 */
[-C--:B-1----:R-:W-:Y:S01]  /*13690*/  HMMA.16816.F32.BF16 R44, R8, R12.reuse, R116 ;  /* 0x0000000c082c723c */ /* 0x082fe20000041874 */
[----:B------:R-:W-:Y:S07]  /*136a0*/  LDSM.16.MT88.4 R116, [R192+0x2000] ;  /* 0x00200000c074783b */ /* 0x000fee0000004200 */
[C---:B------:R-:W-:Y:S08]  /*136b0*/  HMMA.16816.F32.BF16 R76, R4.reuse, R12, R112 ;  /* 0x0000000c044c723c */ /* 0x040ff00000041870 */
[-C--:B------:R-:W-:Y:S08]  /*136c0*/  HMMA.16816.F32.BF16 R72, R4, R14.reuse, R72 ;  /* 0x0000000e0448723c */ /* 0x080ff00000041848 */
[----:B------:R-:W-:Y:S01]  /*136d0*/  HMMA.16816.F32.BF16 R32, R8, R14, R32 ;  /* 0x0000000e0820723c */ /* 0x000fe20000041820 */
[----:B------:R-:W1:Y:S07]  /*136e0*/  LDSM.16.MT88.4 R12, [R195+0x1000] ;  /* 0x00100000c30c783b */ /* 0x000e6e0000004200 */
[C---:B-1----:R-:W-:Y:S08]  /*136f0*/  HMMA.16816.F32.BF16 R60, R4.reuse, R12, R104 ;  /* 0x0000000c043c723c */ /* 0x042ff00000041868 */
[----:B------:R-:W-:Y:S01]  /*13700*/  HMMA.16816.F32.BF16 R40, R4, R14, R92 ;  /* 0x0000000e0428723c */ /* 0x000fe2000004185c */
[----:B------:R-:W1:Y:S06]  /*13710*/  MUFU.EX2 R93, R146 ;  /* 0x00000092005d7308 */ /* 0x000e6c0000000800 */
[----:B------:R-:W-:Y:S01]  /*13720*/  FADD.FTZ R4, R217, R16 ;  /* 0x00000010d9047221 */ /* 0x000fe20000010000 */
[C---:B------:R-:W-:Y:S01]  /*13730*/  HMMA.16816.F32.BF16 R36, R8.reuse, R12, R108 ;  /* 0x0000000c0824723c */ /* 0x040fe2000004186c */
[----:B------:R-:W3:Y:S01]  /*13740*/  LDSM.16.MT88.4 R16, [R196+0x1800] ;  /* 0x00180000c410783b */ /* 0x000ee20000004200 */
[----:B------:R-:W4:Y:S01]  /*13750*/  MUFU.EX2 R92, R140 ;  /* 0x0000008c005c7308 */ /* 0x000f220000000800 */
[----:B------:R-:W-:Y:S01]  /*13760*/  FADD.FTZ R24, R219, R4 ;  /* 0x00000004db187221 */ /* 0x000fe20000010000 */
[----:B------:R-:W-:Y:S01]  /*13770*/  F2FP.BF16.PACK_AB R6, R189, R188 ;  /* 0x000000bcbd06723e */ /* 0x000fe200000010ff */
[----:B------:R-:W-:Y:S01]  /*13780*/  LDSM.16.MT88.4 R108, [R196+0x2000] ;  /* 0x00200000c46c783b */ /* 0x000fe20000004200 */
[----:B------:R-:W-:Y:S01]  /*13790*/  F2FP.BF16.PACK_AB R7, R186, R184 ;  /* 0x000000b8ba07723e */ /* 0x000fe200000010ff */
[----:B------:R-:W-:Y:S01]  /*137a0*/  FADD.FTZ R24, R227, R24 ;  /* 0x00000018e3187221 */ /* 0x000fe20000010000 */
[----:B------:R-:W-:Y:S01]  /*137b0*/  HMMA.16816.F32.BF16 R28, R8, R14, R20 ;  /* 0x0000000e081c723c */ /* 0x000fe20000041814 */
[----:B------:R-:W5:Y:S01]  /*137c0*/  LDSM.16.MT88.4 R20, [R192+0x1800] ;  /* 0x00180000c014783b */ /* 0x000f620000004200 */
[----:B-1----:R-:W-:-:S03]  /*137d0*/  F2FP.BF16.PACK_AB R4, R187, R93 ;  /* 0x0000005dbb04723e */ /* 0x002fc600000010ff */
[----:B------:R-:W1:Y:S04]  /*137e0*/  LDSM.16.MT88.4 R12, [R193+0x1800] ;  /* 0x00180000c10c783b */ /* 0x000e680000004200 */
[----:B------:R-:W1:Y:S01]  /*137f0*/  LDSM.16.MT88.4 R8, [R195+0x1800] ;  /* 0x00180000c308783b */ /* 0x000e620000004200 */
[----:B----4-:R-:W-:-:S07]  /*13800*/  F2FP.BF16.PACK_AB R5, R185, R92 ;  /* 0x0000005cb905723e */ /* 0x010fce00000010ff */
[C---:B---3--:R-:W-:Y:S08]  /*13810*/  HMMA.16816.F32.BF16 R52, R4.reuse, R16, R52 ;  /* 0x000000100434723c */ /* 0x048ff00000041834 */
[C---:B-----5:R-:W-:Y:S08]  /*13820*/  HMMA.16816.F32.BF16 R64, R4.reuse, R20, R64 ;  /* 0x000000140440723c */ /* 0x060ff00000041840 */
[C---:B------:R-:W-:Y:S08]  /*13830*/  HMMA.16816.F32.BF16 R56, R4.reuse, R22, R56 ;  /* 0x000000160438723c */ /* 0x040ff00000041838 */
[C---:B------:R-:W-:Y:S08]  /*13840*/  HMMA.16816.F32.BF16 R48, R4.reuse, R18, R48 ;  /* 0x000000120430723c */ /* 0x040ff00000041830 */
[C---:B-1----:R-:W-:Y:S08]  /*13850*/  HMMA.16816.F32.BF16 R44, R4.reuse, R12, R44 ;  /* 0x0000000c042c723c */ /* 0x042ff0000004182c */
[C---:B------:R-:W-:Y:S08]  /*13860*/  HMMA.16816.F32.BF16 R32, R4.reuse, R14, R32 ;  /* 0x0000000e0420723c */ /* 0x040ff00000041820 */
[C---:B------:R-:W-:Y:S08]  /*13870*/  HMMA.16816.F32.BF16 R36, R4.reuse, R8, R36 ;  /* 0x000000080424723c */ /* 0x040ff00000041824 */
[----:B------:R-:W-:Y:S07]  /*13880*/  HMMA.16816.F32.BF16 R28, R4, R10, R28 ;  /* 0x0000000a041c723c */ /* 0x000fee000004181c */
[----:B------:R-:W-:-:S02]  /*13890*/  F2FP.BF16.PACK_AB R4, R164, R162 ;  /* 0x000000a2a404723e */ /* 0x000fc400000010ff */
[----:B------:R-:W-:Y:S02]  /*138a0*/  F2FP.BF16.PACK_AB R6, R175, R173 ;  /* 0x000000adaf06723e */ /* 0x000fe400000010ff */
[----:B------:R-:W-:Y:S02]  /*138b0*/  F2FP.BF16.PACK_AB R5, R161, R160 ;  /* 0x000000a0a105723e */ /* 0x000fe400000010ff */
[----:B------:R-:W-:-:S07]  /*138c0*/  F2FP.BF16.PACK_AB R7, R172, R163 ;  /* 0x000000a3ac07723e */ /* 0x000fce00000010ff */
[C---:B------:R-:W-:Y:S08]  /*138d0*/  HMMA.16816.F32.BF16 R120, R4.reuse, R20, R120 ;  /* 0x000000140478723c */ /* 0x040ff00000041878 */
[C---:B------:R-:W-:Y:S01]  /*138e0*/  HMMA.16816.F32.BF16 R20, R4.reuse, R22, R100 ;  /* 0x000000160414723c */ /* 0x040fe20000041864 */
[----:B------:R-:W1:Y:S07]  /*138f0*/  LDSM.16.MT88.4 R100, [R193+0x2000] ;  /* 0x00200000c164783b */ /* 0x000e6e0000004200 */
[C---:B------:R-:W-:Y:S01]  /*13900*/  HMMA.16816.F32.BF16 R96, R4.reuse, R16, R96 ;  /* 0x000000100460723c */ /* 0x040fe20000041860 */
[----:B------:R-:W-:Y:S07]  /*13910*/  MUFU.EX2 R17, R180 ;  /* 0x000000b400117308 */ /* 0x000fee0000000800 */
[C---:B------:R-:W-:Y:S01]  /*13920*/  HMMA.16816.F32.BF16 R80, R4.reuse, R18, R80 ;  /* 0x000000120450723c */ /* 0x040fe20000041850 */
[----:B------:R-:W3:Y:S07]  /*13930*/  MUFU.EX2 R19, R168 ;  /* 0x000000a800137308 */ /* 0x000eee0000000800 */
[C---:B------:R-:W-:Y:S01]  /*13940*/  HMMA.16816.F32.BF16 R76, R4.reuse, R12, R76 ;  /* 0x0000000c044c723c */ /* 0x040fe2000004184c */
[----:B------:R-:W-:Y:S07]  /*13950*/  MUFU.EX2 R13, R182 ;  /* 0x000000b6000d7308 */ /* 0x000fee0000000800 */
[----:B------:R-:W-:Y:S01]  /*13960*/  HMMA.16816.F32.BF16 R72, R4, R14, R72 ;  /* 0x0000000e0448723c */ /* 0x000fe20000041848 */
[----:B------:R-:W4:Y:S01]  /*13970*/  MUFU.EX2 R15, R181 ;  /* 0x000000b5000f7308 */ /* 0x000f220000000800 */
[----:B---3--:R-:W-:-:S06]  /*13980*/  F2FP.BF16.PACK_AB R159, R26, R19 ;  /* 0x000000131a9f723e */ /* 0x008fcc00000010ff */
[C---:B------:R-:W-:Y:S01]  /*13990*/  HMMA.16816.F32.BF16 R60, R4.reuse, R8, R60 ;  /* 0x00000008043c723c */ /* 0x040fe2000004183c */
[----:B------:R-:W-:Y:S07]  /*139a0*/  MUFU.EX2 R12, R179 ;  /* 0x000000b3000c7308 */ /* 0x000fee0000000800 */
[----:B------:R-:W-:Y:S01]  /*139b0*/  HMMA.16816.F32.BF16 R40, R4, R10, R40 ;  /* 0x0000000a0428723c */ /* 0x000fe20000041828 */
[----:B------:R-:W3:Y:S01]  /*139c0*/  LDSM.16.MT88.4 R8, [R195+0x2000] ;  /* 0x00200000c308783b */ /* 0x000ee20000004200 */
[----:B------:R-:W5:Y:S01]  /*139d0*/  MUFU.EX2 R7, R183 ;  /* 0x000000b700077308 */ /* 0x000f620000000800 */
[----:B----4-:R-:W-:-:S04]  /*139e0*/  F2FP.BF16.PACK_AB R94, R17, R15 ;  /* 0x0000000f115e723e */ /* 0x010fc800000010ff */
[----:B------:R-:W-:Y:S02]  /*139f0*/  FADD.FTZ R4, R150, R24 ;  /* 0x0000001896047221 */ /* 0x000fe40000010000 */
[----:B------:R-:W-:Y:S01]  /*13a00*/  FADD.FTZ R5, R93, R2 ;  /* 0x000000025d057221 */ /* 0x000fe20000010000 */
[----:B------:R-:W4:Y:S01]  /*13a10*/  MUFU.EX2 R14, R178 ;  /* 0x000000b2000e7308 */ /* 0x000f220000000800 */
[----:B------:R-:W-:Y:S01]  /*13a20*/  FADD.FTZ R4, R156, R4 ;  /* 0x000000049c047221 */ /* 0x000fe20000010000 */
[----:B------:R-:W-:Y:S01]  /*13a30*/  F2FP.BF16.PACK_AB R156, R27, R87 ;  /* 0x000000571b9c723e */ /* 0x000fe200000010ff */
[----:B--2---:R-:W-:-:S04]  /*13a40*/  @P1 IMAD.HI.U32 R2, R231, c[0x0][0x2c8], RZ ;  /* 0x0000b200e7021a27 */ /* 0x004fc800078e00ff */
[----:B------:R-:W-:Y:S01]  /*13a50*/  FADD.FTZ R4, R209, R4 ;  /* 0x00000004d1047221 */ /* 0x000fe20000010000 */
[----:B------:R-:W-:Y:S01]  /*13a60*/  MUFU.EX2 R16, R177 ;  /* 0x000000b100107308 */ /* 0x000fe20000000800 */
[----:B------:R-:W-:Y:S01]  /*13a70*/  FADD.FTZ R6, R92, R0 ;  /* 0x000000005c067221 */ /* 0x000fe20000010000 */
[----:B------:R-:W-:Y:S01]  /*13a80*/  MOV R0, R231 ;  /* 0x000000e700007202 */ /* 0x000fe20000000f00 */
[----:B------:R-:W-:Y:S01]  /*13a90*/  FADD.FTZ R4, R211, R4 ;  /* 0x00000004d3047221 */ /* 0x000fe20000010000 */
[----:B------:R-:W-:Y:S01]  /*13aa0*/  @P1 SHF.R.U32.HI R0, RZ, c[0x0][0x2cc], R2 ;  /* 0x0000b300ff001a19 */ /* 0x000fe20000011602 */
[----:B------:R-:W-:Y:S01]  /*13ab0*/  FADD.FTZ R5, R187, R5 ;  /* 0x00000005bb057221 */ /* 0x000fe20000010000 */
[----:B-----5:R-:W-:Y:S01]  /*13ac0*/  F2FP.BF16.PACK_AB R92, R13, R7 ;  /* 0x000000070d5c723e */ /* 0x020fe200000010ff */
[----:B------:R-:W-:Y:S01]  /*13ad0*/  FADD.FTZ R6, R185, R6 ;  /* 0x00000006b9067221 */ /* 0x000fe20000010000 */
[----:B------:R-:W2:Y:S01]  /*13ae0*/  MUFU.EX2 R18, R176 ;  /* 0x000000b000127308 */ /* 0x000ea20000000800 */
[----:B------:R-:W-:Y:S01]  /*13af0*/  IADD3 R2, R230, R0, RZ ;  /* 0x00000000e6027210 */ /* 0x000fe20007ffe0ff */
[----:B------:R-:W-:Y:S01]  /*13b00*/  FADD.FTZ R0, R162, R4 ;  /* 0x00000004a2007221 */ /* 0x000fe20000010000 */
[----:B----4-:R-:W-:Y:S01]  /*13b10*/  F2FP.BF16.PACK_AB R93, R14, R12 ;  /* 0x0000000c0e5d723e */ /* 0x010fe200000010ff */
[----:B------:R-:W-:Y:S01]  /*13b20*/  HMMA.16816.F32.BF16 R128, R156, R116, R64 ;  /* 0x000000749c80723c */ /* 0x000fe20000041840 */
[----:B------:R-:W-:Y:S01]  /*13b30*/  FADD.FTZ R5, R188, R5 ;  /* 0x00000005bc057221 */ /* 0x000fe20000010000 */
[----:B------:R-:W-:Y:S01]  /*13b40*/  IADD3 R209, R228, -0x2, RZ ;  /* 0xfffffffee4d17810 */ /* 0x000fe20007ffe0ff */
[----:B------:R-:W-:-:S02]  /*13b50*/  FADD.FTZ R0, R164, R0 ;  /* 0x00000000a4007221 */ /* 0x000fc40000010000 */
[----:B------:R-:W-:Y:S02]  /*13b60*/  FADD.FTZ R6, R184, R6 ;  /* 0x00000006b8067221 */ /* 0x000fe40000010000 */
[----:B------:R-:W-:Y:S01]  /*13b70*/  FADD.FTZ R0, R173, R0 ;  /* 0x00000000ad007221 */ /* 0x000fe20000010000 */
[C---:B------:R-:W-:Y:S01]  /*13b80*/  HMMA.16816.F32.BF16 R132, R156.reuse, R118, R56 ;  /* 0x000000769c84723c */ /* 0x040fe20000041838 */
[----:B------:R-:W-:Y:S02]  /*13b90*/  FADD.FTZ R5, R189, R5 ;  /* 0x00000005bd057221 */ /* 0x000fe40000010000 */
[----:B------:R-:W-:Y:S01]  /*13ba0*/  FADD.FTZ R0, R175, R0 ;  /* 0x00000000af007221 */ /* 0x000fe20000010000 */
[----:B--2---:R-:W-:Y:S01]  /*13bb0*/  F2FP.BF16.PACK_AB R95, R18, R16 ;  /* 0x00000010125f723e */ /* 0x004fe200000010ff */
        /* <DEDUP_REMOVED lines=16> */
[----:B------:R-:W-:Y:S01]  /*13cc0*/  MOV R20, c[0x0][0x32c] ;  /* 0x0000cb0000147a02 */ /* 0x000fe20000000f00 */
[----:B------:R-:W-:Y:S01]  /*13cd0*/  HMMA.16816.F32.BF16 R140, R156, R110, R48 ;  /* 0x0000006e9c8c723c */ /* 0x000fe20000041830 */
[----:B------:R-:W-:-:S02]  /*13ce0*/  FADD.FTZ R4, R15, R4 ;  /* 0x000000040f047221 */ /* 0x000fc40000010000 */
[----:B------:R-:W-:Y:S01]  /*13cf0*/  ISETP.GE.AND P0, PT, R20, 0x1, PT ;  /* 0x000000011400780c */ /* 0x000fe20003f06270 */
[----:B------:R-:W-:Y:S01]  /*13d00*/  FADD.FTZ R247, R18, R3 ;  /* 0x0000000312f77221 */ /* 0x000fe20000010000 */
[----:B------:R-:W-:Y:S01]  /*13d10*/  IADD3 R3, R2, c[0x0][0x328], RZ ;  /* 0x0000ca0002037a10 */ /* 0x000fe20007ffe0ff */
[----:B------:R-:W-:Y:S02]  /*13d20*/  FADD.FTZ R237, R89, R0 ;  /* 0x0000000059ed7221 */ /* 0x000fe40000010000 */
[----:B-1----:R-:W-:Y:S01]  /*13d30*/  HMMA.16816.F32.BF16 R144, R156, R100, R44 ;  /* 0x000000649c90723c */ /* 0x002fe2000004182c */
[----:B------:R-:W-:Y:S02]  /*13d40*/  FADD.FTZ R243, R26, R5 ;  /* 0x000000051af37221 */ /* 0x000fe40000010000 */
[----:B------:R-:W-:-:S05]  /*13d50*/  FADD.FTZ R246, R17, R4 ;  /* 0x0000000411f67221 */ /* 0x000fca0000010000 */
[----:B------:R-:W-:Y:S08]  /*13d60*/  HMMA.16816.F32.BF16 R148, R156, R102, R32 ;  /* 0x000000669c94723c */ /* 0x000ff00000041820 */
[C---:B------:R-:W-:Y:S08]  /*13d70*/  HMMA.16816.F32.BF16 R112, R92.reuse, R108, R96 ;  /* 0x0000006c5c70723c */ /* 0x040ff00000041860 */
[----:B------:R-:W-:Y:S08]  /*13d80*/  HMMA.16816.F32.BF16 R104, R92, R100, R76 ;  /* 0x000000645c68723c */ /* 0x000ff0000004184c */
[----:B---3--:R-:W-:Y:S08]  /*13d90*/  HMMA.16816.F32.BF16 R152, R156, R8, R36 ;  /* 0x000000089c98723c */ /* 0x008ff00000041824 */
[C---:B------:R-:W-:Y:S08]  /*13da0*/  HMMA.16816.F32.BF16 R108, R92.reuse, R110, R80 ;  /* 0x0000006e5c6c723c */ /* 0x040ff00000041850 */
[C---:B------:R-:W-:Y:S08]  /*13db0*/  HMMA.16816.F32.BF16 R100, R92.reuse, R102, R72 ;  /* 0x000000665c64723c */ /* 0x040ff00000041848 */
[----:B------:R-:W-:Y:S08]  /*13dc0*/  HMMA.16816.F32.BF16 R96, R92, R8, R60 ;  /* 0x000000085c60723c */ /* 0x000ff0000004183c */
[-C--:B------:R-:W-:Y:S08]  /*13dd0*/  HMMA.16816.F32.BF16 R156, R156, R10.reuse, R28 ;  /* 0x0000000a9c9c723c */ /* 0x080ff0000004181c */
[----:B------:R-:W-:Y:S01]  /*13de0*/  HMMA.16816.F32.BF16 R92, R92, R10, R40 ;  /* 0x0000000a5c5c723c */ /* 0x000fe20000041828 */
[----:B------:R-:W-:Y:S07]  /*13df0*/  @!P0 BRA `(.L_x_1058) ;  /* 0x0000013000008947 */ /* 0x000fee0003800000 */
[C---:B------:R-:W-:Y:S01]  /*13e00*/  ISETP.GT.AND P0, PT, R2.reuse, RZ, PT ;  /* 0x000000ff0200720c */ /* 0x040fe20003f04270 */
[----:B------:R-:W-:Y:S01]  /*13e10*/  BSSY B0, `(.L_x_1059) ;  /* 0x000000e000007945 */ /* 0x000fe20003800000 */
[----:B------:R-:W-:-:S11]  /*13e20*/  IADD3 R0, R2, -0x1, RZ ;  /* 0xffffffff02007810 */ /* 0x000fd60007ffe0ff */
        /* <DEDUP_REMOVED lines=8> */
.L_x_1060:
[----:B------:R-:W-:-:S04]  /*13eb0*/  MOV R2, 0x1 ;  /* 0x0000000100027802 */ /* 0x000fc80000000f00 */
[----:B------:R-:W-:-:S13]  /*13ec0*/  ISETP.NE.AND P0, PT, R2, c[0x0][0x32c], PT ;  /* 0x0000cb0002007a0c */ /* 0x000fda0003f05270 */
[----:B------:R-:W-:-:S05]  /*13ed0*/  @P0 IMAD.HI.U32 R2, R0, c[0x0][0x330], RZ ;  /* 0x0000cc0000020a27 */ /* 0x000fca00078e00ff */
[----:B------:R-:W-:Y:S02]  /*13ee0*/  @P0 SHF.R.U32.HI R0, RZ, c[0x0][0x334], R2 ;  /* 0x0000cd00ff000a19 */ /* 0x000fe40000011602 */
.L_x_1061:
[----:B------:R-:W-:Y:S05]  /*13ef0*/  BSYNC B0 ;  /* 0x0000000000007941 */ /* 0x000fea0003800000 */
.L_x_1059:
[----:B------:R-:W-:-:S05]  /*13f00*/  MOV R2, c[0x0][0x32c] ;  /* 0x0000cb0000027a02 */ /* 0x000fca0000000f00 */
[----:B------:R-:W-:-:S05]  /*13f10*/  IMAD R0, R0, R2, c[0x0][0x32c] ;  /* 0x0000cb0000007624 */ /* 0x000fca00078e0202 */
[----:B------:R-:W-:-:S04]  /*13f20*/  IMNMX R3, R3, R0, PT ;  /* 0x0000000003037217 */ /* 0x000fc80003800200 */
.L_x_1058:
[----:B------:R-:W2:Y:S01]  /*13f30*/  LDL R2, [R1+0x8] ;  /* 0x0000080001027983 */ /* 0x000ea20000100800 */
        /* <DEDUP_REMOVED lines=10> */
.L_x_1093:
        /* <DEDUP_REMOVED lines=22> */
[C---:B-1-34-:R-:W-:Y:S01]  /*14140*/  IMAD.WIDE.U32 R2, R229.reuse, c[0x0][0x208], RZ ;  /* 0x00008200e5027a25 */ /* 0x05afe200078e00ff */
[----:B------:R-:W-:Y:S01]  /*14150*/  SHF.R.S32.HI R0, RZ, 0x1f, R229 ;  /* 0x0000001fff007819 */ /* 0x000fe200000114e5 */
[----:B------:R-:W2:Y:S04]  /*14160*/  LDL.64 R6, [R1+0x18] ;  /* 0x0000180001067983 */ /* 0x000ea80000100a00 */
[----:B------:R-:W-:Y:S02]  /*14170*/  IMAD R0, R0, c[0x0][0x208], RZ ;  /* 0x0000820000007a24 */ /* 0x000fe400078e02ff */
[----:B------:R-:W3:Y:S02]  /*14180*/  LDL R5, [R1+0x14] ;  /* 0x0000140001057983 */ /* 0x000ee40000100800 */
[----:B------:R-:W-:Y:S04]  /*14190*/  IMAD R0, R229, c[0x0][0x20c], R0 ;  /* 0x00008300e5007a24 */ /* 0x000fe800078e0200 */
[----:B------:R-:W-:Y:S01]  /*141a0*/  IMAD.IADD R3, R3, 0x1, R0 ;  /* 0x0000000103037824 */ /* 0x000fe200078e0200 */
[----:B------:R-:W-:Y:S03]  /*141b0*/  SHF.R.S32.HI R0, RZ, 0x1f, R216 ;  /* 0x0000001fff007819 */ /* 0x000fe600000114d8 */
[----:B------:R-:W-:Y:S04]  /*141c0*/  IMAD.WIDE.U32 R2, R216, c[0x0][0x218], R2 ;  /* 0x00008600d8027a25 */ /* 0x000fe800078e0002 */
[----:B------:R-:W-:Y:S04]  /*141d0*/  IMAD R0, R0, c[0x0][0x218], RZ ;  /* 0x0000860000007a24 */ /* 0x000fe800078e02ff */
[----:B------:R-:W-:Y:S01]  /*141e0*/  IMAD R4, R216, c[0x0][0x21c], R0 ;  /* 0x00008700d8047a24 */ /* 0x000fe200078e0200 */
[----:B--2---:R-:W-:Y:S02]  /*141f0*/  IADD3 R2, P1, R6, R2, RZ ;  /* 0x0000000206027210 */ /* 0x004fe40007f3e0ff */
[----:B------:R-:W-:Y:S02]  /*14200*/  SHF.L.U64.HI R6, R244, 0x1, R245 ;  /* 0x00000001f4067819 */ /* 0x000fe400000102f5 */
[----:B------:R-:W-:Y:S02]  /*14210*/  LEA R0, P0, R2, c[0x0][0x1f8], 0x1 ;  /* 0x00007e0002007a11 */ /* 0x000fe400078008ff */
[----:B---3--:R-:W-:Y:S02]  /*14220*/  IADD3.X R3, R5, R3, R4, P1, !PT ;  /* 0x0000000305037210 */ /* 0x008fe40000ffe404 */
[----:B------:R-:W-:Y:S02]  /*14230*/  SHF.L.U32 R5, R244, 0x1, RZ ;  /* 0x00000001f4057819 */ /* 0x000fe400000006ff */
[----:B------:R-:W-:Y:S01]  /*14240*/  LEA.HI.X R4, R2, c[0x0][0x1fc], R3, 0x1, P0 ;  /* 0x00007f0002047a11 */ /* 0x000fe200000f0c03 */
[----:B------:R-:W-:-:S05]  /*14250*/  BRA.DIV ~URZ, `(.L_x_1065) ;  /* 0x000150d27f007947 */ /* 0x000fca000b800000 */
[----:B------:R1:W2:Y:S02]  /*14260*/  SHFL.IDX PT, R8, R4, RZ, 0x181f ;  /* 0x00181fff04087589 */ /* 0x0002a400000e0000 */
.L_x_1233:
[----:B------:R-:W-:-:S05]  /*14270*/  BRA.DIV ~URZ, `(.L_x_1066) ;  /* 0x000151227f007947 */ /* 0x000fca000b800000 */
[----:B------:R-:W3:Y:S04]  /*14280*/  SHFL.IDX PT, R2, R0, RZ, 0x181f ;  /* 0x00181fff00027589 */ /* 0x000ee800000e0000 */
[----:B------:R-:W4:Y:S04]  /*14290*/  SHFL.IDX PT, R7, R0, 0x1, 0x181f ;  /* 0x00381f0000077f89 */ /* 0x000f2800000e0000 */
[----:B------:R-:W5:Y:S04]  /*142a0*/  SHFL.IDX PT, R11, R4, 0x1, 0x181f ;  /* 0x00381f00040b7f89 */ /* 0x000f6800000e0000 */
[----:B------:R-:W-:Y:S04]  /*142b0*/  SHFL.IDX PT, R9, R0, 0x3, 0x181f ;  /* 0x00781f0000097f89 */ /* 0x000fe800000e0000 */
[----:B------:R-:W-:Y:S01]  /*142c0*/  SHFL.IDX PT, R12, R4, 0x2, 0x181f ;  /* 0x00581f00040c7f89 */ /* 0x000fe200000e0000 */
[-C--:B---3--:R-:W-:Y:S05]  /*142d0*/  IADD3 R2, P0, R2, R5.reuse, RZ ;  /* 0x0000000502027210 */ /* 0x088fea0007f1e0ff */
[--C-:B--2---:R-:W-:Y:S01]  /*142e0*/  IMAD.X R3, R8, 0x1, R6.reuse, P0 ;  /* 0x0000000108037824 */ /* 0x104fe200000e0606 */
[-C--:B----4-:R-:W-:Y:S01]  /*142f0*/  IADD3 R10, P0, R7, R5.reuse, RZ ;  /* 0x00000005070a7210 */ /* 0x090fe20007f1e0ff */
[----:B------:R-:W2:Y:S04]  /*14300*/  SHFL.IDX PT, R8, R0, 0x2, 0x181f ;  /* 0x00581f0000087f89 */ /* 0x000ea800000e0000 */
[----:B------:R3:W-:Y:S01]  /*14310*/  LDGSTS.E.BYPASS.LTC128B.128 [R208+0x100], [R2.64], !P2 ;  /* 0x0010000002d07fae */ /* 0x0007e2000d101d48 */
[--C-:B-----5:R-:W-:Y:S03]  /*14320*/  IMAD.X R11, R11, 0x1, R6.reuse, P0 ;  /* 0x000000010b0b7824 */ /* 0x120fe600000e0606 */
[----:B------:R-:W-:Y:S04]  /*14330*/  SHFL.IDX PT, R0, R0, 0x4, 0x181f ;  /* 0x00981f0000007f89 */ /* 0x000fe800000e0000 */
[----:B------:R4:W-:Y:S01]  /*14340*/  LDGSTS.E.BYPASS.LTC128B.128 [R208+0x900], [R10.64], !P2 ;  /* 0x009000000ad07fae */ /* 0x0009e2000d101d48 */
[-C--:B--2---:R-:W-:Y:S03]  /*14350*/  IADD3 R8, P1, R8, R5.reuse, RZ ;  /* 0x0000000508087210 */ /* 0x084fe60007f3e0ff */
[----:B---3--:R-:W2:Y:S01]  /*14360*/  SHFL.IDX PT, R3, R4, 0x3, 0x181f ;  /* 0x00781f0004037f89 */ /* 0x008ea200000e0000 */
[----:B------:R-:W-:Y:S01]  /*14370*/  IADD3 R2, P0, R9, R5, RZ ;  /* 0x0000000509027210 */ /* 0x000fe20007f1e0ff */
[--C-:B------:R-:W-:Y:S02]  /*14380*/  IMAD.X R9, R12, 0x1, R6.reuse, P1 ;  /* 0x000000010c097824 */ /* 0x100fe400008e0606 */
[----:B-1----:R-:W1:Y:S04]  /*14390*/  SHFL.IDX PT, R4, R4, 0x4, 0x181f ;  /* 0x00981f0004047f89 */ /* 0x002e6800000e0000 */
[----:B------:R4:W-:Y:S01]  /*143a0*/  LDGSTS.E.BYPASS.LTC128B.128 [R208+0x1100], [R8.64], !P2 ;  /* 0x0110000008d07fae */ /* 0x0009e2000d101d48 */
[----:B--2---:R-:W-:Y:S05]  /*143b0*/  IMAD.X R3, R3, 0x1, R6, P0 ;  /* 0x0000000103037824 */ /* 0x004fea00000e0606 */
[----:B------:R4:W-:Y:S02]  /*143c0*/  LDGSTS.E.BYPASS.LTC128B.128 [R208+0x1900], [R2.64], !P2 ;  /* 0x0190000002d07fae */ /* 0x0009e4000d101d48 */
.L_x_1234:
[----:B-1--4-:R-:W-:Y:S04]  /*143d0*/  IADD3 R2, P0, R0, R5, RZ ;  /* 0x0000000500027210 */ /* 0x012fe80007f1e0ff */
[----:B------:R-:W-:Y:S05]  /*143e0*/  IADD3.X R3, R4, R6, RZ, P0, !PT ;  /* 0x0000000604037210 */ /* 0x000fea00007fe4ff */
[----:B------:R-:W-:Y:S01]  /*143f0*/  @!PT LDS RZ, [RZ] ;  /* 0x00000000fffff984 */ /* 0x000fe20000000800 */
[----:B------:R-:W-:Y:S01]  /*14400*/  @!PT LDS RZ, [RZ] ;  /* 0x00000000fffff984 */ /* 0x000fe20000000800 */
[----:B------:R-:W-:Y:S01]  /*14410*/  @!PT LDS RZ, [RZ] ;  /* 0x00000000fffff984 */ /* 0x000fe20000000800 */
[----:B------:R1:W-:Y:S04]  /*14420*/  LDGSTS.E.BYPASS.LTC128B.128 [R208+0x2100], [R2.64], !P2 ;  /* 0x0210000002d07fae */ /* 0x0003e8000d101d48 */
.L_x_1064:
[----:B-1-34-:R-:W-:Y:S05]  /*14430*/  BSYNC B0 ;  /* 0x0000000000007941 */ /* 0x01afea0003800000 */
.L_x_1063:
        /* <DEDUP_REMOVED lines=135> */
[----:B------:R-:W-:Y:S03]  /*14cb0*/  HMMA.16816.F32.BF16 R80, R180, R10, R80 ;  /* 0x0000000ab450723c */ /* 0x000fe60000041850 */
[----:B------:R-:W2:Y:S01]  /*14cc0*/  MUFU.TANH R178, R2 ;  /* 0x0000000200b27308 */ /* 0x000ea20000002400 */
        /* <DEDUP_REMOVED lines=128> */
[C---:B------:R-:W-:Y:S01]  /*154d0*/  SHF.L.U64.HI R6, R244.reuse, 0x1, R245 ;  /* 0x00000001f4067819 */ /* 0x040fe200000102f5 */
[----:B------:R-:W-:Y:S01]  /*154e0*/  IMAD.SHL.U32 R5, R244, 0x2, RZ ;  /* 0x00000002f4057824 */ /* 0x000fe200078e00ff */
[----:B------:R-:W3:Y:S01]  /*154f0*/  LDL R236, [R1+0x10] ;  /* 0x0000100001ec7983 */ /* 0x000ee20000100800 */
[----:B------:R-:W-:Y:S03]  /*15500*/  ISETP.NE.AND P3, PT, R242, 0x1, PT ;  /* 0x00000001f200780c */ /* 0x000fe60003f65270 */
[----:B------:R-:W4:Y:S04]  /*15510*/  LDL.64 R44, [R1+0x28] ;  /* 0x00002800012c7983 */ /* 0x000f280000100a00 */
[----:B------:R-:W5:Y:S04]  /*15520*/  LDL R235, [R1+0x34] ;  /* 0x0000340001eb7983 */ /* 0x000f680000100800 */
[----:B------:R-:W4:Y:S04]  /*15530*/  LDL.64 R238, [R1+0x20] ;  /* 0x0000200001ee7983 */ /* 0x000f280000100a00 */
[----:B------:R-:W4:Y:S01]  /*15540*/  LDL R233, [R1+0x30] ;  /* 0x0000300001e97983 */ /* 0x000f220000100800 */
[----:B--2---:R-:W-:Y:S01]  /*15550*/  IMAD R2, R209, 0x50, R240 ;  /* 0x00000050d1027824 */ /* 0x004fe200078e02f0 */
[----:B---3--:R-:W-:Y:S04]  /*15560*/  ISETP.GT.AND P1, PT, R236, 0x4f, PT ;  /* 0x0000004fec00780c */ /* 0x008fe80003f24270 */
[----:B------:R-:W-:Y:S05]  /*15570*/  IADD3 R2, R2, -0x50, R236 ;  /* 0xffffffb002027810 */ /* 0x000fea0007ffe0ec */
[----:B------:R-:W-:Y:S04]  /*15580*/  @P3 IMAD.HI.U32 R3, R2, c[0x0][0x2bc], RZ ;  /* 0x0000af0002033a27 */ /* 0x000fe800078e00ff */
[----:B-1----:R-:W-:Y:S01]  /*15590*/  IMAD.MOV.U32 R0, RZ, RZ, R2 ;  /* 0x000000ffff007224 */ /* 0x002fe200078e0002 */
[----:B------:R-:W-:Y:S04]  /*155a0*/  @P3 SHF.R.U32.HI R0, RZ, c[0x0][0x2c0], R3 ;  /* 0x0000b000ff003a19 */ /* 0x000fe80000011603 */
[C---:B----4-:R-:W-:Y:S01]  /*155b0*/  @!P1 IADD3 R3, P0, R0.reuse, R44, RZ ;  /* 0x0000002c00039210 */ /* 0x050fe20007f1e0ff */
[----:B------:R-:W-:Y:S03]  /*155c0*/  IMAD.MOV R4, RZ, RZ, -R0 ;  /* 0x000000ffff047224 */ /* 0x000fe600078e0a00 */
[----:B-----5:R-:W-:Y:S01]  /*155d0*/  @!P1 LEA.HI.X.SX32 R0, R0, R235, 0x1, P0 ;  /* 0x000000eb00009211 */ /* 0x020fe200000f0eff */
        /* <DEDUP_REMOVED lines=17> */
[----:B------:R-:W-:-:S06]  /*156f0*/  BRA.DIV ~URZ, `(.L_x_1069) ;  /* 0x000141527f007947 */ /* 0x000fcc000b800000 */
[----:B------:R1:W2:Y:S02]  /*15700*/  SHFL.IDX PT, R7, R4, RZ, 0x181f ;  /* 0x00181fff04077589 */ /* 0x0002a400000e0000 */
.L_x_1235:
[----:B------:R-:W-:-:S05]  /*15710*/  BRA.DIV ~URZ, `(.L_x_1070) ;  /* 0x000141a27f007947 */ /* 0x000fca000b800000 */
[----:B------:R-:W3:Y:S02]  /*15720*/  SHFL.IDX PT, R2, R0, RZ, 0x181f ;  /* 0x00181fff00027589 */ /* 0x000ee400000e0000 */
[-C--:B---3--:R-:W-:Y:S05]  /*15730*/  IADD3 R2, P0, R2, R5.reuse, RZ ;  /* 0x0000000502027210 */ /* 0x088fea0007f1e0ff */
[--C-:B--2---:R-:W-:Y:S05]  /*15740*/  IMAD.X R3, R7, 0x1, R6.reuse, P0 ;  /* 0x0000000107037824 */ /* 0x104fea00000e0606 */
[----:B------:R-:W-:Y:S01]  /*15750*/  @!PT LDS RZ, [RZ] ;  /* 0x00000000fffff984 */ /* 0x000fe20000000800 */
[----:B------:R-:W-:Y:S01]  /*15760*/  @!PT LDS RZ, [RZ] ;  /* 0x00000000fffff984 */ /* 0x000fe20000000800 */
[----:B------:R2:W-:Y:S04]  /*15770*/  LDGSTS.E.BYPASS.LTC128B.128 [R208+0x2900], [R2.64], !P2 ;  /* 0x0290000002d07fae */ /* 0x0005e8000d101d48 */
[----:B--2---:R-:W2:Y:S04]  /*15780*/  SHFL.IDX PT, R2, R0, 0x1, 0x181f ;  /* 0x00381f0000027f89 */ /* 0x004ea800000e0000 */
[----:B------:R-:W3:Y:S01]  /*15790*/  SHFL.IDX PT, R3, R4, 0x1, 0x181f ;  /* 0x00381f0004037f89 */ /* 0x000ee200000e0000 */
[-C--:B--2---:R-:W-:Y:S05]  /*157a0*/  IADD3 R2, P0, R2, R5.reuse, RZ ;  /* 0x0000000502027210 */ /* 0x084fea0007f1e0ff */
[--C-:B---3--:R-:W-:Y:S05]  /*157b0*/  IMAD.X R3, R3, 0x1, R6.reuse, P0 ;  /* 0x0000000103037824 */ /* 0x108fea00000e0606 */
[----:B------:R2:W-:Y:S04]  /*157c0*/  LDGSTS.E.BYPASS.LTC128B.128 [R208+0x3100], [R2.64], !P2 ;  /* 0x0310000002d07fae */ /* 0x0005e8000d101d48 */
[----:B--2---:R-:W2:Y:S04]  /*157d0*/  SHFL.IDX PT, R2, R0, 0x2, 0x181f ;  /* 0x00581f0000027f89 */ /* 0x004ea800000e0000 */
[----:B------:R-:W3:Y:S01]  /*157e0*/  SHFL.IDX PT, R3, R4, 0x2, 0x181f ;  /* 0x00581f0004037f89 */ /* 0x000ee200000e0000 */
[-C--:B--2---:R-:W-:Y:S05]  /*157f0*/  IADD3 R2, P0, R2, R5.reuse, RZ ;  /* 0x0000000502027210 */ /* 0x084fea0007f1e0ff */
[--C-:B---3--:R-:W-:Y:S05]  /*15800*/  IMAD.X R3, R3, 0x1, R6.reuse, P0 ;  /* 0x0000000103037824 */ /* 0x108fea00000e0606 */
[----:B------:R2:W-:Y:S04]  /*15810*/  LDGSTS.E.BYPASS.LTC128B.128 [R208+0x3900], [R2.64], !P2 ;  /* 0x0390000002d07fae */ /* 0x0005e8000d101d48 */
[----:B--2---:R-:W2:Y:S04]  /*15820*/  SHFL.IDX PT, R2, R0, 0x3, 0x181f ;  /* 0x00781f0000027f89 */ /* 0x004ea800000e0000 */
[----:B------:R-:W3:Y:S04]  /*15830*/  SHFL.IDX PT, R3, R4, 0x3, 0x181f ;  /* 0x00781f0004037f89 */ /* 0x000ee800000e0000 */
[----:B------:R-:W4:Y:S04]  /*15840*/  SHFL.IDX PT, R0, R0, 0x4, 0x181f ;  /* 0x00981f0000007f89 */ /* 0x000f2800000e0000 */
[----:B-1----:R-:W1:Y:S01]  /*15850*/  SHFL.IDX PT, R4, R4, 0x4, 0x181f ;  /* 0x00981f0004047f89 */ /* 0x002e6200000e0000 */
[----:B--2---:R-:W-:Y:S05]  /*15860*/  IADD3 R2, P0, R2, R5, RZ ;  /* 0x0000000502027210 */ /* 0x004fea0007f1e0ff */
[----:B---3--:R-:W-:Y:S05]  /*15870*/  IMAD.X R3, R3, 0x1, R6, P0 ;  /* 0x0000000103037824 */ /* 0x008fea00000e0606 */
[----:B------:R2:W-:Y:S03]  /*15880*/  LDGSTS.E.BYPASS.LTC128B.128 [R208+0x4100], [R2.64], !P2 ;  /* 0x0410000002d07fae */ /* 0x0005e6000d101d48 */
.L_x_1236:
[----:B--2-4-:R-:W-:Y:S04]  /*15890*/  IADD3 R2, P0, R0, R5, RZ ;  /* 0x0000000500027210 */ /* 0x014fe80007f1e0ff */
[----:B-1----:R-:W-:Y:S05]  /*158a0*/  IADD3.X R3, R4, R6, RZ, P0, !PT ;  /* 0x0000000604037210 */ /* 0x002fea00007fe4ff */
[----:B------:R-:W-:Y:S01]  /*158b0*/  @!PT LDS RZ, [RZ] ;  /* 0x00000000fffff984 */ /* 0x000fe20000000800 */
[----:B------:R-:W-:Y:S01]  /*158c0*/  @!PT LDS RZ, [RZ] ;  /* 0x00000000fffff984 */ /* 0x000fe20000000800 */
[----:B------:R-:W-:Y:S01]  /*158d0*/  @!PT LDS RZ, [RZ] ;  /* 0x00000000fffff984 */ /* 0x000fe20000000800 */
[----:B------:R1:W-:Y:S04]  /*158e0*/  LDGSTS.E.BYPASS.LTC128B.128 [R208+0x4900], [R2.64], !P2 ;  /* 0x0490000002d07fae */ /* 0x0003e8000d101d48 */
.L_x_1068:
[----:B--234-:R-:W-:Y:S05]  /*158f0*/  BSYNC B0 ;  /* 0x0000000000007941 */ /* 0x01cfea0003800000 */
.L_x_1067:
[----:B------:R-:W-:Y:S01]  /*15900*/  LOP3.LUT R8, RZ, c[0x0][0x324], RZ, 0x33, !PT ;  /* 0x0000c900ff087a12 */ /* 0x000fe200078e33ff */
[----:B-1----:R-:W2:Y:S01]  /*15910*/  LDL R2, [R1+0x38] ;  /* 0x0000380001027983 */ /* 0x002ea20000100800 */
[----:B------:R-:W-:Y:S03]  /*15920*/  IMAD.MOV.U32 R3, RZ, RZ, c[0x0][0x2c4] ;  /* 0x0000b100ff037624 */ /* 0x000fe600078e00ff */
[----:B------:R-:W2:Y:S02]  /*15930*/  LDL R0, [R1+0x50] ;  /* 0x0000500001007983 */ /* 0x000ea40000100800 */
[----:B------:R-:W-:Y:S02]  /*15940*/  ISETP.NE.AND P0, PT, R3, 0x1, PT ;  /* 0x000000010300780c */ /* 0x000fe40003f05270 */
[----:B------:R-:W0:Y:S01]  /*15950*/  LDGDEPBAR ;  /* 0x00000000000079af */ /* 0x000e220000000000 */
[----:B--2---:R-:W-:Y:S10]  /*15960*/  IMAD.IADD R5, R0, 0x1, R2 ;  /* 0x0000000100057824 */ /* 0x004ff400078e0202 */
[----:B------:R-:W-:Y:S05]  /*15970*/  @P0 IMAD.HI.U32 R0, R5, c[0x0][0x2c8], RZ ;  /* 0x0000b20005000a27 */ /* 0x000fea00078e00ff */
[----:B------:R-:W-:Y:S01]  /*15980*/  @P0 SHF.R.U32.HI R5, RZ, c[0x0][0x2cc], R0 ;  /* 0x0000b300ff050a19 */ /* 0x000fe20000011600 */
[----:B------:R-:W-:Y:S05]  /*15990*/  IMAD R0, R209, -0x50, RZ ;  /* 0xffffffb0d1007824 */ /* 0x000fea00078e02ff */
[----:B------:R-:W-:Y:S04]  /*159a0*/  IADD3 R2, -R251, 0x1, R0 ;  /* 0x00000001fb027810 */ /* 0x000fe80007ffe100 */
[----:B------:R-:W-:Y:S04]  /*159b0*/  IADD3 R7, -R249, R2, R250 ;  /* 0x00000002f9077210 */ /* 0x000fe80007ffe1fa */
[----:B------:R-:W-:Y:S01]  /*159c0*/  IADD3 R6, R7, c[0x0][0x328], RZ ;  /* 0x0000ca0007067a10 */ /* 0x000fe20007ffe0ff */
[----:B------:R-:W-:-:S05]  /*159d0*/  BRA.DIV ~URZ, `(.L_x_1071) ;  /* 0x000143927f007947 */ /* 0x000fca000b800000 */
[----:B------:R1:W2:Y:S02]  /*159e0*/  SHFL.IDX PT, R4, R5, RZ, 0x1c1f ;  /* 0x001c1fff05047589 */ /* 0x0002a400000e0000 */
.L_x_1237:
        /* <DEDUP_REMOVED lines=19> */
.L_x_1074:
[----:B------:R-:W-:Y:S04]  /*15b20*/  MOV R8, c[0x0][0x32c] ;  /* 0x0000cb0000087a02 */ /* 0x000fe80000000f00 */
[----:B------:R-:W-:Y:S11]  /*15b30*/  ISETP.NE.AND P0, PT, R8, 0x1, PT ;  /* 0x000000010800780c */ /* 0x000ff60003f05270 */
[----:B------:R-:W-:Y:S02]  /*15b40*/  @!UPT UIADD3 URZ, URZ, URZ, URZ ;  /* 0x0000003f3f3ff290 */ /* 0x000fe4000fffe03f */
[----:B------:R-:W-:Y:S05]  /*15b50*/  @P0 IMAD.HI.U32 R8, R4, c[0x0][0x330], RZ ;  /* 0x0000cc0004080a27 */ /* 0x000fea00078e00ff */
[----:B------:R-:W-:Y:S02]  /*15b60*/  @P0 SHF.R.U32.HI R4, RZ, c[0x0][0x334], R8 ;  /* 0x0000cd00ff040a19 */ /* 0x000fe40000011608 */
.L_x_1075:
[----:B------:R-:W-:Y:S05]  /*15b70*/  BSYNC B0 ;  /* 0x0000000000007941 */ /* 0x000fea0003800000 */
.L_x_1073:
[----:B------:R-:W-:Y:S04]  /*15b80*/  IMAD.IADD R8, R0, 0x1, -R251 ;  /* 0x0000000100087824 */ /* 0x000fe800078e0afb */
[----:B------:R-:W-:Y:S05]  /*15b90*/  IMAD R4, R4, c[0x0][0x32c], R8 ;  /* 0x0000cb0004047a24 */ /* 0x000fea00078e0208 */
[----:B------:R-:W-:Y:S02]  /*15ba0*/  IMNMX R2, R2, R4, !PT ;  /* 0x0000000402027217 */ /* 0x000fe40007800200 */
[----:B------:R-:W-:Y:S04]  /*15bb0*/  IADD3 R4, R4, c[0x0][0x32c], RZ ;  /* 0x0000cb0004047a10 */ /* 0x000fe80007ffe0ff */
[----:B------:R-:W-:Y:S02]  /*15bc0*/  IMNMX R3, R3, R4, PT ;  /* 0x0000000403037217 */ /* 0x000fe40003800200 */
.L_x_1072:
[C---:B------:R-:W-:Y:S02]  /*15bd0*/  ISETP.GE.AND P0, PT, R0.reuse, 0x1, PT ;  /* 0x000000010000780c */ /* 0x040fe40003f06270 */
[C---:B------:R-:W-:Y:S02]  /*15be0*/  ISETP.GE.AND P1, PT, R0.reuse, 0x2, PT ;  /* 0x000000020000780c */ /* 0x040fe40003f26270 */
        /* <DEDUP_REMOVED lines=17> */
[----:B------:R-:W-:Y:S02]  /*15d00*/  ISETP.LT.OR P0, PT, R3, 0x9, P0 ;  /* 0x000000090300780c */ /* 0x000fe40000701670 */
        /* <DEDUP_REMOVED lines=63> */
[C---:B------:R-:W-:Y:S02]  /*16100*/  ISETP.GT.AND P0, PT, R2.reuse, 0x31, !P1 ;  /* 0x000000310200780c */ /* 0x040fe40004f04270 */
        /* <DEDUP_REMOVED lines=21> */
[----:B------:R-:W-:Y:S11]  /*16260*/  ISETP.GE.AND P0, PT, R0, 0x4a, PT ;  /* 0x0000004a0000780c */ /* 0x000ff60003f06270 */
[----:B------:R-:W-:Y:S02]  /*16270*/  @!UPT UIADD3 URZ, URZ, URZ, URZ ;  /* 0x0000003f3f3ff290 */ /* 0x000fe4000fffe03f */
[----:B------:R-:W-:Y:S02]  /*16280*/  @P0 LOP3.LUT R207, R207, 0x4000, RZ, 0xfc, !PT ;  /* 0x00004000cfcf0812 */ /* 0x000fe400078efcff */
[----:B------:R-:W-:Y:S04]  /*16290*/  ISETP.GT.AND P0, PT, R2, 0x49, !P0 ;  /* 0x000000490200780c */ /* 0x000fe80004704270 */
[----:B------:R-:W-:Y:S04]  /*162a0*/  ISETP.LT.OR P0, PT, R3, 0x4a, P0 ;  /* 0x0000004a0300780c */ /* 0x000fe80000701670 */
[----:B------:R-:W-:Y:S01]  /*162b0*/  FSEL R55, R9, -INF , !P0 ;  /* 0xff80000009377808 */ /* 0x000fe20004000000 */
[----:B------:R-:W-:-:S06]  /*162c0*/  BRA.DIV ~URZ, `(.L_x_1076) ;  /* 0x00013b127f007947 */ /* 0x000fcc000b800000 */
[----:B------:R2:W3:Y:S02]  /*162d0*/  SHFL.IDX PT, R4, R5, 0x1, 0x1c1f ;  /* 0x003c1f0005047f89 */ /* 0x0004e400000e0000 */
.L_x_1238:
[----:B---3--:R-:W-:Y:S01]  /*162e0*/  IADD3 R3, R7, R4, RZ ;  /* 0x0000000407037210 */ /* 0x008fe20007ffe0ff */
[----:B------:R-:W-:Y:S05]  /*162f0*/  IMAD.MOV.U32 R2, RZ, RZ, c[0x0][0x32c] ;  /* 0x0000cb00ff027624 */ /* 0x000fea00078e00ff */
[----:B------:R-:W-:Y:S01]  /*16300*/  ISETP.GE.AND P0, PT, R2, 0x1, PT ;  /* 0x000000010200780c */ /* 0x000fe20003f06270 */
[----:B------:R-:W-:Y:S11]  /*16310*/  IMAD.IADD R2, R6, 0x1, R4 ;  /* 0x0000000106027824 */ /* 0x000ff600078e0204 */
[----:B------:R-:W-:Y:S01]  /*16320*/  @!UPT UIADD3 URZ, URZ, URZ, URZ ;  /* 0x0000003f3f3ff290 */ /* 0x000fe2000fffe03f */
        /* <DEDUP_REMOVED lines=14> */
.L_x_1079:
[----:B------:R-:W-:Y:S04]  /*16410*/  MOV R8, c[0x0][0x32c] ;  /* 0x0000cb0000087a02 */ /* 0x000fe80000000f00 */
[----:B------:R-:W-:Y:S11]  /*16420*/  ISETP.NE.AND P0, PT, R8, 0x1, PT ;  /* 0x000000010800780c */ /* 0x000ff60003f05270 */
[----:B------:R-:W-:Y:S02]  /*16430*/  @!UPT UIADD3 URZ, URZ, URZ, URZ ;  /* 0x0000003f3f3ff290 */ /* 0x000fe4000fffe03f */
[----:B------:R-:W-:Y:S05]  /*16440*/  @P0 IMAD.HI.U32 R8, R4, c[0x0][0x330], RZ ;  /* 0x0000cc0004080a27 */ /* 0x000fea00078e00ff */
[----:B------:R-:W-:Y:S02]  /*16450*/  @P0 SHF.R.U32.HI R4, RZ, c[0x0][0x334], R8 ;  /* 0x0000cd00ff040a19 */ /* 0x000fe40000011608 */
.L_x_1080:
[----:B------:R-:W-:Y:S05]  /*16460*/  BSYNC B0 ;  /* 0x0000000000007941 */ /* 0x000fea0003800000 */
.L_x_1078:
[----:B------:R-:W-:Y:S04]  /*16470*/  IMAD.IADD R8, R0, 0x1, -R251 ;  /* 0x0000000100087824 */ /* 0x000fe800078e0afb */
[----:B------:R-:W-:Y:S05]  /*16480*/  IMAD R4, R4, c[0x0][0x32c], R8 ;  /* 0x0000cb0004047a24 */ /* 0x000fea00078e0208 */
[----:B------:R-:W-:Y:S02]  /*16490*/  IMNMX R3, R3, R4, !PT ;  /* 0x0000000403037217 */ /* 0x000fe40007800200 */
[----:B------:R-:W-:Y:S04]  /*164a0*/  IADD3 R4, R4, c[0x0][0x32c], RZ ;  /* 0x0000cb0004047a10 */ /* 0x000fe80007ffe0ff */
[----:B------:R-:W-:Y:S02]  /*164b0*/  IMNMX R2, R2, R4, PT ;  /* 0x0000000402027217 */ /* 0x000fe40003800200 */
.L_x_1077:
        /* <DEDUP_REMOVED lines=68> */
[----:B------:R-:W-:Y:S04]  /*16900*/  ISETP.GT.AND P0, PT, R3, RZ, !P0 ;  /* 0x000000ff0300720c */ /* 0x000fe80004704270 */
[C---:B------:R-:W-:Y:S04]  /*16910*/  ISETP.LT.OR P0, PT, R2.reuse, 0x1, P0 ;  /* 0x000000010200780c */ /* 0x040fe80000701670 */
[----:B------:R-:W-:Y:S02]  /*16920*/  FSEL R17, R225, -INF , !P0 ;  /* 0xff800000e1117808 */ /* 0x000fe40004000000 */
[----:B------:R-:W-:Y:S04]  /*16930*/  LOP3.LUT P0, RZ, R207, 0x4000, RZ, 0xc0, !PT ;  /* 0x00004000cfff7812 */ /* 0x000fe8000780c0ff */
[----:B------:R-:W-:Y:S04]  /*16940*/  ISETP.GT.AND P0, PT, R3, 0x49, !P0 ;  /* 0x000000490300780c */ /* 0x000fe80004704270 */
[----:B------:R-:W-:Y:S04]  /*16950*/  ISETP.LT.OR P0, PT, R2, 0x4a, P0 ;  /* 0x0000004a0200780c */ /* 0x000fe80000701670 */
[----:B------:R-:W-:Y:S01]  /*16960*/  FSEL R34, R11, -INF , !P0 ;  /* 0xff8000000b227808 */ /* 0x000fe20004000000 */
[----:B------:R-:W-:-:S06]  /*16970*/  BRA.DIV ~URZ, `(.L_x_1081) ;  /* 0x000134d27f007947 */ /* 0x000fcc000b800000 */
[----:B------:R3:W4:Y:S02]  /*16980*/  SHFL.IDX PT, R4, R5, 0x2, 0x1c1f ;  /* 0x005c1f0005047f89 */ /* 0x00072400000e0000 */
.L_x_1239:
[----:B----4-:R-:W-:Y:S01]  /*16990*/  IADD3 R3, R7, R4, RZ ;  /* 0x0000000407037210 */ /* 0x010fe20007ffe0ff */
        /* <DEDUP_REMOVED lines=18> */
.L_x_1084:
[----:B------:R-:W-:Y:S04]  /*16ac0*/  MOV R8, c[0x0][0x32c] ;  /* 0x0000cb0000087a02 */ /* 0x000fe80000000f00 */
[----:B------:R-:W-:Y:S11]  /*16ad0*/  ISETP.NE.AND P0, PT, R8, 0x1, PT ;  /* 0x000000010800780c */ /* 0x000ff60003f05270 */
[----:B------:R-:W-:Y:S02]  /*16ae0*/  @!UPT UIADD3 URZ, URZ, URZ, URZ ;  /* 0x0000003f3f3ff290 */ /* 0x000fe4000fffe03f */
[----:B------:R-:W-:Y:S05]  /*16af0*/  @P0 IMAD.HI.U32 R8, R4, c[0x0][0x330], RZ ;  /* 0x0000cc0004080a27 */ /* 0x000fea00078e00ff */
[----:B------:R-:W-:Y:S02]  /*16b00*/  @P0 SHF.R.U32.HI R4, RZ, c[0x0][0x334], R8 ;  /* 0x0000cd00ff040a19 */ /* 0x000fe40000011608 */
.L_x_1085:
[----:B------:R-:W-:Y:S05]  /*16b10*/  BSYNC B0 ;  /* 0x0000000000007941 */ /* 0x000fea0003800000 */
.L_x_1083:
[----:B------:R-:W-:Y:S04]  /*16b20*/  IMAD.IADD R8, R0, 0x1, -R251 ;  /* 0x0000000100087824 */ /* 0x000fe800078e0afb */
[----:B------:R-:W-:Y:S05]  /*16b30*/  IMAD R4, R4, c[0x0][0x32c], R8 ;  /* 0x0000cb0004047a24 */ /* 0x000fea00078e0208 */
[----:B------:R-:W-:Y:S02]  /*16b40*/  IMNMX R3, R3, R4, !PT ;  /* 0x0000000403037217 */ /* 0x000fe40007800200 */
[----:B------:R-:W-:Y:S04]  /*16b50*/  IADD3 R4, R4, c[0x0][0x32c], RZ ;  /* 0x0000cb0004047a10 */ /* 0x000fe80007ffe0ff */
[----:B------:R-:W-:Y:S02]  /*16b60*/  IMNMX R2, R2, R4, PT ;  /* 0x0000000402027217 */ /* 0x000fe40003800200 */
.L_x_1082:
        /* <DEDUP_REMOVED lines=67> */
[----:B------:R-:W-:Y:S04]  /*16fa0*/  LOP3.LUT P0, RZ, R207, 0x2000, RZ, 0xc0, !PT ;  /* 0x00002000cfff7812 */ /* 0x000fe8000780c0ff */
[----:B------:R-:W-:Y:S04]  /*16fb0*/  ISETP.GT.AND P0, PT, R3, RZ, !P0 ;  /* 0x000000ff0300720c */ /* 0x000fe80004704270 */
        /* <DEDUP_REMOVED lines=8> */
.L_x_1240:
[----:B-1----:R-:W-:Y:S01]  /*17040*/  IADD3 R3, R6, R4, RZ ;  /* 0x0000000406037210 */ /* 0x002fe20007ffe0ff */
        /* <DEDUP_REMOVED lines=11> */
[----:B--234-:R-:W-:Y:S05]  /*17100*/  IMAD.MOV.U32 R5, RZ, RZ, c[0x0][0x32c] ;  /* 0x0000cb00ff057624 */ /* 0x01cfea00078e00ff */
[----:B------:R-:W-:Y:S11]  /*17110*/  ISETP.NE.AND P0, PT, R5, 0x1, PT ;  /* 0x000000010500780c */ /* 0x000ff60003f05270 */
[----:B------:R-:W-:Y:S02]  /*17120*/  @!UPT UIADD3 URZ, URZ, URZ, URZ ;  /* 0x0000003f3f3ff290 */ /* 0x000fe4000fffe03f */
[----:B------:R-:W-:Y:S05]  /*17130*/  @P0 IMAD.HI.U32 R5, R4, c[0x0][0x330], RZ ;  /* 0x0000cc0004050a27 */ /* 0x000fea00078e00ff */
[----:B------:R-:W-:Y:S04]  /*17140*/  @P0 SHF.R.U32.HI R4, RZ, c[0x0][0x334], R5 ;  /* 0x0000cd00ff040a19 */ /* 0x000fe80000011605 */
[----:B------:R-:W-:Y:S01]  /*17150*/  LOP3.LUT R4, RZ, R4, RZ, 0x33, !PT ;  /* 0x00000004ff047212 */ /* 0x000fe200078e33ff */
[----:B------:R-:W-:-:S05]  /*17160*/  BRA `(.L_x_1090) ;  /* 0x0000005000007947 */ /* 0x000fca0003800000 */
.L_x_1089:
[----:B--234-:R-:W-:Y:S04]  /*17170*/  MOV R5, c[0x0][0x32c] ;  /* 0x0000cb0000057a02 */ /* 0x01cfe80000000f00 */
[----:B------:R-:W-:Y:S11]  /*17180*/  ISETP.NE.AND P0, PT, R5, 0x1, PT ;  /* 0x000000010500780c */ /* 0x000ff60003f05270 */
[----:B------:R-:W-:Y:S02]  /*17190*/  @!UPT UIADD3 URZ, URZ, URZ, URZ ;  /* 0x0000003f3f3ff290 */ /* 0x000fe4000fffe03f */
[----:B------:R-:W-:Y:S05]  /*171a0*/  @P0 IMAD.HI.U32 R5, R4, c[0x0][0x330], RZ ;  /* 0x0000cc0004050a27 */ /* 0x000fea00078e00ff */
[----:B------:R-:W-:Y:S02]  /*171b0*/  @P0 SHF.R.U32.HI R4, RZ, c[0x0][0x334], R5 ;  /* 0x0000cd00ff040a19 */ /* 0x000fe40000011605 */
.L_x_1090:
[----:B------:R-:W-:Y:S05]  /*171c0*/  BSYNC B0 ;  /* 0x0000000000007941 */ /* 0x000fea0003800000 */
.L_x_1088:
[----:B------:R-:W-:Y:S04]  /*171d0*/  IMAD.IADD R0, R0, 0x1, -R251 ;  /* 0x0000000100007824 */ /* 0x000fe800078e0afb */
[----:B------:R-:W-:Y:S05]  /*171e0*/  IMAD R0, R4, c[0x0][0x32c], R0 ;  /* 0x0000cb0004007a24 */ /* 0x000fea00078e0200 */
[----:B------:R-:W-:Y:S02]  /*171f0*/  IMNMX R2, R2, R0, !PT ;  /* 0x0000000002027217 */ /* 0x000fe40007800200 */
[----:B------:R-:W-:Y:S04]  /*17200*/  IADD3 R0, R0, c[0x0][0x32c], RZ ;  /* 0x0000cb0000007a10 */ /* 0x000fe80007ffe0ff */
[----:B------:R-:W-:Y:S02]  /*17210*/  IMNMX R3, R3, R0, PT ;  /* 0x0000000003037217 */ /* 0x000fe40003800200 */
.L_x_1087:
[----:B------:R-:W-:Y:S02]  /*17220*/  LOP3.LUT P0, RZ, R207, 0x2000, RZ, 0xc0, !PT ;  /* 0x00002000cfff7812 */ /* 0x000fe4000780c0ff */
[C---:B------:R-:W-:Y:S02]  /*17230*/  ISETP.GT.AND P1, PT, R2.reuse, 0x48, !P1 ;  /* 0x000000480200780c */ /* 0x040fe40004f24270 */
[----:B------:R-:W-:Y:S02]  /*17240*/  ISETP.GT.AND P0, PT, R2, RZ, !P0 ;  /* 0x000000ff0200720c */ /* 0x000fe40004704270 */
[----:B------:R-:W-:Y:S02]  /*17250*/  FMNMX.FTZ R0, R17, R87, !PT ;  /* 0x0000005711007209 */ /* 0x000fe40007810000 */
[C---:B------:R-:W-:Y:S02]  /*17260*/  ISETP.LT.OR P0, PT, R3.reuse, 0x1, P0 ;  /* 0x000000010300780c */ /* 0x040fe40000701670 */
[----:B------:R-:W-:Y:S02]  /*17270*/  ISETP.LT.OR P1, PT, R3, 0x49, P1 ;  /* 0x000000490300780c */ /* 0x000fe40000f21670 */
        /* <DEDUP_REMOVED lines=45> */
[----:B------:R-:W-:Y:S02]  /*17550*/  ISETP.GT.AND P0, PT, R2, 0x19, !P0 ;  /* 0x000000190200780c */ /* 0x000fe40004704270 */
[----:B------:R-:W-:Y:S02]  /*17560*/  FMNMX.FTZ R5, R34, R5, !PT ;  /* 0x0000000522057209 */ /* 0x000fe40007810000 */
        /* <DEDUP_REMOVED lines=26> */
[C---:B------:R-:W-:Y:S02]  /*17710*/  ISETP.GT.AND P0, PT, R2.reuse, 0x38, !P6 ;  /* 0x000000380200780c */ /* 0x040fe40007704270 */
        /* <DEDUP_REMOVED lines=77> */
.L_x_1241:
[----:B-12---:R-:W-:Y:S01]  /*17bf0*/  FMNMX.FTZ R4, R4, R0, !PT ;  /* 0x0000000004047209 */ /* 0x006fe20007810000 */
[----:B------:R-:W-:-:S05]  /*17c00*/  BRA.DIV ~URZ, `(.L_x_1092) ;  /* 0x000123627f007947 */ /* 0x000fca000b800000 */
        /* <DEDUP_REMOVED lines=13> */
.L_x_1242:
[C---:B------:R-:W-:Y:S01]  /*17ce0*/  FSETP.NEU.FTZ.AND P0, PT, R71.reuse, -INF , PT ;  /* 0xff8000004700780b */ /* 0x040fe20003f1d000 */
[C---:B------:R-:W-:Y:S01]  /*17cf0*/  FMUL.FTZ R2, R71.reuse, c[0x0][0x2d0] ;  /* 0x0000b40047027a20 */ /* 0x040fe20000410000 */
[----:B--2---:R-:W-:Y:S01]  /*17d00*/  FMNMX.FTZ R68, R0, R4, !PT ;  /* 0x0000000400447209 */ /* 0x004fe20007810000 */
[----:B------:R-:W-:Y:S01]  /*17d10*/  WARPSYNC 0xffffffff ;  /* 0xffffffff00007948 */ /* 0x000fe20003800000 */
[----:B------:R-:W-:Y:S02]  /*17d20*/  FSEL R0, R71, RZ, P0 ;  /* 0x000000ff47007208 */ /* 0x000fe40000000000 */
[----:B------:R-:W-:Y:S02]  /*17d30*/  FSEL R2, R2, RZ, P0 ;  /* 0x000000ff02027208 */ /* 0x000fe40000000000 */
[----:B------:R-:W-:Y:S01]  /*17d40*/  FSETP.NEU.FTZ.AND P0, PT, R70, -INF , PT ;  /* 0xff8000004600780b */ /* 0x000fe20003f1d000 */
[----:B------:R-:W-:Y:S02]  /*17d50*/  FADD.FTZ R0, -R0, R86 ;  /* 0x0000005600007221 */ /* 0x000fe40000010100 */
[--C-:B------:R-:W-:Y:S02]  /*17d60*/  FFMA.FTZ R3, R14, c[0x0][0x2d0], -R2.reuse ;  /* 0x0000b4000e037a23 */ /* 0x100fe40000010802 */
[----:B------:R-:W-:Y:S02]  /*17d70*/  FMUL.FTZ R0, R0, c[0x0][0x2d0] ;  /* 0x0000b40000007a20 */ /* 0x000fe40000410000 */
[--C-:B-1----:R-:W-:Y:S02]  /*17d80*/  FFMA.FTZ R4, R65, c[0x0][0x2d0], -R2.reuse ;  /* 0x0000b40041047a23 */ /* 0x102fe40000010802 */
[----:B------:R-:W-:Y:S01]  /*17d90*/  MUFU.EX2 R3, R3 ;  /* 0x0000000300037308 */ /* 0x000fe20000000800 */
[--C-:B------:R-:W-:Y:S02]  /*17da0*/  FFMA.FTZ R219, R83, c[0x0][0x2d0], -R2.reuse ;  /* 0x0000b40053db7a23 */ /* 0x100fe40000010802 */
[--C-:B------:R-:W-:Y:S02]  /*17db0*/  FFMA.FTZ R218, R82, c[0x0][0x2d0], -R2.reuse ;  /* 0x0000b40052da7a23 */ /* 0x100fe40000010802 */
[--C-:B------:R-:W-:Y:S02]  /*17dc0*/  FFMA.FTZ R217, R81, c[0x0][0x2d0], -R2.reuse ;  /* 0x0000b40051d97a23 */ /* 0x100fe40000010802 */
[--C-:B------:R-:W-:Y:S02]  /*17dd0*/  FFMA.FTZ R222, R80, c[0x0][0x2d0], -R2.reuse ;  /* 0x0000b40050de7a23 */ /* 0x100fe40000010802 */
[----:B------:R-:W-:Y:S01]  /*17de0*/  LDSM.16.MT88.4 R80, [R195] ;  /* 0x00000000c350783b */ /* 0x000fe20000004200 */
        /* <DEDUP_REMOVED lines=15> */
[----:B------:R-:W2:Y:S10]  /*17ee0*/  MUFU.EX2 R2, R4 ;  /* 0x0000000400027308 */ /* 0x000eb40000000800 */
[----:B------:R-:W-:Y:S01]  /*17ef0*/  MUFU.EX2 R86, R86 ;  /* 0x0000005600567308 */ /* 0x000fe20000000800 */
[----:B-1----:R-:W-:Y:S01]  /*17f00*/  FFMA.FTZ R0, R65, R237, R3 ;  /* 0x000000ed41007223 */ /* 0x002fe20000010003 */
[C---:B--2---:R-:W-:Y:S03]  /*17f10*/  F2FP.BF16.PACK_AB R72, R2.reuse, R3 ;  /* 0x000000030248723e */ /* 0x044fe600000010ff */
[----:B------:R-:W-:Y:S01]  /*17f20*/  FADD.FTZ R8, R2, R0 ;  /* 0x0000000002087221 */ /* 0x000fe20000010000 */
[C---:B------:R-:W-:Y:S01]  /*17f30*/  FSEL R0, R70.reuse, RZ, P0 ;  /* 0x000000ff46007208 */ /* 0x040fe20000000000 */
[----:B------:R-:W-:Y:S04]  /*17f40*/  FMUL.FTZ R2, R70, c[0x0][0x2d0] ;  /* 0x0000b40046027a20 */ /* 0x000fe80000410000 */
[----:B------:R-:W-:Y:S01]  /*17f50*/  FADD.FTZ R0, -R0, R87 ;  /* 0x0000005700007221 */ /* 0x000fe20000010100 */
[----:B------:R-:W-:Y:S01]  /*17f60*/  FSEL R2, R2, RZ, P0 ;  /* 0x000000ff02027208 */ /* 0x000fe20000000000 */
[----:B------:R-:W-:Y:S01]  /*17f70*/  MUFU.EX2 R87, R183 ;  /* 0x000000b700577308 */ /* 0x000fe20000000800 */
[----:B------:R-:W-:Y:S01]  /*17f80*/  FSETP.NEU.FTZ.AND P0, PT, R69, -INF , PT ;  /* 0xff8000004500780b */ /* 0x000fe20003f1d000 */
[----:B------:R-:W-:Y:S02]  /*17f90*/  FMUL.FTZ R0, R0, c[0x0][0x2d0] ;  /* 0x0000b40000007a20 */ /* 0x000fe40000410000 */
[--C-:B------:R-:W-:Y:S02]  /*17fa0*/  FFMA.FTZ R3, R17, c[0x0][0x2d0], -R2.reuse ;  /* 0x0000b40011037a23 */ /* 0x100fe40000010802 */
[--C-:B------:R-:W-:Y:S02]  /*17fb0*/  FFMA.FTZ R231, R53, c[0x0][0x2d0], -R2.reuse ;  /* 0x0000b40035e77a23 */ /* 0x100fe40000010802 */
[--C-:B------:R-:W-:Y:S02]  /*17fc0*/  FFMA.FTZ R4, R54, c[0x0][0x2d0], -R2.reuse ;  /* 0x0000b40036047a23 */ /* 0x100fe40000010802 */
[----:B------:R-:W-:Y:S01]  /*17fd0*/  MUFU.EX2 R5, R3 ;  /* 0x0000000300057308 */ /* 0x000fe20000000800 */
[--C-:B------:R-:W-:Y:S02]  /*17fe0*/  FFMA.FTZ R54, R76, c[0x0][0x2d0], -R2.reuse ;  /* 0x0000b4004c367a23 */ /* 0x100fe40000010802 */
        /* <DEDUP_REMOVED lines=17> */
[----:B------:R-:W-:Y:S01]  /*18100*/  FFMA.FTZ R235, R34, c[0x0][0x2d0], -R2 ;  /* 0x0000b40022eb7a23 */ /* 0x000fe20000010802 */
[----:B------:R-:W-:Y:S01]  /*18110*/  MUFU.EX2 R185, R176 ;  /* 0x000000b000b97308 */ /* 0x000fe20000000800 */
[----:B-1----:R-:W-:Y:S09]  /*18120*/  FFMA.FTZ R0, R3, R243, R5 ;  /* 0x000000f303007223 */ /* 0x002ff20000010005 */
[----:B------:R-:W1:Y:S10]  /*18130*/  MUFU.EX2 R2, R4 ;  /* 0x0000000400027308 */ /* 0x000e740000000800 */
[----:B------:R-:W-:Y:S10]  /*18140*/  MUFU.EX2 R243, R169 ;  /* 0x000000a900f37308 */ /* 0x000ff40000000800 */
[----:B------:R-:W-:Y:S01]  /*18150*/  MUFU.EX2 R169, R228 ;  /* 0x000000e400a97308 */ /* 0x000fe20000000800 */
[C---:B-1----:R-:W-:Y:S01]  /*18160*/  FADD.FTZ R52, R2.reuse, R0 ;  /* 0x0000000002347221 */ /* 0x042fe20000010000 */
[----:B------:R-:W-:Y:S01]  /*18170*/  F2FP.BF16.PACK_AB R73, R2, R5 ;  /* 0x000000050249723e */ /* 0x000fe200000010ff */
[C---:B------:R-:W-:Y:S01]  /*18180*/  FMUL.FTZ R2, R69.reuse, c[0x0][0x2d0] ;  /* 0x0000b40045027a20 */ /* 0x040fe20000410000 */
[----:B------:R-:W-:Y:S04]  /*18190*/  FSEL R0, R69, RZ, P0 ;  /* 0x000000ff45007208 */ /* 0x000fe80000000000 */
[----:B------:R-:W-:Y:S01]  /*181a0*/  FSEL R2, R2, RZ, P0 ;  /* 0x000000ff02027208 */ /* 0x000fe20000000000 */
[----:B------:R-:W-:Y:S01]  /*181b0*/  FADD.FTZ R0, -R0, R88 ;  /* 0x0000005800007221 */ /* 0x000fe20000010100 */
[----:B------:R-:W-:Y:S03]  /*181c0*/  FSETP.NEU.FTZ.AND P0, PT, R68, -INF , PT ;  /* 0xff8000004400780b */ /* 0x000fe60003f1d000 */
[--C-:B------:R-:W-:Y:S02]  /*181d0*/  FFMA.FTZ R4, R16, c[0x0][0x2d0], -R2.reuse ;  /* 0x0000b40010047a23 */ /* 0x100fe40000010802 */
[--C-:B------:R-:W-:Y:S02]  /*181e0*/  FFMA.FTZ R237, R35, c[0x0][0x2d0], -R2.reuse ;  /* 0x0000b40023ed7a23 */ /* 0x100fe40000010802 */
[----:B------:R1:W-:Y:S01]  /*181f0*/  MUFU.EX2 R35, R4 ;  /* 0x0000000400237308 */ /* 0x0003e20000000800 */
        /* <DEDUP_REMOVED lines=15> */
[----:B------:R-:W2:Y:S01]  /*182f0*/  MUFU.EX2 R48, R7 ;  /* 0x0000000700307308 */ /* 0x000ea20000000800 */
[--C-:B------:R-:W-:Y:S02]  /*18300*/  FFMA.FTZ R187, R42, c[0x0][0x2d0], -R2.reuse ;  /* 0x0000b4002abb7a23 */ /* 0x100fe40000010802 */
[--C-:B------:R-:W-:Y:S02]  /*18310*/  FFMA.FTZ R190, R41, c[0x0][0x2d0], -R2.reuse ;  /* 0x0000b40029be7a23 */ /* 0x100fe40000010802 */
[--C-:B------:R-:W-:Y:S02]  /*18320*/  FFMA.FTZ R189, R40, c[0x0][0x2d0], -R2.reuse ;  /* 0x0000b40028bd7a23 */ /* 0x100fe40000010802 */
[----:B------:R-:W-:Y:S01]  /*18330*/  FFMA.FTZ R239, R32, c[0x0][0x2d0], -R2 ;  /* 0x0000b40020ef7a23 */ /* 0x000fe20000010802 */
[----:B------:R-:W-:Y:S01]  /*18340*/  FSEL R2, R68, RZ, P0 ;  /* 0x000000ff44027208 */ /* 0x000fe20000000000 */
[----:B------:R-:W-:Y:S01]  /*18350*/  FMUL.FTZ R0, R0, c[0x0][0x2d0] ;  /* 0x0000b40000007a20 */ /* 0x000fe20000410000 */
[----:B------:R-:W3:Y:S01]  /*18360*/  MUFU.EX2 R32, R5 ;  /* 0x0000000500207308 */ /* 0x000ee20000000800 */
[----:B------:R-:W-:Y:S02]  /*18370*/  FMUL.FTZ R49, R65, R149 ;  /* 0x0000009541317220 */ /* 0x000fe40000410000 */
[----:B------:R-:W-:Y:S02]  /*18380*/  FADD.FTZ R2, -R2, R89 ;  /* 0x0000005902027221 */ /* 0x000fe40000010100 */
[C---:B------:R-:W-:Y:S02]  /*18390*/  FMUL.FTZ R50, R3.reuse, R150 ;  /* 0x0000009603327220 */ /* 0x040fe40000410000 */
[----:B------:R-:W-:Y:S02]  /*183a0*/  FMUL.FTZ R51, R3, R151 ;  /* 0x0000009703337220 */ /* 0x000fe40000410000 */
[----:B------:R-:W-:Y:S01]  /*183b0*/  FMUL.FTZ R2, R2, c[0x0][0x2d0] ;  /* 0x0000b40002027a20 */ /* 0x000fe20000410000 */
[----:B------:R-:W4:Y:S01]  /*183c0*/  MUFU.EX2 R0, R0 ;  /* 0x0000000000007308 */ /* 0x000f220000000800 */
[----:B-1----:R-:W-:Y:S01]  /*183d0*/  FMUL.FTZ R4, R68, c[0x0][0x2d0] ;  /* 0x0000b40044047a20 */ /* 0x002fe20000410000 */
[----:B--2---:R-:W-:Y:S04]  /*183e0*/  F2FP.BF16.PACK_AB R74, R39, R48 ;  /* 0x00000030274a723e */ /* 0x004fe800000010ff */
[----:B------:R-:W-:Y:S02]  /*183f0*/  FSEL R4, R4, RZ, P0 ;  /* 0x000000ff04047208 */ /* 0x000fe40000000000 */
[----:B------:R-:W-:Y:S02]  /*18400*/  ISETP.GT.AND P0, PT, R209, R248, PT ;  /* 0x000000f8d100720c */ /* 0x000fe40003f04270 */
[----:B------:R-:W1:Y:S01]  /*18410*/  MUFU.EX2 R2, R2 ;  /* 0x0000000200027308 */ /* 0x000e620000000800 */
[--C-:B------:R-:W-:Y:S01]  /*18420*/  FFMA.FTZ R161, R23, c[0x0][0x2d0], -R4.reuse ;  /* 0x0000b40017a17a23 */ /* 0x100fe20000010804 */
[----:B------:R-:W-:Y:S01]  /*18430*/  IADD3 R209, R209, -0x1, RZ ;  /* 0xffffffffd1d17810 */ /* 0x000fe20007ffe0ff */
[--C-:B------:R-:W-:Y:S01]  /*18440*/  FFMA.FTZ R160, R22, c[0x0][0x2d0], -R4.reuse ;  /* 0x0000b40016a07a23 */ /* 0x100fe20000010804 */
[----:B---3--:R-:W-:Y:S01]  /*18450*/  F2FP.BF16.PACK_AB R76, R32, R35 ;  /* 0x00000023204c723e */ /* 0x008fe200000010ff */
[--C-:B------:R-:W-:Y:S02]  /*18460*/  FFMA.FTZ R67, R21, c[0x0][0x2d0], -R4.reuse ;  /* 0x0000b40015437a23 */ /* 0x100fe40000010804 */
[--C-:B------:R-:W-:Y:S02]  /*18470*/  FFMA.FTZ R181, R20, c[0x0][0x2d0], -R4.reuse ;  /* 0x0000b40014b57a23 */ /* 0x100fe40000010804 */
[----:B------:R-:W2:Y:S01]  /*18480*/  LDSM.16.MT88.4 R20, [R192] ;  /* 0x00000000c014783b */ /* 0x000ea20000004200 */
[----:B------:R-:W-:Y:S01]  /*18490*/  MUFU.EX2 R183, R67 ;  /* 0x0000004300b77308 */ /* 0x000fe20000000800 */
[--C-:B------:R-:W-:Y:S02]  /*184a0*/  FFMA.FTZ R6, R9, c[0x0][0x2d0], -R4.reuse ;  /* 0x0000b40009067a23 */ /* 0x100fe40000010804 */
[--C-:B------:R-:W-:Y:S02]  /*184b0*/  FFMA.FTZ R7, R15, c[0x0][0x2d0], -R4.reuse ;  /* 0x0000b4000f077a23 */ /* 0x100fe40000010804 */
[C---:B----4-:R-:W-:Y:S02]  /*184c0*/  FMUL.FTZ R45, R0.reuse, R101 ;  /* 0x00000065002d7220 */ /* 0x050fe40000410000 */
[C---:B------:R-:W-:Y:S02]  /*184d0*/  FMUL.FTZ R60, R0.reuse, R92 ;  /* 0x0000005c003c7220 */ /* 0x040fe40000410000 */
[----:B------:R-:W-:Y:S01]  /*184e0*/  FMUL.FTZ R61, R0, R93 ;  /* 0x0000005d003d7220 */ /* 0x000fe20000410000 */
[----:B------:R-:W-:Y:S01]  /*184f0*/  MUFU.EX2 R176, R188 ;  /* 0x000000bc00b07308 */ /* 0x000fe20000000800 */
[--C-:B------:R-:W-:Y:S02]  /*18500*/  FFMA.FTZ R17, R12, c[0x0][0x2d0], -R4.reuse ;  /* 0x0000b4000c117a23 */ /* 0x100fe40000010804 */
[--C-:B------:R-:W-:Y:S02]  /*18510*/  FFMA.FTZ R16, R13, c[0x0][0x2d0], -R4.reuse ;  /* 0x0000b4000d107a23 */ /* 0x100fe40000010804 */
[----:B------:R-:W-:Y:S02]  /*18520*/  FFMA.FTZ R191, R19, c[0x0][0x2d0], -R4 ;  /* 0x0000b40013bf7a23 */ /* 0x000fe40000010804 */
[----:B------:R-:W-:Y:S02]  /*18530*/  FADD.FTZ R5, R48, R8 ;  /* 0x0000000830057221 */ /* 0x000fe40000010000 */
[C---:B------:R-:W-:Y:S02]  /*18540*/  FMUL.FTZ R40, R0.reuse, R104 ;  /* 0x0000006800287220 */ /* 0x040fe40000410000 */
[----:B------:R-:W-:Y:S01]  /*18550*/  MUFU.EX2 R104, R178 ;  /* 0x000000b200687308 */ /* 0x000fe20000000800 */
[C---:B------:R-:W-:Y:S02]  /*18560*/  FMUL.FTZ R41, R0.reuse, R105 ;  /* 0x0000006900297220 */ /* 0x040fe40000410000 */
[C---:B------:R-:W-:Y:S02]  /*18570*/  FMUL.FTZ R44, R0.reuse, R100 ;  /* 0x00000064002c7220 */ /* 0x040fe40000410000 */
[C---:B------:R-:W-:Y:S02]  /*18580*/  FMUL.FTZ R56, R0.reuse, R96 ;  /* 0x0000006000387220 */ /* 0x040fe40000410000 */
[----:B------:R-:W-:Y:S02]  /*18590*/  FMUL.FTZ R57, R0, R97 ;  /* 0x0000006100397220 */ /* 0x000fe40000410000 */
        /* <DEDUP_REMOVED lines=12> */
[----:B------:R-:W-:Y:S01]  /*18660*/  FFMA.FTZ R242, R10, c[0x0][0x2d0], -R4 ;  /* 0x0000b4000af27a23 */ /* 0x000fe20000010804 */
[----:B------:R-:W3:Y:S01]  /*18670*/  MUFU.EX2 R97, R17 ;  /* 0x0000001100617308 */ /* 0x000ee20000000800 */
[C---:B------:R-:W-:Y:S02]  /*18680*/  FFMA.FTZ R4, R0.reuse, R246, R35 ;  /* 0x000000f600047223 */ /* 0x040fe40000010023 */
[C---:B------:R-:W-:Y:S02]  /*18690*/  FMUL.FTZ R8, R0.reuse, R120 ;  /* 0x0000007800087220 */ /* 0x040fe40000410000 */
[C---:B------:R-:W-:Y:S02]  /*186a0*/  FMUL.FTZ R9, R0.reuse, R121 ;  /* 0x0000007900097220 */ /* 0x040fe40000410000 */
[C---:B------:R-:W-:Y:S02]  /*186b0*/  FMUL.FTZ R12, R0.reuse, R116 ;  /* 0x00000074000c7220 */ /* 0x040fe40000410000 */
[C---:B------:R-:W-:Y:S01]  /*186c0*/  FMUL.FTZ R13, R0.reuse, R117 ;  /* 0x00000075000d7220 */ /* 0x040fe20000410000 */
[----:B------:R4:W-:Y:S01]  /*186d0*/  MUFU.EX2 R116, R7 ;  /* 0x0000000700747308 */ /* 0x0009e20000000800 */
[C---:B------:R-:W-:Y:S02]  /*186e0*/  FMUL.FTZ R24, R0.reuse, R112 ;  /* 0x0000007000187220 */ /* 0x040fe40000410000 */
[C---:B------:R-:W-:Y:S02]  /*186f0*/  FMUL.FTZ R25, R0.reuse, R113 ;  /* 0x0000007100197220 */ /* 0x040fe40000410000 */
[C---:B------:R-:W-:Y:S02]  /*18700*/  FMUL.FTZ R28, R0.reuse, R108 ;  /* 0x0000006c001c7220 */ /* 0x040fe40000410000 */
[----:B------:R-:W-:Y:S02]  /*18710*/  FMUL.FTZ R29, R0, R109 ;  /* 0x0000006d001d7220 */ /* 0x000fe40000410000 */
[C---:B-1----:R-:W-:Y:S01]  /*18720*/  FMUL.FTZ R58, R2.reuse, R98 ;  /* 0x00000062023a7220 */ /* 0x042fe20000410000 */
[----:B------:R-:W1:Y:S01]  /*18730*/  MUFU.EX2 R0, R14 ;  /* 0x0000000e00007308 */ /* 0x000e620000000800 */
[----:B------:R-:W-:Y:S02]  /*18740*/  FMUL.FTZ R59, R2, R99 ;  /* 0x00000063023b7220 */ /* 0x000fe40000410000 */
[----:B------:R-:W-:Y:S01]  /*18750*/  FADD.FTZ R66, R39, R5 ;  /* 0x0000000527427221 */ /* 0x000fe20000010000 */
[----:B---3--:R-:W-:Y:S01]  /*18760*/  F2FP.BF16.PACK_AB R77, R97, R18 ;  /* 0x00000012614d723e */ /* 0x008fe200000010ff */
[----:B------:R-:W-:Y:S01]  /*18770*/  FADD.FTZ R96, R32, R4 ;  /* 0x0000000420607221 */ /* 0x000fe20000010000 */
[----:B------:R-:W3:Y:S01]  /*18780*/  LDSM.16.MT88.4 R36, [R196] ;  /* 0x00000000c424783b */ /* 0x000ee20000004200 */
[----:B------:R-:W-:Y:S02]  /*18790*/  FMUL.FTZ R6, R3, R130 ;  /* 0x0000008203067220 */ /* 0x000fe40000410000 */
[C---:B------:R-:W-:Y:S01]  /*187a0*/  FMUL.FTZ R4, R65.reuse, R128 ;  /* 0x0000008041047220 */ /* 0x040fe20000410000 */
[----:B------:R-:W-:Y:S01]  /*187b0*/  MUFU.EX2 R99, R34 ;  /* 0x0000002200637308 */ /* 0x000fe20000000800 */
[----:B------:R-:W-:Y:S02]  /*187c0*/  FMUL.FTZ R5, R65, R129 ;  /* 0x0000008141057220 */ /* 0x000fe40000410000 */
[C---:B------:R-:W-:Y:S02]  /*187d0*/  FMUL.FTZ R10, R2.reuse, R122 ;  /* 0x0000007a020a7220 */ /* 0x040fe40000410000 */
[----:B----4-:R-:W-:Y:S02]  /*187e0*/  FMUL.FTZ R7, R3, R131 ;  /* 0x0000008303077220 */ /* 0x010fe40000410000 */
[C---:B------:R-:W-:Y:S02]  /*187f0*/  FMUL.FTZ R11, R2.reuse, R123 ;  /* 0x0000007b020b7220 */ /* 0x040fe40000410000 */
[----:B------:R-:W-:Y:S01]  /*18800*/  FMUL.FTZ R15, R2, R119 ;  /* 0x00000077020f7220 */ /* 0x000fe20000410000 */
[----:B------:R-:W4:Y:S01]  /*18810*/  MUFU.EX2 R98, R16 ;  /* 0x0000001000627308 */ /* 0x000f220000000800 */
[----:B------:R-:W-:Y:S02]  /*18820*/  FMUL.FTZ R17, R65, R133 ;  /* 0x0000008541117220 */ /* 0x000fe40000410000 */
[----:B------:R-:W-:Y:S01]  /*18830*/  FMUL.FTZ R19, R3, R135 ;  /* 0x0000008703137220 */ /* 0x000fe20000410000 */
[----:B-1----:R-:W-:Y:S01]  /*18840*/  F2FP.BF16.PACK_AB R75, R100, R0 ;  /* 0x00000000644b723e */ /* 0x002fe200000010ff */
[----:B------:R-:W-:Y:S02]  /*18850*/  FADD.FTZ R88, R0, R52 ;  /* 0x0000003400587221 */ /* 0x000fe40000010000 */
[----:B------:R-:W1:Y:S01]  /*18860*/  LDSM.16.MT88.4 R52, [R193] ;  /* 0x00000000c134783b */ /* 0x000e620000004200 */
[----:B------:R-:W-:Y:S02]  /*18870*/  FMUL.FTZ R32, R65, R140 ;  /* 0x0000008c41207220 */ /* 0x000fe40000410000 */
[----:B------:R-:W5:Y:S01]  /*18880*/  MUFU.EX2 R117, R33 ;  /* 0x0000002100757308 */ /* 0x000f620000000800 */
[-C--:B--2---:R-:W-:Y:S05]  /*18890*/  HMMA.16816.F32.BF16 R4, R72, R20.reuse, R4 ;  /* 0x000000144804723c */ /* 0x084fea0000041804 */
[C---:B------:R-:W-:Y:S02]  /*188a0*/  FMUL.FTZ R14, R2.reuse, R118 ;  /* 0x00000076020e7220 */ /* 0x040fe40000410000 */
[C---:B------:R-:W-:Y:S02]  /*188b0*/  FFMA.FTZ R89, R2.reuse, R247, R18 ;  /* 0x000000f702597223 */ /* 0x040fe40000010012 */
[----:B------:R-:W-:Y:S01]  /*188c0*/  FMUL.FTZ R18, R3, R134 ;  /* 0x0000008603127220 */ /* 0x000fe20000410000 */
[----:B------:R-:W-:Y:S02]  /*188d0*/  MUFU.EX2 R105, R180 ;  /* 0x000000b400697308 */ /* 0x000fe40000000800 */
[----:B------:R-:W-:Y:S01]  /*188e0*/  FMUL.FTZ R26, R2, R114 ;  /* 0x00000072021a7220 */ /* 0x000fe20000410000 */
[----:B----4-:R-:W-:Y:S01]  /*188f0*/  F2FP.BF16.PACK_AB R79, R116, R98 ;  /* 0x00000062744f723e */ /* 0x010fe200000010ff */
[----:B------:R-:W-:Y:S02]  /*18900*/  FMUL.FTZ R16, R65, R132 ;  /* 0x0000008441107220 */ /* 0x000fe40000410000 */
[C---:B------:R-:W-:Y:S01]  /*18910*/  FMUL.FTZ R27, R2.reuse, R115 ;  /* 0x00000073021b7220 */ /* 0x040fe20000410000 */
[----:B------:R-:W-:Y:S01]  /*18920*/  LDSM.16.MT88.4 R132, [R192+0x2000] ;  /* 0x00200000c084783b */ /* 0x000fe20000004200 */
[C---:B------:R-:W-:Y:S02]  /*18930*/  FMUL.FTZ R34, R3.reuse, R142 ;  /* 0x0000008e03227220 */ /* 0x040fe40000410000 */
[----:B------:R-:W-:Y:S01]  /*18940*/  FMUL.FTZ R35, R3, R143 ;  /* 0x0000008f03237220 */ /* 0x000fe20000410000 */
[----:B------:R-:W-:Y:S01]  /*18950*/  MUFU.EX2 R119, R172 ;  /* 0x000000ac00777308 */ /* 0x000fe20000000800 */
[C---:B------:R-:W-:Y:S01]  /*18960*/  FMUL.FTZ R46, R2.reuse, R102 ;  /* 0x00000066022e7220 */ /* 0x040fe20000410000 */
[----:B-----5:R-:W-:Y:S01]  /*18970*/  F2FP.BF16.PACK_AB R78, R117, R99 ;  /* 0x00000063754e723e */ /* 0x020fe200000010ff */
[C---:B------:R-:W-:Y:S02]  /*18980*/  FMUL.FTZ R33, R65.reuse, R141 ;  /* 0x0000008d41217220 */ /* 0x040fe40000410000 */
[----:B------:R-:W-:Y:S01]  /*18990*/  LDSM.16.MT88.4 R140, [R196+0x2000] ;  /* 0x00200000c48c783b */ /* 0x000fe20000004200 */
[C---:B------:R-:W-:Y:S02]  /*189a0*/  FMUL.FTZ R47, R2.reuse, R103 ;  /* 0x00000067022f7220 */ /* 0x040fe40000410000 */
[C---:B------:R-:W-:Y:S01]  /*189b0*/  FMUL.FTZ R48, R65.reuse, R148 ;  /* 0x0000009441307220 */ /* 0x040fe20000410000 */
[C---:B------:R-:W-:Y:S01]  /*189c0*/  HMMA.16816.F32.BF16 R8, R76.reuse, R20, R8 ;  /* 0x000000144c08723c */ /* 0x040fe20000041808 */
[----:B------:R-:W-:Y:S03]  /*189d0*/  MUFU.EX2 R122, R171 ;  /* 0x000000ab007a7308 */ /* 0x000fe60000000800 */
[----:B------:R-:W-:Y:S01]  /*189e0*/  LDSM.16.MT88.4 R148, [R193+0x2000] ;  /* 0x00200000c194783b */ /* 0x000fe20000004200 */
[C---:B------:R-:W-:Y:S02]  /*189f0*/  FMUL.FTZ R62, R2.reuse, R94 ;  /* 0x0000005e023e7220 */ /* 0x040fe40000410000 */
[C---:B------:R-:W-:Y:S01]  /*18a00*/  FMUL.FTZ R63, R2.reuse, R95 ;  /* 0x0000005f023f7220 */ /* 0x040fe20000410000 */
[-C--:B------:R-:W-:Y:S03]  /*18a10*/  HMMA.16816.F32.BF16 R12, R76, R22.reuse, R12 ;  /* 0x000000164c0c723c */ /* 0x080fe6000004180c */
[----:B------:R-:W-:Y:S01]  /*18a20*/  MUFU.EX2 R171, R190 ;  /* 0x000000be00ab7308 */ /* 0x000fe20000000800 */
[----:B------:R-:W2:Y:S01]  /*18a30*/  LDSM.16.MT88.4 R92, [R192+0x800] ;  /* 0x00080000c05c783b */ /* 0x000ea20000004200 */
[C---:B------:R-:W-:Y:S02]  /*18a40*/  FMUL.FTZ R42, R2.reuse, R106 ;  /* 0x0000006a022a7220 */ /* 0x040fe40000410000 */
[C---:B------:R-:W-:Y:S01]  /*18a50*/  FMUL.FTZ R43, R2.reuse, R107 ;  /* 0x0000006b022b7220 */ /* 0x040fe20000410000 */
[C---:B------:R-:W-:Y:S04]  /*18a60*/  HMMA.16816.F32.BF16 R16, R72.reuse, R22, R16 ;  /* 0x000000164810723c */ /* 0x040fe80000041810 */
[C---:B------:R-:W-:Y:S01]  /*18a70*/  FMUL.FTZ R20, R65.reuse, R136 ;  /* 0x0000008841147220 */ /* 0x040fe20000410000 */
[----:B------:R-:W-:Y:S01]  /*18a80*/  MUFU.EX2 R107, R182 ;  /* 0x000000b6006b7308 */ /* 0x000fe20000000800 */
[----:B------:R-:W-:Y:S02]  /*18a90*/  FMUL.FTZ R21, R65, R137 ;  /* 0x0000008941157220 */ /* 0x000fe40000410000 */
[C---:B------:R-:W-:Y:S04]  /*18aa0*/  FMUL.FTZ R22, R3.reuse, R138 ;  /* 0x0000008a03167220 */ /* 0x040fe80000410000 */
[C---:B------:R-:W-:Y:S02]  /*18ab0*/  FMUL.FTZ R23, R3.reuse, R139 ;  /* 0x0000008b03177220 */ /* 0x040fe40000410000 */
[C---:B------:R-:W-:Y:S01]  /*18ac0*/  FMUL.FTZ R67, R3.reuse, R159 ;  /* 0x0000009f03437220 */ /* 0x040fe20000410000 */
[----:B------:R-:W-:Y:S01]  /*18ad0*/  MUFU.EX2 R106, R179 ;  /* 0x000000b3006a7308 */ /* 0x000fe20000000800 */
[C---:B------:R-:W-:Y:S02]  /*18ae0*/  FMUL.FTZ R30, R2.reuse, R110 ;  /* 0x0000006e021e7220 */ /* 0x040fe40000410000 */
[----:B------:R-:W-:Y:S01]  /*18af0*/  FMUL.FTZ R31, R2, R111 ;  /* 0x0000006f021f7220 */ /* 0x000fe20000410000 */
[-C--:B---3--:R-:W-:Y:S03]  /*18b00*/  HMMA.16816.F32.BF16 R20, R72, R36.reuse, R20 ;  /* 0x000000244814723c */ /* 0x088fe60000041814 */
[----:B------:R-:W-:Y:S02]  /*18b10*/  FADD.FTZ R0, R64, R66 ;  /* 0x0000004240007221 */ /* 0x000fe40000010000 */
[----:B------:R-:W-:Y:S01]  /*18b20*/  FMUL.FTZ R66, R3, R158 ;  /* 0x0000009e03427220 */ /* 0x000fe20000410000 */
[----:B------:R-:W3:Y:S02]  /*18b30*/  MUFU.EX2 R2, R184 ;  /* 0x000000b800027308 */ /* 0x000ee40000000800 */
[C---:B------:R-:W-:Y:S07]  /*18b40*/  HMMA.16816.F32.BF16 R24, R76.reuse, R36, R24 ;  /* 0x000000244c18723c */ /* 0x040fee0000041818 */
[C---:B------:R-:W-:Y:S01]  /*18b50*/  FMUL.FTZ R36, R65.reuse, R144 ;  /* 0x0000009041247220 */ /* 0x040fe20000410000 */
[-C--:B------:R-:W-:Y:S01]  /*18b60*/  HMMA.16816.F32.BF16 R28, R76, R38.reuse, R28 ;  /* 0x000000264c1c723c */ /* 0x080fe2000004181c */
[----:B------:R-:W-:Y:S03]  /*18b70*/  MUFU.EX2 R179, R186 ;  /* 0x000000ba00b37308 */ /* 0x000fe60000000800 */
[----:B------:R-:W-:Y:S04]  /*18b80*/  FMUL.FTZ R37, R65, R145 ;  /* 0x0000009141257220 */ /* 0x000fe80000410000 */
[C---:B------:R-:W-:Y:S03]  /*18b90*/  HMMA.16816.F32.BF16 R32, R72.reuse, R38, R32 ;  /* 0x000000264820723c */ /* 0x040fe60000041820 */
[----:B------:R-:W4:Y:S01]  /*18ba0*/  MUFU.EX2 R111, R173 ;  /* 0x000000ad006f7308 */ /* 0x000f220000000800 */
[----:B---3--:R-:W-:Y:S03]  /*18bb0*/  FADD.FTZ R0, R2, R0 ;  /* 0x0000000002007221 */ /* 0x008fe60000010000 */
[C---:B------:R-:W-:Y:S02]  /*18bc0*/  FMUL.FTZ R38, R3.reuse, R146 ;  /* 0x0000009203267220 */ /* 0x040fe40000410000 */
[----:B------:R-:W-:Y:S04]  /*18bd0*/  FMUL.FTZ R39, R3, R147 ;  /* 0x0000009303277220 */ /* 0x000fe80000410000 */
[----:B------:R-:W3:Y:S01]  /*18be0*/  MUFU.EX2 R128, R170 ;  /* 0x000000aa00807308 */ /* 0x000ee20000000800 */
[----:B------:R-:W-:Y:S04]  /*18bf0*/  FADD.FTZ R0, R87, R0 ;  /* 0x0000000057007221 */ /* 0x000fe80000010000 */
[----:B------:R-:W-:Y:S01]  /*18c00*/  FADD.FTZ R0, R86, R0 ;  /* 0x0000000056007221 */ /* 0x000fe20000010000 */
[-C--:B-1----:R-:W-:Y:S03]  /*18c10*/  HMMA.16816.F32.BF16 R36, R72, R52.reuse, R36 ;  /* 0x000000344824723c */ /* 0x082fe60000041824 */
[----:B------:R-:W-:Y:S01]  /*18c20*/  FADD.FTZ R0, R107, R0 ;  /* 0x000000006b007221 */ /* 0x000fe20000010000 */
[----:B------:R-:W-:Y:S03]  /*18c30*/  MUFU.EX2 R110, R166 ;  /* 0x000000a6006e7308 */ /* 0x000fe60000000800 */
[----:B------:R-:W-:Y:S01]  /*18c40*/  FADD.FTZ R0, R105, R0 ;  /* 0x0000000069007221 */ /* 0x000fe20000010000 */
[C---:B------:R-:W-:Y:S04]  /*18c50*/  HMMA.16816.F32.BF16 R40, R76.reuse, R52, R40 ;  /* 0x000000344c28723c */ /* 0x040fe80000041828 */
[----:B------:R-:W-:Y:S02]  /*18c60*/  FADD.FTZ R0, R106, R0 ;  /* 0x000000006a007221 */ /* 0x000fe40000010000 */
[----:B------:R-:W-:Y:S01]  /*18c70*/  MUFU.EX2 R166, R223 ;  /* 0x000000df00a67308 */ /* 0x000fe20000000800 */
[C---:B------:R-:W-:Y:S01]  /*18c80*/  FMUL.FTZ R52, R65.reuse, R152 ;  /* 0x0000009841347220 */ /* 0x040fe20000410000 */
[-C--:B------:R-:W-:Y:S04]  /*18c90*/  HMMA.16816.F32.BF16 R44, R76, R54.reuse, R44 ;  /* 0x000000364c2c723c */ /* 0x080fe8000004182c */
[----:B------:R-:W-:Y:S04]  /*18ca0*/  FMUL.FTZ R53, R65, R153 ;  /* 0x0000009941357220 */ /* 0x000fe80000410000 */
[C---:B------:R-:W-:Y:S01]  /*18cb0*/  HMMA.16816.F32.BF16 R48, R72.reuse, R54, R48 ;  /* 0x000000364830723c */ /* 0x040fe20000041830 */
[----:B------:R-:W1:Y:S06]  /*18cc0*/  MUFU.EX2 R120, R165 ;  /* 0x000000a500787308 */ /* 0x000e6c0000000800 */
[C---:B------:R-:W-:Y:S02]  /*18cd0*/  FMUL.FTZ R54, R3.reuse, R154 ;  /* 0x0000009a03367220 */ /* 0x040fe40000410000 */
[----:B------:R-:W-:Y:S02]  /*18ce0*/  FMUL.FTZ R55, R3, R155 ;  /* 0x0000009b03377220 */ /* 0x000fe40000410000 */
[----:B------:R-:W-:Y:S01]  /*18cf0*/  MUFU.EX2 R165, R224 ;  /* 0x000000e000a57308 */ /* 0x000fe20000000800 */
[----:B------:R-:W-:Y:S04]  /*18d00*/  FADD.FTZ R3, R99, R96 ;  /* 0x0000006063037221 */ /* 0x000fe80000010000 */
[-C--:B------:R-:W-:Y:S05]  /*18d10*/  HMMA.16816.F32.BF16 R52, R72, R80.reuse, R52 ;  /* 0x000000504834723c */ /* 0x080fea0000041834 */
[----:B------:R-:W-:Y:S03]  /*18d20*/  MUFU.EX2 R123, R164 ;  /* 0x000000a4007b7308 */ /* 0x000fe60000000800 */
[C---:B------:R-:W-:Y:S07]  /*18d30*/  HMMA.16816.F32.BF16 R56, R76.reuse, R80, R56 ;  /* 0x000000504c38723c */ /* 0x040fee0000041838 */
[----:B------:R-:W5:Y:S01]  /*18d40*/  MUFU.EX2 R247, R163 ;  /* 0x000000a300f77308 */ /* 0x000f620000000800 */
[-C--:B------:R-:W-:Y:S07]  /*18d50*/  HMMA.16816.F32.BF16 R60, R76, R82.reuse, R60 ;  /* 0x000000524c3c723c */ /* 0x080fee000004183c */
[----:B------:R-:W-:Y:S01]  /*18d60*/  F2FP.BF16.PACK_AB R76, R2, R64 ;  /* 0x00000040024c723e */ /* 0x000fe200000010ff */
[C---:B------:R-:W-:Y:S01]  /*18d70*/  FMUL.FTZ R64, R65.reuse, R156 ;  /* 0x0000009c41407220 */ /* 0x040fe20000410000 */
[----:B------:R-:W-:Y:S03]  /*18d80*/  MUFU.EX2 R113, R162 ;  /* 0x000000a200717308 */ /* 0x000fe60000000800 */
[----:B------:R-:W-:Y:S01]  /*18d90*/  FMUL.FTZ R65, R65, R157 ;  /* 0x0000009d41417220 */ /* 0x000fe20000410000 */
[----:B------:R-:W-:Y:S01]  /*18da0*/  F2FP.BF16.PACK_AB R78, R86, R87 ;  /* 0x00000057564e723e */ /* 0x000fe200000010ff */
[----:B------:R-:W-:Y:S01]  /*18db0*/  FADD.FTZ R2, R97, R89 ;  /* 0x0000005961027221 */ /* 0x000fe20000010000 */
[----:B----4-:R-:W-:Y:S01]  /*18dc0*/  F2FP.BF16.PACK_AB R77, R119, R111 ;  /* 0x0000006f774d723e */ /* 0x010fe200000010ff */
[----:B------:R-:W-:Y:S01]  /*18dd0*/  FADD.FTZ R87, R100, R88 ;  /* 0x0000005864577221 */ /* 0x000fe20000010000 */
[----:B---3--:R-:W-:Y:S01]  /*18de0*/  F2FP.BF16.PACK_AB R79, R128, R122 ;  /* 0x0000007a804f723e */ /* 0x008fe200000010ff */
[----:B------:R-:W-:Y:S01]  /*18df0*/  LDSM.16.MT88.4 R100, [R193+0x1000] ;  /* 0x00100000c164783b */ /* 0x000fe20000004200 */
[----:B------:R-:W-:Y:S01]  /*18e00*/  HMMA.16816.F32.BF16 R64, R72, R82, R64 ;  /* 0x000000524840723c */ /* 0x000fe20000041840 */
[----:B------:R-:W3:Y:S03]  /*18e10*/  MUFU.EX2 R114, R161 ;  /* 0x000000a100727308 */ /* 0x000ee60000000800 */
[----:B------:R-:W-:Y:S02]  /*18e20*/  FADD.FTZ R86, R98, R2 ;  /* 0x0000000262567221 */ /* 0x000fe40000010000 */
[----:B------:R-:W-:Y:S01]  /*18e30*/  FADD.FTZ R2, R104, R0 ;  /* 0x0000000068027221 */ /* 0x000fe20000010000 */
[----:B------:R-:W4:Y:S01]  /*18e40*/  LDSM.16.MT88.4 R80, [R196+0x800] ;  /* 0x00080000c450783b */ /* 0x000f220000004200 */
[-C--:B--2---:R-:W-:Y:S03]  /*18e50*/  HMMA.16816.F32.BF16 R4, R76, R92.reuse, R4 ;  /* 0x0000005c4c04723c */ /* 0x084fe60000041804 */
[----:B------:R-:W2:Y:S02]  /*18e60*/  MUFU.EX2 R121, R160 ;  /* 0x000000a000797308 */ /* 0x000ea40000000800 */
[----:B-1----:R-:W-:Y:S01]  /*18e70*/  F2FP.BF16.PACK_AB R72, R120, R110 ;  /* 0x0000006e7848723e */ /* 0x002fe200000010ff */
[----:B------:R-:W-:Y:S01]  /*18e80*/  FADD.FTZ R0, R117, R3 ;  /* 0x0000000375007221 */ /* 0x000fe20000010000 */
[----:B-----5:R-:W-:Y:S01]  /*18e90*/  F2FP.BF16.PACK_AB R74, R247, R123 ;  /* 0x0000007bf74a723e */ /* 0x020fe200000010ff */
[----:B------:R-:W1:Y:S01]  /*18ea0*/  LDSM.16.MT88.4 R96, [R193+0x800] ;  /* 0x00080000c160783b */ /* 0x000e620000004200 */
[----:B------:R-:W-:Y:S03]  /*18eb0*/  FADD.FTZ R3, R111, R87 ;  /* 0x000000576f037221 */ /* 0x000fe60000010000 */
[----:B------:R-:W-:Y:S01]  /*18ec0*/  FADD.FTZ R87, R110, R0 ;  /* 0x000000006e577221 */ /* 0x000fe20000010000 */
[----:B------:R-:W-:Y:S01]  /*18ed0*/  MUFU.EX2 R164, R225 ;  /* 0x000000e100a47308 */ /* 0x000fe20000000800 */
[----:B------:R-:W-:Y:S02]  /*18ee0*/  FADD.FTZ R86, R116, R86 ;  /* 0x0000005674567221 */ /* 0x000fe40000010000 */
[----:B------:R-:W-:Y:S01]  /*18ef0*/  FADD.FTZ R3, R119, R3 ;  /* 0x0000000377037221 */ /* 0x000fe20000010000 */
[----:B---3--:R-:W-:Y:S01]  /*18f00*/  F2FP.BF16.PACK_AB R73, R114, R113 ;  /* 0x000000717249723e */ /* 0x008fe200000010ff */
[----:B------:R-:W-:Y:S05]  /*18f10*/  FADD.FTZ R87, R120, R87 ;  /* 0x0000005778577221 */ /* 0x000fea0000010000 */
[----:B------:R-:W-:Y:S01]  /*18f20*/  MUFU.EX2 R162, R226 ;  /* 0x000000e200a27308 */ /* 0x000fe20000000800 */
[----:B--2---:R-:W-:Y:S09]  /*18f30*/  F2FP.BF16.PACK_AB R75, R183, R121 ;  /* 0x00000079b74b723e */ /* 0x004ff200000010ff */
[----:B------:R-:W2:Y:S01]  /*18f40*/  MUFU.EX2 R246, R168 ;  /* 0x000000a800f67308 */ /* 0x000ea20000000800 */
[C---:B------:R-:W-:Y:S08]  /*18f50*/  HMMA.16816.F32.BF16 R8, R72.reuse, R92, R8 ;  /* 0x0000005c4808723c */ /* 0x040ff00000041808 */
[-C--:B------:R-:W-:Y:S01]  /*18f60*/  HMMA.16816.F32.BF16 R12, R72, R94.reuse, R12 ;  /* 0x0000005e480c723c */ /* 0x080fe2000004180c */
[----:B------:R-:W3:Y:S07]  /*18f70*/  MUFU.EX2 R184, R174 ;  /* 0x000000ae00b87308 */ /* 0x000eee0000000800 */
[C---:B------:R-:W-:Y:S01]  /*18f80*/  HMMA.16816.F32.BF16 R16, R76.reuse, R94, R16 ;  /* 0x0000005e4c10723c */ /* 0x040fe20000041810 */
[----:B------:R-:W5:Y:S02]  /*18f90*/  LDSM.16.MT88.4 R92, [R195+0x800] ;  /* 0x00080000c35c783b */ /* 0x000f640000004200 */
[----:B------:R-:W-:Y:S05]  /*18fa0*/  MUFU.EX2 R174, R189 ;  /* 0x000000bd00ae7308 */ /* 0x000fea0000000800 */
[-C--:B----4-:R-:W-:Y:S05]  /*18fb0*/  HMMA.16816.F32.BF16 R20, R76, R80.reuse, R20 ;  /* 0x000000504c14723c */ /* 0x090fea0000041814 */
[----:B------:R-:W-:Y:S03]  /*18fc0*/  MUFU.EX2 R182, R167 ;  /* 0x000000a700b67308 */ /* 0x000fe60000000800 */
[C---:B------:R-:W-:Y:S07]  /*18fd0*/  HMMA.16816.F32.BF16 R24, R72.reuse, R80, R24 ;  /* 0x000000504818723c */ /* 0x040fee0000041818 */
[----:B------:R-:W4:Y:S01]  /*18fe0*/  MUFU.EX2 R180, R175 ;  /* 0x000000af00b47308 */ /* 0x000f220000000800 */
[-C--:B------:R-:W-:Y:S08]  /*18ff0*/  HMMA.16816.F32.BF16 R28, R72, R82.reuse, R28 ;  /* 0x00000052481c723c */ /* 0x080ff0000004181c */
[C---:B------:R-:W-:Y:S01]  /*19000*/  HMMA.16816.F32.BF16 R32, R76.reuse, R82, R32 ;  /* 0x000000524c20723c */ /* 0x040fe20000041820 */
[----:B------:R-:W2:Y:S01]  /*19010*/  LDSM.16.MT88.4 R80, [R192+0x1000] ;  /* 0x00100000c050783b */ /* 0x000ea20000004200 */
[----:B------:R-:W-:Y:S06]  /*19020*/  MUFU.EX2 R155, R177 ;  /* 0x000000b1009b7308 */ /* 0x000fec0000000800 */
[-C--:B-1----:R-:W-:Y:S04]  /*19030*/  HMMA.16816.F32.BF16 R36, R76, R96.reuse, R36 ;  /* 0x000000604c24723c */ /* 0x082fe80000041824 */
[----:B------:R-:W1:Y:S04]  /*19040*/  MUFU.EX2 R175, R187 ;  /* 0x000000bb00af7308 */ /* 0x000e680000000800 */
[C---:B------:R-:W-:Y:S06]  /*19050*/  HMMA.16816.F32.BF16 R40, R72.reuse, R96, R40 ;  /* 0x000000604828723c */ /* 0x040fec0000041828 */
[----:B------:R-:W-:Y:S02]  /*19060*/  MUFU.EX2 R154, R181 ;  /* 0x000000b5009a7308 */ /* 0x000fe40000000800 */
[-C--:B------:R-:W-:Y:S08]  /*19070*/  HMMA.16816.F32.BF16 R44, R72, R98.reuse, R44 ;  /* 0x00000062482c723c */ /* 0x080ff0000004182c */
[C---:B------:R-:W-:Y:S01]  /*19080*/  HMMA.16816.F32.BF16 R48, R76.reuse, R98, R48 ;  /* 0x000000624c30723c */ /* 0x040fe20000041830 */
[----:B------:R-:W1:Y:S01]  /*19090*/  LDSM.16.MT88.4 R96, [R196+0x1000] ;  /* 0x00100000c460783b */ /* 0x000e620000004200 */
[----:B------:R-:W1:Y:S06]  /*190a0*/  MUFU.EX2 R153, R191 ;  /* 0x000000bf00997308 */ /* 0x000e6c0000000800 */
[-C--:B-----5:R-:W-:Y:S04]  /*190b0*/  HMMA.16816.F32.BF16 R52, R76, R92.reuse, R52 ;  /* 0x0000005c4c34723c */ /* 0x0a0fe80000041834 */
[----:B------:R-:W-:Y:S04]  /*190c0*/  MUFU.EX2 R152, R210 ;  /* 0x000000d200987308 */ /* 0x000fe80000000800 */
[C---:B------:R-:W-:Y:S06]  /*190d0*/  HMMA.16816.F32.BF16 R56, R72.reuse, R92, R56 ;  /* 0x0000005c4838723c */ /* 0x040fec0000041838 */
[----:B------:R-:W5:Y:S02]  /*190e0*/  MUFU.EX2 R170, R211 ;  /* 0x000000d300aa7308 */ /* 0x000f640000000800 */
[-C--:B------:R-:W-:Y:S07]  /*190f0*/  HMMA.16816.F32.BF16 R60, R72, R94.reuse, R60 ;  /* 0x0000005e483c723c */ /* 0x080fee000004183c */
[----:B------:R-:W-:Y:S01]  /*19100*/  F2FP.BF16.PACK_AB R72, R105, R107 ;  /* 0x0000006b6948723e */ /* 0x000fe200000010ff */
[----:B------:R-:W-:Y:S01]  /*19110*/  HMMA.16816.F32.BF16 R64, R76, R94, R64 ;  /* 0x0000005e4c40723c */ /* 0x000fe20000041840 */
[----:B------:R-:W5:Y:S01]  /*19120*/  LDSM.16.MT88.4 R92, [R195+0x1000] ;  /* 0x00100000c35c783b */ /* 0x000f620000004200 */
[----:B------:R-:W5:Y:S02]  /*19130*/  MUFU.EX2 R89, R221 ;  /* 0x000000dd00597308 */ /* 0x000f640000000800 */
[----:B------:R-:W-:Y:S02]  /*19140*/  F2FP.BF16.PACK_AB R74, R104, R106 ;  /* 0x0000006a684a723e */ /* 0x000fe400000010ff */
[----:B--2---:R-:W-:Y:S02]  /*19150*/  F2FP.BF16.PACK_AB R73, R246, R243 ;  /* 0x000000f3f649723e */ /* 0x004fe400000010ff */
[----:B---3--:R-:W-:Y:S01]  /*19160*/  F2FP.BF16.PACK_AB R75, R185, R184 ;  /* 0x000000b8b94b723e */ /* 0x008fe200000010ff */
[----:B------:R-:W-:Y:S03]  /*19170*/  LDSM.16.MT88.4 R104, [R195+0x1800] ;  /* 0x00180000c368783b */ /* 0x000fe60000004200 */
[----:B----4-:R-:W-:Y:S01]  /*19180*/  F2FP.BF16.PACK_AB R76, R180, R182 ;  /* 0x000000b6b44c723e */ /* 0x010fe200000010ff */
[----:B------:R-:W2:Y:S01]  /*19190*/  MUFU.EX2 R88, R220 ;  /* 0x000000dc00587308 */ /* 0x000ea20000000800 */
[----:B-1----:R-:W-:Y:S01]  /*191a0*/  F2FP.BF16.PACK_AB R78, R175, R155 ;  /* 0x0000009baf4e723e */ /* 0x002fe200000010ff */
[-C--:B------:R-:W-:Y:S05]  /*191b0*/  HMMA.16816.F32.BF16 R4, R72, R80.reuse, R4 ;  /* 0x000000504804723c */ /* 0x080fea0000041804 */
[----:B------:R-:W-:Y:S02]  /*191c0*/  F2FP.BF16.PACK_AB R77, R153, R154 ;  /* 0x0000009a994d723e */ /* 0x000fe400000010ff */
[----:B-----5:R-:W-:Y:S01]  /*191d0*/  F2FP.BF16.PACK_AB R79, R170, R152 ;  /* 0x00000098aa4f723e */ /* 0x020fe200000010ff */
[----:B------:R-:W1:Y:S01]  /*191e0*/  MUFU.EX2 R109, R219 ;  /* 0x000000db006d7308 */ /* 0x000e620000000800 */
[----:B------:R-:W-:Y:S05]  /*191f0*/  FADD.FTZ R0, R89, R2 ;  /* 0x0000000259007221 */ /* 0x000fea0000010000 */
[C---:B------:R-:W-:Y:S04]  /*19200*/  HMMA.16816.F32.BF16 R8, R76.reuse, R80, R8 ;  /* 0x000000504c08723c */ /* 0x040fe80000041808 */
[----:B------:R-:W3:Y:S04]  /*19210*/  MUFU.EX2 R108, R218 ;  /* 0x000000da006c7308 */ /* 0x000ee80000000800 */
[-C--:B------:R-:W-:Y:S04]  /*19220*/  HMMA.16816.F32.BF16 R12, R76, R82.reuse, R12 ;  /* 0x000000524c0c723c */ /* 0x080fe8000004180c */
[----:B--2---:R-:W-:Y:S02]  /*19230*/  FADD.FTZ R0, R88, R0 ;  /* 0x0000000058007221 */ /* 0x004fe40000010000 */
[----:B------:R-:W-:Y:S02]  /*19240*/  MUFU.EX2 R172, R215 ;  /* 0x000000d700ac7308 */ /* 0x000fe40000000800 */
[C---:B------:R-:W-:Y:S01]  /*19250*/  HMMA.16816.F32.BF16 R16, R72.reuse, R82, R16 ;  /* 0x000000524810723c */ /* 0x040fe20000041810 */
[----:B------:R-:W2:Y:S03]  /*19260*/  LDSM.16.MT88.4 R80, [R192+0x1800] ;  /* 0x00180000c050783b */ /* 0x000ea60000004200 */
[----:B-1----:R-:W-:Y:S04]  /*19270*/  FADD.FTZ R0, R109, R0 ;  /* 0x000000006d007221 */ /* 0x002fe80000010000 */
[-C--:B------:R-:W-:Y:S01]  /*19280*/  HMMA.16816.F32.BF16 R20, R72, R96.reuse, R20 ;  /* 0x000000604814723c */ /* 0x080fe20000041814 */
[----:B------:R-:W-:Y:S03]  /*19290*/  MUFU.EX2 R173, R214 ;  /* 0x000000d600ad7308 */ /* 0x000fe60000000800 */
[----:B---3--:R-:W-:Y:S02]  /*192a0*/  FADD.FTZ R2, R108, R0 ;  /* 0x000000006c027221 */ /* 0x008fe40000010000 */
[----:B------:R-:W-:Y:S02]  /*192b0*/  FADD.FTZ R0, R113, R86 ;  /* 0x0000005671007221 */ /* 0x000fe40000010000 */
[C---:B------:R-:W-:Y:S03]  /*192c0*/  HMMA.16816.F32.BF16 R24, R76.reuse, R96, R24 ;  /* 0x000000604c18723c */ /* 0x040fe60000041818 */
[----:B------:R-:W-:Y:S01]  /*192d0*/  MUFU.EX2 R177, R213 ;  /* 0x000000d500b17308 */ /* 0x000fe20000000800 */
[----:B------:R-:W-:Y:S04]  /*192e0*/  FADD.FTZ R86, R114, R0 ;  /* 0x0000000072567221 */ /* 0x000fe80000010000 */
[-C--:B------:R-:W-:Y:S05]  /*192f0*/  HMMA.16816.F32.BF16 R28, R76, R98.reuse, R28 ;  /* 0x000000624c1c723c */ /* 0x080fea000004181c */
[----:B------:R-:W-:Y:S03]  /*19300*/  MUFU.EX2 R178, R212 ;  /* 0x000000d400b27308 */ /* 0x000fe60000000800 */
[C---:B------:R-:W-:Y:S01]  /*19310*/  HMMA.16816.F32.BF16 R32, R72.reuse, R98, R32 ;  /* 0x000000624820723c */ /* 0x040fe20000041820 */
[----:B------:R-:W1:Y:S06]  /*19320*/  LDSM.16.MT88.4 R96, [R196+0x1800] ;  /* 0x00180000c460783b */ /* 0x000e6c0000004200 */
[----:B------:R-:W3:Y:S01]  /*19330*/  MUFU.EX2 R118, R217 ;  /* 0x000000d900767308 */ /* 0x000ee20000000800 */
[-C--:B------:R-:W-:Y:S08]  /*19340*/  HMMA.16816.F32.BF16 R36, R72, R100.reuse, R36 ;  /* 0x000000644824723c */ /* 0x080ff00000041824 */
[C---:B------:R-:W-:Y:S01]  /*19350*/  HMMA.16816.F32.BF16 R40, R76.reuse, R100, R40 ;  /* 0x000000644c28723c */ /* 0x040fe20000041828 */
[----:B------:R-:W4:Y:S07]  /*19360*/  MUFU.EX2 R115, R222 ;  /* 0x000000de00737308 */ /* 0x000f2e0000000800 */
[-C--:B------:R-:W-:Y:S03]  /*19370*/  HMMA.16816.F32.BF16 R44, R76, R102.reuse, R44 ;  /* 0x000000664c2c723c */ /* 0x080fe6000004182c */
[----:B------:R-:W5:Y:S01]  /*19380*/  MUFU.EX2 R112, R227 ;  /* 0x000000e300707308 */ /* 0x000f620000000800 */
[----:B---3--:R-:W-:Y:S04]  /*19390*/  FADD.FTZ R0, R118, R2 ;  /* 0x0000000276007221 */ /* 0x008fe80000010000 */
[C---:B------:R-:W-:Y:S01]  /*193a0*/  HMMA.16816.F32.BF16 R48, R72.reuse, R102, R48 ;  /* 0x000000664830723c */ /* 0x040fe20000041830 */
[----:B------:R-:W3:Y:S03]  /*193b0*/  LDSM.16.MT88.4 R100, [R193+0x1800] ;  /* 0x00180000c164783b */ /* 0x000ee60000004200 */
[----:B------:R-:W-:Y:S01]  /*193c0*/  FADD.FTZ R2, R121, R86 ;  /* 0x0000005679027221 */ /* 0x000fe20000010000 */
[----:B------:R-:W-:Y:S01]  /*193d0*/  MOV R86, R71 ;  /* 0x0000004700567202 */ /* 0x000fe20000000f00 */
[----:B------:R-:W1:Y:S02]  /*193e0*/  MUFU.EX2 R110, R232 ;  /* 0x000000e8006e7308 */ /* 0x000e640000000800 */
[-C--:B------:R-:W-:Y:S04]  /*193f0*/  HMMA.16816.F32.BF16 R52, R72, R92.reuse, R52 ;  /* 0x0000005c4834723c */ /* 0x080fe80000041834 */
[C---:B----4-:R-:W-:Y:S01]  /*19400*/  FADD.FTZ R0, R115.reuse, R0 ;  /* 0x0000000073007221 */ /* 0x050fe20000010000 */
[----:B------:R-:W-:Y:S01]  /*19410*/  F2FP.BF16.PACK_AB R156, R115, R118 ;  /* 0x00000076739c723e */ /* 0x000fe200000010ff */
[----:B------:R-:W-:Y:S02]  /*19420*/  FADD.FTZ R2, R183, R2 ;  /* 0x00000002b7027221 */ /* 0x000fe40000010000 */
[C---:B------:R-:W-:Y:S01]  /*19430*/  HMMA.16816.F32.BF16 R56, R76.reuse, R92, R56 ;  /* 0x0000005c4c38723c */ /* 0x040fe20000041838 */
[----:B------:R-:W4:Y:S03]  /*19440*/  MUFU.EX2 R168, R230 ;  /* 0x000000e600a87308 */ /* 0x000f260000000800 */
[----:B-----5:R-:W-:Y:S02]  /*19450*/  FADD.FTZ R0, R112, R0 ;  /* 0x0000000070007221 */ /* 0x020fe40000010000 */
[----:B------:R-:W-:Y:S02]  /*19460*/  FADD.FTZ R2, R154, R2 ;  /* 0x000000029a027221 */ /* 0x000fe40000010000 */
[-C--:B------:R-:W-:Y:S03]  /*19470*/  HMMA.16816.F32.BF16 R60, R76, R94.reuse, R60 ;  /* 0x0000005e4c3c723c */ /* 0x080fe6000004183c */
[----:B------:R-:W-:Y:S01]  /*19480*/  MUFU.EX2 R167, R231 ;  /* 0x000000e700a77308 */ /* 0x000fe20000000800 */
[----:B------:R-:W-:Y:S01]  /*19490*/  FADD.FTZ R2, R153, R2 ;  /* 0x0000000299027221 */ /* 0x000fe20000010000 */
[----:B-1----:R-:W-:Y:S03]  /*194a0*/  F2FP.BF16.PACK_AB R158, R110, R112 ;  /* 0x000000706e9e723e */ /* 0x002fe600000010ff */
[----:B------:R-:W-:Y:S04]  /*194b0*/  HMMA.16816.F32.BF16 R64, R72, R94, R64 ;  /* 0x0000005e4840723c */ /* 0x000fe80000041840 */
[----:B------:R-:W-:Y:S01]  /*194c0*/  F2FP.BF16.PACK_AB R76, R88, R89 ;  /* 0x00000059584c723e */ /* 0x000fe200000010ff */
[----:B------:R-:W1:Y:S01]  /*194d0*/  MUFU.EX2 R163, R235 ;  /* 0x000000eb00a37308 */ /* 0x000e620000000800 */
[----:B------:R-:W-:Y:S01]  /*194e0*/  F2FP.BF16.PACK_AB R78, R108, R109 ;  /* 0x0000006d6c4e723e */ /* 0x000fe200000010ff */
[----:B------:R-:W-:Y:S01]  /*194f0*/  FADD.FTZ R2, R152, R2 ;  /* 0x0000000298027221 */ /* 0x000fe20000010000 */
[----:B------:R-:W-:Y:S04]  /*19500*/  F2FP.BF16.PACK_AB R77, R173, R172 ;  /* 0x000000acad4d723e */ /* 0x000fe800000010ff */
[----:B------:R-:W-:Y:S01]  /*19510*/  F2FP.BF16.PACK_AB R79, R178, R177 ;  /* 0x000000b1b24f723e */ /* 0x000fe200000010ff */
[----:B------:R-:W-:Y:S01]  /*19520*/  FADD.FTZ R2, R170, R2 ;  /* 0x00000002aa027221 */ /* 0x000fe20000010000 */
[----:B------:R-:W-:Y:S01]  /*19530*/  F2FP.BF16.PACK_AB R72, R174, R171 ;  /* 0x000000abae48723e */ /* 0x000fe200000010ff */
[----:B------:R5:W-:Y:S01]  /*19540*/  MUFU.EX2 R89, R237 ;  /* 0x000000ed00597308 */ /* 0x000be20000000800 */
[----:B------:R-:W-:Y:S01]  /*19550*/  F2FP.BF16.PACK_AB R74, R179, R176 ;  /* 0x000000b0b34a723e */ /* 0x000fe200000010ff */
[----:B------:R-:W-:Y:S01]  /*19560*/  FADD.FTZ R2, R166, R2 ;  /* 0x00000002a6027221 */ /* 0x000fe20000010000 */
[C---:B------:R-:W-:Y:S01]  /*19570*/  F2FP.BF16.PACK_AB R73, R165.reuse, R166 ;  /* 0x000000a6a549723e */ /* 0x040fe200000010ff */
[-C--:B--2---:R-:W-:Y:S05]  /*19580*/  HMMA.16816.F32.BF16 R4, R76, R80.reuse, R4 ;  /* 0x000000504c04723c */ /* 0x084fea0000041804 */
[----:B------:R-:W-:Y:S01]  /*19590*/  F2FP.BF16.PACK_AB R75, R162, R164 ;  /* 0x000000a4a24b723e */ /* 0x000fe200000010ff */
[----:B------:R-:W-:Y:S01]  /*195a0*/  MUFU.EX2 R161, R233 ;  /* 0x000000e900a17308 */ /* 0x000fe20000000800 */
[----:B----4-:R-:W-:Y:S01]  /*195b0*/  F2FP.BF16.PACK_AB R157, R168, R169 ;  /* 0x000000a9a89d723e */ /* 0x010fe200000010ff */
[----:B------:R-:W-:Y:S04]  /*195c0*/  FADD.FTZ R2, R165, R2 ;  /* 0x00000002a5027221 */ /* 0x000fe80000010000 */
[C---:B------:R-:W-:Y:S04]  /*195d0*/  HMMA.16816.F32.BF16 R8, R72.reuse, R80, R8 ;  /* 0x000000504808723c */ /* 0x040fe80000041808 */
[----:B------:R-:W2:Y:S01]  /*195e0*/  MUFU.EX2 R160, R234 ;  /* 0x000000ea00a07308 */ /* 0x000ea20000000800 */
[----:B-1----:R-:W-:Y:S01]  /*195f0*/  F2FP.BF16.PACK_AB R159, R163, R167 ;  /* 0x000000a7a39f723e */ /* 0x002fe200000010ff */
[----:B------:R-:W-:Y:S02]  /*19600*/  FADD.FTZ R2, R164, R2 ;  /* 0x00000002a4027221 */ /* 0x000fe40000010000 */
[-C--:B------:R-:W-:Y:S04]  /*19610*/  HMMA.16816.F32.BF16 R12, R72, R82.reuse, R12 ;  /* 0x00000052480c723c */ /* 0x080fe8000004180c */
[----:B-----5:R-:W-:Y:S02]  /*19620*/  FADD.FTZ R237, R110, R0 ;  /* 0x000000006eed7221 */ /* 0x020fe40000010000 */
[----:B------:R-:W1:Y:S01]  /*19630*/  MUFU.EX2 R88, R239 ;  /* 0x000000ef00587308 */ /* 0x000e620000000800 */
[----:B------:R-:W-:Y:S01]  /*19640*/  FADD.FTZ R0, R122, R3 ;  /* 0x000000037a007221 */ /* 0x000fe20000010000 */
[C---:B------:R-:W-:Y:S04]  /*19650*/  HMMA.16816.F32.BF16 R16, R76.reuse, R82, R16 ;  /* 0x000000524c10723c */ /* 0x040fe80000041810 */
[----:B------:R-:W-:Y:S02]  /*19660*/  FADD.FTZ R0, R128, R0 ;  /* 0x0000000080007221 */ /* 0x000fe40000010000 */
[----:B------:R-:W-:Y:S01]  /*19670*/  FADD.FTZ R3, R123, R87 ;  /* 0x000000577b037221 */ /* 0x000fe20000010000 */
[----:B------:R-:W-:Y:S01]  /*19680*/  MOV R87, R70 ;  /* 0x0000004600577202 */ /* 0x000fe20000000f00 */
[-C--:B------:R-:W-:Y:S01]  /*19690*/  HMMA.16816.F32.BF16 R20, R76, R96.reuse, R20 ;  /* 0x000000604c14723c */ /* 0x080fe20000041814 */
[----:B------:R-:W-:Y:S03]  /*196a0*/  MUFU.EX2 R82, R236 ;  /* 0x000000ec00527308 */ /* 0x000fe60000000800 */
[----:B--2---:R-:W-:Y:S01]  /*196b0*/  F2FP.BF16.PACK_AB R92, R160, R161 ;  /* 0x000000a1a05c723e */ /* 0x004fe200000010ff */
[----:B------:R-:W-:Y:S02]  /*196c0*/  FADD.FTZ R3, R247, R3 ;  /* 0x00000003f7037221 */ /* 0x000fe40000010000 */
[----:B------:R-:W-:Y:S01]  /*196d0*/  FADD.FTZ R0, R243, R0 ;  /* 0x00000000f3007221 */ /* 0x000fe20000010000 */
[C---:B------:R-:W-:Y:S03]  /*196e0*/  HMMA.16816.F32.BF16 R24, R72.reuse, R96, R24 ;  /* 0x000000604818723c */ /* 0x040fe60000041818 */
[----:B------:R-:W2:Y:S01]  /*196f0*/  MUFU.EX2 R83, R238 ;  /* 0x000000ee00537308 */ /* 0x000ea20000000800 */
[----:B------:R-:W-:Y:S01]  /*19700*/  FADD.FTZ R3, R182, R3 ;  /* 0x00000003b6037221 */ /* 0x000fe20000010000 */
[----:B-1----:R-:W-:Y:S01]  /*19710*/  F2FP.BF16.PACK_AB R94, R88, R89 ;  /* 0x00000059585e723e */ /* 0x002fe200000010ff */
[----:B------:R-:W-:Y:S02]  /*19720*/  FADD.FTZ R0, R246, R0 ;  /* 0x00000000f6007221 */ /* 0x000fe40000010000 */
[-C--:B------:R-:W-:Y:S04]  /*19730*/  HMMA.16816.F32.BF16 R28, R72, R98.reuse, R28 ;  /* 0x00000062481c723c */ /* 0x080fe8000004181c */
[----:B------:R-:W-:Y:S01]  /*19740*/  FADD.FTZ R3, R180, R3 ;  /* 0x00000003b4037221 */ /* 0x000fe20000010000 */
[----:B------:R-:W-:Y:S01]  /*19750*/  MUFU.EX2 R81, R240 ;  /* 0x000000f000517308 */ /* 0x000fe20000000800 */
[----:B------:R-:W-:Y:S02]  /*19760*/  FADD.FTZ R0, R184, R0 ;  /* 0x00000000b8007221 */ /* 0x000fe40000010000 */
[C---:B------:R-:W-:Y:S04]  /*19770*/  HMMA.16816.F32.BF16 R32, R76.reuse, R98, R32 ;  /* 0x000000624c20723c */ /* 0x040fe80000041820 */
[----:B------:R-:W-:Y:S02]  /*19780*/  FADD.FTZ R3, R155, R3 ;  /* 0x000000039b037221 */ /* 0x000fe40000010000 */
[----:B------:R-:W-:Y:S01]  /*19790*/  FADD.FTZ R0, R185, R0 ;  /* 0x00000000b9007221 */ /* 0x000fe20000010000 */
[----:B------:R-:W1:Y:S01]  /*197a0*/  MUFU.EX2 R80, R242 ;  /* 0x000000f200507308 */ /* 0x000e620000000800 */
[-C--:B---3--:R-:W-:Y:S04]  /*197b0*/  HMMA.16816.F32.BF16 R36, R76, R100.reuse, R36 ;  /* 0x000000644c24723c */ /* 0x088fe80000041824 */
[----:B--2---:R-:W-:Y:S01]  /*197c0*/  F2FP.BF16.PACK_AB R93, R83, R82 ;  /* 0x00000052535d723e */ /* 0x004fe200000010ff */
[----:B------:R-:W-:Y:S02]  /*197d0*/  FADD.FTZ R3, R175, R3 ;  /* 0x00000003af037221 */ /* 0x000fe40000010000 */
[----:B------:R-:W-:Y:S01]  /*197e0*/  FADD.FTZ R0, R172, R0 ;  /* 0x00000000ac007221 */ /* 0x000fe20000010000 */
[C---:B------:R-:W-:Y:S04]  /*197f0*/  HMMA.16816.F32.BF16 R40, R72.reuse, R100, R40 ;  /* 0x000000644828723c */ /* 0x040fe80000041828 */
[----:B------:R-:W-:Y:S02]  /*19800*/  FADD.FTZ R3, R171, R3 ;  /* 0x00000003ab037221 */ /* 0x000fe40000010000 */
[----:B------:R-:W-:Y:S02]  /*19810*/  FADD.FTZ R0, R173, R0 ;  /* 0x00000000ad007221 */ /* 0x000fe40000010000 */
[-C--:B------:R-:W-:Y:S04]  /*19820*/  HMMA.16816.F32.BF16 R44, R72, R102.reuse, R44 ;  /* 0x00000066482c723c */ /* 0x080fe8000004182c */
[----:B------:R-:W-:Y:S02]  /*19830*/  FADD.FTZ R3, R174, R3 ;  /* 0x00000003ae037221 */ /* 0x000fe40000010000 */
[----:B------:R-:W-:Y:S01]  /*19840*/  FADD.FTZ R0, R177, R0 ;  /* 0x00000000b1007221 */ /* 0x000fe20000010000 */
[----:B-1----:R-:W-:Y:S01]  /*19850*/  F2FP.BF16.PACK_AB R95, R80, R81 ;  /* 0x00000051505f723e */ /* 0x002fe200000010ff */
[C---:B------:R-:W-:Y:S04]  /*19860*/  HMMA.16816.F32.BF16 R48, R76.reuse, R102, R48 ;  /* 0x000000664c30723c */ /* 0x040fe80000041830 */
[----:B------:R-:W-:Y:S02]  /*19870*/  FADD.FTZ R3, R176, R3 ;  /* 0x00000003b0037221 */ /* 0x000fe40000010000 */
[----:B------:R-:W-:Y:S02]  /*19880*/  FADD.FTZ R0, R178, R0 ;  /* 0x00000000b2007221 */ /* 0x000fe40000010000 */
[-C--:B------:R-:W-:Y:S04]  /*19890*/  HMMA.16816.F32.BF16 R52, R76, R104.reuse, R52 ;  /* 0x000000684c34723c */ /* 0x080fe80000041834 */
[----:B------:R-:W-:Y:S02]  /*198a0*/  FADD.FTZ R3, R179, R3 ;  /* 0x00000003b3037221 */ /* 0x000fe40000010000 */
[----:B------:R-:W-:Y:S02]  /*198b0*/  FADD.FTZ R2, R162, R2 ;  /* 0x00000002a2027221 */ /* 0x000fe40000010000 */
[C---:B------:R-:W-:Y:S04]  /*198c0*/  HMMA.16816.F32.BF16 R56, R72.reuse, R104, R56 ;  /* 0x000000684838723c */ /* 0x040fe80000041838 */
[----:B------:R-:W-:Y:S04]  /*198d0*/  FADD.FTZ R0, R169, R0 ;  /* 0x00000000a9007221 */ /* 0x000fe80000010000 */
        /* <DEDUP_REMOVED lines=16> */
[----:B------:R-:W-:Y:S02]  /*199e0*/  FADD.FTZ R0, R81, R3 ;  /* 0x0000000351007221 */ /* 0x000fe40000010000 */
[----:B------:R-:W-:Y:S02]  /*199f0*/  FADD.FTZ R243, R163, R4 ;  /* 0x00000004a3f37221 */ /* 0x000fe40000010000 */
[C---:B------:R-:W-:Y:S04]  /*19a00*/  HMMA.16816.F32.BF16 R112, R92.reuse, R140, R24 ;  /* 0x0000008c5c70723c */ /* 0x040fe80000041818 */
[----:B------:R-:W-:Y:S01]  /*19a10*/  FADD.FTZ R246, R88, R2 ;  /* 0x0000000258f67221 */ /* 0x000fe20000010000 */
[----:B------:R-:W-:Y:S01]  /*19a20*/  MOV R88, R69 ;  /* 0x0000004500587202 */ /* 0x000fe20000000f00 */
[----:B------:R-:W-:Y:S02]  /*19a30*/  FADD.FTZ R247, R80, R0 ;  /* 0x0000000050f77221 */ /* 0x000fe40000010000 */
        /* <DEDUP_REMOVED lines=10> */
[----:B------:R-:W-:-:S07]  /*19ae0*/  @P0 BRA `(.L_x_1093) ;  /* 0xffffa4f000000947 */ /* 0x000fce000383ffff */
.L_x_1062:
[----:B------:R-:W2:Y:S01]  /*19af0*/  LDL R0, [R1+0x38] ;  /* 0x0000380001007983 */ /* 0x000ea20000100800 */
[----:B------:R-:W-:-:S05]  /*19b00*/  IMAD.MOV.U32 R2, RZ, RZ, c[0x0][0x2c4] ;  /* 0x0000b100ff027624 */ /* 0x000fca00078e00ff */
        /* <DEDUP_REMOVED lines=20> */
.L_x_1096:
[----:B------:R-:W-:-:S04]  /*19c50*/  MOV R3, 0x1 ;  /* 0x0000000100037802 */ /* 0x000fc80000000f00 */
[----:B------:R-:W-:-:S13]  /*19c60*/  ISETP.NE.AND P0, PT, R3, c[0x0][0x32c], PT ;  /* 0x0000cb0003007a0c */ /* 0x000fda0003f05270 */
[----:B------:R-:W-:-:S05]  /*19c70*/  @P0 IMAD.HI.U32 R3, R0, c[0x0][0x330], RZ ;  /* 0x0000cc0000030a27 */ /* 0x000fca00078e00ff */
[----:B------:R-:W-:Y:S02]  /*19c80*/  @P0 SHF.R.U32.HI R0, RZ, c[0x0][0x334], R3 ;  /* 0x0000cd00ff000a19 */ /* 0x000fe40000011603 */
.L_x_1097:
[----:B------:R-:W-:Y:S05]  /*19c90*/  BSYNC B0 ;  /* 0x0000000000007941 */ /* 0x000fea0003800000 */
.L_x_1095:
[----:B------:R-:W-:-:S05]  /*19ca0*/  IMAD R0, R0, c[0x0][0x32c], RZ ;  /* 0x0000cb0000007a24 */ /* 0x000fca00078e02ff */
[----:B------:R-:W-:-:S03]  /*19cb0*/  IMNMX R2, R2, R0, !PT ;  /* 0x0000000002027217 */ /* 0x000fc60007800200 */
.L_x_1094:
        /* <DEDUP_REMOVED lines=13> */
.L_x_1109:
        /* <DEDUP_REMOVED lines=41> */
.L_x_1243:
        /* <DEDUP_REMOVED lines=22> */
.L_x_1244:
[----:B-1--4-:R-:W-:Y:S04]  /*1a180*/  IADD3 R2, P0, R0, R5, RZ ;  /* 0x0000000500027210 */ /* 0x012fe80007f1e0ff */
[----:B------:R-:W-:Y:S05]  /*1a190*/  IADD3.X R3, R4, R6, RZ, P0, !PT ;  /* 0x0000000604037210 */ /* 0x000fea00007fe4ff */
[----:B------:R-:W-:Y:S01]  /*1a1a0*/  @!PT LDS RZ, [RZ] ;  /* 0x00000000fffff984 */ /* 0x000fe20000000800 */
[----:B------:R-:W-:Y:S01]  /*1a1b0*/  @!PT LDS RZ, [RZ] ;  /* 0x00000000fffff984 */ /* 0x000fe20000000800 */
[----:B------:R-:W-:Y:S01]  /*1a1c0*/  @!PT LDS RZ, [RZ] ;  /* 0x00000000fffff984 */ /* 0x000fe20000000800 */
[----:B------:R1:W-:Y:S04]  /*1a1d0*/  LDGSTS.E.BYPASS.LTC128B.128 [R208+0x2100], [R2.64], !P2 ;  /* 0x0210000002d07fae */ /* 0x0003e8000d101d48 */
.L_x_1100:
[----:B-1-34-:R-:W-:Y:S05]  /*1a1e0*/  BSYNC B0 ;  /* 0x0000000000007941 */ /* 0x01afea0003800000 */
.L_x_1099:
        /* <DEDUP_REMOVED lines=133> */
[-C--:B------:R-:W-:Y:S08]  /*1aa40*/  HMMA.16816.F32.BF16 R76, R172, R10.reuse, R76 ;  /* 0x0000000aac4c723c */ /* 0x080ff0000004184c */
[----:B------:R-:W-:Y:S04]  /*1aa50*/  HMMA.16816.F32.BF16 R80, R180, R10, R80 ;  /* 0x0000000ab450723c */ /* 0x000fe80000041850 */
[----:B-1----:R-:W-:Y:S04]  /*1aa60*/  FMUL.FTZ R0, R16, c[0x0][0x320] ;  /* 0x0000c80010007a20 */ /* 0x002fe80000410000 */
[----:B------:R1:W2:Y:S04]  /*1aa70*/  MUFU.TANH R188, R0 ;  /* 0x0000000000bc7308 */ /* 0x0002a80000002400 */
        /* <DEDUP_REMOVED lines=164> */
.L_x_1245:
        /* <DEDUP_REMOVED lines=24> */
.L_x_1246:
[----:B--2-4-:R-:W-:Y:S04]  /*1b640*/  IADD3 R2, P0, R0, R5, RZ ;  /* 0x0000000500027210 */ /* 0x014fe80007f1e0ff */
[----:B-1----:R-:W-:Y:S05]  /*1b650*/  IADD3.X R3, R4, R6, RZ, P0, !PT ;  /* 0x0000000604037210 */ /* 0x002fea00007fe4ff */
[----:B------:R-:W-:Y:S01]  /*1b660*/  @!PT LDS RZ, [RZ] ;  /* 0x00000000fffff984 */ /* 0x000fe20000000800 */
[----:B------:R-:W-:Y:S01]  /*1b670*/  @!PT LDS RZ, [RZ] ;  /* 0x00000000fffff984 */ /* 0x000fe20000000800 */
[----:B------:R-:W-:Y:S01]  /*1b680*/  @!PT LDS RZ, [RZ] ;  /* 0x00000000fffff984 */ /* 0x000fe20000000800 */
[----:B------:R1:W-:Y:S04]  /*1b690*/  LDGSTS.E.BYPASS.LTC128B.128 [R208+0x4900], [R2.64], !P2 ;  /* 0x0490000002d07fae */ /* 0x0003e8000d101d48 */
.L_x_1104:
[----:B--234-:R-:W-:Y:S05]  /*1b6a0*/  BSYNC B0 ;  /* 0x0000000000007941 */ /* 0x01cfea0003800000 */
.L_x_1103:
        /* <DEDUP_REMOVED lines=83> */
.L_x_1247:
        /* <DEDUP_REMOVED lines=15> */
.L_x_1248:
[C---:B------:R-:W-:Y:S01]  /*1bcd0*/  FMUL.FTZ R2, R71.reuse, c[0x0][0x2d0] ;  /* 0x0000b40047027a20 */ /* 0x040fe20000410000 */
[----:B--2---:R-:W-:Y:S01]  /*1bce0*/  FMNMX.FTZ R68, R0, R4, !PT ;  /* 0x0000000400447209 */ /* 0x004fe20007810000 */
[----:B------:R-:W-:Y:S01]  /*1bcf0*/  FADD.FTZ R0, -R71, R86 ;  /* 0x0000005647007221 */ /* 0x000fe20000010100 */
[----:B------:R-:W-:Y:S01]  /*1bd00*/  WARPSYNC 0xffffffff ;  /* 0xffffffff00007948 */ /* 0x000fe20003800000 */
[--C-:B-1----:R-:W-:Y:S01]  /*1bd10*/  FFMA.FTZ R4, R189, c[0x0][0x2d0], -R2.reuse ;  /* 0x0000b400bd047a23 */ /* 0x102fe20000010802 */
[----:B------:R-:W-:Y:S01]  /*1bd20*/  LDSM.16.MT88.4 R52, [R193] ;  /* 0x00000000c134783b */ /* 0x000fe20000004200 */
[----:B------:R-:W-:Y:S02]  /*1bd30*/  FMUL.FTZ R0, R0, c[0x0][0x2d0] ;  /* 0x0000b40000007a20 */ /* 0x000fe40000410000 */
[--C-:B------:R-:W-:Y:S02]  /*1bd40*/  FFMA.FTZ R3, R217, c[0x0][0x2d0], -R2.reuse ;  /* 0x0000b400d9037a23 */ /* 0x100fe40000010802 */
        /* <DEDUP_REMOVED lines=22> */
[----:B------:R-:W-:Y:S09]  /*1beb0*/  FFMA.FTZ R239, R8, c[0x0][0x2d0], -R2 ;  /* 0x0000b40008ef7a23 */ /* 0x000ff20000010802 */
[----:B------:R-:W1:Y:S02]  /*1bec0*/  MUFU.EX2 R2, R4 ;  /* 0x0000000400027308 */ /* 0x000e640000000800 */
[----:B-1----:R-:W-:Y:S01]  /*1bed0*/  FFMA.FTZ R0, R65, R237, R2 ;  /* 0x000000ed41007223 */ /* 0x002fe20000010002 */
        /* <DEDUP_REMOVED lines=8> */
[C---:B------:R-:W-:Y:S02]  /*1bf60*/  FMUL.FTZ R48, R65.reuse, R148 ;  /* 0x0000009441307220 */ /* 0x040fe40000410000 */
[----:B------:R-:W-:Y:S01]  /*1bf70*/  FMUL.FTZ R49, R65, R149 ;  /* 0x0000009541317220 */ /* 0x000fe20000410000 */
        /* <DEDUP_REMOVED lines=25> */
[----:B------:R-:W-:Y:S03]  /*1c110*/  LDSM.16.MT88.4 R148, [R193+0x2000] ;  /* 0x00200000c194783b */ /* 0x000fe60000004200 */
[----:B------:R-:W1:Y:S01]  /*1c120*/  MUFU.EX2 R10, R6 ;  /* 0x00000006000a7308 */ /* 0x000e620000000800 */
[C---:B--2---:R-:W-:Y:S01]  /*1c130*/  FADD.FTZ R33, R2.reuse, R0 ;  /* 0x0000000002217221 */ /* 0x044fe20000010000 */
[----:B------:R-:W-:Y:S01]  /*1c140*/  F2FP.BF16.PACK_AB R73, R2, R5 ;  /* 0x000000050249723e */ /* 0x000fe200000010ff */
[C---:B------:R-:W-:Y:S07]  /*1c150*/  FADD.FTZ R0, -R69.reuse, R88 ;  /* 0x0000005845007221 */ /* 0x040fee0000010100 */
[----:B------:R-:W-:Y:S01]  /*1c160*/  MUFU.EX2 R88, R188 ;  /* 0x000000bc00587308 */ /* 0x000fe20000000800 */
[----:B------:R-:W-:Y:S02]  /*1c170*/  FMUL.FTZ R4, R69, c[0x0][0x2d0] ;  /* 0x0000b40045047a20 */ /* 0x000fe40000410000 */
[----:B------:R-:W-:Y:S02]  /*1c180*/  FMUL.FTZ R0, R0, c[0x0][0x2d0] ;  /* 0x0000b40000007a20 */ /* 0x000fe40000410000 */
[--C-:B------:R-:W-:Y:S01]  /*1c190*/  FFMA.FTZ R185, R44, c[0x0][0x2d0], -R4.reuse ;  /* 0x0000b4002cb97a23 */ /* 0x100fe20000010804 */
[----:B-1----:R-:W-:Y:S01]  /*1c1a0*/  F2FP.BF16.PACK_AB R74, R9, R10 ;  /* 0x0000000a094a723e */ /* 0x002fe200000010ff */
[--C-:B------:R-:W-:Y:S02]  /*1c1b0*/  FFMA.FTZ R6, R223, c[0x0][0x2d0], -R4.reuse ;  /* 0x0000b400df067a23 */ /* 0x100fe40000010804 */
[--C-:B------:R-:W-:Y:S01]  /*1c1c0*/  FFMA.FTZ R19, R221, c[0x0][0x2d0], -R4.reuse ;  /* 0x0000b400dd137a23 */ /* 0x100fe20000010804 */
        /* <DEDUP_REMOVED lines=14> */
[--C-:B------:R-:W-:Y:S02]  /*1c2b0*/  FFMA.FTZ R190, R40, c[0x0][0x2d0], -R4.reuse ;  /* 0x0000b40028be7a23 */ /* 0x100fe40000010804 */
[----:B-1----:R-:W-:Y:S02]  /*1c2c0*/  FADD.FTZ R0, -R68, R89 ;  /* 0x0000005944007221 */ /* 0x002fe40000010100 */
[--C-:B------:R-:W-:Y:S02]  /*1c2d0*/  FFMA.FTZ R186, R31, c[0x0][0x2d0], -R4.reuse ;  /* 0x0000b4001fba7a23 */ /* 0x100fe40000010804 */
[--C-:B------:R-:W-:Y:S01]  /*1c2e0*/  FFMA.FTZ R184, R29, c[0x0][0x2d0], -R4.reuse ;  /* 0x0000b4001db87a23 */ /* 0x100fe20000010804 */
[----:B------:R-:W-:Y:S01]  /*1c2f0*/  MUFU.EX2 R188, R172 ;  /* 0x000000ac00bc7308 */ /* 0x000fe20000000800 */
[--C-:B------:R-:W-:Y:S02]  /*1c300*/  FFMA.FTZ R220, R25, c[0x0][0x2d0], -R4.reuse ;  /* 0x0000b40019dc7a23 */ /* 0x100fe40000010804 */
[--C-:B------:R-:W-:Y:S02]  /*1c310*/  FFMA.FTZ R222, R13, c[0x0][0x2d0], -R4.reuse ;  /* 0x0000b4000dde7a23 */ /* 0x100fe40000010804 */
[----:B------:R-:W-:Y:S02]  /*1c320*/  FFMA.FTZ R243, R12, c[0x0][0x2d0], -R4 ;  /* 0x0000b4000cf37a23 */ /* 0x000fe40000010804 */
[----:B------:R-:W-:Y:S02]  /*1c330*/  FMUL.FTZ R4, R68, c[0x0][0x2d0] ;  /* 0x0000b40044047a20 */ /* 0x000fe40000410000 */
[----:B------:R-:W-:Y:S01]  /*1c340*/  FMUL.FTZ R0, R0, c[0x0][0x2d0] ;  /* 0x0000b40000007a20 */ /* 0x000fe20000410000 */
[----:B------:R-:W-:Y:S01]  /*1c350*/  MUFU.EX2 R183, R166 ;  /* 0x000000a600b77308 */ /* 0x000fe20000000800 */
[--C-:B--2---:R-:W-:Y:S02]  /*1c360*/  FFMA.FTZ R5, R224, c[0x0][0x2d0], -R4.reuse ;  /* 0x0000b400e0057a23 */ /* 0x104fe40000010804 */
[--C-:B------:R-:W-:Y:S01]  /*1c370*/  FFMA.FTZ R162, R214, c[0x0][0x2d0], -R4.reuse ;  /* 0x0000b400d6a27a23 */ /* 0x100fe20000010804 */
[----:B---3--:R-:W-:Y:S01]  /*1c380*/  F2FP.BF16.PACK_AB R76, R22, R35 ;  /* 0x00000023164c723e */ /* 0x008fe200000010ff */
[--C-:B------:R-:W-:Y:S02]  /*1c390*/  FFMA.FTZ R214, R34, c[0x0][0x2d0], -R4.reuse ;  /* 0x0000b40022d67a23 */ /* 0x100fe40000010804 */
[--C-:B------:R-:W-:Y:S02]  /*1c3a0*/  FFMA.FTZ R213, R36, c[0x0][0x2d0], -R4.reuse ;  /* 0x0000b40024d57a23 */ /* 0x100fe40000010804 */
[--C-:B------:R-:W-:Y:S01]  /*1c3b0*/  FFMA.FTZ R223, R23, c[0x0][0x2d0], -R4.reuse ;  /* 0x0000b40017df7a23 */ /* 0x100fe20000010804 */
[----:B------:R-:W1:Y:S01]  /*1c3c0*/  MUFU.EX2 R0, R0 ;  /* 0x0000000000007308 */ /* 0x000e620000000800 */
[--C-:B------:R-:W-:Y:S02]  /*1c3d0*/  FFMA.FTZ R224, R21, c[0x0][0x2d0], -R4.reuse ;  /* 0x0000b40015e07a23 */ /* 0x100fe40000010804 */
[C---:B------:R-:W-:Y:S02]  /*1c3e0*/  FMUL.FTZ R60, R2.reuse, R92 ;  /* 0x0000005c023c7220 */ /* 0x040fe40000410000 */
[----:B------:R-:W-:Y:S02]  /*1c3f0*/  FMUL.FTZ R61, R2, R93 ;  /* 0x0000005d023d7220 */ /* 0x000fe40000410000 */
[--C-:B------:R-:W-:Y:S02]  /*1c400*/  FFMA.FTZ R191, R46, c[0x0][0x2d0], -R4.reuse ;  /* 0x0000b4002ebf7a23 */ /* 0x100fe40000010804 */
[--C-:B------:R-:W-:Y:S01]  /*1c410*/  FFMA.FTZ R17, R227, c[0x0][0x2d0], -R4.reuse ;  /* 0x0000b400e3117a23 */ /* 0x100fe20000010804 */
[----:B------:R-:W2:Y:S01]  /*1c420*/  MUFU.EX2 R34, R5 ;  /* 0x0000000500227308 */ /* 0x000ea20000000800 */
[----:B------:R-:W-:Y:S02]  /*1c430*/  FFMA.FTZ R7, R225, c[0x0][0x2d0], -R4 ;  /* 0x0000b400e1077a23 */ /* 0x000fe40000010804 */
[----:B------:R-:W-:Y:S02]  /*1c440*/  FADD.FTZ R6, R10, R8 ;  /* 0x000000080a067221 */ /* 0x000fe40000010000 */
[--C-:B------:R-:W-:Y:S02]  /*1c450*/  FFMA.FTZ R225, R14, c[0x0][0x2d0], -R4.reuse ;  /* 0x0000b4000ee17a23 */ /* 0x100fe40000010804 */
[--C-:B------:R-:W-:Y:S02]  /*1c460*/  FFMA.FTZ R16, R226, c[0x0][0x2d0], -R4.reuse ;  /* 0x0000b400e2107a23 */ /* 0x100fe40000010804 */
[--C-:B------:R-:W-:Y:S01]  /*1c470*/  FFMA.FTZ R161, R212, c[0x0][0x2d0], -R4.reuse ;  /* 0x0000b400d4a17a23 */ /* 0x100fe20000010804 */
[----:B------:R-:W-:Y:S01]  /*1c480*/  MUFU.EX2 R226, R173 ;  /* 0x000000ad00e27308 */ /* 0x000fe20000000800 */
[--C-:B------:R-:W-:Y:S02]  /*1c490*/  FFMA.FTZ R212, R39, c[0x0][0x2d0], -R4.reuse ;  /* 0x0000b40027d47a23 */ /* 0x100fe40000010804 */
[----:B------:R-:W-:Y:S01]  /*1c4a0*/  FFMA.FTZ R163, R215, c[0x0][0x2d0], -R4 ;  /* 0x0000b400d7a37a23 */ /* 0x000fe20000010804 */
[----:B------:R-:W-:Y:S01]  /*1c4b0*/  LDSM.16.MT88.4 R36, [R196] ;  /* 0x00000000c424783b */ /* 0x000fe20000004200 */
        /* <DEDUP_REMOVED lines=27> */
[----:B------:R-:W-:Y:S01]  /*1c670*/  FFMA.FTZ R215, R24, c[0x0][0x2d0], -R4 ;  /* 0x0000b40018d77a23 */ /* 0x000fe20000010804 */
[----:B------:R-:W2:Y:S01]  /*1c680*/  MUFU.EX2 R98, R17 ;  /* 0x0000001100627308 */ /* 0x000ea20000000800 */
[C---:B------:R-:W-:Y:S02]  /*1c690*/  FFMA.FTZ R4, R2.reuse, R246, R35 ;  /* 0x000000f602047223 */ /* 0x040fe40000010023 */
[----:B------:R-:W-:Y:S02]  /*1c6a0*/  FMUL.FTZ R57, R2, R97 ;  /* 0x0000006102397220 */ /* 0x000fe40000410000 */
[----:B------:R-:W-:Y:S02]  /*1c6b0*/  FADD.FTZ R97, R22, R4 ;  /* 0x0000000416617221 */ /* 0x000fe40000010000 */
[C---:B------:R-:W-:Y:S02]  /*1c6c0*/  FMUL.FTZ R45, R2.reuse, R101 ;  /* 0x00000065022d7220 */ /* 0x040fe40000410000 */
[C---:B------:R-:W-:Y:S01]  /*1c6d0*/  FMUL.FTZ R12, R2.reuse, R116 ;  /* 0x00000074020c7220 */ /* 0x040fe20000410000 */
[----:B------:R-:W3:Y:S01]  /*1c6e0*/  MUFU.EX2 R101, R32 ;  /* 0x0000002000657308 */ /* 0x000ee20000000800 */
[C---:B------:R-:W-:Y:S02]  /*1c6f0*/  FMUL.FTZ R44, R2.reuse, R100 ;  /* 0x00000064022c7220 */ /* 0x040fe40000410000 */
[C---:B------:R-:W-:Y:S01]  /*1c700*/  FMUL.FTZ R13, R2.reuse, R117 ;  /* 0x00000075020d7220 */ /* 0x040fe20000410000 */
[----:B-1----:R-:W1:Y:S01]  /*1c710*/  LDSM.16.MT88.4 R20, [R192] ;  /* 0x00000000c014783b */ /* 0x002e620000004200 */
[----:B------:R-:W-:Y:S02]  /*1c720*/  FADD.FTZ R165, R9, R6 ;  /* 0x0000000609a57221 */ /* 0x000fe40000010000 */
[----:B------:R-:W-:Y:S02]  /*1c730*/  FMUL.FTZ R6, R3, R130 ;  /* 0x0000008203067220 */ /* 0x000fe40000410000 */
[C---:B------:R-:W-:Y:S01]  /*1c740*/  FMUL.FTZ R4, R65.reuse, R128 ;  /* 0x0000008041047220 */ /* 0x040fe20000410000 */
[----:B------:R4:W-:Y:S01]  /*1c750*/  MUFU.EX2 R116, R7 ;  /* 0x0000000700747308 */ /* 0x0009e20000000800 */
[C---:B------:R-:W-:Y:S02]  /*1c760*/  FMUL.FTZ R5, R65.reuse, R129 ;  /* 0x0000008141057220 */ /* 0x040fe40000410000 */
[----:B------:R-:W-:Y:S01]  /*1c770*/  FMUL.FTZ R8, R2, R120 ;  /* 0x0000007802087220 */ /* 0x000fe20000410000 */
[----:B--2---:R-:W-:Y:S01]  /*1c780*/  F2FP.BF16.PACK_AB R77, R98, R34 ;  /* 0x00000022624d723e */ /* 0x004fe200000010ff */
[C---:B------:R-:W-:Y:S02]  /*1c790*/  FMUL.FTZ R9, R2.reuse, R121 ;  /* 0x0000007902097220 */ /* 0x040fe40000410000 */
[----:B------:R-:W-:Y:S02]  /*1c7a0*/  FMUL.FTZ R17, R65, R133 ;  /* 0x0000008541117220 */ /* 0x000fe40000410000 */
[C---:B------:R-:W-:Y:S01]  /*1c7b0*/  FMUL.FTZ R34, R3.reuse, R142 ;  /* 0x0000008e03227220 */ /* 0x040fe20000410000 */
[----:B------:R2:W-:Y:S01]  /*1c7c0*/  MUFU.EX2 R100, R19 ;  /* 0x0000001300647308 */ /* 0x0005e20000000800 */
[----:B------:R-:W-:Y:S02]  /*1c7d0*/  FMUL.FTZ R35, R3, R143 ;  /* 0x0000008f03237220 */ /* 0x000fe40000410000 */
[----:B------:R-:W-:Y:S01]  /*1c7e0*/  FMUL.FTZ R56, R2, R96 ;  /* 0x0000006002387220 */ /* 0x000fe20000410000 */
[----:B---3--:R-:W-:Y:S01]  /*1c7f0*/  F2FP.BF16.PACK_AB R75, R101, R0 ;  /* 0x00000000654b723e */ /* 0x008fe200000010ff */
[----:B------:R-:W-:Y:S02]  /*1c800*/  FADD.FTZ R96, R0, R33 ;  /* 0x0000002100607221 */ /* 0x000fe40000010000 */
[C---:B------:R-:W-:Y:S02]  /*1c810*/  FMUL.FTZ R32, R65.reuse, R140 ;  /* 0x0000008c41207220 */ /* 0x040fe40000410000 */
[----:B------:R-:W-:Y:S01]  /*1c820*/  FMUL.FTZ R33, R65, R141 ;  /* 0x0000008d41217220 */ /* 0x000fe20000410000 */
[----:B------:R-:W3:Y:S01]  /*1c830*/  MUFU.EX2 R99, R16 ;  /* 0x0000001000637308 */ /* 0x000ee20000000800 */
[----:B------:R-:W-:Y:S01]  /*1c840*/  LDSM.16.MT88.4 R140, [R196+0x2000] ;  /* 0x00200000c48c783b */ /* 0x000fe20000004200 */
[C---:B------:R-:W-:Y:S02]  /*1c850*/  FMUL.FTZ R40, R2.reuse, R104 ;  /* 0x0000006802287220 */ /* 0x040fe40000410000 */
[C---:B----4-:R-:W-:Y:S02]  /*1c860*/  FMUL.FTZ R7, R3.reuse, R131 ;  /* 0x0000008303077220 */ /* 0x050fe40000410000 */
[----:B------:R-:W-:Y:S02]  /*1c870*/  FMUL.FTZ R41, R2, R105 ;  /* 0x0000006902297220 */ /* 0x000fe40000410000 */
[----:B------:R-:W-:Y:S02]  /*1c880*/  FADD.FTZ R0, R86, R165 ;  /* 0x000000a556007221 */ /* 0x000fe40000010000 */
[----:B------:R-:W4:Y:S01]  /*1c890*/  MUFU.EX2 R117, R18 ;  /* 0x0000001200757308 */ /* 0x000f220000000800 */
[C---:B------:R-:W-:Y:S02]  /*1c8a0*/  FMUL.FTZ R24, R2.reuse, R112 ;  /* 0x0000007002187220 */ /* 0x040fe40000410000 */
[C---:B------:R-:W-:Y:S01]  /*1c8b0*/  FMUL.FTZ R25, R2.reuse, R113 ;  /* 0x0000007102197220 */ /* 0x040fe20000410000 */
[-C--:B-1----:R-:W-:Y:S05]  /*1c8c0*/  HMMA.16816.F32.BF16 R4, R72, R20.reuse, R4 ;  /* 0x000000144804723c */ /* 0x082fea0000041804 */
[----:B--2---:R-:W-:Y:S01]  /*1c8d0*/  FMUL.FTZ R19, R3, R135 ;  /* 0x0000008703137220 */ /* 0x004fe20000410000 */
[----:B------:R-:W-:Y:S01]  /*1c8e0*/  MUFU.EX2 R107, R182 ;  /* 0x000000b6006b7308 */ /* 0x000fe20000000800 */
[C---:B------:R-:W-:Y:S02]  /*1c8f0*/  FMUL.FTZ R28, R2.reuse, R108 ;  /* 0x0000006c021c7220 */ /* 0x040fe40000410000 */
[----:B------:R-:W-:Y:S03]  /*1c900*/  FMUL.FTZ R29, R2, R109 ;  /* 0x0000006d021d7220 */ /* 0x000fe60000410000 */
[----:B---3--:R-:W-:Y:S01]  /*1c910*/  F2FP.BF16.PACK_AB R79, R116, R99 ;  /* 0x00000063744f723e */ /* 0x008fe200000010ff */
[----:B------:R-:W-:Y:S03]  /*1c920*/  FMUL.FTZ R16, R65, R132 ;  /* 0x0000008441107220 */ /* 0x000fe60000410000 */
[----:B------:R-:W-:Y:S01]  /*1c930*/  MUFU.EX2 R105, R181 ;  /* 0x000000b500697308 */ /* 0x000fe20000000800 */
[----:B----4-:R-:W-:Y:S01]  /*1c940*/  F2FP.BF16.PACK_AB R78, R117, R100 ;  /* 0x00000064754e723e */ /* 0x010fe200000010ff */
[----:B------:R-:W-:Y:S02]  /*1c950*/  FMUL.FTZ R18, R3, R134 ;  /* 0x0000008603127220 */ /* 0x000fe40000410000 */
[----:B------:R-:W-:Y:S06]  /*1c960*/  LDSM.16.MT88.4 R132, [R192+0x2000] ;  /* 0x00200000c084783b */ /* 0x000fec0000004200 */
        /* <DEDUP_REMOVED lines=21> */
[----:B------:R-:W-:Y:S01]  /*1cac0*/  MUFU.EX2 R165, R213 ;  /* 0x000000d500a57308 */ /* 0x000fe20000000800 */
[----:B------:R-:W-:Y:S03]  /*1cad0*/  FADD.FTZ R0, R87, R0 ;  /* 0x0000000057007221 */ /* 0x000fe60000010000 */
[C---:B------:R-:W-:Y:S02]  /*1cae0*/  FMUL.FTZ R38, R3.reuse, R146 ;  /* 0x0000009203267220 */ /* 0x040fe40000410000 */
[----:B------:R-:W-:Y:S03]  /*1caf0*/  FMUL.FTZ R39, R3, R147 ;  /* 0x0000009303277220 */ /* 0x000fe60000410000 */
[----:B------:R-:W-:Y:S01]  /*1cb00*/  FADD.FTZ R0, R107, R0 ;  /* 0x000000006b007221 */ /* 0x000fe20000010000 */
[----:B------:R1:W-:Y:S03]  /*1cb10*/  MUFU.EX2 R120, R67 ;  /* 0x0000004300787308 */ /* 0x0003e60000000800 */
[-C--:B------:R-:W-:Y:S03]  /*1cb20*/  HMMA.16816.F32.BF16 R36, R72, R52.reuse, R36 ;  /* 0x000000344824723c */ /* 0x080fe60000041824 */
[----:B------:R-:W-:Y:S04]  /*1cb30*/  FADD.FTZ R0, R105, R0 ;  /* 0x0000000069007221 */ /* 0x000fe80000010000 */
[----:B------:R-:W-:Y:S01]  /*1cb40*/  FADD.FTZ R0, R106, R0 ;  /* 0x000000006a007221 */ /* 0x000fe20000010000 */
[C---:B------:R-:W-:Y:S01]  /*1cb50*/  HMMA.16816.F32.BF16 R40, R76.reuse, R52, R40 ;  /* 0x000000344c28723c */ /* 0x040fe20000041828 */
[----:B------:R2:W-:Y:S06]  /*1cb60*/  MUFU.EX2 R122, R66 ;  /* 0x00000042007a7308 */ /* 0x0005ec0000000800 */
[C---:B------:R-:W-:Y:S01]  /*1cb70*/  FMUL.FTZ R52, R65.reuse, R152 ;  /* 0x0000009841347220 */ /* 0x040fe20000410000 */
[-C--:B------:R-:W-:Y:S03]  /*1cb80*/  HMMA.16816.F32.BF16 R44, R76, R54.reuse, R44 ;  /* 0x000000364c2c723c */ /* 0x080fe6000004182c */
[----:B------:R3:W-:Y:S01]  /*1cb90*/  MUFU.EX2 R247, R64 ;  /* 0x0000004000f77308 */ /* 0x0007e20000000800 */
[----:B------:R-:W-:Y:S02]  /*1cba0*/  FMUL.FTZ R53, R65, R153 ;  /* 0x0000009941357220 */ /* 0x000fe40000410000 */
[C---:B-1----:R-:W-:Y:S02]  /*1cbb0*/  FMUL.FTZ R67, R3.reuse, R159 ;  /* 0x0000009f03437220 */ /* 0x042fe40000410000 */
[C---:B------:R-:W-:Y:S05]  /*1cbc0*/  HMMA.16816.F32.BF16 R48, R72.reuse, R54, R48 ;  /* 0x000000364830723c */ /* 0x040fea0000041830 */
[----:B------:R-:W1:Y:S02]  /*1cbd0*/  MUFU.EX2 R111, R171 ;  /* 0x000000ab006f7308 */ /* 0x000e640000000800 */
[C---:B------:R-:W-:Y:S02]  /*1cbe0*/  FMUL.FTZ R54, R3.reuse, R154 ;  /* 0x0000009a03367220 */ /* 0x040fe40000410000 */
[C---:B------:R-:W-:Y:S03]  /*1cbf0*/  FMUL.FTZ R55, R3.reuse, R155 ;  /* 0x0000009b03377220 */ /* 0x040fe60000410000 */
[----:B--2---:R-:W-:Y:S02]  /*1cc00*/  FMUL.FTZ R66, R3, R158 ;  /* 0x0000009e03427220 */ /* 0x004fe40000410000 */
[----:B------:R-:W-:Y:S01]  /*1cc10*/  FADD.FTZ R3, R101, R96 ;  /* 0x0000006065037221 */ /* 0x000fe20000010000 */
[----:B------:R2:W-:Y:S01]  /*1cc20*/  MUFU.EX2 R155, R185 ;  /* 0x000000b9009b7308 */ /* 0x0005e20000000800 */
[-C--:B------:R-:W-:Y:S03]  /*1cc30*/  HMMA.16816.F32.BF16 R52, R72, R80.reuse, R52 ;  /* 0x000000504834723c */ /* 0x080fe60000041834 */
[C---:B---3--:R-:W-:Y:S02]  /*1cc40*/  FMUL.FTZ R64, R65.reuse, R156 ;  /* 0x0000009c41407220 */ /* 0x048fe40000410000 */
[----:B------:R-:W-:Y:S03]  /*1cc50*/  FMUL.FTZ R65, R65, R157 ;  /* 0x0000009d41417220 */ /* 0x000fe60000410000 */
[C---:B------:R-:W-:Y:S01]  /*1cc60*/  HMMA.16816.F32.BF16 R56, R76.reuse, R80, R56 ;  /* 0x000000504c38723c */ /* 0x040fe20000041838 */
[----:B------:R-:W3:Y:S03]  /*1cc70*/  MUFU.EX2 R119, R170 ;  /* 0x000000aa00777308 */ /* 0x000ee60000000800 */
[----:B-1----:R-:W-:Y:S04]  /*1cc80*/  FADD.FTZ R3, R111, R3 ;  /* 0x000000036f037221 */ /* 0x002fe80000010000 */
[-C--:B------:R-:W-:Y:S03]  /*1cc90*/  HMMA.16816.F32.BF16 R60, R76, R82.reuse, R60 ;  /* 0x000000524c3c723c */ /* 0x080fe6000004183c */
[----:B------:R-:W-:Y:S01]  /*1cca0*/  MUFU.EX2 R123, R169 ;  /* 0x000000a9007b7308 */ /* 0x000fe20000000800 */
[----:B--2---:R-:W2:Y:S04]  /*1ccb0*/  LDL R185, [R1+0xc] ;  /* 0x00000c0001b97983 */ /* 0x004ea80000100800 */
[----:B------:R-:W-:Y:S01]  /*1ccc0*/  HMMA.16816.F32.BF16 R64, R72, R82, R64 ;  /* 0x000000524840723c */ /* 0x000fe20000041840 */
[----:B------:R-:W1:Y:S03]  /*1ccd0*/  LDSM.16.MT88.4 R80, [R196+0x800] ;  /* 0x00080000c450783b */ /* 0x000e660000004200 */
[----:B------:R-:W-:Y:S01]  /*1cce0*/  F2FP.BF16.PACK_AB R76, R2, R86 ;  /* 0x00000056024c723e */ /* 0x000fe200000010ff */
[----:B------:R-:W4:Y:S01]  /*1ccf0*/  MUFU.EX2 R128, R168 ;  /* 0x000000a800807308 */ /* 0x000f220000000800 */
[----:B------:R-:W-:Y:S01]  /*1cd00*/  F2FP.BF16.PACK_AB R78, R87, R88 ;  /* 0x00000058574e723e */ /* 0x000fe200000010ff */
[----:B------:R-:W-:Y:S01]  /*1cd10*/  FADD.FTZ R2, R98, R89 ;  /* 0x0000005962027221 */ /* 0x000fe20000010000 */
[----:B------:R-:W-:Y:S01]  /*1cd20*/  F2FP.BF16.PACK_AB R74, R247, R122 ;  /* 0x0000007af74a723e */ /* 0x000fe200000010ff */
[----:B------:R-:W-:Y:S02]  /*1cd30*/  FADD.FTZ R87, R100, R97 ;  /* 0x0000006164577221 */ /* 0x000fe40000010000 */
[----:B------:R-:W-:Y:S01]  /*1cd40*/  LDSM.16.MT88.4 R100, [R193+0x1000] ;  /* 0x00100000c164783b */ /* 0x000fe20000004200 */
[----:B---3--:R-:W-:Y:S01]  /*1cd50*/  F2FP.BF16.PACK_AB R77, R119, R111 ;  /* 0x0000006f774d723e */ /* 0x008fe200000010ff */
[----:B------:R-:W-:Y:S02]  /*1cd60*/  FADD.FTZ R86, R99, R2 ;  /* 0x0000000263567221 */ /* 0x000fe40000010000 */
[----:B------:R-:W3:Y:S01]  /*1cd70*/  MUFU.EX2 R110, R160 ;  /* 0x000000a0006e7308 */ /* 0x000ee20000000800 */
[----:B------:R-:W-:Y:S02]  /*1cd80*/  FADD.FTZ R2, R104, R0 ;  /* 0x0000000068027221 */ /* 0x000fe40000010000 */
[----:B------:R-:W-:Y:S01]  /*1cd90*/  FADD.FTZ R0, R117, R87 ;  /* 0x0000005775007221 */ /* 0x000fe20000010000 */
[----:B------:R-:W5:Y:S01]  /*1cda0*/  LDSM.16.MT88.4 R96, [R193+0x800] ;  /* 0x00080000c160783b */ /* 0x000f620000004200 */
[----:B------:R-:W-:Y:S05]  /*1cdb0*/  FADD.FTZ R86, R116, R86 ;  /* 0x0000005674567221 */ /* 0x000fea0000010000 */
[----:B------:R-:W-:Y:S01]  /*1cdc0*/  MUFU.EX2 R113, R163 ;  /* 0x000000a300717308 */ /* 0x000fe20000000800 */
[----:B----4-:R-:W-:Y:S09]  /*1cdd0*/  F2FP.BF16.PACK_AB R79, R128, R123 ;  /* 0x0000007b804f723e */ /* 0x010ff200000010ff */
[----:B------:R-:W4:Y:S01]  /*1cde0*/  MUFU.EX2 R114, R162 ;  /* 0x000000a200727308 */ /* 0x000f220000000800 */
[-C--:B------:R-:W-:Y:S05]  /*1cdf0*/  HMMA.16816.F32.BF16 R4, R76, R92.reuse, R4 ;  /* 0x0000005c4c04723c */ /* 0x080fea0000041804 */
[----:B---3--:R-:W-:Y:S01]  /*1ce00*/  F2FP.BF16.PACK_AB R72, R120, R110 ;  /* 0x0000006e7848723e */ /* 0x008fe200000010ff */
[----:B------:R-:W-:Y:S03]  /*1ce10*/  FADD.FTZ R87, R110, R0 ;  /* 0x000000006e577221 */ /* 0x000fe60000010000 */
[----:B------:R-:W-:Y:S10]  /*1ce20*/  MUFU.EX2 R121, R161 ;  /* 0x000000a100797308 */ /* 0x000ff40000000800 */
[----:B------:R-:W3:Y:S01]  /*1ce30*/  MUFU.EX2 R189, R164 ;  /* 0x000000a400bd7308 */ /* 0x000ee20000000800 */
[----:B----4-:R-:W-:Y:S09]  /*1ce40*/  F2FP.BF16.PACK_AB R73, R114, R113 ;  /* 0x000000717249723e */ /* 0x010ff200000010ff */
[----:B------:R-:W-:Y:S10]  /*1ce50*/  MUFU.EX2 R163, R214 ;  /* 0x000000d600a37308 */ /* 0x000ff40000000800 */
[----:B------:R-:W-:Y:S01]  /*1ce60*/  MUFU.EX2 R246, R174 ;  /* 0x000000ae00f67308 */ /* 0x000fe20000000800 */
[----:B---3--:R-:W-:Y:S09]  /*1ce70*/  F2FP.BF16.PACK_AB R75, R189, R121 ;  /* 0x00000079bd4b723e */ /* 0x008ff200000010ff */
[----:B------:R-:W-:Y:S01]  /*1ce80*/  MUFU.EX2 R180, R176 ;  /* 0x000000b000b47308 */ /* 0x000fe20000000800 */
[C---:B------:R-:W-:Y:S08]  /*1ce90*/  HMMA.16816.F32.BF16 R8, R72.reuse, R92, R8 ;  /* 0x0000005c4808723c */ /* 0x040ff00000041808 */
[-C--:B------:R-:W-:Y:S01]  /*1cea0*/  HMMA.16816.F32.BF16 R12, R72, R94.reuse, R12 ;  /* 0x0000005e480c723c */ /* 0x080fe2000004180c */
[----:B------:R-:W-:Y:S07]  /*1ceb0*/  MUFU.EX2 R176, R186 ;  /* 0x000000ba00b07308 */ /* 0x000fee0000000800 */
[C---:B------:R-:W-:Y:S01]  /*1cec0*/  HMMA.16816.F32.BF16 R16, R76.reuse, R94, R16 ;  /* 0x0000005e4c10723c */ /* 0x040fe20000041810 */
[----:B------:R-:W3:Y:S02]  /*1ced0*/  LDSM.16.MT88.4 R92, [R195+0x800] ;  /* 0x00080000c35c783b */ /* 0x000ee40000004200 */
[----:B------:R-:W-:Y:S05]  /*1cee0*/  MUFU.EX2 R154, R178 ;  /* 0x000000b2009a7308 */ /* 0x000fea0000000800 */
[-C--:B-1----:R-:W-:Y:S05]  /*1cef0*/  HMMA.16816.F32.BF16 R20, R76, R80.reuse, R20 ;  /* 0x000000504c14723c */ /* 0x082fea0000041814 */
[----:B------:R-:W-:Y:S03]  /*1cf00*/  MUFU.EX2 R153, R177 ;  /* 0x000000b100997308 */ /* 0x000fe60000000800 */
[C---:B------:R-:W-:Y:S07]  /*1cf10*/  HMMA.16816.F32.BF16 R24, R72.reuse, R80, R24 ;  /* 0x000000504818723c */ /* 0x040fee0000041818 */
[----:B------:R-:W-:Y:S01]  /*1cf20*/  MUFU.EX2 R152, R191 ;  /* 0x000000bf00987308 */ /* 0x000fe20000000800 */
[-C--:B------:R-:W-:Y:S08]  /*1cf30*/  HMMA.16816.F32.BF16 R28, R72, R82.reuse, R28 ;  /* 0x00000052481c723c */ /* 0x080ff0000004181c */
[C---:B------:R-:W-:Y:S01]  /*1cf40*/  HMMA.16816.F32.BF16 R32, R76.reuse, R82, R32 ;  /* 0x000000524c20723c */ /* 0x040fe20000041820 */
[----:B------:R-:W1:Y:S01]  /*1cf50*/  LDSM.16.MT88.4 R80, [R192+0x1000] ;  /* 0x00100000c050783b */ /* 0x000e620000004200 */
[----:B------:R-:W-:Y:S06]  /*1cf60*/  MUFU.EX2 R171, R210 ;  /* 0x000000d200ab7308 */ /* 0x000fec0000000800 */
[-C--:B-----5:R-:W-:Y:S04]  /*1cf70*/  HMMA.16816.F32.BF16 R36, R76, R96.reuse, R36 ;  /* 0x000000604c24723c */ /* 0x0a0fe80000041824 */
[----:B------:R-:W4:Y:S04]  /*1cf80*/  MUFU.EX2 R89, R234 ;  /* 0x000000ea00597308 */ /* 0x000f280000000800 */
[C---:B------:R-:W-:Y:S06]  /*1cf90*/  HMMA.16816.F32.BF16 R40, R72.reuse, R96, R40 ;  /* 0x000000604828723c */ /* 0x040fec0000041828 */
[----:B------:R-:W5:Y:S02]  /*1cfa0*/  MUFU.EX2 R88, R233 ;  /* 0x000000e900587308 */ /* 0x000f640000000800 */
[-C--:B------:R-:W-:Y:S08]  /*1cfb0*/  HMMA.16816.F32.BF16 R44, R72, R98.reuse, R44 ;  /* 0x00000062482c723c */ /* 0x080ff0000004182c */
[C---:B------:R-:W-:Y:S01]  /*1cfc0*/  HMMA.16816.F32.BF16 R48, R76.reuse, R98, R48 ;  /* 0x000000624c30723c */ /* 0x040fe20000041830 */
[----:B------:R-:W1:Y:S01]  /*1cfd0*/  LDSM.16.MT88.4 R96, [R196+0x1000] ;  /* 0x00100000c460783b */ /* 0x000e620000004200 */
[----:B------:R-:W5:Y:S02]  /*1cfe0*/  MUFU.EX2 R109, R232 ;  /* 0x000000e8006d7308 */ /* 0x000f640000000800 */
[----:B----4-:R-:W-:Y:S04]  /*1cff0*/  FADD.FTZ R0, R89, R2 ;  /* 0x0000000259007221 */ /* 0x010fe80000010000 */
[-C--:B---3--:R-:W-:Y:S04]  /*1d000*/  HMMA.16816.F32.BF16 R52, R76, R92.reuse, R52 ;  /* 0x0000005c4c34723c */ /* 0x088fe80000041834 */
[----:B------:R-:W3:Y:S01]  /*1d010*/  MUFU.EX2 R108, R231 ;  /* 0x000000e7006c7308 */ /* 0x000ee20000000800 */
[----:B-----5:R-:W-:Y:S03]  /*1d020*/  FADD.FTZ R0, R88, R0 ;  /* 0x0000000058007221 */ /* 0x020fe60000010000 */
[C---:B------:R-:W-:Y:S06]  /*1d030*/  HMMA.16816.F32.BF16 R56, R72.reuse, R92, R56 ;  /* 0x0000005c4838723c */ /* 0x040fec0000041838 */
[----:B------:R-:W-:Y:S02]  /*1d040*/  MUFU.EX2 R174, R228 ;  /* 0x000000e400ae7308 */ /* 0x000fe40000000800 */
[-C--:B------:R-:W-:Y:S04]  /*1d050*/  HMMA.16816.F32.BF16 R60, R72, R94.reuse, R60 ;  /* 0x0000005e483c723c */ /* 0x080fe8000004183c */
[----:B------:R-:W-:Y:S03]  /*1d060*/  FADD.FTZ R0, R109, R0 ;  /* 0x000000006d007221 */ /* 0x000fe60000010000 */
[----:B------:R-:W-:Y:S01]  /*1d070*/  F2FP.BF16.PACK_AB R72, R105, R107 ;  /* 0x0000006b6948723e */ /* 0x000fe200000010ff */
[----:B------:R-:W-:Y:S01]  /*1d080*/  HMMA.16816.F32.BF16 R64, R76, R94, R64 ;  /* 0x0000005e4c40723c */ /* 0x000fe20000041840 */
[----:B------:R-:W4:Y:S01]  /*1d090*/  LDSM.16.MT88.4 R92, [R195+0x1000] ;  /* 0x00100000c35c783b */ /* 0x000f220000004200 */
[----:B------:R-:W-:Y:S02]  /*1d0a0*/  MUFU.EX2 R175, R219 ;  /* 0x000000db00af7308 */ /* 0x000fe40000000800 */
[----:B------:R-:W-:Y:S01]  /*1d0b0*/  F2FP.BF16.PACK_AB R74, R104, R106 ;  /* 0x0000006a684a723e */ /* 0x000fe200000010ff */
[----:B---3--:R-:W-:Y:S01]  /*1d0c0*/  FADD.FTZ R2, R108, R0 ;  /* 0x000000006c027221 */ /* 0x008fe20000010000 */
[----:B------:R-:W-:Y:S01]  /*1d0d0*/  F2FP.BF16.PACK_AB R73, R226, R248 ;  /* 0x000000f8e249723e */ /* 0x000fe200000010ff */
[----:B------:R-:W-:Y:S01]  /*1d0e0*/  FADD.FTZ R0, R113, R86 ;  /* 0x0000005671007221 */ /* 0x000fe20000010000 */
[----:B------:R-:W-:Y:S01]  /*1d0f0*/  F2FP.BF16.PACK_AB R75, R246, R227 ;  /* 0x000000e3f64b723e */ /* 0x000fe200000010ff */
[----:B------:R-:W-:Y:S03]  /*1d100*/  LDSM.16.MT88.4 R104, [R195+0x1800] ;  /* 0x00180000c368783b */ /* 0x000fe60000004200 */
[----:B------:R-:W-:Y:S01]  /*1d110*/  F2FP.BF16.PACK_AB R76, R183, R188 ;  /* 0x000000bcb74c723e */ /* 0x000fe200000010ff */
[----:B------:R-:W-:Y:S01]  /*1d120*/  MUFU.EX2 R181, R218 ;  /* 0x000000da00b57308 */ /* 0x000fe20000000800 */
[----:B------:R-:W-:Y:S01]  /*1d130*/  F2FP.BF16.PACK_AB R78, R155, R180 ;  /* 0x000000b49b4e723e */ /* 0x000fe200000010ff */
[-C--:B-1----:R-:W-:Y:S05]  /*1d140*/  HMMA.16816.F32.BF16 R4, R72, R80.reuse, R4 ;  /* 0x000000504804723c */ /* 0x082fea0000041804 */
[----:B------:R-:W-:Y:S01]  /*1d150*/  F2FP.BF16.PACK_AB R77, R153, R154 ;  /* 0x0000009a994d723e */ /* 0x000fe200000010ff */
[----:B------:R-:W-:Y:S01]  /*1d160*/  FADD.FTZ R86, R119, R3 ;  /* 0x0000000377567221 */ /* 0x000fe20000010000 */
[----:B------:R-:W-:Y:S01]  /*1d170*/  F2FP.BF16.PACK_AB R79, R171, R152 ;  /* 0x00000098ab4f723e */ /* 0x000fe200000010ff */
[----:B------:R-:W-:Y:S01]  /*1d180*/  MUFU.EX2 R182, R217 ;  /* 0x000000d900b67308 */ /* 0x000fe20000000800 */
[----:B------:R-:W-:Y:S03]  /*1d190*/  FADD.FTZ R3, R120, R87 ;  /* 0x0000005778037221 */ /* 0x000fe60000010000 */
[----:B------:R-:W-:Y:S02]  /*1d1a0*/  FADD.FTZ R87, R114, R0 ;  /* 0x0000000072577221 */ /* 0x000fe40000010000 */
[C---:B------:R-:W-:Y:S04]  /*1d1b0*/  HMMA.16816.F32.BF16 R8, R76.reuse, R80, R8 ;  /* 0x000000504c08723c */ /* 0x040fe80000041808 */
[----:B------:R-:W1:Y:S04]  /*1d1c0*/  MUFU.EX2 R118, R230 ;  /* 0x000000e600767308 */ /* 0x000e680000000800 */
[-C--:B------:R-:W-:Y:S06]  /*1d1d0*/  HMMA.16816.F32.BF16 R12, R76, R82.reuse, R12 ;  /* 0x000000524c0c723c */ /* 0x080fec000004180c */
[----:B------:R-:W3:Y:S02]  /*1d1e0*/  MUFU.EX2 R115, R235 ;  /* 0x000000eb00737308 */ /* 0x000ee40000000800 */
[C---:B------:R-:W-:Y:S01]  /*1d1f0*/  HMMA.16816.F32.BF16 R16, R72.reuse, R82, R16 ;  /* 0x000000524810723c */ /* 0x040fe20000041810 */
[----:B------:R-:W5:Y:S07]  /*1d200*/  LDSM.16.MT88.4 R80, [R192+0x1800] ;  /* 0x00180000c050783b */ /* 0x000f6e0000004200 */
[-C--:B------:R-:W-:Y:S01]  /*1d210*/  HMMA.16816.F32.BF16 R20, R72, R96.reuse, R20 ;  /* 0x000000604814723c */ /* 0x080fe20000041814 */
[----:B------:R-:W4:Y:S03]  /*1d220*/  MUFU.EX2 R112, R236 ;  /* 0x000000ec00707308 */ /* 0x000f260000000800 */
[----:B-1----:R-:W-:Y:S04]  /*1d230*/  FADD.FTZ R0, R118, R2 ;  /* 0x0000000276007221 */ /* 0x002fe80000010000 */
[C---:B------:R-:W-:Y:S03]  /*1d240*/  HMMA.16816.F32.BF16 R24, R76.reuse, R96, R24 ;  /* 0x000000604c18723c */ /* 0x040fe60000041818 */
[----:B------:R-:W1:Y:S01]  /*1d250*/  MUFU.EX2 R110, R239 ;  /* 0x000000ef006e7308 */ /* 0x000e620000000800 */
[C---:B---3--:R-:W-:Y:S01]  /*1d260*/  F2FP.BF16.PACK_AB R156, R115.reuse, R118 ;  /* 0x00000076739c723e */ /* 0x048fe200000010ff */
[----:B------:R-:W-:Y:S03]  /*1d270*/  FADD.FTZ R0, R115, R0 ;  /* 0x0000000073007221 */ /* 0x000fe60000010000 */
[-C--:B------:R-:W-:Y:S05]  /*1d280*/  HMMA.16816.F32.BF16 R28, R76, R98.reuse, R28 ;  /* 0x000000624c1c723c */ /* 0x080fea000004181c */
[----:B------:R3:W-:Y:S03]  /*1d290*/  MUFU.EX2 R170, R237 ;  /* 0x000000ed00aa7308 */ /* 0x0007e60000000800 */
[C---:B------:R-:W-:Y:S01]  /*1d2a0*/  HMMA.16816.F32.BF16 R32, R72.reuse, R98, R32 ;  /* 0x000000624820723c */ /* 0x040fe20000041820 */
[----:B------:R-:W5:Y:S03]  /*1d2b0*/  LDSM.16.MT88.4 R96, [R196+0x1800] ;  /* 0x00180000c460783b */ /* 0x000f660000004200 */
[----:B----4-:R-:W-:Y:S03]  /*1d2c0*/  FADD.FTZ R0, R112, R0 ;  /* 0x0000000070007221 */ /* 0x010fe60000010000 */
[----:B------:R-:W4:Y:S01]  /*1d2d0*/  MUFU.EX2 R169, R238 ;  /* 0x000000ee00a97308 */ /* 0x000f220000000800 */
[-C--:B------:R-:W-:Y:S04]  /*1d2e0*/  HMMA.16816.F32.BF16 R36, R72, R100.reuse, R36 ;  /* 0x000000644824723c */ /* 0x080fe80000041824 */
[C---:B-1----:R-:W-:Y:S04]  /*1d2f0*/  F2FP.BF16.PACK_AB R158, R110.reuse, R112 ;  /* 0x000000706e9e723e */ /* 0x042fe800000010ff */
[C---:B------:R-:W-:Y:S01]  /*1d300*/  HMMA.16816.F32.BF16 R40, R76.reuse, R100, R40 ;  /* 0x000000644c28723c */ /* 0x040fe20000041828 */
[----:B------:R-:W-:Y:S03]  /*1d310*/  MUFU.EX2 R168, R240 ;  /* 0x000000f000a87308 */ /* 0x000fe60000000800 */
[----:B---3--:R-:W-:Y:S02]  /*1d320*/  FADD.FTZ R237, R110, R0 ;  /* 0x000000006eed7221 */ /* 0x008fe40000010000 */
[----:B------:R-:W-:Y:S02]  /*1d330*/  FADD.FTZ R0, R123, R86 ;  /* 0x000000567b007221 */ /* 0x000fe40000010000 */
[-C--:B------:R-:W-:Y:S03]  /*1d340*/  HMMA.16816.F32.BF16 R44, R76, R102.reuse, R44 ;  /* 0x000000664c2c723c */ /* 0x080fe6000004182c */
[----:B------:R-:W1:Y:S01]  /*1d350*/  MUFU.EX2 R164, R242 ;  /* 0x000000f200a47308 */ /* 0x000e620000000800 */
[----:B------:R-:W-:Y:S01]  /*1d360*/  FADD.FTZ R2, R128, R0 ;  /* 0x0000000080027221 */ /* 0x000fe20000010000 */
[----:B--2---:R-:W-:Y:S02]  /*1d370*/  ISETP.GT.AND P0, PT, R209, R185, PT ;  /* 0x000000b9d100720c */ /* 0x004fe40003f04270 */
[----:B----4-:R-:W-:Y:S01]  /*1d380*/  F2FP.BF16.PACK_AB R157, R169, R170 ;  /* 0x000000aaa99d723e */ /* 0x010fe200000010ff */
[C---:B------:R-:W-:Y:S01]  /*1d390*/  HMMA.16816.F32.BF16 R48, R72.reuse, R102, R48 ;  /* 0x000000664830723c */ /* 0x040fe20000041830 */
[----:B------:R-:W2:Y:S03]  /*1d3a0*/  LDSM.16.MT88.4 R100, [R193+0x1800] ;  /* 0x00180000c164783b */ /* 0x000ea60000004200 */
[----:B------:R-:W-:Y:S01]  /*1d3b0*/  FADD.FTZ R2, R248, R2 ;  /* 0x00000002f8027221 */ /* 0x000fe20000010000 */
[----:B------:R-:W-:Y:S01]  /*1d3c0*/  MUFU.EX2 R162, R220 ;  /* 0x000000dc00a27308 */ /* 0x000fe20000000800 */
[----:B------:R-:W-:Y:S02]  /*1d3d0*/  IADD3 R209, R209, -0x1, RZ ;  /* 0xffffffffd1d17810 */ /* 0x000fe40007ffe0ff */
[-C--:B------:R-:W-:Y:S04]  /*1d3e0*/  HMMA.16816.F32.BF16 R52, R72, R92.reuse, R52 ;  /* 0x0000005c4834723c */ /* 0x080fe80000041834 */
[----:B------:R-:W-:Y:S01]  /*1d3f0*/  FADD.FTZ R2, R226, R2 ;  /* 0x00000002e2027221 */ /* 0x000fe20000010000 */
[----:B------:R-:W-:Y:S02]  /*1d400*/  MOV R86, R71 ;  /* 0x0000004700567202 */ /* 0x000fe40000000f00 */
[----:B------:R-:W3:Y:S01]  /*1d410*/  MUFU.EX2 R161, R221 ;  /* 0x000000dd00a17308 */ /* 0x000ee20000000800 */
[C---:B------:R-:W-:Y:S04]  /*1d420*/  HMMA.16816.F32.BF16 R56, R76.reuse, R92, R56 ;  /* 0x0000005c4c38723c */ /* 0x040fe80000041838 */
[----:B-1----:R-:W-:Y:S01]  /*1d430*/  F2FP.BF16.PACK_AB R159, R164, R168 ;  /* 0x000000a8a49f723e */ /* 0x002fe200000010ff */
[----:B------:R-:W-:Y:S03]  /*1d440*/  FADD.FTZ R2, R227, R2 ;  /* 0x00000002e3027221 */ /* 0x000fe60000010000 */
[-C--:B------:R-:W-:Y:S01]  /*1d450*/  HMMA.16816.F32.BF16 R60, R76, R94.reuse, R60 ;  /* 0x0000005e4c3c723c */ /* 0x080fe2000004183c */
[----:B------:R-:W-:Y:S03]  /*1d460*/  MUFU.EX2 R160, R222 ;  /* 0x000000de00a07308 */ /* 0x000fe60000000800 */
[----:B------:R-:W-:Y:S03]  /*1d470*/  FADD.FTZ R2, R246, R2 ;  /* 0x00000002f6027221 */ /* 0x000fe60000010000 */
[----:B------:R-:W-:Y:S01]  /*1d480*/  F2FP.BF16.PACK_AB R76, R88, R89 ;  /* 0x00000059584c723e */ /* 0x000fe200000010ff */
[----:B------:R-:W-:Y:S03]  /*1d490*/  HMMA.16816.F32.BF16 R64, R72, R94, R64 ;  /* 0x0000005e4840723c */ /* 0x000fe60000041840 */
[----:B------:R-:W1:Y:S01]  /*1d4a0*/  MUFU.EX2 R89, R243 ;  /* 0x000000f300597308 */ /* 0x000e620000000800 */
[----:B------:R-:W-:Y:S01]  /*1d4b0*/  F2FP.BF16.PACK_AB R78, R108, R109 ;  /* 0x0000006d6c4e723e */ /* 0x000fe200000010ff */
[----:B------:R-:W-:Y:S01]  /*1d4c0*/  FADD.FTZ R2, R174, R2 ;  /* 0x00000002ae027221 */ /* 0x000fe20000010000 */
[C---:B------:R-:W-:Y:S02]  /*1d4d0*/  F2FP.BF16.PACK_AB R77, R175.reuse, R174 ;  /* 0x000000aeaf4d723e */ /* 0x040fe400000010ff */
[----:B------:R-:W-:Y:S01]  /*1d4e0*/  F2FP.BF16.PACK_AB R79, R182, R181 ;  /* 0x000000b5b64f723e */ /* 0x000fe200000010ff */
[----:B------:R-:W-:Y:S03]  /*1d4f0*/  FADD.FTZ R2, R175, R2 ;  /* 0x00000002af027221 */ /* 0x000fe60000010000 */
[----:B------:R-:W-:Y:S01]  /*1d500*/  F2FP.BF16.PACK_AB R72, R173, R172 ;  /* 0x000000acad48723e */ /* 0x000fe200000010ff */
[----:B------:R-:W-:Y:S01]  /*1d510*/  MUFU.EX2 R88, R223 ;  /* 0x000000df00587308 */ /* 0x000fe20000000800 */
[----:B------:R-:W-:Y:S01]  /*1d520*/  F2FP.BF16.PACK_AB R74, R179, R176 ;  /* 0x000000b0b34a723e */ /* 0x000fe200000010ff */
[-C--:B-----5:R-:W-:Y:S05]  /*1d530*/  HMMA.16816.F32.BF16 R4, R76, R80.reuse, R4 ;  /* 0x000000504c04723c */ /* 0x0a0fea0000041804 */
[----:B------:R-:W-:Y:S01]  /*1d540*/  F2FP.BF16.PACK_AB R73, R166, R167 ;  /* 0x000000a7a649723e */ /* 0x000fe200000010ff */
[----:B------:R-:W-:Y:S01]  /*1d550*/  FADD.FTZ R2, R181, R2 ;  /* 0x00000002b5027221 */ /* 0x000fe20000010000 */
[----:B------:R-:W-:Y:S02]  /*1d560*/  F2FP.BF16.PACK_AB R75, R163, R165 ;  /* 0x000000a5a34b723e */ /* 0x000fe400000010ff */
[----:B---3--:R-:W-:Y:S03]  /*1d570*/  F2FP.BF16.PACK_AB R92, R161, R162 ;  /* 0x000000a2a15c723e */ /* 0x008fe600000010ff */
[----:B-1----:R-:W-:Y:S01]  /*1d580*/  F2FP.BF16.PACK_AB R94, R89, R160 ;  /* 0x000000a0595e723e */ /* 0x002fe200000010ff */
[----:B------:R-:W-:Y:S01]  /*1d590*/  FADD.FTZ R2, R182, R2 ;  /* 0x00000002b6027221 */ /* 0x000fe20000010000 */
[C---:B------:R-:W-:Y:S01]  /*1d5a0*/  HMMA.16816.F32.BF16 R8, R72.reuse, R80, R8 ;  /* 0x000000504808723c */ /* 0x040fe20000041808 */
[----:B------:R-:W-:Y:S03]  /*1d5b0*/  MUFU.EX2 R81, R225 ;  /* 0x000000e100517308 */ /* 0x000fe60000000800 */
[----:B------:R-:W-:Y:S03]  /*1d5c0*/  FADD.FTZ R2, R170, R2 ;  /* 0x00000002aa027221 */ /* 0x000fe60000010000 */
[----:B------:R-:W-:Y:S01]  /*1d5d0*/  FADD.FTZ R80, R122, R3 ;  /* 0x000000037a507221 */ /* 0x000fe20000010000 */
[-C--:B------:R-:W-:Y:S04]  /*1d5e0*/  HMMA.16816.F32.BF16 R12, R72, R82.reuse, R12 ;  /* 0x00000052480c723c */ /* 0x080fe8000004180c */
[----:B------:R-:W-:Y:S01]  /*1d5f0*/  FADD.FTZ R3, R121, R87 ;  /* 0x0000005779037221 */ /* 0x000fe20000010000 */
[----:B------:R-:W-:Y:S01]  /*1d600*/  MOV R87, R70 ;  /* 0x0000004600577202 */ /* 0x000fe20000000f00 */
[----:B------:R-:W-:Y:S02]  /*1d610*/  FADD.FTZ R0, R247, R80 ;  /* 0x00000050f7007221 */ /* 0x000fe40000010000 */
[C---:B------:R-:W-:Y:S01]  /*1d620*/  HMMA.16816.F32.BF16 R16, R76.reuse, R82, R16 ;  /* 0x000000524c10723c */ /* 0x040fe20000041810 */
[----:B------:R-:W1:Y:S03]  /*1d630*/  MUFU.EX2 R83, R215 ;  /* 0x000000d700537308 */ /* 0x000e660000000800 */
[----:B------:R-:W-:Y:S02]  /*1d640*/  FADD.FTZ R3, R189, R3 ;  /* 0x00000003bd037221 */ /* 0x000fe40000010000 */
[----:B------:R-:W-:Y:S02]  /*1d650*/  FADD.FTZ R0, R188, R0 ;  /* 0x00000000bc007221 */ /* 0x000fe40000010000 */
[-C--:B------:R-:W-:Y:S03]  /*1d660*/  HMMA.16816.F32.BF16 R20, R76, R96.reuse, R20 ;  /* 0x000000604c14723c */ /* 0x080fe60000041814 */
[----:B------:R-:W3:Y:S01]  /*1d670*/  MUFU.EX2 R82, R224 ;  /* 0x000000e000527308 */ /* 0x000ee20000000800 */
[----:B------:R-:W-:Y:S02]  /*1d680*/  FADD.FTZ R3, R154, R3 ;  /* 0x000000039a037221 */ /* 0x000fe40000010000 */
[----:B------:R-:W-:Y:S02]  /*1d690*/  FADD.FTZ R0, R183, R0 ;  /* 0x00000000b7007221 */ /* 0x000fe40000010000 */
[C---:B------:R-:W-:Y:S04]  /*1d6a0*/  HMMA.16816.F32.BF16 R24, R72.reuse, R96, R24 ;  /* 0x000000604818723c */ /* 0x040fe80000041818 */
[----:B------:R-:W-:Y:S02]  /*1d6b0*/  FADD.FTZ R3, R153, R3 ;  /* 0x0000000399037221 */ /* 0x000fe40000010000 */
[----:B------:R-:W-:Y:S02]  /*1d6c0*/  FADD.FTZ R0, R180, R0 ;  /* 0x00000000b4007221 */ /* 0x000fe40000010000 */
[-C--:B------:R-:W-:Y:S04]  /*1d6d0*/  HMMA.16816.F32.BF16 R28, R72, R98.reuse, R28 ;  /* 0x00000062481c723c */ /* 0x080fe8000004181c */
[----:B-1----:R-:W-:Y:S01]  /*1d6e0*/  F2FP.BF16.PACK_AB R93, R88, R83 ;  /* 0x00000053585d723e */ /* 0x002fe200000010ff */
[----:B------:R-:W-:Y:S02]  /*1d6f0*/  FADD.FTZ R3, R152, R3 ;  /* 0x0000000398037221 */ /* 0x000fe40000010000 */
[----:B------:R-:W-:Y:S01]  /*1d700*/  FADD.FTZ R0, R155, R0 ;  /* 0x000000009b007221 */ /* 0x000fe20000010000 */
[C---:B------:R-:W-:Y:S04]  /*1d710*/  HMMA.16816.F32.BF16 R32, R76.reuse, R98, R32 ;  /* 0x000000624c20723c */ /* 0x040fe80000041820 */
[----:B---3--:R-:W-:Y:S01]  /*1d720*/  F2FP.BF16.PACK_AB R95, R81, R82 ;  /* 0x00000052515f723e */ /* 0x008fe200000010ff */
[----:B------:R-:W-:Y:S02]  /*1d730*/  FADD.FTZ R3, R171, R3 ;  /* 0x00000003ab037221 */ /* 0x000fe40000010000 */
[----:B------:R-:W-:Y:S01]  /*1d740*/  FADD.FTZ R0, R172, R0 ;  /* 0x00000000ac007221 */ /* 0x000fe20000010000 */
[-C--:B--2---:R-:W-:Y:S04]  /*1d750*/  HMMA.16816.F32.BF16 R36, R76, R100.reuse, R36 ;  /* 0x000000644c24723c */ /* 0x084fe80000041824 */
        /* <DEDUP_REMOVED lines=10> */
[----:B------:R-:W-:Y:S02]  /*1d800*/  FADD.FTZ R0, R162, R0 ;  /* 0x00000000a2007221 */ /* 0x000fe40000010000 */
[-C--:B------:R-:W-:Y:S08]  /*1d810*/  HMMA.16816.F32.BF16 R52, R76, R104.reuse, R52 ;  /* 0x000000684c34723c */ /* 0x080ff00000041834 */
[C---:B------:R-:W-:Y:S08]  /*1d820*/  HMMA.16816.F32.BF16 R56, R72.reuse, R104, R56 ;  /* 0x000000684838723c */ /* 0x040ff00000041838 */
        /* <DEDUP_REMOVED lines=9> */
[----:B------:R-:W-:Y:S01]  /*1d8c0*/  FADD.FTZ R0, R88, R4 ;  /* 0x0000000458007221 */ /* 0x000fe20000010000 */
[----:B------:R-:W-:Y:S01]  /*1d8d0*/  MOV R88, R69 ;  /* 0x0000004500587202 */ /* 0x000fe20000000f00 */
[----:B------:R-:W-:Y:S02]  /*1d8e0*/  FADD.FTZ R3, R168, R3 ;  /* 0x00000003a8037221 */ /* 0x000fe40000010000 */
[C---:B------:R-:W-:Y:S04]  /*1d8f0*/  HMMA.16816.F32.BF16 R132, R156.reuse, R134, R16 ;  /* 0x000000869c84723c */ /* 0x040fe80000041810 */
[----:B------:R-:W-:Y:S02]  /*1d900*/  FADD.FTZ R2, R160, R2 ;  /* 0x00000002a0027221 */ /* 0x000fe40000010000 */
[----:B------:R-:W-:Y:S02]  /*1d910*/  FADD.FTZ R0, R82, R0 ;  /* 0x0000000052007221 */ /* 0x000fe40000010000 */
[-C--:B------:R-:W-:Y:S04]  /*1d920*/  HMMA.16816.F32.BF16 R136, R156, R140.reuse, R20 ;  /* 0x0000008c9c88723c */ /* 0x080fe80000041814 */
[----:B------:R-:W-:Y:S02]  /*1d930*/  FADD.FTZ R243, R164, R3 ;  /* 0x00000003a4f37221 */ /* 0x000fe40000010000 */
[----:B------:R-:W-:Y:S01]  /*1d940*/  FADD.FTZ R246, R89, R2 ;  /* 0x0000000259f67221 */ /* 0x000fe20000010000 */
[----:B------:R-:W-:Y:S01]  /*1d950*/  MOV R89, R68 ;  /* 0x0000004400597202 */ /* 0x000fe20000000f00 */
[C---:B------:R-:W-:Y:S04]  /*1d960*/  HMMA.16816.F32.BF16 R112, R92.reuse, R140, R24 ;  /* 0x0000008c5c70723c */ /* 0x040fe80000041818 */
[----:B------:R-:W-:Y:S04]  /*1d970*/  FADD.FTZ R247, R81, R0 ;  /* 0x0000000051f77221 */ /* 0x000fe80000010000 */
        /* <DEDUP_REMOVED lines=11> */
.L_x_1098:
[----:B------:R-:W2:Y:S02]  /*1da30*/  LDL R0, [R1+0x8] ;  /* 0x0000080001007983 */ /* 0x000ea40000100800 */
[----:B--2---:R-:W-:-:S13]  /*1da40*/  ISETP.GE.AND P0, PT, R209, R0, PT ;  /* 0x00000000d100720c */ /* 0x004fda0003f06270 */
[----:B------:R-:W-:Y:S05]  /*1da50*/  @!P0 BRA `(.L_x_1110) ;  /* 0x00005af000008947 */ /* 0x000fea0003800000 */
[----:B------:R-:W-:Y:S01]  /*1da60*/  IMAD.MOV.U32 R87, RZ, RZ, R70 ;  /* 0x000000ffff577224 */ /* 0x000fe200078e0046 */
[----:B------:R-:W-:Y:S01]  /*1da70*/  MOV R89, R68 ;  /* 0x0000004400597202 */ /* 0x000fe20000000f00 */
[----:B------:R-:W-:Y:S01]  /*1da80*/  IMAD.MOV.U32 R86, RZ, RZ, R71 ;  /* 0x000000ffff567224 */ /* 0x000fe200078e0047 */
[----:B------:R-:W-:Y:S02]  /*1da90*/  MOV R88, R69 ;  /* 0x0000004500587202 */ /* 0x000fe40000000f00 */
.L_x_1138:
[----:B------:R-:W2:Y:S01]  /*1daa0*/  LDL.64 R6, [R1+0x18] ;  /* 0x0000180001067983 */ /* 0x000ea20000100a00 */
[----:B------:R-:W-:Y:S04]  /*1dab0*/  DEPBAR.LE SB0, 0x0 ;  /* 0x000080000000791a */ /* 0x000fe80000000000 */
[----:B------:R-:W3:Y:S01]  /*1dac0*/  LDL R4, [R1+0x14] ;  /* 0x0000140001047983 */ /* 0x000ee20000100800 */
[----:B------:R-:W-:Y:S01]  /*1dad0*/  WARPSYNC 0xffffffff ;  /* 0xffffffff00007948 */ /* 0x000fe20003800000 */
[----:B------:R-:W-:Y:S01]  /*1dae0*/  SHF.R.S32.HI R0, RZ, 0x1f, R229 ;  /* 0x0000001fff007819 */ /* 0x000fe200000114e5 */
[C---:B-1----:R-:W-:Y:S01]  /*1daf0*/  IMAD.WIDE.U32 R2, R229.reuse, c[0x0][0x208], RZ ;  /* 0x00008200e5027a25 */ /* 0x042fe200078e00ff */
[----:B------:R-:W-:Y:S01]  /*1db00*/  BAR.SYNC.DEFER_BLOCKING 0x0 ;  /* 0x0000000000007b1d */ /* 0x000fe20000010000 */
[----:B------:R-:W-:Y:S02]  /*1db10*/  SHF.L.U64.HI R68, R244, 0x1, R245 ;  /* 0x00000001f4447819 */ /* 0x000fe400000102f5 */
[----:B------:R-:W-:Y:S01]  /*1db20*/  IMAD R0, R0, c[0x0][0x208], RZ ;  /* 0x0000820000007a24 */ /* 0x000fe200078e02ff */
[----:B------:R-:W-:Y:S03]  /*1db30*/  SHF.L.U32 R53, R244, 0x1, RZ ;  /* 0x00000001f4357819 */ /* 0x000fe600000006ff */
[----:B------:R-:W-:Y:S04]  /*1db40*/  IMAD R0, R229, c[0x0][0x20c], R0 ;  /* 0x00008300e5007a24 */ /* 0x000fe800078e0200 */
[----:B------:R-:W-:Y:S01]  /*1db50*/  IMAD.IADD R3, R3, 0x1, R0 ;  /* 0x0000000103037824 */ /* 0x000fe200078e0200 */
[----:B------:R-:W-:Y:S03]  /*1db60*/  SHF.R.S32.HI R0, RZ, 0x1f, R216 ;  /* 0x0000001fff007819 */ /* 0x000fe600000114d8 */
[----:B------:R-:W-:Y:S04]  /*1db70*/  IMAD.WIDE.U32 R2, R216, c[0x0][0x218], R2 ;  /* 0x00008600d8027a25 */ /* 0x000fe800078e0002 */
        /* <DEDUP_REMOVED lines=22> */
.L_x_1249:
        /* <DEDUP_REMOVED lines=16> */
[----:B------:R-:W1:Y:S07]  /*1dde0*/  SHFL.IDX PT, R69, R52, 0x3, 0x181f ;  /* 0x00781f0034457f89 */ /* 0x000e6e00000e0000 */
[-C--:B------:R-:W-:Y:S01]  /*1ddf0*/  HMMA.16816.F32.BF16 R36, R80, R48.reuse, RZ ;  /* 0x000000305024723c */ /* 0x080fe200000418ff */
[----:B------:R1:W1:Y:S07]  /*1de00*/  SHFL.IDX PT, R73, R52, 0x4, 0x181f ;  /* 0x00981f0034497f89 */ /* 0x00026e00000e0000 */
[C---:B------:R-:W-:Y:S01]  /*1de10*/  HMMA.16816.F32.BF16 R40, R76.reuse, R48, RZ ;  /* 0x000000304c28723c */ /* 0x040fe200000418ff */
        /* <DEDUP_REMOVED lines=8> */
[-C--:B-1----:R-:W-:Y:S02]  /*1dea0*/  IADD3 R60, P0, R54, R53.reuse, RZ ;  /* 0x00000035363c7210 */ /* 0x082fe40007f1e0ff */
[-C--:B------:R-:W-:Y:S02]  /*1deb0*/  IADD3 R70, P1, R55, R53.reuse, RZ ;  /* 0x0000003537467210 */ /* 0x080fe40007f3e0ff */
[-C--:B------:R-:W-:Y:S02]  /*1dec0*/  IADD3.X R61, R57, R68.reuse, RZ, P0, !PT ;  /* 0x00000044393d7210 */ /* 0x080fe400007fe4ff */
[----:B------:R-:W-:Y:S01]  /*1ded0*/  IADD3 R72, P0, R0, R53, RZ ;  /* 0x0000003500487210 */ /* 0x000fe20007f1e0ff */
[----:B------:R1:W-:Y:S01]  /*1dee0*/  LDGSTS.E.BYPASS.LTC128B.128 [R208+0x900], [R62.64], !P2 ;  /* 0x009000003ed07fae */ /* 0x0003e2000d101d48 */
[-C--:B------:R-:W-:Y:S01]  /*1def0*/  IADD3.X R71, R69, R68.reuse, RZ, P1, !PT ;  /* 0x0000004445477210 */ /* 0x080fe20000ffe4ff */
[-C--:B------:R-:W-:Y:S01]  /*1df00*/  HMMA.16816.F32.BF16 R52, R80, R64.reuse, RZ ;  /* 0x000000405034723c */ /* 0x080fe200000418ff */
[----:B------:R-:W-:Y:S05]  /*1df10*/  IADD3.X R73, R73, R68, RZ, P0, !PT ;  /* 0x0000004449497210 */ /* 0x000fea00007fe4ff */
[----:B------:R1:W-:Y:S02]  /*1df20*/  LDGSTS.E.BYPASS.LTC128B.128 [R208+0x1100], [R60.64], !P2 ;  /* 0x011000003cd07fae */ /* 0x0003e4000d101d48 */
[C---:B------:R-:W-:Y:S06]  /*1df30*/  HMMA.16816.F32.BF16 R56, R76.reuse, R64, RZ ;  /* 0x000000404c38723c */ /* 0x040fec00000418ff */
        /* <DEDUP_REMOVED lines=286> */
.L_x_1250:
        /* <DEDUP_REMOVED lines=24> */
.L_x_1251:
[----:B--2-4-:R-:W-:Y:S04]  /*1f2a0*/  IADD3 R2, P0, R0, R5, RZ ;  /* 0x0000000500027210 */ /* 0x014fe80007f1e0ff */
[----:B-1----:R-:W-:Y:S05]  /*1f2b0*/  IADD3.X R3, R4, R6, RZ, P0, !PT ;  /* 0x0000000604037210 */ /* 0x002fea00007fe4ff */
[----:B------:R-:W-:Y:S01]  /*1f2c0*/  @!PT LDS RZ, [RZ] ;  /* 0x00000000fffff984 */ /* 0x000fe20000000800 */
[----:B------:R-:W-:Y:S01]  /*1f2d0*/  @!PT LDS RZ, [RZ] ;  /* 0x00000000fffff984 */ /* 0x000fe20000000800 */
[----:B------:R-:W-:Y:S01]  /*1f2e0*/  @!PT LDS RZ, [RZ] ;  /* 0x00000000fffff984 */ /* 0x000fe20000000800 */
[----:B------:R1:W-:Y:S04]  /*1f2f0*/  LDGSTS.E.BYPASS.LTC128B.128 [R208+0x4900], [R2.64], !P2 ;  /* 0x0490000002d07fae */ /* 0x0003e8000d101d48 */
.L_x_1113:
[----:B--234-:R-:W-:Y:S05]  /*1f300*/  BSYNC B0 ;  /* 0x0000000000007941 */ /* 0x01cfea0003800000 */
.L_x_1112:
[----:B-1----:R-:W2:Y:S01]  /*1f310*/  LDL R2, [R1+0x38] ;  /* 0x0000380001027983 */ /* 0x002ea20000100800 */
[----:B------:R-:W-:Y:S01]  /*1f320*/  IMAD.MOV.U32 R3, RZ, RZ, c[0x0][0x2c4] ;  /* 0x0000b100ff037624 */ /* 0x000fe200078e00ff */
[----:B------:R-:W-:Y:S02]  /*1f330*/  ULDC UR4, c[0x0][0x324] ;  /* 0x0000c90000047ab9 */ /* 0x000fe40000000800 */
[----:B------:R-:W2:Y:S01]  /*1f340*/  LDL R0, [R1+0x50] ;  /* 0x0000500001007983 */ /* 0x000ea20000100800 */
[----:B------:R-:W-:Y:S01]  /*1f350*/  ULOP3.LUT UR4, URZ, UR4, URZ, 0x33, !UPT ;  /* 0x000000043f047292 */ /* 0x000fe2000f8e333f */
        /* <DEDUP_REMOVED lines=8> */
[C---:B------:R-:W-:Y:S02]  /*1f3e0*/  IADD3 R7, R2.reuse, UR4, RZ ;  /* 0x0000000402077c10 */ /* 0x040fe4000fffe0ff */
[----:B------:R-:W-:Y:S01]  /*1f3f0*/  IADD3 R6, R2, c[0x0][0x328], RZ ;  /* 0x0000ca0002067a10 */ /* 0x000fe20007ffe0ff */
[----:B------:R-:W-:-:S05]  /*1f400*/  BRA.DIV ~URZ, `(.L_x_1116) ;  /* 0x0000bf427f007947 */ /* 0x000fca000b800000 */
[----:B------:R1:W2:Y:S02]  /*1f410*/  SHFL.IDX PT, R4, R5, RZ, 0x1c1f ;  /* 0x001c1fff05047589 */ /* 0x0002a400000e0000 */
.L_x_1252:
[----:B--2---:R-:W-:Y:S01]  /*1f420*/  IADD3 R3, R6, R4, RZ ;  /* 0x0000000406037210 */ /* 0x004fe20007ffe0ff */
        /* <DEDUP_REMOVED lines=18> */
.L_x_1119:
[----:B------:R-:W-:Y:S04]  /*1f550*/  MOV R8, c[0x0][0x32c] ;  /* 0x0000cb0000087a02 */ /* 0x000fe80000000f00 */
[----:B------:R-:W-:Y:S11]  /*1f560*/  ISETP.NE.AND P0, PT, R8, 0x1, PT ;  /* 0x000000010800780c */ /* 0x000ff60003f05270 */
[----:B------:R-:W-:Y:S02]  /*1f570*/  @!UPT UIADD3 URZ, URZ, URZ, URZ ;  /* 0x0000003f3f3ff290 */ /* 0x000fe4000fffe03f */
[----:B------:R-:W-:Y:S05]  /*1f580*/  @P0 IMAD.HI.U32 R8, R4, c[0x0][0x330], RZ ;  /* 0x0000cc0004080a27 */ /* 0x000fea00078e00ff */
[----:B------:R-:W-:Y:S02]  /*1f590*/  @P0 SHF.R.U32.HI R4, RZ, c[0x0][0x334], R8 ;  /* 0x0000cd00ff040a19 */ /* 0x000fe40000011608 */
.L_x_1120:
[----:B------:R-:W-:Y:S05]  /*1f5a0*/  BSYNC B0 ;  /* 0x0000000000007941 */ /* 0x000fea0003800000 */
.L_x_1118:
[----:B------:R-:W-:Y:S04]  /*1f5b0*/  IMAD.IADD R8, R0, 0x1, -R251 ;  /* 0x0000000100087824 */ /* 0x000fe800078e0afb */
[----:B------:R-:W-:Y:S05]  /*1f5c0*/  IMAD R4, R4, c[0x0][0x32c], R8 ;  /* 0x0000cb0004047a24 */ /* 0x000fea00078e0208 */
[----:B------:R-:W-:Y:S02]  /*1f5d0*/  IMNMX R2, R2, R4, !PT ;  /* 0x0000000402027217 */ /* 0x000fe40007800200 */
[----:B------:R-:W-:Y:S04]  /*1f5e0*/  IADD3 R4, R4, c[0x0][0x32c], RZ ;  /* 0x0000cb0004047a10 */ /* 0x000fe80007ffe0ff */
[----:B------:R-:W-:Y:S02]  /*1f5f0*/  IMNMX R3, R3, R4, PT ;  /* 0x0000000403037217 */ /* 0x000fe40003800200 */
.L_x_1117:
        /* <DEDUP_REMOVED lines=113> */
.L_x_1253:
        /* <DEDUP_REMOVED lines=19> */
.L_x_1124:
[----:B------:R-:W-:Y:S04]  /*1fe40*/  MOV R8, c[0x0][0x32c] ;  /* 0x0000cb0000087a02 */ /* 0x000fe80000000f00 */
[----:B------:R-:W-:Y:S11]  /*1fe50*/  ISETP.NE.AND P0, PT, R8, 0x1, PT ;  /* 0x000000010800780c */ /* 0x000ff60003f05270 */
[----:B------:R-:W-:Y:S02]  /*1fe60*/  @!UPT UIADD3 URZ, URZ, URZ, URZ ;  /* 0x0000003f3f3ff290 */ /* 0x000fe4000fffe03f */
[----:B------:R-:W-:Y:S05]  /*1fe70*/  @P0 IMAD.HI.U32 R8, R4, c[0x0][0x330], RZ ;  /* 0x0000cc0004080a27 */ /* 0x000fea00078e00ff */
[----:B------:R-:W-:Y:S02]  /*1fe80*/  @P0 SHF.R.U32.HI R4, RZ, c[0x0][0x334], R8 ;  /* 0x0000cd00ff040a19 */ /* 0x000fe40000011608 */
.L_x_1125:
[----:B------:R-:W-:Y:S05]  /*1fe90*/  BSYNC B0 ;  /* 0x0000000000007941 */ /* 0x000fea0003800000 */
.L_x_1123:
[----:B------:R-:W-:Y:S04]  /*1fea0*/  IMAD.IADD R8, R0, 0x1, -R251 ;  /* 0x0000000100087824 */ /* 0x000fe800078e0afb */
[----:B------:R-:W-:Y:S05]  /*1feb0*/  IMAD R4, R4, c[0x0][0x32c], R8 ;  /* 0x0000cb0004047a24 */ /* 0x000fea00078e0208 */
[----:B------:R-:W-:Y:S02]  /*1fec0*/  IMNMX R3, R3, R4, !PT ;  /* 0x0000000403037217 */ /* 0x000fe40007800200 */
[----:B------:R-:W-:Y:S04]  /*1fed0*/  IADD3 R4, R4, c[0x0][0x32c], RZ ;  /* 0x0000cb0004047a10 */ /* 0x000fe80007ffe0ff */
[----:B------:R-:W-:Y:S02]  /*1fee0*/  IMNMX R2, R2, R4, PT ;  /* 0x0000000402027217 */ /* 0x000fe40003800200 */
.L_x_1122:
        /* <DEDUP_REMOVED lines=77> */
.L_x_1254:
        /* <DEDUP_REMOVED lines=19> */
.L_x_1129:
[----:B------:R-:W-:Y:S04]  /*204f0*/  MOV R8, c[0x0][0x32c] ;  /* 0x0000cb0000087a02 */ /* 0x000fe80000000f00 */
[----:B------:R-:W-:Y:S11]  /*20500*/  ISETP.NE.AND P0, PT, R8, 0x1, PT ;  /* 0x000000010800780c */ /* 0x000ff60003f05270 */
[----:B------:R-:W-:Y:S02]  /*20510*/  @!UPT UIADD3 URZ, URZ, URZ, URZ ;  /* 0x0000003f3f3ff290 */ /* 0x000fe4000fffe03f */
[----:B------:R-:W-:Y:S05]  /*20520*/  @P0 IMAD.HI.U32 R8, R4, c[0x0][0x330], RZ ;  /* 0x0000cc0004080a27 */ /* 0x000fea00078e00ff */
[----:B------:R-:W-:Y:S02]  /*20530*/  @P0 SHF.R.U32.HI R4, RZ, c[0x0][0x334], R8 ;  /* 0x0000cd00ff040a19 */ /* 0x000fe40000011608 */
.L_x_1130:
[----:B------:R-:W-:Y:S05]  /*20540*/  BSYNC B0 ;  /* 0x0000000000007941 */ /* 0x000fea0003800000 */
.L_x_1128:
[----:B------:R-:W-:Y:S04]  /*20550*/  IMAD.IADD R8, R0, 0x1, -R251 ;  /* 0x0000000100087824 */ /* 0x000fe800078e0afb */
[----:B------:R-:W-:Y:S05]  /*20560*/  IMAD R4, R4, c[0x0][0x32c], R8 ;  /* 0x0000cb0004047a24 */ /* 0x000fea00078e0208 */
[----:B------:R-:W-:Y:S02]  /*20570*/  IMNMX R3, R3, R4, !PT ;  /* 0x0000000403037217 */ /* 0x000fe40007800200 */
[----:B------:R-:W-:Y:S04]  /*20580*/  IADD3 R4, R4, c[0x0][0x32c], RZ ;  /* 0x0000cb0004047a10 */ /* 0x000fe80007ffe0ff */
[----:B------:R-:W-:Y:S02]  /*20590*/  IMNMX R2, R2, R4, PT ;  /* 0x0000000402027217 */ /* 0x000fe40003800200 */
.L_x_1127:
        /* <DEDUP_REMOVED lines=77> */
.L_x_1255:
        /* <DEDUP_REMOVED lines=19> */
.L_x_1134:
[----:B--234-:R-:W-:Y:S04]  /*20ba0*/  MOV R5, c[0x0][0x32c] ;  /* 0x0000cb0000057a02 */ /* 0x01cfe80000000f00 */
[----:B------:R-:W-:Y:S11]  /*20bb0*/  ISETP.NE.AND P0, PT, R5, 0x1, PT ;  /* 0x000000010500780c */ /* 0x000ff60003f05270 */
[----:B------:R-:W-:Y:S02]  /*20bc0*/  @!UPT UIADD3 URZ, URZ, URZ, URZ ;  /* 0x0000003f3f3ff290 */ /* 0x000fe4000fffe03f */
[----:B------:R-:W-:Y:S05]  /*20bd0*/  @P0 IMAD.HI.U32 R5, R4, c[0x0][0x330], RZ ;  /* 0x0000cc0004050a27 */ /* 0x000fea00078e00ff */
[----:B------:R-:W-:Y:S02]  /*20be0*/  @P0 SHF.R.U32.HI R4, RZ, c[0x0][0x334], R5 ;  /* 0x0000cd00ff040a19 */ /* 0x000fe40000011605 */
.L_x_1135:
[----:B------:R-:W-:Y:S05]  /*20bf0*/  BSYNC B0 ;  /* 0x0000000000007941 */ /* 0x000fea0003800000 */
.L_x_1133:
[----:B------:R-:W-:Y:S04]  /*20c00*/  IMAD.IADD R0, R0, 0x1, -R251 ;  /* 0x0000000100007824 */ /* 0x000fe800078e0afb */
[----:B------:R-:W-:Y:S05]  /*20c10*/  IMAD R0, R4, c[0x0][0x32c], R0 ;  /* 0x0000cb0004007a24 */ /* 0x000fea00078e0200 */
[----:B------:R-:W-:Y:S02]  /*20c20*/  IMNMX R2, R2, R0, !PT ;  /* 0x0000000002027217 */ /* 0x000fe40007800200 */
[----:B------:R-:W-:Y:S04]  /*20c30*/  IADD3 R0, R0, c[0x0][0x32c], RZ ;  /* 0x0000cb0000007a10 */ /* 0x000fe80007ffe0ff */
[----:B------:R-:W-:Y:S02]  /*20c40*/  IMNMX R3, R3, R0, PT ;  /* 0x0000000003037217 */ /* 0x000fe40003800200 */
.L_x_1132:
        /* <DEDUP_REMOVED lines=157> */
.L_x_1256:
        /* <DEDUP_REMOVED lines=15> */
.L_x_1257:
[C---:B------:R-:W-:Y:S01]  /*21710*/  FSETP.NEU.FTZ.AND P0, PT, R71.reuse, -INF , PT ;  /* 0xff8000004700780b */ /* 0x040fe20003f1d000 */
[C---:B------:R-:W-:Y:S01]  /*21720*/  FMUL.FTZ R2, R71.reuse, c[0x0][0x2d0] ;  /* 0x0000b40047027a20 */ /* 0x040fe20000410000 */
[----:B--2---:R-:W-:Y:S01]  /*21730*/  FMNMX.FTZ R68, R0, R4, !PT ;  /* 0x0000000400447209 */ /* 0x004fe20007810000 */
[----:B------:R-:W2:Y:S01]  /*21740*/  LDL R248, [R1+0x8] ;  /* 0x0000080001f87983 */ /* 0x000ea20000100800 */
[----:B------:R-:W-:Y:S01]  /*21750*/  FSEL R0, R71, RZ, P0 ;  /* 0x000000ff47007208 */ /* 0x000fe20000000000 */
[----:B------:R-:W-:Y:S01]  /*21760*/  WARPSYNC 0xffffffff ;  /* 0xffffffff00007948 */ /* 0x000fe20003800000 */
        /* <DEDUP_REMOVED lines=27> */
[----:B------:R-:W3:Y:S10]  /*21920*/  MUFU.EX2 R2, R4 ;  /* 0x0000000400027308 */ /* 0x000ef40000000800 */
[----:B------:R-:W-:Y:S01]  /*21930*/  MUFU.EX2 R86, R86 ;  /* 0x0000005600567308 */ /* 0x000fe20000000800 */
[----:B-1----:R-:W-:Y:S01]  /*21940*/  FFMA.FTZ R0, R65, R237, R3 ;  /* 0x000000ed41007223 */ /* 0x002fe20000010003 */
[C---:B---3--:R-:W-:Y:S03]  /*21950*/  F2FP.BF16.PACK_AB R72, R2.reuse, R3 ;  /* 0x000000030248723e */ /* 0x048fe600000010ff */
        /* <DEDUP_REMOVED lines=64> */
[--C-:B------:R-:W-:Y:S02]  /*21d60*/  FFMA.FTZ R189, R40, c[0x0][0x2d0], -R2.reuse ;  /* 0x0000b40028bd7a23 */ /* 0x100fe40000010802 */
[----:B------:R-:W-:Y:S01]  /*21d70*/  FFMA.FTZ R239, R32, c[0x0][0x2d0], -R2 ;  /* 0x0000b40020ef7a23 */ /* 0x000fe20000010802 */
[----:B------:R-:W-:Y:S01]  /*21d80*/  FSEL R2, R68, RZ, P0 ;  /* 0x000000ff44027208 */ /* 0x000fe20000000000 */
[----:B------:R-:W-:Y:S01]  /*21d90*/  FMUL.FTZ R0, R0, c[0x0][0x2d0] ;  /* 0x0000b40000007a20 */ /* 0x000fe20000410000 */
[----:B------:R-:W4:Y:S01]  /*21da0*/  MUFU.EX2 R32, R5 ;  /* 0x0000000500207308 */ /* 0x000f220000000800 */
[----:B------:R-:W-:Y:S02]  /*21db0*/  FMUL.FTZ R49, R65, R149 ;  /* 0x0000009541317220 */ /* 0x000fe40000410000 */
[----:B------:R-:W-:Y:S02]  /*21dc0*/  FADD.FTZ R2, -R2, R89 ;  /* 0x0000005902027221 */ /* 0x000fe40000010100 */
[C---:B------:R-:W-:Y:S02]  /*21dd0*/  FMUL.FTZ R50, R3.reuse, R150 ;  /* 0x0000009603327220 */ /* 0x040fe40000410000 */
[----:B------:R-:W-:Y:S02]  /*21de0*/  FMUL.FTZ R51, R3, R151 ;  /* 0x0000009703337220 */ /* 0x000fe40000410000 */
[----:B------:R-:W-:Y:S01]  /*21df0*/  FMUL.FTZ R2, R2, c[0x0][0x2d0] ;  /* 0x0000b40002027a20 */ /* 0x000fe20000410000 */
[----:B------:R-:W5:Y:S01]  /*21e00*/  MUFU.EX2 R0, R0 ;  /* 0x0000000000007308 */ /* 0x000f620000000800 */
[----:B-1----:R-:W-:Y:S01]  /*21e10*/  FMUL.FTZ R4, R68, c[0x0][0x2d0] ;  /* 0x0000b40044047a20 */ /* 0x002fe20000410000 */
[----:B---3--:R-:W-:Y:S04]  /*21e20*/  F2FP.BF16.PACK_AB R74, R39, R48 ;  /* 0x00000030274a723e */ /* 0x008fe800000010ff */
[----:B------:R-:W-:Y:S04]  /*21e30*/  FSEL R4, R4, RZ, P0 ;  /* 0x000000ff04047208 */ /* 0x000fe80000000000 */
[----:B------:R-:W1:Y:S01]  /*21e40*/  MUFU.EX2 R2, R2 ;  /* 0x0000000200027308 */ /* 0x000e620000000800 */
[--C-:B------:R-:W-:Y:S02]  /*21e50*/  FFMA.FTZ R161, R23, c[0x0][0x2d0], -R4.reuse ;  /* 0x0000b40017a17a23 */ /* 0x100fe40000010804 */
[--C-:B------:R-:W-:Y:S01]  /*21e60*/  FFMA.FTZ R160, R22, c[0x0][0x2d0], -R4.reuse ;  /* 0x0000b40016a07a23 */ /* 0x100fe20000010804 */
[----:B----4-:R-:W-:Y:S01]  /*21e70*/  F2FP.BF16.PACK_AB R76, R32, R35 ;  /* 0x00000023204c723e */ /* 0x010fe200000010ff */
[--C-:B------:R-:W-:Y:S02]  /*21e80*/  FFMA.FTZ R67, R21, c[0x0][0x2d0], -R4.reuse ;  /* 0x0000b40015437a23 */ /* 0x100fe40000010804 */
[--C-:B------:R-:W-:Y:S02]  /*21e90*/  FFMA.FTZ R181, R20, c[0x0][0x2d0], -R4.reuse ;  /* 0x0000b40014b57a23 */ /* 0x100fe40000010804 */
[----:B------:R-:W3:Y:S01]  /*21ea0*/  LDSM.16.MT88.4 R20, [R192] ;  /* 0x00000000c014783b */ /* 0x000ee20000004200 */
[----:B------:R-:W-:Y:S01]  /*21eb0*/  MUFU.EX2 R183, R67 ;  /* 0x0000004300b77308 */ /* 0x000fe20000000800 */
[--C-:B------:R-:W-:Y:S02]  /*21ec0*/  FFMA.FTZ R6, R9, c[0x0][0x2d0], -R4.reuse ;  /* 0x0000b40009067a23 */ /* 0x100fe40000010804 */
[--C-:B------:R-:W-:Y:S02]  /*21ed0*/  FFMA.FTZ R7, R15, c[0x0][0x2d0], -R4.reuse ;  /* 0x0000b4000f077a23 */ /* 0x100fe40000010804 */
[C---:B-----5:R-:W-:Y:S02]  /*21ee0*/  FMUL.FTZ R45, R0.reuse, R101 ;  /* 0x00000065002d7220 */ /* 0x060fe40000410000 */
        /* <DEDUP_REMOVED lines=26> */
[----:B------:R-:W4:Y:S01]  /*22090*/  MUFU.EX2 R97, R17 ;  /* 0x0000001100617308 */ /* 0x000f220000000800 */
[C---:B------:R-:W-:Y:S01]  /*220a0*/  FFMA.FTZ R4, R0.reuse, R246, R35 ;  /* 0x000000f600047223 */ /* 0x040fe20000010023 */
[----:B--2---:R-:W-:Y:S01]  /*220b0*/  ISETP.GT.AND P0, PT, R209, R248, PT ;  /* 0x000000f8d100720c */ /* 0x004fe20003f04270 */
        /* <DEDUP_REMOVED lines=13> */
[----:B----4-:R-:W-:Y:S01]  /*22190*/  F2FP.BF16.PACK_AB R77, R97, R18 ;  /* 0x00000012614d723e */ /* 0x010fe200000010ff */
[----:B------:R-:W-:Y:S01]  /*221a0*/  FADD.FTZ R96, R32, R4 ;  /* 0x0000000420607221 */ /* 0x000fe20000010000 */
[----:B------:R-:W4:Y:S01]  /*221b0*/  LDSM.16.MT88.4 R36, [R196] ;  /* 0x00000000c424783b */ /* 0x000f220000004200 */
[----:B------:R-:W-:Y:S02]  /*221c0*/  FMUL.FTZ R6, R3, R130 ;  /* 0x0000008203067220 */ /* 0x000fe40000410000 */
[C---:B------:R-:W-:Y:S01]  /*221d0*/  FMUL.FTZ R4, R65.reuse, R128 ;  /* 0x0000008041047220 */ /* 0x040fe20000410000 */
[----:B------:R-:W-:Y:S01]  /*221e0*/  MUFU.EX2 R99, R34 ;  /* 0x0000002200637308 */ /* 0x000fe20000000800 */
[----:B------:R-:W-:Y:S02]  /*221f0*/  FMUL.FTZ R5, R65, R129 ;  /* 0x0000008141057220 */ /* 0x000fe40000410000 */
[C---:B------:R-:W-:Y:S02]  /*22200*/  FMUL.FTZ R10, R2.reuse, R122 ;  /* 0x0000007a020a7220 */ /* 0x040fe40000410000 */
[----:B--2---:R-:W-:Y:S02]  /*22210*/  FMUL.FTZ R7, R3, R131 ;  /* 0x0000008303077220 */ /* 0x004fe40000410000 */
[C---:B------:R-:W-:Y:S02]  /*22220*/  FMUL.FTZ R11, R2.reuse, R123 ;  /* 0x0000007b020b7220 */ /* 0x040fe40000410000 */
[----:B------:R-:W-:Y:S01]  /*22230*/  FMUL.FTZ R15, R2, R119 ;  /* 0x00000077020f7220 */ /* 0x000fe20000410000 */
[----:B------:R-:W2:Y:S01]  /*22240*/  MUFU.EX2 R98, R16 ;  /* 0x0000001000627308 */ /* 0x000ea20000000800 */
[----:B------:R-:W-:Y:S02]  /*22250*/  FMUL.FTZ R17, R65, R133 ;  /* 0x0000008541117220 */ /* 0x000fe40000410000 */
[----:B------:R-:W-:Y:S01]  /*22260*/  FMUL.FTZ R19, R3, R135 ;  /* 0x0000008703137220 */ /* 0x000fe20000410000 */
[----:B-1----:R-:W-:Y:S01]  /*22270*/  F2FP.BF16.PACK_AB R75, R100, R0 ;  /* 0x00000000644b723e */ /* 0x002fe200000010ff */
[----:B------:R-:W-:Y:S02]  /*22280*/  FADD.FTZ R88, R0, R52 ;  /* 0x0000003400587221 */ /* 0x000fe40000010000 */
[----:B------:R-:W1:Y:S01]  /*22290*/  LDSM.16.MT88.4 R52, [R193] ;  /* 0x00000000c134783b */ /* 0x000e620000004200 */
[----:B------:R-:W-:Y:S02]  /*222a0*/  FMUL.FTZ R32, R65, R140 ;  /* 0x0000008c41207220 */ /* 0x000fe40000410000 */
[----:B------:R-:W5:Y:S01]  /*222b0*/  MUFU.EX2 R117, R33 ;  /* 0x0000002100757308 */ /* 0x000f620000000800 */
[-C--:B---3--:R-:W-:Y:S05]  /*222c0*/  HMMA.16816.F32.BF16 R4, R72, R20.reuse, R4 ;  /* 0x000000144804723c */ /* 0x088fea0000041804 */
[C---:B------:R-:W-:Y:S02]  /*222d0*/  FMUL.FTZ R14, R2.reuse, R118 ;  /* 0x00000076020e7220 */ /* 0x040fe40000410000 */
[C---:B------:R-:W-:Y:S02]  /*222e0*/  FFMA.FTZ R89, R2.reuse, R247, R18 ;  /* 0x000000f702597223 */ /* 0x040fe40000010012 */
[----:B------:R-:W-:Y:S01]  /*222f0*/  FMUL.FTZ R18, R3, R134 ;  /* 0x0000008603127220 */ /* 0x000fe20000410000 */
[----:B------:R-:W-:Y:S02]  /*22300*/  MUFU.EX2 R105, R180 ;  /* 0x000000b400697308 */ /* 0x000fe40000000800 */
[----:B------:R-:W-:Y:S01]  /*22310*/  FMUL.FTZ R26, R2, R114 ;  /* 0x00000072021a7220 */ /* 0x000fe20000410000 */
[----:B--2---:R-:W-:Y:S01]  /*22320*/  F2FP.BF16.PACK_AB R79, R116, R98 ;  /* 0x00000062744f723e */ /* 0x004fe200000010ff */
        /* <DEDUP_REMOVED lines=32> */
[-C--:B----4-:R-:W-:Y:S03]  /*22530*/  HMMA.16816.F32.BF16 R20, R72, R36.reuse, R20 ;  /* 0x000000244814723c */ /* 0x090fe60000041814 */
        /* <DEDUP_REMOVED lines=257> */
.L_x_1110:
[----:B------:R-:W-:Y:S05]  /*23550*/  BRA.DIV ~URZ, `(.L_x_1139) ;  /* 0x000081e27f007947 */ /* 0x000fea000b800000 */
[----:B------:R2:W3:Y:S02]  /*23560*/  SHFL.BFLY PT, R0, R237, 0x2, 0x1f ;  /* 0x0c401f00ed007f89 */ /* 0x0004e400000e0000 */
.L_x_1258:
[----:B---3--:R-:W-:Y:S01]  /*23570*/  FADD.FTZ R5, R0, R237 ;  /* 0x000000ed00057221 */ /* 0x008fe20000010000 */
[----:B------:R-:W-:Y:S05]  /*23580*/  BRA.DIV ~URZ, `(.L_x_1140) ;  /* 0x000082027f007947 */ /* 0x000fea000b800000 */
[----:B------:R-:W3:Y:S04]  /*23590*/  SHFL.BFLY PT, R2, R243, 0x2, 0x1f ;  /* 0x0c401f00f3027f89 */ /* 0x000ee800000e0000 */
[----:B------:R-:W4:Y:S04]  /*235a0*/  SHFL.BFLY PT, R0, R246, 0x2, 0x1f ;  /* 0x0c401f00f6007f89 */ /* 0x000f2800000e0000 */
[----:B------:R-:W5:Y:S04]  /*235b0*/  SHFL.BFLY PT, R4, R247, 0x2, 0x1f ;  /* 0x0c401f00f7047f89 */ /* 0x000f6800000e0000 */
[----:B-1----:R-:W1:Y:S01]  /*235c0*/  SHFL.BFLY PT, R3, R5, 0x1, 0x1f ;  /* 0x0c201f0005037f89 */ /* 0x002e6200000e0000 */
[----:B---3--:R-:W-:-:S02]  /*235d0*/  FADD.FTZ R2, R2, R243 ;  /* 0x000000f302027221 */ /* 0x008fc40000010000 */
[----:B----4-:R-:W-:-:S03]  /*235e0*/  FADD.FTZ R0, R0, R246 ;  /* 0x000000f600007221 */ /* 0x010fc60000010000 */
[----:B------:R-:W3:Y:S01]  /*235f0*/  SHFL.BFLY PT, R6, R2, 0x1, 0x1f ;  /* 0x0c201f0002067f89 */ /* 0x000ee200000e0000 */
[----:B-----5:R-:W-:-:S03]  /*23600*/  FADD.FTZ R4, R4, R247 ;  /* 0x000000f704047221 */ /* 0x020fc60000010000 */
[----:B------:R-:W4:Y:S01]  /*23610*/  SHFL.BFLY PT, R7, R0, 0x1, 0x1f ;  /* 0x0c201f0000077f89 */ /* 0x000f2200000e0000 */
[----:B-1----:R-:W-:-:S03]  /*23620*/  FADD.FTZ R5, R5, R3 ;  /* 0x0000000305057221 */ /* 0x002fc60000010000 */
[----:B------:R1:W2:Y:S01]  /*23630*/  SHFL.BFLY PT, R8, R4, 0x1, 0x1f ;  /* 0x0c201f0004087f89 */ /* 0x0002a200000e0000 */
[----:B---3--:R-:W-:Y:S02]  /*23640*/  FADD.FTZ R6, R2, R6 ;  /* 0x0000000602067221 */ /* 0x008fe40000010000 */
[----:B----4-:R-:W-:Y:S02]  /*23650*/  FADD.FTZ R7, R0, R7 ;  /* 0x0000000700077221 */ /* 0x010fe40000010000 */
.L_x_1259:
[----:B------:R-:W-:Y:S01]  /*23660*/  FSETP.NE.FTZ.AND P3, PT, R5, RZ, PT ;  /* 0x000000ff0500720b */ /* 0x000fe20003f75000 */
[----:B------:R-:W-:Y:S01]  /*23670*/  CS2R R2, SRZ ;  /* 0x0000000000027805 */ /* 0x000fe2000001ff00 */
[----:B------:R-:W-:Y:S01]  /*23680*/  MOV R0, RZ ;  /* 0x000000ff00007202 */ /* 0x000fe20000000f00 */
[----:B-12---:R-:W-:Y:S01]  /*23690*/  FADD.FTZ R4, R8, R4 ;  /* 0x0000000408047221 */ /* 0x006fe20000010000 */
        /* <DEDUP_REMOVED lines=98> */
.L_x_969:
[----:B------:R3:W5:Y:S04]  /*23cc0*/  LDL R6, [R1+0x40] ;  /* 0x0000400001067983 */ /* 0x0007680000100800 */
[----:B------:R-:W4:Y:S01]  /*23cd0*/  S2R R2, SR_TID.X ;  /* 0x0000000000027919 */ /* 0x000f220000002100 */
[----:B------:R-:W-:Y:S01]  /*23ce0*/  BSSY B0, `(.L_x_1141) ;  /* 0x0000011000007945 */ /* 0x000fe20003800000 */
[----:B----4-:R-:W-:-:S13]  /*23cf0*/  LOP3.LUT P0, RZ, R2, 0x7f, RZ, 0xc0, !PT ;  /* 0x0000007f02ff7812 */ /* 0x010fda000780c0ff */
[----:B------:R-:W-:Y:S05]  /*23d00*/  @P0 BRA `(.L_x_1142) ;  /* 0x000000e000000947 */ /* 0x000fea0003800000 */
[----:B---3--:R-:W3:Y:S01]  /*23d10*/  S2R R4, SR_LANEID ;  /* 0x0000000000047919 */ /* 0x008ee20000000000 */
[----:B------:R-:W-:Y:S01]  /*23d20*/  VOTEU.ANY UR4, UPT, PT ;  /* 0x0000000000047886 */ /* 0x000fe200038e0100 */
[----:B------:R-:W-:Y:S01]  /*23d30*/  IMAD.MOV.U32 R5, RZ, RZ, c[0x0][0x564] ;  /* 0x00015900ff057624 */ /* 0x000fe200078e00ff */
[----:B-1----:R-:W3:Y:S08]  /*23d40*/  FLO.U32 R3, UR4 ;  /* 0x0000000400037d00 */ /* 0x002ef000080e0000 */
[----:B------:R-:W1:Y:S01]  /*23d50*/  POPC R2, UR4 ;  /* 0x0000000400027d09 */ /* 0x000e620008000000 */
[----:B---3--:R-:W-:Y:S01]  /*23d60*/  ISETP.EQ.U32.AND P0, PT, R3, R4, PT ;  /* 0x000000040300720c */ /* 0x008fe20003f02070 */
[----:B------:R-:W-:-:S12]  /*23d70*/  IMAD.MOV.U32 R4, RZ, RZ, c[0x0][0x560] ;  /* 0x00015800ff047624 */ /* 0x000fd800078e00ff */
[----:B-1----:R1:W3:Y:S04]  /*23d80*/  @P0 ATOMG.E.ADD.STRONG.GPU PT, R2, [R4.64], R2 ;  /* 0x00000002040209a8 */ /* 0x0022e800081ee1c8 */
[----:B-1----:R-:W1:Y:S04]  /*23d90*/  S2R R4, SR_LTMASK ;  /* 0x0000000000047919 */ /* 0x002e680000003900 */
[----:B---3--:R1:W3:Y:S02]  /*23da0*/  SHFL.IDX PT, R3, R2, R3, 0x1f ;  /* 0x00001f0302037589 */ /* 0x0082e400000e0000 */
[----:B-1----:R-:W-:-:S06]  /*23db0*/  LOP3.LUT R2, R4, UR4, RZ, 0xc0, !PT ;  /* 0x0000000404027c12 */ /* 0x002fcc000f8ec0ff */
[----:B------:R-:W3:Y:S02]  /*23dc0*/  POPC R2, R2 ;  /* 0x0000000200027309 */ /* 0x000ee40000000000 */
[----:B---3-5:R-:W-:-:S05]  /*23dd0*/  IADD3 R6, R3, c[0x0][0xc], R2 ;  /* 0x0000030003067a10 */ /* 0x028fca0007ffe002 */
[----:B------:R1:W-:Y:S02]  /*23de0*/  STL [R1+0x40], R6 ;  /* 0x0000400601007387 */ /* 0x0003e40000100800 */
.L_x_1142:
[----:B---3--:R-:W-:Y:S05]  /*23df0*/  BSYNC B0 ;  /* 0x0000000000007941 */ /* 0x008fea0003800000 */
.L_x_1141:
[----:B------:R-:W-:Y:S01]  /*23e00*/  PRMT R0, R0, 0x9910, RZ ;  /* 0x0000991000007816 */ /* 0x000fe200000000ff */
[----:B------:R-:W-:Y:S01]  /*23e10*/  BSSY B1, `(.L_x_1143) ;  /* 0x0000302000017945 */ /* 0x000fe20003800000 */
[----:B-----5:R-:W-:Y:S02]  /*23e20*/  IMAD.MOV.U32 R53, RZ, RZ, R6 ;  /* 0x000000ffff357224 */ /* 0x020fe400078e0006 */
[----:B------:R-:W-:-:S13]  /*23e30*/  ISETP.NE.AND P0, PT, R0, RZ, PT ;  /* 0x000000ff0000720c */ /* 0x000fda0003f05270 */
[----:B------:R-:W-:Y:S05]  /*23e40*/  @!P0 BRA `(.L_x_1144) ;  /* 0x0000241000008947 */ /* 0x000fea0003800000 */
[----:B------:R-:W3:Y:S04]  /*23e50*/  LDL R7, [R1+0x6c] ;  /* 0x00006c0001077983 */ /* 0x000ee80000100800 */
[----:B-1----:R-:W4:Y:S04]  /*23e60*/  LDL R6, [R1+0x7c] ;  /* 0x00007c0001067983 */ /* 0x002f280000100800 */
[----:B--2---:R-:W2:Y:S04]  /*23e70*/  LDL R9, [R1+0x84] ;  /* 0x0000840001097983 */ /* 0x004ea80000100800 */
[----:B------:R-:W2:Y:S01]  /*23e80*/  LDL R5, [R1+0x80] ;  /* 0x0000800001057983 */ /* 0x000ea20000100800 */
[----:B------:R-:W-:Y:S01]  /*23e90*/  WARPSYNC 0xffffffff ;  /* 0xffffffff00007948 */ /* 0x000fe20003800000 */
[----:B------:R-:W-:-:S02]  /*23ea0*/  F2FP.BF16.PACK_AB R0, R67, R66 ;  /* 0x000000424300723e */ /* 0x000fc400000010ff */
[----:B------:R-:W-:Y:S01]  /*23eb0*/  BAR.SYNC.DEFER_BLOCKING 0x1, 0x80 ;  /* 0x0042000000007b1d */ /* 0x000fe20000010000 */
[----:B------:R-:W-:Y:S02]  /*23ec0*/  F2FP.BF16.PACK_AB R3, R83, R82 ;  /* 0x000000525303723e */ /* 0x000fe400000010ff */
[----:B------:R-:W-:-:S03]  /*23ed0*/  F2FP.BF16.PACK_AB R2, R73, R72 ;  /* 0x000000484902723e */ /* 0x000fc600000010ff */
[----:B------:R-:W2:Y:S01]  /*23ee0*/  LDL R8, [R1+0x70] ;  /* 0x0000700001087983 */ /* 0x000ea20000100800 */
[----:B------:R-:W-:-:S03]  /*23ef0*/  F2FP.BF16.PACK_AB R4, R37, R36 ;  /* 0x000000242504723e */ /* 0x000fc600000010ff */
[----:B------:R-:W2:Y:S04]  /*23f00*/  LDL R12, [R1+0x88] ;  /* 0x00008800010c7983 */ /* 0x000ea80000100800 */
[----:B------:R-:W2:Y:S04]  /*23f10*/  LDL R10, [R1+0x4c] ;  /* 0x00004c00010a7983 */ /* 0x000ea80000100800 */
[----:B---3--:R1:W-:Y:S04]  /*23f20*/  STS [R7], R0 ;  /* 0x0000000007007388 */ /* 0x0083e80000000800 */
[----:B------:R3:W-:Y:S04]  /*23f30*/  STS [R7+0x400], R3 ;  /* 0x0004000307007388 */ /* 0x0007e80000000800 */
[----:B----4-:R4:W-:Y:S01]  /*23f40*/  STS [R6], R2 ;  /* 0x0000000206007388 */ /* 0x0109e20000000800 */
[----:B-1----:R-:W-:-:S02]  /*23f50*/  F2FP.BF16.PACK_AB R0, R87, R86 ;  /* 0x000000565700723e */ /* 0x002fc400000010ff */
[----:B---3--:R-:W-:-:S03]  /*23f60*/  F2FP.BF16.PACK_AB R3, R49, R48 ;  /* 0x000000303103723e */ /* 0x008fc600000010ff */
[----:B------:R1:W-:Y:S01]  /*23f70*/  STS [R6+0x400], R0 ;  /* 0x0004000006007388 */ /* 0x0003e20000000800 */
[----:B----4-:R-:W-:-:S03]  /*23f80*/  F2FP.BF16.PACK_AB R2, R31, R30 ;  /* 0x0000001e1f02723e */ /* 0x010fc600000010ff */
[----:B------:R3:W-:Y:S04]  /*23f90*/  STS [R7+0x2000], R3 ;  /* 0x0020000307007388 */ /* 0x0007e80000000800 */
[----:B------:R4:W-:Y:S01]  /*23fa0*/  STS [R7+0x2400], R2 ;  /* 0x0024000207007388 */ /* 0x0009e20000000800 */
[----:B-1----:R-:W-:Y:S02]  /*23fb0*/  F2FP.BF16.PACK_AB R0, R35, R34 ;  /* 0x000000222300723e */ /* 0x002fe400000010ff */
[----:B---3--:R-:W-:-:S03]  /*23fc0*/  F2FP.BF16.PACK_AB R3, R75, R74 ;  /* 0x0000004a4b03723e */ /* 0x008fc600000010ff */
[----:B------:R1:W-:Y:S04]  /*23fd0*/  STS [R6+0x2000], R0 ;  /* 0x0020000006007388 */ /* 0x0003e80000000800 */
[----:B----4-:R-:W3:Y:S01]  /*23fe0*/  LDL R7, [R1+0x78] ;  /* 0x0000780001077983 */ /* 0x010ee20000100800 */
[----:B------:R-:W-:-:S03]  /*23ff0*/  F2FP.BF16.PACK_AB R2, R89, R88 ;  /* 0x000000585902723e */ /* 0x000fc600000010ff */
[----:B------:R4:W-:Y:S04]  /*24000*/  STS [R6+0x2400], R4 ;  /* 0x0024000406007388 */ /* 0x0009e80000000800 */
[----:B--2---:R2:W-:Y:S04]  /*24010*/  STS [R9], R3 ;  /* 0x0000000309007388 */ /* 0x0045e80000000800 */
[----:B------:R2:W-:Y:S01]  /*24020*/  STS [R9+0x400], R2 ;  /* 0x0004000209007388 */ /* 0x0005e20000000800 */
[----:B-1----:R-:W-:-:S05]  /*24030*/  F2FP.BF16.PACK_AB R0, R77, R76 ;  /* 0x0000004c4d00723e */ /* 0x002fca00000010ff */
[----:B------:R1:W-:Y:S01]  /*24040*/  STS [R5], R0 ;  /* 0x0000000005007388 */ /* 0x0003e20000000800 */
[----:B----4-:R-:W-:-:S03]  /*24050*/  F2FP.BF16.PACK_AB R4, R39, R38 ;  /* 0x000000262704723e */ /* 0x010fc600000010ff */
[----:B------:R-:W4:Y:S01]  /*24060*/  LDL R6, [R1+0x74] ;  /* 0x0000740001067983 */ /* 0x000f220000100800 */
[----:B--2---:R-:W-:Y:S02]  /*24070*/  F2FP.BF16.PACK_AB R3, R129, R128 ;  /* 0x000000808103723e */ /* 0x004fe400000010ff */
[----:B------:R-:W-:-:S03]  /*24080*/  F2FP.BF16.PACK_AB R2, R43, R42 ;  /* 0x0000002a2b02723e */ /* 0x000fc600000010ff */
[----:B------:R2:W-:Y:S04]  /*24090*/  STS [R5+0x400], R3 ;  /* 0x0004000305007388 */ /* 0x0005e80000000800 */
[----:B------:R-:W-:Y:S01]  /*240a0*/  STS [R9+0x2000], R4 ;  /* 0x0020000409007388 */ /* 0x000fe20000000800 */
[----:B-1----:R-:W-:-:S05]  /*240b0*/  F2FP.BF16.PACK_AB R0, R41, R40 ;  /* 0x000000282900723e */ /* 0x002fca00000010ff */
[----:B------:R1:W-:Y:S01]  /*240c0*/  STS [R9+0x2400], R0 ;  /* 0x0024000009007388 */ /* 0x0003e20000000800 */
[----:B--2---:R-:W-:-:S03]  /*240d0*/  F2FP.BF16.PACK_AB R3, R59, R58 ;  /* 0x0000003a3b03723e */ /* 0x004fc600000010ff */
[----:B-1----:R-:W2:Y:S01]  /*240e0*/  LDL R9, [R1+0x8c] ;  /* 0x00008c0001097983 */ /* 0x002ea20000100800 */
        /* <DEDUP_REMOVED lines=16> */
[----:B---3--:R1:W-:Y:S04]  /*241f0*/  STS [R7], R3 ;  /* 0x0000000307007388 */ /* 0x0083e80000000800 */
[----:B------:R3:W-:Y:S04]  /*24200*/  STS [R7+0x400], R0 ;  /* 0x0004000007007388 */ /* 0x0007e80000000800 */
[----:B------:R4:W-:Y:S04]  /*24210*/  STS [R8+0x2000], R2 ;  /* 0x0020000208007388 */ /* 0x0009e80000000800 */
[----:B------:R4:W-:Y:S04]  /*24220*/  STS [R8+0x2400], R4 ;  /* 0x0024000408007388 */ /* 0x0009e80000000800 */
[----:B------:R-:W-:Y:S01]  /*24230*/  STS [R7+0x2000], R5 ;  /* 0x0020000507007388 */ /* 0x000fe20000000800 */
[----:B-1----:R-:W-:-:S02]  /*24240*/  F2FP.BF16.PACK_AB R3, R47, R46 ;  /* 0x0000002e2f03723e */ /* 0x002fc400000010ff */
[----:B---3--:R-:W-:Y:S02]  /*24250*/  F2FP.BF16.PACK_AB R0, R81, R80 ;  /* 0x000000505100723e */ /* 0x008fe400000010ff */
[----:B----4-:R-:W-:Y:S01]  /*24260*/  F2FP.BF16.PACK_AB R2, R79, R78 ;  /* 0x0000004e4f02723e */ /* 0x010fe200000010ff */
[----:B------:R-:W-:Y:S04]  /*24270*/  STS [R7+0x2400], R3 ;  /* 0x0024000307007388 */ /* 0x000fe80000000800 */
[----:B------:R1:W-:Y:S04]  /*24280*/  STS [R6], R2 ;  /* 0x0000000206007388 */ /* 0x0003e80000000800 */
[----:B------:R3:W-:Y:S01]  /*24290*/  STS [R6+0x400], R0 ;  /* 0x0004000006007388 */ /* 0x0007e20000000800 */
[----:B------:R-:W-:-:S03]  /*242a0*/  F2FP.BF16.PACK_AB R4, R45, R44 ;  /* 0x0000002c2d04723e */ /* 0x000fc600000010ff */
[----:B------:R-:W4:Y:S01]  /*242b0*/  LDL.LU R8, [R1+0x44] ;  /* 0x0000440001087983 */ /* 0x000f220000300800 */
[----:B-1----:R-:W-:Y:S02]  /*242c0*/  F2FP.BF16.PACK_AB R2, R61, R60 ;  /* 0x0000003c3d02723e */ /* 0x002fe400000010ff */
[----:B---3--:R-:W-:-:S03]  /*242d0*/  F2FP.BF16.PACK_AB R0, R63, R62 ;  /* 0x0000003e3f00723e */ /* 0x008fc600000010ff */
[----:B------:R1:W-:Y:S01]  /*242e0*/  STS [R12], R2 ;  /* 0x000000020c007388 */ /* 0x0003e20000000800 */
[----:B------:R-:W-:-:S03]  /*242f0*/  F2FP.BF16.PACK_AB R3, R33, R32 ;  /* 0x000000202103723e */ /* 0x000fc600000010ff */
[----:B--2---:R2:W-:Y:S04]  /*24300*/  STS [R9+0x400], R0 ;  /* 0x0004000009007388 */ /* 0x0045e80000000800 */
[----:B------:R3:W-:Y:S04]  /*24310*/  STS [R6+0x2000], R4 ;  /* 0x0020000406007388 */ /* 0x0007e80000000800 */
[----:B------:R3:W-:Y:S01]  /*24320*/  STS [R6+0x2400], R3 ;  /* 0x0024000306007388 */ /* 0x0007e20000000800 */
[----:B-1----:R-:W-:-:S05]  /*24330*/  F2FP.BF16.PACK_AB R2, R27, R26 ;  /* 0x0000001a1b02723e */ /* 0x002fca00000010ff */
[----:B------:R-:W-:Y:S01]  /*24340*/  STS [R12+0x2000], R2 ;  /* 0x002000020c007388 */ /* 0x000fe20000000800 */
[----:B--2---:R-:W-:-:S05]  /*24350*/  F2FP.BF16.PACK_AB R0, R29, R28 ;  /* 0x0000001c1d00723e */ /* 0x004fca00000010ff */
[----:B------:R1:W-:Y:S01]  /*24360*/  STS [R9+0x2400], R0 ;  /* 0x0024000009007388 */ /* 0x0003e20000000800 */
[----:B---3--:R-:W-:Y:S02]  /*24370*/  IMAD.MOV.U32 R4, RZ, RZ, 0x4 ;  /* 0x00000004ff047424 */ /* 0x008fe400078e00ff */
[----:B------:R-:W-:Y:S02]  /*24380*/  IMAD.MOV.U32 R3, RZ, RZ, RZ ;  /* 0x000000ffff037224 */ /* 0x000fe400078e00ff */
[CC--:B------:R-:W-:Y:S01]  /*24390*/  @P1 IMAD.WIDE R6, R10.reuse, R4.reuse, c[0x0][0x508] ;  /* 0x000142000a061625 */ /* 0x0c0fe200078e0204 */
[----:B------:R-:W-:Y:S03]  /*243a0*/  BAR.SYNC.DEFER_BLOCKING 0x1, 0x80 ;  /* 0x0042000000007b1d */ /* 0x000fe60000010000 */
[----:B------:R-:W-:-:S03]  /*243b0*/  IMAD.WIDE R4, R10, R4, c[0x0][0x500] ;  /* 0x000140000a047625 */ /* 0x000fc600078e0204 */
[----:B------:R2:W5:Y:S04]  /*243c0*/  @P1 LDG.E R11, [R6.64] ;  /* 0x00000008060b1981 */ /* 0x000568000c1e1900 */
[----:B------:R2:W5:Y:S01]  /*243d0*/  @P2 LDG.E R3, [R4.64] ;  /* 0x0000000804032981 */ /* 0x000562000c1e1900 */
[----:B----4-:R-:W-:-:S04]  /*243e0*/  ISETP.NE.AND P0, PT, R8, RZ, PT ;  /* 0x000000ff0800720c */ /* 0x010fc80003f05270 */
[----:B-1----:R-:W-:Y:S01]  /*243f0*/  SEL R0, R8, c[0x0][0x3d4], P0 ;  /* 0x0000f50008007a07 */ /* 0x002fe20000000000 */
[----:B------:R-:W-:Y:S05]  /*24400*/  @P1 BRA `(.L_x_1145) ;  /* 0x0000004000001947 */ /* 0x000fea0003800000 */
[----:B--2---:R-:W-:Y:S05]  /*24410*/  @!P2 BRA `(.L_x_1145) ;  /* 0x000000300000a947 */ /* 0x004fea0003800000 */
[----:B-----5:R1:W2:Y:S04]  /*24420*/  LDG.E R11, [R4.64] ;  /* 0x00000008040b7981 */ /* 0x0202a8000c1e1900 */
[----:B-1----:R-:W2:Y:S02]  /*24430*/  LDG.E R4, [R4.64+0x4] ;  /* 0x0000040804047981 */ /* 0x002ea4000c1e1900 */
[----:B--2---:R-:W-:Y:S02]  /*24440*/  IADD3 R11, -R11, R4, RZ ;  /* 0x000000040b0b7210 */ /* 0x004fe40007ffe1ff */
.L_x_1145:
        /* <DEDUP_REMOVED lines=9> */
[----:B------:R-:W2:Y:S08]  /*244e0*/  LDC.64 R14, c[0x0][R12+0x168] ;  /* 0x00005a000c0e7b82 */ /* 0x000eb00000000a00 */
        /* <DEDUP_REMOVED lines=12> */
[----:B------:R-:W-:-:S04]  /*245b0*/  IMAD.WIDE.U32 R6, R8, R2, RZ ;  /* 0x0000000208067225 */ /* 0x000fc800078e00ff */
[----:B------:R-:W-:Y:S01]  /*245c0*/  IMAD.IADD R13, R7, 0x1, R13 ;  /* 0x00000001070d7824 */ /* 0x000fe200078e020d */
        /* <DEDUP_REMOVED lines=13> */
[----:B----4-:R-:W-:Y:S02]  /*246a0*/  SEL R10, R16, RZ, P2 ;  /* 0x000000ff100a7207 */ /* 0x010fe40001000000 */
        /* <DEDUP_REMOVED lines=54> */
[----:B------:R-:W-:Y:S01]  /*24a10*/  SHF.R.S32.HI R4, RZ, 0x1f, R2 ;  /* 0x0000001fff047819 */ /* 0x000fe20000011402 */
[----:B------:R-:W-:Y:S01]  /*24a20*/  IMAD.WIDE.U32 R6, R3, c[0x0][0x3a0], RZ ;  /* 0x0000e80003067a25 */ /* 0x000fe200078e00ff */
[----:B-1----:R1:W3:Y:S01]  /*24a30*/  LDS.128 R12, [R208+0x80] ;  /* 0x00008000d00c7984 */ /* 0x0022e20000000c00 */
        /* <DEDUP_REMOVED lines=10> */
[----:B------:R-:W-:Y:S01]  /*24ae0*/  IMAD R7, R2, c[0x0][0x3f4], R4 ;  /* 0x0000fd0002077a24 */ /* 0x000fe200078e0204 */
[----:B------:R-:W-:-:S02]  /*24af0*/  MOV R4, R6 ;  /* 0x0000000600047202 */ /* 0x000fc40000000f00 */
[----:B------:R1:W1:Y:S03]  /*24b00*/  LDS.128 R32, [R208+0x2880] ;  /* 0x00288000d0207984 */ /* 0x0002660000000c00 */
[----:B------:R-:W-:Y:S01]  /*24b10*/  IMAD.WIDE.U32 R4, R2, c[0x0][0x3f0], R4 ;  /* 0x0000fc0002047a25 */ /* 0x000fe200078e0004 */
[----:B------:R1:W1:Y:S04]  /*24b20*/  LDS.128 R36, [R208+0x3080] ;  /* 0x00308000d0247984 */ /* 0x0002680000000c00 */
[----:B------:R1:W1:Y:S01]  /*24b30*/  LDS.128 R40, [R208+0x3880] ;  /* 0x00388000d0287984 */ /* 0x0002620000000c00 */
[----:B------:R-:W-:-:S03]  /*24b40*/  IADD3 R5, R5, R7, RZ ;  /* 0x0000000705057210 */ /* 0x000fc60007ffe0ff */
[----:B------:R-:W5:Y:S02]  /*24b50*/  S2R R11, SR_TID.X ;  /* 0x00000000000b7919 */ /* 0x000f640000002100 */
[----:B-----5:R-:W-:-:S04]  /*24b60*/  SHF.R.S32.HI R10, RZ, 0x1f, R11 ;  /* 0x0000001fff0a7819 */ /* 0x020fc8000001140b */
[----:B------:R-:W-:-:S04]  /*24b70*/  LEA.HI R10, R10, R11, RZ, 0x3 ;  /* 0x0000000b0a0a7211 */ /* 0x000fc800078f18ff */
[----:B------:R-:W-:Y:S02]  /*24b80*/  SHF.R.S32.HI R10, RZ, 0x3, R10 ;  /* 0x00000003ff0a7819 */ /* 0x000fe4000001140a */
        /* <DEDUP_REMOVED lines=16> */
[----:B------:R-:W-:Y:S02]  /*24c90*/  IADD3 R3, R3, R4, RZ ;  /* 0x0000000403037210 */ /* 0x000fe40007ffe0ff */
[----:B------:R-:W-:Y:S02]  /*24ca0*/  IADD3 R4, R10, R52, RZ ;  /* 0x000000340a047210 */ /* 0x000fe40007ffe0ff */
[----:B------:R-:W-:Y:S01]  /*24cb0*/  LEA.HI.X R5, R2, c[0x0][0x384], R3, 0x1, P0 ;  /* 0x0000e10002057a11 */ /* 0x000fe200000f0c03 */
[----:B------:R-:W-:Y:S05]  /*24cc0*/  BRA.DIV ~URZ, `(.L_x_1147) ;  /* 0x00006cf27f007947 */ /* 0x000fea000b800000 */
[----:B-1-34-:R1:W2:Y:S02]  /*24cd0*/  SHFL.IDX PT, R7, R5, RZ, 0x181f ;  /* 0x00181fff05077589 */ /* 0x01a2a400000e0000 */
.L_x_1260:
[----:B------:R-:W-:Y:S05]  /*24ce0*/  BRA.DIV ~URZ, `(.L_x_1148) ;  /* 0x00006d427f007947 */ /* 0x000fea000b800000 */
[----:B------:R3:W4:Y:S02]  /*24cf0*/  SHFL.IDX PT, R2, R6, RZ, 0x181f ;  /* 0x00181fff06027589 */ /* 0x00072400000e0000 */
.L_x_1261:
[----:B------:R-:W-:-:S13]  /*24d00*/  ISETP.GE.OR P0, PT, R4, R0, P2 ;  /* 0x000000000400720c */ /* 0x000fda0001706670 */
[----:B----4-:R-:W-:-:S04]  /*24d10*/  @!P0 LEA R2, P1, R244, R2, 0x1 ;  /* 0x00000002f4028211 */ /* 0x010fc800078208ff */
[----:B--2---:R-:W-:-:S05]  /*24d20*/  @!P0 LEA.HI.X R3, R244, R7, R245, 0x1, P1 ;  /* 0x00000007f4038211 */ /* 0x004fca00008f0cf5 */
[----:B------:R2:W-:Y:S01]  /*24d30*/  @!P0 ST.E.128 [R2.64], R12 ;  /* 0x0000000c02008985 */ /* 0x0005e2000c101d08 */
[----:B------:R-:W-:Y:S05]  /*24d40*/  BRA.DIV ~URZ, `(.L_x_1149) ;  /* 0x00006d527f007947 */ /* 0x000fea000b800000 */
[----:B------:R4:W1:Y:S04]  /*24d50*/  SHFL.IDX PT, R7, R5, 0x1, 0x181f ;  /* 0x00381f0005077f89 */ /* 0x00086800000e0000 */
[----:B--2---:R4:W2:Y:S02]  /*24d60*/  SHFL.IDX PT, R2, R6, 0x1, 0x181f ;  /* 0x00381f0006027f89 */ /* 0x0048a400000e0000 */
.L_x_1262:
[----:B------:R-:W-:-:S04]  /*24d70*/  IADD3 R3, R4, 0x10, RZ ;  /* 0x0000001004037810 */ /* 0x000fc80007ffe0ff */
[----:B------:R-:W-:-:S13]  /*24d80*/  ISETP.GE.OR P0, PT, R3, R0, P2 ;  /* 0x000000000300720c */ /* 0x000fda0001706670 */
[----:B--2---:R-:W-:-:S04]  /*24d90*/  @!P0 LEA R2, P1, R244, R2, 0x1 ;  /* 0x00000002f4028211 */ /* 0x004fc800078208ff */
[----:B-1----:R-:W-:-:S05]  /*24da0*/  @!P0 LEA.HI.X R3, R244, R7, R245, 0x1, P1 ;  /* 0x00000007f4038211 */ /* 0x002fca00008f0cf5 */
[----:B------:R1:W-:Y:S01]  /*24db0*/  @!P0 ST.E.128 [R2.64], R16 ;  /* 0x0000001002008985 */ /* 0x0003e2000c101d08 */
[----:B------:R-:W-:Y:S05]  /*24dc0*/  BRA.DIV ~URZ, `(.L_x_1150) ;  /* 0x00006da27f007947 */ /* 0x000fea000b800000 */
[----:B------:R2:W1:Y:S02]  /*24dd0*/  SHFL.IDX PT, R7, R5, 0x2, 0x181f ;  /* 0x00581f0005077f89 */ /* 0x00046400000e0000 */
.L_x_1263:
[----:B------:R-:W-:Y:S05]  /*24de0*/  BRA.DIV ~URZ, `(.L_x_1151) ;  /* 0x00006df27f007947 */ /* 0x000fea000b800000 */
[----:B-1----:R1:W2:Y:S02]  /*24df0*/  SHFL.IDX PT, R2, R6, 0x2, 0x181f ;  /* 0x00581f0006027f89 */ /* 0x0022a400000e0000 */
.L_x_1264:
        /* <DEDUP_REMOVED lines=8> */
.L_x_1265:
[----:B------:R-:W-:-:S04]  /*24e80*/  IADD3 R3, R4, 0x30, RZ ;  /* 0x0000003004037810 */ /* 0x000fc80007ffe0ff */
[----:B------:R-:W-:-:S13]  /*24e90*/  ISETP.GE.OR P0, PT, R3, R0, P2 ;  /* 0x000000000300720c */ /* 0x000fda0001706670 */
[----:B--2---:R-:W-:-:S04]  /*24ea0*/  @!P0 LEA R2, P1, R244, R2, 0x1 ;  /* 0x00000002f4028211 */ /* 0x004fc800078208ff */
[----:B------:R-:W-:-:S05]  /*24eb0*/  @!P0 LEA.HI.X R3, R244, R7, R245, 0x1, P1 ;  /* 0x00000007f4038211 */ /* 0x000fca00008f0cf5 */
[----:B------:R2:W-:Y:S01]  /*24ec0*/  @!P0 ST.E.128 [R2.64], R24 ;  /* 0x0000001802008985 */ /* 0x0005e2000c101d08 */
[----:B------:R-:W-:Y:S05]  /*24ed0*/  BRA.DIV ~URZ, `(.L_x_1153) ;  /* 0x00006e427f007947 */ /* 0x000fea000b800000 */
[----:B------:R1:W2:Y:S02]  /*24ee0*/  SHFL.IDX PT, R7, R5, 0x4, 0x181f ;  /* 0x00981f0005077f89 */ /* 0x0002a400000e0000 */
.L_x_1266:
[----:B------:R-:W-:Y:S05]  /*24ef0*/  BRA.DIV ~URZ, `(.L_x_1154) ;  /* 0x00006e927f007947 */ /* 0x000fea000b800000 */
[----:B--2---:R2:W1:Y:S02]  /*24f00*/  SHFL.IDX PT, R2, R6, 0x4, 0x181f ;  /* 0x00981f0006027f89 */ /* 0x00446400000e0000 */
.L_x_1267:
        /* <DEDUP_REMOVED lines=8> */
.L_x_1268:
[----:B------:R-:W-:-:S04]  /*24f90*/  IADD3 R3, R4, 0x50, RZ ;  /* 0x0000005004037810 */ /* 0x000fc80007ffe0ff */
[----:B------:R-:W-:-:S13]  /*24fa0*/  ISETP.GE.OR P0, PT, R3, R0, P2 ;  /* 0x000000000300720c */ /* 0x000fda0001706670 */
[----:B---3--:R-:W-:-:S04]  /*24fb0*/  @!P0 LEA R2, P1, R244, R2, 0x1 ;  /* 0x00000002f4028211 */ /* 0x008fc800078208ff */
[----:B--2---:R-:W-:-:S05]  /*24fc0*/  @!P0 LEA.HI.X R3, R244, R7, R245, 0x1, P1 ;  /* 0x00000007f4038211 */ /* 0x004fca00008f0cf5 */
[----:B------:R2:W-:Y:S01]  /*24fd0*/  @!P0 ST.E.128 [R2.64], R32 ;  /* 0x0000002002008985 */ /* 0x0005e2000c101d08 */
[----:B------:R-:W-:Y:S05]  /*24fe0*/  BRA.DIV ~URZ, `(.L_x_1156) ;  /* 0x00006ee27f007947 */ /* 0x000fea000b800000 */
[----:B------:R3:W1:Y:S02]  /*24ff0*/  SHFL.IDX PT, R7, R5, 0x6, 0x181f ;  /* 0x00d81f0005077f89 */ /* 0x00066400000e0000 */
.L_x_1269:
[----:B------:R-:W-:Y:S05]  /*25000*/  BRA.DIV ~URZ, `(.L_x_1157) ;  /* 0x00006f327f007947 */ /* 0x000fea000b800000 */
[----:B--2---:R2:W3:Y:S02]  /*25010*/  SHFL.IDX PT, R2, R6, 0x6, 0x181f ;  /* 0x00d81f0006027f89 */ /* 0x0044e400000e0000 */
.L_x_1270:
        /* <DEDUP_REMOVED lines=8> */
.L_x_1271:
[----:B------:R-:W-:-:S04]  /*250a0*/  IADD3 R2, R4, 0x70, RZ ;  /* 0x0000007004027810 */ /* 0x000fc80007ffe0ff */
[----:B------:R-:W-:-:S13]  /*250b0*/  ISETP.GE.OR P0, PT, R2, R0, P2 ;  /* 0x000000000200720c */ /* 0x000fda0001706670 */
[----:B------:R-:W-:Y:S05]  /*250c0*/  @P0 BRA `(.L_x_1159) ;  /* 0x00001d6000000947 */ /* 0x000fea0003800000 */
[----:B----4-:R-:W-:-:S04]  /*250d0*/  LEA R2, P0, R244, R3, 0x1 ;  /* 0x00000003f4027211 */ /* 0x010fc800078008ff */
[----:B---3--:R-:W-:-:S05]  /*250e0*/  LEA.HI.X R3, R244, R5, R245, 0x1, P0 ;  /* 0x00000005f4037211 */ /* 0x008fca00000f0cf5 */
[----:B------:R3:W-:Y:S01]  /*250f0*/  ST.E.128 [R2.64], R40 ;  /* 0x0000002802007985 */ /* 0x0007e2000c101d08 */
[----:B------:R-:W-:Y:S05]  /*25100*/  BRA `(.L_x_1159) ;  /* 0x00001d2000007947 */ /* 0x000fea0003800000 */
.L_x_1146:
        /* <DEDUP_REMOVED lines=33> */
.L_x_1272:
[----:B------:R-:W-:Y:S05]  /*25320*/  BRA.DIV ~URZ, `(.L_x_1161) ;  /* 0x00006dc27f007947 */ /* 0x000fea000b800000 */
[----:B------:R3:W4:Y:S02]  /*25330*/  SHFL.IDX PT, R0, R12, RZ, 0x1c1f ;  /* 0x001c1fff0c007589 */ /* 0x00072400000e0000 */
.L_x_1273:
[----:B------:R-:W-:Y:S01]  /*25340*/  BSSY B0, `(.L_x_1162) ;  /* 0x0000038000007945 */ /* 0x000fe20003800000 */
[----:B------:R-:W-:Y:S05]  /*25350*/  @P0 BRA `(.L_x_1163) ;  /* 0x0000036000000947 */ /* 0x000fea0003800000 */
[C---:B------:R-:W-:Y:S02]  /*25360*/  ISETP.GE.AND P1, PT, R251.reuse, c[0x0][0x3c8], PT ;  /* 0x0000f200fb007a0c */ /* 0x040fe40003f26270 */
[C---:B------:R-:W-:Y:S02]  /*25370*/  IADD3 R10, R251.reuse, 0x8, RZ ;  /* 0x00000008fb0a7810 */ /* 0x040fe40007ffe0ff */
[----:B------:R-:W-:Y:S02]  /*25380*/  IADD3 R11, R251, 0x10, RZ ;  /* 0x00000010fb0b7810 */ /* 0x000fe40007ffe0ff */
[----:B------:R-:W-:Y:S02]  /*25390*/  ISETP.GE.AND P2, PT, R10, c[0x0][0x3c8], PT ;  /* 0x0000f2000a007a0c */ /* 0x000fe40003f46270 */
[----:B------:R-:W-:-:S02]  /*253a0*/  SHF.R.S32.HI R6, RZ, 0x1f, R251 ;  /* 0x0000001fff067819 */ /* 0x000fc400000114fb */
[----:B------:R-:W-:Y:S02]  /*253b0*/  ISETP.GE.AND P3, PT, R11, c[0x0][0x3c8], PT ;  /* 0x0000f2000b007a0c */ /* 0x000fe40003f66270 */
[C---:B------:R-:W-:Y:S02]  /*253c0*/  IADD3 R13, R251.reuse, 0x8, RZ ;  /* 0x00000008fb0d7810 */ /* 0x040fe40007ffe0ff */
[C---:B----4-:R-:W-:Y:S02]  /*253d0*/  @!P1 LEA R2, P0, R251.reuse, R0, 0x2 ;  /* 0x00000000fb029211 */ /* 0x050fe400078010ff */
[C---:B------:R-:W-:Y:S02]  /*253e0*/  IADD3 R9, R251.reuse, 0x18, RZ ;  /* 0x00000018fb097810 */ /* 0x040fe40007ffe0ff */
[----:B--2---:R-:W-:Y:S02]  /*253f0*/  @!P1 LEA.HI.X R3, R251, R4, R6, 0x2, P0 ;  /* 0x00000004fb039211 */ /* 0x004fe400000f1406 */
[----:B------:R-:W-:-:S02]  /*25400*/  @!P2 LEA R6, P0, R10, R0, 0x2 ;  /* 0x000000000a06a211 */ /* 0x000fc400078010ff */
[----:B------:R-:W-:Y:S01]  /*25410*/  SHF.R.S32.HI R13, RZ, 0x1f, R13 ;  /* 0x0000001fff0d7819 */ /* 0x000fe2000001140d */
[----:B------:R2:W-:Y:S01]  /*25420*/  @!P1 ST.E.64 [R2.64], R66 ;  /* 0x0000004202009985 */ /* 0x0005e2000c101b08 */
[----:B------:R-:W-:Y:S02]  /*25430*/  ISETP.GE.AND P1, PT, R9, c[0x0][0x3c8], PT ;  /* 0x0000f20009007a0c */ /* 0x000fe40003f26270 */
[----:B------:R-:W-:Y:S02]  /*25440*/  @!P2 LEA.HI.X R7, R10, R4, R13, 0x2, P0 ;  /* 0x000000040a07a211 */ /* 0x000fe400000f140d */
[C---:B------:R-:W-:Y:S02]  /*25450*/  IADD3 R13, R251.reuse, 0x10, RZ ;  /* 0x00000010fb0d7810 */ /* 0x040fe40007ffe0ff */
[----:B------:R-:W-:Y:S01]  /*25460*/  IADD3 R8, R251, 0x20, RZ ;  /* 0x00000020fb087810 */ /* 0x000fe20007ffe0ff */
[----:B------:R4:W-:Y:S01]  /*25470*/  @!P2 ST.E.64 [R6.64], R72 ;  /* 0x000000480600a985 */ /* 0x0009e2000c101b08 */
[----:B------:R-:W-:-:S02]  /*25480*/  SHF.R.S32.HI R13, RZ, 0x1f, R13 ;  /* 0x0000001fff0d7819 */ /* 0x000fc4000001140d */
[----:B------:R-:W-:Y:S02]  /*25490*/  ISETP.GE.AND P2, PT, R8, c[0x0][0x3c8], PT ;  /* 0x0000f20008007a0c */ /* 0x000fe40003f46270 */
[C---:B------:R-:W-:Y:S02]  /*254a0*/  IADD3 R10, R251.reuse, 0x18, RZ ;  /* 0x00000018fb0a7810 */ /* 0x040fe40007ffe0ff */
[----:B------:R-:W-:Y:S02]  /*254b0*/  IADD3 R14, R251, 0x28, RZ ;  /* 0x00000028fb0e7810 */ /* 0x000fe40007ffe0ff */
[----:B------:R-:W-:Y:S02]  /*254c0*/  SHF.R.S32.HI R10, RZ, 0x1f, R10 ;  /* 0x0000001fff0a7819 */ /* 0x000fe4000001140a */
[----:B------:R-:W-:Y:S02]  /*254d0*/  SHF.R.S32.HI R14, RZ, 0x1f, R14 ;  /* 0x0000001fff0e7819 */ /* 0x000fe4000001140e */
[----:B--2---:R-:W-:-:S04]  /*254e0*/  @!P3 LEA R2, P0, R11, R0, 0x2 ;  /* 0x000000000b02b211 */ /* 0x004fc800078010ff */
[----:B------:R-:W-:Y:S02]  /*254f0*/  @!P3 LEA.HI.X R3, R11, R4, R13, 0x2, P0 ;  /* 0x000000040b03b211 */ /* 0x000fe400000f140d */
[----:B------:R-:W-:Y:S02]  /*25500*/  IADD3 R11, R251, 0x28, RZ ;  /* 0x00000028fb0b7810 */ /* 0x000fe40007ffe0ff */
[----:B----4-:R-:W-:Y:S01]  /*25510*/  @!P1 LEA R6, P0, R9, R0, 0x2 ;  /* 0x0000000009069211 */ /* 0x010fe200078010ff */
[----:B------:R2:W-:Y:S01]  /*25520*/  @!P3 ST.E.64 [R2.64], R74 ;  /* 0x0000004a0200b985 */ /* 0x0005e2000c101b08 */
[----:B------:R-:W-:Y:S02]  /*25530*/  ISETP.GE.AND P4, PT, R11, c[0x0][0x3c8], PT ;  /* 0x0000f2000b007a0c */ /* 0x000fe40003f86270 */
[----:B------:R-:W-:Y:S02]  /*25540*/  @!P1 LEA.HI.X R7, R9, R4, R10, 0x2, P0 ;  /* 0x0000000409079211 */ /* 0x000fe400000f140a */
[----:B------:R-:W-:-:S02]  /*25550*/  IADD3 R9, R251, 0x20, RZ ;  /* 0x00000020fb097810 */ /* 0x000fc40007ffe0ff */
[----:B------:R-:W-:Y:S01]  /*25560*/  IADD3 R13, R251, 0x30, RZ ;  /* 0x00000030fb0d7810 */ /* 0x000fe20007ffe0ff */
[----:B------:R4:W-:Y:S01]  /*25570*/  @!P1 ST.E.64 [R6.64], R76 ;  /* 0x0000004c06009985 */ /* 0x0009e2000c101b08 */
[----:B------:R-:W-:Y:S02]  /*25580*/  SHF.R.S32.HI R9, RZ, 0x1f, R9 ;  /* 0x0000001fff097819 */ /* 0x000fe40000011409 */
[----:B------:R-:W-:Y:S02]  /*25590*/  ISETP.GE.AND P3, PT, R13, c[0x0][0x3c8], PT ;  /* 0x0000f2000d007a0c */ /* 0x000fe40003f66270 */
[----:B------:R-:W-:-:S04]  /*255a0*/  IADD3 R10, R251, 0x38, RZ ;  /* 0x00000038fb0a7810 */ /* 0x000fc80007ffe0ff */
[----:B------:R-:W-:Y:S02]  /*255b0*/  ISETP.GE.AND P1, PT, R10, c[0x0][0x3c8], PT ;  /* 0x0000f2000a007a0c */ /* 0x000fe40003f26270 */
[----:B--2---:R-:W-:-:S04]  /*255c0*/  @!P2 LEA R2, P0, R8, R0, 0x2 ;  /* 0x000000000802a211 */ /* 0x004fc800078010ff */
[----:B------:R-:W-:Y:S02]  /*255d0*/  @!P2 LEA.HI.X R3, R8, R4, R9, 0x2, P0 ;  /* 0x000000040803a211 */ /* 0x000fe400000f1409 */
[----:B------:R-:W-:-:S03]  /*255e0*/  @!P4 LEA R8, P0, R11, R0, 0x2 ;  /* 0x000000000b08c211 */ /* 0x000fc600078010ff */
[----:B------:R2:W-:Y:S01]  /*255f0*/  @!P2 ST.E.64 [R2.64], R64 ;  /* 0x000000400200a985 */ /* 0x0005e2000c101b08 */
[----:B------:R-:W-:Y:S02]  /*25600*/  @!P4 LEA.HI.X R9, R11, R4, R14, 0x2, P0 ;  /* 0x000000040b09c211 */ /* 0x000fe400000f140e */
[----:B------:R-:W-:Y:S02]  /*25610*/  IADD3 R14, R251, 0x30, RZ ;  /* 0x00000030fb0e7810 */ /* 0x000fe40007ffe0ff */
[----:B----4-:R-:W-:Y:S01]  /*25620*/  @!P3 LEA R6, P0, R13, R0, 0x2 ;  /* 0x000000000d06b211 */ /* 0x010fe200078010ff */
[----:B------:R4:W-:Y:S01]  /*25630*/  @!P4 ST.E.64 [R8.64], R132 ;  /* 0x000000840800c985 */ /* 0x0009e2000c101b08 */
[----:B------:R-:W-:Y:S02]  /*25640*/  SHF.R.S32.HI R14, RZ, 0x1f, R14 ;  /* 0x0000001fff0e7819 */ /* 0x000fe4000001140e */
[----:B------:R-:W-:Y:S02]  /*25650*/  IADD3 R11, R251, 0x38, RZ ;  /* 0x00000038fb0b7810 */ /* 0x000fe40007ffe0ff */
[----:B------:R-:W-:-:S02]  /*25660*/  @!P3 LEA.HI.X R7, R13, R4, R14, 0x2, P0 ;  /* 0x000000040d07b211 */ /* 0x000fc400000f140e */
[----:B------:R-:W-:-:S03]  /*25670*/  SHF.R.S32.HI R11, RZ, 0x1f, R11 ;  /* 0x0000001fff0b7819 */ /* 0x000fc6000001140b */
[----:B------:R4:W-:Y:S01]  /*25680*/  @!P3 ST.E.64 [R6.64], R78 ;  /* 0x0000004e0600b985 */ /* 0x0009e2000c101b08 */
[----:B--2---:R-:W-:-:S04]  /*25690*/  @!P1 LEA R2, P0, R10, R0, 0x2 ;  /* 0x000000000a029211 */ /* 0x004fc800078010ff */
[----:B------:R-:W-:-:S05]  /*256a0*/  @!P1 LEA.HI.X R3, R10, R4, R11, 0x2, P0 ;  /* 0x000000040a039211 */ /* 0x000fca00000f140b */
[----:B------:R4:W-:Y:S04]  /*256b0*/  @!P1 ST.E.64 [R2.64], R60 ;  /* 0x0000003c02009985 */ /* 0x0009e8000c101b08 */
.L_x_1163:
[----:B------:R-:W-:Y:S05]  /*256c0*/  BSYNC B0 ;  /* 0x0000000000007941 */ /* 0x000fea0003800000 */
.L_x_1162:
[----:B------:R-:W-:Y:S05]  /*256d0*/  BRA.DIV ~URZ, `(.L_x_1164) ;  /* 0x00006a827f007947 */ /* 0x000fea000b800000 */
[----:B--2---:R2:W1:Y:S04]  /*256e0*/  SHFL.IDX PT, R4, R5, 0x1, 0x1c1f ;  /* 0x003c1f0005047f89 */ /* 0x00446800000e0000 */
[----:B----4-:R2:W4:Y:S02]  /*256f0*/  SHFL.IDX PT, R0, R12, 0x1, 0x1c1f ;  /* 0x003c1f000c007f89 */ /* 0x01052400000e0000 */
.L_x_1274:
[----:B------:R-:W-:Y:S01]  /*25700*/  BSSY B0, `(.L_x_1165) ;  /* 0x0000038000007945 */ /* 0x000fe20003800000 */
[----:B------:R-:W-:Y:S05]  /*25710*/  @P6 BRA `(.L_x_1166) ;  /* 0x0000036000006947 */ /* 0x000fea0003800000 */
[C---:B------:R-:W-:Y:S02]  /*25720*/  ISETP.GE.AND P1, PT, R251.reuse, c[0x0][0x3c8], PT ;  /* 0x0000f200fb007a0c */ /* 0x040fe40003f26270 */
[C---:B------:R-:W-:Y:S02]  /*25730*/  IADD3 R6, R251.reuse, 0x8, RZ ;  /* 0x00000008fb067810 */ /* 0x040fe40007ffe0ff */
[----:B------:R-:W-:Y:S02]  /*25740*/  IADD3 R13, R251, 0x10, RZ ;  /* 0x00000010fb0d7810 */ /* 0x000fe40007ffe0ff */
[----:B------:R-:W-:-:S02]  /*25750*/  ISETP.GE.AND P0, PT, R6, c[0x0][0x3c8], PT ;  /* 0x0000f20006007a0c */ /* 0x000fc40003f06270 */
[----:B------:R-:W-:Y:S02]  /*25760*/  IADD3 R10, R251, 0x18, RZ ;  /* 0x00000018fb0a7810 */ /* 0x000fe40007ffe0ff */
[----:B------:R-:W-:Y:S02]  /*25770*/  ISETP.GE.AND P2, PT, R13, c[0x0][0x3c8], PT ;  /* 0x0000f2000d007a0c */ /* 0x000fe40003f46270 */
[----:B------:R-:W-:Y:S02]  /*25780*/  SHF.R.S32.HI R8, RZ, 0x1f, R251 ;  /* 0x0000001fff087819 */ /* 0x000fe400000114fb */
[C---:B----4-:R-:W-:Y:S02]  /*25790*/  @!P1 LEA R2, P3, R251.reuse, R0, 0x2 ;  /* 0x00000000fb029211 */ /* 0x050fe400078610ff */
[----:B------:R-:W-:Y:S02]  /*257a0*/  IADD3 R7, R251, 0x8, RZ ;  /* 0x00000008fb077810 */ /* 0x000fe40007ffe0ff */
[----:B------:R-:W-:-:S02]  /*257b0*/  ISETP.GE.AND P4, PT, R10, c[0x0][0x3c8], PT ;  /* 0x0000f2000a007a0c */ /* 0x000fc40003f86270 */
[C---:B------:R-:W-:Y:S02]  /*257c0*/  IADD3 R17, R251.reuse, 0x20, RZ ;  /* 0x00000020fb117810 */ /* 0x040fe40007ffe0ff */
[----:B-1----:R-:W-:Y:S02]  /*257d0*/  @!P1 LEA.HI.X R3, R251, R4, R8, 0x2, P3 ;  /* 0x00000004fb039211 */ /* 0x002fe400018f1408 */
[----:B------:R-:W-:Y:S02]  /*257e0*/  SHF.R.S32.HI R7, RZ, 0x1f, R7 ;  /* 0x0000001fff077819 */ /* 0x000fe40000011407 */
[----:B------:R-:W-:Y:S01]  /*257f0*/  @!P0 LEA R8, P3, R6, R0, 0x2 ;  /* 0x0000000006088211 */ /* 0x000fe200078610ff */
[----:B------:R1:W-:Y:S01]  /*25800*/  @!P1 ST.E.64 [R2.64], R82 ;  /* 0x0000005202009985 */ /* 0x0003e2000c101b08 */
[----:B------:R-:W-:Y:S02]  /*25810*/  ISETP.GE.AND P5, PT, R17, c[0x0][0x3c8], PT ;  /* 0x0000f20011007a0c */ /* 0x000fe40003fa6270 */
[----:B------:R-:W-:-:S02]  /*25820*/  IADD3 R15, R251, 0x10, RZ ;  /* 0x00000010fb0f7810 */ /* 0x000fc40007ffe0ff */
[----:B------:R-:W-:Y:S02]  /*25830*/  IADD3 R14, R251, 0x28, RZ ;  /* 0x00000028fb0e7810 */ /* 0x000fe40007ffe0ff */
[----:B------:R-:W-:Y:S02]  /*25840*/  @!P0 LEA.HI.X R9, R6, R4, R7, 0x2, P3 ;  /* 0x0000000406098211 */ /* 0x000fe400018f1407 */
[----:B------:R-:W-:Y:S02]  /*25850*/  @!P2 LEA R6, P1, R13, R0, 0x2 ;  /* 0x000000000d06a211 */ /* 0x000fe400078210ff */
[----:B------:R-:W-:Y:S01]  /*25860*/  SHF.R.S32.HI R15, RZ, 0x1f, R15 ;  /* 0x0000001fff0f7819 */ /* 0x000fe2000001140f */
[----:B------:R4:W-:Y:S01]  /*25870*/  @!P0 ST.E.64 [R8.64], R86 ;  /* 0x0000005608008985 */ /* 0x0009e2000c101b08 */
[----:B------:R-:W-:Y:S02]  /*25880*/  IADD3 R11, R251, 0x18, RZ ;  /* 0x00000018fb0b7810 */ /* 0x000fe40007ffe0ff */
[----:B------:R-:W-:-:S02]  /*25890*/  ISETP.GE.AND P3, PT, R14, c[0x0][0x3c8], PT ;  /* 0x0000f2000e007a0c */ /* 0x000fc40003f66270 */
[----:B------:R-:W-:Y:S02]  /*258a0*/  SHF.R.S32.HI R11, RZ, 0x1f, R11 ;  /* 0x0000001fff0b7819 */ /* 0x000fe4000001140b */
[----:B------:R-:W-:Y:S02]  /*258b0*/  @!P2 LEA.HI.X R7, R13, R4, R15, 0x2, P1 ;  /* 0x000000040d07a211 */ /* 0x000fe400008f140f */
[C---:B------:R-:W-:Y:S02]  /*258c0*/  IADD3 R18, R251.reuse, 0x20, RZ ;  /* 0x00000020fb127810 */ /* 0x040fe40007ffe0ff */
[----:B------:R-:W-:Y:S01]  /*258d0*/  IADD3 R15, R251, 0x30, RZ ;  /* 0x00000030fb0f7810 */ /* 0x000fe20007ffe0ff */
[----:B------:R5:W-:Y:S01]  /*258e0*/  @!P2 ST.E.64 [R6.64], R88 ;  /* 0x000000580600a985 */ /* 0x000be2000c101b08 */
[----:B------:R-:W-:Y:S02]  /*258f0*/  SHF.R.S32.HI R18, RZ, 0x1f, R18 ;  /* 0x0000001fff127819 */ /* 0x000fe40000011412 */
[----:B------:R-:W-:-:S02]  /*25900*/  ISETP.GE.AND P2, PT, R15, c[0x0][0x3c8], PT ;  /* 0x0000f2000f007a0c */ /* 0x000fc40003f46270 */
[C---:B-1----:R-:W-:Y:S02]  /*25910*/  @!P4 LEA R2, P0, R10.reuse, R0, 0x2 ;  /* 0x000000000a02c211 */ /* 0x042fe400078010ff */
[----:B------:R-:W-:Y:S02]  /*25920*/  IADD3 R16, R251, 0x28, RZ ;  /* 0x00000028fb107810 */ /* 0x000fe40007ffe0ff */
[----:B------:R-:W-:Y:S02]  /*25930*/  @!P4 LEA.HI.X R3, R10, R4, R11, 0x2, P0 ;  /* 0x000000040a03c211 */ /* 0x000fe400000f140b */
[----:B------:R-:W-:Y:S02]  /*25940*/  @!P5 LEA R10, P0, R17, R0, 0x2 ;  /* 0x00000000110ad211 */ /* 0x000fe400078010ff */
[----:B------:R-:W-:Y:S01]  /*25950*/  IADD3 R13, R251, 0x38, RZ ;  /* 0x00000038fb0d7810 */ /* 0x000fe20007ffe0ff */
[----:B------:R1:W-:Y:S01]  /*25960*/  @!P4 ST.E.64 [R2.64], R128 ;  /* 0x000000800200c985 */ /* 0x0003e2000c101b08 */
[----:B------:R-:W-:-:S02]  /*25970*/  @!P5 LEA.HI.X R11, R17, R4, R18, 0x2, P0 ;  /* 0x00000004110bd211 */ /* 0x000fc400000f1412 */
[----:B------:R-:W-:Y:S02]  /*25980*/  SHF.R.S32.HI R16, RZ, 0x1f, R16 ;  /* 0x0000001fff107819 */ /* 0x000fe40000011410 */
[C---:B----4-:R-:W-:Y:S01]  /*25990*/  @!P3 LEA R8, P0, R14.reuse, R0, 0x2 ;  /* 0x000000000e08b211 */ /* 0x050fe200078010ff */
[----:B------:R4:W-:Y:S01]  /*259a0*/  @!P5 ST.E.64 [R10.64], R134 ;  /* 0x000000860a00d985 */ /* 0x0009e2000c101b08 */
[----:B------:R-:W-:Y:S02]  /*259b0*/  ISETP.GE.AND P1, PT, R13, c[0x0][0x3c8], PT ;  /* 0x0000f2000d007a0c */ /* 0x000fe40003f26270 */
[----:B------:R-:W-:Y:S02]  /*259c0*/  @!P3 LEA.HI.X R9, R14, R4, R16, 0x2, P0 ;  /* 0x000000040e09b211 */ /* 0x000fe400000f1410 */
[C---:B------:R-:W-:Y:S02]  /*259d0*/  IADD3 R16, R251.reuse, 0x30, RZ ;  /* 0x00000030fb107810 */ /* 0x040fe40007ffe0ff */
[----:B------:R-:W-:Y:S01]  /*259e0*/  IADD3 R14, R251, 0x38, RZ ;  /* 0x00000038fb0e7810 */ /* 0x000fe20007ffe0ff */
[----:B------:R4:W-:Y:S01]  /*259f0*/  @!P3 ST.E.64 [R8.64], R130 ;  /* 0x000000820800b985 */ /* 0x0009e2000c101b08 */
[----:B------:R-:W-:-:S02]  /*25a00*/  SHF.R.S32.HI R16, RZ, 0x1f, R16 ;  /* 0x0000001fff107819 */ /* 0x000fc40000011410 */
[C---:B-----5:R-:W-:Y:S02]  /*25a10*/  @!P2 LEA R6, P0, R15.reuse, R0, 0x2 ;  /* 0x000000000f06a211 */ /* 0x060fe400078010ff */
[----:B------:R-:W-:Y:S02]  /*25a20*/  SHF.R.S32.HI R14, RZ, 0x1f, R14 ;  /* 0x0000001fff0e7819 */ /* 0x000fe4000001140e */
[----:B------:R-:W-:-:S05]  /*25a30*/  @!P2 LEA.HI.X R7, R15, R4, R16, 0x2, P0 ;  /* 0x000000040f07a211 */ /* 0x000fca00000f1410 */
[----:B------:R4:W-:Y:S01]  /*25a40*/  @!P2 ST.E.64 [R6.64], R80 ;  /* 0x000000500600a985 */ /* 0x0009e2000c101b08 */
[----:B-1----:R-:W-:-:S04]  /*25a50*/  @!P1 LEA R2, P0, R13, R0, 0x2 ;  /* 0x000000000d029211 */ /* 0x002fc800078010ff */
[----:B------:R-:W-:-:S05]  /*25a60*/  @!P1 LEA.HI.X R3, R13, R4, R14, 0x2, P0 ;  /* 0x000000040d039211 */ /* 0x000fca00000f140e */
[----:B------:R4:W-:Y:S04]  /*25a70*/  @!P1 ST.E.64 [R2.64], R62 ;  /* 0x0000003e02009985 */ /* 0x0009e8000c101b08 */
.L_x_1166:
[----:B------:R-:W-:Y:S05]  /*25a80*/  BSYNC B0 ;  /* 0x0000000000007941 */ /* 0x000fea0003800000 */
.L_x_1165:
[----:B------:R-:W-:Y:S05]  /*25a90*/  BRA.DIV ~URZ, `(.L_x_1167) ;  /* 0x000067927f007947 */ /* 0x000fea000b800000 */
[----:B-1----:R1:W2:Y:S02]  /*25aa0*/  SHFL.IDX PT, R4, R5, 0x2, 0x1c1f ;  /* 0x005c1f0005047f89 */ /* 0x0022a400000e0000 */
.L_x_1275:
[----:B------:R-:W-:Y:S05]  /*25ab0*/  BRA.DIV ~URZ, `(.L_x_1168) ;  /* 0x000067e27f007947 */ /* 0x000fea000b800000 */
[----:B----4-:R4:W1:Y:S02]  /*25ac0*/  SHFL.IDX PT, R0, R12, 0x2, 0x1c1f ;  /* 0x005c1f000c007f89 */ /* 0x01086400000e0000 */
.L_x_1276:
[----:B------:R-:W-:Y:S01]  /*25ad0*/  LOP3.LUT P0, RZ, R207, 0x1, RZ, 0xc0, !PT ;  /* 0x00000001cfff7812 */ /* 0x000fe2000780c0ff */
[----:B------:R-:W-:-:S12]  /*25ae0*/  BSSY B0, `(.L_x_1169) ;  /* 0x0000038000007945 */ /* 0x000fd80003800000 */
[----:B------:R-:W-:Y:S05]  /*25af0*/  @P0 BRA `(.L_x_1170) ;  /* 0x0000036000000947 */ /* 0x000fea0003800000 */
[C---:B------:R-:W-:Y:S02]  /*25b00*/  IADD3 R13, R251.reuse, 0x8, RZ ;  /* 0x00000008fb0d7810 */ /* 0x040fe40007ffe0ff */
[----:B------:R-:W-:Y:S02]  /*25b10*/  ISETP.GE.AND P1, PT, R251, c[0x0][0x3c8], PT ;  /* 0x0000f200fb007a0c */ /* 0x000fe40003f26270 */
[----:B------:R-:W-:Y:S02]  /*25b20*/  ISETP.GE.AND P0, PT, R13, c[0x0][0x3c8], PT ;  /* 0x0000f2000d007a0c */ /* 0x000fe40003f06270 */
[C---:B------:R-:W-:Y:S02]  /*25b30*/  IADD3 R11, R251.reuse, 0x10, RZ ;  /* 0x00000010fb0b7810 */ /* 0x040fe40007ffe0ff */
[----:B------:R-:W-:Y:S02]  /*25b40*/  IADD3 R15, R251, 0x8, RZ ;  /* 0x00000008fb0f7810 */ /* 0x000fe40007ffe0ff */
[----:B------:R-:W-:-:S02]  /*25b50*/  ISETP.GE.AND P4, PT, R11, c[0x0][0x3c8], PT ;  /* 0x0000f2000b007a0c */ /* 0x000fc40003f86270 */
[----:B------:R-:W-:Y:S02]  /*25b60*/  SHF.R.S32.HI R15, RZ, 0x1f, R15 ;  /* 0x0000001fff0f7819 */ /* 0x000fe4000001140f */
[C---:B------:R-:W-:Y:S02]  /*25b70*/  IADD3 R10, R251.reuse, 0x18, RZ ;  /* 0x00000018fb0a7810 */ /* 0x040fe40007ffe0ff */
[-C--:B-1----:R-:W-:Y:S02]  /*25b80*/  @!P1 LEA R6, P2, R251, R0.reuse, 0x2 ;  /* 0x00000000fb069211 */ /* 0x082fe400078410ff */
[C---:B------:R-:W-:Y:S02]  /*25b90*/  @!P0 LEA R2, P3, R13.reuse, R0, 0x2 ;  /* 0x000000000d028211 */ /* 0x040fe400078610ff */
[----:B------:R-:W-:Y:S02]  /*25ba0*/  SHF.R.S32.HI R8, RZ, 0x1f, R251 ;  /* 0x0000001fff087819 */ /* 0x000fe400000114fb */
[----:B--2---:R-:W-:-:S02]  /*25bb0*/  @!P0 LEA.HI.X R3, R13, R4, R15, 0x2, P3 ;  /* 0x000000040d038211 */ /* 0x004fc400018f140f */
[----:B------:R-:W-:Y:S02]  /*25bc0*/  ISETP.GE.AND P5, PT, R10, c[0x0][0x3c8], PT ;  /* 0x0000f2000a007a0c */ /* 0x000fe40003fa6270 */
[C---:B------:R-:W-:Y:S02]  /*25bd0*/  IADD3 R13, R251.reuse, 0x10, RZ ;  /* 0x00000010fb0d7810 */ /* 0x040fe40007ffe0ff */
[C---:B------:R-:W-:Y:S02]  /*25be0*/  IADD3 R14, R251.reuse, 0x20, RZ ;  /* 0x00000020fb0e7810 */ /* 0x040fe40007ffe0ff */
[----:B------:R-:W-:Y:S02]  /*25bf0*/  @!P1 LEA.HI.X R7, R251, R4, R8, 0x2, P2 ;  /* 0x00000004fb079211 */ /* 0x000fe400010f1408 */
[----:B------:R-:W-:Y:S02]  /*25c00*/  @!P4 LEA R8, P2, R11, R0, 0x2 ;  /* 0x000000000b08c211 */ /* 0x000fe400078410ff */
[----:B------:R-:W-:Y:S01]  /*25c10*/  SHF.R.S32.HI R13, RZ, 0x1f, R13 ;  /* 0x0000001fff0d7819 */ /* 0x000fe2000001140d */
[----:B------:R-:W-:Y:S01]  /*25c20*/  @!P1 ST.E.64 [R6.64], R48 ;  /* 0x0000003006009985 */ /* 0x000fe2000c101b08 */
[----:B------:R-:W-:-:S02]  /*25c30*/  ISETP.GE.AND P3, PT, R14, c[0x0][0x3c8], PT ;  /* 0x0000f2000e007a0c */ /* 0x000fc40003f66270 */
[----:B------:R-:W-:Y:S01]  /*25c40*/  IADD3 R17, R251, 0x28, RZ ;  /* 0x00000028fb117810 */ /* 0x000fe20007ffe0ff */
[----:B------:R1:W-:Y:S01]  /*25c50*/  @!P0 ST.E.64 [R2.64], R34 ;  /* 0x0000002202008985 */ /* 0x0003e2000c101b08 */
[----:B------:R-:W-:Y:S02]  /*25c60*/  @!P4 LEA.HI.X R9, R11, R4, R13, 0x2, P2 ;  /* 0x000000040b09c211 */ /* 0x000fe400010f140d */
[C---:B------:R-:W-:Y:S02]  /*25c70*/  IADD3 R11, R251.reuse, 0x18, RZ ;  /* 0x00000018fb0b7810 */ /* 0x040fe40007ffe0ff */
[----:B------:R-:W-:Y:S01]  /*25c80*/  IADD3 R15, R251, 0x30, RZ ;  /* 0x00000030fb0f7810 */ /* 0x000fe20007ffe0ff */
[----:B------:R2:W-:Y:S01]  /*25c90*/  @!P4 ST.E.64 [R8.64], R38 ;  /* 0x000000260800c985 */ /* 0x0005e2000c101b08 */
[----:B------:R-:W-:Y:S02]  /*25ca0*/  ISETP.GE.AND P2, PT, R17, c[0x0][0x3c8], PT ;  /* 0x0000f20011007a0c */ /* 0x000fe40003f46270 */
[----:B------:R-:W-:-:S02]  /*25cb0*/  IADD3 R13, R251, 0x38, RZ ;  /* 0x00000038fb0d7810 */ /* 0x000fc40007ffe0ff */
[----:B------:R-:W-:Y:S02]  /*25cc0*/  SHF.R.S32.HI R11, RZ, 0x1f, R11 ;  /* 0x0000001fff0b7819 */ /* 0x000fe4000001140b */
[----:B------:R-:W-:Y:S02]  /*25cd0*/  ISETP.GE.AND P1, PT, R15, c[0x0][0x3c8], PT ;  /* 0x0000f2000f007a0c */ /* 0x000fe40003f26270 */
[----:B------:R-:W-:Y:S02]  /*25ce0*/  IADD3 R16, R251, 0x20, RZ ;  /* 0x00000020fb107810 */ /* 0x000fe40007ffe0ff */
[----:B------:R-:W-:Y:S02]  /*25cf0*/  ISETP.GE.AND P0, PT, R13, c[0x0][0x3c8], PT ;  /* 0x0000f2000d007a0c */ /* 0x000fe40003f06270 */
[----:B------:R-:W-:Y:S02]  /*25d00*/  SHF.R.S32.HI R16, RZ, 0x1f, R16 ;  /* 0x0000001fff107819 */ /* 0x000fe40000011410 */
[----:B------:R-:W-:-:S04]  /*25d10*/  IADD3 R18, R251, 0x28, RZ ;  /* 0x00000028fb127810 */ /* 0x000fc80007ffe0ff */
[----:B------:R-:W-:Y:S02]  /*25d20*/  SHF.R.S32.HI R18, RZ, 0x1f, R18 ;  /* 0x0000001fff127819 */ /* 0x000fe40000011412 */
[----:B-1----:R-:W-:-:S04]  /*25d30*/  @!P5 LEA R2, P6, R10, R0, 0x2 ;  /* 0x000000000a02d211 */ /* 0x002fc800078c10ff */
[----:B------:R-:W-:Y:S02]  /*25d40*/  @!P5 LEA.HI.X R3, R10, R4, R11, 0x2, P6 ;  /* 0x000000040a03d211 */ /* 0x000fe400030f140b */
[CC--:B------:R-:W-:Y:S02]  /*25d50*/  @!P3 LEA R10, P6, R14.reuse, R0.reuse, 0x2 ;  /* 0x000000000e0ab211 */ /* 0x0c0fe400078c10ff */
[----:B--2---:R-:W-:Y:S01]  /*25d60*/  @!P2 LEA R8, P4, R17, R0, 0x2 ;  /* 0x000000001108a211 */ /* 0x004fe200078810ff */
[----:B------:R1:W-:Y:S01]  /*25d70*/  @!P5 ST.E.64 [R2.64], R42 ;  /* 0x0000002a0200d985 */ /* 0x0003e2000c101b08 */
[----:B------:R-:W-:Y:S02]  /*25d80*/  @!P3 LEA.HI.X R11, R14, R4, R16, 0x2, P6 ;  /* 0x000000040e0bb211 */ /* 0x000fe400030f1410 */
[C---:B------:R-:W-:Y:S02]  /*25d90*/  IADD3 R16, R251.reuse, 0x30, RZ ;  /* 0x00000030fb107810 */ /* 0x040fe40007ffe0ff */
[----:B------:R-:W-:Y:S01]  /*25da0*/  IADD3 R14, R251, 0x38, RZ ;  /* 0x00000038fb0e7810 */ /* 0x000fe20007ffe0ff */
[----:B------:R2:W-:Y:S01]  /*25db0*/  @!P3 ST.E.64 [R10.64], R56 ;  /* 0x000000380a00b985 */ /* 0x0005e2000c101b08 */
[----:B------:R-:W-:-:S02]  /*25dc0*/  @!P1 LEA R6, P5, R15, R0, 0x2 ;  /* 0x000000000f069211 */ /* 0x000fc400078a10ff */
[----:B------:R-:W-:Y:S02]  /*25dd0*/  SHF.R.S32.HI R16, RZ, 0x1f, R16 ;  /* 0x0000001fff107819 */ /* 0x000fe40000011410 */
[-C--:B------:R-:W-:Y:S02]  /*25de0*/  @!P2 LEA.HI.X R9, R17, R4.reuse, R18, 0x2, P4 ;  /* 0x000000041109a211 */ /* 0x080fe400020f1412 */
[----:B------:R-:W-:Y:S02]  /*25df0*/  SHF.R.S32.HI R14, RZ, 0x1f, R14 ;  /* 0x0000001fff0e7819 */ /* 0x000fe4000001140e */
[----:B------:R-:W-:Y:S01]  /*25e00*/  @!P1 LEA.HI.X R7, R15, R4, R16, 0x2, P5 ;  /* 0x000000040f079211 */ /* 0x000fe200028f1410 */
[----:B------:R2:W-:Y:S04]  /*25e10*/  @!P2 ST.E.64 [R8.64], R50 ;  /* 0x000000320800a985 */ /* 0x0005e8000c101b08 */
[----:B------:R2:W-:Y:S01]  /*25e20*/  @!P1 ST.E.64 [R6.64], R44 ;  /* 0x0000002c06009985 */ /* 0x0005e2000c101b08 */
[----:B-1----:R-:W-:-:S04]  /*25e30*/  @!P0 LEA R2, P4, R13, R0, 0x2 ;  /* 0x000000000d028211 */ /* 0x002fc800078810ff */
[----:B------:R-:W-:-:S05]  /*25e40*/  @!P0 LEA.HI.X R3, R13, R4, R14, 0x2, P4 ;  /* 0x000000040d038211 */ /* 0x000fca00020f140e */
[----:B------:R2:W-:Y:S04]  /*25e50*/  @!P0 ST.E.64 [R2.64], R26 ;  /* 0x0000001a02008985 */ /* 0x0005e8000c101b08 */
.L_x_1170:
[----:B------:R-:W-:Y:S05]  /*25e60*/  BSYNC B0 ;  /* 0x0000000000007941 */ /* 0x000fea0003800000 */
.L_x_1169:
[----:B------:R-:W-:Y:S05]  /*25e70*/  BRA.DIV ~URZ, `(.L_x_1171) ;  /* 0x000064927f007947 */ /* 0x000fea000b800000 */
[----:B--2---:R2:W3:Y:S04]  /*25e80*/  SHFL.IDX PT, R4, R5, 0x3, 0x1c1f ;  /* 0x007c1f0005047f89 */ /* 0x0044e800000e0000 */
[----:B-1----:R2:W1:Y:S02]  /*25e90*/  SHFL.IDX PT, R0, R12, 0x3, 0x1c1f ;  /* 0x007c1f000c007f89 */ /* 0x00246400000e0000 */
.L_x_1277:
[----:B------:R-:W-:-:S13]  /*25ea0*/  LOP3.LUT P0, RZ, R207, 0x2, RZ, 0xc0, !PT ;  /* 0x00000002cfff7812 */ /* 0x000fda000780c0ff */
[----:B------:R-:W-:Y:S05]  /*25eb0*/  @P0 BRA `(.L_x_1159) ;  /* 0x00000f7000000947 */ /* 0x000fea0003800000 */
[C---:B------:R-:W-:Y:S02]  /*25ec0*/  ISETP.GE.AND P0, PT, R251.reuse, c[0x0][0x3c8], PT ;  /* 0x0000f200fb007a0c */ /* 0x040fe40003f06270 */
[C---:B------:R-:W-:Y:S02]  /*25ed0*/  IADD3 R10, R251.reuse, 0x8, RZ ;  /* 0x00000008fb0a7810 */ /* 0x040fe40007ffe0ff */
[----:B--2---:R-:W-:Y:S02]  /*25ee0*/  SHF.R.S32.HI R5, RZ, 0x1f, R251 ;  /* 0x0000001fff057819 */ /* 0x004fe400000114fb */
[----:B------:R-:W-:Y:S02]  /*25ef0*/  ISETP.GE.AND P5, PT, R10, c[0x0][0x3c8], PT ;  /* 0x0000f2000a007a0c */ /* 0x000fe40003fa6270 */
[C---:B---34-:R-:W-:Y:S02]  /*25f00*/  IADD3 R12, R251.reuse, 0x18, RZ ;  /* 0x00000018fb0c7810 */ /* 0x058fe40007ffe0ff */
[----:B------:R-:W-:-:S02]  /*25f10*/  IADD3 R8, R251, 0x10, RZ ;  /* 0x00000010fb087810 */ /* 0x000fc40007ffe0ff */
[C---:B------:R-:W-:Y:S02]  /*25f20*/  IADD3 R11, R251.reuse, 0x8, RZ ;  /* 0x00000008fb0b7810 */ /* 0x040fe40007ffe0ff */
[C---:B-1----:R-:W-:Y:S02]  /*25f30*/  @!P0 LEA R2, P1, R251.reuse, R0, 0x2 ;  /* 0x00000000fb028211 */ /* 0x042fe400078210ff */
[----:B------:R-:W-:Y:S02]  /*25f40*/  ISETP.GE.AND P3, PT, R12, c[0x0][0x3c8], PT ;  /* 0x0000f2000c007a0c */ /* 0x000fe40003f66270 */
[----:B------:R-:W-:Y:S02]  /*25f50*/  @!P0 LEA.HI.X R3, R251, R4, R5, 0x2, P1 ;  /* 0x00000004fb038211 */ /* 0x000fe400008f1405 */
[----:B------:R-:W-:Y:S02]  /*25f60*/  ISETP.GE.AND P4, PT, R8, c[0x0][0x3c8], PT ;  /* 0x0000f20008007a0c */ /* 0x000fe40003f86270 */
[----:B------:R-:W-:Y:S01]  /*25f70*/  SHF.R.S32.HI R11, RZ, 0x1f, R11 ;  /* 0x0000001fff0b7819 */ /* 0x000fe2000001140b */
[----:B------:R1:W-:Y:S01]  /*25f80*/  @!P0 ST.E.64 [R2.64], R30 ;  /* 0x0000001e02008985 */ /* 0x0003e2000c101b08 */
[----:B------:R-:W-:-:S02]  /*25f90*/  @!P5 LEA R6, P0, R10, R0, 0x2 ;  /* 0x000000000a06d211 */ /* 0x000fc400078010ff */
[C---:B------:R-:W-:Y:S02]  /*25fa0*/  IADD3 R9, R251.reuse, 0x10, RZ ;  /* 0x00000010fb097810 */ /* 0x040fe40007ffe0ff */
[----:B------:R-:W-:Y:S02]  /*25fb0*/  @!P5 LEA.HI.X R7, R10, R4, R11, 0x2, P0 ;  /* 0x000000040a07d211 */ /* 0x000fe400000f140b */
[----:B------:R-:W-:Y:S02]  /*25fc0*/  SHF.R.S32.HI R9, RZ, 0x1f, R9 ;  /* 0x0000001fff097819 */ /* 0x000fe40000011409 */
[C---:B------:R-:W-:Y:S01]  /*25fd0*/  IADD3 R15, R251.reuse, 0x20, RZ ;  /* 0x00000020fb0f7810 */ /* 0x040fe20007ffe0ff */
[----:B------:R-:W-:Y:S01]  /*25fe0*/  @!P5 ST.E.64 [R6.64], R36 ;  /* 0x000000240600d985 */ /* 0x000fe2000c101b08 */
[----:B------:R-:W-:Y:S02]  /*25ff0*/  @!P3 LEA R10, P5, R12, R0, 0x2 ;  /* 0x000000000c0ab211 */ /* 0x000fe400078a10ff */
[----:B------:R-:W-:-:S02]  /*26000*/  IADD3 R13, R251, 0x28, RZ ;  /* 0x00000028fb0d7810 */ /* 0x000fc40007ffe0ff */
[----:B------:R-:W-:Y:S02]  /*26010*/  IADD3 R5, R251, 0x30, RZ ;  /* 0x00000030fb057810 */ /* 0x000fe40007ffe0ff */
[----:B------:R-:W-:Y:S02]  /*26020*/  ISETP.GE.AND P2, PT, R15, c[0x0][0x3c8], PT ;  /* 0x0000f2000f007a0c */ /* 0x000fe40003f46270 */
[----:B------:R-:W-:Y:S02]  /*26030*/  ISETP.GE.AND P1, PT, R13, c[0x0][0x3c8], PT ;  /* 0x0000f2000d007a0c */ /* 0x000fe40003f26270 */
[----:B------:R-:W-:Y:S02]  /*26040*/  IADD3 R14, R251, 0x18, RZ ;  /* 0x00000018fb0e7810 */ /* 0x000fe40007ffe0ff */
[----:B------:R-:W-:Y:S02]  /*26050*/  ISETP.GE.AND P0, PT, R5, c[0x0][0x3c8], PT ;  /* 0x0000f20005007a0c */ /* 0x000fe40003f06270 */
[----:B------:R-:W-:-:S02]  /*26060*/  SHF.R.S32.HI R14, RZ, 0x1f, R14 ;  /* 0x0000001fff0e7819 */ /* 0x000fc4000001140e */
[----:B------:R-:W-:Y:S02]  /*26070*/  IADD3 R16, R251, 0x20, RZ ;  /* 0x00000020fb107810 */ /* 0x000fe40007ffe0ff */
[C---:B-1----:R-:W-:Y:S02]  /*26080*/  @!P4 LEA R2, P6, R8.reuse, R0, 0x2 ;  /* 0x000000000802c211 */ /* 0x042fe400078c10ff */
[----:B------:R-:W-:Y:S02]  /*26090*/  SHF.R.S32.HI R16, RZ, 0x1f, R16 ;  /* 0x0000001fff107819 */ /* 0x000fe40000011410 */
[----:B------:R-:W-:Y:S02]  /*260a0*/  @!P4 LEA.HI.X R3, R8, R4, R9, 0x2, P6 ;  /* 0x000000040803c211 */ /* 0x000fe400030f1409 */
[----:B------:R-:W-:-:S03]  /*260b0*/  @!P2 LEA R8, P6, R15, R0, 0x2 ;  /* 0x000000000f08a211 */ /* 0x000fc600078c10ff */
[----:B------:R1:W-:Y:S01]  /*260c0*/  @!P4 ST.E.64 [R2.64], R40 ;  /* 0x000000280200c985 */ /* 0x0003e2000c101b08 */
[----:B------:R-:W-:Y:S02]  /*260d0*/  @!P2 LEA.HI.X R9, R15, R4, R16, 0x2, P6 ;  /* 0x000000040f09a211 */ /* 0x000fe400030f1410 */
[----:B-1----:R-:W-:Y:S02]  /*260e0*/  P2R R2, PR, RZ, 0x20 ;  /* 0x00000020ff027803 */ /* 0x002fe40000000000 */
[----:B------:R-:W-:Y:S02]  /*260f0*/  @!P1 LEA R6, P5, R13, R0, 0x2 ;  /* 0x000000000d069211 */ /* 0x000fe400078a10ff */
[----:B------:R-:W-:-:S04]  /*26100*/  ISETP.NE.AND P4, PT, R2, RZ, PT ;  /* 0x000000ff0200720c */ /* 0x000fc80003f85270 */
[----:B------:R-:W-:Y:S02]  /*26110*/  @!P3 LEA.HI.X R11, R12, R4, R14, 0x2, P4 ;  /* 0x000000040c0bb211 */ /* 0x000fe400020f140e */
[C---:B------:R-:W-:Y:S02]  /*26120*/  IADD3 R14, R251.reuse, 0x28, RZ ;  /* 0x00000028fb0e7810 */ /* 0x040fe40007ffe0ff */
[----:B------:R-:W-:Y:S01]  /*26130*/  IADD3 R12, R251, 0x30, RZ ;  /* 0x00000030fb0c7810 */ /* 0x000fe20007ffe0ff */
[----:B------:R1:W-:Y:S01]  /*26140*/  @!P3 ST.E.64 [R10.64], R58 ;  /* 0x0000003a0a00b985 */ /* 0x0003e2000c101b08 */
[----:B------:R-:W-:Y:S02]  /*26150*/  SHF.R.S32.HI R14, RZ, 0x1f, R14 ;  /* 0x0000001fff0e7819 */ /* 0x000fe4000001140e */
[----:B------:R-:W-:Y:S01]  /*26160*/  SHF.R.S32.HI R12, RZ, 0x1f, R12 ;  /* 0x0000001fff0c7819 */ /* 0x000fe2000001140c */
[----:B------:R1:W-:Y:S01]  /*26170*/  @!P2 ST.E.64 [R8.64], R54 ;  /* 0x000000360800a985 */ /* 0x0003e2000c101b08 */
[----:B------:R-:W-:-:S02]  /*26180*/  @!P0 LEA R2, P4, R5, R0, 0x2 ;  /* 0x0000000005028211 */ /* 0x000fc400078810ff */
[-C--:B------:R-:W-:Y:S02]  /*26190*/  @!P1 LEA.HI.X R7, R13, R4.reuse, R14, 0x2, P5 ;  /* 0x000000040d079211 */ /* 0x080fe400028f140e */
[----:B------:R-:W-:Y:S02]  /*261a0*/  @!P0 LEA.HI.X R3, R5, R4, R12, 0x2, P4 ;  /* 0x0000000405038211 */ /* 0x000fe400020f140c */
[----:B------:R-:W-:Y:S01]  /*261b0*/  IADD3 R5, R251, 0x38, RZ ;  /* 0x00000038fb057810 */ /* 0x000fe20007ffe0ff */
[----:B------:R1:W-:Y:S04]  /*261c0*/  @!P1 ST.E.64 [R6.64], R46 ;  /* 0x0000002e06009985 */ /* 0x0003e8000c101b08 */
[----:B------:R1:W-:Y:S01]  /*261d0*/  @!P0 ST.E.64 [R2.64], R32 ;  /* 0x0000002002008985 */ /* 0x0003e2000c101b08 */
[----:B------:R-:W-:-:S13]  /*261e0*/  ISETP.GE.AND P0, PT, R5, c[0x0][0x3c8], PT ;  /* 0x0000f20005007a0c */ /* 0x000fda0003f06270 */
[----:B------:R-:W-:Y:S05]  /*261f0*/  @P0 BRA `(.L_x_1159) ;  /* 0x00000c3000000947 */ /* 0x000fea0003800000 */
[----:B------:R-:W-:Y:S02]  /*26200*/  IADD3 R12, R251, 0x38, RZ ;  /* 0x00000038fb0c7810 */ /* 0x000fe40007ffe0ff */
[----:B-1----:R-:W-:Y:S02]  /*26210*/  LEA R2, P0, R5, R0, 0x2 ;  /* 0x0000000005027211 */ /* 0x002fe400078010ff */
[----:B------:R-:W-:-:S04]  /*26220*/  SHF.R.S32.HI R12, RZ, 0x1f, R12 ;  /* 0x0000001fff0c7819 */ /* 0x000fc8000001140c */
[----:B------:R-:W-:-:S05]  /*26230*/  LEA.HI.X R3, R5, R4, R12, 0x2, P0 ;  /* 0x0000000405037211 */ /* 0x000fca00000f140c */
[----:B------:R1:W-:Y:S01]  /*26240*/  ST.E.64 [R2.64], R28 ;  /* 0x0000001c02007985 */ /* 0x0003e2000c101b08 */
[----:B------:R-:W-:Y:S05]  /*26250*/  BRA `(.L_x_1159) ;  /* 0x00000bd000007947 */ /* 0x000fea0003800000 */
.L_x_1144:
[----:B------:R-:W3:Y:S04]  /*26260*/  LDL.LU R7, [R1+0x44] ;  /* 0x0000440001077983 */ /* 0x000ee80000300800 */
[----:B-1----:R-:W4:Y:S01]  /*26270*/  LDL R6, [R1+0x4c] ;  /* 0x00004c0001067983 */ /* 0x002f220000100800 */
[----:B------:R-:W-:Y:S01]  /*26280*/  ISETP.NE.U32.AND P0, PT, RZ, c[0x0][0x508], PT ;  /* 0x00014200ff007a0c */ /* 0x000fe20003f05070 */
[----:B------:R-:W-:Y:S01]  /*26290*/  IMAD.MOV.U32 R4, RZ, RZ, 0x4 ;  /* 0x00000004ff047424 */ /* 0x000fe200078e00ff */
[----:B------:R-:W-:Y:S01]  /*262a0*/  ISETP.NE.U32.AND P2, PT, RZ, c[0x0][0x500], PT ;  /* 0x00014000ff007a0c */ /* 0x000fe20003f45070 */
[----:B--2---:R-:W-:Y:S01]  /*262b0*/  IMAD.MOV.U32 R17, RZ, RZ, c[0x0][0x388] ;  /* 0x0000e200ff117624 */ /* 0x004fe200078e00ff */
[----:B------:R-:W-:Y:S01]  /*262c0*/  ISETP.NE.AND.EX P0, PT, RZ, c[0x0][0x50c], PT, P0 ;  /* 0x00014300ff007a0c */ /* 0x000fe20003f05300 */
[----:B------:R-:W-:Y:S01]  /*262d0*/  IMAD.MOV.U32 R0, RZ, RZ, RZ ;  /* 0x000000ffff007224 */ /* 0x000fe200078e00ff */
[----:B------:R-:W-:Y:S01]  /*262e0*/  ISETP.NE.AND.EX P2, PT, RZ, c[0x0][0x504], PT, P2 ;  /* 0x00014100ff007a0c */ /* 0x000fe20003f45320 */
[----:B----4-:R-:W-:-:S10]  /*262f0*/  IMAD.WIDE R2, R6, R4, c[0x0][0x500] ;  /* 0x0001400006027625 */ /* 0x010fd400078e0204 */
[----:B------:R-:W-:Y:S02]  /*26300*/  @P0 IMAD.WIDE R4, R6, R4, c[0x0][0x508] ;  /* 0x0001420006040625 */ /* 0x000fe400078e0204 */
[----:B------:R1:W5:Y:S04]  /*26310*/  @P2 LDG.E R0, [R2.64] ;  /* 0x0000000802002981 */ /* 0x000368000c1e1900 */
[----:B------:R1:W5:Y:S01]  /*26320*/  @P0 LDG.E R17, [R4.64] ;  /* 0x0000000804110981 */ /* 0x000362000c1e1900 */
[----:B---3--:R-:W-:-:S04]  /*26330*/  ISETP.NE.AND P1, PT, R7, RZ, PT ;  /* 0x000000ff0700720c */ /* 0x008fc80003f25270 */
[----:B------:R-:W-:Y:S01]  /*26340*/  SEL R19, R7, c[0x0][0x3d4], P1 ;  /* 0x0000f50007137a07 */ /* 0x000fe20000800000 */
[----:B------:R-:W-:Y:S05]  /*26350*/  @P0 BRA `(.L_x_1172) ;  /* 0x0000004000000947 */ /* 0x000fea0003800000 */
[----:B------:R-:W-:Y:S05]  /*26360*/  @!P2 BRA `(.L_x_1172) ;  /* 0x000000300000a947 */ /* 0x000fea0003800000 */
[----:B-1----:R1:W2:Y:S04]  /*26370*/  LDG.E R4, [R2.64] ;  /* 0x0000000802047981 */ /* 0x0022a8000c1e1900 */
[----:B-1----:R-:W2:Y:S02]  /*26380*/  LDG.E R2, [R2.64+0x4] ;  /* 0x0000040802027981 */ /* 0x002ea4000c1e1900 */
[----:B--2--5:R-:W-:Y:S02]  /*26390*/  IADD3 R17, -R4, R2, RZ ;  /* 0x0000000204117210 */ /* 0x024fe40007ffe1ff */
.L_x_1172:
[----:B-1----:R-:W2:Y:S01]  /*263a0*/  LDL.LU R3, [R1+0x48] ;  /* 0x0000480001037983 */ /* 0x002ea20000300800 */
[----:B------:R-:W-:Y:S01]  /*263b0*/  SHF.R.S32.HI R2, RZ, 0x1f, R6 ;  /* 0x0000001fff027819 */ /* 0x000fe20000011406 */
[----:B------:R-:W-:Y:S01]  /*263c0*/  BSSY B0, `(.L_x_1173) ;  /* 0x0000039000007945 */ /* 0x000fe20003800000 */
[----:B-----5:R-:W-:Y:S01]  /*263d0*/  SHF.R.S32.HI R18, RZ, 0x1f, R0 ;  /* 0x0000001fff127819 */ /* 0x020fe20000011400 */
[----:B------:R-:W1:Y:S01]  /*263e0*/  S2R R4, SR_TID.X ;  /* 0x0000000000047919 */ /* 0x000e620000002100 */
[----:B------:R-:W-:-:S02]  /*263f0*/  SEL R9, R6, RZ, !P2 ;  /* 0x000000ff06097207 */ /* 0x000fc40005000000 */
[----:B------:R-:W-:Y:S02]  /*26400*/  SEL R21, R2, RZ, !P2 ;  /* 0x000000ff02157207 */ /* 0x000fe40005000000 */
[----:B-1----:R-:W-:Y:S02]  /*26410*/  ISETP.GT.AND P0, PT, R4, 0x7f, PT ;  /* 0x0000007f0400780c */ /* 0x002fe40003f04270 */
        /* <DEDUP_REMOVED lines=51> */
.L_x_1174:
[----:B------:R-:W-:Y:S05]  /*26750*/  BSYNC B0 ;  /* 0x0000000000007941 */ /* 0x000fea0003800000 */
.L_x_1173:
[----:B------:R-:W-:-:S13]  /*26760*/  ISETP.GT.AND P0, PT, R19, 0x1, PT ;  /* 0x000000011300780c */ /* 0x000fda0003f04270 */
[----:B------:R-:W-:Y:S05]  /*26770*/  @P0 BRA `(.L_x_1159) ;  /* 0x000006b000000947 */ /* 0x000fea0003800000 */
[----:B-1----:R-:W2:Y:S04]  /*26780*/  LDL.LU R2, [R1+0x38] ;  /* 0x0000380001027983 */ /* 0x002ea80000300800 */
[----:B------:R-:W3:Y:S01]  /*26790*/  LDL R5, [R1+0x10] ;  /* 0x0000100001057983 */ /* 0x000ee20000100800 */
[----:B------:R-:W-:Y:S01]  /*267a0*/  IMAD R4, R18, c[0x0][0x3a0], RZ ;  /* 0x0000e80012047a24 */ /* 0x000fe200078e02ff */
[----:B------:R-:W-:Y:S02]  /*267b0*/  ISETP.GE.AND P2, PT, R244, c[0x0][0x3c8], PT ;  /* 0x0000f200f4007a0c */ /* 0x000fe40003f46270 */
[----:B------:R-:W1:Y:S02]  /*267c0*/  S2R R12, SR_TID.X ;  /* 0x00000000000c7919 */ /* 0x000e640000002100 */
[----:B-1----:R-:W-:-:S04]  /*267d0*/  SHF.R.S32.HI R10, RZ, 0x1f, R12 ;  /* 0x0000001fff0a7819 */ /* 0x002fc8000001140c */
[----:B------:R-:W-:-:S04]  /*267e0*/  LEA.HI R10, R10, R12, RZ, 0x3 ;  /* 0x0000000c0a0a7211 */ /* 0x000fc800078f18ff */
[----:B------:R-:W-:Y:S02]  /*267f0*/  SHF.R.S32.HI R10, RZ, 0x3, R10 ;  /* 0x00000003ff0a7819 */ /* 0x000fe4000001140a */
[----:B--2---:R-:W-:Y:S02]  /*26800*/  MOV R11, R2 ;  /* 0x00000002000b7202 */ /* 0x004fe40000000f00 */
[----:B------:R-:W-:-:S04]  /*26810*/  MOV R2, c[0x0][0x4e8] ;  /* 0x00013a0000027a02 */ /* 0x000fc80000000f00 */
[----:B------:R-:W-:Y:S01]  /*26820*/  ISETP.NE.AND P0, PT, R2, 0x1, PT ;  /* 0x000000010200780c */ /* 0x000fe20003f05270 */
[----:B------:R-:W-:-:S04]  /*26830*/  IMAD.WIDE.U32 R2, R0, c[0x0][0x3a0], RZ ;  /* 0x0000e80000027a25 */ /* 0x000fc800078e00ff */
[----:B------:R-:W-:Y:S01]  /*26840*/  IMAD R0, R0, c[0x0][0x3a4], R4 ;  /* 0x0000e90000007a24 */ /* 0x000fe200078e0204 */
[----:B---3--:R-:W-:Y:S01]  /*26850*/  IADD3 R4, R5, R11, RZ ;  /* 0x0000000b05047210 */ /* 0x008fe20007ffe0ff */
[----:B------:R-:W-:-:S03]  /*26860*/  IMAD R5, R21, c[0x0][0x3f0], RZ ;  /* 0x0000fc0015057a24 */ /* 0x000fc600078e02ff */
[----:B------:R-:W-:Y:S01]  /*26870*/  IADD3 R3, R3, R0, RZ ;  /* 0x0000000003037210 */ /* 0x000fe20007ffe0ff */
[----:B------:R-:W-:Y:S02]  /*26880*/  IMAD.MOV.U32 R0, RZ, RZ, R4 ;  /* 0x000000ffff007224 */ /* 0x000fe400078e0004 */
[----:B------:R-:W-:-:S04]  /*26890*/  @P0 IMAD.HI.U32 R6, R4, c[0x0][0x4ec], RZ ;  /* 0x00013b0004060a27 */ /* 0x000fc800078e00ff */
[----:B------:R-:W-:Y:S01]  /*268a0*/  IMAD.WIDE.U32 R2, R8, c[0x0][0x3e8], R2 ;  /* 0x0000fa0008027a25 */ /* 0x000fe200078e0002 */
[----:B------:R-:W-:-:S03]  /*268b0*/  @P0 SHF.R.U32.HI R0, RZ, c[0x0][0x4f0], R6 ;  /* 0x00013c00ff000a19 */ /* 0x000fc60000011606 */
[----:B------:R-:W-:Y:S01]  /*268c0*/  IMAD R3, R8, c[0x0][0x3ec], R3 ;  /* 0x0000fb0008037a24 */ /* 0x000fe200078e0203 */
[----:B------:R-:W-:Y:S01]  /*268d0*/  SHF.R.S32.HI R6, RZ, 0x1f, R0 ;  /* 0x0000001fff067819 */ /* 0x000fe20000011400 */
[C---:B------:R-:W-:Y:S01]  /*268e0*/  IMAD R7, R9.reuse, c[0x0][0x3f4], R5 ;  /* 0x0000fd0009077a24 */ /* 0x040fe200078e0205 */
[----:B------:R-:W-:Y:S01]  /*268f0*/  IADD3 R5, -R0, RZ, RZ ;  /* 0x000000ff00057210 */ /* 0x000fe20007ffe1ff */
[----:B------:R-:W-:-:S04]  /*26900*/  IMAD.WIDE.U32 R2, R9, c[0x0][0x3f0], R2 ;  /* 0x0000fc0009027a25 */ /* 0x000fc800078e0002 */
[----:B------:R-:W-:Y:S01]  /*26910*/  IMAD R6, R6, c[0x0][0x3e0], RZ ;  /* 0x0000f80006067a24 */ /* 0x000fe200078e02ff */
[----:B------:R-:W-:Y:S01]  /*26920*/  IADD3 R3, R3, R7, RZ ;  /* 0x0000000703037210 */ /* 0x000fe20007ffe0ff */
[----:B------:R-:W-:Y:S02]  /*26930*/  IMAD R4, R5, c[0x0][0x4e8], R4 ;  /* 0x00013a0005047a24 */ /* 0x000fe400078e0204 */
[C---:B------:R-:W-:Y:S02]  /*26940*/  IMAD R6, R0.reuse, c[0x0][0x3e4], R6 ;  /* 0x0000f90000067a24 */ /* 0x040fe400078e0206 */
[----:B------:R-:W-:Y:S01]  /*26950*/  IMAD.WIDE.U32 R2, R0, c[0x0][0x3e0], R2 ;  /* 0x0000f80000027a25 */ /* 0x000fe200078e0002 */
[----:B------:R-:W-:-:S03]  /*26960*/  SHF.R.S32.HI R0, RZ, 0x1f, R4 ;  /* 0x0000001fff007819 */ /* 0x000fc60000011404 */
[----:B------:R-:W-:Y:S02]  /*26970*/  IMAD.IADD R3, R3, 0x1, R6 ;  /* 0x0000000103037824 */ /* 0x000fe400078e0206 */
[----:B------:R-:W-:Y:S02]  /*26980*/  IMAD R0, R0, c[0x0][0x3d8], RZ ;  /* 0x0000f60000007a24 */ /* 0x000fe400078e02ff */
[----:B------:R-:W-:-:S04]  /*26990*/  IMAD.WIDE.U32 R2, R4, c[0x0][0x3d8], R2 ;  /* 0x0000f60004027a25 */ /* 0x000fc800078e0002 */
[----:B------:R-:W-:Y:S01]  /*269a0*/  IMAD R4, R4, c[0x0][0x3dc], R0 ;  /* 0x0000f70004047a24 */ /* 0x000fe200078e0200 */
[----:B------:R-:W-:Y:S02]  /*269b0*/  LEA R6, P0, R2, c[0x0][0x380], 0x1 ;  /* 0x0000e00002067a11 */ /* 0x000fe400078008ff */
[----:B------:R-:W-:Y:S02]  /*269c0*/  IADD3 R0, R10, R11, RZ ;  /* 0x0000000b0a007210 */ /* 0x000fe40007ffe0ff */
[----:B------:R-:W-:-:S04]  /*269d0*/  IADD3 R4, R3, R4, RZ ;  /* 0x0000000403047210 */ /* 0x000fc80007ffe0ff */
[----:B------:R-:W-:Y:S01]  /*269e0*/  LEA.HI.X R5, R2, c[0x0][0x384], R4, 0x1, P0 ;  /* 0x0000e10002057a11 */ /* 0x000fe200000f0c04 */
[----:B------:R-:W-:Y:S05]  /*269f0*/  BRA.DIV ~URZ, `(.L_x_1175) ;  /* 0x000059e27f007947 */ /* 0x000fea000b800000 */
[----:B------:R1:W2:Y:S02]  /*26a00*/  SHFL.IDX PT, R7, R5, RZ, 0x181f ;  /* 0x00181fff05077589 */ /* 0x0002a400000e0000 */
.L_x_1278:
[----:B------:R-:W-:Y:S05]  /*26a10*/  BRA.DIV ~URZ, `(.L_x_1176) ;  /* 0x00005a327f007947 */ /* 0x000fea000b800000 */
[----:B------:R3:W4:Y:S02]  /*26a20*/  SHFL.IDX PT, R2, R6, RZ, 0x181f ;  /* 0x00181fff06027589 */ /* 0x00072400000e0000 */
.L_x_1279:
        /* <DEDUP_REMOVED lines=8> */
.L_x_1280:
[----:B------:R-:W-:-:S04]  /*26ab0*/  IADD3 R3, R0, 0x10, RZ ;  /* 0x0000001000037810 */ /* 0x000fc80007ffe0ff */
[----:B------:R-:W-:-:S13]  /*26ac0*/  ISETP.GE.OR P0, PT, R3, R4, P2 ;  /* 0x000000040300720c */ /* 0x000fda0001706670 */
[----:B--2---:R-:W-:-:S04]  /*26ad0*/  @!P0 LEA R2, P1, R244, R2, 0x1 ;  /* 0x00000002f4028211 */ /* 0x004fc800078208ff */
[----:B-1----:R-:W-:-:S05]  /*26ae0*/  @!P0 LEA.HI.X R3, R244, R7, R245, 0x1, P1 ;  /* 0x00000007f4038211 */ /* 0x002fca00008f0cf5 */
[----:B------:R1:W-:Y:S01]  /*26af0*/  @!P0 ST.E.128 [R2.64], RZ ;  /* 0x000000ff02008985 */ /* 0x0003e2000c101d08 */
[----:B------:R-:W-:Y:S05]  /*26b00*/  BRA.DIV ~URZ, `(.L_x_1178) ;  /* 0x00005a827f007947 */ /* 0x000fea000b800000 */
[----:B------:R2:W1:Y:S02]  /*26b10*/  SHFL.IDX PT, R7, R5, 0x2, 0x181f ;  /* 0x00581f0005077f89 */ /* 0x00046400000e0000 */
.L_x_1281:
[----:B------:R-:W-:Y:S05]  /*26b20*/  BRA.DIV ~URZ, `(.L_x_1179) ;  /* 0x00005ad27f007947 */ /* 0x000fea000b800000 */
[----:B-1----:R1:W2:Y:S02]  /*26b30*/  SHFL.IDX PT, R2, R6, 0x2, 0x181f ;  /* 0x00581f0006027f89 */ /* 0x0022a400000e0000 */
.L_x_1282:
        /* <DEDUP_REMOVED lines=8> */
.L_x_1283:
[----:B------:R-:W-:-:S04]  /*26bc0*/  IADD3 R3, R0, 0x30, RZ ;  /* 0x0000003000037810 */ /* 0x000fc80007ffe0ff */
[----:B------:R-:W-:-:S13]  /*26bd0*/  ISETP.GE.OR P0, PT, R3, R4, P2 ;  /* 0x000000040300720c */ /* 0x000fda0001706670 */
[----:B--2---:R-:W-:-:S04]  /*26be0*/  @!P0 LEA R2, P1, R244, R2, 0x1 ;  /* 0x00000002f4028211 */ /* 0x004fc800078208ff */
[----:B------:R-:W-:-:S05]  /*26bf0*/  @!P0 LEA.HI.X R3, R244, R7, R245, 0x1, P1 ;  /* 0x00000007f4038211 */ /* 0x000fca00008f0cf5 */
[----:B------:R2:W-:Y:S01]  /*26c00*/  @!P0 ST.E.128 [R2.64], RZ ;  /* 0x000000ff02008985 */ /* 0x0005e2000c101d08 */
[----:B------:R-:W-:Y:S05]  /*26c10*/  BRA.DIV ~URZ, `(.L_x_1181) ;  /* 0x00005b227f007947 */ /* 0x000fea000b800000 */
[----:B------:R1:W2:Y:S02]  /*26c20*/  SHFL.IDX PT, R7, R5, 0x4, 0x181f ;  /* 0x00981f0005077f89 */ /* 0x0002a400000e0000 */
.L_x_1284:
[----:B------:R-:W-:Y:S05]  /*26c30*/  BRA.DIV ~URZ, `(.L_x_1182) ;  /* 0x00005b727f007947 */ /* 0x000fea000b800000 */
[----:B--2---:R2:W1:Y:S02]  /*26c40*/  SHFL.IDX PT, R2, R6, 0x4, 0x181f ;  /* 0x00981f0006027f89 */ /* 0x00446400000e0000 */
.L_x_1285:
        /* <DEDUP_REMOVED lines=8> */
.L_x_1286:
[----:B------:R-:W-:-:S04]  /*26cd0*/  IADD3 R3, R0, 0x50, RZ ;  /* 0x0000005000037810 */ /* 0x000fc80007ffe0ff */
[----:B------:R-:W-:-:S13]  /*26ce0*/  ISETP.GE.OR P0, PT, R3, R4, P2 ;  /* 0x000000040300720c */ /* 0x000fda0001706670 */
[----:B---3--:R-:W-:-:S04]  /*26cf0*/  @!P0 LEA R2, P1, R244, R2, 0x1 ;  /* 0x00000002f4028211 */ /* 0x008fc800078208ff */
[----:B--2---:R-:W-:-:S05]  /*26d00*/  @!P0 LEA.HI.X R3, R244, R7, R245, 0x1, P1 ;  /* 0x00000007f4038211 */ /* 0x004fca00008f0cf5 */
[----:B------:R2:W-:Y:S01]  /*26d10*/  @!P0 ST.E.128 [R2.64], RZ ;  /* 0x000000ff02008985 */ /* 0x0005e2000c101d08 */
[----:B------:R-:W-:Y:S05]  /*26d20*/  BRA.DIV ~URZ, `(.L_x_1184) ;  /* 0x00005bc27f007947 */ /* 0x000fea000b800000 */
[----:B------:R3:W1:Y:S02]  /*26d30*/  SHFL.IDX PT, R7, R5, 0x6, 0x181f ;  /* 0x00d81f0005077f89 */ /* 0x00066400000e0000 */
.L_x_1287:
[----:B------:R-:W-:Y:S05]  /*26d40*/  BRA.DIV ~URZ, `(.L_x_1185) ;  /* 0x00005c127f007947 */ /* 0x000fea000b800000 */
[----:B--2---:R2:W3:Y:S02]  /*26d50*/  SHFL.IDX PT, R2, R6, 0x6, 0x181f ;  /* 0x00d81f0006027f89 */ /* 0x0044e400000e0000 */
.L_x_1288:
        /* <DEDUP_REMOVED lines=8> */
.L_x_1289:
[----:B------:R-:W-:-:S04]  /*26de0*/  IADD3 R0, R0, 0x70, RZ ;  /* 0x0000007000007810 */ /* 0x000fc80007ffe0ff */
[----:B------:R-:W-:-:S13]  /*26df0*/  ISETP.GE.OR P0, PT, R0, R4, P2 ;  /* 0x000000040000720c */ /* 0x000fda0001706670 */
[----:B----4-:R-:W-:-:S04]  /*26e00*/  @!P0 LEA R2, P1, R244, R2, 0x1 ;  /* 0x00000002f4028211 */ /* 0x010fc800078208ff */
[----:B---3--:R-:W-:-:S05]  /*26e10*/  @!P0 LEA.HI.X R3, R244, R5, R245, 0x1, P1 ;  /* 0x00000005f4038211 */ /* 0x008fca00008f0cf5 */
[----:B------:R3:W-:Y:S04]  /*26e20*/  @!P0 ST.E.128 [R2.64], RZ ;  /* 0x000000ff02008985 */ /* 0x0007e8000c101d08 */
.L_x_1159:
[----:B------:R-:W-:Y:S05]  /*26e30*/  BSYNC B1 ;  /* 0x0000000000017941 */ /* 0x000fea0003800000 */
.L_x_1143:
        /* <DEDUP_REMOVED lines=15> */
.L_x_1290:
[----:B------:R-:W-:Y:S05]  /*26f30*/  BRA.DIV ~URZ, `(.L_x_1189) ;  /* 0x00005bd27f007947 */ /* 0x000fea000b800000 */
[----:B------:R3:W4:Y:S02]  /*26f40*/  SHFL.IDX PT, R8, R53, 0x1, 0x1f ;  /* 0x00201f0035087f89 */ /* 0x00072400000e0000 */
.L_x_1291:
[----:B------:R-:W5:Y:S01]  /*26f50*/  LDL R0, [R1+0x4c] ;  /* 0x00004c0001007983 */ /* 0x000f620000100800 */
[----:B------:R-:W-:Y:S02]  /*26f60*/  IMAD.MOV.U32 R6, RZ, RZ, RZ ;  /* 0x000000ffff067224 */ /* 0x000fe400078e00ff */
[----:B-----5:R-:W-:-:S05]  /*26f70*/  IMAD.IADD R0, R0, 0x1, R12 ;  /* 0x0000000100007824 */ /* 0x020fca00078e020c */
[----:B------:R-:W-:-:S13]  /*26f80*/  ISETP.GE.OR P0, PT, R0, c[0x0][0x53c], !P6 ;  /* 0x00014f0000007a0c */ /* 0x000fda0007706670 */
[----:B------:R-:W-:Y:S01]  /*26f90*/  @!P0 MOV R2, 0x4 ;  /* 0x0000000400028802 */ /* 0x000fe20000000f00 */
[----:B------:R-:W-:-:S04]  /*26fa0*/  @!P0 IMAD.MOV.U32 R4, RZ, RZ, 0x4 ;  /* 0x00000004ff048424 */ /* 0x000fc800078e00ff */
        /* <DEDUP_REMOVED lines=13> */
.L_x_1292:
        /* <DEDUP_REMOVED lines=16> */
.L_x_1293:
[----:B---3--:R-:W-:Y:S01]  /*27180*/  IMAD R0, R0, c[0x0][0x538], RZ ;  /* 0x00014e0000007a24 */ /* 0x008fe200078e02ff */
[----:B------:R-:W-:Y:S04]  /*27190*/  BSSY B1, `(.L_x_1192) ;  /* 0x00000ce000017945 */ /* 0x000fe80003800000 */
[----:B----4-:R-:W-:-:S04]  /*271a0*/  IADD3 R8, R0, R8, RZ ;  /* 0x0000000800087210 */ /* 0x010fc80007ffe0ff */
[----:B--2---:R-:W-:-:S13]  /*271b0*/  ISETP.GT.AND P0, PT, R8, R9, PT ;  /* 0x000000090800720c */ /* 0x004fda0003f04270 */
[----:B------:R-:W-:Y:S05]  /*271c0*/  @P0 BRA `(.L_x_1193) ;  /* 0x0000025000000947 */ /* 0x000fea0003800000 */
.L_x_1197:
        /* <DEDUP_REMOVED lines=8> */
[----:B-1----:R-:W-:Y:S02]  /*27250*/  @!P0 MOV R4, 0x4 ;  /* 0x0000000400048802 */ /* 0x002fe40000000f00 */
        /* <DEDUP_REMOVED lines=8> */
.L_x_1294:
        /* <DEDUP_REMOVED lines=16> */
.L_x_1295:
[----:B--2---:R-:W-:-:S05]  /*273e0*/  IMAD R0, R0, c[0x0][0x538], RZ ;  /* 0x00014e0000007a24 */ /* 0x004fca00078e02ff */
[----:B------:R-:W-:-:S04]  /*273f0*/  IADD3 R8, R0, R8, RZ ;  /* 0x0000000800087210 */ /* 0x000fc80007ffe0ff */
[----:B------:R-:W-:-:S13]  /*27400*/  ISETP.GT.AND P0, PT, R8, R9, PT ;  /* 0x000000090800720c */ /* 0x000fda0003f04270 */
[----:B-1----:R-:W-:Y:S05]  /*27410*/  @!P0 BRA `(.L_x_1197) ;  /* 0xfffffdb000008947 */ /* 0x002fea000383ffff */
.L_x_1193:
[----:B------:R-:W-:-:S05]  /*27420*/  IADD3 R8, -R0, R8, RZ ;  /* 0x0000000800087210 */ /* 0x000fca0007ffe1ff */
[----:B------:R-:W-:-:S05]  /*27430*/  IMAD R0, R4, c[0x0][0x538], R8 ;  /* 0x00014e0004007a24 */ /* 0x000fca00078e0208 */
[----:B------:R-:W-:Y:S01]  /*27440*/  ISETP.GT.AND P0, PT, R0, R9, PT ;  /* 0x000000090000720c */ /* 0x000fe20003f04270 */
[----:B------:R-:W-:-:S12]  /*27450*/  BRA.DIV ~URZ, `(.L_x_1198) ;  /* 0x00005b127f007947 */ /* 0x000fd8000b800000 */
[----:B------:R-:W-:-:S03]  /*27460*/  VOTE.ANY R5, PT, !P0 ;  /* 0x0000000000057806 */ /* 0x000fc600040e0100 */
.L_x_1296:
[----:B------:R-:W2:Y:S01]  /*27470*/  LDL.LU R2, [R1+0x4c] ;  /* 0x00004c0001027983 */ /* 0x000ea20000300800 */
[----:B------:R-:W2:Y:S02]  /*27480*/  POPC R0, R5 ;  /* 0x0000000500007309 */ /* 0x000ea40000000000 */
[----:B--2---:R-:W-:-:S05]  /*27490*/  IADD3 R2, R0, R2, RZ ;  /* 0x0000000200027210 */ /* 0x004fca0007ffe0ff */
[----:B------:R2:W-:Y:S01]  /*274a0*/  STL [R1+0x4c], R2 ;  /* 0x00004c0201007387 */ /* 0x0005e20000100800 */
[----:B------:R-:W-:Y:S05]  /*274b0*/  BRA.DIV ~URZ, `(.L_x_1199) ;  /* 0x00005b027f007947 */ /* 0x000fea000b800000 */
[----:B------:R3:W4:Y:S04]  /*274c0*/  SHFL.IDX PT, R6, R6, R0, 0x1f ;  /* 0x00001f0006067589 */ /* 0x00072800000e0000 */
[----:B------:R3:W1:Y:S02]  /*274d0*/  SHFL.IDX PT, R7, R7, R0, 0x1f ;  /* 0x00001f0007077589 */ /* 0x00066400000e0000 */
.L_x_1297:
[----:B------:R-:W-:Y:S01]  /*274e0*/  ISETP.NE.AND P0, PT, R5, RZ, PT ;  /* 0x000000ff0500720c */ /* 0x000fe20003f05270 */
[----:B------:R-:W-:-:S12]  /*274f0*/  BSSY B0, `(.L_x_1200) ;  /* 0x0000005000007945 */ /* 0x000fd80003800000 */
[----:B------:R-:W-:Y:S05]  /*27500*/  @!P0 BRA `(.L_x_1201) ;  /* 0x0000003000008947 */ /* 0x000fea0003800000 */
[----:B---3--:R-:W-:Y:S01]  /*27510*/  IADD3 R0, R0, -0x1, RZ ;  /* 0xffffffff00007810 */ /* 0x008fe20007ffe0ff */
[----:B------:R-:W-:Y:S05]  /*27520*/  BRA.DIV ~URZ, `(.L_x_1202) ;  /* 0x00005b627f007947 */ /* 0x000fea000b800000 */
[----:B------:R3:W2:Y:S02]  /*27530*/  SHFL.IDX PT, R10, R4, R0, 0x1f ;  /* 0x00001f00040a7589 */ /* 0x0006a400000e0000 */
.L_x_1201:
[----:B------:R-:W-:Y:S05]  /*27540*/  BSYNC B0 ;  /* 0x0000000000007941 */ /* 0x000fea0003800000 */
.L_x_1200:
        /* <DEDUP_REMOVED lines=68> */
.L_x_1204:
        /* <DEDUP_REMOVED lines=68> */
.L_x_1205:
[----:B------:R-:W-:Y:S05]  /*27dd0*/  BSYNC B0 ;  /* 0x0000000000007941 */ /* 0x000fea0003800000 */
.L_x_1203:
[----:B------:R-:W-:-:S04]  /*27de0*/  LOP3.LUT R2, RZ, R2, RZ, 0x33, !PT ;  /* 0x00000002ff027212 */ /* 0x000fc800078e33ff */
[----:B-1----:R-:W-:-:S05]  /*27df0*/  IADD3 R0, R2, R6, RZ ;  /* 0x0000000602007210 */ /* 0x002fca0007ffe0ff */
[----:B------:R1:W-:Y:S01]  /*27e00*/  STL [R1+0x44], R0 ;  /* 0x0000440001007387 */ /* 0x0003e20000100800 */
[----:B------:R-:W-:Y:S05]  /*27e10*/  BRA `(.L_x_1206) ;  /* 0x0000005000007947 */ /* 0x000fea0003800000 */
.L_x_1194:
[----:B------:R-:W-:Y:S01]  /*27e20*/  MOV R0, c[0x0][0x53c] ;  /* 0x00014f0000007a02 */ /* 0x000fe20000000f00 */
[----:B------:R2:W-:Y:S04]  /*27e30*/  STL [R1+0x40], R9 ;  /* 0x0000400901007387 */ /* 0x0005e80000100800 */
[----:B------:R2:W-:Y:S04]  /*27e40*/  STL [R1+0x44], RZ ;  /* 0x000044ff01007387 */ /* 0x0005e80000100800 */
[----:B------:R2:W-:Y:S04]  /*27e50*/  STL [R1+0x48], RZ ;  /* 0x000048ff01007387 */ /* 0x0005e80000100800 */
[----:B------:R2:W-:Y:S02]  /*27e60*/  STL [R1+0x4c], R0 ;  /* 0x00004c0001007387 */ /* 0x0005e40000100800 */
.L_x_1206:
[----:B------:R-:W-:Y:S05]  /*27e70*/  BSYNC B1 ;  /* 0x0000000000017941 */ /* 0x000fea0003800000 */
.L_x_1192:
        /* <DEDUP_REMOVED lines=9> */
.L_x_1187:
[----:B--2---:R-:W2:Y:S02]  /*27f10*/  LDL R0, [R1+0x4c] ;  /* 0x00004c0001007983 */ /* 0x004ea40000100800 */
[----:B--2---:R-:W-:-:S13]  /*27f20*/  ISETP.GE.AND P0, PT, R0, c[0x0][0x53c], PT ;  /* 0x00014f0000007a0c */ /* 0x004fda0003f06270 */
[----:B-1--4-:R-:W-:Y:S01]  /*27f30*/  @P0 CALL.REL.NOINC `(.L_x_1207) ;  /* 0x0000001000000944 */ /* 0x012fe20003c00000 */
[----:B------:R-:W-:Y:S05]  /*27f40*/  BRA `(.L_x_1208) ;  /* 0xfffd9f1000007947 */ /* 0x000fea000383ffff */
.L_x_1207:
[----:B------:R-:W-:Y:S05]  /*27f50*/  EXIT ;  /* 0x000000000000794d */ /* 0x000fea0003800000 */
.L_x_898:
[----:B------:R-:W-:Y:S01]  /*27f60*/  IMAD.MOV.U32 R0, RZ, RZ, R5 ;  /* 0x000000ffff007224 */ /* 0x000fe200078e0005 */
[----:B------:R-:W-:Y:S02]  /*27f70*/  MOV R2, 0x1 ;  /* 0x0000000100027802 */ /* 0x000fe40000000f00 */
[----:B------:R-:W-:Y:S02]  /*27f80*/  MOV R3, 0x27fa0 ;  /* 0x00027fa000037802 */ /* 0x000fe40000000f00 */
[----:B------:R-:W-:Y:S05]  /*27f90*/  CALL.REL.NOINC `($__internal_14_$__cuda_sm70_shflsync_up_p) ;  /* 0x0000522000007944 */ /* 0x000fea0003c00000 */
[----:B------:R-:W-:Y:S01]  /*27fa0*/  MOV R0, R4 ;  /* 0x0000000400007202 */ /* 0x000fe20000000f00 */
[----:B------:R-:W-:Y:S05]  /*27fb0*/  BRA `(.L_x_1209) ;  /* 0xfffd84a000007947 */ /* 0x000fea000383ffff */
.L_x_899:
[----:B------:R-:W-:Y:S01]  /*27fc0*/  IMAD.MOV.U32 R0, RZ, RZ, R5 ;  /* 0x000000ffff007224 */ /* 0x000fe200078e0005 */
[----:B------:R-:W-:Y:S02]  /*27fd0*/  MOV R2, 0x2 ;  /* 0x0000000200027802 */ /* 0x000fe40000000f00 */
[----:B------:R-:W-:Y:S02]  /*27fe0*/  MOV R3, 0x28000 ;  /* 0x0002800000037802 */ /* 0x000fe40000000f00 */
[----:B------:R-:W-:Y:S05]  /*27ff0*/  CALL.REL.NOINC `($__internal_14_$__cuda_sm70_shflsync_up_p) ;  /* 0x000051c000007944 */ /* 0x000fea0003c00000 */
[----:B------:R-:W-:Y:S01]  /*28000*/  SEL R0, R4, RZ, P4 ;  /* 0x000000ff04007207 */ /* 0x000fe20002000000 */
[----:B------:R-:W-:Y:S01]  /*28010*/  IMAD.MOV.U32 R2, RZ, RZ, 0x4 ;  /* 0x00000004ff027424 */ /* 0x000fe200078e00ff */
[----:B------:R-:W-:-:S03]  /*28020*/  MOV R3, 0x28050 ;  /* 0x0002805000037802 */ /* 0x000fc60000000f00 */
[----:B------:R-:W-:Y:S02]  /*28030*/  IMAD.IADD R0, R5, 0x1, R0 ;  /* 0x0000000105007824 */ /* 0x000fe400078e0200 */
        /* <DEDUP_REMOVED lines=13> */
[----:B------:R-:W-:Y:S02]  /*28110*/  MOV R71, 0x1f ;  /* 0x0000001f00477802 */ /* 0x000fe40000000f00 */
[----:B------:R-:W-:Y:S01]  /*28120*/  MOV R3, 0x28160 ;  /* 0x0002816000037802 */ /* 0x000fe20000000f00 */
[----:B------:R-:W-:-:S04]  /*28130*/  IMAD.IADD R4, R0, 0x1, R4 ;  /* 0x0000000100047824 */ /* 0x000fc800078e0204 */
[----:B------:R-:W-:Y:S02]  /*28140*/  IMAD.MOV.U32 R52, RZ, RZ, R4 ;  /* 0x000000ffff347224 */ /* 0x000fe400078e0004 */
[----:B------:R-:W-:Y:S05]  /*28150*/  CALL.REL.NOINC `($__internal_13_$__cuda_sm70_shflsync_idx_p) ;  /* 0x0000500000007944 */ /* 0x000fea0003c00000 */
[----:B------:R-:W-:Y:S01]  /*28160*/  MOV R0, R234 ;  /* 0x000000ea00007202 */ /* 0x000fe20000000f00 */
[----:B------:R-:W-:Y:S05]  /*28170*/  BRA `(.L_x_1210) ;  /* 0xfffd83e000007947 */ /* 0x000fea000383ffff */
.L_x_901:
[----:B------:R-:W-:Y:S02]  /*28180*/  SEL R0, RZ, 0x1, P0 ;  /* 0x00000001ff007807 */ /* 0x000fe40000000000 */
[----:B------:R-:W-:Y:S02]  /*28190*/  MOV R2, 0x281b0 ;  /* 0x000281b000027802 */ /* 0x000fe40000000f00 */
[----:B------:R-:W-:Y:S05]  /*281a0*/  CALL.REL.NOINC `($__internal_15_$__cuda_sm70_votesync_ballot) ;  /* 0x0000508000007944 */ /* 0x000fea0003c00000 */
[----:B------:R-:W-:Y:S01]  /*281b0*/  MOV R7, R0 ;  /* 0x0000000000077202 */ /* 0x000fe20000000f00 */
[----:B------:R-:W-:Y:S05]  /*281c0*/  BRA `(.L_x_1211) ;  /* 0xfffd842000007947 */ /* 0x000fea000383ffff */
.L_x_902:
[----:B------:R-:W-:Y:S01]  /*281d0*/  IMAD.MOV.U32 R52, RZ, RZ, R9 ;  /* 0x000000ffff347224 */ /* 0x000fe200078e0009 */
[----:B-1----:R-:W-:Y:S01]  /*281e0*/  MOV R2, R0 ;  /* 0x0000000000027202 */ /* 0x002fe20000000f00 */
[----:B------:R-:W-:Y:S01]  /*281f0*/  IMAD.MOV.U32 R71, RZ, RZ, 0x1f ;  /* 0x0000001fff477424 */ /* 0x000fe200078e00ff */
[----:B------:R-:W-:Y:S02]  /*28200*/  MOV R3, 0x28220 ;  /* 0x0002822000037802 */ /* 0x000fe40000000f00 */
[----:B------:R-:W-:Y:S05]  /*28210*/  CALL.REL.NOINC `($__internal_13_$__cuda_sm70_shflsync_idx_p) ;  /* 0x00004f4000007944 */ /* 0x000fea0003c00000 */
[----:B------:R-:W-:Y:S01]  /*28220*/  IMAD.MOV.U32 R12, RZ, RZ, R234 ;  /* 0x000000ffff0c7224 */ /* 0x000fe200078e00ea */
[----:B------:R-:W-:Y:S01]  /*28230*/  MOV R52, R8 ;  /* 0x0000000800347202 */ /* 0x000fe20000000f00 */
[----:B------:R-:W-:Y:S01]  /*28240*/  IMAD.MOV.U32 R5, RZ, RZ, RZ ;  /* 0x000000ffff057224 */ /* 0x000fe200078e00ff */
[----:B------:R-:W-:Y:S01]  /*28250*/  MOV R2, R0 ;  /* 0x0000000000027202 */ /* 0x000fe20000000f00 */
[----:B------:R-:W-:Y:S01]  /*28260*/  IMAD.MOV.U32 R71, RZ, RZ, 0x1f ;  /* 0x0000001fff477424 */ /* 0x000fe200078e00ff */
[----:B------:R-:W-:-:S02]  /*28270*/  MOV R3, 0x28290 ;  /* 0x0002829000037802 */ /* 0x000fc40000000f00 */
[----:B------:R-:W-:Y:S05]  /*28280*/  CALL.REL.NOINC `($__internal_13_$__cuda_sm70_shflsync_idx_p) ;  /* 0x00004ed000007944 */ /* 0x000fea0003c00000 */
[----:B------:R-:W-:Y:S01]  /*28290*/  MOV R9, R234 ;  /* 0x000000ea00097202 */ /* 0x000fe20000000f00 */
[----:B------:R-:W-:Y:S05]  /*282a0*/  BRA `(.L_x_1212) ;  /* 0xfffd83b000007947 */ /* 0x000fea000383ffff */
.L_x_905:
[----:B------:R-:W-:Y:S01]  /*282b0*/  IMAD.MOV.U32 R52, RZ, RZ, R4 ;  /* 0x000000ffff347224 */ /* 0x000fe200078e0004 */
[----:B-1----:R-:W-:Y:S01]  /*282c0*/  MOV R2, R0 ;  /* 0x0000000000027202 */ /* 0x002fe20000000f00 */
[----:B------:R-:W-:Y:S01]  /*282d0*/  IMAD.MOV.U32 R71, RZ, RZ, 0x1f ;  /* 0x0000001fff477424 */ /* 0x000fe200078e00ff */
[----:B------:R-:W-:-:S02]  /*282e0*/  MOV R3, 0x28300 ;  /* 0x0002830000037802 */ /* 0x000fc40000000f00 */
[----:B---34-:R-:W-:Y:S05]  /*282f0*/  CALL.REL.NOINC `($__internal_13_$__cuda_sm70_shflsync_idx_p) ;  /* 0x00004e6000007944 */ /* 0x018fea0003c00000 */
[----:B------:R-:W-:Y:S01]  /*28300*/  MOV R5, R234 ;  /* 0x000000ea00057202 */ /* 0x000fe20000000f00 */
[----:B------:R-:W-:Y:S05]  /*28310*/  BRA `(.L_x_904) ;  /* 0xfffd83a000007947 */ /* 0x000fea000383ffff */
.L_x_970:
[----:B------:R-:W-:Y:S01]  /*28320*/  IMAD.MOV.U32 R52, RZ, RZ, R5 ;  /* 0x000000ffff347224 */ /* 0x000fe200078e0005 */
[----:B------:R-:W-:Y:S01]  /*28330*/  MOV R2, RZ ;  /* 0x000000ff00027202 */ /* 0x000fe20000000f00 */
[----:B------:R-:W-:Y:S01]  /*28340*/  IMAD.MOV.U32 R71, RZ, RZ, 0x181f ;  /* 0x0000181fff477424 */ /* 0x000fe200078e00ff */
[----:B------:R-:W-:-:S02]  /*28350*/  MOV R3, 0x28370 ;  /* 0x0002837000037802 */ /* 0x000fc40000000f00 */
[----:B-----5:R-:W-:Y:S05]  /*28360*/  CALL.REL.NOINC `($__internal_13_$__cuda_sm70_shflsync_idx_p) ;  /* 0x00004df000007944 */ /* 0x020fea0003c00000 */
[----:B------:R-:W-:Y:S01]  /*28370*/  MOV R7, R234 ;  /* 0x000000ea00077202 */ /* 0x000fe20000000f00 */
[----:B------:R-:W-:Y:S05]  /*28380*/  BRA `(.L_x_1213) ;  /* 0xfffe0ba000007947 */ /* 0x000fea000383ffff */
.L_x_971:
[----:B------:R-:W-:Y:S01]  /*28390*/  IMAD.MOV.U32 R52, RZ, RZ, R6 ;  /* 0x000000ffff347224 */ /* 0x000fe200078e0006 */
[----:B------:R-:W-:Y:S01]  /*283a0*/  MOV R2, RZ ;  /* 0x000000ff00027202 */ /* 0x000fe20000000f00 */
[----:B------:R-:W-:Y:S01]  /*283b0*/  IMAD.MOV.U32 R71, RZ, RZ, 0x181f ;  /* 0x0000181fff477424 */ /* 0x000fe200078e00ff */
[----:B------:R-:W-:-:S02]  /*283c0*/  MOV R3, 0x283e0 ;  /* 0x000283e000037802 */ /* 0x000fc40000000f00 */
[----:B-12--5:R-:W-:Y:S05]  /*283d0*/  CALL.REL.NOINC `($__internal_13_$__cuda_sm70_shflsync_idx_p) ;  /* 0x00004d8000007944 */ /* 0x026fea0003c00000 */
[----:B------:R-:W-:Y:S01]  /*283e0*/  MOV R2, R234 ;  /* 0x000000ea00027202 */ /* 0x000fe20000000f00 */
[----:B------:R-:W-:Y:S05]  /*283f0*/  BRA `(.L_x_1214) ;  /* 0xfffe0b5000007947 */ /* 0x000fea000383ffff */
.L_x_974:
[----:B------:R-:W-:Y:S01]  /*28400*/  IMAD.MOV.U32 R52, RZ, RZ, R5 ;  /* 0x000000ffff347224 */ /* 0x000fe200078e0005 */
[----:B--2-4-:R-:W-:Y:S01]  /*28410*/  MOV R2, 0x1 ;  /* 0x0000000100027802 */ /* 0x014fe20000000f00 */
[----:B------:R-:W-:Y:S01]  /*28420*/  IMAD.MOV.U32 R71, RZ, RZ, 0x181f ;  /* 0x0000181fff477424 */ /* 0x000fe200078e00ff */
[----:B------:R-:W-:-:S02]  /*28430*/  MOV R3, 0x28450 ;  /* 0x0002845000037802 */ /* 0x000fc40000000f00 */
[----:B-1-3-5:R-:W-:Y:S05]  /*28440*/  CALL.REL.NOINC `($__internal_13_$__cuda_sm70_shflsync_idx_p) ;  /* 0x00004d1000007944 */ /* 0x02afea0003c00000 */
[----:B------:R-:W-:Y:S01]  /*28450*/  IMAD.MOV.U32 R7, RZ, RZ, R234 ;  /* 0x000000ffff077224 */ /* 0x000fe200078e00ea */
[----:B------:R-:W-:Y:S01]  /*28460*/  MOV R2, 0x1 ;  /* 0x0000000100027802 */ /* 0x000fe20000000f00 */
[----:B------:R-:W-:Y:S01]  /*28470*/  IMAD.MOV.U32 R52, RZ, RZ, R6 ;  /* 0x000000ffff347224 */ /* 0x000fe200078e0006 */
[----:B------:R-:W-:-:S02]  /*28480*/  MOV R71, 0x181f ;  /* 0x0000181f00477802 */ /* 0x000fc40000000f00 */
[----:B------:R-:W-:Y:S02]  /*28490*/  MOV R3, 0x284b0 ;  /* 0x000284b000037802 */ /* 0x000fe40000000f00 */
[----:B------:R-:W-:Y:S05]  /*284a0*/  CALL.REL.NOINC `($__internal_13_$__cuda_sm70_shflsync_idx_p) ;  /* 0x00004cb000007944 */ /* 0x000fea0003c00000 */
[----:B------:R-:W-:Y:S01]  /*284b0*/  MOV R2, R234 ;  /* 0x000000ea00027202 */ /* 0x000fe20000000f00 */
[----:B------:R-:W-:Y:S05]  /*284c0*/  BRA `(.L_x_1215) ;  /* 0xfffe0b6000007947 */ /* 0x000fea000383ffff */
.L_x_977:
[----:B------:R-:W-:Y:S01]  /*284d0*/  IMAD.MOV.U32 R52, RZ, RZ, R5 ;  /* 0x000000ffff347224 */ /* 0x000fe200078e0005 */
[----:B-1--4-:R-:W-:Y:S01]  /*284e0*/  MOV R2, 0x2 ;  /* 0x0000000200027802 */ /* 0x012fe20000000f00 */
[----:B------:R-:W-:Y:S01]  /*284f0*/  IMAD.MOV.U32 R71, RZ, RZ, 0x181f ;  /* 0x0000181fff477424 */ /* 0x000fe200078e00ff */
[----:B------:R-:W-:Y:S02]  /*28500*/  MOV R3, 0x28520 ;  /* 0x0002852000037802 */ /* 0x000fe40000000f00 */
[----:B--23-5:R-:W-:Y:S05]  /*28510*/  CALL.REL.NOINC `($__internal_13_$__cuda_sm70_shflsync_idx_p) ;  /* 0x00004c4000007944 */ /* 0x02cfea0003c00000 */
[----:B------:R-:W-:Y:S01]  /*28520*/  MOV R7, R234 ;  /* 0x000000ea00077202 */ /* 0x000fe20000000f00 */
[----:B------:R-:W-:Y:S05]  /*28530*/  BRA `(.L_x_1216) ;  /* 0xfffe0bc000007947 */ /* 0x000fea000383ffff */
.L_x_978:
[----:B------:R-:W-:Y:S01]  /*28540*/  IMAD.MOV.U32 R52, RZ, RZ, R6 ;  /* 0x000000ffff347224 */ /* 0x000fe200078e0006 */
[----:B----4-:R-:W-:Y:S01]  /*28550*/  MOV R2, 0x2 ;  /* 0x0000000200027802 */ /* 0x010fe20000000f00 */
[----:B------:R-:W-:Y:S01]  /*28560*/  IMAD.MOV.U32 R71, RZ, RZ, 0x181f ;  /* 0x0000181fff477424 */ /* 0x000fe200078e00ff */
[----:B------:R-:W-:Y:S02]  /*28570*/  MOV R3, 0x28590 ;  /* 0x0002859000037802 */ /* 0x000fe40000000f00 */
[----:B-123-5:R-:W-:Y:S05]  /*28580*/  CALL.REL.NOINC `($__internal_13_$__cuda_sm70_shflsync_idx_p) ;  /* 0x00004bd000007944 */ /* 0x02efea0003c00000 */
[----:B------:R-:W-:Y:S01]  /*28590*/  MOV R2, R234 ;  /* 0x000000ea00027202 */ /* 0x000fe20000000f00 */
[----:B------:R-:W-:Y:S05]  /*285a0*/  BRA `(.L_x_1217) ;  /* 0xfffe0b7000007947 */ /* 0x000fea000383ffff */
.L_x_981:
[----:B------:R-:W-:Y:S01]  /*285b0*/  IMAD.MOV.U32 R52, RZ, RZ, R5 ;  /* 0x000000ffff347224 */ /* 0x000fe200078e0005 */
[----:B-1----:R-:W-:Y:S01]  /*285c0*/  MOV R2, 0x3 ;  /* 0x0000000300027802 */ /* 0x002fe20000000f00 */
[----:B------:R-:W-:Y:S01]  /*285d0*/  IMAD.MOV.U32 R71, RZ, RZ, 0x181f ;  /* 0x0000181fff477424 */ /* 0x000fe200078e00ff */
[----:B------:R-:W-:-:S02]  /*285e0*/  MOV R3, 0x28600 ;  /* 0x0002860000037802 */ /* 0x000fc40000000f00 */
[----:B--2345:R-:W-:Y:S05]  /*285f0*/  CALL.REL.NOINC `($__internal_13_$__cuda_sm70_shflsync_idx_p) ;  /* 0x00004b6000007944 */ /* 0x03cfea0003c00000 */
        /* <DEDUP_REMOVED lines=8> */
.L_x_984:
[----:B------:R-:W-:Y:S01]  /*28680*/  IMAD.MOV.U32 R52, RZ, RZ, R5 ;  /* 0x000000ffff347224 */ /* 0x000fe200078e0005 */
[----:B-1----:R-:W-:Y:S01]  /*28690*/  MOV R2, 0x4 ;  /* 0x0000000400027802 */ /* 0x002fe20000000f00 */
[----:B------:R-:W-:Y:S01]  /*286a0*/  IMAD.MOV.U32 R71, RZ, RZ, 0x181f ;  /* 0x0000181fff477424 */ /* 0x000fe200078e00ff */
[----:B------:R-:W-:Y:S02]  /*286b0*/  MOV R3, 0x286d0 ;  /* 0x000286d000037802 */ /* 0x000fe40000000f00 */
[----:B--2345:R-:W-:Y:S05]  /*286c0*/  CALL.REL.NOINC `($__internal_13_$__cuda_sm70_shflsync_idx_p) ;  /* 0x00004a9000007944 */ /* 0x03cfea0003c00000 */
[----:B------:R-:W-:Y:S01]  /*286d0*/  MOV R7, R234 ;  /* 0x000000ea00077202 */ /* 0x000fe20000000f00 */
[----:B------:R-:W-:Y:S05]  /*286e0*/  BRA `(.L_x_1219) ;  /* 0xfffe0be000007947 */ /* 0x000fea000383ffff */
.L_x_985:
[----:B------:R-:W-:Y:S01]  /*286f0*/  IMAD.MOV.U32 R52, RZ, RZ, R6 ;  /* 0x000000ffff347224 */ /* 0x000fe200078e0006 */
[----:B-1----:R-:W-:Y:S01]  /*28700*/  MOV R2, 0x4 ;  /* 0x0000000400027802 */ /* 0x002fe20000000f00 */
[----:B------:R-:W-:Y:S01]  /*28710*/  IMAD.MOV.U32 R71, RZ, RZ, 0x181f ;  /* 0x0000181fff477424 */ /* 0x000fe200078e00ff */
[----:B------:R-:W-:Y:S02]  /*28720*/  MOV R3, 0x28740 ;  /* 0x0002874000037802 */ /* 0x000fe40000000f00 */
[----:B--2345:R-:W-:Y:S05]  /*28730*/  CALL.REL.NOINC `($__internal_13_$__cuda_sm70_shflsync_idx_p) ;  /* 0x00004a2000007944 */ /* 0x03cfea0003c00000 */
[----:B------:R-:W-:Y:S01]  /*28740*/  MOV R2, R234 ;  /* 0x000000ea00027202 */ /* 0x000fe20000000f00 */
[----:B------:R-:W-:Y:S05]  /*28750*/  BRA `(.L_x_1220) ;  /* 0xfffe0b9000007947 */ /* 0x000fea000383ffff */
.L_x_988:
[----:B------:R-:W-:Y:S01]  /*28760*/  IMAD.MOV.U32 R52, RZ, RZ, R5 ;  /* 0x000000ffff347224 */ /* 0x000fe200078e0005 */
[----:B--23--:R-:W-:Y:S01]  /*28770*/  MOV R2, 0x5 ;  /* 0x0000000500027802 */ /* 0x00cfe20000000f00 */
[----:B------:R-:W-:Y:S01]  /*28780*/  IMAD.MOV.U32 R71, RZ, RZ, 0x181f ;  /* 0x0000181fff477424 */ /* 0x000fe200078e00ff */
[----:B------:R-:W-:-:S02]  /*28790*/  MOV R3, 0x287b0 ;  /* 0x000287b000037802 */ /* 0x000fc40000000f00 */
[----:B-1--45:R-:W-:Y:S05]  /*287a0*/  CALL.REL.NOINC `($__internal_13_$__cuda_sm70_shflsync_idx_p) ;  /* 0x000049b000007944 */ /* 0x032fea0003c00000 */
        /* <DEDUP_REMOVED lines=8> */
.L_x_991:
[----:B------:R-:W-:Y:S01]  /*28830*/  IMAD.MOV.U32 R52, RZ, RZ, R5 ;  /* 0x000000ffff347224 */ /* 0x000fe200078e0005 */
[----:B-1-3--:R-:W-:Y:S01]  /*28840*/  MOV R2, 0x6 ;  /* 0x0000000600027802 */ /* 0x00afe20000000f00 */
[----:B------:R-:W-:Y:S01]  /*28850*/  IMAD.MOV.U32 R71, RZ, RZ, 0x181f ;  /* 0x0000181fff477424 */ /* 0x000fe200078e00ff */
[----:B------:R-:W-:Y:S02]  /*28860*/  MOV R3, 0x28880 ;  /* 0x0002888000037802 */ /* 0x000fe40000000f00 */
[----:B--2-45:R-:W-:Y:S05]  /*28870*/  CALL.REL.NOINC `($__internal_13_$__cuda_sm70_shflsync_idx_p) ;  /* 0x000048e000007944 */ /* 0x034fea0003c00000 */
[----:B------:R-:W-:Y:S01]  /*28880*/  MOV R7, R234 ;  /* 0x000000ea00077202 */ /* 0x000fe20000000f00 */
[----:B------:R-:W-:Y:S05]  /*28890*/  BRA `(.L_x_1222) ;  /* 0xfffe0c0000007947 */ /* 0x000fea000383ffff */
.L_x_992:
[----:B------:R-:W-:Y:S01]  /*288a0*/  IMAD.MOV.U32 R52, RZ, RZ, R6 ;  /* 0x000000ffff347224 */ /* 0x000fe200078e0006 */
[----:B---3--:R-:W-:Y:S01]  /*288b0*/  MOV R2, 0x6 ;  /* 0x0000000600027802 */ /* 0x008fe20000000f00 */
[----:B------:R-:W-:Y:S01]  /*288c0*/  IMAD.MOV.U32 R71, RZ, RZ, 0x181f ;  /* 0x0000181fff477424 */ /* 0x000fe200078e00ff */
[----:B------:R-:W-:Y:S02]  /*288d0*/  MOV R3, 0x288f0 ;  /* 0x000288f000037802 */ /* 0x000fe40000000f00 */
[----:B-12-45:R-:W-:Y:S05]  /*288e0*/  CALL.REL.NOINC `($__internal_13_$__cuda_sm70_shflsync_idx_p) ;  /* 0x0000487000007944 */ /* 0x036fea0003c00000 */
[----:B------:R-:W-:Y:S01]  /*288f0*/  MOV R2, R234 ;  /* 0x000000ea00027202 */ /* 0x000fe20000000f00 */
[----:B------:R-:W-:Y:S05]  /*28900*/  BRA `(.L_x_1223) ;  /* 0xfffe0bb000007947 */ /* 0x000fea000383ffff */
.L_x_995:
        /* <DEDUP_REMOVED lines=13> */
.L_x_1034:
[----:B------:R-:W-:Y:S01]  /*289e0*/  IMAD.MOV.U32 R52, RZ, RZ, R4 ;  /* 0x000000ffff347224 */ /* 0x000fe200078e0004 */
[----:B------:R-:W-:Y:S01]  /*289f0*/  MOV R2, RZ ;  /* 0x000000ff00027202 */ /* 0x000fe20000000f00 */
[----:B------:R-:W-:Y:S01]  /*28a00*/  IMAD.MOV.U32 R71, RZ, RZ, 0x181f ;  /* 0x0000181fff477424 */ /* 0x000fe200078e00ff */
[----:B------:R-:W-:Y:S02]  /*28a10*/  MOV R3, 0x28a30 ;  /* 0x00028a3000037802 */ /* 0x000fe40000000f00 */
[----:B------:R-:W-:Y:S05]  /*28a20*/  CALL.REL.NOINC `($__internal_13_$__cuda_sm70_shflsync_idx_p) ;  /* 0x0000473000007944 */ /* 0x000fea0003c00000 */
[----:B------:R-:W-:Y:S01]  /*28a30*/  MOV R5, R234 ;  /* 0x000000ea00057202 */ /* 0x000fe20000000f00 */
[----:B------:R-:W-:Y:S05]  /*28a40*/  BRA `(.L_x_1225) ;  /* 0xfffe75f000007947 */ /* 0x000fea000383ffff */
.L_x_1035:
[----:B------:R-:W-:Y:S01]  /*28a50*/  IMAD.MOV.U32 R52, RZ, RZ, R0 ;  /* 0x000000ffff347224 */ /* 0x000fe200078e0000 */
[----:B------:R-:W-:Y:S01]  /*28a60*/  MOV R2, RZ ;  /* 0x000000ff00027202 */ /* 0x000fe20000000f00 */
[----:B------:R-:W-:Y:S01]  /*28a70*/  IMAD.MOV.U32 R71, RZ, RZ, 0x181f ;  /* 0x0000181fff477424 */ /* 0x000fe200078e00ff */
[----:B------:R-:W-:Y:S02]  /*28a80*/  MOV R3, 0x28aa0 ;  /* 0x00028aa000037802 */ /* 0x000fe40000000f00 */
[----:B-12---:R-:W-:Y:S05]  /*28a90*/  CALL.REL.NOINC `($__internal_13_$__cuda_sm70_shflsync_idx_p) ;  /* 0x000046c000007944 */ /* 0x006fea0003c00000 */
        /* <DEDUP_REMOVED lines=10> */
[----:B------:R-:W-:Y:S05]  /*28b40*/  CALL.REL.NOINC `($__internal_13_$__cuda_sm70_shflsync_idx_p) ;  /* 0x0000461000007944 */ /* 0x000fea0003c00000 */
[----:B------:R-:W-:Y:S01]  /*28b50*/  IMAD.MOV.U32 R5, RZ, RZ, R234 ;  /* 0x000000ffff057224 */ /* 0x000fe200078e00ea */
[----:B------:R-:W-:Y:S01]  /*28b60*/  MOV R2, 0x1 ;  /* 0x0000000100027802 */ /* 0x000fe20000000f00 */
[----:B------:R-:W-:Y:S01]  /*28b70*/  IMAD.MOV.U32 R52, RZ, RZ, R0 ;  /* 0x000000ffff347224 */ /* 0x000fe200078e0000 */
[----:B------:R-:W-:Y:S02]  /*28b80*/  MOV R71, 0x181f ;  /* 0x0000181f00477802 */ /* 0x000fe40000000f00 */
[----:B------:R-:W-:Y:S02]  /*28b90*/  MOV R3, 0x28bb0 ;  /* 0x00028bb000037802 */ /* 0x000fe40000000f00 */
[----:B------:R-:W-:Y:S05]  /*28ba0*/  CALL.REL.NOINC `($__internal_13_$__cuda_sm70_shflsync_idx_p) ;  /* 0x000045b000007944 */ /* 0x000fea0003c00000 */
        /* <DEDUP_REMOVED lines=51> */
[----:B------:R-:W-:Y:S01]  /*28ee0*/  MOV R0, R234 ;  /* 0x000000ea00007202 */ /* 0x000fe20000000f00 */
[----:B------:R-:W-:Y:S05]  /*28ef0*/  BRA `(.L_x_1226) ;  /* 0xfffe72a000007947 */ /* 0x000fea000383ffff */
.L_x_1036:
[----:B------:R-:W-:Y:S01]  /*28f00*/  IMAD.MOV.U32 R52, RZ, RZ, R4 ;  /* 0x000000ffff347224 */ /* 0x000fe200078e0004 */
[----:B------:R-:W-:Y:S01]  /*28f10*/  MOV R2, RZ ;  /* 0x000000ff00027202 */ /* 0x000fe20000000f00 */
[----:B------:R-:W-:Y:S01]  /*28f20*/  IMAD.MOV.U32 R71, RZ, RZ, 0x1c1f ;  /* 0x00001c1fff477424 */ /* 0x000fe200078e00ff */
[----:B------:R-:W-:-:S02]  /*28f30*/  MOV R3, 0x28f50 ;  /* 0x00028f5000037802 */ /* 0x000fc40000000f00 */
[----:B------:R-:W-:Y:S05]  /*28f40*/  CALL.REL.NOINC `($__internal_13_$__cuda_sm70_shflsync_idx_p) ;  /* 0x0000421000007944 */ /* 0x000fea0003c00000 */
[----:B------:R-:W-:Y:S01]  /*28f50*/  MOV R3, R234 ;  /* 0x000000ea00037202 */ /* 0x000fe20000000f00 */
[----:B------:R-:W-:Y:S05]  /*28f60*/  BRA `(.L_x_1227) ;  /* 0xfffe73d000007947 */ /* 0x000fea000383ffff */
.L_x_1041:
[----:B------:R-:W-:Y:S01]  /*28f70*/  IMAD.MOV.U32 R52, RZ, RZ, R4 ;  /* 0x000000ffff347224 */ /* 0x000fe200078e0004 */
[----:B------:R-:W-:Y:S01]  /*28f80*/  MOV R2, 0x1 ;  /* 0x0000000100027802 */ /* 0x000fe20000000f00 */
[----:B------:R-:W-:Y:S01]  /*28f90*/  IMAD.MOV.U32 R71, RZ, RZ, 0x1c1f ;  /* 0x00001c1fff477424 */ /* 0x000fe200078e00ff */
[----:B------:R-:W-:-:S02]  /*28fa0*/  MOV R3, 0x28fc0 ;  /* 0x00028fc000037802 */ /* 0x000fc40000000f00 */
[----:B-1----:R-:W-:Y:S05]  /*28fb0*/  CALL.REL.NOINC `($__internal_13_$__cuda_sm70_shflsync_idx_p) ;  /* 0x000041a000007944 */ /* 0x002fea0003c00000 */
[----:B------:R-:W-:Y:S01]  /*28fc0*/  MOV R3, R234 ;  /* 0x000000ea00037202 */ /* 0x000fe20000000f00 */
[----:B------:R-:W-:Y:S05]  /*28fd0*/  BRA `(.L_x_1228) ;  /* 0xfffe7c0000007947 */ /* 0x000fea000383ffff */
.L_x_1046:
[----:B------:R-:W-:Y:S01]  /*28fe0*/  IMAD.MOV.U32 R52, RZ, RZ, R4 ;  /* 0x000000ffff347224 */ /* 0x000fe200078e0004 */
[----:B------:R-:W-:Y:S01]  /*28ff0*/  MOV R2, 0x2 ;  /* 0x0000000200027802 */ /* 0x000fe20000000f00 */
[----:B------:R-:W-:Y:S01]  /*29000*/  IMAD.MOV.U32 R71, RZ, RZ, 0x1c1f ;  /* 0x00001c1fff477424 */ /* 0x000fe200078e00ff */
[----:B------:R-:W-:-:S02]  /*29010*/  MOV R3, 0x29030 ;  /* 0x0002903000037802 */ /* 0x000fc40000000f00 */
[----:B-12---:R-:W-:Y:S05]  /*29020*/  CALL.REL.NOINC `($__internal_13_$__cuda_sm70_shflsync_idx_p) ;  /* 0x0000413000007944 */ /* 0x006fea0003c00000 */
[----:B------:R-:W-:Y:S01]  /*29030*/  MOV R3, R234 ;  /* 0x000000ea00037202 */ /* 0x000fe20000000f00 */
[----:B------:R-:W-:Y:S05]  /*29040*/  BRA `(.L_x_1229) ;  /* 0xfffe820000007947 */ /* 0x000fea000383ffff */
.L_x_1051:
[----:B------:R-:W-:Y:S01]  /*29050*/  IMAD.MOV.U32 R52, RZ, RZ, R4 ;  /* 0x000000ffff347224 */ /* 0x000fe200078e0004 */
[----:B------:R-:W-:Y:S01]  /*29060*/  MOV R2, 0x3 ;  /* 0x0000000300027802 */ /* 0x000fe20000000f00 */
[----:B------:R-:W-:Y:S01]  /*29070*/  IMAD.MOV.U32 R71, RZ, RZ, 0x1c1f ;  /* 0x00001c1fff477424 */ /* 0x000fe200078e00ff */
[----:B------:R-:W-:-:S02]  /*29080*/  MOV R3, 0x290a0 ;  /* 0x000290a000037802 */ /* 0x000fc40000000f00 */
[----:B-123--:R-:W-:Y:S05]  /*29090*/  CALL.REL.NOINC `($__internal_13_$__cuda_sm70_shflsync_idx_p) ;  /* 0x000040c000007944 */ /* 0x00efea0003c00000 */
[----:B------:R-:W-:Y:S01]  /*290a0*/  MOV R3, R234 ;  /* 0x000000ea00037202 */ /* 0x000fe20000000f00 */
[----:B------:R-:W-:Y:S05]  /*290b0*/  BRA `(.L_x_1230) ;  /* 0xfffe880000007947 */ /* 0x000fea000383ffff */
.L_x_1056:
[----:B------:R-:W-:Y:S02]  /*290c0*/  MOV R0, 0x2 ;  /* 0x0000000200007802 */ /* 0x000fe40000000f00 */
[----:B------:R-:W-:-:S02]  /*290d0*/  MOV R2, 0x290f0 ;  /* 0x000290f000027802 */ /* 0x000fc40000000f00 */
[----:B------:R-:W-:Y:S05]  /*290e0*/  CALL.REL.NOINC `($__internal_12_$__cuda_sm70_shflsync_bfly_p) ;  /* 0x0000401000007944 */ /* 0x000fea0003c00000 */
[----:B------:R-:W-:Y:S05]  /*290f0*/  BRA `(.L_x_1231) ;  /* 0xfffe92f000007947 */ /* 0x000fea000383ffff */
.L_x_1057:
[----:B------:R-:W-:Y:S02]  /*29100*/  MOV R0, 0x1 ;  /* 0x0000000100007802 */ /* 0x000fe40000000f00 */
[----:B------:R-:W-:-:S02]  /*29110*/  MOV R2, 0x29130 ;  /* 0x0002913000027802 */ /* 0x000fc40000000f00 */
[----:B------:R-:W-:Y:S05]  /*29120*/  CALL.REL.NOINC `($__internal_12_$__cuda_sm70_shflsync_bfly_p) ;  /* 0x00003fd000007944 */ /* 0x000fea0003c00000 */
[----:B------:R-:W-:Y:S01]  /*29130*/  FMNMX.FTZ R71, R4, R0, !PT ;  /* 0x0000000004477209 */ /* 0x000fe20007810000 */
[----:B------:R-:W-:Y:S01]  /*29140*/  IMAD.MOV.U32 R4, RZ, RZ, R5 ;  /* 0x000000ffff047224 */ /* 0x000fe200078e0005 */
[----:B------:R-:W-:Y:S01]  /*29150*/  MOV R2, 0x29180 ;  /* 0x0002918000027802 */ /* 0x000fe20000000f00 */
[----:B------:R-:W-:-:S02]  /*29160*/  IMAD.MOV.U32 R0, RZ, RZ, 0x2 ;  /* 0x00000002ff007424 */ /* 0x000fc400078e00ff */
[----:B------:R-:W-:Y:S05]  /*29170*/  CALL.REL.NOINC `($__internal_12_$__cuda_sm70_shflsync_bfly_p) ;  /* 0x00003f8000007944 */ /* 0x000fea0003c00000 */
[----:B------:R-:W-:Y:S01]  /*29180*/  FMNMX.FTZ R5, R5, R0, !PT ;  /* 0x0000000005057209 */ /* 0x000fe20007810000 */
[----:B------:R-:W-:Y:S01]  /*29190*/  IMAD.MOV.U32 R0, RZ, RZ, 0x1 ;  /* 0x00000001ff007424 */ /* 0x000fe200078e00ff */
[----:B------:R-:W-:-:S03]  /*291a0*/  MOV R2, 0x291d0 ;  /* 0x000291d000027802 */ /* 0x000fc60000000f00 */
[----:B------:R-:W-:Y:S02]  /*291b0*/  IMAD.MOV.U32 R4, RZ, RZ, R5 ;  /* 0x000000ffff047224 */ /* 0x000fe400078e0005 */
[----:B------:R-:W-:Y:S05]  /*291c0*/  CALL.REL.NOINC `($__internal_12_$__cuda_sm70_shflsync_bfly_p) ;  /* 0x00003f3000007944 */ /* 0x000fea0003c00000 */
[----:B------:R-:W-:Y:S01]  /*291d0*/  FMNMX.FTZ R70, R5, R0, !PT ;  /* 0x0000000005467209 */ /* 0x000fe20007810000 */
[----:B------:R-:W-:Y:S01]  /*291e0*/  IMAD.MOV.U32 R4, RZ, RZ, R6 ;  /* 0x000000ffff047224 */ /* 0x000fe200078e0006 */
[----:B------:R-:W-:Y:S01]  /*291f0*/  MOV R2, 0x29220 ;  /* 0x0002922000027802 */ /* 0x000fe20000000f00 */
[----:B------:R-:W-:Y:S02]  /*29200*/  IMAD.MOV.U32 R0, RZ, RZ, 0x2 ;  /* 0x00000002ff007424 */ /* 0x000fe400078e00ff */
        /* <DEDUP_REMOVED lines=16> */
[----:B------:R-:W-:Y:S01]  /*29310*/  MOV R8, R0 ;  /* 0x0000000000087202 */ /* 0x000fe20000000f00 */
[----:B------:R-:W-:Y:S05]  /*29320*/  BRA `(.L_x_1232) ;  /* 0xfffe91b000007947 */ /* 0x000fea000383ffff */
.L_x_1065:
[----:B------:R-:W-:Y:S01]  /*29330*/  MOV R2, RZ ;  /* 0x000000ff00027202 */ /* 0x000fe20000000f00 */
[----:B------:R-:W-:Y:S01]  /*29340*/  IMAD.MOV.U32 R52, RZ, RZ, R4 ;  /* 0x000000ffff347224 */ /* 0x000fe200078e0004 */
[----:B------:R-:W-:Y:S01]  /*29350*/  MOV R3, 0x29380 ;  /* 0x0002938000037802 */ /* 0x000fe20000000f00 */
[----:B------:R-:W-:Y:S02]  /*29360*/  IMAD.MOV.U32 R71, RZ, RZ, 0x181f ;  /* 0x0000181fff477424 */ /* 0x000fe400078e00ff */
[----:B------:R-:W-:Y:S05]  /*29370*/  CALL.REL.NOINC `($__internal_13_$__cuda_sm70_shflsync_idx_p) ;  /* 0x00003de000007944 */ /* 0x000fea0003c00000 */
[----:B------:R-:W-:Y:S01]  /*29380*/  MOV R8, R234 ;  /* 0x000000ea00087202 */ /* 0x000fe20000000f00 */
[----:B------:R-:W-:-:S05]  /*29390*/  BRA `(.L_x_1233) ;  /* 0xfffeaed000007947 */ /* 0x000fca000383ffff */
.L_x_1066:
[----:B------:R-:W-:Y:S01]  /*293a0*/  MOV R2, RZ ;  /* 0x000000ff00027202 */ /* 0x000fe20000000f00 */
[----:B------:R-:W-:Y:S01]  /*293b0*/  IMAD.MOV.U32 R52, RZ, RZ, R0 ;  /* 0x000000ffff347224 */ /* 0x000fe200078e0000 */
[----:B------:R-:W-:Y:S01]  /*293c0*/  MOV R3, 0x293f0 ;  /* 0x000293f000037802 */ /* 0x000fe20000000f00 */
[----:B------:R-:W-:Y:S02]  /*293d0*/  IMAD.MOV.U32 R71, RZ, RZ, 0x181f ;  /* 0x0000181fff477424 */ /* 0x000fe400078e00ff */
[----:B-12---:R-:W-:Y:S05]  /*293e0*/  CALL.REL.NOINC `($__internal_13_$__cuda_sm70_shflsync_idx_p) ;  /* 0x00003d7000007944 */ /* 0x006fea0003c00000 */
        /* <DEDUP_REMOVED lines=10> */
[----:B------:R-:W-:Y:S05]  /*29490*/  CALL.REL.NOINC `($__internal_13_$__cuda_sm70_shflsync_idx_p) ;  /* 0x00003cc000007944 */ /* 0x000fea0003c00000 */
[----:B------:R-:W-:Y:S01]  /*294a0*/  MOV R2, 0x1 ;  /* 0x0000000100027802 */ /* 0x000fe20000000f00 */
[----:B------:R-:W-:Y:S01]  /*294b0*/  IMAD.MOV.U32 R7, RZ, RZ, R234 ;  /* 0x000000ffff077224 */ /* 0x000fe200078e00ea */
[----:B------:R-:W-:Y:S01]  /*294c0*/  MOV R71, 0x181f ;  /* 0x0000181f00477802 */ /* 0x000fe20000000f00 */
[----:B------:R-:W-:Y:S01]  /*294d0*/  IMAD.MOV.U32 R52, RZ, RZ, R0 ;  /* 0x000000ffff347224 */ /* 0x000fe200078e0000 */
[----:B------:R-:W-:Y:S02]  /*294e0*/  MOV R3, 0x29500 ;  /* 0x0002950000037802 */ /* 0x000fe40000000f00 */
[----:B------:R-:W-:Y:S05]  /*294f0*/  CALL.REL.NOINC `($__internal_13_$__cuda_sm70_shflsync_idx_p) ;  /* 0x00003c6000007944 */ /* 0x000fea0003c00000 */
        /* <DEDUP_REMOVED lines=51> */
[----:B------:R-:W-:Y:S01]  /*29830*/  MOV R0, R234 ;  /* 0x000000ea00007202 */ /* 0x000fe20000000f00 */
[----:B------:R-:W-:-:S05]  /*29840*/  BRA `(.L_x_1234) ;  /* 0xfffeab8000007947 */ /* 0x000fca000383ffff */
.L_x_1069:
[----:B------:R-:W-:Y:S01]  /*29850*/  MOV R2, RZ ;  /* 0x000000ff00027202 */ /* 0x000fe20000000f00 */
[----:B------:R-:W-:Y:S01]  /*29860*/  IMAD.MOV.U32 R52, RZ, RZ, R4 ;  /* 0x000000ffff347224 */ /* 0x000fe200078e0004 */
[----:B------:R-:W-:Y:S01]  /*29870*/  MOV R3, 0x298a0 ;  /* 0x000298a000037802 */ /* 0x000fe20000000f00 */
[----:B------:R-:W-:Y:S02]  /*29880*/  IMAD.MOV.U32 R71, RZ, RZ, 0x181f ;  /* 0x0000181fff477424 */ /* 0x000fe400078e00ff */
[----:B------:R-:W-:Y:S05]  /*29890*/  CALL.REL.NOINC `($__internal_13_$__cuda_sm70_shflsync_idx_p) ;  /* 0x000038c000007944 */ /* 0x000fea0003c00000 */
[----:B------:R-:W-:Y:S01]  /*298a0*/  MOV R7, R234 ;  /* 0x000000ea00077202 */ /* 0x000fe20000000f00 */
[----:B------:R-:W-:-:S05]  /*298b0*/  BRA `(.L_x_1235) ;  /* 0xfffebe5000007947 */ /* 0x000fca000383ffff */
.L_x_1070:
        /* <DEDUP_REMOVED lines=75> */
.L_x_1071:
[----:B------:R-:W-:Y:S01]  /*29d70*/  MOV R2, RZ ;  /* 0x000000ff00027202 */ /* 0x000fe20000000f00 */
[----:B------:R-:W-:Y:S01]  /*29d80*/  IMAD.MOV.U32 R52, RZ, RZ, R5 ;  /* 0x000000ffff347224 */ /* 0x000fe200078e0005 */
[----:B------:R-:W-:Y:S01]  /*29d90*/  MOV R3, 0x29dc0 ;  /* 0x00029dc000037802 */ /* 0x000fe20000000f00 */
[----:B------:R-:W-:Y:S02]  /*29da0*/  IMAD.MOV.U32 R71, RZ, RZ, 0x1c1f ;  /* 0x00001c1fff477424 */ /* 0x000fe400078e00ff */
[----:B------:R-:W-:Y:S05]  /*29db0*/  CALL.REL.NOINC `($__internal_13_$__cuda_sm70_shflsync_idx_p) ;  /* 0x000033a000007944 */ /* 0x000fea0003c00000 */
[----:B------:R-:W-:Y:S01]  /*29dc0*/  MOV R4, R234 ;  /* 0x000000ea00047202 */ /* 0x000fe20000000f00 */
[----:B------:R-:W-:-:S05]  /*29dd0*/  BRA `(.L_x_1237) ;  /* 0xfffebc1000007947 */ /* 0x000fca000383ffff */
.L_x_1076:
[----:B------:R-:W-:Y:S01]  /*29de0*/  MOV R2, 0x1 ;  /* 0x0000000100027802 */ /* 0x000fe20000000f00 */
[----:B------:R-:W-:Y:S01]  /*29df0*/  IMAD.MOV.U32 R52, RZ, RZ, R5 ;  /* 0x000000ffff347224 */ /* 0x000fe200078e0005 */
[----:B------:R-:W-:Y:S01]  /*29e00*/  MOV R3, 0x29e30 ;  /* 0x00029e3000037802 */ /* 0x000fe20000000f00 */
[----:B------:R-:W-:Y:S02]  /*29e10*/  IMAD.MOV.U32 R71, RZ, RZ, 0x1c1f ;  /* 0x00001c1fff477424 */ /* 0x000fe400078e00ff */
[----:B-1----:R-:W-:Y:S05]  /*29e20*/  CALL.REL.NOINC `($__internal_13_$__cuda_sm70_shflsync_idx_p) ;  /* 0x0000333000007944 */ /* 0x002fea0003c00000 */
[----:B------:R-:W-:Y:S01]  /*29e30*/  MOV R4, R234 ;  /* 0x000000ea00047202 */ /* 0x000fe20000000f00 */
[----:B------:R-:W-:-:S05]  /*29e40*/  BRA `(.L_x_1238) ;  /* 0xfffec49000007947 */ /* 0x000fca000383ffff */
.L_x_1081:
[----:B------:R-:W-:Y:S01]  /*29e50*/  MOV R2, 0x2 ;  /* 0x0000000200027802 */ /* 0x000fe20000000f00 */
[----:B------:R-:W-:Y:S01]  /*29e60*/  IMAD.MOV.U32 R52, RZ, RZ, R5 ;  /* 0x000000ffff347224 */ /* 0x000fe200078e0005 */
[----:B------:R-:W-:Y:S01]  /*29e70*/  MOV R3, 0x29ea0 ;  /* 0x00029ea000037802 */ /* 0x000fe20000000f00 */
[----:B------:R-:W-:Y:S02]  /*29e80*/  IMAD.MOV.U32 R71, RZ, RZ, 0x1c1f ;  /* 0x00001c1fff477424 */ /* 0x000fe400078e00ff */
[----:B-12---:R-:W-:Y:S05]  /*29e90*/  CALL.REL.NOINC `($__internal_13_$__cuda_sm70_shflsync_idx_p) ;  /* 0x000032c000007944 */ /* 0x006fea0003c00000 */
[----:B------:R-:W-:Y:S01]  /*29ea0*/  MOV R4, R234 ;  /* 0x000000ea00047202 */ /* 0x000fe20000000f00 */
[----:B------:R-:W-:-:S05]  /*29eb0*/  BRA `(.L_x_1239) ;  /* 0xfffecad000007947 */ /* 0x000fca000383ffff */
.L_x_1086:
[----:B------:R-:W-:Y:S01]  /*29ec0*/  MOV R2, 0x3 ;  /* 0x0000000300027802 */ /* 0x000fe20000000f00 */
[----:B------:R-:W-:Y:S01]  /*29ed0*/  IMAD.MOV.U32 R52, RZ, RZ, R5 ;  /* 0x000000ffff347224 */ /* 0x000fe200078e0005 */
[----:B------:R-:W-:Y:S01]  /*29ee0*/  MOV R3, 0x29f10 ;  /* 0x00029f1000037802 */ /* 0x000fe20000000f00 */
[----:B------:R-:W-:Y:S02]  /*29ef0*/  IMAD.MOV.U32 R71, RZ, RZ, 0x1c1f ;  /* 0x00001c1fff477424 */ /* 0x000fe400078e00ff */
[----:B-123--:R-:W-:Y:S05]  /*29f00*/  CALL.REL.NOINC `($__internal_13_$__cuda_sm70_shflsync_idx_p) ;  /* 0x0000325000007944 */ /* 0x00efea0003c00000 */
[----:B------:R-:W-:Y:S01]  /*29f10*/  MOV R4, R234 ;  /* 0x000000ea00047202 */ /* 0x000fe20000000f00 */
[----:B------:R-:W-:-:S05]  /*29f20*/  BRA `(.L_x_1240) ;  /* 0xfffed11000007947 */ /* 0x000fca000383ffff */
.L_x_1091:
[----:B------:R-:W-:Y:S02]  /*29f30*/  MOV R0, 0x2 ;  /* 0x0000000200007802 */ /* 0x000fe40000000f00 */
[----:B------:R-:W-:Y:S02]  /*29f40*/  MOV R2, 0x29f60 ;  /* 0x00029f6000027802 */ /* 0x000fe40000000f00 */
[----:B------:R-:W-:Y:S05]  /*29f50*/  CALL.REL.NOINC `($__internal_12_$__cuda_sm70_shflsync_bfly_p) ;  /* 0x000031a000007944 */ /* 0x000fea0003c00000 */
[----:B------:R-:W-:-:S05]  /*29f60*/  BRA `(.L_x_1241) ;  /* 0xfffedc8000007947 */ /* 0x000fca000383ffff */
.L_x_1092:
[----:B------:R-:W-:Y:S02]  /*29f70*/  MOV R0, 0x1 ;  /* 0x0000000100007802 */ /* 0x000fe40000000f00 */
[----:B------:R-:W-:Y:S02]  /*29f80*/  MOV R2, 0x29fa0 ;  /* 0x00029fa000027802 */ /* 0x000fe40000000f00 */
        /* <DEDUP_REMOVED lines=28> */
[----:B------:R-:W-:-:S05]  /*2a150*/  BRA `(.L_x_1242) ;  /* 0xfffedb8000007947 */ /* 0x000fca000383ffff */
.L_x_1101:
[----:B------:R-:W-:Y:S01]  /*2a160*/  MOV R2, RZ ;  /* 0x000000ff00027202 */ /* 0x000fe20000000f00 */
[----:B------:R-:W-:Y:S01]  /*2a170*/  IMAD.MOV.U32 R52, RZ, RZ, R4 ;  /* 0x000000ffff347224 */ /* 0x000fe200078e0004 */
[----:B------:R-:W-:Y:S01]  /*2a180*/  MOV R3, 0x2a1b0 ;  /* 0x0002a1b000037802 */ /* 0x000fe20000000f00 */
[----:B------:R-:W-:Y:S02]  /*2a190*/  IMAD.MOV.U32 R71, RZ, RZ, 0x181f ;  /* 0x0000181fff477424 */ /* 0x000fe400078e00ff */
[----:B------:R-:W-:Y:S05]  /*2a1a0*/  CALL.REL.NOINC `($__internal_13_$__cuda_sm70_shflsync_idx_p) ;  /* 0x00002fb000007944 */ /* 0x000fea0003c00000 */
[----:B------:R-:W-:Y:S01]  /*2a1b0*/  MOV R8, R234 ;  /* 0x000000ea00087202 */ /* 0x000fe20000000f00 */
[----:B------:R-:W-:-:S05]  /*2a1c0*/  BRA `(.L_x_1243) ;  /* 0xfffefe5000007947 */ /* 0x000fca000383ffff */
.L_x_1102:
        /* <DEDUP_REMOVED lines=75> */
.L_x_1105:
[----:B------:R-:W-:Y:S01]  /*2a680*/  MOV R2, RZ ;  /* 0x000000ff00027202 */ /* 0x000fe20000000f00 */
[----:B------:R-:W-:Y:S01]  /*2a690*/  IMAD.MOV.U32 R52, RZ, RZ, R4 ;  /* 0x000000ffff347224 */ /* 0x000fe200078e0004 */
[----:B------:R-:W-:Y:S01]  /*2a6a0*/  MOV R3, 0x2a6d0 ;  /* 0x0002a6d000037802 */ /* 0x000fe20000000f00 */
[----:B------:R-:W-:Y:S02]  /*2a6b0*/  IMAD.MOV.U32 R71, RZ, RZ, 0x181f ;  /* 0x0000181fff477424 */ /* 0x000fe400078e00ff */
[----:B------:R-:W-:Y:S05]  /*2a6c0*/  CALL.REL.NOINC `($__internal_13_$__cuda_sm70_shflsync_idx_p) ;  /* 0x00002a9000007944 */ /* 0x000fea0003c00000 */
[----:B------:R-:W-:Y:S01]  /*2a6d0*/  MOV R7, R234 ;  /* 0x000000ea00077202 */ /* 0x000fe20000000f00 */
[----:B------:R-:W-:-:S05]  /*2a6e0*/  BRA `(.L_x_1245) ;  /* 0xffff0dd000007947 */ /* 0x000fca000383ffff */
.L_x_1106:
        /* <DEDUP_REMOVED lines=75> */
.L_x_1107:
[----:B------:R-:W-:Y:S02]  /*2aba0*/  MOV R0, 0x2 ;  /* 0x0000000200007802 */ /* 0x000fe40000000f00 */
[----:B------:R-:W-:Y:S02]  /*2abb0*/  MOV R2, 0x2abd0 ;  /* 0x0002abd000027802 */ /* 0x000fe40000000f00 */
[----:B------:R-:W-:Y:S05]  /*2abc0*/  CALL.REL.NOINC `($__internal_12_$__cuda_sm70_shflsync_bfly_p) ;  /* 0x0000253000007944 */ /* 0x000fea0003c00000 */
[----:B------:R-:W-:-:S05]  /*2abd0*/  BRA `(.L_x_1247) ;  /* 0xffff100000007947 */ /* 0x000fca000383ffff */
.L_x_1108:
        /* <DEDUP_REMOVED lines=31> */
.L_x_1111:
[----:B-1--4-:R-:W-:Y:S01]  /*2add0*/  MOV R71, 0x181f ;  /* 0x0000181f00477802 */ /* 0x012fe20000000f00 */
[----:B------:R-:W-:Y:S01]  /*2ade0*/  IMAD.MOV.U32 R2, RZ, RZ, RZ ;  /* 0x000000ffff027224 */ /* 0x000fe200078e00ff */
[----:B------:R-:W-:Y:S02]  /*2adf0*/  MOV R3, 0x2ae10 ;  /* 0x0002ae1000037802 */ /* 0x000fe40000000f00 */
[----:B------:R-:W-:Y:S05]  /*2ae00*/  CALL.REL.NOINC `($__internal_13_$__cuda_sm70_shflsync_idx_p) ;  /* 0x0000235000007944 */ /* 0x000fea0003c00000 */
[----:B------:R-:W-:Y:S01]  /*2ae10*/  MOV R58, R234 ;  /* 0x000000ea003a7202 */ /* 0x000fe20000000f00 */
[----:B------:R-:W-:-:S05]  /*2ae20*/  BRA `(.L_x_1249) ;  /* 0xffff2eb000007947 */ /* 0x000fca000383ffff */
.L_x_1114:
[----:B------:R-:W-:Y:S01]  /*2ae30*/  MOV R2, RZ ;  /* 0x000000ff00027202 */ /* 0x000fe20000000f00 */
[----:B------:R-:W-:Y:S01]  /*2ae40*/  IMAD.MOV.U32 R52, RZ, RZ, R4 ;  /* 0x000000ffff347224 */ /* 0x000fe200078e0004 */
[----:B------:R-:W-:Y:S01]  /*2ae50*/  MOV R3, 0x2ae80 ;  /* 0x0002ae8000037802 */ /* 0x000fe20000000f00 */
[----:B------:R-:W-:Y:S02]  /*2ae60*/  IMAD.MOV.U32 R71, RZ, RZ, 0x181f ;  /* 0x0000181fff477424 */ /* 0x000fe400078e00ff */
[----:B------:R-:W-:Y:S05]  /*2ae70*/  CALL.REL.NOINC `($__internal_13_$__cuda_sm70_shflsync_idx_p) ;  /* 0x000022e000007944 */ /* 0x000fea0003c00000 */
[----:B------:R-:W-:Y:S01]  /*2ae80*/  MOV R7, R234 ;  /* 0x000000ea00077202 */ /* 0x000fe20000000f00 */
[----:B------:R-:W-:-:S05]  /*2ae90*/  BRA `(.L_x_1250) ;  /* 0xffff428000007947 */ /* 0x000fca000383ffff */
.L_x_1115:
        /* <DEDUP_REMOVED lines=75> */
.L_x_1116:
[----:B------:R-:W-:Y:S01]  /*2b350*/  MOV R2, RZ ;  /* 0x000000ff00027202 */ /* 0x000fe20000000f00 */
[----:B------:R-:W-:Y:S01]  /*2b360*/  IMAD.MOV.U32 R52, RZ, RZ, R5 ;  /* 0x000000ffff347224 */ /* 0x000fe200078e0005 */
[----:B------:R-:W-:Y:S01]  /*2b370*/  MOV R3, 0x2b3a0 ;  /* 0x0002b3a000037802 */ /* 0x000fe20000000f00 */
[----:B------:R-:W-:Y:S02]  /*2b380*/  IMAD.MOV.U32 R71, RZ, RZ, 0x1c1f ;  /* 0x00001c1fff477424 */ /* 0x000fe400078e00ff */
[----:B------:R-:W-:Y:S05]  /*2b390*/  CALL.REL.NOINC `($__internal_13_$__cuda_sm70_shflsync_idx_p) ;  /* 0x00001dc000007944 */ /* 0x000fea0003c00000 */
[----:B------:R-:W-:Y:S01]  /*2b3a0*/  MOV R4, R234 ;  /* 0x000000ea00047202 */ /* 0x000fe20000000f00 */
[----:B------:R-:W-:-:S05]  /*2b3b0*/  BRA `(.L_x_1252) ;  /* 0xffff406000007947 */ /* 0x000fca000383ffff */
.L_x_1121:
[----:B------:R-:W-:Y:S01]  /*2b3c0*/  MOV R2, 0x1 ;  /* 0x0000000100027802 */ /* 0x000fe20000000f00 */
[----:B------:R-:W-:Y:S01]  /*2b3d0*/  IMAD.MOV.U32 R52, RZ, RZ, R5 ;  /* 0x000000ffff347224 */ /* 0x000fe200078e0005 */
[----:B------:R-:W-:Y:S01]  /*2b3e0*/  MOV R3, 0x2b410 ;  /* 0x0002b41000037802 */ /* 0x000fe20000000f00 */
[----:B------:R-:W-:Y:S02]  /*2b3f0*/  IMAD.MOV.U32 R71, RZ, RZ, 0x1c1f ;  /* 0x00001c1fff477424 */ /* 0x000fe400078e00ff */
[----:B-1----:R-:W-:Y:S05]  /*2b400*/  CALL.REL.NOINC `($__internal_13_$__cuda_sm70_shflsync_idx_p) ;  /* 0x00001d5000007944 */ /* 0x002fea0003c00000 */
[----:B------:R-:W-:Y:S01]  /*2b410*/  MOV R4, R234 ;  /* 0x000000ea00047202 */ /* 0x000fe20000000f00 */
[----:B------:R-:W-:-:S05]  /*2b420*/  BRA `(.L_x_1253) ;  /* 0xffff48e000007947 */ /* 0x000fca000383ffff */
.L_x_1126:
[----:B------:R-:W-:Y:S01]  /*2b430*/  MOV R2, 0x2 ;  /* 0x0000000200027802 */ /* 0x000fe20000000f00 */
[----:B------:R-:W-:Y:S01]  /*2b440*/  IMAD.MOV.U32 R52, RZ, RZ, R5 ;  /* 0x000000ffff347224 */ /* 0x000fe200078e0005 */
[----:B------:R-:W-:Y:S01]  /*2b450*/  MOV R3, 0x2b480 ;  /* 0x0002b48000037802 */ /* 0x000fe20000000f00 */
[----:B------:R-:W-:Y:S02]  /*2b460*/  IMAD.MOV.U32 R71, RZ, RZ, 0x1c1f ;  /* 0x00001c1fff477424 */ /* 0x000fe400078e00ff */
[----:B-12---:R-:W-:Y:S05]  /*2b470*/  CALL.REL.NOINC `($__internal_13_$__cuda_sm70_shflsync_idx_p) ;  /* 0x00001ce000007944 */ /* 0x006fea0003c00000 */
[----:B------:R-:W-:Y:S01]  /*2b480*/  MOV R4, R234 ;  /* 0x000000ea00047202 */ /* 0x000fe20000000f00 */
[----:B------:R-:W-:-:S05]  /*2b490*/  BRA `(.L_x_1254) ;  /* 0xffff4f2000007947 */ /* 0x000fca000383ffff */
.L_x_1131:
[----:B------:R-:W-:Y:S01]  /*2b4a0*/  MOV R2, 0x3 ;  /* 0x0000000300027802 */ /* 0x000fe20000000f00 */
[----:B------:R-:W-:Y:S01]  /*2b4b0*/  IMAD.MOV.U32 R52, RZ, RZ, R5 ;  /* 0x000000ffff347224 */ /* 0x000fe200078e0005 */
[----:B------:R-:W-:Y:S01]  /*2b4c0*/  MOV R3, 0x2b4f0 ;  /* 0x0002b4f000037802 */ /* 0x000fe20000000f00 */
[----:B------:R-:W-:Y:S02]  /*2b4d0*/  IMAD.MOV.U32 R71, RZ, RZ, 0x1c1f ;  /* 0x00001c1fff477424 */ /* 0x000fe400078e00ff */
[----:B-123--:R-:W-:Y:S05]  /*2b4e0*/  CALL.REL.NOINC `($__internal_13_$__cuda_sm70_shflsync_idx_p) ;  /* 0x00001c7000007944 */ /* 0x00efea0003c00000 */
[----:B------:R-:W-:Y:S01]  /*2b4f0*/  MOV R4, R234 ;  /* 0x000000ea00047202 */ /* 0x000fe20000000f00 */
[----:B------:R-:W-:-:S05]  /*2b500*/  BRA `(.L_x_1255) ;  /* 0xffff556000007947 */ /* 0x000fca000383ffff */
.L_x_1136:
[----:B------:R-:W-:Y:S02]  /*2b510*/  MOV R0, 0x2 ;  /* 0x0000000200007802 */ /* 0x000fe40000000f00 */
[----:B------:R-:W-:Y:S02]  /*2b520*/  MOV R2, 0x2b540 ;  /* 0x0002b54000027802 */ /* 0x000fe40000000f00 */
[----:B------:R-:W-:Y:S05]  /*2b530*/  CALL.REL.NOINC `($__internal_12_$__cuda_sm70_shflsync_bfly_p) ;  /* 0x00001bc000007944 */ /* 0x000fea0003c00000 */
[----:B------:R-:W-:-:S05]  /*2b540*/  BRA `(.L_x_1256) ;  /* 0xffff60d000007947 */ /* 0x000fca000383ffff */
.L_x_1137:
        /* <DEDUP_REMOVED lines=31> */
.L_x_1139:
[----:B------:R-:W-:Y:S01]  /*2b740*/  IMAD.MOV.U32 R4, RZ, RZ, R237 ;  /* 0x000000ffff047224 */ /* 0x000fe200078e00ed */
[----:B------:R-:W-:-:S02]  /*2b750*/  MOV R0, 0x2 ;  /* 0x0000000200007802 */ /* 0x000fc40000000f00 */
[----:B------:R-:W-:Y:S02]  /*2b760*/  MOV R2, 0x2b780 ;  /* 0x0002b78000027802 */ /* 0x000fe40000000f00 */
[----:B-1----:R-:W-:Y:S05]  /*2b770*/  CALL.REL.NOINC `($__internal_12_$__cuda_sm70_shflsync_bfly_p) ;  /* 0x0000198000007944 */ /* 0x002fea0003c00000 */
[----:B------:R-:W-:Y:S05]  /*2b780*/  BRA `(.L_x_1258) ;  /* 0xffff7de000007947 */ /* 0x000fea000383ffff */
.L_x_1140:
[----:B------:R-:W-:Y:S01]  /*2b790*/  IMAD.MOV.U32 R4, RZ, RZ, R5 ;  /* 0x000000ffff047224 */ /* 0x000fe200078e0005 */
[----:B------:R-:W-:Y:S02]  /*2b7a0*/  MOV R0, 0x1 ;  /* 0x0000000100007802 */ /* 0x000fe40000000f00 */
[----:B------:R-:W-:Y:S02]  /*2b7b0*/  MOV R2, 0x2b7d0 ;  /* 0x0002b7d000027802 */ /* 0x000fe40000000f00 */
[----:B-12---:R-:W-:Y:S05]  /*2b7c0*/  CALL.REL.NOINC `($__internal_12_$__cuda_sm70_shflsync_bfly_p) ;  /* 0x0000193000007944 */ /* 0x006fea0003c00000 */
[----:B------:R-:W-:Y:S01]  /*2b7d0*/  FADD.FTZ R5, R5, R0 ;  /* 0x0000000005057221 */ /* 0x000fe20000010000 */
[----:B------:R-:W-:Y:S02]  /*2b7e0*/  MOV R4, R243 ;  /* 0x000000f300047202 */ /* 0x000fe40000000f00 */
[----:B------:R-:W-:Y:S02]  /*2b7f0*/  MOV R0, 0x2 ;  /* 0x0000000200007802 */ /* 0x000fe40000000f00 */
[----:B------:R-:W-:Y:S02]  /*2b800*/  MOV R2, 0x2b820 ;  /* 0x0002b82000027802 */ /* 0x000fe40000000f00 */
[----:B------:R-:W-:Y:S05]  /*2b810*/  CALL.REL.NOINC `($__internal_12_$__cuda_sm70_shflsync_bfly_p) ;  /* 0x000018e000007944 */ /* 0x000fea0003c00000 */
[----:B------:R-:W-:Y:S01]  /*2b820*/  FADD.FTZ R6, R243, R0 ;  /* 0x00000000f3067221 */ /* 0x000fe20000010000 */
[----:B------:R-:W-:Y:S02]  /*2b830*/  MOV R0, 0x1 ;  /* 0x0000000100007802 */ /* 0x000fe40000000f00 */
[----:B------:R-:W-:-:S02]  /*2b840*/  MOV R2, 0x2b870 ;  /* 0x0002b87000027802 */ /* 0x000fc40000000f00 */
[----:B------:R-:W-:Y:S02]  /*2b850*/  MOV R4, R6 ;  /* 0x0000000600047202 */ /* 0x000fe40000000f00 */
[----:B------:R-:W-:Y:S05]  /*2b860*/  CALL.REL.NOINC `($__internal_12_$__cuda_sm70_shflsync_bfly_p) ;  /* 0x0000189000007944 */ /* 0x000fea0003c00000 */
[----:B------:R-:W-:Y:S01]  /*2b870*/  FADD.FTZ R6, R6, R0 ;  /* 0x0000000006067221 */ /* 0x000fe20000010000 */
[----:B------:R-:W-:Y:S02]  /*2b880*/  MOV R4, R246 ;  /* 0x000000f600047202 */ /* 0x000fe40000000f00 */
[----:B------:R-:W-:Y:S02]  /*2b890*/  MOV R0, 0x2 ;  /* 0x0000000200007802 */ /* 0x000fe40000000f00 */
[----:B------:R-:W-:Y:S02]  /*2b8a0*/  MOV R2, 0x2b8c0 ;  /* 0x0002b8c000027802 */ /* 0x000fe40000000f00 */
[----:B------:R-:W-:Y:S05]  /*2b8b0*/  CALL.REL.NOINC `($__internal_12_$__cuda_sm70_shflsync_bfly_p) ;  /* 0x0000184000007944 */ /* 0x000fea0003c00000 */
[----:B------:R-:W-:Y:S01]  /*2b8c0*/  FADD.FTZ R7, R246, R0 ;  /* 0x00000000f6077221 */ /* 0x000fe20000010000 */
[----:B------:R-:W-:Y:S02]  /*2b8d0*/  MOV R0, 0x1 ;  /* 0x0000000100007802 */ /* 0x000fe40000000f00 */
[----:B------:R-:W-:Y:S02]  /*2b8e0*/  MOV R2, 0x2b910 ;  /* 0x0002b91000027802 */ /* 0x000fe40000000f00 */
[----:B------:R-:W-:-:S02]  /*2b8f0*/  MOV R4, R7 ;  /* 0x0000000700047202 */ /* 0x000fc40000000f00 */
[----:B------:R-:W-:Y:S05]  /*2b900*/  CALL.REL.NOINC `($__internal_12_$__cuda_sm70_shflsync_bfly_p) ;  /* 0x000017f000007944 */ /* 0x000fea0003c00000 */
[----:B------:R-:W-:Y:S01]  /*2b910*/  FADD.FTZ R7, R7, R0 ;  /* 0x0000000007077221 */ /* 0x000fe20000010000 */
[----:B------:R-:W-:-:S02]  /*2b920*/  MOV R4, R247 ;  /* 0x000000f700047202 */ /* 0x000fc40000000f00 */
[----:B------:R-:W-:Y:S02]  /*2b930*/  MOV R0, 0x2 ;  /* 0x0000000200007802 */ /* 0x000fe40000000f00 */
[----:B------:R-:W-:Y:S02]  /*2b940*/  MOV R2, 0x2b960 ;  /* 0x0002b96000027802 */ /* 0x000fe40000000f00 */
[----:B------:R-:W-:Y:S05]  /*2b950*/  CALL.REL.NOINC `($__internal_12_$__cuda_sm70_shflsync_bfly_p) ;  /* 0x000017a000007944 */ /* 0x000fea0003c00000 */
[----:B------:R-:W-:Y:S01]  /*2b960*/  FADD.FTZ R4, R247, R0 ;  /* 0x00000000f7047221 */ /* 0x000fe20000010000 */
[----:B------:R-:W-:Y:S02]  /*2b970*/  MOV R0, 0x1 ;  /* 0x0000000100007802 */ /* 0x000fe40000000f00 */
[----:B------:R-:W-:Y:S02]  /*2b980*/  MOV R2, 0x2b9a0 ;  /* 0x0002b9a000027802 */ /* 0x000fe40000000f00 */
[----:B------:R-:W-:Y:S05]  /*2b990*/  CALL.REL.NOINC `($__internal_12_$__cuda_sm70_shflsync_bfly_p) ;  /* 0x0000176000007944 */ /* 0x000fea0003c00000 */
[----:B------:R-:W-:Y:S01]  /*2b9a0*/  MOV R8, R0 ;  /* 0x0000000000087202 */ /* 0x000fe20000000f00 */
[----:B------:R-:W-:Y:S05]  /*2b9b0*/  BRA `(.L_x_1259) ;  /* 0xffff7ca000007947 */ /* 0x000fea000383ffff */
.L_x_1147:
[----:B-1-34-:R-:W-:Y:S01]  /*2b9c0*/  IMAD.MOV.U32 R52, RZ, RZ, R5 ;  /* 0x000000ffff347224 */ /* 0x01afe200078e0005 */
[----:B------:R-:W-:Y:S01]  /*2b9d0*/  MOV R2, RZ ;  /* 0x000000ff00027202 */ /* 0x000fe20000000f00 */
[----:B------:R-:W-:Y:S01]  /*2b9e0*/  IMAD.MOV.U32 R71, RZ, RZ, 0x181f ;  /* 0x0000181fff477424 */ /* 0x000fe200078e00ff */
[----:B------:R-:W-:Y:S02]  /*2b9f0*/  MOV R3, 0x2ba10 ;  /* 0x0002ba1000037802 */ /* 0x000fe40000000f00 */
[----:B------:R-:W-:Y:S05]  /*2ba00*/  CALL.REL.NOINC `($__internal_13_$__cuda_sm70_shflsync_idx_p) ;  /* 0x0000175000007944 */ /* 0x000fea0003c00000 */
[----:B------:R-:W-:Y:S01]  /*2ba10*/  MOV R7, R234 ;  /* 0x000000ea00077202 */ /* 0x000fe20000000f00 */
[----:B------:R-:W-:Y:S05]  /*2ba20*/  BRA `(.L_x_1260) ;  /* 0xffff92b000007947 */ /* 0x000fea000383ffff */
.L_x_1148:
[----:B------:R-:W-:Y:S01]  /*2ba30*/  IMAD.MOV.U32 R52, RZ, RZ, R6 ;  /* 0x000000ffff347224 */ /* 0x000fe200078e0006 */
[----:B------:R-:W-:Y:S01]  /*2ba40*/  MOV R2, RZ ;  /* 0x000000ff00027202 */ /* 0x000fe20000000f00 */
[----:B------:R-:W-:Y:S01]  /*2ba50*/  IMAD.MOV.U32 R71, RZ, RZ, 0x181f ;  /* 0x0000181fff477424 */ /* 0x000fe200078e00ff */
[----:B------:R-:W-:-:S02]  /*2ba60*/  MOV R3, 0x2ba80 ;  /* 0x0002ba8000037802 */ /* 0x000fc40000000f00 */
[----:B-12---:R-:W-:Y:S05]  /*2ba70*/  CALL.REL.NOINC `($__internal_13_$__cuda_sm70_shflsync_idx_p) ;  /* 0x000016e000007944 */ /* 0x006fea0003c00000 */
[----:B------:R-:W-:Y:S01]  /*2ba80*/  MOV R2, R234 ;  /* 0x000000ea00027202 */ /* 0x000fe20000000f00 */
[----:B------:R-:W-:Y:S05]  /*2ba90*/  BRA `(.L_x_1261) ;  /* 0xffff926000007947 */ /* 0x000fea000383ffff */
.L_x_1149:
[----:B------:R-:W-:Y:S01]  /*2baa0*/  IMAD.MOV.U32 R52, RZ, RZ, R5 ;  /* 0x000000ffff347224 */ /* 0x000fe200078e0005 */
[----:B--2---:R-:W-:Y:S01]  /*2bab0*/  MOV R2, 0x1 ;  /* 0x0000000100027802 */ /* 0x004fe20000000f00 */
[----:B------:R-:W-:Y:S01]  /*2bac0*/  IMAD.MOV.U32 R71, RZ, RZ, 0x181f ;  /* 0x0000181fff477424 */ /* 0x000fe200078e00ff */
[----:B------:R-:W-:-:S02]  /*2bad0*/  MOV R3, 0x2baf0 ;  /* 0x0002baf000037802 */ /* 0x000fc40000000f00 */
[----:B-1-3--:R-:W-:Y:S05]  /*2bae0*/  CALL.REL.NOINC `($__internal_13_$__cuda_sm70_shflsync_idx_p) ;  /* 0x0000167000007944 */ /* 0x00afea0003c00000 */
        /* <DEDUP_REMOVED lines=8> */
.L_x_1150:
[----:B------:R-:W-:Y:S01]  /*2bb70*/  IMAD.MOV.U32 R52, RZ, RZ, R5 ;  /* 0x000000ffff347224 */ /* 0x000fe200078e0005 */
[----:B-1----:R-:W-:Y:S01]  /*2bb80*/  MOV R2, 0x2 ;  /* 0x0000000200027802 */ /* 0x002fe20000000f00 */
[----:B------:R-:W-:Y:S01]  /*2bb90*/  IMAD.MOV.U32 R71, RZ, RZ, 0x181f ;  /* 0x0000181fff477424 */ /* 0x000fe200078e00ff */
[----:B------:R-:W-:Y:S02]  /*2bba0*/  MOV R3, 0x2bbc0 ;  /* 0x0002bbc000037802 */ /* 0x000fe40000000f00 */
[----:B---34-:R-:W-:Y:S05]  /*2bbb0*/  CALL.REL.NOINC `($__internal_13_$__cuda_sm70_shflsync_idx_p) ;  /* 0x000015a000007944 */ /* 0x018fea0003c00000 */
[----:B------:R-:W-:Y:S01]  /*2bbc0*/  MOV R7, R234 ;  /* 0x000000ea00077202 */ /* 0x000fe20000000f00 */
[----:B------:R-:W-:Y:S05]  /*2bbd0*/  BRA `(.L_x_1263) ;  /* 0xffff920000007947 */ /* 0x000fea000383ffff */
.L_x_1151:
[----:B------:R-:W-:Y:S01]  /*2bbe0*/  IMAD.MOV.U32 R52, RZ, RZ, R6 ;  /* 0x000000ffff347224 */ /* 0x000fe200078e0006 */
[----:B-1----:R-:W-:Y:S01]  /*2bbf0*/  MOV R2, 0x2 ;  /* 0x0000000200027802 */ /* 0x002fe20000000f00 */
[----:B------:R-:W-:Y:S01]  /*2bc00*/  IMAD.MOV.U32 R71, RZ, RZ, 0x181f ;  /* 0x0000181fff477424 */ /* 0x000fe200078e00ff */
[----:B------:R-:W-:Y:S02]  /*2bc10*/  MOV R3, 0x2bc30 ;  /* 0x0002bc3000037802 */ /* 0x000fe40000000f00 */
[----:B--234-:R-:W-:Y:S05]  /*2bc20*/  CALL.REL.NOINC `($__internal_13_$__cuda_sm70_shflsync_idx_p) ;  /* 0x0000153000007944 */ /* 0x01cfea0003c00000 */
[----:B------:R-:W-:Y:S01]  /*2bc30*/  MOV R2, R234 ;  /* 0x000000ea00027202 */ /* 0x000fe20000000f00 */
[----:B------:R-:W-:Y:S05]  /*2bc40*/  BRA `(.L_x_1264) ;  /* 0xffff91b000007947 */ /* 0x000fea000383ffff */
.L_x_1152:
[----:B------:R-:W-:Y:S01]  /*2bc50*/  IMAD.MOV.U32 R52, RZ, RZ, R5 ;  /* 0x000000ffff347224 */ /* 0x000fe200078e0005 */
[----:B--2---:R-:W-:Y:S01]  /*2bc60*/  MOV R2, 0x3 ;  /* 0x0000000300027802 */ /* 0x004fe20000000f00 */
[----:B------:R-:W-:Y:S01]  /*2bc70*/  IMAD.MOV.U32 R71, RZ, RZ, 0x181f ;  /* 0x0000181fff477424 */ /* 0x000fe200078e00ff */
[----:B------:R-:W-:-:S02]  /*2bc80*/  MOV R3, 0x2bca0 ;  /* 0x0002bca000037802 */ /* 0x000fc40000000f00 */
[----:B-1-34-:R-:W-:Y:S05]  /*2bc90*/  CALL.REL.NOINC `($__internal_13_$__cuda_sm70_shflsync_idx_p) ;  /* 0x000014c000007944 */ /* 0x01afea0003c00000 */
        /* <DEDUP_REMOVED lines=8> */
.L_x_1153:
[----:B------:R-:W-:Y:S01]  /*2bd20*/  IMAD.MOV.U32 R52, RZ, RZ, R5 ;  /* 0x000000ffff347224 */ /* 0x000fe200078e0005 */
[----:B--2---:R-:W-:Y:S01]  /*2bd30*/  MOV R2, 0x4 ;  /* 0x0000000400027802 */ /* 0x004fe20000000f00 */
[----:B------:R-:W-:Y:S01]  /*2bd40*/  IMAD.MOV.U32 R71, RZ, RZ, 0x181f ;  /* 0x0000181fff477424 */ /* 0x000fe200078e00ff */
[----:B------:R-:W-:Y:S02]  /*2bd50*/  MOV R3, 0x2bd70 ;  /* 0x0002bd7000037802 */ /* 0x000fe40000000f00 */
[----:B-1-34-:R-:W-:Y:S05]  /*2bd60*/  CALL.REL.NOINC `($__internal_13_$__cuda_sm70_shflsync_idx_p) ;  /* 0x000013f000007944 */ /* 0x01afea0003c00000 */
[----:B------:R-:W-:Y:S01]  /*2bd70*/  MOV R7, R234 ;  /* 0x000000ea00077202 */ /* 0x000fe20000000f00 */
[----:B------:R-:W-:Y:S05]  /*2bd80*/  BRA `(.L_x_1266) ;  /* 0xffff916000007947 */ /* 0x000fea000383ffff */
.L_x_1154:
[----:B------:R-:W-:Y:S01]  /*2bd90*/  IMAD.MOV.U32 R52, RZ, RZ, R6 ;  /* 0x000000ffff347224 */ /* 0x000fe200078e0006 */
[----:B--2---:R-:W-:Y:S01]  /*2bda0*/  MOV R2, 0x4 ;  /* 0x0000000400027802 */ /* 0x004fe20000000f00 */
[----:B------:R-:W-:Y:S01]  /*2bdb0*/  IMAD.MOV.U32 R71, RZ, RZ, 0x181f ;  /* 0x0000181fff477424 */ /* 0x000fe200078e00ff */
[----:B------:R-:W-:Y:S02]  /*2bdc0*/  MOV R3, 0x2bde0 ;  /* 0x0002bde000037802 */ /* 0x000fe40000000f00 */
[----:B-1-34-:R-:W-:Y:S05]  /*2bdd0*/  CALL.REL.NOINC `($__internal_13_$__cuda_sm70_shflsync_idx_p) ;  /* 0x0000138000007944 */ /* 0x01afea0003c00000 */
[----:B------:R-:W-:Y:S01]  /*2bde0*/  MOV R2, R234 ;  /* 0x000000ea00027202 */ /* 0x000fe20000000f00 */
[----:B------:R-:W-:Y:S05]  /*2bdf0*/  BRA `(.L_x_1267) ;  /* 0xffff911000007947 */ /* 0x000fea000383ffff */
.L_x_1155:
[----:B------:R-:W-:Y:S01]  /*2be00*/  IMAD.MOV.U32 R52, RZ, RZ, R5 ;  /* 0x000000ffff347224 */ /* 0x000fe200078e0005 */
[----:B-1----:R-:W-:Y:S01]  /*2be10*/  MOV R2, 0x5 ;  /* 0x0000000500027802 */ /* 0x002fe20000000f00 */
[----:B------:R-:W-:Y:S01]  /*2be20*/  IMAD.MOV.U32 R71, RZ, RZ, 0x181f ;  /* 0x0000181fff477424 */ /* 0x000fe200078e00ff */
[----:B------:R-:W-:-:S02]  /*2be30*/  MOV R3, 0x2be50 ;  /* 0x0002be5000037802 */ /* 0x000fc40000000f00 */
[----:B--234-:R-:W-:Y:S05]  /*2be40*/  CALL.REL.NOINC `($__internal_13_$__cuda_sm70_shflsync_idx_p) ;  /* 0x0000131000007944 */ /* 0x01cfea0003c00000 */
        /* <DEDUP_REMOVED lines=8> */
.L_x_1156:
[----:B------:R-:W-:Y:S01]  /*2bed0*/  IMAD.MOV.U32 R52, RZ, RZ, R5 ;  /* 0x000000ffff347224 */ /* 0x000fe200078e0005 */
[----:B--2---:R-:W-:Y:S01]  /*2bee0*/  MOV R2, 0x6 ;  /* 0x0000000600027802 */ /* 0x004fe20000000f00 */
[----:B------:R-:W-:Y:S01]  /*2bef0*/  IMAD.MOV.U32 R71, RZ, RZ, 0x181f ;  /* 0x0000181fff477424 */ /* 0x000fe200078e00ff */
[----:B------:R-:W-:Y:S02]  /*2bf00*/  MOV R3, 0x2bf20 ;  /* 0x0002bf2000037802 */ /* 0x000fe40000000f00 */
[----:B-1--4-:R-:W-:Y:S05]  /*2bf10*/  CALL.REL.NOINC `($__internal_13_$__cuda_sm70_shflsync_idx_p) ;  /* 0x0000124000007944 */ /* 0x012fea0003c00000 */
[----:B------:R-:W-:Y:S01]  /*2bf20*/  MOV R7, R234 ;  /* 0x000000ea00077202 */ /* 0x000fe20000000f00 */
[----:B------:R-:W-:Y:S05]  /*2bf30*/  BRA `(.L_x_1269) ;  /* 0xffff90c000007947 */ /* 0x000fea000383ffff */
.L_x_1157:
[----:B------:R-:W-:Y:S01]  /*2bf40*/  IMAD.MOV.U32 R52, RZ, RZ, R6 ;  /* 0x000000ffff347224 */ /* 0x000fe200078e0006 */
[----:B--2---:R-:W-:Y:S01]  /*2bf50*/  MOV R2, 0x6 ;  /* 0x0000000600027802 */ /* 0x004fe20000000f00 */
[----:B------:R-:W-:Y:S01]  /*2bf60*/  IMAD.MOV.U32 R71, RZ, RZ, 0x181f ;  /* 0x0000181fff477424 */ /* 0x000fe200078e00ff */
[----:B------:R-:W-:Y:S02]  /*2bf70*/  MOV R3, 0x2bf90 ;  /* 0x0002bf9000037802 */ /* 0x000fe40000000f00 */
[----:B-1-34-:R-:W-:Y:S05]  /*2bf80*/  CALL.REL.NOINC `($__internal_13_$__cuda_sm70_shflsync_idx_p) ;  /* 0x000011d000007944 */ /* 0x01afea0003c00000 */
[----:B------:R-:W-:Y:S01]  /*2bf90*/  MOV R2, R234 ;  /* 0x000000ea00027202 */ /* 0x000fe20000000f00 */
[----:B------:R-:W-:Y:S05]  /*2bfa0*/  BRA `(.L_x_1270) ;  /* 0xffff907000007947 */ /* 0x000fea000383ffff */
.L_x_1158:
[----:B------:R-:W-:Y:S01]  /*2bfb0*/  IMAD.MOV.U32 R52, RZ, RZ, R5 ;  /* 0x000000ffff347224 */ /* 0x000fe200078e0005 */
[----:B-1----:R-:W-:Y:S01]  /*2bfc0*/  MOV R2, 0x7 ;  /* 0x0000000700027802 */ /* 0x002fe20000000f00 */
[----:B------:R-:W-:Y:S01]  /*2bfd0*/  IMAD.MOV.U32 R71, RZ, RZ, 0x181f ;  /* 0x0000181fff477424 */ /* 0x000fe200078e00ff */
[----:B------:R-:W-:-:S02]  /*2bfe0*/  MOV R3, 0x2c000 ;  /* 0x0002c00000037802 */ /* 0x000fc40000000f00 */
[----:B--2-4-:R-:W-:Y:S05]  /*2bff0*/  CALL.REL.NOINC `($__internal_13_$__cuda_sm70_shflsync_idx_p) ;  /* 0x0000116000007944 */ /* 0x014fea0003c00000 */
        /* <DEDUP_REMOVED lines=8> */
.L_x_1160:
[----:B------:R-:W-:Y:S01]  /*2c080*/  IMAD.MOV.U32 R52, RZ, RZ, R5 ;  /* 0x000000ffff347224 */ /* 0x000fe200078e0005 */
[----:B------:R-:W-:Y:S01]  /*2c090*/  MOV R2, RZ ;  /* 0x000000ff00027202 */ /* 0x000fe20000000f00 */
[----:B------:R-:W-:Y:S01]  /*2c0a0*/  IMAD.MOV.U32 R71, RZ, RZ, 0x1c1f ;  /* 0x00001c1fff477424 */ /* 0x000fe200078e00ff */
[----:B------:R-:W-:Y:S02]  /*2c0b0*/  MOV R3, 0x2c0d0 ;  /* 0x0002c0d000037802 */ /* 0x000fe40000000f00 */
[----:B------:R-:W-:Y:S05]  /*2c0c0*/  CALL.REL.NOINC `($__internal_13_$__cuda_sm70_shflsync_idx_p) ;  /* 0x0000109000007944 */ /* 0x000fea0003c00000 */
[----:B------:R-:W-:Y:S01]  /*2c0d0*/  MOV R4, R234 ;  /* 0x000000ea00047202 */ /* 0x000fe20000000f00 */
[----:B------:R-:W-:Y:S05]  /*2c0e0*/  BRA `(.L_x_1272) ;  /* 0xffff923000007947 */ /* 0x000fea000383ffff */
.L_x_1161:
[----:B------:R-:W-:Y:S01]  /*2c0f0*/  IMAD.MOV.U32 R52, RZ, RZ, R12 ;  /* 0x000000ffff347224 */ /* 0x000fe200078e000c */
[----:B------:R-:W-:Y:S01]  /*2c100*/  MOV R2, RZ ;  /* 0x000000ff00027202 */ /* 0x000fe20000000f00 */
[----:B------:R-:W-:Y:S01]  /*2c110*/  IMAD.MOV.U32 R71, RZ, RZ, 0x1c1f ;  /* 0x00001c1fff477424 */ /* 0x000fe200078e00ff */
[----:B------:R-:W-:Y:S02]  /*2c120*/  MOV R3, 0x2c140 ;  /* 0x0002c14000037802 */ /* 0x000fe40000000f00 */
[----:B-12---:R-:W-:Y:S05]  /*2c130*/  CALL.REL.NOINC `($__internal_13_$__cuda_sm70_shflsync_idx_p) ;  /* 0x0000102000007944 */ /* 0x006fea0003c00000 */
[----:B------:R-:W-:Y:S01]  /*2c140*/  MOV R0, R234 ;  /* 0x000000ea00007202 */ /* 0x000fe20000000f00 */
[----:B------:R-:W-:Y:S05]  /*2c150*/  BRA `(.L_x_1273) ;  /* 0xffff91e000007947 */ /* 0x000fea000383ffff */
.L_x_1164:
[----:B------:R-:W-:Y:S01]  /*2c160*/  IMAD.MOV.U32 R52, RZ, RZ, R5 ;  /* 0x000000ffff347224 */ /* 0x000fe200078e0005 */
[----:B----4-:R-:W-:Y:S01]  /*2c170*/  MOV R2, 0x1 ;  /* 0x0000000100027802 */ /* 0x010fe20000000f00 */
[----:B------:R-:W-:Y:S01]  /*2c180*/  IMAD.MOV.U32 R71, RZ, RZ, 0x1c1f ;  /* 0x00001c1fff477424 */ /* 0x000fe200078e00ff */
[----:B------:R-:W-:-:S02]  /*2c190*/  MOV R3, 0x2c1b0 ;  /* 0x0002c1b000037802 */ /* 0x000fc40000000f00 */
[----:B-123--:R-:W-:Y:S05]  /*2c1a0*/  CALL.REL.NOINC `($__internal_13_$__cuda_sm70_shflsync_idx_p) ;  /* 0x00000fb000007944 */ /* 0x00efea0003c00000 */
        /* <DEDUP_REMOVED lines=8> */
.L_x_1167:
[----:B------:R-:W-:Y:S01]  /*2c230*/  IMAD.MOV.U32 R52, RZ, RZ, R5 ;  /* 0x000000ffff347224 */ /* 0x000fe200078e0005 */
[----:B----4-:R-:W-:Y:S01]  /*2c240*/  MOV R2, 0x2 ;  /* 0x0000000200027802 */ /* 0x010fe20000000f00 */
[----:B------:R-:W-:Y:S01]  /*2c250*/  IMAD.MOV.U32 R71, RZ, RZ, 0x1c1f ;  /* 0x00001c1fff477424 */ /* 0x000fe200078e00ff */
[----:B------:R-:W-:Y:S02]  /*2c260*/  MOV R3, 0x2c280 ;  /* 0x0002c28000037802 */ /* 0x000fe40000000f00 */
[----:B-123--:R-:W-:Y:S05]  /*2c270*/  CALL.REL.NOINC `($__internal_13_$__cuda_sm70_shflsync_idx_p) ;  /* 0x00000ee000007944 */ /* 0x00efea0003c00000 */
[----:B------:R-:W-:Y:S01]  /*2c280*/  MOV R4, R234 ;  /* 0x000000ea00047202 */ /* 0x000fe20000000f00 */
[----:B------:R-:W-:Y:S05]  /*2c290*/  BRA `(.L_x_1275) ;  /* 0xffff981000007947 */ /* 0x000fea000383ffff */
.L_x_1168:
[----:B------:R-:W-:Y:S01]  /*2c2a0*/  IMAD.MOV.U32 R52, RZ, RZ, R12 ;  /* 0x000000ffff347224 */ /* 0x000fe200078e000c */
[----:B----4-:R-:W-:Y:S01]  /*2c2b0*/  MOV R2, 0x2 ;  /* 0x0000000200027802 */ /* 0x010fe20000000f00 */
[----:B------:R-:W-:Y:S01]  /*2c2c0*/  IMAD.MOV.U32 R71, RZ, RZ, 0x1c1f ;  /* 0x00001c1fff477424 */ /* 0x000fe200078e00ff */
[----:B------:R-:W-:Y:S02]  /*2c2d0*/  MOV R3, 0x2c2f0 ;  /* 0x0002c2f000037802 */ /* 0x000fe40000000f00 */
[----:B-123--:R-:W-:Y:S05]  /*2c2e0*/  CALL.REL.NOINC `($__internal_13_$__cuda_sm70_shflsync_idx_p) ;  /* 0x00000e7000007944 */ /* 0x00efea0003c00000 */
[----:B------:R-:W-:Y:S01]  /*2c2f0*/  MOV R0, R234 ;  /* 0x000000ea00007202 */ /* 0x000fe20000000f00 */
[----:B------:R-:W-:Y:S05]  /*2c300*/  BRA `(.L_x_1276) ;  /* 0xffff97c000007947 */ /* 0x000fea000383ffff */
.L_x_1171:
        /* <DEDUP_REMOVED lines=13> */
.L_x_1175:
[----:B------:R-:W-:Y:S01]  /*2c3e0*/  IMAD.MOV.U32 R52, RZ, RZ, R5 ;  /* 0x000000ffff347224 */ /* 0x000fe200078e0005 */
[----:B------:R-:W-:Y:S01]  /*2c3f0*/  MOV R2, RZ ;  /* 0x000000ff00027202 */ /* 0x000fe20000000f00 */
[----:B------:R-:W-:Y:S01]  /*2c400*/  IMAD.MOV.U32 R71, RZ, RZ, 0x181f ;  /* 0x0000181fff477424 */ /* 0x000fe200078e00ff */
[----:B------:R-:W-:Y:S02]  /*2c410*/  MOV R3, 0x2c430 ;  /* 0x0002c43000037802 */ /* 0x000fe40000000f00 */
[----:B------:R-:W-:Y:S05]  /*2c420*/  CALL.REL.NOINC `($__internal_13_$__cuda_sm70_shflsync_idx_p) ;  /* 0x00000d3000007944 */ /* 0x000fea0003c00000 */
[----:B------:R-:W-:Y:S01]  /*2c430*/  MOV R7, R234 ;  /* 0x000000ea00077202 */ /* 0x000fe20000000f00 */
[----:B------:R-:W-:Y:S05]  /*2c440*/  BRA `(.L_x_1278) ;  /* 0xffffa5c000007947 */ /* 0x000fea000383ffff */
.L_x_1176:
[----:B------:R-:W-:Y:S01]  /*2c450*/  IMAD.MOV.U32 R52, RZ, RZ, R6 ;  /* 0x000000ffff347224 */ /* 0x000fe200078e0006 */
[----:B------:R-:W-:Y:S01]  /*2c460*/  MOV R2, RZ ;  /* 0x000000ff00027202 */ /* 0x000fe20000000f00 */
[----:B------:R-:W-:Y:S01]  /*2c470*/  IMAD.MOV.U32 R71, RZ, RZ, 0x181f ;  /* 0x0000181fff477424 */ /* 0x000fe200078e00ff */
[----:B------:R-:W-:Y:S02]  /*2c480*/  MOV R3, 0x2c4a0 ;  /* 0x0002c4a000037802 */ /* 0x000fe40000000f00 */
[----:B-12---:R-:W-:Y:S05]  /*2c490*/  CALL.REL.NOINC `($__internal_13_$__cuda_sm70_shflsync_idx_p) ;  /* 0x00000cc000007944 */ /* 0x006fea0003c00000 */
[----:B------:R-:W-:Y:S01]  /*2c4a0*/  MOV R2, R234 ;  /* 0x000000ea00027202 */ /* 0x000fe20000000f00 */
[----:B------:R-:W-:Y:S05]  /*2c4b0*/  BRA `(.L_x_1279) ;  /* 0xffffa57000007947 */ /* 0x000fea000383ffff */
.L_x_1177:
        /* <DEDUP_REMOVED lines=13> */
.L_x_1178:
[----:B------:R-:W-:Y:S01]  /*2c590*/  IMAD.MOV.U32 R52, RZ, RZ, R5 ;  /* 0x000000ffff347224 */ /* 0x000fe200078e0005 */
[----:B-1----:R-:W-:Y:S01]  /*2c5a0*/  MOV R2, 0x2 ;  /* 0x0000000200027802 */ /* 0x002fe20000000f00 */
[----:B------:R-:W-:Y:S01]  /*2c5b0*/  IMAD.MOV.U32 R71, RZ, RZ, 0x181f ;  /* 0x0000181fff477424 */ /* 0x000fe200078e00ff */
[----:B------:R-:W-:Y:S02]  /*2c5c0*/  MOV R3, 0x2c5e0 ;  /* 0x0002c5e000037802 */ /* 0x000fe40000000f00 */
[----:B---34-:R-:W-:Y:S05]  /*2c5d0*/  CALL.REL.NOINC `($__internal_13_$__cuda_sm70_shflsync_idx_p) ;  /* 0x00000b8000007944 */ /* 0x018fea0003c00000 */
[----:B------:R-:W-:Y:S01]  /*2c5e0*/  MOV R7, R234 ;  /* 0x000000ea00077202 */ /* 0x000fe20000000f00 */
[----:B------:R-:W-:Y:S05]  /*2c5f0*/  BRA `(.L_x_1281) ;  /* 0xffffa52000007947 */ /* 0x000fea000383ffff */
.L_x_1179:
[----:B------:R-:W-:Y:S01]  /*2c600*/  IMAD.MOV.U32 R52, RZ, RZ, R6 ;  /* 0x000000ffff347224 */ /* 0x000fe200078e0006 */
[----:B-1----:R-:W-:Y:S01]  /*2c610*/  MOV R2, 0x2 ;  /* 0x0000000200027802 */ /* 0x002fe20000000f00 */
[----:B------:R-:W-:Y:S01]  /*2c620*/  IMAD.MOV.U32 R71, RZ, RZ, 0x181f ;  /* 0x0000181fff477424 */ /* 0x000fe200078e00ff */
[----:B------:R-:W-:Y:S02]  /*2c630*/  MOV R3, 0x2c650 ;  /* 0x0002c65000037802 */ /* 0x000fe40000000f00 */
[----:B--234-:R-:W-:Y:S05]  /*2c640*/  CALL.REL.NOINC `($__internal_13_$__cuda_sm70_shflsync_idx_p) ;  /* 0x00000b1000007944 */ /* 0x01cfea0003c00000 */
[----:B------:R-:W-:Y:S01]  /*2c650*/  MOV R2, R234 ;  /* 0x000000ea00027202 */ /* 0x000fe20000000f00 */
[----:B------:R-:W-:Y:S05]  /*2c660*/  BRA `(.L_x_1282) ;  /* 0xffffa4d000007947 */ /* 0x000fea000383ffff */
.L_x_1180:
        /* <DEDUP_REMOVED lines=13> */
.L_x_1181:
[----:B------:R-:W-:Y:S01]  /*2c740*/  IMAD.MOV.U32 R52, RZ, RZ, R5 ;  /* 0x000000ffff347224 */ /* 0x000fe200078e0005 */
[----:B--2---:R-:W-:Y:S01]  /*2c750*/  MOV R2, 0x4 ;  /* 0x0000000400027802 */ /* 0x004fe20000000f00 */
[----:B------:R-:W-:Y:S01]  /*2c760*/  IMAD.MOV.U32 R71, RZ, RZ, 0x181f ;  /* 0x0000181fff477424 */ /* 0x000fe200078e00ff */
[----:B------:R-:W-:Y:S02]  /*2c770*/  MOV R3, 0x2c790 ;  /* 0x0002c79000037802 */ /* 0x000fe40000000f00 */
[----:B-1-34-:R-:W-:Y:S05]  /*2c780*/  CALL.REL.NOINC `($__internal_13_$__cuda_sm70_shflsync_idx_p) ;  /* 0x000009d000007944 */ /* 0x01afea0003c00000 */
[----:B------:R-:W-:Y:S01]  /*2c790*/  MOV R7, R234 ;  /* 0x000000ea00077202 */ /* 0x000fe20000000f00 */
[----:B------:R-:W-:Y:S05]  /*2c7a0*/  BRA `(.L_x_1284) ;  /* 0xffffa48000007947 */ /* 0x000fea000383ffff */
.L_x_1182:
[----:B------:R-:W-:Y:S01]  /*2c7b0*/  IMAD.MOV.U32 R52, RZ, RZ, R6 ;  /* 0x000000ffff347224 */ /* 0x000fe200078e0006 */
[----:B--2---:R-:W-:Y:S01]  /*2c7c0*/  MOV R2, 0x4 ;  /* 0x0000000400027802 */ /* 0x004fe20000000f00 */
[----:B------:R-:W-:Y:S01]  /*2c7d0*/  IMAD.MOV.U32 R71, RZ, RZ, 0x181f ;  /* 0x0000181fff477424 */ /* 0x000fe200078e00ff */
[----:B------:R-:W-:Y:S02]  /*2c7e0*/  MOV R3, 0x2c800 ;  /* 0x0002c80000037802 */ /* 0x000fe40000000f00 */
[----:B-1-34-:R-:W-:Y:S05]  /*2c7f0*/  CALL.REL.NOINC `($__internal_13_$__cuda_sm70_shflsync_idx_p) ;  /* 0x0000096000007944 */ /* 0x01afea0003c00000 */
[----:B------:R-:W-:Y:S01]  /*2c800*/  MOV R2, R234 ;  /* 0x000000ea00027202 */ /* 0x000fe20000000f00 */
[----:B------:R-:W-:Y:S05]  /*2c810*/  BRA `(.L_x_1285) ;  /* 0xffffa43000007947 */ /* 0x000fea000383ffff */
.L_x_1183:
        /* <DEDUP_REMOVED lines=13> */
.L_x_1184:
[----:B------:R-:W-:Y:S01]  /*2c8f0*/  IMAD.MOV.U32 R52, RZ, RZ, R5 ;  /* 0x000000ffff347224 */ /* 0x000fe200078e0005 */
[----:B--2---:R-:W-:Y:S01]  /*2c900*/  MOV R2, 0x6 ;  /* 0x0000000600027802 */ /* 0x004fe20000000f00 */
[----:B------:R-:W-:Y:S01]  /*2c910*/  IMAD.MOV.U32 R71, RZ, RZ, 0x181f ;  /* 0x0000181fff477424 */ /* 0x000fe200078e00ff */
[----:B------:R-:W-:Y:S02]  /*2c920*/  MOV R3, 0x2c940 ;  /* 0x0002c94000037802 */ /* 0x000fe40000000f00 */
[----:B-1--4-:R-:W-:Y:S05]  /*2c930*/  CALL.REL.NOINC `($__internal_13_$__cuda_sm70_shflsync_idx_p) ;  /* 0x0000082000007944 */ /* 0x012fea0003c00000 */
[----:B------:R-:W-:Y:S01]  /*2c940*/  MOV R7, R234 ;  /* 0x000000ea00077202 */ /* 0x000fe20000000f00 */
[----:B------:R-:W-:Y:S05]  /*2c950*/  BRA `(.L_x_1287) ;  /* 0xffffa3e000007947 */ /* 0x000fea000383ffff */
.L_x_1185:
[----:B------:R-:W-:Y:S01]  /*2c960*/  IMAD.MOV.U32 R52, RZ, RZ, R6 ;  /* 0x000000ffff347224 */ /* 0x000fe200078e0006 */
[----:B--2---:R-:W-:Y:S01]  /*2c970*/  MOV R2, 0x6 ;  /* 0x0000000600027802 */ /* 0x004fe20000000f00 */
[----:B------:R-:W-:Y:S01]  /*2c980*/  IMAD.MOV.U32 R71, RZ, RZ, 0x181f ;  /* 0x0000181fff477424 */ /* 0x000fe200078e00ff */
[----:B------:R-:W-:Y:S02]  /*2c990*/  MOV R3, 0x2c9b0 ;  /* 0x0002c9b000037802 */ /* 0x000fe40000000f00 */
[----:B-1-34-:R-:W-:Y:S05]  /*2c9a0*/  CALL.REL.NOINC `($__internal_13_$__cuda_sm70_shflsync_idx_p) ;  /* 0x000007b000007944 */ /* 0x01afea0003c00000 */
[----:B------:R-:W-:Y:S01]  /*2c9b0*/  MOV R2, R234 ;  /* 0x000000ea00027202 */ /* 0x000fe20000000f00 */
[----:B------:R-:W-:Y:S05]  /*2c9c0*/  BRA `(.L_x_1288) ;  /* 0xffffa39000007947 */ /* 0x000fea000383ffff */
.L_x_1186:
        /* <DEDUP_REMOVED lines=13> */
.L_x_1188:
[----:B------:R-:W-:Y:S01]  /*2caa0*/  IMAD.MOV.U32 R52, RZ, RZ, R53 ;  /* 0x000000ffff347224 */ /* 0x000fe200078e0035 */
[----:B------:R-:W-:Y:S01]  /*2cab0*/  MOV R2, RZ ;  /* 0x000000ff00027202 */ /* 0x000fe20000000f00 */
[----:B------:R-:W-:Y:S01]  /*2cac0*/  IMAD.MOV.U32 R71, RZ, RZ, 0x1f ;  /* 0x0000001fff477424 */ /* 0x000fe200078e00ff */
[----:B------:R-:W-:Y:S02]  /*2cad0*/  MOV R3, 0x2caf0 ;  /* 0x0002caf000037802 */ /* 0x000fe40000000f00 */
[----:B------:R-:W-:Y:S05]  /*2cae0*/  CALL.REL.NOINC `($__internal_13_$__cuda_sm70_shflsync_idx_p) ;  /* 0x0000067000007944 */ /* 0x000fea0003c00000 */
[----:B------:R-:W-:Y:S01]  /*2caf0*/  MOV R9, R234 ;  /* 0x000000ea00097202 */ /* 0x000fe20000000f00 */
[----:B------:R-:W-:Y:S05]  /*2cb00*/  BRA `(.L_x_1290) ;  /* 0xffffa42000007947 */ /* 0x000fea000383ffff */
.L_x_1189:
[----:B------:R-:W-:Y:S01]  /*2cb10*/  IMAD.MOV.U32 R52, RZ, RZ, R53 ;  /* 0x000000ffff347224 */ /* 0x000fe200078e0035 */
[----:B------:R-:W-:Y:S01]  /*2cb20*/  MOV R2, 0x1 ;  /* 0x0000000100027802 */ /* 0x000fe20000000f00 */
[----:B------:R-:W-:Y:S01]  /*2cb30*/  IMAD.MOV.U32 R71, RZ, RZ, 0x1f ;  /* 0x0000001fff477424 */ /* 0x000fe200078e00ff */
[----:B------:R-:W-:Y:S02]  /*2cb40*/  MOV R3, 0x2cb60 ;  /* 0x0002cb6000037802 */ /* 0x000fe40000000f00 */
[----:B-12---:R-:W-:Y:S05]  /*2cb50*/  CALL.REL.NOINC `($__internal_13_$__cuda_sm70_shflsync_idx_p) ;  /* 0x0000060000007944 */ /* 0x006fea0003c00000 */
[----:B------:R-:W-:Y:S01]  /*2cb60*/  MOV R8, R234 ;  /* 0x000000ea00087202 */ /* 0x000fe20000000f00 */
[----:B------:R-:W-:Y:S05]  /*2cb70*/  BRA `(.L_x_1291) ;  /* 0xffffa3d000007947 */ /* 0x000fea000383ffff */
.L_x_1190:
[----:B------:R-:W-:Y:S02]  /*2cb80*/  MOV R2, 0x1 ;  /* 0x0000000100027802 */ /* 0x000fe40000000f00 */
[----:B------:R-:W-:-:S02]  /*2cb90*/  MOV R3, 0x2cbb0 ;  /* 0x0002cbb000037802 */ /* 0x000fc40000000f00 */
[----:B-1234-:R-:W-:Y:S05]  /*2cba0*/  CALL.REL.NOINC `($__internal_14_$__cuda_sm70_shflsync_up_p) ;  /* 0x0000061000007944 */ /* 0x01efea0003c00000 */
[----:B------:R-:W-:Y:S05]  /*2cbb0*/  BRA `(.L_x_1292) ;  /* 0xffffa4c000007947 */ /* 0x000fea000383ffff */
.L_x_1191:
[----:B------:R-:W-:Y:S02]  /*2cbc0*/  MOV R2, 0x2 ;  /* 0x0000000200027802 */ /* 0x000fe40000000f00 */
[----:B------:R-:W-:-:S02]  /*2cbd0*/  MOV R3, 0x2cbf0 ;  /* 0x0002cbf000037802 */ /* 0x000fc40000000f00 */
[----:B--2-4-:R-:W-:Y:S05]  /*2cbe0*/  CALL.REL.NOINC `($__internal_14_$__cuda_sm70_shflsync_up_p) ;  /* 0x000005d000007944 */ /* 0x014fea0003c00000 */
        /* <DEDUP_REMOVED lines=24> */
.L_x_1195:
[----:B------:R-:W-:Y:S02]  /*2cd70*/  MOV R2, 0x1 ;  /* 0x0000000100027802 */ /* 0x000fe40000000f00 */
[----:B------:R-:W-:Y:S02]  /*2cd80*/  MOV R3, 0x2cda0 ;  /* 0x0002cda000037802 */ /* 0x000fe40000000f00 */
[----:B------:R-:W-:Y:S05]  /*2cd90*/  CALL.REL.NOINC `($__internal_14_$__cuda_sm70_shflsync_up_p) ;  /* 0x0000042000007944 */ /* 0x000fea0003c00000 */
[----:B------:R-:W-:Y:S01]  /*2cda0*/  MOV R2, R4 ;  /* 0x0000000400027202 */ /* 0x000fe20000000f00 */
[----:B------:R-:W-:Y:S05]  /*2cdb0*/  BRA `(.L_x_1294) ;  /* 0xffffa52000007947 */ /* 0x000fea000383ffff */
.L_x_1196:
        /* <DEDUP_REMOVED lines=27> */
.L_x_1198:
[----:B------:R-:W-:Y:S02]  /*2cf70*/  SEL R0, RZ, 0x1, P0 ;  /* 0x00000001ff007807 */ /* 0x000fe40000000000 */
[----:B------:R-:W-:Y:S02]  /*2cf80*/  MOV R2, 0x2cfa0 ;  /* 0x0002cfa000027802 */ /* 0x000fe40000000f00 */
[----:B-1----:R-:W-:Y:S05]  /*2cf90*/  CALL.REL.NOINC `($__internal_15_$__cuda_sm70_votesync_ballot) ;  /* 0x0000029000007944 */ /* 0x002fea0003c00000 */
[----:B------:R-:W-:Y:S01]  /*2cfa0*/  MOV R5, R0 ;  /* 0x0000000000057202 */ /* 0x000fe20000000f00 */
[----:B------:R-:W-:Y:S05]  /*2cfb0*/  BRA `(.L_x_1296) ;  /* 0xffffa4b000007947 */ /* 0x000fea000383ffff */
.L_x_1199:
[----:B------:R-:W-:Y:S01]  /*2cfc0*/  IMAD.MOV.U32 R52, RZ, RZ, R6 ;  /* 0x000000ffff347224 */ /* 0x000fe200078e0006 */
[----:B--2---:R-:W-:Y:S01]  /*2cfd0*/  MOV R2, R0 ;  /* 0x0000000000027202 */ /* 0x004fe20000000f00 */
[----:B------:R-:W-:Y:S01]  /*2cfe0*/  IMAD.MOV.U32 R71, RZ, RZ, 0x1f ;  /* 0x0000001fff477424 */ /* 0x000fe200078e00ff */
[----:B------:R-:W-:Y:S02]  /*2cff0*/  MOV R3, 0x2d010 ;  /* 0x0002d01000037802 */ /* 0x000fe40000000f00 */
[----:B-1----:R-:W-:Y:S05]  /*2d000*/  CALL.REL.NOINC `($__internal_13_$__cuda_sm70_shflsync_idx_p) ;  /* 0x0000015000007944 */ /* 0x002fea0003c00000 */
[----:B------:R-:W-:Y:S01]  /*2d010*/  IMAD.MOV.U32 R6, RZ, RZ, R234 ;  /* 0x000000ffff067224 */ /* 0x000fe200078e00ea */
[----:B------:R-:W-:Y:S01]  /*2d020*/  MOV R2, R0 ;  /* 0x0000000000027202 */ /* 0x000fe20000000f00 */
[----:B------:R-:W-:Y:S01]  /*2d030*/  IMAD.MOV.U32 R52, RZ, RZ, R7 ;  /* 0x000000ffff347224 */ /* 0x000fe200078e0007 */
[----:B------:R-:W-:-:S02]  /*2d040*/  MOV R71, 0x1f ;  /* 0x0000001f00477802 */ /* 0x000fc40000000f00 */
[----:B------:R-:W-:Y:S02]  /*2d050*/  MOV R3, 0x2d070 ;  /* 0x0002d07000037802 */ /* 0x000fe40000000f00 */
[----:B------:R-:W-:Y:S05]  /*2d060*/  CALL.REL.NOINC `($__internal_13_$__cuda_sm70_shflsync_idx_p) ;  /* 0x000000f000007944 */ /* 0x000fea0003c00000 */
[----:B------:R-:W-:Y:S01]  /*2d070*/  MOV R7, R234 ;  /* 0x000000ea00077202 */ /* 0x000fe20000000f00 */
[----:B------:R-:W-:Y:S05]  /*2d080*/  BRA `(.L_x_1297) ;  /* 0xffffa45000007947 */ /* 0x000fea000383ffff */
.L_x_1202:
[----:B------:R-:W-:Y:S01]  /*2d090*/  IMAD.MOV.U32 R52, RZ, RZ, R4 ;  /* 0x000000ffff347224 */ /* 0x000fe200078e0004 */
[----:B--2---:R-:W-:Y:S01]  /*2d0a0*/  MOV R2, R0 ;  /* 0x0000000000027202 */ /* 0x004fe20000000f00 */
[----:B------:R-:W-:Y:S01]  /*2d0b0*/  IMAD.MOV.U32 R71, RZ, RZ, 0x1f ;  /* 0x0000001fff477424 */ /* 0x000fe200078e00ff */
[----:B------:R-:W-:Y:S02]  /*2d0c0*/  MOV R3, 0x2d0e0 ;  /* 0x0002d0e000037802 */ /* 0x000fe40000000f00 */
[----:B-1--4-:R-:W-:Y:S05]  /*2d0d0*/  CALL.REL.NOINC `($__internal_13_$__cuda_sm70_shflsync_idx_p) ;  /* 0x0000008000007944 */ /* 0x012fea0003c00000 */
[----:B------:R-:W-:Y:S01]  /*2d0e0*/  MOV R10, R234 ;  /* 0x000000ea000a7202 */ /* 0x000fe20000000f00 */
[----:B------:R-:W-:Y:S05]  /*2d0f0*/  BRA `(.L_x_1201) ;  /* 0xffffa44000007947 */ /* 0x000fea000383ffff */
        .weak           $__internal_12_$__cuda_sm70_shflsync_bfly_p
        .type           $__internal_12_$__cuda_sm70_shflsync_bfly_p,@function
        .size           $__internal_12_$__cuda_sm70_shflsync_bfly_p,($__internal_13_$__cuda_sm70_shflsync_idx_p - $__internal_12_$__cuda_sm70_shflsync_bfly_p)
$__internal_12_$__cuda_sm70_shflsync_bfly_p:
[----:B------:R-:W-:Y:S02]  /*2d100*/  MOV R172, 0xffffffff ;  /* 0xffffffff00ac7802 */ /* 0x000fe40000000f00 */
[----:B------:R-:W-:Y:S02]  /*2d110*/  MOV R3, 0x1f ;  /* 0x0000001f00037802 */ /* 0x000fe40000000f00 */
[----:B------:R-:W-:Y:S04]  /*2d120*/  WARPSYNC R172 ;  /* 0x000000ac00007348 */ /* 0x000fe80003800000 */
[----:B------:R1:W2:Y:S02]  /*2d130*/  SHFL.BFLY PT, R0, R4, R0, R3 ;  /* 0x0c00000004007389 */ /* 0x0002a400000e0003 */
[----:B-1----:R-:W-:-:S04]  /*2d140*/  MOV R3, 0x0 ;  /* 0x0000000000037802 */ /* 0x002fc80000000f00 */
[----:B--2---:R-:W-:Y:S05]  /*2d150*/  RET.REL.NODEC R2 `(_ZN7cutlass13device_kernelIN5flash19enable_sm80_to_sm89INS1_16FlashAttnFwdSm80INS1_25CollectiveMainloopFwdSm80ILi4ELi1ELb0EN4cute5tupleIJNS5_1CILi128EEENS7_ILi80EEENS7_ILi64EEEEEELi64ENS_10bfloat16_tEfNS_4arch4Sm80ELb0ELb1ELb1ELb1ELb1ELb1ELb1ELb1EEENS1_21CollectiveEpilogueFwdINS6_IJS8_SA_S9_EEENS6_IJNS7_ILi1EEESI_SI_EEESC_SE_Li128ELb1ELb1ELb1ELb0EEENS1_36VarlenDynamicPersistentTileSchedulerILi128ELi80ELi128ELi128ELb1ELb1ELb0ELb1ELb0ELb1EEEEEEEEEvNT_6ParamsE) ;  /* 0xfffd2ea002007950 */ /* 0x004fea0003c3ffff */
        .weak           $__internal_13_$__cuda_sm70_shflsync_idx_p
        .type           $__internal_13_$__cuda_sm70_shflsync_idx_p,@function
        .size           $__internal_13_$__cuda_sm70_shflsync_idx_p,($__internal_14_$__cuda_sm70_shflsync_up_p - $__internal_13_$__cuda_sm70_shflsync_idx_p)
$__internal_13_$__cuda_sm70_shflsync_idx_p:
[----:B------:R-:W-:-:S04]  /*2d160*/  MOV R233, 0xffffffff ;  /* 0xffffffff00e97802 */ /* 0x000fc80000000f00 */
[----:B------:R-:W-:Y:S04]  /*2d170*/  WARPSYNC R233 ;  /* 0x000000e900007348 */ /* 0x000fe80003800000 */
[----:B------:R1:W2:Y:S02]  /*2d180*/  SHFL.IDX PT, R234, R52, R2, R71 ;  /* 0x0000000234ea7389 */ /* 0x0002a400000e0047 */
[----:B-1----:R-:W-:Y:S02]  /*2d190*/  MOV R2, R3 ;  /* 0x0000000300027202 */ /* 0x002fe40000000f00 */
[----:B------:R-:W-:-:S04]  /*2d1a0*/  MOV R3, 0x0 ;  /* 0x0000000000037802 */ /* 0x000fc80000000f00 */
[----:B--2---:R-:W-:Y:S05]  /*2d1b0*/  RET.REL.NODEC R2 `(_ZN7cutlass13device_kernelIN5flash19enable_sm80_to_sm89INS1_16FlashAttnFwdSm80INS1_25CollectiveMainloopFwdSm80ILi4ELi1ELb0EN4cute5tupleIJNS5_1CILi128EEENS7_ILi80EEENS7_ILi64EEEEEELi64ENS_10bfloat16_tEfNS_4arch4Sm80ELb0ELb1ELb1ELb1ELb1ELb1ELb1ELb1EEENS1_21CollectiveEpilogueFwdINS6_IJS8_SA_S9_EEENS6_IJNS7_ILi1EEESI_SI_EEESC_SE_Li128ELb1ELb1ELb1ELb0EEENS1_36VarlenDynamicPersistentTileSchedulerILi128ELi80ELi128ELi128ELb1ELb1ELb0ELb1ELb0ELb1EEEEEEEEEvNT_6ParamsE) ;  /* 0xfffd2e4002007950 */ /* 0x004fea0003c3ffff */
        .weak           $__internal_14_$__cuda_sm70_shflsync_up_p
        .type           $__internal_14_$__cuda_sm70_shflsync_up_p,@function
        .size           $__internal_14_$__cuda_sm70_shflsync_up_p,($__internal_15_$__cuda_sm70_votesync_ballot - $__internal_14_$__cuda_sm70_shflsync_up_p)
$__internal_14_$__cuda_sm70_shflsync_up_p:
[----:B------:R-:W-:Y:S02]  /*2d1c0*/  IMAD.MOV.U32 R4, RZ, RZ, RZ ;  /* 0x000000ffff047224 */ /* 0x000fe400078e00ff */
[----:B------:R-:W-:-:S04]  /*2d1d0*/  IMAD.MOV.U32 R11, RZ, RZ, -0x1 ;  /* 0xffffffffff0b7424 */ /* 0x000fc800078e00ff */
[----:B------:R-:W-:Y:S04]  /*2d1e0*/  WARPSYNC R11 ;  /* 0x0000000b00007348 */ /* 0x000fe80003800000 */
[----:B------:R1:W2:Y:S02]  /*2d1f0*/  SHFL.UP PT, R4, R0, R2, R4 ;  /* 0x0400000200047389 */ /* 0x0002a400000e0004 */
[----:B-1----:R-:W-:Y:S02]  /*2d200*/  MOV R2, R3 ;  /* 0x0000000300027202 */ /* 0x002fe40000000f00 */
[----:B------:R-:W-:-:S04]  /*2d210*/  MOV R3, 0x0 ;  /* 0x0000000000037802 */ /* 0x000fc80000000f00 */
[----:B--2---:R-:W-:Y:S05]  /*2d220*/  RET.REL.NODEC R2 `(_ZN7cutlass13device_kernelIN5flash19enable_sm80_to_sm89INS1_16FlashAttnFwdSm80INS1_25CollectiveMainloopFwdSm80ILi4ELi1ELb0EN4cute5tupleIJNS5_1CILi128EEENS7_ILi80EEENS7_ILi64EEEEEELi64ENS_10bfloat16_tEfNS_4arch4Sm80ELb0ELb1ELb1ELb1ELb1ELb1ELb1ELb1EEENS1_21CollectiveEpilogueFwdINS6_IJS8_SA_S9_EEENS6_IJNS7_ILi1EEESI_SI_EEESC_SE_Li128ELb1ELb1ELb1ELb0EEENS1_36VarlenDynamicPersistentTileSchedulerILi128ELi80ELi128ELi128ELb1ELb1ELb0ELb1ELb0ELb1EEEEEEEEEvNT_6ParamsE) ;  /* 0xfffd2dd002007950 */ /* 0x004fea0003c3ffff */
        .weak           $__internal_15_$__cuda_sm70_votesync_ballot
        .type           $__internal_15_$__cuda_sm70_votesync_ballot,@function
        .size           $__internal_15_$__cuda_sm70_votesync_ballot,(.L_x_3835 - $__internal_15_$__cuda_sm70_votesync_ballot)
$__internal_15_$__cuda_sm70_votesync_ballot:
[----:B------:R-:W-:Y:S01]  /*2d230*/  ISETP.NE.U32.AND P0, PT, R0, 0x1, PT ;  /* 0x000000010000780c */ /* 0x000fe20003f05070 */
[----:B------:R-:W-:-:S04]  /*2d240*/  IMAD.MOV.U32 R3, RZ, RZ, -0x1 ;  /* 0xffffffffff037424 */ /* 0x000fc800078e00ff */
[----:B------:R-:W-:Y:S08]  /*2d250*/  WARPSYNC R3 ;  /* 0x0000000300007348 */ /* 0x000ff00003800000 */
[----:B------:R-:W-:-:S04]  /*2d260*/  VOTE.ANY R0, PT, !P0 ;  /* 0x0000000000007806 */ /* 0x000fc800040e0100 */
[----:B------:R-:W-:Y:S01]  /*2d270*/  LOP3.LUT R0, R0, R3, RZ, 0xc0, !PT ;  /* 0x0000000300007212 */ /* 0x000fe200078ec0ff */
[----:B------:R-:W-:-:S04]  /*2d280*/  IMAD.MOV.U32 R3, RZ, RZ, 0x0 ;  /* 0x00000000ff037424 */ /* 0x000fc800078e00ff */
[----:B------:R-:W-:Y:S05]  /*2d290*/  RET.REL.NODEC R2 `(_ZN7cutlass13device_kernelIN5flash19enable_sm80_to_sm89INS1_16FlashAttnFwdSm80INS1_25CollectiveMainloopFwdSm80ILi4ELi1ELb0EN4cute5tupleIJNS5_1CILi128EEENS7_ILi80EEENS7_ILi64EEEEEELi64ENS_10bfloat16_tEfNS_4arch4Sm80ELb0ELb1ELb1ELb1ELb1ELb1ELb1ELb1EEENS1_21CollectiveEpilogueFwdINS6_IJS8_SA_S9_EEENS6_IJNS7_ILi1EEESI_SI_EEESC_SE_Li128ELb1ELb1ELb1ELb0EEENS1_36VarlenDynamicPersistentTileSchedulerILi128ELi80ELi128ELi128ELb1ELb1ELb0ELb1ELb0ELb1EEEEEEEEEvNT_6ParamsE) ;  /* 0xfffd2d6002007950 */ /* 0x000fea0003c3ffff */
.L_x_1298:
        /* <DEDUP_REMOVED lines=14> */
.L_x_3835:


//--------------------- .text._ZN7cutlass13device_kernelIN5flash19enable_sm80_to_sm89INS1_16FlashAttnFwdSm80INS1_25CollectiveMainloopFwdSm80ILi4ELi1ELb0EN4cute5tupleIJNS5_1CILi128EEENS7_ILi112EEENS7_ILi64EEEEEELi64ENS_10bfloat16_tEfNS_4arch4Sm80ELb1ELb0ELb1ELb0ELb1ELb0ELb1ELb1EEENS1_21CollectiveEpilogueFwdINS6_IJS8_SA_S9_EEENS6_IJNS7_ILi1EEESI_SI_EEESC_SE_Li128ELb0ELb1ELb1ELb0EEENS1_30DynamicPersistentTileSchedulerILi128ELi128ELb1ELb1ELb0EEEEEEEEEvNT_6ParamsE --------------------------
	.section	.text._ZN7cutlass13device_kernelIN5flash19enable_sm80_to_sm89INS1_16FlashAttnFwdSm80INS1_25CollectiveMainloopFwdSm80ILi4ELi1ELb0EN4cute5tupleIJNS5_1CILi128EEENS7_ILi112EEENS7_ILi64EEEEEELi64ENS_10bfloat16_tEfNS_4arch4Sm80ELb1ELb0ELb1ELb0ELb1ELb0ELb1ELb1EEENS1_21CollectiveEpilogueFwdINS6_IJS8_SA_S9_EEENS6_IJNS7_ILi1EEESI_SI_EEESC_SE_Li128ELb0ELb1ELb1ELb0EEENS1_30DynamicPersistentTileSchedulerILi128ELi128ELb1ELb1ELb0EEEEEEEEEvNT_6ParamsE,"ax",@progbits
	.sectioninfo	@"SHI_REGISTERS=255"
	.align	128
.text._ZN7cutlass13device_kernelIN5flash19enable_sm80_to_sm89INS1_16FlashAttnFwdSm80INS1_25CollectiveMainloopFwdSm80ILi4ELi1ELb0EN4cute5tupleIJNS5_1CILi128EEENS7_ILi112EEENS7_ILi64EEEEEELi64ENS_10bfloat16_tEfNS_4arch4Sm80ELb1ELb0ELb1ELb0ELb1ELb0ELb1ELb1EEENS1_21CollectiveEpilogueFwdINS6_IJS8_SA_S9_EEENS6_IJNS7_ILi1EEESI_SI_EEESC_SE_Li128ELb0ELb1ELb1ELb0EEENS1_30DynamicPersistentTileSchedulerILi128ELi128ELb1ELb1ELb0EEEEEEEEEvNT_6ParamsE:
        .type           _ZN7cutlass13device_kernelIN5flash19enable_sm80_to_sm89INS1_16FlashAttnFwdSm80INS1_25CollectiveMainloopFwdSm80ILi4ELi1ELb0EN4cute5tupleIJNS5_1CILi128EEENS7_ILi112EEENS7_ILi64EEEEEELi64ENS_10bfloat16_tEfNS_4arch4Sm80ELb1ELb0ELb1ELb0ELb1ELb0ELb1ELb1EEENS1_21CollectiveEpilogueFwdINS6_IJS8_SA_S9_EEENS6_IJNS7_ILi1EEESI_SI_EEESC_SE_Li128ELb0ELb1ELb1ELb0EEENS1_30DynamicPersistentTileSchedulerILi128ELi128ELb1ELb1ELb0EEEEEEEEEvNT_6ParamsE,@function
        .size           _ZN7cutlass13device_kernelIN5flash19enable_sm80_to_sm89INS1_16FlashAttnFwdSm80INS1_25CollectiveMainloopFwdSm80ILi4ELi1ELb0EN4cute5tupleIJNS5_1CILi128EEENS7_ILi112EEENS7_ILi64EEEEEELi64ENS_10bfloat16_tEfNS_4arch4Sm80ELb1ELb0ELb1ELb0ELb1ELb0ELb1ELb1EEENS1_21CollectiveEpilogueFwdINS6_IJS8_SA_S9_EEENS6_IJNS7_ILi1EEESI_SI_EEESC_SE_Li128ELb0ELb1ELb1ELb0EEENS1_30DynamicPersistentTileSchedulerILi128ELi128ELb1ELb1ELb0EEEEEEEEEvNT_6ParamsE,(.L_x_3840 - _ZN7cutlass13device_kernelIN5flash19enable_sm80_to_sm89INS1_16FlashAttnFwdSm80INS1_25CollectiveMainloopFwdSm80ILi4ELi1ELb0EN4cute5tupleIJNS5_1CILi128EEENS7_ILi112EEENS7_ILi64EEEEEELi64ENS_10bfloat16_tEfNS_4arch4Sm80ELb1ELb0ELb1ELb0ELb1ELb0ELb1ELb1EEENS1_21CollectiveEpilogueFwdINS6_IJS8_SA_S9_EEENS6_IJNS7_ILi1EEESI_SI_EEESC_SE_Li128ELb0ELb1ELb1ELb0EEENS1_30DynamicPersistentTileSchedulerILi128ELi128ELb1ELb1ELb0EEEEEEEEEvNT_6ParamsE)
        .other          _ZN7cutlass13device_kernelIN5flash19enable_sm80_to_sm89INS1_16FlashAttnFwdSm80INS1_25CollectiveMainloopFwdSm80ILi4ELi1ELb0EN4cute5tupleIJNS5_1CILi128EEENS7_ILi112EEENS7_ILi64EEEEEELi64ENS_10bfloat16_tEfNS_4arch4Sm80ELb1ELb0ELb1ELb0ELb1ELb0ELb1ELb1EEENS1_21CollectiveEpilogueFwdINS6_IJS8_SA_S9_EEENS6_IJNS7_ILi1EEESI_SI_EEESC_SE_Li128ELb0ELb1ELb1ELb0EEENS1_30DynamicPersistentTileSchedulerILi128ELi128ELb1ELb1ELb0EEEEEEEEEvNT_6ParamsE,@"STO_CUDA_ENTRY STV_DEFAULT"
_ZN7cutlass13device_kernelIN5flash19enable_sm80_to_sm89INS1_16FlashAttnFwdSm80INS1_25CollectiveMainloopFwdSm80ILi4ELi1ELb0EN4cute5tupleIJNS5_1CILi128EEENS7_ILi112EEENS7_ILi64EEEEEELi64ENS_10bfloat16_tEfNS_4arch4Sm80ELb1ELb0ELb1ELb0ELb1ELb0ELb1ELb1EEENS1_21CollectiveEpilogueFwdINS6_IJS8_SA_S9_EEENS6_IJNS7_ILi1EEESI_SI_EEESC_SE_Li128ELb0ELb1ELb1ELb0EEENS1_30DynamicPersistentTileSchedulerILi128ELi128ELb1ELb1ELb0EEEEEEEEEvNT_6ParamsE:
[----:B------:R-:W-:-:S03]  /*0000*/  MOV R1, c[0x0][0x28] ;  /* 0x00000a0000017a02 */ /* 0x000fc60000000f00 */
[----:B------:R-:W1:Y:S01]  /*0010*/  S2R R243, SR_TID.X ;  /* 0x0000000000f37919 */ /* 0x000e620000002100 */
[----:B------:R-:W-:-:S03]  /*0020*/  IADD3 R1, R1, -0x68, RZ ;  /* 0xffffff9801017810 */ /* 0x000fc60007ffe0ff */
[----:B------:R-:W2:Y:S01]  /*0030*/  S2R R3, SR_CTAID.X ;  /* 0x0000000000037919 */ /* 0x000ea20000002500 */
[----:B-1----:R-:W-:-:S05]  /*0040*/  SHF.R.U32.HI R0, RZ, 0x5, R243 ;  /* 0x00000005ff007819 */ /* 0x002fca00000116f3 */
[----:B------:R-:W1:Y:S04]  /*0050*/  SHFL.IDX PT, R2, R0, RZ, 0x1f ;  /* 0x00001fff00027589 */ /* 0x000e6800000e0000 */
[----:B------:R-:W3:Y:S01]  /*0060*/  SHFL.IDX PT, R0, R0, RZ, 0x1f ;  /* 0x00001fff00007589 */ /* 0x000ee200000e0000 */
[----:B-1----:R-:W-:Y:S01]  /*0070*/  ISETP.GE.AND P0, PT, R2, 0x1, PT ;  /* 0x000000010200780c */ /* 0x002fe20003f06270 */
[----:B---3--:R1:W3:-:S12]  /*0080*/  R2UR UR6, R0 ;  /* 0x00000000000673c2 */ /* 0x0082d800000e0000 */
[----:B------:R-:W-:Y:S06]  /*0090*/  @P0 BAR.ARV 0x4, 0x80 ;  /* 0x0102000000000b1d */ /* 0x000fec0000002000 */
[----:B--2---:R-:W-:-:S13]  /*00a0*/  ISETP.GE.AND P0, PT, R3, c[0x0][0x538], PT ;  /* 0x00014e0003007a0c */ /* 0x004fda0003f06270 */
[----:B------:R-:W-:Y:S05]  /*00b0*/  @P0 EXIT ;  /* 0x000000000000094d */ /* 0x000fea0003800000 */
[----:B-1-3--:R-:W-:Y:S01]  /*00c0*/  SHF.R.S32.HI R2, RZ, 0x1f, R243 ;  /* 0x0000001fff027819 */ /* 0x00afe200000114f3 */
[----:B------:R-:W-:Y:S01]  /*00d0*/  IMAD.MOV.U32 R232, RZ, RZ, 0x40 ;  /* 0x00000040ffe87424 */ /* 0x000fe200078e00ff */
[----:B------:R1:W-:Y:S01]  /*00e0*/  STL [R1], R3 ;  /* 0x0000000301007387 */ /* 0x0003e20000100800 */
[----:B------:R-:W-:Y:S01]  /*00f0*/  IMAD.MOV.U32 R231, RZ, RZ, 0x20 ;  /* 0x00000020ffe77424 */ /* 0x000fe200078e00ff */
[CC--:B------:R-:W-:Y:S01]  /*0100*/  LEA.HI R7, R2.reuse, R243.reuse, RZ, 0x4 ;  /* 0x000000f302077211 */ /* 0x0c0fe200078f20ff */
[----:B------:R-:W-:Y:S01]  /*0110*/  ULDC.64 UR8, c[0x0][0x118] ;  /* 0x0000460000087ab9 */ /* 0x000fe20000000a00 */
[CC--:B------:R-:W-:Y:S02]  /*0120*/  LEA.HI R5, R2.reuse, R243.reuse, RZ, 0x2 ;  /* 0x000000f302057211 */ /* 0x0c0fe400078f10ff */
[----:B------:R-:W-:Y:S02]  /*0130*/  LEA.HI R4, R2, R243, RZ, 0x3 ;  /* 0x000000f302047211 */ /* 0x000fe400078f18ff */
[----:B------:R-:W-:-:S02]  /*0140*/  LOP3.LUT R0, R7, 0xfffffff0, RZ, 0xc0, !PT ;  /* 0xfffffff007007812 */ /* 0x000fc400078ec0ff */
[----:B------:R-:W-:Y:S02]  /*0150*/  LOP3.LUT R5, R5, 0xfffffffc, RZ, 0xc0, !PT ;  /* 0xfffffffc05057812 */ /* 0x000fe400078ec0ff */
[----:B------:R-:W-:Y:S01]  /*0160*/  LOP3.LUT R250, R4, 0xfffffff8, RZ, 0xc0, !PT ;  /* 0xfffffff804fa7812 */ /* 0x000fe200078ec0ff */
[C---:B------:R-:W-:Y:S01]  /*0170*/  IMAD.IADD R0, R243.reuse, 0x1, -R0 ;  /* 0x00000001f3007824 */ /* 0x040fe200078e0a00 */
[----:B------:R-:W-:Y:S01]  /*0180*/  SHF.R.S32.HI R8, RZ, 0x4, R7 ;  /* 0x00000004ff087819 */ /* 0x000fe20000011407 */
[C---:B------:R-:W-:Y:S01]  /*0190*/  IMAD.IADD R5, R243.reuse, 0x1, -R5 ;  /* 0x00000001f3057824 */ /* 0x040fe200078e0a05 */
[----:B------:R-:W-:Y:S01]  /*01a0*/  SHF.R.S32.HI R252, RZ, 0x3, R4 ;  /* 0x00000003fffc7819 */ /* 0x000fe20000011404 */
[----:B------:R-:W-:Y:S01]  /*01b0*/  IMAD.IADD R250, R243, 0x1, -R250 ;  /* 0x00000001f3fa7824 */ /* 0x000fe200078e0afa */
[----:B------:R-:W-:Y:S02]  /*01c0*/  LEA.HI R7, R7, R8, RZ, 0x1 ;  /* 0x0000000807077211 */ /* 0x000fe400078f08ff */
[----:B------:R-:W-:Y:S01]  /*01d0*/  SHF.R.S32.HI R234, RZ, 0x1f, R0 ;  /* 0x0000001fffea7819 */ /* 0x000fe20000011400 */
[----:B------:R-:W-:Y:S01]  /*01e0*/  IMAD.SHL.U32 R240, R250, 0x40, RZ ;  /* 0x00000040faf07824 */ /* 0x000fe200078e00ff */
[----:B------:R-:W-:Y:S01]  /*01f0*/  LOP3.LUT R7, R7, 0xfffffffe, RZ, 0xc0, !PT ;  /* 0xfffffffe07077812 */ /* 0x000fe200078ec0ff */
[----:B------:R-:W-:Y:S01]  /*0200*/  IMAD.SHL.U32 R244, R252, 0x40, RZ ;  /* 0x00000040fcf47824 */ /* 0x000fe200078e00ff */
[C---:B------:R-:W-:Y:S01]  /*0210*/  LEA.HI R246, R5.reuse, R5, RZ, 0x1 ;  /* 0x0000000505f67211 */ /* 0x040fe200078f08ff */
[----:B------:R-:W-:Y:S01]  /*0220*/  IMAD.SHL.U32 R251, R250, 0x8, RZ ;  /* 0x00000008fafb7824 */ /* 0x000fe200078e00ff */
[----:B------:R-:W-:Y:S01]  /*0230*/  LEA.HI R234, R234, R0, RZ, 0x3 ;  /* 0x00000000eaea7211 */ /* 0x000fe200078f18ff */
[----:B------:R-:W-:Y:S01]  /*0240*/  IMAD.IADD R7, R8, 0x1, -R7 ;  /* 0x0000000108077824 */ /* 0x000fe200078e0a07 */
[C---:B------:R-:W-:Y:S01]  /*0250*/  LOP3.LUT R10, R246.reuse, 0x1ffffffe, RZ, 0xc0, !PT ;  /* 0x1ffffffef60a7812 */ /* 0x040fe200078ec0ff */
[----:B------:R-:W-:Y:S01]  /*0260*/  IMAD.SHL.U32 R246, R246, 0x20, RZ ;  /* 0x00000020f6f67824 */ /* 0x000fe200078e00ff */
[C---:B------:R-:W-:Y:S01]  /*0270*/  LOP3.LUT R8, R234.reuse, 0xfffffff8, RZ, 0xc0, !PT ;  /* 0xfffffff8ea087812 */ /* 0x040fe200078ec0ff */
[----:B------:R-:W-:Y:S01]  /*0280*/  IMAD.SHL.U32 R234, R234, 0x40, RZ ;  /* 0x00000040eaea7824 */ /* 0x000fe200078e00ff */
[----:B------:R-:W-:Y:S01]  /*0290*/  LOP3.LUT R240, R240, 0x1c0, RZ, 0xc0, !PT ;  /* 0x000001c0f0f07812 */ /* 0x000fe200078ec0ff */
[----:B------:R-:W-:Y:S01]  /*02a0*/  IMAD.IADD R10, R5, 0x1, -R10 ;  /* 0x00000001050a7824 */ /* 0x000fe200078e0a0a */
[----:B------:R-:W-:Y:S01]  /*02b0*/  LEA.HI R248, R2, R243, RZ, 0x5 ;  /* 0x000000f302f87211 */ /* 0x000fe200078f28ff */
[----:B------:R-:W-:Y:S01]  /*02c0*/  IMAD.IADD R8, R0, 0x1, -R8 ;  /* 0x0000000100087824 */ /* 0x000fe200078e0a08 */
[----:B------:R-:W-:-:S02]  /*02d0*/  LOP3.LUT R244, R244, 0x1c0, RZ, 0xc0, !PT ;  /* 0x000001c0f4f47812 */ /* 0x000fc400078ec0ff */
[----:B------:R-:W-:Y:S02]  /*02e0*/  LOP3.LUT R4, R240, 0x8, R4, 0xf8, !PT ;  /* 0x00000008f0047812 */ /* 0x000fe400078ef804 */
[----:B------:R-:W-:Y:S02]  /*02f0*/  SHF.R.U32.HI R240, RZ, 0x3, R240 ;  /* 0x00000003fff07819 */ /* 0x000fe400000116f0 */
[----:B------:R-:W-:Y:S02]  /*0300*/  LEA.HI R0, R2, R243, RZ, 0x6 ;  /* 0x000000f302007211 */ /* 0x000fe400078f30ff */
[--C-:B------:R-:W-:Y:S02]  /*0310*/  SHF.R.S32.HI R5, RZ, 0x5, R248.reuse ;  /* 0x00000005ff057819 */ /* 0x100fe400000114f8 */
[----:B------:R-:W-:Y:S01]  /*0320*/  SHF.R.S32.HI R9, RZ, 0x1f, R248 ;  /* 0x0000001fff097819 */ /* 0x000fe200000114f8 */
[----:B------:R-:W-:Y:S01]  /*0330*/  IMAD.SHL.U32 R0, R0, 0x8, RZ ;  /* 0x0000000800007824 */ /* 0x000fe200078e00ff */
[----:B------:R-:W-:-:S02]  /*0340*/  LOP3.LUT R6, R244, 0x38, R251, 0xf8, !PT ;  /* 0x00000038f4067812 */ /* 0x000fc400078ef8fb */
[----:B------:R-:W-:Y:S02]  /*0350*/  LOP3.LUT R248, R248, 0xffffffe0, RZ, 0xc0, !PT ;  /* 0xffffffe0f8f87812 */ /* 0x000fe400078ec0ff */
[----:B------:R-:W-:Y:S02]  /*0360*/  SHF.R.U32.HI R244, RZ, 0x3, R244 ;  /* 0x00000003fff47819 */ /* 0x000fe400000116f4 */
[----:B------:R-:W-:Y:S01]  /*0370*/  LOP3.LUT R240, R4, R240, RZ, 0x3c, !PT ;  /* 0x000000f004f07212 */ /* 0x000fe200078e3cff */
[----:B------:R-:W-:Y:S01]  /*0380*/  IMAD.SHL.U32 R4, R8, 0x40, RZ ;  /* 0x0000004008047824 */ /* 0x000fe200078e00ff */
[----:B------:R-:W-:Y:S01]  /*0390*/  LOP3.LUT R244, R6, R244, RZ, 0x3c, !PT ;  /* 0x000000f406f47212 */ /* 0x000fe200078e3cff */
[----:B------:R-:W-:Y:S01]  /*03a0*/  IMAD.IADD R248, R243, 0x1, -R248 ;  /* 0x00000001f3f87824 */ /* 0x000fe200078e0af8 */
[----:B------:R-:W-:Y:S01]  /*03b0*/  LOP3.LUT R234, R234, 0xfffffe00, RZ, 0xc0, !PT ;  /* 0xfffffe00eaea7812 */ /* 0x000fe200078ec0ff */
[C---:B------:R-:W-:Y:S01]  /*03c0*/  IMAD.SHL.U32 R6, R7.reuse, 0x8, RZ ;  /* 0x0000000807067824 */ /* 0x040fe200078e00ff */
[----:B------:R-:W-:Y:S01]  /*03d0*/  LOP3.LUT R4, R4, 0x1c0, RZ, 0xc0, !PT ;  /* 0x000001c004047812 */ /* 0x000fe200078ec0ff */
[----:B------:R-:W-:Y:S01]  /*03e0*/  IMAD R240, R7, 0x200, R240 ;  /* 0x0000020007f07824 */ /* 0x000fe200078e02f0 */
[----:B------:R-:W-:Y:S01]  /*03f0*/  LOP3.LUT R244, R244, 0x7ffffe00, R0, 0xf8, !PT ;  /* 0x7ffffe00f4f47812 */ /* 0x000fe200078ef800 */
[----:B------:R-:W-:Y:S01]  /*0400*/  IMAD R241, R5, 0x400, R234 ;  /* 0x0000040005f17824 */ /* 0x000fe200078e02ea */
[----:B------:R-:W-:-:S02]  /*0410*/  SHF.R.S32.HI R0, RZ, 0x1f, R248 ;  /* 0x0000001fff007819 */ /* 0x000fc400000114f8 */
[----:B------:R-:W-:Y:S01]  /*0420*/  LOP3.LUT R6, R4, 0x8, R6, 0xf8, !PT ;  /* 0x0000000804067812 */ /* 0x000fe200078ef806 */
[----:B------:R-:W-:Y:S01]  /*0430*/  IMAD.SHL.U32 R244, R244, 0x2, RZ ;  /* 0x00000002f4f47824 */ /* 0x000fe200078e00ff */
[----:B------:R-:W-:Y:S02]  /*0440*/  SHF.R.U32.HI R4, RZ, 0x3, R4 ;  /* 0x00000003ff047819 */ /* 0x000fe40000011604 */
[----:B------:R-:W-:Y:S02]  /*0450*/  LEA.HI R0, R0, R248, RZ, 0x2 ;  /* 0x000000f800007211 */ /* 0x000fe400078f10ff */
[C---:B------:R-:W-:Y:S02]  /*0460*/  LOP3.LUT P3, RZ, R8.reuse, 0x2, RZ, 0xc0, !PT ;  /* 0x0000000208ff7812 */ /* 0x040fe4000786c0ff */
[----:B------:R-:W-:Y:S02]  /*0470*/  LOP3.LUT P0, RZ, R8, 0x4, RZ, 0xc0, !PT ;  /* 0x0000000408ff7812 */ /* 0x000fe4000780c0ff */
[----:B------:R-:W-:-:S02]  /*0480*/  LOP3.LUT R4, R6, R4, RZ, 0x3c, !PT ;  /* 0x0000000406047212 */ /* 0x000fc400078e3cff */
[----:B------:R-:W-:Y:S02]  /*0490*/  LOP3.LUT R245, R0, 0x7ffffffc, RZ, 0xc0, !PT ;  /* 0x7ffffffc00f57812 */ /* 0x000fe400078ec0ff */
[----:B------:R-:W-:Y:S01]  /*04a0*/  R2P PR, R250, 0x6 ;  /* 0x00000006fa007804 */ /* 0x000fe20000000000 */
[----:B------:R-:W-:Y:S01]  /*04b0*/  IMAD.IADD R241, R241, 0x1, R4 ;  /* 0x00000001f1f17824 */ /* 0x000fe200078e0204 */
[----:B------:R-:W-:Y:S01]  /*04c0*/  LEA.HI R9, R9, R5, RZ, 0x2 ;  /* 0x0000000509097211 */ /* 0x000fe200078f10ff */
[----:B------:R-:W-:Y:S01]  /*04d0*/  IMAD.IADD R245, R248, 0x1, -R245 ;  /* 0x00000001f8f57824 */ /* 0x000fe200078e0af5 */
[----:B------:R-:W-:Y:S01]  /*04e0*/  LOP3.LUT R234, R4, R234, RZ, 0xfc, !PT ;  /* 0x000000ea04ea7212 */ /* 0x000fe200078efcff */
[----:B------:R-:W-:Y:S01]  /*04f0*/  IMAD R250, R250, 0x10, R252 ;  /* 0x00000010fafa7824 */ /* 0x000fe200078e02fc */
[----:B------:R-:W-:Y:S01]  /*0500*/  LOP3.LUT R9, R9, 0xffffffc, RZ, 0xc0, !PT ;  /* 0x0ffffffc09097812 */ /* 0x000fe200078ec0ff */
[----:B------:R-:W-:Y:S01]  /*0510*/  IMAD.SHL.U32 R245, R245, 0x2, RZ ;  /* 0x00000002f5f57824 */ /* 0x000fe200078e00ff */
[----:B------:R-:W-:-:S02]  /*0520*/  SEL R224, R232, 0xffffffc0, !P2 ;  /* 0xffffffc0e8e07807 */ /* 0x000fc40005000000 */
[----:B------:R-:W-:Y:S01]  /*0530*/  LEA R240, R240, 0x3900, 0x1 ;  /* 0x00003900f0f07811 */ /* 0x000fe200078e08ff */
[----:B------:R-:W-:Y:S01]  /*0540*/  IMAD.IADD R9, R5, 0x1, -R9 ;  /* 0x0000000105097824 */ /* 0x000fe200078e0a09 */
[----:B------:R-:W-:Y:S02]  /*0550*/  SEL R232, R232, 0xffffffc0, !P0 ;  /* 0xffffffc0e8e87807 */ /* 0x000fe40004000000 */
[----:B------:R-:W-:Y:S01]  /*0560*/  LEA R241, R241, 0x7100, 0x1 ;  /* 0x00007100f1f17811 */ /* 0x000fe200078e08ff */
[----:B------:R-:W-:Y:S01]  /*0570*/  IMAD.IADD R236, R240, 0x1, R224 ;  /* 0x00000001f0ec7824 */ /* 0x000fe200078e02e0 */
[----:B------:R-:W-:Y:S02]  /*0580*/  LOP3.LUT R246, R246, 0xffffffc0, RZ, 0xc0, !PT ;  /* 0xffffffc0f6f67812 */ /* 0x000fe400078ec0ff */
[----:B------:R-:W-:Y:S01]  /*0590*/  SHF.R.S32.HI R247, RZ, 0x2, R0 ;  /* 0x00000002fff77819 */ /* 0x000fe20000011400 */
[----:B------:R-:W-:Y:S01]  /*05a0*/  IMAD.IADD R237, R241, 0x1, R232 ;  /* 0x00000001f1ed7824 */ /* 0x000fe200078e02e8 */
[----:B------:R-:W-:Y:S01]  /*05b0*/  LEA R234, R234, 0x100, 0x1 ;  /* 0x00000100eaea7811 */ /* 0x000fe200078e08ff */
[----:B------:R-:W-:Y:S01]  /*05c0*/  IMAD R246, R10, 0x8, R246 ;  /* 0x000000080af67824 */ /* 0x000fe200078e02f6 */
[----:B------:R-:W-:Y:S01]  /*05d0*/  SEL R231, R231, 0xffffffe0, !P3 ;  /* 0xffffffe0e7e77807 */ /* 0x000fe20005800000 */
[----:B------:R-:W-:Y:S01]  /*05e0*/  IMAD R247, R9, 0x10, R247 ;  /* 0x0000001009f77824 */ /* 0x000fe200078e02f7 */
[----:B------:R-:W-:Y:S01]  /*05f0*/  IADD3 R238, R240, 0x20, RZ ;  /* 0x00000020f0ee7810 */ /* 0x000fe20007ffe0ff */
[--C-:B------:R-:W-:Y:S01]  /*0600*/  IMAD.IADD R232, R232, 0x1, R234.reuse ;  /* 0x00000001e8e87824 */ /* 0x100fe200078e02ea */
[----:B------:R-:W-:Y:S01]  /*0610*/  LEA.HI R249, R2, R243, RZ, 0x7 ;  /* 0x000000f302f97211 */ /* 0x000fe200078f38ff */
[----:B------:R-:W-:Y:S01]  /*0620*/  IMAD.IADD R239, R241, 0x1, R231 ;  /* 0x00000001f1ef7824 */ /* 0x000fe200078e02e7 */
[----:B------:R-:W-:Y:S01]  /*0630*/  SHF.R.S32.HI R0, RZ, 0x1f, R245 ;  /* 0x0000001fff007819 */ /* 0x000fe200000114f5 */
[C---:B------:R-:W-:Y:S01]  /*0640*/  IMAD.IADD R233, R231.reuse, 0x1, R234 ;  /* 0x00000001e7e97824 */ /* 0x040fe200078e02ea */
[----:B------:R-:W-:Y:S01]  /*0650*/  @P1 IADD3 R238, R240, -0x20, RZ ;  /* 0xffffffe0f0ee1810 */ /* 0x000fe20007ffe0ff */
[----:B------:R-:W-:Y:S01]  /*0660*/  IMAD.IADD R235, R231, 0x1, R237 ;  /* 0x00000001e7eb7824 */ /* 0x000fe200078e02ed */
[----:B------:R-:W-:Y:S01]  /*0670*/  IADD3 R7, R245, 0x8, RZ ;  /* 0x00000008f5077810 */ /* 0x000fe20007ffe0ff */
[----:B------:R-:W-:Y:S01]  /*0680*/  IMAD.IADD R246, R247, 0x1, R246 ;  /* 0x00000001f7f67824 */ /* 0x000fe200078e02f6 */
[C---:B------:R-:W-:Y:S01]  /*0690*/  IADD3 R6, R245.reuse, 0x10, RZ ;  /* 0x00000010f5067810 */ /* 0x040fe20007ffe0ff */
[----:B------:R-:W-:Y:S01]  /*06a0*/  IMAD.IADD R224, R224, 0x1, R238 ;  /* 0x00000001e0e07824 */ /* 0x000fe200078e02ee */
[----:B------:R-:W-:Y:S01]  /*06b0*/  IADD3 R5, R245, 0x18, RZ ;  /* 0x00000018f5057810 */ /* 0x000fe20007ffe0ff */
[----:B------:R-:W-:Y:S01]  /*06c0*/  IMAD.IADD R231, R231, 0x1, R232 ;  /* 0x00000001e7e77824 */ /* 0x000fe200078e02e8 */
[----:B------:R-:W-:-:S02]  /*06d0*/  IADD3 R4, R245, 0x20, RZ ;  /* 0x00000020f5047810 */ /* 0x000fc40007ffe0ff */
[C---:B-1----:R-:W-:Y:S02]  /*06e0*/  IADD3 R3, R245.reuse, 0x28, RZ ;  /* 0x00000028f5037810 */ /* 0x042fe40007ffe0ff */
[C---:B------:R-:W-:Y:S02]  /*06f0*/  IADD3 R2, R245.reuse, 0x30, RZ ;  /* 0x00000030f5027810 */ /* 0x040fe40007ffe0ff */
[----:B------:R-:W-:Y:S02]  /*0700*/  IADD3 R0, R245, 0x38, RZ ;  /* 0x00000038f5007810 */ /* 0x000fe40007ffe0ff */
[----:B------:R-:W-:Y:S02]  /*0710*/  SHF.R.S32.HI R249, RZ, 0x7, R249 ;  /* 0x00000007fff97819 */ /* 0x000fe400000114f9 */
[----:B------:R-:W-:Y:S02]  /*0720*/  SHF.R.S32.HI R242, RZ, 0x1f, R251 ;  /* 0x0000001ffff27819 */ /* 0x000fe400000114fb */
[----:B------:R-:W-:-:S02]  /*0730*/  SHF.R.S32.HI R7, RZ, 0x1f, R7 ;  /* 0x0000001fff077819 */ /* 0x000fc40000011407 */
[----:B------:R-:W-:Y:S02]  /*0740*/  SHF.R.S32.HI R6, RZ, 0x1f, R6 ;  /* 0x0000001fff067819 */ /* 0x000fe40000011406 */
[----:B------:R-:W-:Y:S02]  /*0750*/  SHF.R.S32.HI R5, RZ, 0x1f, R5 ;  /* 0x0000001fff057819 */ /* 0x000fe40000011405 */
[----:B------:R-:W-:Y:S02]  /*0760*/  SHF.R.S32.HI R4, RZ, 0x1f, R4 ;  /* 0x0000001fff047819 */ /* 0x000fe40000011404 */
[----:B------:R-:W-:Y:S02]  /*0770*/  SHF.R.S32.HI R3, RZ, 0x1f, R3 ;  /* 0x0000001fff037819 */ /* 0x000fe40000011403 */
[----:B------:R-:W-:Y:S02]  /*0780*/  SHF.R.S32.HI R2, RZ, 0x1f, R2 ;  /* 0x0000001fff027819 */ /* 0x000fe40000011402 */
[----:B------:R-:W-:-:S02]  /*0790*/  SHF.R.S32.HI R0, RZ, 0x1f, R0 ;  /* 0x0000001fff007819 */ /* 0x000fc40000011400 */
[C---:B------:R-:W-:Y:S02]  /*07a0*/  IADD3 R230, R238.reuse, 0x800, RZ ;  /* 0x00000800eee67810 */ /* 0x040fe40007ffe0ff */
[C---:B------:R-:W-:Y:S02]  /*07b0*/  IADD3 R229, R238.reuse, 0x1000, RZ ;  /* 0x00001000eee57810 */ /* 0x040fe40007ffe0ff */
[C---:B------:R-:W-:Y:S02]  /*07c0*/  IADD3 R228, R238.reuse, 0x1800, RZ ;  /* 0x00001800eee47810 */ /* 0x040fe40007ffe0ff */
[C---:B------:R-:W-:Y:S02]  /*07d0*/  IADD3 R227, R238.reuse, 0x2000, RZ ;  /* 0x00002000eee37810 */ /* 0x040fe40007ffe0ff */
[C---:B------:R-:W-:Y:S02]  /*07e0*/  IADD3 R226, R238.reuse, 0x2800, RZ ;  /* 0x00002800eee27810 */ /* 0x040fe40007ffe0ff */
[----:B------:R-:W-:-:S02]  /*07f0*/  IADD3 R225, R238, 0x3000, RZ ;  /* 0x00003000eee17810 */ /* 0x000fc40007ffe0ff */
.L_x_1376:
[----:B------:R-:W2:Y:S01]  /*0800*/  LDL R2, [R1] ;  /* 0x0000000001027983 */ /* 0x000ea20000100800 */
[----:B------:R-:W-:Y:S01]  /*0810*/  IMAD.MOV.U32 R0, RZ, RZ, c[0x0][0x560] ;  /* 0x00015800ff007624 */ /* 0x000fe200078e00ff */
[----:B------:R-:W-:Y:S01]  /*0820*/  YIELD ;  /* 0x0000000000007946 */ /* 0x000fe20003800000 */
[----:B------:R-:W-:Y:S03]  /*0830*/  BSSY B0, `(.L_x_1299) ;  /* 0x0000016000007945 */ /* 0x000fe60003800000 */
[----:B------:R-:W-:-:S13]  /*0840*/  ISETP.NE.AND P0, PT, R0, 0x1, PT ;  /* 0x000000010000780c */ /* 0x000fda0003f05270 */
[----:B--2---:R-:W-:Y:S01]  /*0850*/  @P0 IMAD.HI.U32 R0, R2, c[0x0][0x564], RZ ;  /* 0x0001590002000a27 */ /* 0x004fe200078e00ff */
[----:B------:R-:W-:-:S04]  /*0860*/  MOV R5, R2 ;  /* 0x0000000200057202 */ /* 0x000fc80000000f00 */
[----:B------:R-:W-:-:S04]  /*0870*/  @P0 SHF.R.U32.HI R5, RZ, c[0x0][0x568], R0 ;  /* 0x00015a00ff050a19 */ /* 0x000fc80000011600 */
[----:B------:R-:W-:Y:S01]  /*0880*/  ISETP.GE.AND P0, PT, R5, c[0x0][0x578], PT ;  /* 0x00015e0005007a0c */ /* 0x000fe20003f06270 */
[----:B------:R-:W-:-:S04]  /*0890*/  IMAD.MOV R0, RZ, RZ, -R5 ;  /* 0x000000ffff007224 */ /* 0x000fc800078e0a05 */
[----:B------:R-:W-:-:S08]  /*08a0*/  IMAD R0, R0, c[0x0][0x560], R2 ;  /* 0x0001580000007a24 */ /* 0x000fd000078e0202 */
[----:B------:R-:W-:Y:S05]  /*08b0*/  @!P0 BRA `(.L_x_1300) ;  /* 0x0000007000008947 */ /* 0x000fea0003800000 */
[----:B------:R-:W-:Y:S02]  /*08c0*/  MOV R2, c[0x0][0x56c] ;  /* 0x00015b0000027a02 */ /* 0x000fe40000000f00 */
[----:B------:R-:W-:Y:S02]  /*08d0*/  MOV R4, R0 ;  /* 0x0000000000047202 */ /* 0x000fe40000000f00 */
[----:B------:R-:W-:-:S13]  /*08e0*/  ISETP.NE.AND P0, PT, R2, 0x1, PT ;  /* 0x000000010200780c */ /* 0x000fda0003f05270 */
[----:B------:R-:W-:-:S05]  /*08f0*/  @P0 IMAD.HI.U32 R2, R0, c[0x0][0x570], RZ ;  /* 0x00015c0000020a27 */ /* 0x000fca00078e00ff */
[----:B------:R-:W-:-:S05]  /*0900*/  @P0 SHF.R.U32.HI R4, RZ, c[0x0][0x574], R2 ;  /* 0x00015d00ff040a19 */ /* 0x000fca0000011602 */
[----:B------:R-:W-:Y:S01]  /*0910*/  IMAD R3, R4, c[0x0][0x56c], RZ ;  /* 0x00015b0004037a24 */ /* 0x000fe200078e02ff */
[----:B------:R-:W-:Y:S05]  /*0920*/  BRA `(.L_x_1301) ;  /* 0x0000006000007947 */ /* 0x000fea0003800000 */
.L_x_1300:
[----:B------:R-:W-:Y:S02]  /*0930*/  MOV R2, c[0x0][0x554] ;  /* 0x0001550000027a02 */ /* 0x000fe40000000f00 */
[----:B------:R-:W-:Y:S02]  /*0940*/  MOV R4, R0 ;  /* 0x0000000000047202 */ /* 0x000fe40000000f00 */
[----:B------:R-:W-:-:S13]  /*0950*/  ISETP.NE.AND P0, PT, R2, 0x1, PT ;  /* 0x000000010200780c */ /* 0x000fda0003f05270 */
[----:B------:R-:W-:-:S05]  /*0960*/  @P0 IMAD.HI.U32 R2, R0, c[0x0][0x558], RZ ;  /* 0x0001560000020a27 */ /* 0x000fca00078e00ff */
[----:B------:R-:W-:-:S05]  /*0970*/  @P0 SHF.R.U32.HI R4, RZ, c[0x0][0x55c], R2 ;  /* 0x00015700ff040a19 */ /* 0x000fca0000011602 */
[----:B------:R-:W-:Y:S02]  /*0980*/  IMAD R3, R4, c[0x0][0x554], RZ ;  /* 0x0001550004037a24 */ /* 0x000fe400078e02ff */
.L_x_1301:
[----:B------:R-:W-:Y:S05]  /*0990*/  BSYNC B0 ;  /* 0x0000000000007941 */ /* 0x000fea0003800000 */
.L_x_1299:
[----:B------:R-:W-:Y:S01]  /*09a0*/  IMAD.MOV.U32 R2, RZ, RZ, c[0x0][0x548] ;  /* 0x00015200ff027624 */ /* 0x000fe200078e00ff */
[----:B------:R-:W-:Y:S01]  /*09b0*/  ISETP.NE.U32.AND P0, PT, RZ, c[0x0][0x370], PT ;  /* 0x0000dc00ff007a0c */ /* 0x000fe20003f05070 */
[----:B------:R-:W-:Y:S01]  /*09c0*/  IMAD.IADD R0, R0, 0x1, -R3 ;  /* 0x0000000100007824 */ /* 0x000fe200078e0a03 */
[----:B------:R-:W-:Y:S02]  /*09d0*/  CS2R R6, SRZ ;  /* 0x0000000000067805 */ /* 0x000fe4000001ff00 */
[----:B------:R-:W-:Y:S01]  /*09e0*/  ISETP.NE.AND P1, PT, R2, 0x1, PT ;  /* 0x000000010200780c */ /* 0x000fe20003f25270 */
[----:B------:R-:W-:Y:S01]  /*09f0*/  IMAD R0, R5, c[0x0][0x554], R0 ;  /* 0x0001550005007a24 */ /* 0x000fe200078e0200 */
[----:B------:R-:W-:-:S03]  /*0a00*/  ISETP.NE.AND.EX P0, PT, RZ, c[0x0][0x374], PT, P0 ;  /* 0x0000dd00ff007a0c */ /* 0x000fc60003f05300 */
[----:B------:R-:W-:-:S08]  /*0a10*/  IMAD.MOV.U32 R12, RZ, RZ, R0 ;  /* 0x000000ffff0c7224 */ /* 0x000fd000078e0000 */
[----:B------:R-:W-:Y:S02]  /*0a20*/  @P1 IMAD.HI.U32 R3, R0, c[0x0][0x54c], RZ ;  /* 0x0001530000031a27 */ /* 0x000fe400078e00ff */
[----:B------:R-:W-:-:S03]  /*0a30*/  @P0 MOV R2, 0x4 ;  /* 0x0000000400020802 */ /* 0x000fc60000000f00 */
[----:B------:R-:W-:-:S05]  /*0a40*/  @P1 SHF.R.U32.HI R12, RZ, c[0x0][0x550], R3 ;  /* 0x00015400ff0c1a19 */ /* 0x000fca0000011603 */
[----:B------:R-:W-:Y:S01]  /*0a50*/  @P0 IMAD.WIDE R2, R12, R2, c[0x0][0x370] ;  /* 0x0000dc000c020625 */ /* 0x000fe200078e0202 */
[----:B------:R-:W-:Y:S04]  /*0a60*/  STL [R1+0x2c], R12 ;  /* 0x00002c0c01007387 */ /* 0x000fe80000100800 */
[----:B------:R1:W2:Y:S01]  /*0a70*/  @P0 LDG.E R7, [R2.64] ;  /* 0x0000000802070981 */ /* 0x0002a2000c1e1900 */
[----:B------:R-:W-:Y:S01]  /*0a80*/  IMAD.MOV.U32 R10, RZ, RZ, R4 ;  /* 0x000000ffff0a7224 */ /* 0x000fe200078e0004 */
[----:B------:R-:W-:Y:S01]  /*0a90*/  BSSY B0, `(.L_x_1302) ;  /* 0x0000043000007945 */ /* 0x000fe20003800000 */
[----:B-1----:R-:W-:-:S05]  /*0aa0*/  IMAD.MOV.U32 R2, RZ, RZ, c[0x0][0x53c] ;  /* 0x00014f00ff027624 */ /* 0x002fca00078e00ff */
[----:B------:R-:W-:Y:S02]  /*0ab0*/  ISETP.NE.AND P0, PT, R2, 0x1, PT ;  /* 0x000000010200780c */ /* 0x000fe40003f05270 */
[----:B------:R-:W-:-:S04]  /*0ac0*/  LOP3.LUT R2, R4, 0x1ffffff, RZ, 0x3c, !PT ;  /* 0x01ffffff04027812 */ /* 0x000fc800078e3cff */
[----:B------:R-:W-:-:S07]  /*0ad0*/  IADD3 R2, R2, c[0x0][0x53c], RZ ;  /* 0x00014f0002027a10 */ /* 0x000fce0007ffe0ff */
[----:B------:R-:W-:-:S05]  /*0ae0*/  @P0 IMAD.HI.U32 R3, R4, c[0x0][0x540], RZ ;  /* 0x0001500004030a27 */ /* 0x000fca00078e00ff */
[----:B------:R-:W-:Y:S02]  /*0af0*/  @P0 SHF.R.U32.HI R10, RZ, c[0x0][0x544], R3 ;  /* 0x00015100ff0a0a19 */ /* 0x000fe40000011603 */
[----:B------:R-:W-:-:S03]  /*0b00*/  MOV R3, c[0x0][0x2c4] ;  /* 0x0000b10000037a02 */ /* 0x000fc60000000f00 */
[----:B------:R-:W-:Y:S01]  /*0b10*/  IMAD R2, R10, c[0x0][0x53c], R2 ;  /* 0x00014f000a027a24 */ /* 0x000fe200078e0202 */
[----:B------:R-:W-:Y:S01]  /*0b20*/  ISETP.NE.AND P2, PT, R3, 0x1, PT ;  /* 0x000000010300780c */ /* 0x000fe20003f45270 */
[----:B------:R-:W-:Y:S01]  /*0b30*/  IMAD.MOV.U32 R3, RZ, RZ, c[0x0][0x168] ;  /* 0x00005a00ff037624 */ /* 0x000fe200078e00ff */
[----:B------:R-:W-:Y:S01]  /*0b40*/  STL [R1+0x28], R10 ;  /* 0x0000280a01007387 */ /* 0x000fe20000100800 */
[----:B------:R-:W-:Y:S01]  /*0b50*/  IMAD.SHL.U32 R14, R2, 0x80, RZ ;  /* 0x00000080020e7824 */ /* 0x000fe200078e00ff */
[----:B------:R-:W-:Y:S02]  /*0b60*/  MOV R2, c[0x0][0x2ac] ;  /* 0x0000ab0000027a02 */ /* 0x000fe40000000f00 */
[----:B------:R-:W-:Y:S02]  /*0b70*/  IADD3 R3, -R3, 0x70, RZ ;  /* 0x0000007003037810 */ /* 0x000fe40007ffe1ff */
[----:B------:R-:W-:Y:S01]  /*0b80*/  IADD3 R5, R14, 0x7f, RZ ;  /* 0x0000007f0e057810 */ /* 0x000fe20007ffe0ff */
[C---:B------:R-:W-:Y:S01]  /*0b90*/  IMAD R181, R2.reuse, c[0x0][0x1d0], RZ ;  /* 0x0000740002b57a24 */ /* 0x040fe200078e02ff */
[----:B------:R-:W-:Y:S01]  /*0ba0*/  STL [R1+0x14], R14 ;  /* 0x0000140e01007387 */ /* 0x000fe20000100800 */
[----:B------:R-:W-:-:S02]  /*0bb0*/  IMAD R3, R2, c[0x0][0x1d0], R3 ;  /* 0x0000740002037a24 */ /* 0x000fc400078e0203 */
[----:B------:R-:W-:-:S04]  /*0bc0*/  @P2 IMAD.HI.U32 R4, R5, c[0x0][0x2c8], RZ ;  /* 0x0000b20005042a27 */ /* 0x000fc800078e00ff */
[----:B------:R-:W-:Y:S01]  /*0bd0*/  IMAD.MOV.U32 R2, RZ, RZ, RZ ;  /* 0x000000ffff027224 */ /* 0x000fe200078e00ff */
[----:B------:R-:W-:-:S05]  /*0be0*/  @P2 SHF.R.U32.HI R5, RZ, c[0x0][0x2cc], R4 ;  /* 0x0000b300ff052a19 */ /* 0x000fca0000011604 */
[----:B------:R-:W-:-:S04]  /*0bf0*/  IMAD.IADD R3, R3, 0x1, R5 ;  /* 0x0000000103037824 */ /* 0x000fc800078e0205 */
[----:B------:R-:W-:-:S05]  /*0c00*/  IMAD.HI R3, R3, -0x6db6db6d, R2 ;  /* 0x9249249303037827 */ /* 0x000fca00078e0202 */
[----:B------:R-:W-:-:S04]  /*0c10*/  SHF.R.U32.HI R2, RZ, 0x1f, R3 ;  /* 0x0000001fff027819 */ /* 0x000fc80000011603 */
[----:B------:R-:W-:Y:S01]  /*0c20*/  LEA.HI.SX32 R2, R3, R2, 0x1a ;  /* 0x0000000203027211 */ /* 0x000fe200078fd2ff */
[----:B------:R-:W-:Y:S01]  /*0c30*/  IMAD.MOV.U32 R3, RZ, RZ, RZ ;  /* 0x000000ffff037224 */ /* 0x000fe200078e00ff */
[----:B--2---:R1:W-:Y:S02]  /*0c40*/  STL [R1+0x24], R7 ;  /* 0x0000240701007387 */ /* 0x0043e40000100800 */
[----:B-1----:R-:W-:-:S05]  /*0c50*/  IADD3 R7, R181, 0x6f, RZ ;  /* 0x0000006fb5077810 */ /* 0x002fca0007ffe0ff */
[----:B------:R-:W-:-:S05]  /*0c60*/  IMAD.HI R5, R7, -0x6db6db6d, R6 ;  /* 0x9249249307057827 */ /* 0x000fca00078e0206 */
[----:B------:R-:W-:-:S04]  /*0c70*/  SHF.R.U32.HI R4, RZ, 0x1f, R5 ;  /* 0x0000001fff047819 */ /* 0x000fc80000011605 */
[----:B------:R-:W-:-:S04]  /*0c80*/  LEA.HI.SX32 R4, R5, R4, 0x1a ;  /* 0x0000000405047211 */ /* 0x000fc800078fd2ff */
[----:B------:R-:W-:Y:S02]  /*0c90*/  IMNMX R180, R4, R2, PT ;  /* 0x0000000204b47217 */ /* 0x000fe40003800200 */
[----:B------:R-:W-:Y:S02]  /*0ca0*/  IADD3 R2, -R12, RZ, RZ ;  /* 0x000000ff0c027210 */ /* 0x000fe40007ffe1ff */
[----:B------:R-:W-:-:S03]  /*0cb0*/  ISETP.GE.AND P0, PT, R180, 0x1, PT ;  /* 0x00000001b400780c */ /* 0x000fc60003f06270 */
[----:B------:R-:W-:-:S05]  /*0cc0*/  IMAD R13, R2, c[0x0][0x548], R0 ;  /* 0x00015200020d7a24 */ /* 0x000fca00078e0200 */
[----:B------:R1:W-:Y:S05]  /*0cd0*/  STL [R1+0x18], R13 ;  /* 0x0000180d01007387 */ /* 0x0003ea0000100800 */
[----:B------:R-:W-:Y:S05]  /*0ce0*/  @!P0 BRA `(.L_x_1303) ;  /* 0x000001d000008947 */ /* 0x000fea0003800000 */
[----:B------:R-:W-:-:S04]  /*0cf0*/  SHF.R.U32.HI R3, RZ, 0x10, R10 ;  /* 0x00000010ff037819 */ /* 0x000fc8000001160a */
[----:B------:R-:W-:-:S04]  /*0d00*/  ISETP.NE.AND P0, PT, R3, RZ, PT ;  /* 0x000000ff0300720c */ /* 0x000fc80003f05270 */
[----:B------:R-:W-:-:S04]  /*0d10*/  SEL R3, R3, c[0x0][0x338], P0 ;  /* 0x0000ce0003037a07 */ /* 0x000fc80000000000 */
[-C--:B------:R-:W-:Y:S02]  /*0d20*/  IABS R5, R3.reuse ;  /* 0x0000000300057213 */ /* 0x080fe40000000000 */
[----:B------:R-:W-:Y:S02]  /*0d30*/  IADD3 R6, R3, -0x1, R180 ;  /* 0xffffffff03067810 */ /* 0x000fe40007ffe0b4 */
[----:B------:R-:W2:Y:S01]  /*0d40*/  I2F.RP R8, R5 ;  /* 0x0000000500087306 */ /* 0x000ea20000209400 */
[-C--:B------:R-:W-:Y:S02]  /*0d50*/  IABS R0, R3.reuse ;  /* 0x0000000300007213 */ /* 0x080fe40000000000 */
[----:B------:R-:W-:Y:S02]  /*0d60*/  IABS R2, R6 ;  /* 0x0000000600027213 */ /* 0x000fe40000000000 */
[----:B------:R-:W-:Y:S01]  /*0d70*/  LOP3.LUT R6, R6, R3, RZ, 0x3c, !PT ;  /* 0x0000000306067212 */ /* 0x000fe200078e3cff */
[----:B------:R-:W-:-:S03]  /*0d80*/  IMAD.MOV R0, RZ, RZ, -R0 ;  /* 0x000000ffff007224 */ /* 0x000fc600078e0a00 */
[----:B------:R-:W-:Y:S01]  /*0d90*/  ISETP.GE.AND P0, PT, R6, RZ, PT ;  /* 0x000000ff0600720c */ /* 0x000fe20003f06270 */
[----:B--2---:R-:W2:Y:S02]  /*0da0*/  MUFU.RCP R8, R8 ;  /* 0x0000000800087308 */ /* 0x004ea40000001000 */
[----:B--2---:R-:W-:-:S06]  /*0db0*/  IADD3 R8, R8, 0xffffffe, RZ ;  /* 0x0ffffffe08087810 */ /* 0x004fcc0007ffe0ff */
[----:B------:R-:W2:Y:S02]  /*0dc0*/  F2I.FTZ.U32.TRUNC.NTZ R9, R8 ;  /* 0x0000000800097305 */ /* 0x000ea4000021f000 */
[----:B--2---:R-:W-:Y:S02]  /*0dd0*/  IMAD.MOV R4, RZ, RZ, -R9 ;  /* 0x000000ffff047224 */ /* 0x004fe400078e0a09 */
[----:B------:R-:W-:Y:S02]  /*0de0*/  IMAD.MOV.U32 R8, RZ, RZ, RZ ;  /* 0x000000ffff087224 */ /* 0x000fe400078e00ff */
[----:B------:R-:W-:-:S04]  /*0df0*/  IMAD R4, R4, R5, RZ ;  /* 0x0000000504047224 */ /* 0x000fc800078e02ff */
[----:B------:R-:W-:-:S06]  /*0e00*/  IMAD.HI.U32 R4, R9, R4, R8 ;  /* 0x0000000409047227 */ /* 0x000fcc00078e0008 */
[----:B------:R-:W-:-:S04]  /*0e10*/  IMAD.HI.U32 R4, R4, R2, RZ ;  /* 0x0000000204047227 */ /* 0x000fc800078e00ff */
[----:B------:R-:W-:-:S05]  /*0e20*/  IMAD R0, R4, R0, R2 ;  /* 0x0000000004007224 */ /* 0x000fca00078e0202 */
[----:B------:R-:W-:-:S13]  /*0e30*/  ISETP.GT.U32.AND P1, PT, R5, R0, PT ;  /* 0x000000000500720c */ /* 0x000fda0003f24070 */
[----:B------:R-:W-:Y:S01]  /*0e40*/  @!P1 IMAD.IADD R0, R0, 0x1, -R5 ;  /* 0x0000000100009824 */ /* 0x000fe200078e0a05 */
[----:B------:R-:W-:Y:S02]  /*0e50*/  @!P1 IADD3 R4, R4, 0x1, RZ ;  /* 0x0000000104049810 */ /* 0x000fe40007ffe0ff */
[----:B------:R-:W-:Y:S02]  /*0e60*/  ISETP.NE.AND P1, PT, R3, RZ, PT ;  /* 0x000000ff0300720c */ /* 0x000fe40003f25270 */
[----:B------:R-:W-:-:S13]  /*0e70*/  ISETP.GE.U32.AND P3, PT, R0, R5, PT ;  /* 0x000000050000720c */ /* 0x000fda0003f66070 */
[----:B------:R-:W-:-:S05]  /*0e80*/  @P3 IADD3 R4, R4, 0x1, RZ ;  /* 0x0000000104043810 */ /* 0x000fca0007ffe0ff */
[----:B------:R-:W-:Y:S01]  /*0e90*/  @!P0 IMAD.MOV R4, RZ, RZ, -R4 ;  /* 0x000000ffff048224 */ /* 0x000fe200078e0a04 */
[----:B------:R-:W-:-:S05]  /*0ea0*/  @!P1 LOP3.LUT R4, RZ, R3, RZ, 0x33, !PT ;  /* 0x00000003ff049212 */ /* 0x000fca00078e33ff */
[----:B------:R-:W-:Y:S02]  /*0eb0*/  IMAD.MOV.U32 R3, RZ, RZ, R4 ;  /* 0x000000ffff037224 */ /* 0x000fe400078e0004 */
.L_x_1303:
[----:B------:R-:W-:Y:S05]  /*0ec0*/  BSYNC B0 ;  /* 0x0000000000007941 */ /* 0x000fea0003800000 */
.L_x_1302:
[----:B------:R-:W-:Y:S01]  /*0ed0*/  LOP3.LUT R0, R10, 0xffff, RZ, 0xc0, !PT ;  /* 0x0000ffff0a007812 */ /* 0x000fe200078ec0ff */
[----:B------:R-:W-:Y:S01]  /*0ee0*/  IMAD.MOV.U32 R7, RZ, RZ, RZ ;  /* 0x000000ffff077224 */ /* 0x000fe200078e00ff */
[----:B------:R-:W-:Y:S01]  /*0ef0*/  PRMT R2, RZ, 0x7610, R2 ;  /* 0x00007610ff027816 */ /* 0x000fe20000000002 */
[----:B------:R-:W-:Y:S01]  /*0f00*/  CS2R R10, SRZ ;  /* 0x00000000000a7805 */ /* 0x000fe2000001ff00 */
[----:B------:R-:W-:Y:S01]  /*0f10*/  CS2R R178, SRZ ;  /* 0x0000000000b27805 */ /* 0x000fe2000001ff00 */
[----:B------:R-:W-:Y:S01]  /*0f20*/  IMAD R4, R0, R3, RZ ;  /* 0x0000000300047224 */ /* 0x000fe200078e02ff */
[----:B------:R-:W-:Y:S01]  /*0f30*/  CS2R R176, SRZ ;  /* 0x0000000000b07805 */ /* 0x000fe2000001ff00 */
[----:B------:R-:W-:Y:S01]  /*0f40*/  IMAD.MOV.U32 R0, RZ, RZ, RZ ;  /* 0x000000ffff007224 */ /* 0x000fe200078e00ff */
        /* <DEDUP_REMOVED lines=35> */
[----:B--2---:R-:W-:-:S04]  /*1180*/  ISETP.NE.U32.AND P0, PT, RZ, c[0x0][0x340], PT ;  /* 0x0000d000ff007a0c */ /* 0x004fc80003f05070 */
[----:B------:R-:W-:-:S13]  /*1190*/  ISETP.NE.AND.EX P0, PT, RZ, c[0x0][0x344], PT, P0 ;  /* 0x0000d100ff007a0c */ /* 0x000fda0003f05300 */
[----:B------:R-:W-:Y:S05]  /*11a0*/  @!P0 BRA `(.L_x_1305) ;  /* 0x0000004000008947 */ /* 0x000fea0003800000 */
[----:B------:R-:W-:-:S05]  /*11b0*/  MOV R0, 0x4 ;  /* 0x0000000400007802 */ /* 0x000fca0000000f00 */
[----:B------:R-:W-:-:S05]  /*11c0*/  IMAD.WIDE R2, R12, R0, c[0x0][0x340] ;  /* 0x0000d0000c027625 */ /* 0x000fca00078e0200 */
[----:B------:R2:W5:Y:S01]  /*11d0*/  LDG.E R0, [R2.64] ;  /* 0x0000000802007981 */ /* 0x000562000c1e1900 */
[----:B------:R-:W-:Y:S05]  /*11e0*/  BRA `(.L_x_1306) ;  /* 0x0000001000007947 */ /* 0x000fea0003800000 */
.L_x_1305:
[----:B------:R-:W-:Y:S02]  /*11f0*/  MOV R0, R12 ;  /* 0x0000000c00007202 */ /* 0x000fe40000000f00 */
.L_x_1306:
[----:B------:R-:W-:Y:S01]  /*1200*/  SHF.R.S32.HI R7, RZ, 0x1f, R13 ;  /* 0x0000001fff077819 */ /* 0x000fe2000001140d */
[----:B------:R-:W-:Y:S01]  /*1210*/  IMAD.WIDE.U32 R8, R13, c[0x0][0x1b8], RZ ;  /* 0x00006e000d087a25 */ /* 0x000fe200078e00ff */
[----:B--2---:R-:W-:Y:S02]  /*1220*/  IADD3 R2, R250, R14, RZ ;  /* 0x0000000efa027210 */ /* 0x004fe40007ffe0ff */
[----:B------:R-:W-:Y:S01]  /*1230*/  SHF.R.S32.HI R4, RZ, 0x1f, R12 ;  /* 0x0000001fff047819 */ /* 0x000fe2000001140c */
[----:B------:R-:W-:Y:S01]  /*1240*/  IMAD R3, R7, c[0x0][0x1b8], RZ ;  /* 0x00006e0007037a24 */ /* 0x000fe200078e02ff */
[----:B------:R-:W-:Y:S01]  /*1250*/  MOV R5, R2 ;  /* 0x0000000200057202 */ /* 0x000fe20000000f00 */
[----:B------:R-:W-:Y:S01]  /*1260*/  @P2 IMAD.HI.U32 R6, R2, c[0x0][0x2c8], RZ ;  /* 0x0000b20002062a27 */ /* 0x000fe200078e00ff */
[----:B------:R-:W-:-:S03]  /*1270*/  ISETP.GE.AND P3, PT, R251, c[0x0][0x198], PT ;  /* 0x00006600fb007a0c */ /* 0x000fc60003f66270 */
[----:B------:R-:W-:Y:S01]  /*1280*/  IMAD R3, R13, c[0x0][0x1bc], R3 ;  /* 0x00006f000d037a24 */ /* 0x000fe200078e0203 */
[----:B------:R-:W-:Y:S01]  /*1290*/  @P2 SHF.R.U32.HI R5, RZ, c[0x0][0x2cc], R6 ;  /* 0x0000b300ff052a19 */ /* 0x000fe20000011606 */
[----:B------:R-:W-:-:S03]  /*12a0*/  IMAD R4, R4, c[0x0][0x1c0], RZ ;  /* 0x0000700004047a24 */ /* 0x000fc600078e02ff */
[----:B------:R-:W-:Y:S01]  /*12b0*/  IADD3 R9, R9, R3, RZ ;  /* 0x0000000309097210 */ /* 0x000fe20007ffe0ff */
[C---:B------:R-:W-:Y:S01]  /*12c0*/  IMAD R6, R12.reuse, c[0x0][0x1c4], R4 ;  /* 0x000071000c067a24 */ /* 0x040fe200078e0204 */
[----:B------:R-:W-:Y:S02]  /*12d0*/  SHF.R.S32.HI R4, RZ, 0x1f, R5 ;  /* 0x0000001fff047819 */ /* 0x000fe40000011405 */
[----:B------:R-:W-:Y:S01]  /*12e0*/  IADD3 R3, -R5, RZ, RZ ;  /* 0x000000ff05037210 */ /* 0x000fe20007ffe1ff */
[----:B------:R-:W-:-:S04]  /*12f0*/  IMAD.WIDE.U32 R8, R12, c[0x0][0x1c0], R8 ;  /* 0x000070000c087a25 */ /* 0x000fc800078e0008 */
[----:B------:R-:W-:Y:S01]  /*1300*/  IMAD R4, R4, c[0x0][0x1b0], RZ ;  /* 0x00006c0004047a24 */ /* 0x000fe200078e02ff */
[----:B------:R-:W-:Y:S01]  /*1310*/  IADD3 R9, R9, R6, RZ ;  /* 0x0000000609097210 */ /* 0x000fe20007ffe0ff */
[----:B------:R-:W-:Y:S02]  /*1320*/  IMAD R3, R3, c[0x0][0x2c4], R2 ;  /* 0x0000b10003037a24 */ /* 0x000fe400078e0202 */
[C---:B------:R-:W-:Y:S02]  /*1330*/  IMAD R4, R5.reuse, c[0x0][0x1b4], R4 ;  /* 0x00006d0005047a24 */ /* 0x040fe400078e0204 */
[----:B------:R-:W-:Y:S01]  /*1340*/  IMAD.WIDE.U32 R8, R5, c[0x0][0x1b0], R8 ;  /* 0x00006c0005087a25 */ /* 0x000fe200078e0008 */
[----:B------:R-:W-:-:S04]  /*1350*/  SHF.R.S32.HI R2, RZ, 0x1f, R3 ;  /* 0x0000001fff027819 */ /* 0x000fc80000011403 */
[----:B------:R-:W-:Y:S01]  /*1360*/  IADD3 R5, R9, R4, RZ ;  /* 0x0000000409057210 */ /* 0x000fe20007ffe0ff */
[----:B------:R-:W-:Y:S01]  /*1370*/  IMAD R2, R2, c[0x0][0x1a8], RZ ;  /* 0x00006a0002027a24 */ /* 0x000fe200078e02ff */
[----:B------:R-:W-:-:S03]  /*1380*/  MOV R4, R8 ;  /* 0x0000000800047202 */ /* 0x000fc60000000f00 */
[C---:B------:R-:W-:Y:S02]  /*1390*/  IMAD R2, R3.reuse, c[0x0][0x1ac], R2 ;  /* 0x00006b0003027a24 */ /* 0x040fe400078e0202 */
[----:B------:R-:W-:Y:S01]  /*13a0*/  IMAD.WIDE.U32 R4, R3, c[0x0][0x1a8], R4 ;  /* 0x00006a0003047a25 */ /* 0x000fe200078e0004 */
[----:B------:R-:W-:-:S04]  /*13b0*/  IADD3 R3, R180, -0x1, RZ ;  /* 0xffffffffb4037810 */ /* 0x000fc80007ffe0ff */
[----:B------:R-:W-:Y:S02]  /*13c0*/  LEA R12, P0, R4, c[0x0][0x160], 0x1 ;  /* 0x00005800040c7a11 */ /* 0x000fe400078008ff */
[----:B------:R-:W-:-:S04]  /*13d0*/  IADD3 R11, R5, R2, RZ ;  /* 0x00000002050b7210 */ /* 0x000fc80007ffe0ff */
[----:B------:R-:W-:Y:S01]  /*13e0*/  LEA.HI.X R11, R4, c[0x0][0x164], R11, 0x1, P0 ;  /* 0x00005900040b7a11 */ /* 0x000fe200000f0c0b */
[----:B------:R-:W-:Y:S05]  /*13f0*/  BRA.DIV ~URZ, `(.L_x_1307) ;  /* 0x00013a327f007947 */ /* 0x000fea000b800000 */
[----:B-1----:R1:W2:Y:S02]  /*1400*/  SHFL.IDX PT, R13, R11, RZ, 0x181f ;  /* 0x00181fff0b0d7589 */ /* 0x0022a400000e0000 */
.L_x_1377:
[----:B------:R-:W-:Y:S05]  /*1410*/  BRA.DIV ~URZ, `(.L_x_1308) ;  /* 0x00013a827f007947 */ /* 0x000fea000b800000 */
[----:B------:R3:W4:Y:S02]  /*1420*/  SHFL.IDX PT, R4, R12, RZ, 0x181f ;  /* 0x00181fff0c047589 */ /* 0x00072400000e0000 */
.L_x_1378:
[----:B---3--:R-:W3:Y:S01]  /*1430*/  LDL R2, [R1+0x14] ;  /* 0x0000140001027983 */ /* 0x008ee20000100800 */
[----:B------:R-:W-:Y:S01]  /*1440*/  MOV R14, c[0x0][0x2c4] ;  /* 0x0000b100000e7a02 */ /* 0x000fe20000000f00 */
[----:B------:R-:W-:Y:S04]  /*1450*/  BSSY B0, `(.L_x_1309) ;  /* 0x000000b000007945 */ /* 0x000fe80003800000 */
[----:B------:R-:W-:Y:S01]  /*1460*/  IMAD R14, R14, c[0x0][0x168], RZ ;  /* 0x00005a000e0e7a24 */ /* 0x000fe200078e02ff */
[----:B---3--:R-:W-:-:S04]  /*1470*/  IADD3 R10, R252, R2, RZ ;  /* 0x00000002fc0a7210 */ /* 0x008fc80007ffe0ff */
        /* <DEDUP_REMOVED lines=8> */
.L_x_1310:
[----:B------:R-:W-:Y:S05]  /*1500*/  BSYNC B0 ;  /* 0x0000000000007941 */ /* 0x000fea0003800000 */
.L_x_1309:
[----:B------:R-:W-:Y:S05]  /*1510*/  BRA.DIV ~URZ, `(.L_x_1311) ;  /* 0x000139e27f007947 */ /* 0x000fea000b800000 */
[----:B--2---:R2:W3:Y:S04]  /*1520*/  SHFL.IDX PT, R13, R11, 0x1, 0x181f ;  /* 0x00381f000b0d7f89 */ /* 0x0044e800000e0000 */
[----:B----4-:R2:W4:Y:S02]  /*1530*/  SHFL.IDX PT, R4, R12, 0x1, 0x181f ;  /* 0x00381f000c047f89 */ /* 0x01052400000e0000 */
.L_x_1379:
[----:B------:R-:W-:Y:S01]  /*1540*/  IADD3 R2, R10, 0x10, RZ ;  /* 0x000000100a027810 */ /* 0x000fe20007ffe0ff */
[----:B------:R-:W-:Y:S03]  /*1550*/  BSSY B0, `(.L_x_1312) ;  /* 0x0000009000007945 */ /* 0x000fe60003800000 */
[----:B------:R-:W-:-:S13]  /*1560*/  ISETP.GE.AND P0, PT, R2, R14, PT ;  /* 0x0000000e0200720c */ /* 0x000fda0003f06270 */
[----:B------:R-:W-:Y:S05]  /*1570*/  @P0 BRA `(.L_x_1313) ;  /* 0x0000006000000947 */ /* 0x000fea0003800000 */
[----:B----4-:R-:W-:-:S04]  /*1580*/  LEA R4, P0, R251, R4, 0x1 ;  /* 0x00000004fb047211 */ /* 0x010fc800078008ff */
[----:B---3--:R-:W-:-:S05]  /*1590*/  LEA.HI.X R5, R251, R13, R242, 0x1, P0 ;  /* 0x0000000dfb057211 */ /* 0x008fca00000f0cf2 */
[----:B------:R-:W-:Y:S01]  /*15a0*/  @!PT LDS RZ, [RZ] ;  /* 0x00000000fffff984 */ /* 0x000fe20000000800 */
[----:B------:R-:W-:Y:S01]  /*15b0*/  @!PT LDS RZ, [RZ] ;  /* 0x00000000fffff984 */ /* 0x000fe20000000800 */
[----:B------:R-:W-:Y:S01]  /*15c0*/  @!PT LDS RZ, [RZ] ;  /* 0x00000000fffff984 */ /* 0x000fe20000000800 */
[----:B------:R3:W-:Y:S04]  /*15d0*/  LDGSTS.E.BYPASS.LTC128B.128 [R244+0x7900], [R4.64], !P3 ;  /* 0x0790000004f47fae */ /* 0x0007e8000d901d48 */
.L_x_1313:
[----:B------:R-:W-:Y:S05]  /*15e0*/  BSYNC B0 ;  /* 0x0000000000007941 */ /* 0x000fea0003800000 */
.L_x_1312:
[----:B------:R-:W-:Y:S05]  /*15f0*/  BRA.DIV ~URZ, `(.L_x_1314) ;  /* 0x000139c27f007947 */ /* 0x000fea000b800000 */
[----:B---3--:R3:W1:Y:S02]  /*1600*/  SHFL.IDX PT, R13, R11, 0x2, 0x181f ;  /* 0x00581f000b0d7f89 */ /* 0x00866400000e0000 */
.L_x_1380:
[----:B------:R-:W-:Y:S05]  /*1610*/  BRA.DIV ~URZ, `(.L_x_1315) ;  /* 0x00013a127f007947 */ /* 0x000fea000b800000 */
[----:B----4-:R4:W2:Y:S02]  /*1620*/  SHFL.IDX PT, R4, R12, 0x2, 0x181f ;  /* 0x00581f000c047f89 */ /* 0x0108a400000e0000 */
.L_x_1381:
[----:B------:R-:W-:Y:S01]  /*1630*/  IADD3 R2, R10, 0x20, RZ ;  /* 0x000000200a027810 */ /* 0x000fe20007ffe0ff */
[----:B------:R-:W-:Y:S03]  /*1640*/  BSSY B0, `(.L_x_1316) ;  /* 0x0000009000007945 */ /* 0x000fe60003800000 */
[----:B------:R-:W-:-:S13]  /*1650*/  ISETP.GE.AND P0, PT, R2, R14, PT ;  /* 0x0000000e0200720c */ /* 0x000fda0003f06270 */
[----:B------:R-:W-:Y:S05]  /*1660*/  @P0 BRA `(.L_x_1317) ;  /* 0x0000006000000947 */ /* 0x000fea0003800000 */
[----:B--2---:R-:W-:-:S04]  /*1670*/  LEA R4, P0, R251, R4, 0x1 ;  /* 0x00000004fb047211 */ /* 0x004fc800078008ff */
[----:B-1----:R-:W-:-:S05]  /*1680*/  LEA.HI.X R5, R251, R13, R242, 0x1, P0 ;  /* 0x0000000dfb057211 */ /* 0x002fca00000f0cf2 */
[----:B------:R-:W-:Y:S01]  /*1690*/  @!PT LDS RZ, [RZ] ;  /* 0x00000000fffff984 */ /* 0x000fe20000000800 */
[----:B------:R-:W-:Y:S01]  /*16a0*/  @!PT LDS RZ, [RZ] ;  /* 0x00000000fffff984 */ /* 0x000fe20000000800 */
[----:B------:R-:W-:Y:S01]  /*16b0*/  @!PT LDS RZ, [RZ] ;  /* 0x00000000fffff984 */ /* 0x000fe20000000800 */
[----:B------:R1:W-:Y:S04]  /*16c0*/  LDGSTS.E.BYPASS.LTC128B.128 [R244+0x8100], [R4.64], !P3 ;  /* 0x0810000004f47fae */ /* 0x0003e8000d901d48 */
.L_x_1317:
[----:B------:R-:W-:Y:S05]  /*16d0*/  BSYNC B0 ;  /* 0x0000000000007941 */ /* 0x000fea0003800000 */
.L_x_1316:
[----:B------:R-:W-:Y:S05]  /*16e0*/  BRA.DIV ~URZ, `(.L_x_1318) ;  /* 0x000139a27f007947 */ /* 0x000fea000b800000 */
[----:B-1----:R1:W3:Y:S04]  /*16f0*/  SHFL.IDX PT, R13, R11, 0x3, 0x181f ;  /* 0x00781f000b0d7f89 */ /* 0x0022e800000e0000 */
[----:B--2---:R1:W2:Y:S02]  /*1700*/  SHFL.IDX PT, R4, R12, 0x3, 0x181f ;  /* 0x00781f000c047f89 */ /* 0x0042a400000e0000 */
.L_x_1382:
[----:B------:R-:W-:Y:S01]  /*1710*/  IADD3 R2, R10, 0x30, RZ ;  /* 0x000000300a027810 */ /* 0x000fe20007ffe0ff */
[----:B------:R-:W-:Y:S03]  /*1720*/  BSSY B0, `(.L_x_1319) ;  /* 0x0000009000007945 */ /* 0x000fe60003800000 */
[----:B------:R-:W-:-:S13]  /*1730*/  ISETP.GE.AND P0, PT, R2, R14, PT ;  /* 0x0000000e0200720c */ /* 0x000fda0003f06270 */
[----:B------:R-:W-:Y:S05]  /*1740*/  @P0 BRA `(.L_x_1320) ;  /* 0x0000006000000947 */ /* 0x000fea0003800000 */
[----:B--2---:R-:W-:-:S04]  /*1750*/  LEA R4, P0, R251, R4, 0x1 ;  /* 0x00000004fb047211 */ /* 0x004fc800078008ff */
[----:B---3--:R-:W-:-:S05]  /*1760*/  LEA.HI.X R5, R251, R13, R242, 0x1, P0 ;  /* 0x0000000dfb057211 */ /* 0x008fca00000f0cf2 */
[----:B------:R-:W-:Y:S01]  /*1770*/  @!PT LDS RZ, [RZ] ;  /* 0x00000000fffff984 */ /* 0x000fe20000000800 */
[----:B------:R-:W-:Y:S01]  /*1780*/  @!PT LDS RZ, [RZ] ;  /* 0x00000000fffff984 */ /* 0x000fe20000000800 */
[----:B------:R-:W-:Y:S01]  /*1790*/  @!PT LDS RZ, [RZ] ;  /* 0x00000000fffff984 */ /* 0x000fe20000000800 */
[----:B------:R2:W-:Y:S04]  /*17a0*/  LDGSTS.E.BYPASS.LTC128B.128 [R244+0x8900], [R4.64], !P3 ;  /* 0x0890000004f47fae */ /* 0x0005e8000d901d48 */
.L_x_1320:
[----:B------:R-:W-:Y:S05]  /*17b0*/  BSYNC B0 ;  /* 0x0000000000007941 */ /* 0x000fea0003800000 */
.L_x_1319:
[----:B------:R-:W-:Y:S05]  /*17c0*/  BRA.DIV ~URZ, `(.L_x_1321) ;  /* 0x000139827f007947 */ /* 0x000fea000b800000 */
[----:B---3--:R3:W1:Y:S02]  /*17d0*/  SHFL.IDX PT, R13, R11, 0x4, 0x181f ;  /* 0x00981f000b0d7f89 */ /* 0x00866400000e0000 */
.L_x_1383:
[----:B------:R-:W-:Y:S05]  /*17e0*/  BRA.DIV ~URZ, `(.L_x_1322) ;  /* 0x000139d27f007947 */ /* 0x000fea000b800000 */
[----:B--2---:R2:W3:Y:S02]  /*17f0*/  SHFL.IDX PT, R4, R12, 0x4, 0x181f ;  /* 0x00981f000c047f89 */ /* 0x0044e400000e0000 */
.L_x_1384:
        /* <DEDUP_REMOVED lines=10> */
.L_x_1324:
[----:B------:R-:W-:Y:S05]  /*18a0*/  BSYNC B0 ;  /* 0x0000000000007941 */ /* 0x000fea0003800000 */
.L_x_1323:
[----:B------:R-:W-:Y:S05]  /*18b0*/  BRA.DIV ~URZ, `(.L_x_1325) ;  /* 0x000139627f007947 */ /* 0x000fea000b800000 */
[----:B-1----:R1:W2:Y:S04]  /*18c0*/  SHFL.IDX PT, R13, R11, 0x5, 0x181f ;  /* 0x00b81f000b0d7f89 */ /* 0x0022a800000e0000 */
[----:B---3--:R1:W3:Y:S02]  /*18d0*/  SHFL.IDX PT, R4, R12, 0x5, 0x181f ;  /* 0x00b81f000c047f89 */ /* 0x0082e400000e0000 */
.L_x_1385:
        /* <DEDUP_REMOVED lines=10> */
.L_x_1327:
[----:B------:R-:W-:Y:S05]  /*1980*/  BSYNC B0 ;  /* 0x0000000000007941 */ /* 0x000fea0003800000 */
.L_x_1326:
[----:B------:R-:W-:Y:S05]  /*1990*/  BRA.DIV ~URZ, `(.L_x_1328) ;  /* 0x000139427f007947 */ /* 0x000fea000b800000 */
[----:B--2---:R2:W1:Y:S02]  /*19a0*/  SHFL.IDX PT, R13, R11, 0x6, 0x181f ;  /* 0x00d81f000b0d7f89 */ /* 0x00446400000e0000 */
.L_x_1386:
[----:B------:R-:W-:Y:S05]  /*19b0*/  BRA.DIV ~URZ, `(.L_x_1329) ;  /* 0x000139927f007947 */ /* 0x000fea000b800000 */
[----:B---3--:R3:W2:Y:S02]  /*19c0*/  SHFL.IDX PT, R4, R12, 0x6, 0x181f ;  /* 0x00d81f000c047f89 */ /* 0x0086a400000e0000 */
.L_x_1387:
        /* <DEDUP_REMOVED lines=10> */
.L_x_1331:
[----:B------:R-:W-:Y:S05]  /*1a70*/  BSYNC B0 ;  /* 0x0000000000007941 */ /* 0x000fea0003800000 */
.L_x_1330:
[----:B------:R-:W-:Y:S05]  /*1a80*/  BRA.DIV ~URZ, `(.L_x_1332) ;  /* 0x000139227f007947 */ /* 0x000fea000b800000 */
[----:B-12---:R-:W1:Y:S04]  /*1a90*/  SHFL.IDX PT, R11, R11, 0x7, 0x181f ;  /* 0x00f81f000b0b7f89 */ /* 0x006e6800000e0000 */
[----:B---34-:R-:W2:Y:S02]  /*1aa0*/  SHFL.IDX PT, R12, R12, 0x7, 0x181f ;  /* 0x00f81f000c0c7f89 */ /* 0x018ea400000e0000 */
.L_x_1388:
[----:B-----5:R-:W-:Y:S01]  /*1ab0*/  SHF.R.S32.HI R2, RZ, 0x1f, R0 ;  /* 0x0000001fff027819 */ /* 0x020fe20000011400 */
[----:B------:R-:W-:Y:S01]  /*1ac0*/  IMAD.WIDE.U32 R162, R0, c[0x0][0x2b0], RZ ;  /* 0x0000ac0000a27a25 */ /* 0x000fe200078e00ff */
[----:B------:R-:W-:-:S03]  /*1ad0*/  IADD3 R10, R10, 0x70, RZ ;  /* 0x000000700a0a7810 */ /* 0x000fc60007ffe0ff */
[----:B------:R-:W-:Y:S01]  /*1ae0*/  IMAD R2, R2, c[0x0][0x2b0], RZ ;  /* 0x0000ac0002027a24 */ /* 0x000fe200078e02ff */
[----:B------:R-:W-:Y:S01]  /*1af0*/  ISETP.GE.AND P1, PT, R10, R14, PT ;  /* 0x0000000e0a00720c */ /* 0x000fe20003f26270 */
[----:B------:R3:W-:Y:S02]  /*1b00*/  STL.64 [R1+0x40], R162 ;  /* 0x000040a201007387 */ /* 0x0007e40000100a00 */
[----:B------:R-:W-:-:S04]  /*1b10*/  IMAD R2, R0, c[0x0][0x2b4], R2 ;  /* 0x0000ad0000027a24 */ /* 0x000fc800078e0202 */
[----:B------:R-:W-:-:S05]  /*1b20*/  IMAD.IADD R159, R163, 0x1, R2 ;  /* 0x00000001a39f7824 */ /* 0x000fca00078e0202 */
[----:B------:R3:W-:Y:S01]  /*1b30*/  STL [R1+0xc], R159 ;  /* 0x00000c9f01007387 */ /* 0x0007e20000100800 */
[----:B--2---:R-:W-:-:S04]  /*1b40*/  @!P1 LEA R12, P0, R251, R12, 0x1 ;  /* 0x0000000cfb0c9211 */ /* 0x004fc800078008ff */
[----:B-1----:R-:W-:-:S05]  /*1b50*/  @!P1 LEA.HI.X R13, R251, R11, R242, 0x1, P0 ;  /* 0x0000000bfb0d9211 */ /* 0x002fca00000f0cf2 */
[----:B------:R-:W-:Y:S01]  /*1b60*/  @!PT LDS RZ, [RZ] ;  /* 0x00000000fffff984 */ /* 0x000fe20000000800 */
[----:B------:R-:W-:Y:S01]  /*1b70*/  @!PT LDS RZ, [RZ] ;  /* 0x00000000fffff984 */ /* 0x000fe20000000800 */
[----:B------:R-:W-:Y:S01]  /*1b80*/  @!PT LDS RZ, [RZ] ;  /* 0x00000000fffff984 */ /* 0x000fe20000000800 */
[----:B------:R3:W-:Y:S04]  /*1b90*/  @!P1 LDGSTS.E.BYPASS.LTC128B.128 [R244+0xa900], [R12.64], !P3 ;  /* 0x0a9000000cf49fae */ /* 0x0007e8000d901d48 */
[----:B------:R-:W0:Y:S01]  /*1ba0*/  LDGDEPBAR ;  /* 0x00000000000079af */ /* 0x000e220000000000 */
[----:B------:R-:W-:Y:S02]  /*1bb0*/  WARPSYNC 0xffffffff ;  /* 0xffffffff00007948 */ /* 0x000fe40003800000 */
[----:B------:R-:W2:Y:S01]  /*1bc0*/  LDL R164, [R1+0x24] ;  /* 0x0000240001a47983 */ /* 0x000ea20000100800 */
[----:B------:R-:W-:Y:S01]  /*1bd0*/  MOV R4, 0x70 ;  /* 0x0000007000047802 */ /* 0x000fe20000000f00 */
[----:B------:R-:W-:Y:S02]  /*1be0*/  ULDC UR4, c[0x0][0x2b8] ;  /* 0x0000ae0000047ab9 */ /* 0x000fe40000000800 */
[----:B------:R-:W-:Y:S01]  /*1bf0*/  UISETP.NE.AND UP0, UPT, UR4, 0x1, UPT ;  /* 0x000000010400788c */ /* 0x000fe2000bf05270 */
[----:B------:R-:W4:Y:S01]  /*1c00*/  LDL R15, [R1+0x18] ;  /* 0x00001800010f7983 */ /* 0x000f220000100800 */
[----:B------:R-:W-:-:S04]  /*1c10*/  IMAD R2, R180, R4, -0x70 ;  /* 0xffffff90b4027424 */ /* 0x000fc800078e0204 */
[----:B------:R-:W-:Y:S02]  /*1c20*/  PLOP3.LUT P1, PT, PT, PT, UP0, 0x80, 0x0 ;  /* 0x000000000000781c */ /* 0x000fe40003f2f008 */
[----:B------:R-:W-:Y:S02]  /*1c30*/  IADD3 R0, R250, R2, RZ ;  /* 0x00000002fa007210 */ /* 0x000fe40007ffe0ff */
[----:B------:R-:W-:Y:S02]  /*1c40*/  PLOP3.LUT P0, PT, PT, PT, UP0, 0x80, 0x0 ;  /* 0x000000000000781c */ /* 0x000fe40003f0f008 */
[----:B------:R-:W-:-:S04]  /*1c50*/  ISETP.GE.AND P3, PT, R0, R181, PT ;  /* 0x000000b50000720c */ /* 0x000fc80003f66270 */
[----:B------:R-:W-:Y:S02]  /*1c60*/  ISETP.GT.OR P3, PT, R250, 0x6f, P3 ;  /* 0x0000006ffa00780c */ /* 0x000fe40001f64670 */
[----:B---3--:R-:W-:Y:S01]  /*1c70*/  MOV R12, RZ ;  /* 0x000000ff000c7202 */ /* 0x008fe20000000f00 */
[----:B------:R-:W-:Y:S01]  /*1c80*/  BAR.SYNC.DEFER_BLOCKING 0x0 ;  /* 0x0000000000007b1d */ /* 0x000fe20000010000 */
[----:B--2---:R-:W-:-:S05]  /*1c90*/  IADD3 R0, R0, R164, RZ ;  /* 0x000000a400007210 */ /* 0x004fca0007ffe0ff */
[----:B------:R-:W-:Y:S01]  /*1ca0*/  @P1 IMAD.HI.U32 R6, R0, c[0x0][0x2bc], RZ ;  /* 0x0000af0000061a27 */ /* 0x000fe200078e00ff */
[----:B------:R-:W-:-:S04]  /*1cb0*/  MOV R5, R0 ;  /* 0x0000000000057202 */ /* 0x000fc80000000f00 */
[----:B------:R-:W-:-:S04]  /*1cc0*/  @P0 SHF.R.U32.HI R5, RZ, c[0x0][0x2c0], R6 ;  /* 0x0000b000ff050a19 */ /* 0x000fc80000011606 */
[----:B------:R-:W-:-:S04]  /*1cd0*/  @!P3 IADD3 R8, P0, R5, R162, RZ ;  /* 0x000000a20508b210 */ /* 0x000fc80007f1e0ff */
[----:B------:R-:W-:Y:S02]  /*1ce0*/  @!P3 LEA.HI.X.SX32 R6, R5, R159, 0x1, P0 ;  /* 0x0000009f0506b211 */ /* 0x000fe400000f0eff */
[----:B------:R-:W-:-:S04]  /*1cf0*/  @!P3 LEA R10, P0, R8, c[0x0][0x2a0], 0x2 ;  /* 0x0000a800080aba11 */ /* 0x000fc800078010ff */
[----:B------:R-:W-:-:S05]  /*1d00*/  @!P3 LEA.HI.X R11, R8, c[0x0][0x2a4], R6, 0x2, P0 ;  /* 0x0000a900080bba11 */ /* 0x000fca00000f1406 */
[----:B------:R1:W2:Y:S01]  /*1d10*/  @!P3 LDG.E R12, [R10.64] ;  /* 0x000000080a0cb981 */ /* 0x0002a2000c1e1900 */
[----:B------:R-:W-:-:S05]  /*1d20*/  IADD3 R5, -R5, RZ, RZ ;  /* 0x000000ff05057210 */ /* 0x000fca0007ffe1ff */
[----:B------:R-:W-:-:S05]  /*1d30*/  IMAD R17, R5, c[0x0][0x2b8], R0 ;  /* 0x0000ae0005117a24 */ /* 0x000fca00078e0200 */
[----:B------:R-:W-:-:S05]  /*1d40*/  SHF.R.S32.HI R16, RZ, 0x1f, R17 ;  /* 0x0000001fff107819 */ /* 0x000fca0000011411 */
[----:B------:R-:W-:-:S04]  /*1d50*/  IMAD R8, R16, c[0x0][0x1e0], RZ ;  /* 0x0000780010087a24 */ /* 0x000fc800078e02ff */
[C---:B------:R-:W-:Y:S02]  /*1d60*/  IMAD R8, R17.reuse, c[0x0][0x1e4], R8 ;  /* 0x0000790011087a24 */ /* 0x040fe400078e0208 */
[----:B-1----:R-:W-:-:S05]  /*1d70*/  IMAD.WIDE.U32 R10, R17, c[0x0][0x1e0], RZ ;  /* 0x00007800110a7a25 */ /* 0x002fca00078e00ff */
[----:B------:R-:W-:Y:S01]  /*1d80*/  IADD3 R9, R11, R8, RZ ;  /* 0x000000080b097210 */ /* 0x000fe20007ffe0ff */
[----:B------:R-:W-:Y:S01]  /*1d90*/  IMAD R0, R7, c[0x0][0x1e8], RZ ;  /* 0x00007a0007007a24 */ /* 0x000fe200078e02ff */
[----:B------:R-:W-:Y:S01]  /*1da0*/  MOV R8, R10 ;  /* 0x0000000a00087202 */ /* 0x000fe20000000f00 */
[----:B----4-:R-:W-:-:S04]  /*1db0*/  IMAD.WIDE.U32 R160, R15, c[0x0][0x1e8], RZ ;  /* 0x00007a000fa07a25 */ /* 0x010fc800078e00ff */
[----:B------:R-:W-:-:S05]  /*1dc0*/  IMAD R0, R15, c[0x0][0x1ec], R0 ;  /* 0x00007b000f007a24 */ /* 0x000fca00078e0200 */
[----:B------:R-:W-:Y:S01]  /*1dd0*/  IADD3 R158, R161, R0, RZ ;  /* 0x00000000a19e7210 */ /* 0x000fe20007ffe0ff */
[----:B------:R-:W-:Y:S01]  /*1de0*/  IMAD R4, R180, -0x70, R4 ;  /* 0xffffff90b4047824 */ /* 0x000fe200078e0204 */
[----:B------:R-:W-:-:S05]  /*1df0*/  MOV R0, c[0x0][0x2ac] ;  /* 0x0000ab0000007a02 */ /* 0x000fca0000000f00 */
[----:B------:R-:W-:Y:S01]  /*1e00*/  IMAD R0, R0, c[0x0][0x1d0], R4 ;  /* 0x0000740000007a24 */ /* 0x000fe200078e0204 */
[----:B------:R-:W-:Y:S01]  /*1e10*/  ISETP.GE.AND P3, PT, R251, c[0x0][0x1d4], PT ;  /* 0x00007500fb007a0c */ /* 0x000fe20003f66270 */
[----:B------:R-:W-:Y:S02]  /*1e20*/  IMAD R16, R16, c[0x0][0x208], RZ ;  /* 0x0000820010107a24 */ /* 0x000fe400078e02ff */
[----:B------:R-:W-:-:S04]  /*1e30*/  IMAD.WIDE.U32 R22, R17, c[0x0][0x208], RZ ;  /* 0x0000820011167a25 */ /* 0x000fc800078e00ff */
[----:B------:R-:W-:Y:S01]  /*1e40*/  IMAD R16, R17, c[0x0][0x20c], R16 ;  /* 0x0000830011107a24 */ /* 0x000fe200078e0210 */
[----:B------:R1:W-:Y:S01]  /*1e50*/  STL [R1+0x20], R17 ;  /* 0x0000201101007387 */ /* 0x0003e20000100800 */
[----:B------:R-:W-:Y:S02]  /*1e60*/  IMAD R7, R7, c[0x0][0x210], RZ ;  /* 0x0000840007077a24 */ /* 0x000fe400078e02ff */
[----:B------:R-:W-:-:S04]  /*1e70*/  IMAD.WIDE.U32 R26, R15, c[0x0][0x210], RZ ;  /* 0x000084000f1a7a25 */ /* 0x000fc800078e00ff */
[----:B------:R-:W-:-:S05]  /*1e80*/  IMAD R7, R15, c[0x0][0x214], R7 ;  /* 0x000085000f077a24 */ /* 0x000fca00078e0207 */
[----:B------:R-:W-:Y:S02]  /*1e90*/  IADD3 R15, R27, R7, RZ ;  /* 0x000000071b0f7210 */ /* 0x000fe40007ffe0ff */
[----:B-1----:R-:W-:Y:S02]  /*1ea0*/  IADD3 R17, R23, R16, RZ ;  /* 0x0000001017117210 */ /* 0x002fe40007ffe0ff */
[----:B------:R-:W-:Y:S02]  /*1eb0*/  MOV R16, R22 ;  /* 0x0000001600107202 */ /* 0x000fe40000000f00 */
[C---:B------:R-:W-:Y:S02]  /*1ec0*/  SHF.L.U32 R121, R251.reuse, 0x1, RZ ;  /* 0x00000001fb797819 */ /* 0x040fe400000006ff */
[----:B------:R-:W-:Y:S02]  /*1ed0*/  SHF.L.U64.HI R120, R251, 0x1, R242 ;  /* 0x00000001fb787819 */ /* 0x000fe400000102f2 */
        /* <DEDUP_REMOVED lines=8> */
[----:B------:R-:W1:Y:S01]  /*1f60*/  SHFL.IDX PT, R8, R9, RZ, 0x181f ;  /* 0x00181fff09087589 */ /* 0x000e6200000e0000 */
[----:B------:R-:W-:-:S03]  /*1f70*/  IADD3 R5, -R252, R0, RZ ;  /* 0x00000000fc057210 */ /* 0x000fc60007ffe1ff */
[----:B------:R-:W2:Y:S04]  /*1f80*/  SHFL.IDX PT, R6, R13, RZ, 0x181f ;  /* 0x00181fff0d067589 */ /* 0x000ea800000e0000 */
[----:B------:R-:W3:Y:S01]  /*1f90*/  SHFL.IDX PT, R20, R9, 0x1, 0x181f ;  /* 0x00381f0009147f89 */ /* 0x000ee200000e0000 */
[----:B------:R-:W-:-:S03]  /*1fa0*/  ISETP.GE.AND P5, PT, R5, 0x1, PT ;  /* 0x000000010500780c */ /* 0x000fc60003fa6270 */
[----:B------:R-:W4:Y:S01]  /*1fb0*/  SHFL.IDX PT, R4, R13, 0x1, 0x181f ;  /* 0x00381f000d047f89 */ /* 0x000f2200000e0000 */
[----:B------:R-:W-:-:S03]  /*1fc0*/  ISETP.GE.AND P4, PT, R5, 0x11, PT ;  /* 0x000000110500780c */ /* 0x000fc60003f86270 */
[----:B------:R-:W5:Y:S04]  /*1fd0*/  SHFL.IDX PT, R18, R9, 0x2, 0x181f ;  /* 0x00581f0009127f89 */ /* 0x000f6800000e0000 */
[----:B------:R-:W5:Y:S02]  /*1fe0*/  SHFL.IDX PT, R10, R13, 0x2, 0x181f ;  /* 0x00581f000d0a7f89 */ /* 0x000f6400000e0000 */
[----:B-1----:R-:W-:Y:S02]  /*1ff0*/  @P5 LEA R24, P1, R251, R8, 0x1 ;  /* 0x00000008fb185211 */ /* 0x002fe400078208ff */
[----:B------:R-:W-:Y:S02]  /*2000*/  ISETP.GE.AND P0, PT, R5, 0x21, PT ;  /* 0x000000210500780c */ /* 0x000fe40003f06270 */
[----:B--2---:R-:W-:-:S02]  /*2010*/  @P5 LEA.HI.X R25, R251, R6, R242, 0x1, P1 ;  /* 0x00000006fb195211 */ /* 0x004fc400008f0cf2 */
[----:B------:R-:W1:Y:S01]  /*2020*/  SHFL.IDX PT, R6, R9, 0x3, 0x181f ;  /* 0x00781f0009067f89 */ /* 0x000e6200000e0000 */
[----:B---3--:R-:W-:-:S03]  /*2030*/  @P4 LEA R20, P1, R251, R20, 0x1 ;  /* 0x00000014fb144211 */ /* 0x008fc600078208ff */
[----:B------:R-:W-:Y:S01]  /*2040*/  SHFL.IDX PT, R11, R13, 0x3, 0x181f ;  /* 0x00781f000d0b7f89 */ /* 0x000fe200000e0000 */
[----:B----4-:R-:W-:-:S03]  /*2050*/  @P4 LEA.HI.X R21, R251, R4, R242, 0x1, P1 ;  /* 0x00000004fb154211 */ /* 0x010fc600008f0cf2 */
[----:B------:R-:W2:Y:S01]  /*2060*/  SHFL.IDX PT, R4, R9, 0x4, 0x181f ;  /* 0x00981f0009047f89 */ /* 0x000ea200000e0000 */
[----:B------:R-:W-:Y:S02]  /*2070*/  ISETP.GE.AND P6, PT, R5, 0x31, PT ;  /* 0x000000310500780c */ /* 0x000fe40003fc6270 */
[----:B-----5:R-:W-:Y:S01]  /*2080*/  @P0 LEA R18, P1, R251, R18, 0x1 ;  /* 0x00000012fb120211 */ /* 0x020fe200078208ff */
[----:B------:R-:W3:Y:S01]  /*2090*/  SHFL.IDX PT, R8, R13, 0x4, 0x181f ;  /* 0x00981f000d087f89 */ /* 0x000ee200000e0000 */
[----:B------:R-:W-:-:S03]  /*20a0*/  IMAD R14, R14, c[0x0][0x218], RZ ;  /* 0x000086000e0e7a24 */ /* 0x000fc600078e02ff */
[----:B------:R4:W-:Y:S01]  /*20b0*/  @P5 LDGSTS.E.BYPASS.LTC128B.128 [R244+0x3900], [R24.64], !P3 ;  /* 0x0390000018f45fae */ /* 0x0009e2000d901d48 */
[----:B------:R-:W-:Y:S01]  /*20c0*/  ISETP.GE.AND P5, PT, R5, 0x41, PT ;  /* 0x000000410500780c */ /* 0x000fe20003fa6270 */
[C---:B------:R-:W-:Y:S01]  /*20d0*/  IMAD.WIDE.U32 R16, R12.reuse, c[0x0][0x218], R16 ;  /* 0x000086000c107a25 */ /* 0x040fe200078e0010 */
[----:B------:R-:W-:Y:S01]  /*20e0*/  @P0 LEA.HI.X R19, R251, R10, R242, 0x1, P1 ;  /* 0x0000000afb130211 */ /* 0x000fe200008f0cf2 */
[----:B------:R5:W-:Y:S02]  /*20f0*/  @P4 LDGSTS.E.BYPASS.LTC128B.128 [R244+0x4100], [R20.64], !P3 ;  /* 0x0410000014f44fae */ /* 0x000be4000d901d48 */
[----:B------:R-:W-:Y:S02]  /*2100*/  IMAD R14, R12, c[0x0][0x21c], R14 ;  /* 0x000087000c0e7a24 */ /* 0x000fe400078e020e */
[----:B------:R-:W5:Y:S04]  /*2110*/  SHFL.IDX PT, R10, R9, 0x5, 0x181f ;  /* 0x00b81f00090a7f89 */ /* 0x000f6800000e0000 */
[----:B------:R-:W1:Y:S04]  /*2120*/  SHFL.IDX PT, R9, R9, 0x6, 0x181f ;  /* 0x00d81f0009097f89 */ /* 0x000e6800000e0000 */
[----:B------:R1:W-:Y:S04]  /*2130*/  STL [R1+0x1c], R12 ;  /* 0x00001c0c01007387 */ /* 0x0003e80000100800 */
[----:B------:R2:W-:Y:S04]  /*2140*/  @P0 LDGSTS.E.BYPASS.LTC128B.128 [R244+0x4900], [R18.64], !P3 ;  /* 0x0490000012f40fae */ /* 0x0005e8000d901d48 */
[----:B------:R-:W3:Y:S01]  /*2150*/  SHFL.IDX PT, R7, R13, 0x5, 0x181f ;  /* 0x00b81f000d077f89 */ /* 0x000ee200000e0000 */
[----:B-1----:R-:W-:-:S02]  /*2160*/  IADD3 R12, P0, R16, R26, RZ ;  /* 0x0000001a100c7210 */ /* 0x002fc40007f1e0ff */
[C---:B------:R-:W-:Y:S02]  /*2170*/  @P6 LEA R16, P4, R251.reuse, R6, 0x1 ;  /* 0x00000006fb106211 */ /* 0x040fe400078808ff */
[----:B------:R-:W1:Y:S01]  /*2180*/  SHFL.IDX PT, R6, R13, 0x6, 0x181f ;  /* 0x00d81f000d067f89 */ /* 0x000e6200000e0000 */
[----:B--2---:R-:W-:Y:S02]  /*2190*/  @P5 LEA R18, P1, R251, R4, 0x1 ;  /* 0x00000004fb125211 */ /* 0x004fe400078208ff */
[----:B------:R-:W-:Y:S02]  /*21a0*/  IADD3.X R4, R15, R17, R14, P0, !PT ;  /* 0x000000110f047210 */ /* 0x000fe400007fe40e */
[--C-:B------:R-:W-:Y:S02]  /*21b0*/  @P6 LEA.HI.X R17, R251, R11, R242.reuse, 0x1, P4 ;  /* 0x0000000bfb116211 */ /* 0x100fe400020f0cf2 */
[C---:B------:R-:W-:Y:S02]  /*21c0*/  ISETP.GE.AND P0, PT, R5.reuse, 0x51, PT ;  /* 0x000000510500780c */ /* 0x040fe40003f06270 */
[----:B------:R-:W-:Y:S01]  /*21d0*/  ISETP.GE.AND P4, PT, R5, 0x61, PT ;  /* 0x000000610500780c */ /* 0x000fe20003f86270 */
[----:B------:R2:W-:Y:S01]  /*21e0*/  @P6 LDGSTS.E.BYPASS.LTC128B.128 [R244+0x5100], [R16.64], !P3 ;  /* 0x0510000010f46fae */ /* 0x0005e2000d901d48 */
[----:B---3--:R-:W-:-:S02]  /*21f0*/  @P5 LEA.HI.X R19, R251, R8, R242, 0x1, P1 ;  /* 0x00000008fb135211 */ /* 0x008fc400008f0cf2 */
[----:B------:R-:W-:-:S03]  /*2200*/  LEA R8, P1, R12, c[0x0][0x1f8], 0x1 ;  /* 0x00007e000c087a11 */ /* 0x000fc600078208ff */
[----:B------:R3:W-:Y:S01]  /*2210*/  @P5 LDGSTS.E.BYPASS.LTC128B.128 [R244+0x5900], [R18.64], !P3 ;  /* 0x0590000012f45fae */ /* 0x0007e2000d901d48 */
[----:B------:R-:W-:-:S03]  /*2220*/  LEA.HI.X R4, R12, c[0x0][0x1fc], R4, 0x1, P1 ;  /* 0x00007f000c047a11 */ /* 0x000fc600008f0c04 */
[C---:B-----5:R-:W-:Y:S02]  /*2230*/  @P0 LEA R20, P5, R251.reuse, R10, 0x1 ;  /* 0x0000000afb140211 */ /* 0x060fe400078a08ff */
[C---:B------:R-:W-:Y:S02]  /*2240*/  @P4 LEA R22, P1, R251.reuse, R9, 0x1 ;  /* 0x00000009fb164211 */ /* 0x040fe400078208ff */
[C-C-:B------:R-:W-:Y:S02]  /*2250*/  @P0 LEA.HI.X R21, R251.reuse, R7, R242.reuse, 0x1, P5 ;  /* 0x00000007fb150211 */ /* 0x140fe400028f0cf2 */
[----:B-1----:R-:W-:-:S03]  /*2260*/  @P4 LEA.HI.X R23, R251, R6, R242, 0x1, P1 ;  /* 0x00000006fb174211 */ /* 0x002fc600008f0cf2 */
[----:B------:R1:W-:Y:S04]  /*2270*/  @P0 LDGSTS.E.BYPASS.LTC128B.128 [R244+0x6100], [R20.64], !P3 ;  /* 0x0610000014f40fae */ /* 0x0003e8000d901d48 */
[----:B------:R1:W-:Y:S04]  /*2280*/  @P4 LDGSTS.E.BYPASS.LTC128B.128 [R244+0x6900], [R22.64], !P3 ;  /* 0x0690000016f44fae */ /* 0x0003e8000d901d48 */
[----:B------:R-:W0:Y:S04]  /*2290*/  LDGDEPBAR ;  /* 0x00000000000079af */ /* 0x000e280000000000 */
[----:B---3--:R-:W3:Y:S04]  /*22a0*/  SHFL.IDX PT, R18, R8, RZ, 0x181f ;  /* 0x00181fff08127589 */ /* 0x008ee800000e0000 */
[----:B------:R-:W-:Y:S01]  /*22b0*/  STL.64 [R1+0x38], R160 ;  /* 0x000038a001007387 */ /* 0x000fe20000100a00 */
[----:B------:R-:W-:-:S04]  /*22c0*/  DEPBAR.LE SB0, 0x1 ;  /* 0x000080400000791a */ /* 0x000fc80000000000 */
[----:B------:R-:W-:-:S04]  /*22d0*/  DEPBAR.LE SB0, 0x0 ;  /* 0x000080000000791a */ /* 0x000fc80000000000 */
[----:B------:R-:W-:Y:S06]  /*22e0*/  BAR.SYNC.DEFER_BLOCKING 0x0 ;  /* 0x0000000000007b1d */ /* 0x000fec0000010000 */
[----:B--2---:R-:W2:Y:S04]  /*22f0*/  SHFL.IDX PT, R16, R8, 0x1, 0x181f ;  /* 0x00381f0008107f89 */ /* 0x004ea800000e0000 */
[----:B------:R-:W-:Y:S04]  /*2300*/  STL [R1+0x8], R158 ;  /* 0x0000089e01007387 */ /* 0x000fe80000100800 */
[----:B------:R-:W5:Y:S04]  /*2310*/  SHFL.IDX PT, R14, R8, 0x2, 0x181f ;  /* 0x00581f00080e7f89 */ /* 0x000f6800000e0000 */
[----:B------:R-:W1:Y:S04]  /*2320*/  SHFL.IDX PT, R17, R4, RZ, 0x181f ;  /* 0x00181fff04117589 */ /* 0x000e6800000e0000 */
[----:B------:R-:W-:Y:S04]  /*2330*/  STL.64 [R1+0x30], R26 ;  /* 0x0000301a01007387 */ /* 0x000fe80000100a00 */
[----:B------:R-:W1:Y:S04]  /*2340*/  SHFL.IDX PT, R12, R8, 0x3, 0x181f ;  /* 0x00781f00080c7f89 */ /* 0x000e6800000e0000 */
[----:B------:R-:W-:Y:S04]  /*2350*/  STL [R1+0x4], R15 ;  /* 0x0000040f01007387 */ /* 0x000fe80000100800 */
[----:B------:R-:W1:Y:S04]  /*2360*/  SHFL.IDX PT, R15, R4, 0x1, 0x181f ;  /* 0x00381f00040f7f89 */ /* 0x000e6800000e0000 */
[----:B------:R-:W2:Y:S04]  /*2370*/  SHFL.IDX PT, R13, R4, 0x2, 0x181f ;  /* 0x00581f00040d7f89 */ /* 0x000ea800000e0000 */
[----:B------:R-:W2:Y:S04]  /*2380*/  SHFL.IDX PT, R11, R4, 0x3, 0x181f ;  /* 0x00781f00040b7f89 */ /* 0x000ea800000e0000 */
[----:B------:R-:W4:Y:S04]  /*2390*/  SHFL.IDX PT, R10, R8, 0x4, 0x181f ;  /* 0x00981f00080a7f89 */ /* 0x000f2800000e0000 */
[----:B------:R-:W4:Y:S04]  /*23a0*/  SHFL.IDX PT, R9, R4, 0x4, 0x181f ;  /* 0x00981f0004097f89 */ /* 0x000f2800000e0000 */
[----:B------:R-:W-:Y:S04]  /*23b0*/  LDSM.16.M88.4 R100, [R241] ;  /* 0x00000000f164783b */ /* 0x000fe80000000200 */
[----:B-1----:R-:W-:Y:S04]  /*23c0*/  LDSM.16.M88.4 R20, [R240] ;  /* 0x00000000f014783b */ /* 0x002fe80000000200 */
[----:B------:R-:W1:Y:S01]  /*23d0*/  SHFL.IDX PT, R6, R8, 0x5, 0x181f ;  /* 0x00b81f0008067f89 */ /* 0x000e6200000e0000 */
[----:B---3--:R-:W-:-:S03]  /*23e0*/  IADD3 R18, P4, R18, R121, RZ ;  /* 0x0000007912127210 */ /* 0x008fc60007f9e0ff */
[----:B------:R-:W3:Y:S01]  /*23f0*/  SHFL.IDX PT, R7, R4, 0x5, 0x181f ;  /* 0x00b81f0004077f89 */ /* 0x000ee200000e0000 */
[-C--:B--2---:R-:W-:Y:S02]  /*2400*/  IADD3 R16, P0, R16, R121.reuse, RZ ;  /* 0x0000007910107210 */ /* 0x084fe40007f1e0ff */
[-C--:B-----5:R-:W-:Y:S01]  /*2410*/  IADD3 R14, P6, R14, R121.reuse, RZ ;  /* 0x000000790e0e7210 */ /* 0x0a0fe20007fde0ff */
[----:B------:R-:W2:Y:S01]  /*2420*/  SHFL.IDX PT, R8, R8, 0x6, 0x181f ;  /* 0x00d81f0008087f89 */ /* 0x000ea200000e0000 */
[-C--:B------:R-:W-:Y:S02]  /*2430*/  IADD3.X R19, R17, R120.reuse, RZ, P4, !PT ;  /* 0x0000007811137210 */ /* 0x080fe400027fe4ff */
[----:B------:R-:W-:Y:S01]  /*2440*/  ISETP.GE.AND P1, PT, R251, c[0x0][0x1d4], PT ;  /* 0x00007500fb007a0c */ /* 0x000fe20003f26270 */
[----:B------:R-:W-:Y:S01]  /*2450*/  LDSM.16.M88.4 R72, [R239] ;  /* 0x00000000ef48783b */ /* 0x000fe20000000200 */
[----:B------:R-:W-:Y:S02]  /*2460*/  IADD3 R12, P4, R12, R121, RZ ;  /* 0x000000790c0c7210 */ /* 0x000fe40007f9e0ff */
[-C--:B------:R-:W-:Y:S01]  /*2470*/  IADD3.X R17, R15, R120.reuse, RZ, P0, !PT ;  /* 0x000000780f117210 */ /* 0x080fe200007fe4ff */
[----:B------:R-:W5:Y:S01]  /*2480*/  SHFL.IDX PT, R4, R4, 0x6, 0x181f ;  /* 0x00d81f0004047f89 */ /* 0x000f6200000e0000 */
[----:B------:R-:W-:-:S02]  /*2490*/  IADD3.X R15, R13, R120, RZ, P6, !PT ;  /* 0x000000780d0f7210 */ /* 0x000fc400037fe4ff */
[----:B------:R-:W-:Y:S01]  /*24a0*/  ISETP.LT.OR P5, PT, R5, 0x1, P1 ;  /* 0x000000010500780c */ /* 0x000fe20000fa1670 */
[----:B----4-:R-:W4:Y:S01]  /*24b0*/  LDSM.16.M88.4 R24, [R238] ;  /* 0x00000000ee18783b */ /* 0x010f220000000200 */
[-C--:B------:R-:W-:Y:S02]  /*24c0*/  IADD3.X R13, R11, R120.reuse, RZ, P4, !PT ;  /* 0x000000780b0d7210 */ /* 0x080fe400027fe4ff */
[----:B------:R-:W-:Y:S01]  /*24d0*/  IADD3 R10, P0, R10, R121, RZ ;  /* 0x000000790a0a7210 */ /* 0x000fe20007f1e0ff */
[----:B------:R-:W2:Y:S01]  /*24e0*/  LDSM.16.M88.4 R96, [R241+0x2000] ;  /* 0x00200000f160783b */ /* 0x000ea20000000200 */
[----:B------:R-:W-:Y:S02]  /*24f0*/  ISETP.LT.OR P4, PT, R5, 0x11, P1 ;  /* 0x000000110500780c */ /* 0x000fe40000f81670 */
[----:B------:R-:W-:Y:S01]  /*2500*/  IADD3.X R11, R9, R120, RZ, P0, !PT ;  /* 0x00000078090b7210 */ /* 0x000fe200007fe4ff */
[----:B------:R-:W-:Y:S01]  /*2510*/  LDSM.16.M88.4 R108, [R240+0x800] ;  /* 0x00080000f06c783b */ /* 0x000fe20000000200 */
[----:B------:R-:W-:-:S02]  /*2520*/  ISETP.LT.OR P0, PT, R5, 0x21, P1 ;  /* 0x000000210500780c */ /* 0x000fc40000f01670 */
[----:B-1----:R-:W-:Y:S01]  /*2530*/  IADD3 R6, P6, R6, R121, RZ ;  /* 0x0000007906067210 */ /* 0x002fe20007fde0ff */
[----:B------:R-:W-:Y:S03]  /*2540*/  LDSM.16.M88.4 R92, [R240+0x1000] ;  /* 0x00100000f05c783b */ /* 0x000fe60000000200 */
[----:B---3--:R-:W-:Y:S01]  /*2550*/  IADD3.X R7, R7, R120, RZ, P6, !PT ;  /* 0x0000007807077210 */ /* 0x008fe200037fe4ff */
[----:B------:R-:W-:Y:S01]  /*2560*/  LDSM.16.M88.4 R88, [R240+0x1800] ;  /* 0x00180000f058783b */ /* 0x000fe20000000200 */
[----:B------:R-:W-:-:S03]  /*2570*/  ISETP.LT.OR P6, PT, R5, 0x31, P1 ;  /* 0x000000310500780c */ /* 0x000fc60000fc1670 */
[----:B------:R-:W-:Y:S04]  /*2580*/  LDSM.16.M88.4 R84, [R240+0x2000] ;  /* 0x00200000f054783b */ /* 0x000fe80000000200 */
[----:B------:R-:W-:Y:S04]  /*2590*/  LDSM.16.M88.4 R80, [R240+0x2800] ;  /* 0x00280000f050783b */ /* 0x000fe80000000200 */
[----:B------:R-:W-:Y:S04]  /*25a0*/  LDSM.16.M88.4 R76, [R240+0x3000] ;  /* 0x00300000f04c783b */ /* 0x000fe80000000200 */
[----:B------:R-:W-:Y:S04]  /*25b0*/  LDSM.16.M88.4 R68, [R239+0x2000] ;  /* 0x00200000ef44783b */ /* 0x000fe80000000200 */
[----:B------:R-:W-:Y:S04]  /*25c0*/  LDSM.16.M88.4 R64, [R230] ;  /* 0x00000000e640783b */ /* 0x000fe80000000200 */
[----:B------:R-:W-:Y:S04]  /*25d0*/  LDSM.16.M88.4 R60, [R229] ;  /* 0x00000000e53c783b */ /* 0x000fe80000000200 */
        /* <DEDUP_REMOVED lines=12> */
[----:B------:R3:W-:Y:S01]  /*26a0*/  LDGSTS.E.BYPASS.LTC128B.128 [R244+0x1100], [R14.64], !P0 ;  /* 0x011000000ef47fae */ /* 0x0007e2000c101d48 */
[----:B--2---:R-:W-:Y:S01]  /*26b0*/  IADD3 R8, P0, R8, R121, RZ ;  /* 0x0000007908087210 */ /* 0x004fe20007f1e0ff */
[----:B------:R-:W-:Y:S02]  /*26c0*/  HMMA.16816.F32.BF16 R104, R100, R20, RZ ;  /* 0x000000146468723c */ /* 0x000fe400000418ff */
[----:B------:R3:W-:Y:S01]  /*26d0*/  LDGSTS.E.BYPASS.LTC128B.128 [R244+0x1900], [R12.64], !P6 ;  /* 0x019000000cf47fae */ /* 0x0007e2000f101d48 */
[----:B-----5:R-:W-:-:S03]  /*26e0*/  IADD3.X R9, R4, R120, RZ, P0, !PT ;  /* 0x0000007804097210 */ /* 0x020fc600007fe4ff */
[----:B------:R2:W-:Y:S04]  /*26f0*/  LDGSTS.E.BYPASS.LTC128B.128 [R244+0x2100], [R10.64], !P5 ;  /* 0x021000000af47fae */ /* 0x0005e8000e901d48 */
[----:B------:R5:W-:Y:S04]  /*2700*/  LDGSTS.E.BYPASS.LTC128B.128 [R244+0x2900], [R6.64], !P4 ;  /* 0x0290000006f47fae */ /* 0x000be8000e101d48 */
[----:B------:R2:W-:Y:S04]  /*2710*/  LDGSTS.E.BYPASS.LTC128B.128 [R244+0x3100], [R8.64], !P1 ;  /* 0x0310000008f47fae */ /* 0x0005e8000c901d48 */
[----:B------:R-:W-:Y:S04]  /*2720*/  LDSM.16.M88.4 R116, [R236] ;  /* 0x00000000ec74783b */ /* 0x000fe80000000200 */
[----:B------:R-:W2:Y:S02]  /*2730*/  LDSM.16.M88.4 R32, [R237] ;  /* 0x00000000ed20783b */ /* 0x000ea40000000200 */
[----:B----4-:R-:W-:Y:S02]  /*2740*/  HMMA.16816.F32.BF16 R104, R72, R24, R104 ;  /* 0x000000184868723c */ /* 0x010fe40000041868 */
[----:B------:R-:W-:Y:S04]  /*2750*/  LDSM.16.M88.4 R112, [R224] ;  /* 0x00000000e070783b */ /* 0x000fe80000000200 */
[----:B-1----:R-:W1:Y:S04]  /*2760*/  LDSM.16.M88.4 R16, [R235] ;  /* 0x00000000eb10783b */ /* 0x002e680000000200 */
[----:B------:R-:W4:Y:S01]  /*2770*/  LDSM.16.M88.4 R28, [R237+0x2000] ;  /* 0x00200000ed1c783b */ /* 0x000f220000000200 */
[----:B-----5:R-:W-:Y:S03]  /*2780*/  HMMA.16816.F32.BF16 R4, R96, R20, RZ ;  /* 0x000000146004723c */ /* 0x020fe600000418ff */
[----:B---3--:R-:W3:Y:S04]  /*2790*/  LDSM.16.M88.4 R12, [R235+0x2000] ;  /* 0x00200000eb0c783b */ /* 0x008ee80000000200 */
[----:B------:R-:W5:Y:S01]  /*27a0*/  LDL R165, [R1+0x10] ;  /* 0x0000100001a57983 */ /* 0x000f620000100800 */
[-C--:B--2---:R-:W-:Y:S03]  /*27b0*/  HMMA.16816.F32.BF16 R8, R100, R22.reuse, RZ ;  /* 0x000000166408723c */ /* 0x084fe600000418ff */
[----:B------:R-:W0:Y:S05]  /*27c0*/  LDGDEPBAR ;  /* 0x00000000000079af */ /* 0x000e2a0000000000 */
[----:B------:R-:W-:Y:S08]  /*27d0*/  HMMA.16816.F32.BF16 R20, R96, R22, RZ ;  /* 0x000000166014723c */ /* 0x000ff000000418ff */
[----:B------:R-:W-:Y:S08]  /*27e0*/  HMMA.16816.F32.BF16 R104, R32, R116, R104 ;  /* 0x000000742068723c */ /* 0x000ff00000041868 */
[C---:B------:R-:W-:Y:S08]  /*27f0*/  HMMA.16816.F32.BF16 R4, R68.reuse, R24, R4 ;  /* 0x000000184404723c */ /* 0x040ff00000041804 */
[-C--:B------:R-:W-:Y:S08]  /*2800*/  HMMA.16816.F32.BF16 R20, R68, R26.reuse, R20 ;  /* 0x0000001a4414723c */ /* 0x080ff00000041814 */
[----:B------:R-:W-:Y:S01]  /*2810*/  HMMA.16816.F32.BF16 R8, R72, R26, R8 ;  /* 0x0000001a4808723c */ /* 0x000fe20000041808 */
[----:B------:R-:W2:Y:S07]  /*2820*/  LDSM.16.M88.4 R24, [R236+0x800] ;  /* 0x00080000ec18783b */ /* 0x000eae0000000200 */
[-C--:B------:R-:W-:Y:S08]  /*2830*/  HMMA.16816.F32.BF16 R40, R100, R108.reuse, RZ ;  /* 0x0000006c6428723c */ /* 0x080ff000000418ff */
[----:B------:R-:W-:Y:S08]  /*2840*/  HMMA.16816.F32.BF16 R36, R96, R108, RZ ;  /* 0x0000006c6024723c */ /* 0x000ff000000418ff */
[----:B-1----:R-:W-:Y:S08]  /*2850*/  HMMA.16816.F32.BF16 R104, R16, R112, R104 ;  /* 0x000000701068723c */ /* 0x002ff00000041868 */
[C---:B----4-:R-:W-:Y:S08]  /*2860*/  HMMA.16816.F32.BF16 R4, R28.reuse, R116, R4 ;  /* 0x000000741c04723c */ /* 0x050ff00000041804 */
[-C--:B------:R-:W-:Y:S08]  /*2870*/  HMMA.16816.F32.BF16 R20, R28, R118.reuse, R20 ;  /* 0x000000761c14723c */ /* 0x080ff00000041814 */
[----:B------:R-:W-:Y:S01]  /*2880*/  HMMA.16816.F32.BF16 R8, R32, R118, R8 ;  /* 0x000000762008723c */ /* 0x000fe20000041808 */
[----:B------:R-:W-:-:S02]  /*2890*/  FMUL.FTZ R104, R104, c[0x0][0x320] ;  /* 0x0000c80068687a20 */ /* 0x000fc40000410000 */
[----:B------:R-:W-:Y:S02]  /*28a0*/  FMUL.FTZ R105, R105, c[0x0][0x320] ;  /* 0x0000c80069697a20 */ /* 0x000fe40000410000 */
[----:B------:R-:W-:-:S03]  /*28b0*/  FMUL.FTZ R106, R106, c[0x0][0x320] ;  /* 0x0000c8006a6a7a20 */ /* 0x000fc60000410000 */
[----:B------:R-:W-:Y:S01]  /*28c0*/  HMMA.16816.F32.BF16 R40, R72, R64, R40 ;  /* 0x000000404828723c */ /* 0x000fe20000041828 */
[----:B------:R-:W-:-:S07]  /*28d0*/  FMUL.FTZ R107, R107, c[0x0][0x320] ;  /* 0x0000c8006b6b7a20 */ /* 0x000fce0000410000 */
[----:B------:R-:W-:Y:S01]  /*28e0*/  HMMA.16816.F32.BF16 R36, R68, R64, R36 ;  /* 0x000000404424723c */ /* 0x000fe20000041824 */
[----:B------:R-:W1:Y:S08]  /*28f0*/  MUFU.TANH R116, R104 ;  /* 0x0000006800747308 */ /* 0x000e700000002400 */
[----:B------:R-:W4:Y:S01]  /*2900*/  MUFU.TANH R117, R105 ;  /* 0x0000006900757308 */ /* 0x000f220000002400 */
[C---:B---3--:R-:W-:Y:S07]  /*2910*/  HMMA.16816.F32.BF16 R4, R12.reuse, R112, R4 ;  /* 0x000000700c04723c */ /* 0x048fee0000041804 */
[----:B------:R-:W3:Y:S08]  /*2920*/  MUFU.TANH R118, R106 ;  /* 0x0000006a00767308 */ /* 0x000ef00000002400 */
[----:B------:R1:W1:Y:S01]  /*2930*/  MUFU.TANH R119, R107 ;  /* 0x0000006b00777308 */ /* 0x0002620000002400 */
[-C--:B------:R-:W-:Y:S01]  /*2940*/  HMMA.16816.F32.BF16 R20, R12, R114.reuse, R20 ;  /* 0x000000720c14723c */ /* 0x080fe20000041814 */
[----:B-1----:R-:W1:Y:S07]  /*2950*/  LDSM.16.M88.4 R104, [R224+0x800] ;  /* 0x00080000e068783b */ /* 0x002e6e0000000200 */
[----:B------:R-:W-:Y:S08]  /*2960*/  HMMA.16816.F32.BF16 R8, R16, R114, R8 ;  /* 0x000000721008723c */ /* 0x000ff00000041808 */
[----:B------:R-:W-:Y:S08]  /*2970*/  HMMA.16816.F32.BF16 R112, R100, R110, RZ ;  /* 0x0000006e6470723c */ /* 0x000ff000000418ff */
[-C--:B--2---:R-:W-:Y:S08]  /*2980*/  HMMA.16816.F32.BF16 R40, R32, R24.reuse, R40 ;  /* 0x000000182028723c */ /* 0x084ff00000041828 */
[----:B------:R-:W-:Y:S08]  /*2990*/  HMMA.16816.F32.BF16 R36, R28, R24, R36 ;  /* 0x000000181c24723c */ /* 0x000ff00000041824 */
[----:B------:R-:W-:Y:S01]  /*29a0*/  HMMA.16816.F32.BF16 R108, R96, R110, RZ ;  /* 0x0000006e606c723c */ /* 0x000fe200000418ff */
[----:B------:R-:W-:-:S02]  /*29b0*/  FMUL.FTZ R4, R4, c[0x0][0x320] ;  /* 0x0000c80004047a20 */ /* 0x000fc40000410000 */
[----:B------:R-:W-:Y:S02]  /*29c0*/  FMUL.FTZ R5, R5, c[0x0][0x320] ;  /* 0x0000c80005057a20 */ /* 0x000fe40000410000 */
[----:B------:R-:W-:Y:S02]  /*29d0*/  FMUL.FTZ R6, R6, c[0x0][0x320] ;  /* 0x0000c80006067a20 */ /* 0x000fe40000410000 */
[----:B------:R-:W-:Y:S01]  /*29e0*/  FMUL.FTZ R7, R7, c[0x0][0x320] ;  /* 0x0000c80007077a20 */ /* 0x000fe20000410000 */
[----:B------:R-:W2:Y:S01]  /*29f0*/  MUFU.TANH R122, R4 ;  /* 0x00000004007a7308 */ /* 0x000ea20000002400 */
[----:B------:R-:W-:Y:S02]  /*2a00*/  FMUL.FTZ R20, R20, c[0x0][0x320] ;  /* 0x0000c80014147a20 */ /* 0x000fe40000410000 */
[----:B------:R-:W-:Y:S02]  /*2a10*/  FMUL.FTZ R21, R21, c[0x0][0x320] ;  /* 0x0000c80015157a20 */ /* 0x000fe40000410000 */
[----:B------:R-:W-:-:S03]  /*2a20*/  FMUL.FTZ R22, R22, c[0x0][0x320] ;  /* 0x0000c80016167a20 */ /* 0x000fc60000410000 */
[----:B------:R-:W2:Y:S01]  /*2a30*/  MUFU.TANH R123, R5 ;  /* 0x00000005007b7308 */ /* 0x000ea20000002400 */
[----:B------:R-:W-:-:S07]  /*2a40*/  FMUL.FTZ R23, R23, c[0x0][0x320] ;  /* 0x0000c80017177a20 */ /* 0x000fce0000410000 */
[----:B------:R-:W2:Y:S01]  /*2a50*/  MUFU.TANH R124, R6 ;  /* 0x00000006007c7308 */ /* 0x000ea20000002400 */
[-C--:B-1----:R-:W-:Y:S07]  /*2a60*/  HMMA.16816.F32.BF16 R40, R16, R104.reuse, R40 ;  /* 0x000000681028723c */ /* 0x082fee0000041828 */
[----:B------:R1:W1:Y:S01]  /*2a70*/  MUFU.TANH R125, R7 ;  /* 0x00000007007d7308 */ /* 0x0002620000002400 */
[----:B------:R-:W-:Y:S07]  /*2a80*/  HMMA.16816.F32.BF16 R36, R12, R104, R36 ;  /* 0x000000680c24723c */ /* 0x000fee0000041824 */
[----:B------:R-:W2:Y:S01]  /*2a90*/  MUFU.TANH R130, R20 ;  /* 0x0000001400827308 */ /* 0x000ea20000002400 */
[----:B------:R-:W-:Y:S08]  /*2aa0*/  HMMA.16816.F32.BF16 R112, R72, R66, R112 ;  /* 0x000000424870723c */ /* 0x000ff00000041870 */
[----:B-1----:R-:W-:Y:S01]  /*2ab0*/  HMMA.16816.F32.BF16 R4, R100, R92, RZ ;  /* 0x0000005c6404723c */ /* 0x002fe200000418ff */
[----:B------:R-:W1:Y:S07]  /*2ac0*/  MUFU.TANH R131, R21 ;  /* 0x0000001500837308 */ /* 0x000e6e0000002400 */
[----:B------:R-:W-:Y:S01]  /*2ad0*/  HMMA.16816.F32.BF16 R108, R68, R66, R108 ;  /* 0x00000042446c723c */ /* 0x000fe2000004186c */
[----:B------:R-:W1:Y:S08]  /*2ae0*/  MUFU.TANH R104, R22 ;  /* 0x0000001600687308 */ /* 0x000e700000002400 */
[----:B------:R1:W1:Y:S01]  /*2af0*/  MUFU.TANH R105, R23 ;  /* 0x0000001700697308 */ /* 0x0002620000002400 */
[----:B------:R-:W-:Y:S01]  /*2b00*/  HMMA.16816.F32.BF16 R112, R32, R26, R112 ;  /* 0x0000001a2070723c */ /* 0x000fe20000041870 */
[----:B------:R-:W-:Y:S01]  /*2b10*/  FMUL.FTZ R8, R8, c[0x0][0x320] ;  /* 0x0000c80008087a20 */ /* 0x000fe20000410000 */
[----:B------:R-:W-:Y:S04]  /*2b20*/  LDSM.16.M88.4 R64, [R236+0x1800] ;  /* 0x00180000ec40783b */ /* 0x000fe80000000200 */
[----:B-1----:R-:W1:Y:S02]  /*2b30*/  LDSM.16.M88.4 R20, [R236+0x1000] ;  /* 0x00100000ec14783b */ /* 0x002e640000000200 */
[----:B------:R-:W-:Y:S01]  /*2b40*/  HMMA.16816.F32.BF16 R4, R72, R60, R4 ;  /* 0x0000003c4804723c */ /* 0x000fe20000041804 */
[----:B------:R-:W-:-:S02]  /*2b50*/  FMUL.FTZ R9, R9, c[0x0][0x320] ;  /* 0x0000c80009097a20 */ /* 0x000fc40000410000 */
[----:B------:R-:W-:Y:S02]  /*2b60*/  FMUL.FTZ R10, R10, c[0x0][0x320] ;  /* 0x0000c8000a0a7a20 */ /* 0x000fe40000410000 */
[----:B------:R-:W-:-:S03]  /*2b70*/  FMUL.FTZ R11, R11, c[0x0][0x320] ;  /* 0x0000c8000b0b7a20 */ /* 0x000fc60000410000 */
[----:B------:R-:W-:Y:S01]  /*2b80*/  HMMA.16816.F32.BF16 R108, R28, R26, R108 ;  /* 0x0000001a1c6c723c */ /* 0x000fe2000004186c */
[----:B------:R-:W2:Y:S01]  /*2b90*/  LDSM.16.M88.4 R24, [R224+0x1000] ;  /* 0x00100000e018783b */ /* 0x000ea20000000200 */
[----:B------:R-:W1:Y:S01]  /*2ba0*/  MUFU.TANH R126, R8 ;  /* 0x00000008007e7308 */ /* 0x000e620000002400 */
[----:B------:R-:W-:Y:S02]  /*2bb0*/  FMUL.FTZ R40, R40, c[0x0][0x320] ;  /* 0x0000c80028287a20 */ /* 0x000fe40000410000 */
[----:B------:R-:W-:Y:S02]  /*2bc0*/  FMUL.FTZ R41, R41, c[0x0][0x320] ;  /* 0x0000c80029297a20 */ /* 0x000fe40000410000 */
[----:B------:R-:W-:-:S03]  /*2bd0*/  FMUL.FTZ R42, R42, c[0x0][0x320] ;  /* 0x0000c8002a2a7a20 */ /* 0x000fc60000410000 */
[----:B------:R-:W1:Y:S01]  /*2be0*/  MUFU.TANH R127, R9 ;  /* 0x00000009007f7308 */ /* 0x000e620000002400 */
[----:B------:R-:W-:-:S07]  /*2bf0*/  FMUL.FTZ R43, R43, c[0x0][0x320] ;  /* 0x0000c8002b2b7a20 */ /* 0x000fce0000410000 */
[----:B------:R-:W2:Y:S08]  /*2c00*/  MUFU.TANH R128, R10 ;  /* 0x0000000a00807308 */ /* 0x000eb00000002400 */
[----:B------:R2:W2:Y:S01]  /*2c10*/  MUFU.TANH R129, R11 ;  /* 0x0000000b00817308 */ /* 0x0004a20000002400 */
[----:B-1----:R-:W-:Y:S07]  /*2c20*/  HMMA.16816.F32.BF16 R4, R32, R20, R4 ;  /* 0x000000142004723c */ /* 0x002fee0000041804 */
[----:B------:R-:W1:Y:S01]  /*2c30*/  MUFU.TANH R132, R40 ;  /* 0x0000002800847308 */ /* 0x000e620000002400 */
[----:B--2---:R-:W-:Y:S07]  /*2c40*/  HMMA.16816.F32.BF16 R8, R96, R92, RZ ;  /* 0x0000005c6008723c */ /* 0x004fee00000418ff */
[----:B------:R-:W2:Y:S08]  /*2c50*/  MUFU.TANH R133, R41 ;  /* 0x0000002900857308 */ /* 0x000eb00000002400 */
[----:B------:R-:W1:Y:S08]  /*2c60*/  MUFU.TANH R134, R42 ;  /* 0x0000002a00867308 */ /* 0x000e700000002400 */
[----:B------:R1:W1:Y:S02]  /*2c70*/  MUFU.TANH R135, R43 ;  /* 0x0000002b00877308 */ /* 0x0002640000002400 */
[----:B-1----:R-:W-:Y:S01]  /*2c80*/  HMMA.16816.F32.BF16 R40, R100, R94, RZ ;  /* 0x0000005e6428723c */ /* 0x002fe200000418ff */
[----:B------:R-:W-:-:S02]  /*2c90*/  FMUL.FTZ R36, R36, c[0x0][0x320] ;  /* 0x0000c80024247a20 */ /* 0x000fc40000410000 */
[----:B------:R-:W-:-:S05]  /*2ca0*/  FMUL.FTZ R37, R37, c[0x0][0x320] ;  /* 0x0000c80025257a20 */ /* 0x000fca0000410000 */
[----:B------:R-:W-:Y:S01]  /*2cb0*/  HMMA.16816.F32.BF16 R92, R96, R94, RZ ;  /* 0x0000005e605c723c */ /* 0x000fe200000418ff */
[----:B------:R-:W-:Y:S02]  /*2cc0*/  FMUL.FTZ R38, R38, c[0x0][0x320] ;  /* 0x0000c80026267a20 */ /* 0x000fe40000410000 */
[----:B------:R-:W-:-:S05]  /*2cd0*/  FMUL.FTZ R39, R39, c[0x0][0x320] ;  /* 0x0000c80027277a20 */ /* 0x000fca0000410000 */
[----:B------:R-:W-:Y:S01]  /*2ce0*/  HMMA.16816.F32.BF16 R8, R68, R60, R8 ;  /* 0x0000003c4408723c */ /* 0x000fe20000041808 */
[----:B------:R-:W1:Y:S07]  /*2cf0*/  MUFU.TANH R136, R36 ;  /* 0x0000002400887308 */ /* 0x000e6e0000002400 */
[-C--:B------:R-:W-:Y:S01]  /*2d00*/  HMMA.16816.F32.BF16 R112, R16, R106.reuse, R112 ;  /* 0x0000006a1070723c */ /* 0x080fe20000041870 */
[----:B------:R-:W1:Y:S07]  /*2d10*/  MUFU.TANH R137, R37 ;  /* 0x0000002500897308 */ /* 0x000e6e0000002400 */
[----:B------:R-:W-:Y:S01]  /*2d20*/  HMMA.16816.F32.BF16 R108, R12, R106, R108 ;  /* 0x0000006a0c6c723c */ /* 0x000fe2000004186c */
[----:B------:R-:W1:Y:S07]  /*2d30*/  MUFU.TANH R106, R38 ;  /* 0x00000026006a7308 */ /* 0x000e6e0000002400 */
[----:B------:R-:W-:Y:S01]  /*2d40*/  HMMA.16816.F32.BF16 R40, R72, R62, R40 ;  /* 0x0000003e4828723c */ /* 0x000fe20000041828 */
[----:B------:R1:W1:Y:S07]  /*2d50*/  MUFU.TANH R107, R39 ;  /* 0x00000027006b7308 */ /* 0x00026e0000002400 */
[----:B------:R-:W-:Y:S08]  /*2d60*/  HMMA.16816.F32.BF16 R4, R16, R24, R4 ;  /* 0x000000181004723c */ /* 0x000ff00000041804 */
[----:B-1----:R-:W-:Y:S08]  /*2d70*/  HMMA.16816.F32.BF16 R36, R100, R88, RZ ;  /* 0x000000586424723c */ /* 0x002ff000000418ff */
[----:B------:R-:W-:Y:S08]  /*2d80*/  HMMA.16816.F32.BF16 R92, R68, R62, R92 ;  /* 0x0000003e445c723c */ /* 0x000ff0000004185c */
[----:B------:R-:W-:Y:S01]  /*2d90*/  HMMA.16816.F32.BF16 R8, R28, R20, R8 ;  /* 0x000000141c08723c */ /* 0x000fe20000041808 */
[----:B------:R-:W-:-:S02]  /*2da0*/  FMUL.FTZ R4, R4, c[0x0][0x320] ;  /* 0x0000c80004047a20 */ /* 0x000fc40000410000 */
[----:B------:R-:W-:Y:S02]  /*2db0*/  FMUL.FTZ R5, R5, c[0x0][0x320] ;  /* 0x0000c80005057a20 */ /* 0x000fe40000410000 */
[----:B------:R-:W-:-:S03]  /*2dc0*/  FMUL.FTZ R6, R6, c[0x0][0x320] ;  /* 0x0000c80006067a20 */ /* 0x000fc60000410000 */
[----:B------:R-:W-:Y:S01]  /*2dd0*/  HMMA.16816.F32.BF16 R40, R32, R22, R40 ;  /* 0x000000162028723c */ /* 0x000fe20000041828 */
[----:B------:R-:W-:-:S07]  /*2de0*/  FMUL.FTZ R7, R7, c[0x0][0x320] ;  /* 0x0000c80007077a20 */ /* 0x000fce0000410000 */
[----:B------:R-:W-:Y:S01]  /*2df0*/  HMMA.16816.F32.BF16 R36, R72, R56, R36 ;  /* 0x000000384824723c */ /* 0x000fe20000041824 */
[----:B------:R-:W1:Y:S07]  /*2e00*/  MUFU.TANH R138, R4 ;  /* 0x00000004008a7308 */ /* 0x000e6e0000002400 */
[----:B------:R-:W-:Y:S01]  /*2e10*/  HMMA.16816.F32.BF16 R60, R96, R88, RZ ;  /* 0x00000058603c723c */ /* 0x000fe200000418ff */
[----:B------:R-:W1:Y:S08]  /*2e20*/  MUFU.TANH R139, R5 ;  /* 0x00000005008b7308 */ /* 0x000e700000002400 */
[----:B------:R-:W1:Y:S01]  /*2e30*/  MUFU.TANH R140, R6 ;  /* 0x00000006008c7308 */ /* 0x000e620000002400 */
[----:B------:R-:W-:Y:S07]  /*2e40*/  HMMA.16816.F32.BF16 R92, R28, R22, R92 ;  /* 0x000000161c5c723c */ /* 0x000fee000004185c */
[----:B------:R1:W1:Y:S01]  /*2e50*/  MUFU.TANH R141, R7 ;  /* 0x00000007008d7308 */ /* 0x0002620000002400 */
[-C--:B------:R-:W-:Y:S01]  /*2e60*/  HMMA.16816.F32.BF16 R20, R100, R90.reuse, RZ ;  /* 0x0000005a6414723c */ /* 0x080fe200000418ff */
[----:B-1----:R-:W1:Y:S07]  /*2e70*/  LDSM.16.M88.4 R4, [R224+0x1800] ;  /* 0x00180000e004783b */ /* 0x002e6e0000000200 */
[----:B------:R-:W-:Y:S08]  /*2e80*/  HMMA.16816.F32.BF16 R88, R96, R90, RZ ;  /* 0x0000005a6058723c */ /* 0x000ff000000418ff */
[----:B------:R-:W-:Y:S08]  /*2e90*/  HMMA.16816.F32.BF16 R8, R12, R24, R8 ;  /* 0x000000180c08723c */ /* 0x000ff00000041808 */
[----:B------:R-:W-:Y:S08]  /*2ea0*/  HMMA.16816.F32.BF16 R40, R16, R26, R40 ;  /* 0x0000001a1028723c */ /* 0x000ff00000041828 */
[----:B------:R-:W-:Y:S08]  /*2eb0*/  HMMA.16816.F32.BF16 R36, R32, R64, R36 ;  /* 0x000000402024723c */ /* 0x000ff00000041824 */
[----:B------:R-:W-:Y:S01]  /*2ec0*/  HMMA.16816.F32.BF16 R60, R68, R56, R60 ;  /* 0x00000038443c723c */ /* 0x000fe2000004183c */
[----:B------:R-:W-:-:S02]  /*2ed0*/  FMUL.FTZ R8, R8, c[0x0][0x320] ;  /* 0x0000c80008087a20 */ /* 0x000fc40000410000 */
[----:B------:R-:W-:Y:S02]  /*2ee0*/  FMUL.FTZ R9, R9, c[0x0][0x320] ;  /* 0x0000c80009097a20 */ /* 0x000fe40000410000 */
[----:B------:R-:W-:-:S03]  /*2ef0*/  FMUL.FTZ R10, R10, c[0x0][0x320] ;  /* 0x0000c8000a0a7a20 */ /* 0x000fc60000410000 */
[-C--:B------:R-:W-:Y:S01]  /*2f00*/  HMMA.16816.F32.BF16 R20, R72, R58.reuse, R20 ;  /* 0x0000003a4814723c */ /* 0x080fe20000041814 */
[----:B------:R-:W-:Y:S01]  /*2f10*/  FMUL.FTZ R11, R11, c[0x0][0x320] ;  /* 0x0000c8000b0b7a20 */ /* 0x000fe20000410000 */
[----:B------:R-:W1:Y:S06]  /*2f20*/  MUFU.TANH R142, R8 ;  /* 0x00000008008e7308 */ /* 0x000e6c0000002400 */
[----:B------:R-:W-:Y:S01]  /*2f30*/  HMMA.16816.F32.BF16 R88, R68, R58, R88 ;  /* 0x0000003a4458723c */ /* 0x000fe20000041858 */
[----:B------:R-:W-:Y:S01]  /*2f40*/  FMUL.FTZ R40, R40, c[0x0][0x320] ;  /* 0x0000c80028287a20 */ /* 0x000fe20000410000 */
[----:B------:R-:W2:Y:S01]  /*2f50*/  MUFU.TANH R143, R9 ;  /* 0x00000009008f7308 */ /* 0x000ea20000002400 */
[----:B------:R-:W-:Y:S01]  /*2f60*/  FMUL.FTZ R41, R41, c[0x0][0x320] ;  /* 0x0000c80029297a20 */ /* 0x000fe20000410000 */
[----:B------:R-:W-:Y:S01]  /*2f70*/  LDSM.16.M88.4 R56, [R236+0x2800] ;  /* 0x00280000ec38783b */ /* 0x000fe20000000200 */
[----:B------:R-:W-:-:S02]  /*2f80*/  FMUL.FTZ R42, R42, c[0x0][0x320] ;  /* 0x0000c8002a2a7a20 */ /* 0x000fc40000410000 */
[----:B------:R-:W-:-:S03]  /*2f90*/  FMUL.FTZ R43, R43, c[0x0][0x320] ;  /* 0x0000c8002b2b7a20 */ /* 0x000fc60000410000 */
[----:B------:R-:W2:Y:S01]  /*2fa0*/  MUFU.TANH R144, R10 ;  /* 0x0000000a00907308 */ /* 0x000ea20000002400 */
[----:B-1----:R-:W-:Y:S07]  /*2fb0*/  HMMA.16816.F32.BF16 R36, R16, R4, R36 ;  /* 0x000000041024723c */ /* 0x002fee0000041824 */
[----:B------:R1:W1:Y:S01]  /*2fc0*/  MUFU.TANH R145, R11 ;  /* 0x0000000b00917308 */ /* 0x0002620000002400 */
[----:B------:R-:W-:Y:S07]  /*2fd0*/  HMMA.16816.F32.BF16 R60, R28, R64, R60 ;  /* 0x000000401c3c723c */ /* 0x000fee000004183c */
[----:B------:R-:W2:Y:S01]  /*2fe0*/  MUFU.TANH R146, R40 ;  /* 0x0000002800927308 */ /* 0x000ea20000002400 */
[----:B-1----:R-:W-:Y:S07]  /*2ff0*/  HMMA.16816.F32.BF16 R8, R100, R84, RZ ;  /* 0x000000546408723c */ /* 0x002fee00000418ff */
[----:B------:R-:W1:Y:S08]  /*3000*/  MUFU.TANH R147, R41 ;  /* 0x0000002900937308 */ /* 0x000e700000002400 */
[----:B------:R-:W1:Y:S08]  /*3010*/  MUFU.TANH R64, R42 ;  /* 0x0000002a00407308 */ /* 0x000e700000002400 */
[----:B------:R1:W1:Y:S01]  /*3020*/  MUFU.TANH R65, R43 ;  /* 0x0000002b00417308 */ /* 0x0002620000002400 */
[-C--:B------:R-:W-:Y:S01]  /*3030*/  HMMA.16816.F32.BF16 R20, R32, R66.reuse, R20 ;  /* 0x000000422014723c */ /* 0x080fe20000041814 */
[----:B-1----:R-:W1:Y:S07]  /*3040*/  LDSM.16.M88.4 R40, [R236+0x2000] ;  /* 0x00200000ec28783b */ /* 0x002e6e0000000200 */
[----:B------:R-:W-:Y:S01]  /*3050*/  HMMA.16816.F32.BF16 R88, R28, R66, R88 ;  /* 0x000000421c58723c */ /* 0x000fe20000041858 */
[----:B------:R-:W-:-:S02]  /*3060*/  FMUL.FTZ R36, R36, c[0x0][0x320] ;  /* 0x0000c80024247a20 */ /* 0x000fc40000410000 */
[----:B------:R-:W-:Y:S02]  /*3070*/  FMUL.FTZ R37, R37, c[0x0][0x320] ;  /* 0x0000c80025257a20 */ /* 0x000fe40000410000 */
[----:B------:R-:W-:-:S03]  /*3080*/  FMUL.FTZ R38, R38, c[0x0][0x320] ;  /* 0x0000c80026267a20 */ /* 0x000fc60000410000 */
[----:B------:R-:W-:Y:S01]  /*3090*/  HMMA.16816.F32.BF16 R8, R72, R52, R8 ;  /* 0x000000344808723c */ /* 0x000fe20000041808 */
[----:B------:R-:W-:Y:S01]  /*30a0*/  FMUL.FTZ R39, R39, c[0x0][0x320] ;  /* 0x0000c80027277a20 */ /* 0x000fe20000410000 */
[----:B------:R-:W1:Y:S08]  /*30b0*/  MUFU.TANH R148, R36 ;  /* 0x0000002400947308 */ /* 0x000e700000002400 */
[----:B------:R-:W1:Y:S01]  /*30c0*/  MUFU.TANH R149, R37 ;  /* 0x0000002500957308 */ /* 0x000e620000002400 */
[C---:B------:R-:W-:Y:S07]  /*30d0*/  HMMA.16816.F32.BF16 R92, R12.reuse, R26, R92 ;  /* 0x0000001a0c5c723c */ /* 0x040fee000004185c */
[----:B------:R-:W1:Y:S08]  /*30e0*/  MUFU.TANH R66, R38 ;  /* 0x0000002600427308 */ /* 0x000e700000002400 */
[----:B------:R1:W1:Y:S01]  /*30f0*/  MUFU.TANH R67, R39 ;  /* 0x0000002700437308 */ /* 0x0002620000002400 */
[----:B------:R-:W-:Y:S08]  /*3100*/  HMMA.16816.F32.BF16 R60, R12, R4, R60 ;  /* 0x000000040c3c723c */ /* 0x000ff0000004183c */
[----:B------:R-:W-:Y:S01]  /*3110*/  HMMA.16816.F32.BF16 R24, R96, R84, RZ ;  /* 0x000000546018723c */ /* 0x000fe200000418ff */
[----:B-1----:R-:W1:Y:S07]  /*3120*/  LDSM.16.M88.4 R36, [R224+0x2000] ;  /* 0x00200000e024783b */ /* 0x002e6e0000000200 */
[-C--:B------:R-:W-:Y:S08]  /*3130*/  HMMA.16816.F32.BF16 R20, R16, R6.reuse, R20 ;  /* 0x000000061014723c */ /* 0x080ff00000041814 */
[----:B------:R-:W-:Y:S08]  /*3140*/  HMMA.16816.F32.BF16 R88, R12, R6, R88 ;  /* 0x000000060c58723c */ /* 0x000ff00000041858 */
[----:B------:R-:W-:Y:S08]  /*3150*/  HMMA.16816.F32.BF16 R4, R100, R86, RZ ;  /* 0x000000566404723c */ /* 0x000ff000000418ff */
[----:B------:R-:W-:Y:S01]  /*3160*/  HMMA.16816.F32.BF16 R8, R32, R40, R8 ;  /* 0x000000282008723c */ /* 0x000fe20000041808 */
[----:B------:R-:W-:-:S02]  /*3170*/  FMUL.FTZ R62, R62, c[0x0][0x320] ;  /* 0x0000c8003e3e7a20 */ /* 0x000fc40000410000 */
[----:B------:R-:W-:Y:S02]  /*3180*/  FMUL.FTZ R63, R63, c[0x0][0x320] ;  /* 0x0000c8003f3f7a20 */ /* 0x000fe40000410000 */
[----:B------:R-:W-:-:S03]  /*3190*/  FMUL.FTZ R20, R20, c[0x0][0x320] ;  /* 0x0000c80014147a20 */ /* 0x000fc60000410000 */
[----:B------:R-:W-:Y:S01]  /*31a0*/  HMMA.16816.F32.BF16 R24, R68, R52, R24 ;  /* 0x000000344418723c */ /* 0x000fe20000041818 */
[----:B------:R-:W-:Y:S02]  /*31b0*/  FMUL.FTZ R21, R21, c[0x0][0x320] ;  /* 0x0000c80015157a20 */ /* 0x000fe40000410000 */
[----:B------:R-:W-:Y:S02]  /*31c0*/  FMUL.FTZ R22, R22, c[0x0][0x320] ;  /* 0x0000c80016167a20 */ /* 0x000fe40000410000 */
[----:B------:R-:W-:Y:S01]  /*31d0*/  FMUL.FTZ R23, R23, c[0x0][0x320] ;  /* 0x0000c80017177a20 */ /* 0x000fe20000410000 */
[----:B------:R-:W1:Y:S02]  /*31e0*/  MUFU.TANH R195, R62 ;  /* 0x0000003e00c37308 */ /* 0x000e640000002400 */
[----:B------:R-:W-:Y:S06]  /*31f0*/  HMMA.16816.F32.BF16 R84, R96, R86, RZ ;  /* 0x000000566054723c */ /* 0x000fec00000418ff */
[----:B------:R-:W2:Y:S02]  /*3200*/  MUFU.TANH R194, R63 ;  /* 0x0000003f00c27308 */ /* 0x000ea40000002400 */
[----:B------:R-:W-:Y:S06]  /*3210*/  HMMA.16816.F32.BF16 R4, R72, R54, R4 ;  /* 0x000000364804723c */ /* 0x000fec0000041804 */
[----:B------:R-:W2:Y:S02]  /*3220*/  MUFU.TANH R62, R20 ;  /* 0x00000014003e7308 */ /* 0x000ea40000002400 */
[----:B-1----:R-:W-:Y:S06]  /*3230*/  HMMA.16816.F32.BF16 R8, R16, R36, R8 ;  /* 0x000000241008723c */ /* 0x002fec0000041808 */
[----:B------:R-:W1:Y:S08]  /*3240*/  MUFU.TANH R63, R21 ;  /* 0x00000015003f7308 */ /* 0x000e700000002400 */
[----:B------:R-:W1:Y:S08]  /*3250*/  MUFU.TANH R150, R22 ;  /* 0x0000001600967308 */ /* 0x000e700000002400 */
[----:B------:R1:W1:Y:S02]  /*3260*/  MUFU.TANH R151, R23 ;  /* 0x0000001700977308 */ /* 0x0002640000002400 */
[----:B-1----:R-:W-:Y:S08]  /*3270*/  HMMA.16816.F32.BF16 R20, R100, R80, RZ ;  /* 0x000000506414723c */ /* 0x002ff000000418ff */
[----:B------:R-:W-:Y:S01]  /*3280*/  HMMA.16816.F32.BF16 R24, R28, R40, R24 ;  /* 0x000000281c18723c */ /* 0x000fe20000041818 */
[----:B------:R-:W-:-:S07]  /*3290*/  FMUL.FTZ R90, R90, c[0x0][0x320] ;  /* 0x0000c8005a5a7a20 */ /* 0x000fce0000410000 */
[----:B------:R-:W-:Y:S01]  /*32a0*/  HMMA.16816.F32.BF16 R84, R68, R54, R84 ;  /* 0x000000364454723c */ /* 0x000fe20000041854 */
[----:B------:R-:W-:Y:S02]  /*32b0*/  FMUL.FTZ R8, R8, c[0x0][0x320] ;  /* 0x0000c80008087a20 */ /* 0x000fe40000410000 */
[----:B------:R-:W-:-:S05]  /*32c0*/  FMUL.FTZ R9, R9, c[0x0][0x320] ;  /* 0x0000c80009097a20 */ /* 0x000fca0000410000 */
[----:B------:R-:W-:Y:S01]  /*32d0*/  HMMA.16816.F32.BF16 R4, R32, R42, R4 ;  /* 0x0000002a2004723c */ /* 0x000fe20000041804 */
[----:B------:R-:W-:Y:S02]  /*32e0*/  FMUL.FTZ R10, R10, c[0x0][0x320] ;  /* 0x0000c8000a0a7a20 */ /* 0x000fe40000410000 */
[----:B------:R-:W-:-:S05]  /*32f0*/  FMUL.FTZ R11, R11, c[0x0][0x320] ;  /* 0x0000c8000b0b7a20 */ /* 0x000fca0000410000 */
[----:B------:R-:W-:Y:S01]  /*3300*/  HMMA.16816.F32.BF16 R52, R96, R80, RZ ;  /* 0x000000506034723c */ /* 0x000fe200000418ff */
[----:B------:R1:W1:Y:S07]  /*3310*/  MUFU.TANH R193, R90 ;  /* 0x0000005a00c17308 */ /* 0x00026e0000002400 */
[----:B------:R-:W-:Y:S01]  /*3320*/  HMMA.16816.F32.BF16 R20, R72, R48, R20 ;  /* 0x000000304814723c */ /* 0x000fe20000041814 */
[----:B------:R-:W2:Y:S01]  /*3330*/  MUFU.TANH R152, R9 ;  /* 0x0000000900987308 */ /* 0x000ea20000002400 */
[----:B-1----:R-:W-:-:S07]  /*3340*/  FMUL.FTZ R90, R91, c[0x0][0x320] ;  /* 0x0000c8005b5a7a20 */ /* 0x002fce0000410000 */
[----:B------:R-:W1:Y:S08]  /*3350*/  MUFU.TANH R153, R10 ;  /* 0x0000000a00997308 */ /* 0x000e700000002400 */
[----:B------:R-:W1:Y:S08]  /*3360*/  MUFU.TANH R91, R8 ;  /* 0x00000008005b7308 */ /* 0x000e700000002400 */
[----:B------:R1:W1:Y:S01]  /*3370*/  MUFU.TANH R154, R11 ;  /* 0x0000000b009a7308 */ /* 0x0002620000002400 */
[----:B------:R-:W-:Y:S01]  /*3380*/  HMMA.16816.F32.BF16 R24, R12, R36, R24 ;  /* 0x000000240c18723c */ /* 0x000fe20000041818 */
[----:B-1----:R-:W1:Y:S07]  /*3390*/  LDSM.16.M88.4 R8, [R224+0x2800] ;  /* 0x00280000e008783b */ /* 0x002e6e0000000200 */
[----:B------:R-:W-:Y:S01]  /*33a0*/  HMMA.16816.F32.BF16 R84, R28, R42, R84 ;  /* 0x0000002a1c54723c */ /* 0x000fe20000041854 */
[----:B------:R-:W1:Y:S07]  /*33b0*/  LDSM.16.M88.4 R40, [R236+0x3000] ;  /* 0x00300000ec28783b */ /* 0x000e6e0000000200 */
[----:B------:R-:W-:Y:S08]  /*33c0*/  HMMA.16816.F32.BF16 R4, R16, R38, R4 ;  /* 0x000000261004723c */ /* 0x000ff00000041804 */
[----:B------:R-:W-:Y:S08]  /*33d0*/  HMMA.16816.F32.BF16 R52, R68, R48, R52 ;  /* 0x000000304434723c */ /* 0x000ff00000041834 */
[----:B------:R-:W-:Y:S01]  /*33e0*/  HMMA.16816.F32.BF16 R20, R32, R56, R20 ;  /* 0x000000382014723c */ /* 0x000fe20000041814 */
[----:B------:R-:W-:-:S02]  /*33f0*/  FMUL.FTZ R24, R24, c[0x0][0x320] ;  /* 0x0000c80018187a20 */ /* 0x000fc40000410000 */
[----:B------:R-:W-:Y:S02]  /*3400*/  FMUL.FTZ R25, R25, c[0x0][0x320] ;  /* 0x0000c80019197a20 */ /* 0x000fe40000410000 */
[----:B------:R-:W-:Y:S02]  /*3410*/  FMUL.FTZ R26, R26, c[0x0][0x320] ;  /* 0x0000c8001a1a7a20 */ /* 0x000fe40000410000 */
[----:B------:R-:W-:Y:S01]  /*3420*/  FMUL.FTZ R27, R27, c[0x0][0x320] ;  /* 0x0000c8001b1b7a20 */ /* 0x000fe20000410000 */
[----:B------:R-:W-:Y:S01]  /*3430*/  HMMA.16816.F32.BF16 R84, R12, R38, R84 ;  /* 0x000000260c54723c */ /* 0x000fe20000041854 */
[----:B------:R-:W1:Y:S01]  /*3440*/  MUFU.TANH R155, R24 ;  /* 0x00000018009b7308 */ /* 0x000e620000002400 */
[----:B------:R-:W-:Y:S02]  /*3450*/  FMUL.FTZ R4, R4, c[0x0][0x320] ;  /* 0x0000c80004047a20 */ /* 0x000fe40000410000 */
[----:B------:R-:W-:Y:S02]  /*3460*/  FMUL.FTZ R5, R5, c[0x0][0x320] ;  /* 0x0000c80005057a20 */ /* 0x000fe40000410000 */
[----:B------:R-:W-:-:S02]  /*3470*/  FMUL.FTZ R6, R6, c[0x0][0x320] ;  /* 0x0000c80006067a20 */ /* 0x000fc40000410000 */
[----:B------:R-:W-:Y:S01]  /*3480*/  HMMA.16816.F32.BF16 R36, R100, R82, RZ ;  /* 0x000000526424723c */ /* 0x000fe200000418ff */
[----:B------:R-:W1:Y:S01]  /*3490*/  MUFU.TANH R156, R25 ;  /* 0x00000019009c7308 */ /* 0x000e620000002400 */
[----:B------:R-:W-:-:S07]  /*34a0*/  FMUL.FTZ R7, R7, c[0x0][0x320] ;  /* 0x0000c80007077a20 */ /* 0x000fce0000410000 */
[----:B------:R-:W2:Y:S01]  /*34b0*/  MUFU.TANH R49, R26 ;  /* 0x0000001a00317308 */ /* 0x000ea20000002400 */
[----:B------:R-:W-:Y:S07]  /*34c0*/  HMMA.16816.F32.BF16 R52, R28, R56, R52 ;  /* 0x000000381c34723c */ /* 0x000fee0000041834 */
[----:B------:R2:W2:Y:S01]  /*34d0*/  MUFU.TANH R48, R27 ;  /* 0x0000001b00307308 */ /* 0x0004a20000002400 */
[----:B-1----:R-:W-:Y:S07]  /*34e0*/  HMMA.16816.F32.BF16 R20, R16, R8, R20 ;  /* 0x000000081014723c */ /* 0x002fee0000041814 */
[----:B------:R-:W1:Y:S01]  /*34f0*/  MUFU.TANH R186, R4 ;  /* 0x0000000400ba7308 */ /* 0x000e620000002400 */
[C---:B------:R-:W-:Y:S08]  /*3500*/  HMMA.16816.F32.BF16 R80, R96.reuse, R82, RZ ;  /* 0x000000526050723c */ /* 0x040ff000000418ff */
[C---:B--2---:R-:W-:Y:S01]  /*3510*/  HMMA.16816.F32.BF16 R24, R96.reuse, R76, RZ ;  /* 0x0000004c6018723c */ /* 0x044fe200000418ff */
[----:B------:R-:W2:Y:S07]  /*3520*/  MUFU.TANH R185, R5 ;  /* 0x0000000500b97308 */ /* 0x000eae0000002400 */
[----:B------:R-:W-:Y:S01]  /*3530*/  HMMA.16816.F32.BF16 R96, R96, R78, RZ ;  /* 0x0000004e6060723c */ /* 0x000fe200000418ff */
[----:B------:R-:W1:Y:S08]  /*3540*/  MUFU.TANH R56, R6 ;  /* 0x0000000600387308 */ /* 0x000e700000002400 */
[----:B------:R1:W1:Y:S02]  /*3550*/  MUFU.TANH R57, R7 ;  /* 0x0000000700397308 */ /* 0x0002640000002400 */
[C---:B-1----:R-:W-:Y:S08]  /*3560*/  HMMA.16816.F32.BF16 R4, R100.reuse, R76, RZ ;  /* 0x0000004c6404723c */ /* 0x042ff000000418ff */
[----:B------:R-:W-:Y:S01]  /*3570*/  HMMA.16816.F32.BF16 R100, R100, R78, RZ ;  /* 0x0000004e6464723c */ /* 0x000fe200000418ff */
[----:B------:R-:W-:-:S02]  /*3580*/  FMUL.FTZ R84, R84, c[0x0][0x320] ;  /* 0x0000c80054547a20 */ /* 0x000fc40000410000 */
[----:B------:R-:W-:Y:S02]  /*3590*/  FMUL.FTZ R20, R20, c[0x0][0x320] ;  /* 0x0000c80014147a20 */ /* 0x000fe40000410000 */
[----:B------:R-:W-:-:S03]  /*35a0*/  FMUL.FTZ R21, R21, c[0x0][0x320] ;  /* 0x0000c80015157a20 */ /* 0x000fc60000410000 */
[----:B------:R-:W-:Y:S01]  /*35b0*/  HMMA.16816.F32.BF16 R36, R72, R50, R36 ;  /* 0x000000324824723c */ /* 0x000fe20000041824 */
[----:B------:R-:W-:Y:S02]  /*35c0*/  FMUL.FTZ R22, R22, c[0x0][0x320] ;  /* 0x0000c80016167a20 */ /* 0x000fe40000410000 */
[----:B------:R-:W-:-:S05]  /*35d0*/  FMUL.FTZ R23, R23, c[0x0][0x320] ;  /* 0x0000c80017177a20 */ /* 0x000fca0000410000 */
[C---:B------:R-:W-:Y:S01]  /*35e0*/  HMMA.16816.F32.BF16 R24, R68.reuse, R44, R24 ;  /* 0x0000002c4418723c */ /* 0x040fe20000041818 */
[----:B------:R1:W1:Y:S07]  /*35f0*/  MUFU.TANH R157, R84 ;  /* 0x00000054009d7308 */ /* 0x00026e0000002400 */
[C---:B------:R-:W-:Y:S01]  /*3600*/  HMMA.16816.F32.BF16 R96, R68.reuse, R46, R96 ;  /* 0x0000002e4460723c */ /* 0x040fe20000041860 */
[----:B------:R-:W2:Y:S07]  /*3610*/  MUFU.TANH R77, R22 ;  /* 0x00000016004d7308 */ /* 0x000eae0000002400 */
[----:B------:R-:W-:Y:S01]  /*3620*/  HMMA.16816.F32.BF16 R80, R68, R50, R80 ;  /* 0x000000324450723c */ /* 0x000fe20000041850 */
[----:B-1----:R-:W-:Y:S01]  /*3630*/  FMUL.FTZ R84, R86, c[0x0][0x320] ;  /* 0x0000c80056547a20 */ /* 0x002fe20000410000 */
[----:B------:R-:W1:Y:S05]  /*3640*/  MUFU.TANH R76, R23 ;  /* 0x00000017004c7308 */ /* 0x000e6a0000002400 */
[----:B------:R-:W-:Y:S01]  /*3650*/  FMUL.FTZ R51, R85, c[0x0][0x320] ;  /* 0x0000c80055337a20 */ /* 0x000fe20000410000 */
[C---:B------:R-:W-:Y:S02]  /*3660*/  HMMA.16816.F32.BF16 R100, R72.reuse, R46, R100 ;  /* 0x0000002e4864723c */ /* 0x040fe40000041864 */
[----:B------:R-:W1:Y:S06]  /*3670*/  MUFU.TANH R85, R20 ;  /* 0x0000001400557308 */ /* 0x000e6c0000002400 */
[----:B------:R-:W-:Y:S02]  /*3680*/  HMMA.16816.F32.BF16 R4, R72, R44, R4 ;  /* 0x0000002c4804723c */ /* 0x000fe40000041804 */
[----:B------:R1:W1:Y:S02]  /*3690*/  MUFU.TANH R86, R21 ;  /* 0x0000001500567308 */ /* 0x0002640000002400 */
[----:B-1----:R-:W1:Y:S04]  /*36a0*/  LDSM.16.M88.4 R20, [R224+0x3000] ;  /* 0x00300000e014783b */ /* 0x002e680000000200 */
[----:B------:R-:W-:Y:S08]  /*36b0*/  HMMA.16816.F32.BF16 R36, R32, R58, R36 ;  /* 0x0000003a2024723c */ /* 0x000ff00000041824 */
[C---:B------:R-:W-:Y:S08]  /*36c0*/  HMMA.16816.F32.BF16 R24, R28.reuse, R40, R24 ;  /* 0x000000281c18723c */ /* 0x040ff00000041818 */
[C---:B------:R-:W-:Y:S08]  /*36d0*/  HMMA.16816.F32.BF16 R96, R28.reuse, R42, R96 ;  /* 0x0000002a1c60723c */ /* 0x040ff00000041860 */
[----:B------:R-:W-:Y:S08]  /*36e0*/  HMMA.16816.F32.BF16 R80, R28, R58, R80 ;  /* 0x0000003a1c50723c */ /* 0x000ff00000041850 */
[----:B------:R-:W-:Y:S01]  /*36f0*/  HMMA.16816.F32.BF16 R52, R12, R8, R52 ;  /* 0x000000080c34723c */ /* 0x000fe20000041834 */
[----:B------:R-:W-:-:S02]  /*3700*/  FMUL.FTZ R112, R112, c[0x0][0x320] ;  /* 0x0000c80070707a20 */ /* 0x000fc40000410000 */
[----:B------:R-:W-:Y:S02]  /*3710*/  FMUL.FTZ R113, R113, c[0x0][0x320] ;  /* 0x0000c80071717a20 */ /* 0x000fe40000410000 */
[----:B------:R-:W-:Y:S02]  /*3720*/  FMUL.FTZ R114, R114, c[0x0][0x320] ;  /* 0x0000c80072727a20 */ /* 0x000fe40000410000 */
[----:B------:R-:W-:Y:S01]  /*3730*/  FMUL.FTZ R115, R115, c[0x0][0x320] ;  /* 0x0000c80073737a20 */ /* 0x000fe20000410000 */
[----:B------:R-:W-:Y:S01]  /*3740*/  HMMA.16816.F32.BF16 R100, R32, R42, R100 ;  /* 0x0000002a2064723c */ /* 0x000fe20000041864 */
[----:B------:R-:W-:Y:S02]  /*3750*/  FMUL.FTZ R108, R108, c[0x0][0x320] ;  /* 0x0000c8006c6c7a20 */ /* 0x000fe40000410000 */
[----:B------:R-:W-:Y:S02]  /*3760*/  FMUL.FTZ R109, R109, c[0x0][0x320] ;  /* 0x0000c8006d6d7a20 */ /* 0x000fe40000410000 */
[----:B------:R-:W-:-:S02]  /*3770*/  FMUL.FTZ R110, R110, c[0x0][0x320] ;  /* 0x0000c8006e6e7a20 */ /* 0x000fc40000410000 */
[----:B------:R-:W-:Y:S01]  /*3780*/  FMUL.FTZ R111, R111, c[0x0][0x320] ;  /* 0x0000c8006f6f7a20 */ /* 0x000fe20000410000 */
[----:B------:R-:W-:Y:S01]  /*3790*/  HMMA.16816.F32.BF16 R4, R32, R40, R4 ;  /* 0x000000282004723c */ /* 0x000fe20000041804 */
[----:B------:R-:W-:Y:S02]  /*37a0*/  FMUL.FTZ R92, R92, c[0x0][0x320] ;  /* 0x0000c8005c5c7a20 */ /* 0x000fe40000410000 */
[----:B------:R-:W-:Y:S02]  /*37b0*/  FMUL.FTZ R93, R93, c[0x0][0x320] ;  /* 0x0000c8005d5d7a20 */ /* 0x000fe40000410000 */
[----:B------:R-:W-:Y:S02]  /*37c0*/  FMUL.FTZ R94, R94, c[0x0][0x320] ;  /* 0x0000c8005e5e7a20 */ /* 0x000fe40000410000 */
[----:B------:R-:W-:Y:S01]  /*37d0*/  FMUL.FTZ R95, R95, c[0x0][0x320] ;  /* 0x0000c8005f5f7a20 */ /* 0x000fe20000410000 */
[----:B------:R-:W-:Y:S01]  /*37e0*/  HMMA.16816.F32.BF16 R36, R16, R10, R36 ;  /* 0x0000000a1024723c */ /* 0x000fe20000041824 */
[----:B------:R-:W-:-:S02]  /*37f0*/  FMUL.FTZ R60, R60, c[0x0][0x320] ;  /* 0x0000c8003c3c7a20 */ /* 0x000fc40000410000 */
[----:B------:R-:W-:Y:S02]  /*3800*/  FMUL.FTZ R61, R61, c[0x0][0x320] ;  /* 0x0000c8003d3d7a20 */ /* 0x000fe40000410000 */
[----:B------:R-:W-:Y:S02]  /*3810*/  FMUL.FTZ R88, R88, c[0x0][0x320] ;  /* 0x0000c80058587a20 */ /* 0x000fe40000410000 */
[----:B------:R-:W-:Y:S01]  /*3820*/  FMUL.FTZ R89, R89, c[0x0][0x320] ;  /* 0x0000c80059597a20 */ /* 0x000fe20000410000 */
[----:B-1----:R-:W-:Y:S01]  /*3830*/  HMMA.16816.F32.BF16 R24, R12, R20, R24 ;  /* 0x000000140c18723c */ /* 0x002fe20000041818 */
[----:B------:R-:W-:Y:S01]  /*3840*/  FMUL.FTZ R50, R87, c[0x0][0x320] ;  /* 0x0000c80057327a20 */ /* 0x000fe20000410000 */
[----:B-----5:R-:W-:Y:S01]  /*3850*/  ISETP.GT.AND P0, PT, R3, R165, PT ;  /* 0x000000a50300720c */ /* 0x020fe20003f04270 */
[----:B------:R-:W1:Y:S01]  /*3860*/  MUFU.TANH R90, R90 ;  /* 0x0000005a005a7308 */ /* 0x000e620000002400 */
[----:B------:R-:W-:-:S04]  /*3870*/  DEPBAR.LE SB0, 0x0 ;  /* 0x000080000000791a */ /* 0x000fc80000000000 */
[C---:B------:R-:W-:Y:S08]  /*3880*/  HMMA.16816.F32.BF16 R96, R12.reuse, R22, R96 ;  /* 0x000000160c60723c */ /* 0x040ff00000041860 */
[----:B------:R-:W-:Y:S08]  /*3890*/  HMMA.16816.F32.BF16 R80, R12, R10, R80 ;  /* 0x0000000a0c50723c */ /* 0x000ff00000041850 */
[C---:B------:R-:W-:Y:S08]  /*38a0*/  HMMA.16816.F32.BF16 R100, R16.reuse, R22, R100 ;  /* 0x000000161064723c */ /* 0x040ff00000041864 */
[----:B------:R-:W-:Y:S01]  /*38b0*/  HMMA.16816.F32.BF16 R4, R16, R20, R4 ;  /* 0x000000141004723c */ /* 0x000fe20000041804 */
[----:B------:R-:W-:-:S02]  /*38c0*/  FMUL.FTZ R37, R37, c[0x0][0x320] ;  /* 0x0000c80025257a20 */ /* 0x000fc40000410000 */
[----:B------:R-:W-:Y:S02]  /*38d0*/  FMUL.FTZ R24, R24, c[0x0][0x320] ;  /* 0x0000c80018187a20 */ /* 0x000fe40000410000 */
[----:B------:R-:W-:Y:S01]  /*38e0*/  FMUL.FTZ R10, R36, c[0x0][0x320] ;  /* 0x0000c800240a7a20 */ /* 0x000fe20000410000 */
[----:B------:R5:W1:Y:S01]  /*38f0*/  MUFU.TANH R78, R37 ;  /* 0x00000025004e7308 */ /* 0x000a620000002400 */
[----:B------:R-:W-:Y:S02]  /*3900*/  FMUL.FTZ R36, R38, c[0x0][0x320] ;  /* 0x0000c80026247a20 */ /* 0x000fe40000410000 */
[----:B------:R-:W-:Y:S02]  /*3910*/  FMUL.FTZ R28, R97, c[0x0][0x320] ;  /* 0x0000c800611c7a20 */ /* 0x000fe40000410000 */
[----:B------:R-:W-:Y:S02]  /*3920*/  FMUL.FTZ R52, R52, c[0x0][0x320] ;  /* 0x0000c80034347a20 */ /* 0x000fe40000410000 */
[----:B------:R-:W-:Y:S01]  /*3930*/  FMUL.FTZ R45, R53, c[0x0][0x320] ;  /* 0x0000c800352d7a20 */ /* 0x000fe20000410000 */
[----:B------:R1:W1:Y:S01]  /*3940*/  MUFU.TANH R31, R24 ;  /* 0x00000018001f7308 */ /* 0x0002620000002400 */
[----:B------:R-:W-:-:S02]  /*3950*/  FMUL.FTZ R44, R80, c[0x0][0x320] ;  /* 0x0000c800502c7a20 */ /* 0x000fc40000410000 */
[----:B------:R-:W-:Y:S02]  /*3960*/  FMUL.FTZ R41, R81, c[0x0][0x320] ;  /* 0x0000c80051297a20 */ /* 0x000fe40000410000 */
[----:B------:R-:W-:Y:S02]  /*3970*/  FMUL.FTZ R21, R27, c[0x0][0x320] ;  /* 0x0000c8001b157a20 */ /* 0x000fe40000410000 */
[----:B------:R-:W-:Y:S02]  /*3980*/  FMUL.FTZ R38, R101, c[0x0][0x320] ;  /* 0x0000c80065267a20 */ /* 0x000fe40000410000 */
[----:B-----5:R-:W-:Y:S02]  /*3990*/  FMUL.FTZ R37, R39, c[0x0][0x320] ;  /* 0x0000c80027257a20 */ /* 0x020fe40000410000 */
[----:B------:R-:W-:Y:S02]  /*39a0*/  FMUL.FTZ R39, R100, c[0x0][0x320] ;  /* 0x0000c80064277a20 */ /* 0x000fe40000410000 */
[----:B------:R-:W-:-:S02]  /*39b0*/  FMUL.FTZ R22, R102, c[0x0][0x320] ;  /* 0x0000c80066167a20 */ /* 0x000fc40000410000 */
[----:B------:R-:W-:Y:S02]  /*39c0*/  FMUL.FTZ R15, R103, c[0x0][0x320] ;  /* 0x0000c800670f7a20 */ /* 0x000fe40000410000 */
[----:B-1----:R-:W-:Y:S02]  /*39d0*/  FMUL.FTZ R24, R26, c[0x0][0x320] ;  /* 0x0000c8001a187a20 */ /* 0x002fe40000410000 */
[----:B------:R-:W-:Y:S02]  /*39e0*/  FMUL.FTZ R29, R96, c[0x0][0x320] ;  /* 0x0000c800601d7a20 */ /* 0x000fe40000410000 */
[----:B------:R-:W-:Y:S02]  /*39f0*/  FMUL.FTZ R97, R98, c[0x0][0x320] ;  /* 0x0000c80062617a20 */ /* 0x000fe40000410000 */
[----:B------:R-:W-:Y:S02]  /*3a00*/  FMUL.FTZ R70, R99, c[0x0][0x320] ;  /* 0x0000c80063467a20 */ /* 0x000fe40000410000 */
[----:B------:R-:W-:-:S02]  /*3a10*/  FMUL.FTZ R54, R54, c[0x0][0x320] ;  /* 0x0000c80036367a20 */ /* 0x000fc40000410000 */
[----:B------:R-:W-:Y:S02]  /*3a20*/  FMUL.FTZ R55, R55, c[0x0][0x320] ;  /* 0x0000c80037377a20 */ /* 0x000fe40000410000 */
[----:B------:R-:W-:Y:S02]  /*3a30*/  FMUL.FTZ R82, R82, c[0x0][0x320] ;  /* 0x0000c80052527a20 */ /* 0x000fe40000410000 */
[----:B------:R-:W-:Y:S02]  /*3a40*/  FMUL.FTZ R83, R83, c[0x0][0x320] ;  /* 0x0000c80053537a20 */ /* 0x000fe40000410000 */
[----:B------:R-:W-:Y:S02]  /*3a50*/  FMUL.FTZ R4, R4, c[0x0][0x320] ;  /* 0x0000c80004047a20 */ /* 0x000fe40000410000 */
[----:B------:R-:W-:Y:S02]  /*3a60*/  FMUL.FTZ R5, R5, c[0x0][0x320] ;  /* 0x0000c80005057a20 */ /* 0x000fe40000410000 */
[----:B------:R-:W-:-:S02]  /*3a70*/  FMUL.FTZ R6, R6, c[0x0][0x320] ;  /* 0x0000c80006067a20 */ /* 0x000fc40000410000 */
[----:B------:R-:W-:Y:S02]  /*3a80*/  FMUL.FTZ R7, R7, c[0x0][0x320] ;  /* 0x0000c80007077a20 */ /* 0x000fe40000410000 */
[----:B------:R-:W-:Y:S01]  /*3a90*/  FMUL.FTZ R25, R25, c[0x0][0x320] ;  /* 0x0000c80019197a20 */ /* 0x000fe20000410000 */
[----:B------:R-:W1:Y:S08]  /*3aa0*/  MUFU.TANH R112, R112 ;  /* 0x0000007000707308 */ /* 0x000e700000002400 */
        /* <DEDUP_REMOVED lines=20> */
[----:B------:R1:W1:Y:S08]  /*3bf0*/  MUFU.TANH R192, R54 ;  /* 0x0000003600c07308 */ /* 0x0002700000002400 */
[----:B------:R1:W1:Y:S08]  /*3c00*/  MUFU.TANH R191, R55 ;  /* 0x0000003700bf7308 */ /* 0x0002700000002400 */
[----:B------:R-:W1:Y:S08]  /*3c10*/  MUFU.TANH R10, R10 ;  /* 0x0000000a000a7308 */ /* 0x000e700000002400 */
[----:B------:R-:W1:Y:S08]  /*3c20*/  MUFU.TANH R36, R36 ;  /* 0x0000002400247308 */ /* 0x000e700000002400 */
[----:B------:R-:W1:Y:S08]  /*3c30*/  MUFU.TANH R37, R37 ;  /* 0x0000002500257308 */ /* 0x000e700000002400 */
[----:B------:R-:W1:Y:S08]  /*3c40*/  MUFU.TANH R44, R44 ;  /* 0x0000002c002c7308 */ /* 0x000e700000002400 */
        /* <DEDUP_REMOVED lines=17> */
[----:B------:R-:W1:Y:S01]  /*3d60*/  MUFU.TANH R70, R70 ;  /* 0x0000004600467308 */ /* 0x000e620000002400 */
[----:B------:R-:W-:Y:S01]  /*3d70*/  BSSY B0, `(.L_x_1333) ;  /* 0x000004a000007945 */ /* 0x000fe20003800000 */
[----:B------:R-:W-:Y:S01]  /*3d80*/  BAR.SYNC.DEFER_BLOCKING 0x0 ;  /* 0x0000000000007b1d */ /* 0x000fe20000010000 */
[----:B------:R-:W-:-:S05]  /*3d90*/  ISETP.GT.AND P1, PT, R250, 0x6f, PT ;  /* 0x0000006ffa00780c */ /* 0x000fca0003f24270 */
[----:B------:R-:W-:Y:S05]  /*3da0*/  @!P0 BRA `(.L_x_1334) ;  /* 0x0000046000008947 */ /* 0x000fea0003800000 */
[----:B--234-:R-:W-:Y:S01]  /*3db0*/  PLOP3.LUT P4, PT, PT, PT, UP0, 0x80, 0x0 ;  /* 0x000000000000781c */ /* 0x01cfe20003f8f008 */
[----:B------:R-:W-:Y:S01]  /*3dc0*/  IMAD.MOV.U32 R8, RZ, RZ, RZ ;  /* 0x000000ffff087224 */ /* 0x000fe200078e00ff */
[----:B------:R-:W-:Y:S02]  /*3dd0*/  IADD3 R2, R250, R2, R164 ;  /* 0x00000002fa027210 */ /* 0x000fe40007ffe0a4 */
[----:B------:R-:W-:Y:S02]  /*3de0*/  PLOP3.LUT P0, PT, PT, PT, UP0, 0x80, 0x0 ;  /* 0x000000000000781c */ /* 0x000fe40003f0f008 */
[----:B------:R-:W-:-:S05]  /*3df0*/  IADD3 R2, R2, -0x70, RZ ;  /* 0xffffff9002027810 */ /* 0x000fca0007ffe0ff */
[----:B------:R-:W-:Y:S02]  /*3e00*/  IMAD.MOV.U32 R3, RZ, RZ, R2 ;  /* 0x000000ffff037224 */ /* 0x000fe400078e0002 */
[----:B-1----:R-:W-:-:S05]  /*3e10*/  @P4 IMAD.HI.U32 R4, R2, c[0x0][0x2bc], RZ ;  /* 0x0000af0002044a27 */ /* 0x002fca00078e00ff */
        /* <DEDUP_REMOVED lines=9> */
[----:B------:R-:W-:Y:S01]  /*3eb0*/  SHF.R.S32.HI R2, RZ, 0x1f, R9 ;  /* 0x0000001fff027819 */ /* 0x000fe20000011409 */
[----:B------:R1:W-:Y:S04]  /*3ec0*/  STL [R1+0x20], R9 ;  /* 0x0000200901007387 */ /* 0x0003e80000100800 */
[----:B------:R-:W-:-:S04]  /*3ed0*/  IMAD R2, R2, c[0x0][0x1e0], RZ ;  /* 0x0000780002027a24 */ /* 0x000fc800078e02ff */
[----:B------:R-:W-:-:S04]  /*3ee0*/  IMAD R2, R9, c[0x0][0x1e4], R2 ;  /* 0x0000790009027a24 */ /* 0x000fc800078e0202 */
[----:B------:R-:W-:Y:S01]  /*3ef0*/  IMAD.IADD R5, R5, 0x1, R2 ;  /* 0x0000000105057824 */ /* 0x000fe200078e0202 */
[----:B--2---:R1:W-:Y:S01]  /*3f00*/  STL [R1+0x1c], R8 ;  /* 0x00001c0801007387 */ /* 0x0043e20000100800 */
[----:B------:R-:W-:Y:S02]  /*3f10*/  SHF.R.S32.HI R2, RZ, 0x1f, R8 ;  /* 0x0000001fff027819 */ /* 0x000fe40000011408 */
        /* <DEDUP_REMOVED lines=9> */
.L_x_1389:
[----:B------:R-:W-:Y:S05]  /*3fb0*/  BRA.DIV ~URZ, `(.L_x_1336) ;  /* 0x000115327f007947 */ /* 0x000fea000b800000 */
[----:B------:R-:W4:Y:S04]  /*3fc0*/  SHFL.IDX PT, R18, R7, RZ, 0x181f ;  /* 0x00181fff07127589 */ /* 0x000f2800000e0000 */
[----:B------:R-:W5:Y:S04]  /*3fd0*/  SHFL.IDX PT, R16, R7, 0x1, 0x181f ;  /* 0x00381f0007107f89 */ /* 0x000f6800000e0000 */
[----:B------:R-:W1:Y:S04]  /*3fe0*/  SHFL.IDX PT, R13, R7, 0x2, 0x181f ;  /* 0x00581f00070d7f89 */ /* 0x000e6800000e0000 */
[----:B------:R-:W2:Y:S04]  /*3ff0*/  SHFL.IDX PT, R17, R3, 0x1, 0x181f ;  /* 0x00381f0003117f89 */ /* 0x000ea800000e0000 */
[----:B-1----:R-:W1:Y:S04]  /*4000*/  SHFL.IDX PT, R8, R7, 0x3, 0x181f ;  /* 0x00781f0007087f89 */ /* 0x002e6800000e0000 */
[----:B------:R-:W3:Y:S04]  /*4010*/  SHFL.IDX PT, R14, R3, 0x2, 0x181f ;  /* 0x00581f00030e7f89 */ /* 0x000ee800000e0000 */
[----:B------:R-:W-:Y:S01]  /*4020*/  SHFL.IDX PT, R5, R7, 0x4, 0x181f ;  /* 0x00981f0007057f89 */ /* 0x000fe200000e0000 */
[----:B----4-:R-:W-:-:S03]  /*4030*/  IADD3 R18, P0, R18, R121, RZ ;  /* 0x0000007912127210 */ /* 0x010fc60007f1e0ff */
[----:B------:R-:W-:Y:S01]  /*4040*/  SHFL.IDX PT, R2, R7, 0x5, 0x181f ;  /* 0x00b81f0007027f89 */ /* 0x000fe200000e0000 */
[-C--:B-----5:R-:W-:Y:S01]  /*4050*/  IADD3 R16, P4, R16, R121.reuse, RZ ;  /* 0x0000007910107210 */ /* 0x0a0fe20007f9e0ff */
[----:B---3--:R-:W-:Y:S02]  /*4060*/  IMAD.X R19, R12, 0x1, R120, P0 ;  /* 0x000000010c137824 */ /* 0x008fe400000e0678 */
[----:B------:R-:W3:Y:S01]  /*4070*/  SHFL.IDX PT, R9, R3, 0x3, 0x181f ;  /* 0x00781f0003097f89 */ /* 0x000ee200000e0000 */
[----:B------:R-:W-:-:S03]  /*4080*/  IADD3 R12, P0, R13, R121, RZ ;  /* 0x000000790d0c7210 */ /* 0x000fc60007f1e0ff */
[----:B------:R-:W4:Y:S01]  /*4090*/  SHFL.IDX PT, R6, R3, 0x4, 0x181f ;  /* 0x00981f0003067f89 */ /* 0x000f2200000e0000 */
[----:B--2---:R-:W-:-:S03]  /*40a0*/  IMAD.X R17, R17, 0x1, R120, P4 ;  /* 0x0000000111117824 */ /* 0x004fc600020e0678 */
[----:B------:R-:W2:Y:S01]  /*40b0*/  SHFL.IDX PT, R4, R3, 0x5, 0x181f ;  /* 0x00b81f0003047f89 */ /* 0x000ea200000e0000 */
[----:B-1----:R-:W-:-:S03]  /*40c0*/  IADD3 R8, P5, R8, R121, RZ ;  /* 0x0000007908087210 */ /* 0x002fc60007fbe0ff */
[----:B------:R1:W-:Y:S01]  /*40d0*/  LDGSTS.E.BYPASS.LTC128B.128 [R244+0x3900], [R18.64], !P3 ;  /* 0x0390000012f47fae */ /* 0x0003e2000d901d48 */
[----:B------:R-:W-:-:S03]  /*40e0*/  IMAD.X R13, R14, 0x1, R120, P0 ;  /* 0x000000010e0d7824 */ /* 0x000fc600000e0678 */
[----:B------:R5:W-:Y:S04]  /*40f0*/  LDGSTS.E.BYPASS.LTC128B.128 [R244+0x4100], [R16.64], !P3 ;  /* 0x0410000010f47fae */ /* 0x000be8000d901d48 */
[----:B------:R2:W-:Y:S01]  /*4100*/  LDGSTS.E.BYPASS.LTC128B.128 [R244+0x4900], [R12.64], !P3 ;  /* 0x049000000cf47fae */ /* 0x0005e2000d901d48 */
[----:B---3--:R-:W-:-:S03]  /*4110*/  IMAD.X R9, R9, 0x1, R120, P5 ;  /* 0x0000000109097824 */ /* 0x008fc600028e0678 */
[----:B------:R-:W3:Y:S04]  /*4120*/  SHFL.IDX PT, R7, R7, 0x6, 0x181f ;  /* 0x00d81f0007077f89 */ /* 0x000ee800000e0000 */
[----:B------:R3:W-:Y:S04]  /*4130*/  LDGSTS.E.BYPASS.LTC128B.128 [R244+0x5100], [R8.64], !P3 ;  /* 0x0510000008f47fae */ /* 0x0007e8000d901d48 */
[----:B------:R-:W3:Y:S01]  /*4140*/  SHFL.IDX PT, R3, R3, 0x6, 0x181f ;  /* 0x00d81f0003037f89 */ /* 0x000ee200000e0000 */
[-C--:B-1----:R-:W-:Y:S02]  /*4150*/  IADD3 R18, P4, R5, R121.reuse, RZ ;  /* 0x0000007905127210 */ /* 0x082fe40007f9e0ff */
[----:B-----5:R-:W-:-:S03]  /*4160*/  IADD3 R16, P0, R2, R121, RZ ;  /* 0x0000007902107210 */ /* 0x020fc60007f1e0ff */
[--C-:B----4-:R-:W-:Y:S02]  /*4170*/  IMAD.X R19, R6, 0x1, R120.reuse, P4 ;  /* 0x0000000106137824 */ /* 0x110fe400020e0678 */
[----:B--2---:R-:W-:-:S03]  /*4180*/  IMAD.X R17, R4, 0x1, R120, P0 ;  /* 0x0000000104117824 */ /* 0x004fc600000e0678 */
[----:B------:R1:W-:Y:S04]  /*4190*/  LDGSTS.E.BYPASS.LTC128B.128 [R244+0x5900], [R18.64], !P3 ;  /* 0x0590000012f47fae */ /* 0x0003e8000d901d48 */
[----:B------:R1:W-:Y:S02]  /*41a0*/  LDGSTS.E.BYPASS.LTC128B.128 [R244+0x6100], [R16.64], !P3 ;  /* 0x0610000010f47fae */ /* 0x0003e4000d901d48 */
.L_x_1390:
[----:B---3--:R-:W-:-:S04]  /*41b0*/  IADD3 R2, P0, R7, R121, RZ ;  /* 0x0000007907027210 */ /* 0x008fc80007f1e0ff */
[----:B------:R-:W-:-:S05]  /*41c0*/  IADD3.X R3, R3, R120, RZ, P0, !PT ;  /* 0x0000007803037210 */ /* 0x000fca00007fe4ff */
[----:B------:R-:W-:Y:S01]  /*41d0*/  @!PT LDS RZ, [RZ] ;  /* 0x00000000fffff984 */ /* 0x000fe20000000800 */
[----:B------:R-:W-:Y:S01]  /*41e0*/  @!PT LDS RZ, [RZ] ;  /* 0x00000000fffff984 */ /* 0x000fe20000000800 */
[----:B------:R-:W-:Y:S01]  /*41f0*/  @!PT LDS RZ, [RZ] ;  /* 0x00000000fffff984 */ /* 0x000fe20000000800 */
[----:B------:R2:W-:Y:S04]  /*4200*/  LDGSTS.E.BYPASS.LTC128B.128 [R244+0x6900], [R2.64], !P3 ;  /* 0x0690000002f47fae */ /* 0x0005e8000d901d48 */
.L_x_1334:
[----:B--234-:R-:W-:Y:S05]  /*4210*/  BSYNC B0 ;  /* 0x0000000000007941 */ /* 0x01cfea0003800000 */
.L_x_1333:
[----:B------:R-:W2:Y:S04]  /*4220*/  LDL R2, [R1+0x14] ;  /* 0x0000140001027983 */ /* 0x000ea80000100800 */
[----:B------:R-:W0:Y:S01]  /*4230*/  LDGDEPBAR ;  /* 0x00000000000079af */ /* 0x000e220000000000 */
[----:B--2---:R-:W-:-:S04]  /*4240*/  IMAD.IADD R2, R246, 0x1, R2 ;  /* 0x00000001f6027824 */ /* 0x004fc800078e0202 */
[----:B------:R-:W-:Y:S01]  /*4250*/  @P2 IMAD.HI.U32 R3, R2, c[0x0][0x2c8], RZ ;  /* 0x0000b20002032a27 */ /* 0x000fe200078e00ff */
[----:B------:R2:W-:Y:S01]  /*4260*/  STL [R1+0x5c], R2 ;  /* 0x00005c0201007387 */ /* 0x0005e20000100800 */
[----:B-1----:R-:W-:-:S03]  /*4270*/  MOV R6, R2 ;  /* 0x0000000200067202 */ /* 0x002fc60000000f00 */
[----:B------:R-:W-:Y:S01]  /*4280*/  @P2 SHF.R.U32.HI R6, RZ, c[0x0][0x2cc], R3 ;  /* 0x0000b300ff062a19 */ /* 0x000fe20000011603 */
[----:B------:R-:W-:Y:S01]  /*4290*/  IMAD.IADD R3, R0, 0x1, -R245 ;  /* 0x0000000100037824 */ /* 0x000fe200078e0af5 */
[----:B--2---:R-:W-:-:S04]  /*42a0*/  IADD3 R2, -R245, 0x1, R0 ;  /* 0x00000001f5027810 */ /* 0x004fc80007ffe100 */
[----:B------:R-:W-:Y:S01]  /*42b0*/  IADD3 R0, R2, -c[0x0][0x168], RZ ;  /* 0x80005a0002007a10 */ /* 0x000fe20007ffe0ff */
[----:B------:R-:W-:Y:S05]  /*42c0*/  BRA.DIV ~URZ, `(.L_x_1337) ;  /* 0x000118f27f007947 */ /* 0x000fea000b800000 */
[----:B------:R1:W2:Y:S02]  /*42d0*/  SHFL.IDX PT, R2, R6, RZ, 0x1c1f ;  /* 0x001c1fff06027589 */ /* 0x0002a400000e0000 */
.L_x_1391:
[----:B--2---:R-:W-:-:S05]  /*42e0*/  IMAD.IADD R2, R0, 0x1, R2 ;  /* 0x0000000100027824 */ /* 0x004fca00078e0202 */
[----:B------:R-:W-:-:S04]  /*42f0*/  IMNMX R2, R3, R2, PT ;  /* 0x0000000203027217 */ /* 0x000fc80003800200 */
[C---:B------:R-:W-:Y:S02]  /*4300*/  ISETP.GT.AND P6, PT, R2.reuse, RZ, PT ;  /* 0x000000ff0200720c */ /* 0x040fe40003fc4270 */
        /* <DEDUP_REMOVED lines=19> */
[----:B------:R-:W-:Y:S02]  /*4440*/  FSEL R162, R138, -INF , P6 ;  /* 0xff8000008aa27808 */ /* 0x000fe40003000000 */
        /* <DEDUP_REMOVED lines=34> */
[----:B------:R-:W-:Y:S01]  /*4670*/  FSEL R38, R38, -INF , P0 ;  /* 0xff80000026267808 */ /* 0x000fe20000000000 */
[----:B------:R-:W-:Y:S05]  /*4680*/  BRA.DIV ~URZ, `(.L_x_1338) ;  /* 0x000115927f007947 */ /* 0x000fea000b800000 */
[----:B------:R-:W2:Y:S04]  /*4690*/  SHFL.IDX PT, R2, R6, 0x2, 0x1c1f ;  /* 0x005c1f0006027f89 */ /* 0x000ea800000e0000 */
[----:B------:R-:W3:Y:S04]  /*46a0*/  SHFL.IDX PT, R5, R6, 0x1, 0x1c1f ;  /* 0x003c1f0006057f89 */ /* 0x000ee800000e0000 */
[----:B------:R-:W4:Y:S01]  /*46b0*/  SHFL.IDX PT, R4, R6, 0x3, 0x1c1f ;  /* 0x007c1f0006047f89 */ /* 0x000f2200000e0000 */
[----:B--2---:R-:W-:-:S02]  /*46c0*/  IMAD.IADD R2, R0, 0x1, R2 ;  /* 0x0000000100027824 */ /* 0x004fc400078e0202 */
[----:B---3--:R-:W-:-:S03]  /*46d0*/  IMAD.IADD R5, R0, 0x1, R5 ;  /* 0x0000000100057824 */ /* 0x008fc600078e0205 */
[----:B------:R-:W-:Y:S01]  /*46e0*/  IMNMX R2, R3, R2, PT ;  /* 0x0000000203027217 */ /* 0x000fe20003800200 */
[----:B----4-:R-:W-:-:S03]  /*46f0*/  IMAD.IADD R4, R0, 0x1, R4 ;  /* 0x0000000100047824 */ /* 0x010fc600078e0204 */
[C---:B------:R-:W-:Y:S02]  /*4700*/  ISETP.GT.AND P6, PT, R2.reuse, RZ, PT ;  /* 0x000000ff0200720c */ /* 0x040fe40003fc4270 */
[C---:B------:R-:W-:Y:S02]  /*4710*/  ISETP.GT.AND P5, PT, R2.reuse, 0x1, PT ;  /* 0x000000010200780c */ /* 0x040fe40003fa4270 */
[C---:B------:R-:W-:Y:S02]  /*4720*/  ISETP.GT.AND P4, PT, R2.reuse, 0x8, PT ;  /* 0x000000080200780c */ /* 0x040fe40003f84270 */
[----:B------:R-:W-:Y:S02]  /*4730*/  ISETP.GT.AND P0, PT, R2, 0x9, PT ;  /* 0x000000090200780c */ /* 0x000fe40003f04270 */
[----:B------:R-:W-:Y:S02]  /*4740*/  FSEL R12, R122, -INF , P6 ;  /* 0xff8000007a0c7808 */ /* 0x000fe40003000000 */
[----:B------:R-:W-:-:S02]  /*4750*/  FSEL R123, R123, -INF , P5 ;  /* 0xff8000007b7b7808 */ /* 0x000fc40002800000 */
[C---:B------:R-:W-:Y:S02]  /*4760*/  ISETP.GT.AND P6, PT, R2.reuse, 0x10, PT ;  /* 0x000000100200780c */ /* 0x040fe40003fc4270 */
[----:B------:R-:W-:Y:S02]  /*4770*/  ISETP.GT.AND P5, PT, R2, 0x11, PT ;  /* 0x000000110200780c */ /* 0x000fe40003fa4270 */
[----:B------:R-:W-:Y:S02]  /*4780*/  FSEL R130, R130, -INF , P4 ;  /* 0xff80000082827808 */ /* 0x000fe40002000000 */
[----:B------:R-:W-:Y:S02]  /*4790*/  FSEL R131, R131, -INF , P0 ;  /* 0xff80000083837808 */ /* 0x000fe40000000000 */
[C---:B------:R-:W-:Y:S02]  /*47a0*/  ISETP.GT.AND P4, PT, R2.reuse, 0x18, PT ;  /* 0x000000180200780c */ /* 0x040fe40003f84270 */
[----:B------:R-:W-:-:S02]  /*47b0*/  ISETP.GT.AND P0, PT, R2, 0x19, PT ;  /* 0x000000190200780c */ /* 0x000fc40003f04270 */
[----:B------:R-:W-:Y:S02]  /*47c0*/  FSEL R136, R136, -INF , P6 ;  /* 0xff80000088887808 */ /* 0x000fe40003000000 */
[----:B------:R-:W-:Y:S02]  /*47d0*/  FSEL R137, R137, -INF , P5 ;  /* 0xff80000089897808 */ /* 0x000fe40002800000 */
        /* <DEDUP_REMOVED lines=34> */
[----:B------:R-:W-:Y:S02]  /*4a00*/  IMNMX R0, R3, R5, PT ;  /* 0x0000000503007217 */ /* 0x000fe40003800200 */
[----:B------:R-:W-:Y:S02]  /*4a10*/  FSEL R44, R44, -INF , P4 ;  /* 0xff8000002c2c7808 */ /* 0x000fe40002000000 */
[----:B------:R-:W-:Y:S02]  /*4a20*/  FSEL R43, R41, -INF , P0 ;  /* 0xff800000292b7808 */ /* 0x000fe40000000000 */
[C---:B------:R-:W-:Y:S02]  /*4a30*/  ISETP.GT.AND P4, PT, R2.reuse, 0x68, PT ;  /* 0x000000680200780c */ /* 0x040fe40003f84270 */
[----:B------:R-:W-:Y:S02]  /*4a40*/  ISETP.GT.AND P0, PT, R2, 0x69, PT ;  /* 0x000000690200780c */ /* 0x000fe40003f04270 */
[----:B------:R-:W-:-:S02]  /*4a50*/  FSEL R31, R31, -INF , P6 ;  /* 0xff8000001f1f7808 */ /* 0x000fc40003000000 */
[----:B------:R-:W-:Y:S02]  /*4a60*/  FSEL R30, R30, -INF , P5 ;  /* 0xff8000001e1e7808 */ /* 0x000fe40002800000 */
[C---:B------:R-:W-:Y:S02]  /*4a70*/  ISETP.GT.AND P6, PT, R0.reuse, RZ, PT ;  /* 0x000000ff0000720c */ /* 0x040fe40003fc4270 */
[----:B------:R-:W-:Y:S02]  /*4a80*/  ISETP.GT.AND P5, PT, R0, 0x1, PT ;  /* 0x000000010000780c */ /* 0x000fe40003fa4270 */
[----:B------:R-:W-:Y:S02]  /*4a90*/  FSEL R29, R29, -INF , P4 ;  /* 0xff8000001d1d7808 */ /* 0x000fe40002000000 */
[----:B------:R-:W-:Y:S02]  /*4aa0*/  FSEL R28, R28, -INF , P0 ;  /* 0xff8000001c1c7808 */ /* 0x000fe40000000000 */
[----:B------:R-:W-:-:S02]  /*4ab0*/  ISETP.GT.AND P4, PT, R0, 0x8, PT ;  /* 0x000000080000780c */ /* 0x000fc40003f84270 */
[----:B------:R-:W-:Y:S02]  /*4ac0*/  ISETP.GT.AND P0, PT, R0, 0x9, PT ;  /* 0x000000090000780c */ /* 0x000fe40003f04270 */
[----:B------:R-:W-:Y:S02]  /*4ad0*/  FSEL R118, R118, -INF , P6 ;  /* 0xff80000076767808 */ /* 0x000fe40003000000 */
[----:B------:R-:W-:Y:S02]  /*4ae0*/  FSEL R119, R119, -INF , P5 ;  /* 0xff80000077777808 */ /* 0x000fe40002800000 */
[C---:B------:R-:W-:Y:S02]  /*4af0*/  ISETP.GT.AND P6, PT, R0.reuse, 0x10, PT ;  /* 0x000000100000780c */ /* 0x040fe40003fc4270 */
[----:B------:R-:W-:Y:S02]  /*4b00*/  ISETP.GT.AND P5, PT, R0, 0x11, PT ;  /* 0x000000110000780c */ /* 0x000fe40003fa4270 */
[----:B------:R-:W-:-:S02]  /*4b10*/  FSEL R128, R128, -INF , P4 ;  /* 0xff80000080807808 */ /* 0x000fc40002000000 */
[----:B------:R-:W-:Y:S02]  /*4b20*/  FSEL R129, R129, -INF , P0 ;  /* 0xff80000081817808 */ /* 0x000fe40000000000 */
[C---:B------:R-:W-:Y:S02]  /*4b30*/  ISETP.GT.AND P4, PT, R0.reuse, 0x18, PT ;  /* 0x000000180000780c */ /* 0x040fe40003f84270 */
        /* <DEDUP_REMOVED lines=37> */
[----:B------:R-:W-:Y:S02]  /*4d90*/  IMNMX R3, R3, R4, PT ;  /* 0x0000000403037217 */ /* 0x000fe40003800200 */
[----:B------:R-:W-:Y:S02]  /*4da0*/  FSEL R16, R36, -INF , P4 ;  /* 0xff80000024107808 */ /* 0x000fe40002000000 */
[----:B------:R-:W-:-:S02]  /*4db0*/  FSEL R62, R37, -INF , P0 ;  /* 0xff800000253e7808 */ /* 0x000fc40000000000 */
[----:B------:R-:W-:Y:S02]  /*4dc0*/  FMNMX.FTZ R4, R116, R117, !PT ;  /* 0x0000007574047209 */ /* 0x000fe40007810000 */
[----:B------:R-:W-:Y:S02]  /*4dd0*/  ISETP.GT.AND P4, PT, R0, 0x68, PT ;  /* 0x000000680000780c */ /* 0x000fe40003f84270 */
[----:B------:R-:W-:Y:S02]  /*4de0*/  FSEL R37, R20, -INF , P6 ;  /* 0xff80000014257808 */ /* 0x000fe40003000000 */
[----:B------:R-:W-:Y:S02]  /*4df0*/  FSEL R36, R32, -INF , P5 ;  /* 0xff80000020247808 */ /* 0x000fe40002800000 */
[C---:B------:R-:W-:Y:S02]  /*4e00*/  ISETP.GT.AND P6, PT, R3.reuse, RZ, PT ;  /* 0x000000ff0300720c */ /* 0x040fe40003fc4270 */
[----:B------:R-:W-:-:S02]  /*4e10*/  ISETP.GT.AND P5, PT, R3, 0x1, PT ;  /* 0x000000010300780c */ /* 0x000fc40003fa4270 */
[----:B------:R-:W-:Y:S02]  /*4e20*/  FMNMX.FTZ R2, R126, R4, !PT ;  /* 0x000000047e027209 */ /* 0x000fe40007810000 */
[----:B------:R-:W-:Y:S02]  /*4e30*/  ISETP.GT.AND P0, PT, R0, 0x69, PT ;  /* 0x000000690000780c */ /* 0x000fe40003f04270 */
[----:B------:R-:W-:Y:S02]  /*4e40*/  FSEL R57, R22, -INF , P4 ;  /* 0xff80000016397808 */ /* 0x000fe40002000000 */
[----:B------:R-:W-:Y:S02]  /*4e50*/  ISETP.GT.AND P4, PT, R3, 0x8, PT ;  /* 0x000000080300780c */ /* 0x000fe40003f84270 */
[----:B------:R-:W-:Y:S02]  /*4e60*/  FSEL R124, R124, -INF , P6 ;  /* 0xff8000007c7c7808 */ /* 0x000fe40003000000 */
[----:B------:R-:W-:-:S02]  /*4e70*/  FSEL R125, R125, -INF , P5 ;  /* 0xff8000007d7d7808 */ /* 0x000fc40002800000 */
[----:B------:R-:W-:Y:S02]  /*4e80*/  FMNMX.FTZ R5, R118, R119, !PT ;  /* 0x0000007776057209 */ /* 0x000fe40007810000 */
[----:B------:R-:W-:Y:S02]  /*4e90*/  FMNMX.FTZ R4, R12, R123, !PT ;  /* 0x0000007b0c047209 */ /* 0x000fe40007810000 */
[----:B------:R-:W-:Y:S02]  /*4ea0*/  FSEL R56, R15, -INF , P0 ;  /* 0xff8000000f387808 */ /* 0x000fe40000000000 */
[----:B------:R-:W-:Y:S02]  /*4eb0*/  ISETP.GT.AND P0, PT, R3, 0x9, PT ;  /* 0x000000090300780c */ /* 0x000fe40003f04270 */
[----:B------:R-:W-:Y:S02]  /*4ec0*/  FSEL R104, R104, -INF , P4 ;  /* 0xff80000068687808 */ /* 0x000fe40002000000 */
[----:B------:R-:W-:-:S02]  /*4ed0*/  FMNMX.FTZ R5, R128, R5, !PT ;  /* 0x0000000580057209 */ /* 0x000fc40007810000 */
[----:B------:R-:W-:Y:S02]  /*4ee0*/  FMNMX.FTZ R4, R130, R4, !PT ;  /* 0x0000000482047209 */ /* 0x000fe40007810000 */
[----:B-1----:R-:W-:Y:S02]  /*4ef0*/  FMNMX.FTZ R6, R124, R125, !PT ;  /* 0x0000007d7c067209 */ /* 0x002fe40007810000 */
[----:B------:R-:W-:Y:S02]  /*4f00*/  FMNMX.FTZ R2, R127, R2, !PT ;  /* 0x000000027f027209 */ /* 0x000fe40007810000 */
[----:B------:R-:W-:Y:S02]  /*4f10*/  ISETP.GT.AND P6, PT, R3, 0x10, PT ;  /* 0x000000100300780c */ /* 0x000fe40003fc4270 */
[----:B------:R-:W-:Y:S02]  /*4f20*/  FSEL R22, R105, -INF , P0 ;  /* 0xff80000069167808 */ /* 0x000fe40000000000 */
[----:B------:R-:W-:-:S02]  /*4f30*/  FMNMX.FTZ R5, R129, R5, !PT ;  /* 0x0000000581057209 */ /* 0x000fc40007810000 */
[----:B------:R-:W-:Y:S02]  /*4f40*/  FMNMX.FTZ R4, R131, R4, !PT ;  /* 0x0000000483047209 */ /* 0x000fe40007810000 */
[----:B------:R-:W-:Y:S02]  /*4f50*/  FMNMX.FTZ R6, R104, R6, !PT ;  /* 0x0000000668067209 */ /* 0x000fe40007810000 */
[----:B------:R-:W-:Y:S02]  /*4f60*/  ISETP.GT.AND P5, PT, R3, 0x11, PT ;  /* 0x000000110300780c */ /* 0x000fe40003fa4270 */
[----:B------:R-:W-:Y:S02]  /*4f70*/  FSEL R15, R106, -INF , P6 ;  /* 0xff8000006a0f7808 */ /* 0x000fe40003000000 */
[----:B------:R-:W-:Y:S02]  /*4f80*/  FMNMX.FTZ R2, R132, R2, !PT ;  /* 0x0000000284027209 */ /* 0x000fe40007810000 */
        /* <DEDUP_REMOVED lines=135> */
[----:B------:R-:W-:Y:S02]  /*5800*/  FMNMX.FTZ R8, R38, R8, !PT ;  /* 0x0000000826087209 */ /* 0x000fe40007810000 */
[----:B------:R-:W-:Y:S02]  /*5810*/  FMNMX.FTZ R5, R56, R5, !PT ;  /* 0x0000000538057209 */ /* 0x000fe40007810000 */
[----:B------:R-:W-:Y:S01]  /*5820*/  FMNMX.FTZ R4, R28, R4, !PT ;  /* 0x000000041c047209 */ /* 0x000fe20007810000 */
[----:B------:R-:W1:Y:S01]  /*5830*/  SHFL.BFLY PT, R3, R8, 0x2, 0x1f ;  /* 0x0c401f0008037f89 */ /* 0x000e6200000e0000 */
[----:B------:R-:W-:-:S02]  /*5840*/  FSEL R70, R70, -INF , P0 ;  /* 0xff80000046467808 */ /* 0x000fc40000000000 */
[----:B------:R-:W-:Y:S01]  /*5850*/  FMNMX.FTZ R6, R97, R6, !PT ;  /* 0x0000000661067209 */ /* 0x000fe20007810000 */
[----:B------:R-:W2:Y:S03]  /*5860*/  SHFL.BFLY PT, R2, R5, 0x2, 0x1f ;  /* 0x0c401f0005027f89 */ /* 0x000ea600000e0000 */
[----:B------:R-:W-:Y:S01]  /*5870*/  FMNMX.FTZ R6, R70, R6, !PT ;  /* 0x0000000646067209 */ /* 0x000fe20007810000 */
        /* <DEDUP_REMOVED lines=13> */
.L_x_1392:
[C---:B------:R-:W-:Y:S01]  /*5950*/  FMUL.FTZ R9, R3.reuse, c[0x0][0x2d0] ;  /* 0x0000b40003097a20 */ /* 0x040fe20000410000 */
[----:B------:R-:W-:Y:S01]  /*5960*/  FSETP.NEU.FTZ.AND P0, PT, R3, -INF , PT ;  /* 0xff8000000300780b */ /* 0x000fe20003f1d000 */
[----:B------:R-:W-:Y:S01]  /*5970*/  FMUL.FTZ R8, R2, c[0x0][0x2d0] ;  /* 0x0000b40002087a20 */ /* 0x000fe20000410000 */
[----:B------:R-:W2:Y:S01]  /*5980*/  LDL R208, [R1+0x14] ;  /* 0x0000140001d07983 */ /* 0x000ea20000100800 */
[----:B------:R-:W-:Y:S01]  /*5990*/  FMUL.FTZ R122, R0, c[0x0][0x2d0] ;  /* 0x0000b400007a7a20 */ /* 0x000fe20000410000 */
[----:B------:R-:W-:Y:S01]  /*59a0*/  FSEL R9, R9, RZ, P0 ;  /* 0x000000ff09097208 */ /* 0x000fe20000000000 */
[----:B------:R-:W-:Y:S01]  /*59b0*/  WARPSYNC 0xffffffff ;  /* 0xffffffff00007948 */ /* 0x000fe20003800000 */
[----:B------:R-:W-:Y:S01]  /*59c0*/  FSETP.NEU.FTZ.AND P0, PT, R2, -INF , PT ;  /* 0xff8000000200780b */ /* 0x000fe20003f1d000 */
[----:B------:R-:W-:Y:S01]  /*59d0*/  LDSM.16.MT88.4 R140, [R234] ;  /* 0x00000000ea8c783b */ /* 0x000fe20000004200 */
[----:B----4-:R-:W-:Y:S01]  /*59e0*/  FMNMX.FTZ R68, R6, R68, !PT ;  /* 0x0000004406447209 */ /* 0x010fe20007810000 */
[--C-:B------:R-:W-:Y:S01]  /*59f0*/  FFMA.FTZ R182, R126, c[0x0][0x2d0], -R9.reuse ;  /* 0x0000b4007eb67a23 */ /* 0x100fe20000010809 */
[----:B------:R-:W-:Y:S01]  /*5a00*/  FSEL R8, R8, RZ, P0 ;  /* 0x000000ff08087208 */ /* 0x000fe20000000000 */
[--C-:B------:R-:W-:Y:S01]  /*5a10*/  FFMA.FTZ R115, R127, c[0x0][0x2d0], -R9.reuse ;  /* 0x0000b4007f737a23 */ /* 0x100fe20000010809 */
[----:B------:R-:W-:Y:S01]  /*5a20*/  FSETP.NEU.FTZ.AND P0, PT, R0, -INF , PT ;  /* 0xff8000000000780b */ /* 0x000fe20003f1d000 */
[----:B------:R-:W-:Y:S01]  /*5a30*/  FMUL.FTZ R96, R68, c[0x0][0x2d0] ;  /* 0x0000b40044607a20 */ /* 0x000fe20000410000 */
[----:B------:R-:W-:Y:S01]  /*5a40*/  LDSM.16.MT88.4 R24, [R233+0x800] ;  /* 0x00080000e918783b */ /* 0x000fe20000004200 */
[--C-:B------:R-:W-:Y:S01]  /*5a50*/  FFMA.FTZ R107, R132, c[0x0][0x2d0], -R9.reuse ;  /* 0x0000b400846b7a23 */ /* 0x100fe20000010809 */
[----:B------:R-:W-:Y:S01]  /*5a60*/  FSEL R122, R122, RZ, P0 ;  /* 0x000000ff7a7a7208 */ /* 0x000fe20000000000 */
[----:B------:R-:W-:Y:S01]  /*5a70*/  FFMA.FTZ R76, R133, c[0x0][0x2d0], -R9 ;  /* 0x0000b400854c7a23 */ /* 0x000fe20000010809 */
[----:B------:R-:W-:Y:S01]  /*5a80*/  FSETP.NEU.FTZ.AND P0, PT, R68, -INF , PT ;  /* 0xff8000004400780b */ /* 0x000fe20003f1d000 */
[--C-:B------:R-:W-:Y:S01]  /*5a90*/  FFMA.FTZ R106, R134, c[0x0][0x2d0], -R8.reuse ;  /* 0x0000b400866a7a23 */ /* 0x100fe20000010808 */
[----:B------:R-:W-:Y:S01]  /*5aa0*/  MUFU.EX2 R182, R182 ;  /* 0x000000b600b67308 */ /* 0x000fe20000000800 */
[----:B------:R-:W-:Y:S01]  /*5ab0*/  FFMA.FTZ R75, R135, c[0x0][0x2d0], -R8 ;  /* 0x0000b400874b7a23 */ /* 0x000fe20000010808 */
[----:B------:R-:W-:Y:S01]  /*5ac0*/  FSEL R96, R96, RZ, P0 ;  /* 0x000000ff60607208 */ /* 0x000fe20000000000 */
[----:B------:R-:W1:Y:S01]  /*5ad0*/  LDSM.16.MT88.4 R132, [R233] ;  /* 0x00000000e984783b */ /* 0x000e620000004200 */
[----:B------:R-:W-:-:S02]  /*5ae0*/  FFMA.FTZ R49, R108, c[0x0][0x2d0], -R122 ;  /* 0x0000b4006c317a23 */ /* 0x000fc4000001087a */
[--C-:B------:R-:W-:Y:S01]  /*5af0*/  FFMA.FTZ R53, R112, c[0x0][0x2d0], -R9.reuse ;  /* 0x0000b40070357a23 */ /* 0x100fe20000010809 */
[----:B------:R-:W-:Y:S01]  /*5b00*/  LDSM.16.MT88.4 R32, [R234+0x800] ;  /* 0x00080000ea20783b */ /* 0x000fe20000004200 */
[--C-:B------:R-:W-:Y:S01]  /*5b10*/  FFMA.FTZ R110, R124, c[0x0][0x2d0], -R96.reuse ;  /* 0x0000b4007c6e7a23 */ /* 0x100fe20000010860 */
[----:B------:R-:W3:Y:S01]  /*5b20*/  MUFU.EX2 R115, R115 ;  /* 0x0000007300737308 */ /* 0x000ee20000000800 */
[--C-:B------:R-:W-:Y:S02]  /*5b30*/  FFMA.FTZ R109, R125, c[0x0][0x2d0], -R96.reuse ;  /* 0x0000b4007d6d7a23 */ /* 0x100fe40000010860 */
[----:B------:R-:W4:Y:S01]  /*5b40*/  LDSM.16.MT88.4 R124, [R232] ;  /* 0x00000000e87c783b */ /* 0x000f220000004200 */
[--C-:B------:R-:W-:Y:S02]  /*5b50*/  FFMA.FTZ R52, R113, c[0x0][0x2d0], -R9.reuse ;  /* 0x0000b40071347a23 */ /* 0x100fe40000010809 */
[----:B------:R-:W-:Y:S02]  /*5b60*/  FFMA.FTZ R108, R104, c[0x0][0x2d0], -R96 ;  /* 0x0000b400686c7a23 */ /* 0x000fe40000010860 */
[--C-:B------:R-:W-:Y:S01]  /*5b70*/  FFMA.FTZ R69, R116, c[0x0][0x2d0], -R9.reuse ;  /* 0x0000b40074457a23 */ /* 0x100fe20000010809 */
[----:B------:R-:W-:Y:S01]  /*5b80*/  MUFU.EX2 R110, R110 ;  /* 0x0000006e006e7308 */ /* 0x000fe20000000800 */
[----:B------:R-:W-:-:S02]  /*5b90*/  FFMA.FTZ R67, R117, c[0x0][0x2d0], -R9 ;  /* 0x0000b40075437a23 */ /* 0x000fc40000010809 */
[--C-:B------:R-:W-:Y:S02]  /*5ba0*/  FFMA.FTZ R66, R118, c[0x0][0x2d0], -R8.reuse ;  /* 0x0000b40076427a23 */ /* 0x100fe40000010808 */
[--C-:B------:R-:W-:Y:S02]  /*5bb0*/  FFMA.FTZ R65, R119, c[0x0][0x2d0], -R8.reuse ;  /* 0x0000b40077417a23 */ /* 0x100fe40000010808 */
[--C-:B------:R-:W-:Y:S01]  /*5bc0*/  FFMA.FTZ R114, R128, c[0x0][0x2d0], -R8.reuse ;  /* 0x0000b40080727a23 */ /* 0x100fe20000010808 */
[----:B------:R-:W-:Y:S01]  /*5bd0*/  MUFU.EX2 R69, R69 ;  /* 0x0000004500457308 */ /* 0x000fe20000000800 */
[----:B------:R-:W-:Y:S01]  /*5be0*/  FFMA.FTZ R113, R129, c[0x0][0x2d0], -R8 ;  /* 0x0000b40081717a23 */ /* 0x000fe20000010808 */
[----:B---3--:R-:W-:Y:S01]  /*5bf0*/  F2FP.BF16.PACK_AB R118, R115, R182 ;  /* 0x000000b67376723e */ /* 0x008fe200000010ff */
[--C-:B------:R-:W-:Y:S02]  /*5c00*/  FFMA.FTZ R64, R12, c[0x0][0x2d0], -R122.reuse ;  /* 0x0000b4000c407a23 */ /* 0x100fe4000001087a */
[----:B------:R-:W-:-:S02]  /*5c10*/  FFMA.FTZ R63, R123, c[0x0][0x2d0], -R122 ;  /* 0x0000b4007b3f7a23 */ /* 0x000fc4000001087a */
[--C-:B------:R-:W-:Y:S01]  /*5c20*/  FFMA.FTZ R112, R130, c[0x0][0x2d0], -R122.reuse ;  /* 0x0000b40082707a23 */ /* 0x100fe2000001087a */
[----:B------:R-:W3:Y:S01]  /*5c30*/  MUFU.EX2 R67, R67 ;  /* 0x0000004300437308 */ /* 0x000ee20000000800 */
[----:B------:R-:W-:Y:S02]  /*5c40*/  FFMA.FTZ R111, R131, c[0x0][0x2d0], -R122 ;  /* 0x0000b400836f7a23 */ /* 0x000fe4000001087a */
[--C-:B------:R-:W-:Y:S02]  /*5c50*/  FFMA.FTZ R104, R22, c[0x0][0x2d0], -R96.reuse ;  /* 0x0000b40016687a23 */ /* 0x100fe40000010860 */
[----:B------:R-:W-:Y:S02]  /*5c60*/  FFMA.FTZ R47, R20, c[0x0][0x2d0], -R96 ;  /* 0x0000b400142f7a23 */ /* 0x000fe40000010860 */
[----:B------:R-:W5:Y:S01]  /*5c70*/  LDSM.16.MT88.4 R20, [R232+0x800] ;  /* 0x00080000e814783b */ /* 0x000f620000004200 */
[----:B------:R-:W-:Y:S01]  /*5c80*/  MUFU.EX2 R66, R66 ;  /* 0x0000004200427308 */ /* 0x000fe20000000800 */
[----:B------:R-:W-:-:S02]  /*5c90*/  FFMA.FTZ R51, R14, c[0x0][0x2d0], -R8 ;  /* 0x0000b4000e337a23 */ /* 0x000fc40000010808 */
[----:B------:R-:W-:Y:S02]  /*5ca0*/  FFMA.FTZ R50, R13, c[0x0][0x2d0], -R8 ;  /* 0x0000b4000d327a23 */ /* 0x000fe40000010808 */
[----:B------:R-:W-:Y:S02]  /*5cb0*/  FFMA.FTZ R73, R15, c[0x0][0x2d0], -R96 ;  /* 0x0000b4000f497a23 */ /* 0x000fe40000010860 */
[--C-:B------:R-:W-:Y:S01]  /*5cc0*/  FFMA.FTZ R105, R136, c[0x0][0x2d0], -R122.reuse ;  /* 0x0000b40088697a23 */ /* 0x100fe2000001087a */
[----:B------:R-:W1:Y:S01]  /*5cd0*/  MUFU.EX2 R65, R65 ;  /* 0x0000004100417308 */ /* 0x000e620000000800 */
[----:B---3--:R-:W-:Y:S01]  /*5ce0*/  F2FP.BF16.PACK_AB R116, R67, R69 ;  /* 0x000000454374723e */ /* 0x008fe200000010ff */
[--C-:B------:R-:W-:Y:S02]  /*5cf0*/  FFMA.FTZ R74, R137, c[0x0][0x2d0], -R122.reuse ;  /* 0x0000b400894a7a23 */ /* 0x100fe4000001087a */
[----:B------:R-:W-:Y:S02]  /*5d00*/  FFMA.FTZ R48, R7, c[0x0][0x2d0], -R122 ;  /* 0x0000b40007307a23 */ /* 0x000fe4000001087a */
[----:B------:R-:W-:-:S02]  /*5d10*/  FFMA.FTZ R54, R54, c[0x0][0x2d0], -R96 ;  /* 0x0000b40036367a23 */ /* 0x000fc40000010860 */
[----:B------:R-:W-:Y:S01]  /*5d20*/  MUFU.EX2 R114, R114 ;  /* 0x0000007200727308 */ /* 0x000fe20000000800 */
[----:B------:R-:W-:Y:S02]  /*5d30*/  FFMA.FTZ R41, R41, c[0x0][0x2d0], -R96 ;  /* 0x0000b40029297a23 */ /* 0x000fe40000010860 */
[----:B------:R-:W-:Y:S02]  /*5d40*/  FFMA.FTZ R90, R19, c[0x0][0x2d0], -R8 ;  /* 0x0000b400135a7a23 */ /* 0x000fe40000010808 */
[--C-:B------:R-:W-:Y:S02]  /*5d50*/  FFMA.FTZ R95, R162, c[0x0][0x2d0], -R9.reuse ;  /* 0x0000b400a25f7a23 */ /* 0x100fe40000010809 */
[--C-:B------:R-:W-:Y:S01]  /*5d60*/  FFMA.FTZ R94, R161, c[0x0][0x2d0], -R9.reuse ;  /* 0x0000b400a15e7a23 */ /* 0x100fe20000010809 */
[----:B------:R-:W3:Y:S01]  /*5d70*/  MUFU.EX2 R113, R113 ;  /* 0x0000007100717308 */ /* 0x000ee20000000800 */
[----:B-1----:R-:W-:Y:S01]  /*5d80*/  F2FP.BF16.PACK_AB R117, R65, R66 ;  /* 0x000000424175723e */ /* 0x002fe200000010ff */
[----:B------:R-:W-:-:S02]  /*5d90*/  FFMA.FTZ R61, R160, c[0x0][0x2d0], -R9 ;  /* 0x0000b400a03d7a23 */ /* 0x000fc40000010809 */
[--C-:B------:R-:W-:Y:S02]  /*5da0*/  FFMA.FTZ R60, R121, c[0x0][0x2d0], -R9.reuse ;  /* 0x0000b400793c7a23 */ /* 0x100fe40000010809 */
[--C-:B------:R-:W-:Y:S02]  /*5db0*/  FFMA.FTZ R93, R120, c[0x0][0x2d0], -R9.reuse ;  /* 0x0000b400785d7a23 */ /* 0x100fe40000010809 */
[----:B------:R-:W-:Y:S01]  /*5dc0*/  MUFU.EX2 R64, R64 ;  /* 0x0000004000407308 */ /* 0x000fe20000000800 */
[--C-:B------:R-:W-:Y:S02]  /*5dd0*/  FFMA.FTZ R92, R102, c[0x0][0x2d0], -R9.reuse ;  /* 0x0000b400665c7a23 */ /* 0x100fe40000010809 */
[--C-:B------:R-:W-:Y:S02]  /*5de0*/  FFMA.FTZ R72, R72, c[0x0][0x2d0], -R9.reuse ;  /* 0x0000b40048487a23 */ /* 0x100fe40000010809 */
[--C-:B------:R-:W-:Y:S02]  /*5df0*/  FFMA.FTZ R71, R71, c[0x0][0x2d0], -R9.reuse ;  /* 0x0000b40047477a23 */ /* 0x100fe40000010809 */
[--C-:B------:R-:W-:Y:S01]  /*5e00*/  FFMA.FTZ R188, R188, c[0x0][0x2d0], -R9.reuse ;  /* 0x0000b400bcbc7a23 */ /* 0x100fe20000010809 */
[----:B------:R-:W1:Y:S01]  /*5e10*/  MUFU.EX2 R63, R63 ;  /* 0x0000003f003f7308 */ /* 0x000e620000000800 */
[----:B---3--:R-:W-:Y:S01]  /*5e20*/  F2FP.BF16.PACK_AB R119, R113, R114 ;  /* 0x000000727177723e */ /* 0x008fe200000010ff */
[----:B------:R-:W-:-:S02]  /*5e30*/  FFMA.FTZ R187, R152, c[0x0][0x2d0], -R9 ;  /* 0x0000b40098bb7a23 */ /* 0x000fc40000010809 */
[--C-:B------:R-:W-:Y:S02]  /*5e40*/  FFMA.FTZ R186, R186, c[0x0][0x2d0], -R9.reuse ;  /* 0x0000b400baba7a23 */ /* 0x100fe40000010809 */
[--C-:B------:R-:W-:Y:S02]  /*5e50*/  FFMA.FTZ R185, R185, c[0x0][0x2d0], -R9.reuse ;  /* 0x0000b400b9b97a23 */ /* 0x100fe40000010809 */
[----:B------:R-:W-:Y:S01]  /*5e60*/  MUFU.EX2 R112, R112 ;  /* 0x0000007000707308 */ /* 0x000fe20000000800 */
[----:B------:R-:W-:Y:S01]  /*5e70*/  HMMA.16816.F32.BF16 R136, R116, R132, RZ ;  /* 0x000000847488723c */ /* 0x000fe200000418ff */
[--C-:B------:R-:W-:Y:S02]  /*5e80*/  FFMA.FTZ R81, R81, c[0x0][0x2d0], -R9.reuse ;  /* 0x0000b40051517a23 */ /* 0x100fe40000010809 */
[--C-:B------:R-:W-:Y:S02]  /*5e90*/  FFMA.FTZ R80, R80, c[0x0][0x2d0], -R9.reuse ;  /* 0x0000b40050507a23 */ /* 0x100fe40000010809 */
[----:B------:R-:W-:-:S02]  /*5ea0*/  FFMA.FTZ R79, R79, c[0x0][0x2d0], -R9 ;  /* 0x0000b4004f4f7a23 */ /* 0x000fc40000010809 */
[----:B------:R-:W3:Y:S01]  /*5eb0*/  MUFU.EX2 R111, R111 ;  /* 0x0000006f006f7308 */ /* 0x000ee20000000800 */
[----:B-1----:R-:W-:Y:S01]  /*5ec0*/  F2FP.BF16.PACK_AB R12, R63, R64 ;  /* 0x000000403f0c723e */ /* 0x002fe200000010ff */
[C---:B----4-:R-:W-:Y:S01]  /*5ed0*/  HMMA.16816.F32.BF16 R128, R116.reuse, R124, RZ ;  /* 0x0000007c7480723c */ /* 0x050fe200000418ff */
[--C-:B------:R-:W-:Y:S02]  /*5ee0*/  FFMA.FTZ R78, R78, c[0x0][0x2d0], -R9.reuse ;  /* 0x0000b4004e4e7a23 */ /* 0x100fe40000010809 */
[--C-:B------:R-:W-:Y:S02]  /*5ef0*/  FFMA.FTZ R42, R42, c[0x0][0x2d0], -R9.reuse ;  /* 0x0000b4002a2a7a23 */ /* 0x100fe40000010809 */
[--C-:B------:R-:W-:Y:S01]  /*5f00*/  FFMA.FTZ R40, R40, c[0x0][0x2d0], -R9.reuse ;  /* 0x0000b40028287a23 */ /* 0x100fe20000010809 */
[----:B------:R-:W1:Y:S01]  /*5f10*/  MUFU.EX2 R109, R109 ;  /* 0x0000006d006d7308 */ /* 0x000e620000000800 */
[--C-:B------:R-:W-:Y:S01]  /*5f20*/  FFMA.FTZ R39, R39, c[0x0][0x2d0], -R9.reuse ;  /* 0x0000b40027277a23 */ /* 0x100fe20000010809 */
[----:B------:R-:W-:Y:S01]  /*5f30*/  HMMA.16816.F32.BF16 R144, R116, R140, RZ ;  /* 0x0000008c7490723c */ /* 0x000fe200000418ff */
[----:B------:R-:W-:-:S02]  /*5f40*/  FFMA.FTZ R38, R38, c[0x0][0x2d0], -R9 ;  /* 0x0000b40026267a23 */ /* 0x000fc40000010809 */
[--C-:B------:R-:W-:Y:S02]  /*5f50*/  FFMA.FTZ R91, R91, c[0x0][0x2d0], -R8.reuse ;  /* 0x0000b4005b5b7a23 */ /* 0x100fe40000010808 */
[--C-:B------:R-:W-:Y:S01]  /*5f60*/  FFMA.FTZ R59, R59, c[0x0][0x2d0], -R8.reuse ;  /* 0x0000b4003b3b7a23 */ /* 0x100fe20000010808 */
[----:B------:R-:W-:Y:S01]  /*5f70*/  MUFU.EX2 R108, R108 ;  /* 0x0000006c006c7308 */ /* 0x000fe20000000800 */
[----:B---3--:R-:W-:Y:S01]  /*5f80*/  F2FP.BF16.PACK_AB R14, R111, R112 ;  /* 0x000000706f0e723e */ /* 0x008fe200000010ff */
[--C-:B------:R-:W-:Y:S02]  /*5f90*/  FFMA.FTZ R58, R58, c[0x0][0x2d0], -R8.reuse ;  /* 0x0000b4003a3a7a23 */ /* 0x100fe40000010808 */
[--C-:B------:R-:W-:Y:S02]  /*5fa0*/  FFMA.FTZ R203, R203, c[0x0][0x2d0], -R8.reuse ;  /* 0x0000b400cbcb7a23 */ /* 0x100fe40000010808 */
[--C-:B------:R-:W-:Y:S02]  /*5fb0*/  FFMA.FTZ R202, R202, c[0x0][0x2d0], -R8.reuse ;  /* 0x0000b400caca7a23 */ /* 0x100fe40000010808 */
        /* <DEDUP_REMOVED lines=10> */
[----:B---3--:R-:W-:Y:S01]  /*6060*/  F2FP.BF16.PACK_AB R15, R104, R108 ;  /* 0x0000006c680f723e */ /* 0x008fe200000010ff */
[----:B------:R-:W1:Y:S01]  /*6070*/  MUFU.EX2 R76, R76 ;  /* 0x0000004c004c7308 */ /* 0x000e620000000800 */
[----:B------:R-:W-:-:S02]  /*6080*/  FFMA.FTZ R36, R36, c[0x0][0x2d0], -R8 ;  /* 0x0000b40024247a23 */ /* 0x000fc40000010808 */
[--C-:B------:R-:W-:Y:S02]  /*6090*/  FFMA.FTZ R207, R10, c[0x0][0x2d0], -R122.reuse ;  /* 0x0000b4000acf7a23 */ /* 0x100fe4000001087a */
[--C-:B------:R-:W-:Y:S01]  /*60a0*/  FFMA.FTZ R206, R11, c[0x0][0x2d0], -R122.reuse ;  /* 0x0000b4000bce7a23 */ /* 0x100fe2000001087a */
[C---:B------:R-:W-:Y:S01]  /*60b0*/  HMMA.16816.F32.BF16 R156, R12.reuse, R132, RZ ;  /* 0x000000840c9c723c */ /* 0x040fe200000418ff */
[--C-:B------:R-:W-:Y:S01]  /*60c0*/  FFMA.FTZ R102, R155, c[0x0][0x2d0], -R122.reuse ;  /* 0x0000b4009b667a23 */ /* 0x100fe2000001087a */
[----:B------:R-:W-:Y:S01]  /*60d0*/  MUFU.EX2 R53, R53 ;  /* 0x0000003500357308 */ /* 0x000fe20000000800 */
[--C-:B------:R-:W-:Y:S02]  /*60e0*/  FFMA.FTZ R199, R199, c[0x0][0x2d0], -R122.reuse ;  /* 0x0000b400c7c77a23 */ /* 0x100fe4000001087a */
[--C-:B------:R-:W-:Y:S02]  /*60f0*/  FFMA.FTZ R198, R198, c[0x0][0x2d0], -R122.reuse ;  /* 0x0000b400c6c67a23 */ /* 0x100fe4000001087a */
[--C-:B------:R-:W-:Y:S01]  /*6100*/  FFMA.FTZ R197, R197, c[0x0][0x2d0], -R122.reuse ;  /* 0x0000b400c5c57a23 */ /* 0x100fe2000001087a */
[----:B------:R-:W-:Y:S01]  /*6110*/  HMMA.16816.F32.BF16 R164, R12, R124, RZ ;  /* 0x0000007c0ca4723c */ /* 0x000fe200000418ff */
[--C-:B------:R-:W-:Y:S01]  /*6120*/  FFMA.FTZ R196, R196, c[0x0][0x2d0], -R122.reuse ;  /* 0x0000b400c4c47a23 */ /* 0x100fe2000001087a */
[----:B------:R-:W3:Y:S01]  /*6130*/  MUFU.EX2 R52, R52 ;  /* 0x0000003400347308 */ /* 0x000ee20000000800 */
[----:B-1----:R-:W-:Y:S01]  /*6140*/  F2FP.BF16.PACK_AB R4, R76, R107 ;  /* 0x0000006b4c04723e */ /* 0x002fe200000010ff */
[----:B------:R-:W-:-:S02]  /*6150*/  FFMA.FTZ R101, R101, c[0x0][0x2d0], -R122 ;  /* 0x0000b40065657a23 */ /* 0x000fc4000001087a */
[--C-:B------:R-:W-:Y:S02]  /*6160*/  FFMA.FTZ R100, R100, c[0x0][0x2d0], -R122.reuse ;  /* 0x0000b40064647a23 */ /* 0x100fe4000001087a */
        /* <DEDUP_REMOVED lines=8> */
[----:B------:R-:W1:Y:S01]  /*61f0*/  MUFU.EX2 R75, R75 ;  /* 0x0000004b004b7308 */ /* 0x000e620000000800 */
[----:B---3--:R-:W-:Y:S01]  /*6200*/  F2FP.BF16.PACK_AB R6, R52, R53 ;  /* 0x000000353406723e */ /* 0x008fe200000010ff */
[----:B------:R-:W-:-:S02]  /*6210*/  FFMA.FTZ R31, R31, c[0x0][0x2d0], -R122 ;  /* 0x0000b4001f1f7a23 */ /* 0x000fc4000001087a */
[--C-:B------:R-:W-:Y:S02]  /*6220*/  FFMA.FTZ R30, R30, c[0x0][0x2d0], -R122.reuse ;  /* 0x0000b4001e1e7a23 */ /* 0x100fe4000001087a */
[--C-:B------:R-:W-:Y:S01]  /*6230*/  FFMA.FTZ R29, R29, c[0x0][0x2d0], -R122.reuse ;  /* 0x0000b4001d1d7a23 */ /* 0x100fe2000001087a */
[----:B------:R-:W-:Y:S01]  /*6240*/  HMMA.16816.F32.BF16 R168, R12, R126, RZ ;  /* 0x0000007e0ca8723c */ /* 0x000fe200000418ff */
[----:B------:R-:W-:Y:S01]  /*6250*/  MUFU.EX2 R51, R51 ;  /* 0x0000003300337308 */ /* 0x000fe20000000800 */
[----:B------:R-:W-:Y:S02]  /*6260*/  FFMA.FTZ R28, R28, c[0x0][0x2d0], -R122 ;  /* 0x0000b4001c1c7a23 */ /* 0x000fe4000001087a */
[--C-:B------:R-:W-:Y:S02]  /*6270*/  FFMA.FTZ R83, R83, c[0x0][0x2d0], -R96.reuse ;  /* 0x0000b40053537a23 */ /* 0x100fe40000010860 */
[--C-:B------:R-:W-:Y:S02]  /*6280*/  FFMA.FTZ R55, R55, c[0x0][0x2d0], -R96.reuse ;  /* 0x0000b40037377a23 */ /* 0x100fe40000010860 */
[----:B------:R-:W-:Y:S01]  /*6290*/  HMMA.16816.F32.BF16 R132, R116, R134, RZ ;  /* 0x000000867484723c */ /* 0x000fe200000418ff */
[----:B------:R-:W3:Y:S01]  /*62a0*/  MUFU.EX2 R50, R50 ;  /* 0x0000003200327308 */ /* 0x000ee20000000800 */
[----:B-1----:R-:W-:Y:S01]  /*62b0*/  F2FP.BF16.PACK_AB R5, R75, R106 ;  /* 0x0000006a4b05723e */ /* 0x002fe200000010ff */
[----:B------:R-:W-:-:S02]  /*62c0*/  FFMA.FTZ R195, R195, c[0x0][0x2d0], -R96 ;  /* 0x0000b400c3c37a23 */ /* 0x000fc40000010860 */
[--C-:B------:R-:W-:Y:S02]  /*62d0*/  FFMA.FTZ R192, R192, c[0x0][0x2d0], -R96.reuse ;  /* 0x0000b400c0c07a23 */ /* 0x100fe40000010860 */
[--C-:B------:R-:W-:Y:S01]  /*62e0*/  FFMA.FTZ R191, R191, c[0x0][0x2d0], -R96.reuse ;  /* 0x0000b400bfbf7a23 */ /* 0x100fe20000010860 */
[----:B------:R-:W-:Y:S01]  /*62f0*/  HMMA.16816.F32.BF16 R124, R116, R126, RZ ;  /* 0x0000007e747c723c */ /* 0x000fe200000418ff */
[----:B------:R-:W-:Y:S01]  /*6300*/  MUFU.EX2 R105, R105 ;  /* 0x0000006900697308 */ /* 0x000fe20000000800 */
[--C-:B------:R-:W-:Y:S02]  /*6310*/  FFMA.FTZ R190, R190, c[0x0][0x2d0], -R96.reuse ;  /* 0x0000b400bebe7a23 */ /* 0x100fe40000010860 */
[--C-:B------:R-:W-:Y:S02]  /*6320*/  FFMA.FTZ R189, R189, c[0x0][0x2d0], -R96.reuse ;  /* 0x0000b400bdbd7a23 */ /* 0x100fe40000010860 */
[--C-:B------:R-:W-:Y:S02]  /*6330*/  FFMA.FTZ R103, R103, c[0x0][0x2d0], -R96.reuse ;  /* 0x0000b40067677a23 */ /* 0x100fe40000010860 */
[--C-:B------:R-:W-:Y:S01]  /*6340*/  FFMA.FTZ R98, R98, c[0x0][0x2d0], -R96.reuse ;  /* 0x0000b40062627a23 */ /* 0x100fe20000010860 */
[----:B------:R-:W1:Y:S01]  /*6350*/  MUFU.EX2 R74, R74 ;  /* 0x0000004a004a7308 */ /* 0x000e620000000800 */
[----:B---3--:R-:W-:Y:S01]  /*6360*/  F2FP.BF16.PACK_AB R7, R50, R51 ;  /* 0x000000333207723e */ /* 0x008fe200000010ff */
[----:B------:R-:W-:-:S06]  /*6370*/  FFMA.FTZ R97, R97, c[0x0][0x2d0], -R96 ;  /* 0x0000b40061617a23 */ /* 0x000fcc0000010860 */
[----:B------:R-:W-:Y:S01]  /*6380*/  MUFU.EX2 R49, R49 ;  /* 0x0000003100317308 */ /* 0x000fe20000000800 */
[C---:B------:R-:W-:Y:S07]  /*6390*/  HMMA.16816.F32.BF16 R136, R4.reuse, R24, R136 ;  /* 0x000000180488723c */ /* 0x040fee0000041888 */
[----:B------:R-:W3:Y:S01]  /*63a0*/  MUFU.EX2 R48, R48 ;  /* 0x0000003000307308 */ /* 0x000ee20000000800 */
[----:B-1----:R-:W-:Y:S01]  /*63b0*/  F2FP.BF16.PACK_AB R176, R74, R105 ;  /* 0x000000694ab0723e */ /* 0x002fe200000010ff */
[C---:B-----5:R-:W-:Y:S06]  /*63c0*/  HMMA.16816.F32.BF16 R128, R4.reuse, R20, R128 ;  /* 0x000000140480723c */ /* 0x060fec0000041880 */
[----:B------:R-:W-:Y:S02]  /*63d0*/  MUFU.EX2 R73, R73 ;  /* 0x0000004900497308 */ /* 0x000fe40000000800 */
[C---:B------:R-:W-:Y:S06]  /*63e0*/  HMMA.16816.F32.BF16 R144, R4.reuse, R32, R144 ;  /* 0x000000200490723c */ /* 0x040fec0000041890 */
[----:B------:R-:W1:Y:S01]  /*63f0*/  MUFU.EX2 R47, R47 ;  /* 0x0000002f002f7308 */ /* 0x000e620000000800 */
[----:B---3--:R-:W-:Y:S01]  /*6400*/  F2FP.BF16.PACK_AB R178, R48, R49 ;  /* 0x0000003130b2723e */ /* 0x008fe200000010ff */
[C---:B------:R-:W-:Y:S06]  /*6410*/  HMMA.16816.F32.BF16 R132, R4.reuse, R26, R132 ;  /* 0x0000001a0484723c */ /* 0x040fec0000041884 */
[----:B------:R-:W-:Y:S02]  /*6420*/  MUFU.EX2 R54, R54 ;  /* 0x0000003600367308 */ /* 0x000fe40000000800 */
[----:B------:R-:W-:Y:S06]  /*6430*/  HMMA.16816.F32.BF16 R124, R4, R22, R124 ;  /* 0x00000016047c723c */ /* 0x000fec000004187c */
[----:B------:R-:W3:Y:S01]  /*6440*/  MUFU.EX2 R41, R41 ;  /* 0x0000002900297308 */ /* 0x000ee20000000800 */
[----:B-1----:R-:W-:-:S07]  /*6450*/  F2FP.BF16.PACK_AB R177, R47, R73 ;  /* 0x000000492fb1723e */ /* 0x002fce00000010ff */
[----:B------:R-:W-:Y:S01]  /*6460*/  MUFU.EX2 R95, R95 ;  /* 0x0000005f005f7308 */ /* 0x000fe20000000800 */
[----:B---3--:R-:W-:-:S07]  /*6470*/  F2FP.BF16.PACK_AB R179, R41, R54 ;  /* 0x0000003629b3723e */ /* 0x008fce00000010ff */
[----:B------:R-:W-:Y:S01]  /*6480*/  MUFU.EX2 R94, R94 ;  /* 0x0000005e005e7308 */ /* 0x000fe20000000800 */
[C---:B------:R-:W-:Y:S07]  /*6490*/  HMMA.16816.F32.BF16 R156, R176.reuse, R24, R156 ;  /* 0x00000018b09c723c */ /* 0x040fee000004189c */
[----:B------:R-:W-:Y:S01]  /*64a0*/  MUFU.EX2 R61, R61 ;  /* 0x0000003d003d7308 */ /* 0x000fe20000000800 */
[--C-:B------:R-:W-:Y:S01]  /*64b0*/  FFMA.FTZ R25, R17, c[0x0][0x2d0], -R8.reuse ;  /* 0x0000b40011197a23 */ /* 0x100fe20000010808 */
[----:B------:R-:W-:Y:S01]  /*64c0*/  HMMA.16816.F32.BF16 R164, R176, R20, R164 ;  /* 0x00000014b0a4723c */ /* 0x000fe200000418a4 */
[----:B------:R-:W-:-:S05]  /*64d0*/  FFMA.FTZ R24, R16, c[0x0][0x2d0], -R8 ;  /* 0x0000b40010187a23 */ /* 0x000fca0000010808 */
[----:B------:R-:W-:Y:S01]  /*64e0*/  MUFU.EX2 R60, R60 ;  /* 0x0000003c003c7308 */ /* 0x000fe20000000800 */
[--C-:B------:R-:W-:Y:S01]  /*64f0*/  FFMA.FTZ R20, R18, c[0x0][0x2d0], -R8.reuse ;  /* 0x0000b40012147a23 */ /* 0x100fe20000010808 */
[----:B------:R-:W-:Y:S01]  /*6500*/  HMMA.16816.F32.BF16 R148, R176, R32, R148 ;  /* 0x00000020b094723c */ /* 0x000fe20000041894 */
[----:B------:R-:W1:Y:S01]  /*6510*/  LDSM.16.MT88.4 R16, [R231] ;  /* 0x00000000e710783b */ /* 0x000e620000004200 */
[----:B------:R-:W-:-:S04]  /*6520*/  FFMA.FTZ R21, R154, c[0x0][0x2d0], -R8 ;  /* 0x0000b4009a157a23 */ /* 0x000fc80000010808 */
[----:B------:R-:W-:Y:S01]  /*6530*/  MUFU.EX2 R91, R91 ;  /* 0x0000005b005b7308 */ /* 0x000fe20000000800 */
[--C-:B------:R-:W-:Y:S01]  /*6540*/  FFMA.FTZ R33, R57, c[0x0][0x2d0], -R8.reuse ;  /* 0x0000b40039217a23 */ /* 0x100fe20000010808 */
[-C--:B------:R-:W-:Y:S01]  /*6550*/  HMMA.16816.F32.BF16 R152, R12, R142.reuse, RZ ;  /* 0x0000008e0c98723c */ /* 0x080fe200000418ff */
[----:B------:R-:W-:Y:S02]  /*6560*/  FFMA.FTZ R32, R56, c[0x0][0x2d0], -R8 ;  /* 0x0000b40038207a23 */ /* 0x000fe40000010808 */
[----:B------:R-:W3:Y:S01]  /*6570*/  LDSM.16.MT88.4 R8, [R231+0x800] ;  /* 0x00080000e708783b */ /* 0x000ee20000004200 */
[--C-:B------:R-:W-:Y:S02]  /*6580*/  FFMA.FTZ R57, R86, c[0x0][0x2d0], -R122.reuse ;  /* 0x0000b40056397a23 */ /* 0x100fe4000001087a */
[----:B------:R-:W-:Y:S01]  /*6590*/  MUFU.EX2 R90, R90 ;  /* 0x0000005a005a7308 */ /* 0x000fe20000000800 */
[----:B------:R-:W-:Y:S01]  /*65a0*/  FFMA.FTZ R56, R87, c[0x0][0x2d0], -R122 ;  /* 0x0000b40057387a23 */ /* 0x000fe2000001087a */
[----:B------:R-:W-:Y:S06]  /*65b0*/  HMMA.16816.F32.BF16 R140, R116, R142, RZ ;  /* 0x0000008e748c723c */ /* 0x000fec00000418ff */
[----:B------:R-:W-:Y:S02]  /*65c0*/  MUFU.EX2 R59, R59 ;  /* 0x0000003b003b7308 */ /* 0x000fe40000000800 */
[C---:B------:R-:W-:Y:S06]  /*65d0*/  HMMA.16816.F32.BF16 R160, R176.reuse, R26, R160 ;  /* 0x0000001ab0a0723c */ /* 0x040fec00000418a0 */
[----:B------:R-:W-:Y:S01]  /*65e0*/  MUFU.EX2 R58, R58 ;  /* 0x0000003a003a7308 */ /* 0x000fe20000000800 */
[--C-:B------:R-:W-:Y:S01]  /*65f0*/  FFMA.FTZ R27, R84, c[0x0][0x2d0], -R96.reuse ;  /* 0x0000b400541b7a23 */ /* 0x100fe20000010860 */
[----:B------:R-:W-:Y:S01]  /*6600*/  HMMA.16816.F32.BF16 R152, R176, R34, R152 ;  /* 0x00000022b098723c */ /* 0x000fe20000041898 */
[----:B------:R-:W-:-:S05]  /*6610*/  FFMA.FTZ R26, R82, c[0x0][0x2d0], -R96 ;  /* 0x0000b400521a7a23 */ /* 0x000fca0000010860 */
[----:B------:R-:W-:Y:S02]  /*6620*/  MUFU.EX2 R87, R207 ;  /* 0x000000cf00577308 */ /* 0x000fe40000000800 */
[----:B------:R-:W-:Y:S06]  /*6630*/  HMMA.16816.F32.BF16 R168, R176, R22, R168 ;  /* 0x00000016b0a8723c */ /* 0x000fec00000418a8 */
[----:B------:R-:W4:Y:S02]  /*6640*/  MUFU.EX2 R86, R206 ;  /* 0x000000ce00567308 */ /* 0x000f240000000800 */
[-C--:B-1----:R-:W-:Y:S06]  /*6650*/  HMMA.16816.F32.BF16 R120, R116, R16.reuse, RZ ;  /* 0x000000107478723c */ /* 0x082fec00000418ff */
[----:B------:R-:W-:Y:S02]  /*6660*/  MUFU.EX2 R57, R57 ;  /* 0x0000003900397308 */ /* 0x000fe40000000800 */
[C---:B------:R-:W-:Y:S06]  /*6670*/  HMMA.16816.F32.BF16 R172, R12.reuse, R16, RZ ;  /* 0x000000100cac723c */ /* 0x040fec00000418ff */
[----:B------:R-:W-:Y:S01]  /*6680*/  MUFU.EX2 R56, R56 ;  /* 0x0000003800387308 */ /* 0x000fe20000000800 */
[----:B------:R-:W-:Y:S01]  /*6690*/  FADD.FTZ R16, R69, R67 ;  /* 0x0000004345107221 */ /* 0x000fe20000010000 */
[----:B------:R-:W-:Y:S01]  /*66a0*/  HMMA.16816.F32.BF16 R12, R12, R18, RZ ;  /* 0x000000120c0c723c */ /* 0x000fe200000418ff */
[----:B------:R-:W-:-:S02]  /*66b0*/  FADD.FTZ R17, R66, R65 ;  /* 0x0000004142117221 */ /* 0x000fc40000010000 */
[----:B------:R-:W-:-:S03]  /*66c0*/  FADD.FTZ R16, R182, R16 ;  /* 0x00000010b6107221 */ /* 0x000fc60000010000 */
[----:B------:R-:W-:Y:S01]  /*66d0*/  MUFU.EX2 R83, R83 ;  /* 0x0000005300537308 */ /* 0x000fe20000000800 */
[----:B------:R-:W-:Y:S01]  /*66e0*/  FADD.FTZ R17, R114, R17 ;  /* 0x0000001172117221 */ /* 0x000fe20000010000 */
[----:B------:R-:W-:Y:S01]  /*66f0*/  HMMA.16816.F32.BF16 R116, R116, R18, RZ ;  /* 0x000000127474723c */ /* 0x000fe200000418ff */
[----:B------:R-:W-:-:S05]  /*6700*/  FADD.FTZ R115, R115, R16 ;  /* 0x0000001073737221 */ /* 0x000fca0000010000 */
[----:B------:R-:W1:Y:S01]  /*6710*/  MUFU.EX2 R55, R55 ;  /* 0x0000003700377308 */ /* 0x000e620000000800 */
[----:B------:R-:W-:Y:S01]  /*6720*/  FADD.FTZ R18, R64, R63 ;  /* 0x0000003f40127221 */ /* 0x000fe20000010000 */
[----:B---3--:R-:W-:Y:S03]  /*6730*/  HMMA.16816.F32.BF16 R172, R176, R8, R172 ;  /* 0x00000008b0ac723c */ /* 0x008fe600000418ac */
[----:B------:R-:W-:-:S03]  /*6740*/  FADD.FTZ R18, R112, R18 ;  /* 0x0000001270127221 */ /* 0x000fc60000010000 */
[----:B------:R-:W-:Y:S02]  /*6750*/  MUFU.EX2 R93, R93 ;  /* 0x0000005d005d7308 */ /* 0x000fe40000000800 */
[----:B------:R-:W-:Y:S06]  /*6760*/  HMMA.16816.F32.BF16 R120, R4, R8, R120 ;  /* 0x000000080478723c */ /* 0x000fec0000041878 */
[----:B------:R-:W-:Y:S02]  /*6770*/  MUFU.EX2 R92, R92 ;  /* 0x0000005c005c7308 */ /* 0x000fe40000000800 */
[-C--:B------:R-:W-:Y:S06]  /*6780*/  HMMA.16816.F32.BF16 R176, R176, R10.reuse, R12 ;  /* 0x0000000ab0b0723c */ /* 0x080fec000004180c */
[----:B------:R-:W-:Y:S01]  /*6790*/  MUFU.EX2 R72, R72 ;  /* 0x0000004800487308 */ /* 0x000fe20000000800 */
[----:B----4-:R-:W-:Y:S01]  /*67a0*/  F2FP.BF16.PACK_AB R12, R86, R87 ;  /* 0x00000057560c723e */ /* 0x010fe200000010ff */
[----:B------:R-:W-:Y:S01]  /*67b0*/  HMMA.16816.F32.BF16 R116, R4, R10, R116 ;  /* 0x0000000a0474723c */ /* 0x000fe20000041874 */
[----:B------:R-:W3:Y:S01]  /*67c0*/  LDSM.16.MT88.4 R8, [R234+0x1000] ;  /* 0x00100000ea08783b */ /* 0x000ee20000004200 */
[----:B-1----:R-:W-:-:S02]  /*67d0*/  F2FP.BF16.PACK_AB R13, R55, R83 ;  /* 0x00000053370d723e */ /* 0x002fc400000010ff */
[----:B------:R-:W-:Y:S02]  /*67e0*/  F2FP.BF16.PACK_AB R14, R56, R57 ;  /* 0x00000039380e723e */ /* 0x000fe400000010ff */
[----:B------:R-:W-:Y:S02]  /*67f0*/  MUFU.EX2 R71, R71 ;  /* 0x0000004700477308 */ /* 0x000fe40000000800 */
[----:B------:R-:W-:Y:S06]  /*6800*/  HMMA.16816.F32.BF16 R140, R4, R34, R140 ;  /* 0x00000022048c723c */ /* 0x000fec000004188c */
[----:B------:R-:W-:Y:S01]  /*6810*/  MUFU.EX2 R69, R200 ;  /* 0x000000c800457308 */ /* 0x000fe20000000800 */
[--C-:B------:R-:W-:Y:S01]  /*6820*/  FFMA.FTZ R35, R205, c[0x0][0x2d0], -R96.reuse ;  /* 0x0000b400cd237a23 */ /* 0x100fe20000010860 */
[----:B------:R-:W-:Y:S01]  /*6830*/  F2FP.BF16.PACK_AB R4, R94, R95 ;  /* 0x0000005f5e04723e */ /* 0x000fe200000010ff */
[----:B------:R-:W-:Y:S01]  /*6840*/  FFMA.FTZ R34, R204, c[0x0][0x2d0], -R96 ;  /* 0x0000b400cc227a23 */ /* 0x000fe20000010860 */
[----:B------:R-:W-:-:S02]  /*6850*/  F2FP.BF16.PACK_AB R5, R90, R91 ;  /* 0x0000005b5a05723e */ /* 0x000fc400000010ff */
[----:B------:R-:W-:Y:S02]  /*6860*/  F2FP.BF16.PACK_AB R6, R60, R61 ;  /* 0x0000003d3c06723e */ /* 0x000fe400000010ff */
[----:B------:R-:W-:Y:S01]  /*6870*/  MUFU.EX2 R35, R35 ;  /* 0x0000002300237308 */ /* 0x000fe20000000800 */
[----:B------:R-:W-:-:S07]  /*6880*/  F2FP.BF16.PACK_AB R7, R58, R59 ;  /* 0x0000003b3a07723e */ /* 0x000fce00000010ff */
[----:B------:R-:W1:Y:S08]  /*6890*/  MUFU.EX2 R34, R34 ;  /* 0x0000002200227308 */ /* 0x000e700000000800 */
[----:B------:R-:W-:Y:S01]  /*68a0*/  MUFU.EX2 R84, R198 ;  /* 0x000000c600547308 */ /* 0x000fe20000000800 */
[----:B---3--:R-:W-:Y:S01]  /*68b0*/  HMMA.16816.F32.BF16 R144, R4, R8, R144 ;  /* 0x000000080490723c */ /* 0x008fe20000041890 */
[----:B-1----:R-:W-:-:S06]  /*68c0*/  F2FP.BF16.PACK_AB R15, R34, R35 ;  /* 0x00000023220f723e */ /* 0x002fcc00000010ff */
[----:B------:R-:W-:Y:S01]  /*68d0*/  MUFU.EX2 R67, R197 ;  /* 0x000000c500437308 */ /* 0x000fe20000000800 */
[----:B------:R-:W-:Y:S07]  /*68e0*/  HMMA.16816.F32.BF16 R140, R4, R10, R140 ;  /* 0x0000000a048c723c */ /* 0x000fee000004188c */
[----:B------:R-:W1:Y:S01]  /*68f0*/  MUFU.EX2 R66, R196 ;  /* 0x000000c400427308 */ /* 0x000e620000000800 */
[C---:B------:R-:W-:Y:S07]  /*6900*/  HMMA.16816.F32.BF16 R148, R12.reuse, R8, R148 ;  /* 0x000000080c94723c */ /* 0x040fee0000041894 */
[----:B------:R-:W-:Y:S01]  /*6910*/  MUFU.EX2 R82, R195 ;  /* 0x000000c300527308 */ /* 0x000fe20000000800 */
[----:B------:R-:W-:Y:S01]  /*6920*/  HMMA.16816.F32.BF16 R152, R12, R10, R152 ;  /* 0x0000000a0c98723c */ /* 0x000fe20000041898 */
[----:B------:R-:W3:Y:S06]  /*6930*/  LDSM.16.MT88.4 R8, [R233+0x1000] ;  /* 0x00100000e908783b */ /* 0x000eec0000004200 */
[----:B------:R-:W-:Y:S08]  /*6940*/  MUFU.EX2 R112, R21 ;  /* 0x0000001500707308 */ /* 0x000ff00000000800 */
[----:B------:R-:W-:Y:S08]  /*6950*/  MUFU.EX2 R188, R188 ;  /* 0x000000bc00bc7308 */ /* 0x000ff00000000800 */
[----:B------:R-:W-:Y:S08]  /*6960*/  MUFU.EX2 R187, R187 ;  /* 0x000000bb00bb7308 */ /* 0x000ff00000000800 */
[----:B------:R-:W-:Y:S08]  /*6970*/  MUFU.EX2 R186, R186 ;  /* 0x000000ba00ba7308 */ /* 0x000ff00000000800 */
[----:B------:R-:W-:Y:S01]  /*6980*/  MUFU.EX2 R185, R185 ;  /* 0x000000b900b97308 */ /* 0x000fe20000000800 */
[-C--:B---3--:R-:W-:Y:S07]  /*6990*/  HMMA.16816.F32.BF16 R136, R4, R8.reuse, R136 ;  /* 0x000000080488723c */ /* 0x088fee0000041888 */
[----:B------:R-:W-:Y:S01]  /*69a0*/  MUFU.EX2 R184, R184 ;  /* 0x000000b800b87308 */ /* 0x000fe20000000800 */
[C---:B------:R-:W-:Y:S07]  /*69b0*/  HMMA.16816.F32.BF16 R156, R12.reuse, R8, R156 ;  /* 0x000000080c9c723c */ /* 0x040fee000004189c */
[----:B------:R-:W-:Y:S01]  /*69c0*/  MUFU.EX2 R183, R183 ;  /* 0x000000b700b77308 */ /* 0x000fe20000000800 */
[-C--:B------:R-:W-:Y:S07]  /*69d0*/  HMMA.16816.F32.BF16 R160, R12, R10.reuse, R160 ;  /* 0x0000000a0ca0723c */ /* 0x080fee00000418a0 */
[----:B------:R-:W-:Y:S01]  /*69e0*/  MUFU.EX2 R102, R102 ;  /* 0x0000006600667308 */ /* 0x000fe20000000800 */
[C---:B------:R-:W-:Y:S01]  /*69f0*/  HMMA.16816.F32.BF16 R132, R4.reuse, R10, R132 ;  /* 0x0000000a0484723c */ /* 0x040fe20000041884 */
        /* <DEDUP_REMOVED lines=25> */
[----:B-1----:R-:W-:Y:S01]  /*6b90*/  F2FP.BF16.PACK_AB R14, R66, R67 ;  /* 0x00000043420e723e */ /* 0x002fe200000010ff */
[----:B------:R-:W-:Y:S01]  /*6ba0*/  HMMA.16816.F32.BF16 R116, R4, R10, R116 ;  /* 0x0000000a0474723c */ /* 0x000fe20000041874 */
[----:B------:R-:W1:Y:S05]  /*6bb0*/  LDSM.16.MT88.4 R8, [R234+0x1800] ;  /* 0x00180000ea08783b */ /* 0x000e6a0000004200 */
[----:B------:R-:W-:Y:S01]  /*6bc0*/  MUFU.EX2 R42, R42 ;  /* 0x0000002a002a7308 */ /* 0x000fe20000000800 */
[----:B------:R-:W-:-:S02]  /*6bd0*/  FFMA.FTZ R6, R194, c[0x0][0x2d0], -R96 ;  /* 0x0000b400c2067a23 */ /* 0x000fc40000010860 */
[----:B------:R-:W-:-:S05]  /*6be0*/  FFMA.FTZ R5, R193, c[0x0][0x2d0], -R96 ;  /* 0x0000b400c1057a23 */ /* 0x000fca0000010860 */
[----:B------:R-:W-:Y:S01]  /*6bf0*/  MUFU.EX2 R40, R40 ;  /* 0x0000002800287308 */ /* 0x000fe20000000800 */
[--C-:B------:R-:W-:Y:S02]  /*6c00*/  FFMA.FTZ R4, R89, c[0x0][0x2d0], -R96.reuse ;  /* 0x0000b40059047a23 */ /* 0x100fe40000010860 */
[--C-:B------:R-:W-:Y:S02]  /*6c10*/  FFMA.FTZ R194, R88, c[0x0][0x2d0], -R96.reuse ;  /* 0x0000b40058c27a23 */ /* 0x100fe40000010860 */
[--C-:B------:R-:W-:Y:S02]  /*6c20*/  FFMA.FTZ R193, R85, c[0x0][0x2d0], -R96.reuse ;  /* 0x0000b40055c17a23 */ /* 0x100fe40000010860 */
[----:B------:R-:W-:Y:S01]  /*6c30*/  FFMA.FTZ R96, R70, c[0x0][0x2d0], -R96 ;  /* 0x0000b40046607a23 */ /* 0x000fe20000010860 */
[----:B------:R-:W-:Y:S08]  /*6c40*/  MUFU.EX2 R89, R203 ;  /* 0x000000cb00597308 */ /* 0x000ff00000000800 */
[----:B------:R-:W-:Y:S08]  /*6c50*/  MUFU.EX2 R88, R202 ;  /* 0x000000ca00587308 */ /* 0x000ff00000000800 */
[----:B------:R-:W3:Y:S08]  /*6c60*/  MUFU.EX2 R70, R201 ;  /* 0x000000c900467308 */ /* 0x000ef00000000800 */
[----:B------:R-:W4:Y:S08]  /*6c70*/  MUFU.EX2 R85, R199 ;  /* 0x000000c700557308 */ /* 0x000f300000000800 */
[----:B------:R5:W1:Y:S01]  /*6c80*/  MUFU.EX2 R65, R6 ;  /* 0x0000000600417308 */ /* 0x000a620000000800 */
[----:B---3--:R-:W-:-:S07]  /*6c90*/  F2FP.BF16.PACK_AB R7, R69, R70 ;  /* 0x000000464507723e */ /* 0x008fce00000010ff */
[----:B------:R3:W-:Y:S01]  /*6ca0*/  MUFU.EX2 R64, R5 ;  /* 0x0000000500407308 */ /* 0x0007e20000000800 */
[----:B----4-:R-:W-:-:S07]  /*6cb0*/  F2FP.BF16.PACK_AB R12, R84, R85 ;  /* 0x00000055540c723e */ /* 0x010fce00000010ff */
[----:B------:R4:W2:Y:S01]  /*6cc0*/  MUFU.EX2 R63, R4 ;  /* 0x00000004003f7308 */ /* 0x0008a20000000800 */
[----:B-----5:R-:W-:Y:S02]  /*6cd0*/  F2FP.BF16.PACK_AB R6, R71, R72 ;  /* 0x000000484706723e */ /* 0x020fe400000010ff */
[----:B-1----:R-:W-:Y:S02]  /*6ce0*/  F2FP.BF16.PACK_AB R13, R65, R82 ;  /* 0x00000052410d723e */ /* 0x002fe400000010ff */
[----:B---3--:R-:W-:-:S03]  /*6cf0*/  F2FP.BF16.PACK_AB R5, R88, R89 ;  /* 0x000000595805723e */ /* 0x008fc600000010ff */
[----:B------:R-:W-:Y:S01]  /*6d00*/  MUFU.EX2 R39, R39 ;  /* 0x0000002700277308 */ /* 0x000fe20000000800 */
[----:B----4-:R-:W-:-:S07]  /*6d10*/  F2FP.BF16.PACK_AB R4, R92, R93 ;  /* 0x0000005d5c04723e */ /* 0x010fce00000010ff */
[----:B------:R-:W-:Y:S01]  /*6d20*/  MUFU.EX2 R38, R38 ;  /* 0x0000002600267308 */ /* 0x000fe20000000800 */
[----:B--2---:R-:W-:Y:S01]  /*6d30*/  F2FP.BF16.PACK_AB R15, R63, R64 ;  /* 0x000000403f0f723e */ /* 0x004fe200000010ff */
[-C--:B------:R-:W-:Y:S06]  /*6d40*/  HMMA.16816.F32.BF16 R144, R4, R8.reuse, R144 ;  /* 0x000000080490723c */ /* 0x080fec0000041890 */
[----:B------:R-:W-:Y:S02]  /*6d50*/  MUFU.EX2 R37, R37 ;  /* 0x0000002500257308 */ /* 0x000fe40000000800 */
[C---:B------:R-:W-:Y:S06]  /*6d60*/  HMMA.16816.F32.BF16 R148, R12.reuse, R8, R148 ;  /* 0x000000080c94723c */ /* 0x040fec0000041894 */
[----:B------:R-:W-:Y:S02]  /*6d70*/  MUFU.EX2 R36, R36 ;  /* 0x0000002400247308 */ /* 0x000fe40000000800 */
[-C--:B------:R-:W-:Y:S06]  /*6d80*/  HMMA.16816.F32.BF16 R152, R12, R10.reuse, R152 ;  /* 0x0000000a0c98723c */ /* 0x080fec0000041898 */
[----:B------:R-:W-:Y:S02]  /*6d90*/  MUFU.EX2 R33, R33 ;  /* 0x0000002100217308 */ /* 0x000fe40000000800 */
[C---:B------:R-:W-:Y:S01]  /*6da0*/  HMMA.16816.F32.BF16 R140, R4.reuse, R10, R140 ;  /* 0x0000000a048c723c */ /* 0x040fe2000004188c */
[----:B------:R-:W1:Y:S05]  /*6db0*/  LDSM.16.MT88.4 R8, [R233+0x1800] ;  /* 0x00180000e908783b */ /* 0x000e6a0000004200 */
[----:B------:R-:W-:Y:S08]  /*6dc0*/  MUFU.EX2 R32, R32 ;  /* 0x0000002000207308 */ /* 0x000ff00000000800 */
[----:B------:R-:W-:Y:S08]  /*6dd0*/  MUFU.EX2 R31, R31 ;  /* 0x0000001f001f7308 */ /* 0x000ff00000000800 */
[----:B------:R-:W-:Y:S08]  /*6de0*/  MUFU.EX2 R30, R30 ;  /* 0x0000001e001e7308 */ /* 0x000ff00000000800 */
[----:B------:R-:W-:Y:S08]  /*6df0*/  MUFU.EX2 R29, R29 ;  /* 0x0000001d001d7308 */ /* 0x000ff00000000800 */
[----:B------:R-:W-:Y:S01]  /*6e00*/  MUFU.EX2 R28, R28 ;  /* 0x0000001c001c7308 */ /* 0x000fe20000000800 */
[-C--:B-1----:R-:W-:Y:S07]  /*6e10*/  HMMA.16816.F32.BF16 R136, R4, R8.reuse, R136 ;  /* 0x000000080488723c */ /* 0x082fee0000041888 */
[----:B------:R-:W-:Y:S01]  /*6e20*/  MUFU.EX2 R103, R103 ;  /* 0x0000006700677308 */ /* 0x000fe20000000800 */
[C---:B------:R-:W-:Y:S07]  /*6e30*/  HMMA.16816.F32.BF16 R156, R12.reuse, R8, R156 ;  /* 0x000000080c9c723c */ /* 0x040fee000004189c */
[----:B------:R-:W-:Y:S01]  /*6e40*/  MUFU.EX2 R98, R98 ;  /* 0x0000006200627308 */ /* 0x000fe20000000800 */
[-C--:B------:R-:W-:Y:S07]  /*6e50*/  HMMA.16816.F32.BF16 R160, R12, R10.reuse, R160 ;  /* 0x0000000a0ca0723c */ /* 0x080fee00000418a0 */
[----:B------:R-:W-:Y:S01]  /*6e60*/  MUFU.EX2 R97, R97 ;  /* 0x0000006100617308 */ /* 0x000fe20000000800 */
[C---:B------:R-:W-:Y:S01]  /*6e70*/  HMMA.16816.F32.BF16 R132, R4.reuse, R10, R132 ;  /* 0x0000000a0484723c */ /* 0x040fe20000041884 */
[----:B------:R-:W1:Y:S06]  /*6e80*/  LDSM.16.MT88.4 R8, [R232+0x1800] ;  /* 0x00180000e808783b */ /* 0x000e6c0000004200 */
[----:B------:R-:W-:Y:S01]  /*6e90*/  MUFU.EX2 R96, R96 ;  /* 0x0000006000607308 */ /* 0x000fe20000000800 */
[-C--:B-1----:R-:W-:Y:S08]  /*6ea0*/  HMMA.16816.F32.BF16 R128, R4, R8.reuse, R128 ;  /* 0x000000080480723c */ /* 0x082ff00000041880 */
[C---:B------:R-:W-:Y:S08]  /*6eb0*/  HMMA.16816.F32.BF16 R164, R12.reuse, R8, R164 ;  /* 0x000000080ca4723c */ /* 0x040ff000000418a4 */
[-C--:B------:R-:W-:Y:S08]  /*6ec0*/  HMMA.16816.F32.BF16 R168, R12, R10.reuse, R168 ;  /* 0x0000000a0ca8723c */ /* 0x080ff000000418a8 */
[C---:B------:R-:W-:Y:S01]  /*6ed0*/  HMMA.16816.F32.BF16 R124, R4.reuse, R10, R124 ;  /* 0x0000000a047c723c */ /* 0x040fe2000004187c */
[----:B------:R-:W1:Y:S07]  /*6ee0*/  LDSM.16.MT88.4 R8, [R231+0x1800] ;  /* 0x00180000e708783b */ /* 0x000e6e0000004200 */
[C---:B-1----:R-:W-:Y:S08]  /*6ef0*/  HMMA.16816.F32.BF16 R120, R4.reuse, R8, R120 ;  /* 0x000000080478723c */ /* 0x042ff00000041878 */
[----:B------:R-:W-:Y:S07]  /*6f00*/  HMMA.16816.F32.BF16 R116, R4, R10, R116 ;  /* 0x0000000a0474723c */ /* 0x000fee0000041874 */
[----:B------:R-:W-:Y:S01]  /*6f10*/  FADD.FTZ R4, R110, R109 ;  /* 0x0000006d6e047221 */ /* 0x000fe20000010000 */
[C---:B------:R-:W-:Y:S01]  /*6f20*/  HMMA.16816.F32.BF16 R172, R12.reuse, R8, R172 ;  /* 0x000000080cac723c */ /* 0x040fe200000418ac */
[----:B------:R-:W-:Y:S01]  /*6f30*/  FADD.FTZ R110, R113, R17 ;  /* 0x00000011716e7221 */ /* 0x000fe20000010000 */
[----:B------:R-:W-:Y:S01]  /*6f40*/  F2FP.BF16.PACK_AB R5, R112, R184 ;  /* 0x000000b87005723e */ /* 0x000fe200000010ff */
[----:B------:R-:W-:Y:S01]  /*6f50*/  FADD.FTZ R113, R108, R4 ;  /* 0x000000046c717221 */ /* 0x000fe20000010000 */
[----:B------:R-:W-:Y:S01]  /*6f60*/  F2FP.BF16.PACK_AB R4, R187, R188 ;  /* 0x000000bcbb04723e */ /* 0x000fe200000010ff */
[----:B------:R-:W-:Y:S01]  /*6f70*/  FADD.FTZ R109, R111, R18 ;  /* 0x000000126f6d7221 */ /* 0x000fe20000010000 */
[----:B------:R1:W2:Y:S01]  /*6f80*/  MUFU.EX2 R108, R20 ;  /* 0x00000014006c7308 */ /* 0x0002a20000000800 */
[----:B------:R-:W3:Y:S01]  /*6f90*/  LDSM.16.MT88.4 R16, [R233+0x2000] ;  /* 0x00200000e910783b */ /* 0x000ee20000004200 */
[----:B------:R-:W-:Y:S01]  /*6fa0*/  HMMA.16816.F32.BF16 R176, R12, R10, R176 ;  /* 0x0000000a0cb0723c */ /* 0x000fe200000418b0 */
[----:B------:R-:W-:Y:S01]  /*6fb0*/  FADD.FTZ R111, R107, R115 ;  /* 0x000000736b6f7221 */ /* 0x000fe20000010000 */
[----:B------:R-:W-:Y:S01]  /*6fc0*/  F2FP.BF16.PACK_AB R6, R185, R186 ;  /* 0x000000bab906723e */ /* 0x000fe200000010ff */
[----:B------:R-:W-:Y:S01]  /*6fd0*/  LDSM.16.MT88.4 R12, [R232+0x2000] ;  /* 0x00200000e80c783b */ /* 0x000fe20000004200 */
[----:B------:R-:W-:-:S02]  /*6fe0*/  FADD.FTZ R110, R106, R110 ;  /* 0x0000006e6a6e7221 */ /* 0x000fc40000010000 */
[----:B------:R-:W-:Y:S01]  /*6ff0*/  FADD.FTZ R109, R105, R109 ;  /* 0x0000006d696d7221 */ /* 0x000fe20000010000 */
[----:B------:R-:W-:Y:S01]  /*7000*/  LDSM.16.MT88.4 R8, [R231+0x2000] ;  /* 0x00200000e708783b */ /* 0x000fe20000004200 */
[----:B------:R-:W-:Y:S01]  /*7010*/  FADD.FTZ R113, R104, R113 ;  /* 0x0000007168717221 */ /* 0x000fe20000010000 */
[----:B------:R-:W4:Y:S01]  /*7020*/  MUFU.EX2 R107, R99 ;  /* 0x00000063006b7308 */ /* 0x000f220000000800 */
[----:B------:R-:W-:Y:S02]  /*7030*/  FADD.FTZ R75, R75, R110 ;  /* 0x0000006e4b4b7221 */ /* 0x000fe40000010000 */
[----:B------:R-:W-:Y:S01]  /*7040*/  FADD.FTZ R109, R74, R109 ;  /* 0x0000006d4a6d7221 */ /* 0x000fe20000010000 */
[----:B-1----:R-:W1:Y:S01]  /*7050*/  LDSM.16.MT88.4 R20, [R234+0x2000] ;  /* 0x00200000ea14783b */ /* 0x002e620000004200 */
[----:B--2---:R-:W-:Y:S01]  /*7060*/  F2FP.BF16.PACK_AB R7, R183, R108 ;  /* 0x0000006cb707723e */ /* 0x004fe200000010ff */
[----:B------:R-:W-:Y:S02]  /*7070*/  FADD.FTZ R110, R73, R113 ;  /* 0x00000071496e7221 */ /* 0x000fe40000010000 */
[----:B------:R-:W-:Y:S01]  /*7080*/  MUFU.EX2 R106, R194 ;  /* 0x000000c2006a7308 */ /* 0x000fe20000000800 */
[----:B------:R-:W-:-:S02]  /*7090*/  FADD.FTZ R76, R76, R111 ;  /* 0x0000006f4c4c7221 */ /* 0x000fc40000010000 */
[----:B------:R-:W-:Y:S02]  /*70a0*/  FADD.FTZ R110, R47, R110 ;  /* 0x0000006e2f6e7221 */ /* 0x000fe40000010000 */
[----:B------:R-:W-:Y:S02]  /*70b0*/  FADD.FTZ R76, R53, R76 ;  /* 0x0000004c354c7221 */ /* 0x000fe40000010000 */
[----:B------:R-:W-:Y:S01]  /*70c0*/  FADD.FTZ R75, R51, R75 ;  /* 0x0000004b334b7221 */ /* 0x000fe20000010000 */
[----:B------:R-:W2:Y:S01]  /*70d0*/  MUFU.EX2 R105, R193 ;  /* 0x000000c100697308 */ /* 0x000ea20000000800 */
[----:B------:R-:W-:Y:S02]  /*70e0*/  FADD.FTZ R52, R52, R76 ;  /* 0x0000004c34347221 */ /* 0x000fe40000010000 */
[----:B------:R-:W-:Y:S02]  /*70f0*/  FADD.FTZ R54, R54, R110 ;  /* 0x0000006e36367221 */ /* 0x000fe40000010000 */
[----:B------:R-:W-:-:S02]  /*7100*/  FADD.FTZ R109, R49, R109 ;  /* 0x0000006d316d7221 */ /* 0x000fc40000010000 */
[----:B------:R-:W-:Y:S01]  /*7110*/  FADD.FTZ R52, R95, R52 ;  /* 0x000000345f347221 */ /* 0x000fe20000010000 */
[----:B------:R-:W-:Y:S01]  /*7120*/  MUFU.EX2 R104, R27 ;  /* 0x0000001b00687308 */ /* 0x000fe20000000800 */
[----:B------:R-:W-:Y:S02]  /*7130*/  FADD.FTZ R50, R50, R75 ;  /* 0x0000004b32327221 */ /* 0x000fe40000010000 */
[----:B------:R-:W-:Y:S02]  /*7140*/  FADD.FTZ R54, R41, R54 ;  /* 0x0000003629367221 */ /* 0x000fe40000010000 */
[----:B------:R-:W-:Y:S01]  /*7150*/  FADD.FTZ R48, R48, R109 ;  /* 0x0000006d30307221 */ /* 0x000fe20000010000 */
[----:B---3--:R-:W-:Y:S01]  /*7160*/  HMMA.16816.F32.BF16 R136, R4, R16, R136 ;  /* 0x000000100488723c */ /* 0x008fe20000041888 */
[----:B------:R-:W-:Y:S01]  /*7170*/  FADD.FTZ R94, R94, R52 ;  /* 0x000000345e5e7221 */ /* 0x000fe20000010000 */
[----:B------:R-:W3:Y:S01]  /*7180*/  MUFU.EX2 R99, R26 ;  /* 0x0000001a00637308 */ /* 0x000ee20000000800 */
[----:B------:R-:W-:-:S02]  /*7190*/  FADD.FTZ R50, R91, R50 ;  /* 0x000000325b327221 */ /* 0x000fc40000010000 */
[----:B------:R-:W-:Y:S02]  /*71a0*/  FADD.FTZ R83, R83, R54 ;  /* 0x0000003653537221 */ /* 0x000fe40000010000 */
[----:B------:R-:W-:Y:S01]  /*71b0*/  FADD.FTZ R48, R87, R48 ;  /* 0x0000003057307221 */ /* 0x000fe20000010000 */
[C---:B------:R-:W-:Y:S01]  /*71c0*/  HMMA.16816.F32.BF16 R132, R4.reuse, R18, R132 ;  /* 0x000000120484723c */ /* 0x040fe20000041884 */
[----:B------:R-:W-:Y:S01]  /*71d0*/  FADD.FTZ R94, R61, R94 ;  /* 0x0000005e3d5e7221 */ /* 0x000fe20000010000 */
[----:B------:R-:W5:Y:S01]  /*71e0*/  MUFU.EX2 R73, R25 ;  /* 0x0000001900497308 */ /* 0x000f620000000800 */
[----:B------:R-:W-:Y:S02]  /*71f0*/  FADD.FTZ R90, R90, R50 ;  /* 0x000000325a5a7221 */ /* 0x000fe40000010000 */
[----:B------:R-:W-:Y:S02]  /*7200*/  FADD.FTZ R83, R55, R83 ;  /* 0x0000005337537221 */ /* 0x000fe40000010000 */
[----:B------:R-:W-:Y:S01]  /*7210*/  FADD.FTZ R86, R86, R48 ;  /* 0x0000003056567221 */ /* 0x000fe20000010000 */
[----:B-1----:R-:W-:Y:S01]  /*7220*/  HMMA.16816.F32.BF16 R144, R4, R20, R144 ;  /* 0x000000140490723c */ /* 0x002fe20000041890 */
[----:B------:R-:W-:Y:S01]  /*7230*/  FADD.FTZ R60, R60, R94 ;  /* 0x0000005e3c3c7221 */ /* 0x000fe20000010000 */
[----:B------:R1:W1:Y:S01]  /*7240*/  MUFU.EX2 R74, R24 ;  /* 0x00000018004a7308 */ /* 0x0002620000000800 */
        /* <DEDUP_REMOVED lines=9> */
[----:B------:R-:W-:Y:S01]  /*72e0*/  FADD.FTZ R92, R92, R60 ;  /* 0x0000003c5c5c7221 */ /* 0x000fe20000010000 */
[----:B-1----:R-:W-:Y:S01]  /*72f0*/  LDSM.16.MT88.4 R24, [R231+0x2800] ;  /* 0x00280000e718783b */ /* 0x002fe20000004200 */
[----:B------:R-:W-:-:S02]  /*7300*/  FADD.FTZ R58, R89, R58 ;  /* 0x0000003a593a7221 */ /* 0x000fc40000010000 */
[----:B------:R-:W-:Y:S02]  /*7310*/  FADD.FTZ R82, R82, R35 ;  /* 0x0000002352527221 */ /* 0x000fe40000010000 */
[----:B------:R-:W-:Y:S01]  /*7320*/  FADD.FTZ R56, R85, R56 ;  /* 0x0000003855387221 */ /* 0x000fe20000010000 */
[C---:B------:R-:W-:Y:S08]  /*7330*/  HMMA.16816.F32.BF16 R124, R4.reuse, R14, R124 ;  /* 0x0000000e047c723c */ /* 0x040ff0000004187c */
[C---:B------:R-:W-:Y:S08]  /*7340*/  HMMA.16816.F32.BF16 R120, R4.reuse, R8, R120 ;  /* 0x000000080478723c */ /* 0x040ff00000041878 */
[----:B------:R-:W-:Y:S01]  /*7350*/  HMMA.16816.F32.BF16 R116, R4, R10, R116 ;  /* 0x0000000a0474723c */ /* 0x000fe20000041874 */
[----:B------:R-:W-:-:S02]  /*7360*/  FADD.FTZ R92, R72, R92 ;  /* 0x0000005c485c7221 */ /* 0x000fc40000010000 */
[----:B------:R-:W-:Y:S02]  /*7370*/  FADD.FTZ R88, R88, R58 ;  /* 0x0000003a58587221 */ /* 0x000fe40000010000 */
[----:B------:R-:W-:Y:S02]  /*7380*/  FADD.FTZ R82, R65, R82 ;  /* 0x0000005241527221 */ /* 0x000fe40000010000 */
[----:B------:R-:W-:Y:S01]  /*7390*/  F2FP.BF16.PACK_AB R4, R101, R102 ;  /* 0x000000666504723e */ /* 0x000fe200000010ff */
[----:B------:R-:W-:Y:S01]  /*73a0*/  FADD.FTZ R84, R84, R56 ;  /* 0x0000003854547221 */ /* 0x000fe20000010000 */
[----:B----4-:R-:W-:Y:S02]  /*73b0*/  F2FP.BF16.PACK_AB R6, R107, R100 ;  /* 0x000000646b06723e */ /* 0x010fe400000010ff */
[----:B--2---:R-:W-:Y:S02]  /*73c0*/  F2FP.BF16.PACK_AB R5, R105, R106 ;  /* 0x0000006a6905723e */ /* 0x004fe400000010ff */
[----:B---3--:R-:W-:-:S07]  /*73d0*/  F2FP.BF16.PACK_AB R7, R99, R104 ;  /* 0x000000686307723e */ /* 0x008fce00000010ff */
[C---:B------:R-:W-:Y:S08]  /*73e0*/  HMMA.16816.F32.BF16 R156, R4.reuse, R16, R156 ;  /* 0x00000010049c723c */ /* 0x040ff0000004189c */
[C---:B------:R-:W-:Y:S01]  /*73f0*/  HMMA.16816.F32.BF16 R160, R4.reuse, R18, R160 ;  /* 0x0000001204a0723c */ /* 0x040fe200000418a0 */
[----:B------:R-:W1:Y:S07]  /*7400*/  LDSM.16.MT88.4 R16, [R234+0x2800] ;  /* 0x00280000ea10783b */ /* 0x000e6e0000004200 */
[C---:B------:R-:W-:Y:S08]  /*7410*/  HMMA.16816.F32.BF16 R164, R4.reuse, R12, R164 ;  /* 0x0000000c04a4723c */ /* 0x040ff000000418a4 */
[C---:B------:R-:W-:Y:S01]  /*7420*/  HMMA.16816.F32.BF16 R168, R4.reuse, R14, R168 ;  /* 0x0000000e04a8723c */ /* 0x040fe200000418a8 */
[----:B------:R-:W2:Y:S07]  /*7430*/  LDSM.16.MT88.4 R12, [R233+0x2800] ;  /* 0x00280000e90c783b */ /* 0x000eae0000004200 */
[C---:B------:R-:W-:Y:S08]  /*7440*/  HMMA.16816.F32.BF16 R172, R4.reuse, R8, R172 ;  /* 0x0000000804ac723c */ /* 0x040ff000000418ac */
[C---:B------:R-:W-:Y:S01]  /*7450*/  HMMA.16816.F32.BF16 R176, R4.reuse, R10, R176 ;  /* 0x0000000a04b0723c */ /* 0x040fe200000418b0 */
[----:B------:R-:W3:Y:S07]  /*7460*/  LDSM.16.MT88.4 R8, [R232+0x2800] ;  /* 0x00280000e808783b */ /* 0x000eee0000004200 */
[C---:B------:R-:W-:Y:S08]  /*7470*/  HMMA.16816.F32.BF16 R148, R4.reuse, R20, R148 ;  /* 0x000000140494723c */ /* 0x040ff00000041894 */
[----:B------:R-:W-:Y:S01]  /*7480*/  HMMA.16816.F32.BF16 R152, R4, R22, R152 ;  /* 0x000000160498723c */ /* 0x000fe20000041898 */
[----:B------:R-:W4:Y:S06]  /*7490*/  LDSM.16.MT88.4 R20, [R234+0x3000] ;  /* 0x00300000ea14783b */ /* 0x000f2c0000004200 */
[----:B------:R-:W-:-:S02]  /*74a0*/  F2FP.BF16.PACK_AB R4, R80, R81 ;  /* 0x000000515004723e */ /* 0x000fc400000010ff */
[----:B-----5:R-:W-:Y:S02]  /*74b0*/  F2FP.BF16.PACK_AB R5, R73, R77 ;  /* 0x0000004d4905723e */ /* 0x020fe400000010ff */
[----:B------:R-:W-:Y:S02]  /*74c0*/  F2FP.BF16.PACK_AB R6, R78, R79 ;  /* 0x0000004f4e06723e */ /* 0x000fe400000010ff */
[----:B------:R-:W-:-:S07]  /*74d0*/  F2FP.BF16.PACK_AB R7, R62, R74 ;  /* 0x0000004a3e07723e */ /* 0x000fce00000010ff */
[C---:B-1----:R-:W-:Y:S08]  /*74e0*/  HMMA.16816.F32.BF16 R144, R4.reuse, R16, R144 ;  /* 0x000000100490723c */ /* 0x042ff00000041890 */
[C---:B------:R-:W-:Y:S08]  /*74f0*/  HMMA.16816.F32.BF16 R140, R4.reuse, R18, R140 ;  /* 0x00000012048c723c */ /* 0x040ff0000004188c */
[C---:B--2---:R-:W-:Y:S08]  /*7500*/  HMMA.16816.F32.BF16 R136, R4.reuse, R12, R136 ;  /* 0x0000000c0488723c */ /* 0x044ff00000041888 */
[C---:B------:R-:W-:Y:S08]  /*7510*/  HMMA.16816.F32.BF16 R132, R4.reuse, R14, R132 ;  /* 0x0000000e0484723c */ /* 0x040ff00000041884 */
[C---:B---3--:R-:W-:Y:S08]  /*7520*/  HMMA.16816.F32.BF16 R128, R4.reuse, R8, R128 ;  /* 0x000000080480723c */ /* 0x048ff00000041880 */
        /* <DEDUP_REMOVED lines=17> */
[----:B------:R-:W-:Y:S07]  /*7640*/  HMMA.16816.F32.BF16 R176, R4, R26, R176 ;  /* 0x0000001a04b0723c */ /* 0x000fee00000418b0 */
[----:B------:R-:W-:-:S02]  /*7650*/  F2FP.BF16.PACK_AB R4, R40, R42 ;  /* 0x0000002a2804723e */ /* 0x000fc400000010ff */
[----:B------:R-:W-:Y:S02]  /*7660*/  F2FP.BF16.PACK_AB R5, R36, R37 ;  /* 0x000000252405723e */ /* 0x000fe400000010ff */
[----:B------:R-:W-:Y:S02]  /*7670*/  F2FP.BF16.PACK_AB R6, R38, R39 ;  /* 0x000000272606723e */ /* 0x000fe400000010ff */
[----:B------:R-:W-:-:S07]  /*7680*/  F2FP.BF16.PACK_AB R7, R32, R33 ;  /* 0x000000212007723e */ /* 0x000fce00000010ff */
[C---:B----4-:R-:W-:Y:S08]  /*7690*/  HMMA.16816.F32.BF16 R144, R4.reuse, R20, R144 ;  /* 0x000000140490723c */ /* 0x050ff00000041890 */
[C---:B------:R-:W-:Y:S08]  /*76a0*/  HMMA.16816.F32.BF16 R140, R4.reuse, R22, R140 ;  /* 0x00000016048c723c */ /* 0x040ff0000004188c */
[C---:B-1----:R-:W-:Y:S08]  /*76b0*/  HMMA.16816.F32.BF16 R136, R4.reuse, R16, R136 ;  /* 0x000000100488723c */ /* 0x042ff00000041888 */
[C---:B------:R-:W-:Y:S08]  /*76c0*/  HMMA.16816.F32.BF16 R132, R4.reuse, R18, R132 ;  /* 0x000000120484723c */ /* 0x040ff00000041884 */
[C---:B--2---:R-:W-:Y:S08]  /*76d0*/  HMMA.16816.F32.BF16 R128, R4.reuse, R12, R128 ;  /* 0x0000000c0480723c */ /* 0x044ff00000041880 */
[C---:B------:R-:W-:Y:S08]  /*76e0*/  HMMA.16816.F32.BF16 R124, R4.reuse, R14, R124 ;  /* 0x0000000e047c723c */ /* 0x040ff0000004187c */
[C---:B---3--:R-:W-:Y:S08]  /*76f0*/  HMMA.16816.F32.BF16 R120, R4.reuse, R8, R120 ;  /* 0x000000080478723c */ /* 0x048ff00000041878 */
[----:B------:R-:W-:Y:S07]  /*7700*/  HMMA.16816.F32.BF16 R116, R4, R10, R116 ;  /* 0x0000000a0474723c */ /* 0x000fee0000041874 */
[----:B------:R-:W-:-:S02]  /*7710*/  F2FP.BF16.PACK_AB R4, R30, R31 ;  /* 0x0000001f1e04723e */ /* 0x000fc400000010ff */
[----:B------:R-:W-:Y:S02]  /*7720*/  F2FP.BF16.PACK_AB R6, R28, R29 ;  /* 0x0000001d1c06723e */ /* 0x000fe400000010ff */
[----:B------:R-:W-:Y:S02]  /*7730*/  F2FP.BF16.PACK_AB R5, R98, R103 ;  /* 0x000000676205723e */ /* 0x000fe400000010ff */
[----:B------:R-:W-:-:S07]  /*7740*/  F2FP.BF16.PACK_AB R7, R96, R97 ;  /* 0x000000616007723e */ /* 0x000fce00000010ff */
[C---:B------:R-:W-:Y:S01]  /*7750*/  HMMA.16816.F32.BF16 R160, R4.reuse, R18, R160 ;  /* 0x0000001204a0723c */ /* 0x040fe200000418a0 */
[----:B------:R-:W2:Y:S01]  /*7760*/  LDL R19, [R1+0x10] ;  /* 0x0000100001137983 */ /* 0x000ea20000100800 */
        /* <DEDUP_REMOVED lines=9> */
[----:B------:R-:W-:Y:S01]  /*7800*/  MOV R16, R208 ;  /* 0x000000d000107202 */ /* 0x000fe20000000f00 */
        /* <DEDUP_REMOVED lines=15> */
[----:B------:R-:W-:Y:S01]  /*7900*/  @P2 IMAD.HI.U32 R17, R208, c[0x0][0x2c8], RZ ;  /* 0x0000b200d0112a27 */ /* 0x000fe200078e00ff */
[----:B------:R-:W-:Y:S03]  /*7910*/  HMMA.16816.F32.BF16 R152, R4, R22, R152 ;  /* 0x000000160498723c */ /* 0x000fe60000041898 */
[----:B------:R-:W-:Y:S02]  /*7920*/  FADD.FTZ R92, R81, R92 ;  /* 0x0000005c515c7221 */ /* 0x000fe40000010000 */
[----:B------:R-:W-:-:S02]  /*7930*/  FADD.FTZ R88, R183, R88 ;  /* 0x00000058b7587221 */ /* 0x000fc40000010000 */
[----:B------:R-:W-:Y:S02]  /*7940*/  FADD.FTZ R82, R99, R82 ;  /* 0x0000005263527221 */ /* 0x000fe40000010000 */
[----:B------:R-:W-:Y:S01]  /*7950*/  FADD.FTZ R84, R107, R84 ;  /* 0x000000546b547221 */ /* 0x000fe20000010000 */
[----:B------:R-:W-:Y:S01]  /*7960*/  @P2 SHF.R.U32.HI R16, RZ, c[0x0][0x2cc], R17 ;  /* 0x0000b300ff102a19 */ /* 0x000fe20000011611 */
[----:B------:R-:W-:Y:S02]  /*7970*/  FADD.FTZ R92, R80, R92 ;  /* 0x0000005c505c7221 */ /* 0x000fe40000010000 */
[----:B------:R-:W-:Y:S02]  /*7980*/  FADD.FTZ R88, R77, R88 ;  /* 0x000000584d587221 */ /* 0x000fe40000010000 */
[----:B------:R-:W-:Y:S02]  /*7990*/  FADD.FTZ R82, R192, R82 ;  /* 0x00000052c0527221 */ /* 0x000fe40000010000 */
[----:B------:R-:W-:Y:S01]  /*79a0*/  FADD.FTZ R84, R46, R84 ;  /* 0x000000542e547221 */ /* 0x000fe20000010000 */
[----:B------:R-:W-:Y:S01]  /*79b0*/  IADD3 R13, R16, -c[0x0][0x168], R181 ;  /* 0x80005a00100d7a10 */ /* 0x000fe20007ffe0b5 */
[----:B------:R-:W-:Y:S01]  /*79c0*/  FADD.FTZ R92, R79, R92 ;  /* 0x0000005c4f5c7221 */ /* 0x000fe20000010000 */
[----:B------:R-:W-:Y:S01]  /*79d0*/  MOV R12, RZ ;  /* 0x000000ff000c7202 */ /* 0x000fe20000000f00 */
[----:B------:R-:W-:-:S02]  /*79e0*/  FADD.FTZ R88, R73, R88 ;  /* 0x0000005849587221 */ /* 0x000fc40000010000 */
[----:B------:R-:W-:Y:S02]  /*79f0*/  FADD.FTZ R82, R191, R82 ;  /* 0x00000052bf527221 */ /* 0x000fe40000010000 */
[----:B------:R-:W-:Y:S02]  /*7a00*/  FADD.FTZ R84, R45, R84 ;  /* 0x000000542d547221 */ /* 0x000fe40000010000 */
[----:B------:R-:W-:Y:S02]  /*7a10*/  FADD.FTZ R92, R78, R92 ;  /* 0x0000005c4e5c7221 */ /* 0x000fe40000010000 */
[----:B------:R-:W-:Y:S02]  /*7a20*/  FADD.FTZ R88, R74, R88 ;  /* 0x000000584a587221 */ /* 0x000fe40000010000 */
[----:B------:R-:W-:-:S04]  /*7a30*/  IMAD.HI R12, R13, -0x6db6db6d, R12 ;  /* 0x924924930d0c7827 */ /* 0x000fc800078e020c */
[----:B------:R-:W-:Y:S02]  /*7a40*/  FADD.FTZ R82, R190, R82 ;  /* 0x00000052be527221 */ /* 0x000fe40000010000 */
[----:B------:R-:W-:Y:S02]  /*7a50*/  FADD.FTZ R84, R44, R84 ;  /* 0x000000542c547221 */ /* 0x000fe40000010000 */
[----:B------:R-:W-:Y:S02]  /*7a60*/  FADD.FTZ R92, R42, R92 ;  /* 0x0000005c2a5c7221 */ /* 0x000fe40000010000 */
[----:B------:R-:W-:Y:S01]  /*7a70*/  FADD.FTZ R88, R62, R88 ;  /* 0x000000583e587221 */ /* 0x000fe20000010000 */
[----:B------:R-:W-:Y:S01]  /*7a80*/  SHF.R.U32.HI R8, RZ, 0x1f, R12 ;  /* 0x0000001fff087819 */ /* 0x000fe2000001160c */
[----:B------:R-:W-:Y:S02]  /*7a90*/  FADD.FTZ R82, R189, R82 ;  /* 0x00000052bd527221 */ /* 0x000fe40000010000 */
[----:B------:R-:W-:-:S02]  /*7aa0*/  FADD.FTZ R84, R43, R84 ;  /* 0x000000542b547221 */ /* 0x000fc40000010000 */
[----:B------:R-:W-:Y:S02]  /*7ab0*/  FADD.FTZ R92, R40, R92 ;  /* 0x0000005c285c7221 */ /* 0x000fe40000010000 */
[----:B------:R-:W-:Y:S01]  /*7ac0*/  FADD.FTZ R88, R37, R88 ;  /* 0x0000005825587221 */ /* 0x000fe20000010000 */
[----:B------:R-:W-:Y:S01]  /*7ad0*/  LEA.HI.SX32 R12, R12, R8, 0x1a ;  /* 0x000000080c0c7211 */ /* 0x000fe200078fd2ff */
[----:B------:R-:W-:Y:S02]  /*7ae0*/  FADD.FTZ R82, R103, R82 ;  /* 0x0000005267527221 */ /* 0x000fe40000010000 */
[----:B------:R-:W-:Y:S02]  /*7af0*/  FADD.FTZ R84, R31, R84 ;  /* 0x000000541f547221 */ /* 0x000fe40000010000 */
[----:B------:R-:W-:Y:S01]  /*7b00*/  FADD.FTZ R92, R39, R92 ;  /* 0x0000005c275c7221 */ /* 0x000fe20000010000 */
[----:B------:R-:W-:Y:S01]  /*7b10*/  IADD3 R18, R180, -0x2, RZ ;  /* 0xfffffffeb4127810 */ /* 0x000fe20007ffe0ff */
[----:B------:R-:W-:Y:S01]  /*7b20*/  FADD.FTZ R88, R36, R88 ;  /* 0x0000005824587221 */ /* 0x000fe20000010000 */
[----:B------:R-:W-:Y:S01]  /*7b30*/  HMMA.16816.F32.BF16 R168, R4, R14, R168 ;  /* 0x0000000e04a8723c */ /* 0x000fe200000418a8 */
[----:B------:R-:W-:-:S02]  /*7b40*/  FADD.FTZ R82, R98, R82 ;  /* 0x0000005262527221 */ /* 0x000fc40000010000 */
[----:B------:R-:W-:Y:S02]  /*7b50*/  FADD.FTZ R84, R30, R84 ;  /* 0x000000541e547221 */ /* 0x000fe40000010000 */
[----:B------:R-:W-:-:S03]  /*7b60*/  FADD.FTZ R88, R33, R88 ;  /* 0x0000005821587221 */ /* 0x000fc60000010000 */
[----:B------:R-:W-:Y:S01]  /*7b70*/  HMMA.16816.F32.BF16 R176, R4, R10, R176 ;  /* 0x0000000a04b0723c */ /* 0x000fe200000418b0 */
[----:B------:R-:W-:Y:S01]  /*7b80*/  FADD.FTZ R82, R97, R82 ;  /* 0x0000005261527221 */ /* 0x000fe20000010000 */
[----:B------:R-:W-:Y:S01]  /*7b90*/  STL [R1+0x50], R18 ;  /* 0x0000501201007387 */ /* 0x000fe20000100800 */
[----:B------:R-:W-:-:S04]  /*7ba0*/  FADD.FTZ R84, R29, R84 ;  /* 0x000000541d547221 */ /* 0x000fc80000010000 */
[----:B------:R-:W-:Y:S02]  /*7bb0*/  FADD.FTZ R4, R38, R92 ;  /* 0x0000005c26047221 */ /* 0x000fe40000010000 */
[----:B------:R-:W-:Y:S02]  /*7bc0*/  FADD.FTZ R6, R32, R88 ;  /* 0x0000005820067221 */ /* 0x000fe40000010000 */
[----:B------:R-:W-:Y:S01]  /*7bd0*/  FADD.FTZ R5, R28, R84 ;  /* 0x000000541c057221 */ /* 0x000fe20000010000 */
[----:B--2---:R-:W-:-:S05]  /*7be0*/  IMNMX R19, R19, R12, !PT ;  /* 0x0000000c13137217 */ /* 0x004fca0007800200 */
[----:B------:R-:W-:Y:S04]  /*7bf0*/  STL [R1+0x58], R19 ;  /* 0x0000581301007387 */ /* 0x000fe80000100800 */
[----:B------:R1:W-:Y:S04]  /*7c00*/  STL [R1+0x48], R4 ;  /* 0x0000480401007387 */ /* 0x0003e80000100800 */
[----:B------:R2:W-:Y:S01]  /*7c10*/  STL [R1+0x60], R6 ;  /* 0x0000600601007387 */ /* 0x0005e20000100800 */
[----:B------:R-:W-:Y:S01]  /*7c20*/  ISETP.GE.AND P0, PT, R18, R19, PT ;  /* 0x000000131200720c */ /* 0x000fe20003f06270 */
[----:B-1----:R-:W-:-:S05]  /*7c30*/  FADD.FTZ R4, R96, R82 ;  /* 0x0000005260047221 */ /* 0x002fca0000010000 */
[----:B------:R2:W-:Y:S04]  /*7c40*/  STL [R1+0x4c], R4 ;  /* 0x00004c0401007387 */ /* 0x0005e80000100800 */
[----:B------:R2:W-:Y:S03]  /*7c50*/  STL [R1+0x54], R5 ;  /* 0x0000540501007387 */ /* 0x0005e60000100800 */
[----:B------:R-:W-:Y:S05]  /*7c60*/  @!P0 BRA `(.L_x_1339) ;  /* 0x0000618000008947 */ /* 0x000fea0003800000 */
[----:B------:R-:W-:Y:S01]  /*7c70*/  MOV R180, R0 ;  /* 0x0000000000b47202 */ /* 0x000fe20000000f00 */
[----:B------:R-:W-:Y:S01]  /*7c80*/  IMAD.MOV.U32 R0, RZ, RZ, R18 ;  /* 0x000000ffff007224 */ /* 0x000fe200078e0012 */
[----:B------:R-:W-:Y:S01]  /*7c90*/  MOV R183, R2 ;  /* 0x0000000200b77202 */ /* 0x000fe20000000f00 */
[----:B------:R-:W-:Y:S01]  /*7ca0*/  IMAD.MOV.U32 R181, RZ, RZ, R68 ;  /* 0x000000ffffb57224 */ /* 0x000fe200078e0044 */
[----:B------:R-:W-:-:S02]  /*7cb0*/  MOV R182, R3 ;  /* 0x0000000300b67202 */ /* 0x000fc40000000f00 */
[----:B------:R1:W-:Y:S04]  /*7cc0*/  STL [R1+0x50], R0 ;  /* 0x0000500001007387 */ /* 0x0003e80000100800 */
.L_x_1350:
[----:B------:R-:W3:Y:S01]  /*7cd0*/  LDL R2, [R1+0x50] ;  /* 0x0000500001027983 */ /* 0x000ee20000100800 */
[----:B------:R-:W-:Y:S04]  /*7ce0*/  DEPBAR.LE SB0, 0x0 ;  /* 0x000080000000791a */ /* 0x000fe80000000000 */
[----:B-1----:R-:W3:Y:S01]  /*7cf0*/  LDL R0, [R1+0x10] ;  /* 0x0000100001007983 */ /* 0x002ee20000100800 */
[----:B------:R-:W-:Y:S01]  /*7d00*/  WARPSYNC 0xffffffff ;  /* 0xffffffff00007948 */ /* 0x000fe20003800000 */
[----:B------:R-:W-:Y:S02]  /*7d10*/  BSSY B0, `(.L_x_1340) ;  /* 0x0000051000007945 */ /* 0x000fe40003800000 */
[----:B------:R-:W-:Y:S06]  /*7d20*/  BAR.SYNC.DEFER_BLOCKING 0x0 ;  /* 0x0000000000007b1d */ /* 0x000fec0000010000 */
[----:B------:R1:W4:Y:S04]  /*7d30*/  LDSM.16.M88.4 R112, [R241] ;  /* 0x00000000f170783b */ /* 0x0003280000000200 */
[----:B------:R1:W2:Y:S04]  /*7d40*/  LDSM.16.M88.4 R108, [R241+0x2000] ;  /* 0x00200000f16c783b */ /* 0x0002a80000000200 */
[----:B------:R1:W1:Y:S04]  /*7d50*/  LDSM.16.M88.4 R16, [R240] ;  /* 0x00000000f010783b */ /* 0x0002680000000200 */
[----:B------:R1:W1:Y:S04]  /*7d60*/  LDSM.16.M88.4 R32, [R240+0x800] ;  /* 0x00080000f020783b */ /* 0x0002680000000200 */
[----:B------:R1:W1:Y:S04]  /*7d70*/  LDSM.16.M88.4 R48, [R240+0x1000] ;  /* 0x00100000f030783b */ /* 0x0002680000000200 */
        /* <DEDUP_REMOVED lines=10> */
[----:B------:R1:W1:Y:S04]  /*7e20*/  LDSM.16.M88.4 R212, [R227] ;  /* 0x00000000e3d4783b */ /* 0x0002680000000200 */
[----:B------:R1:W1:Y:S04]  /*7e30*/  LDSM.16.M88.4 R216, [R226] ;  /* 0x00000000e2d8783b */ /* 0x0002680000000200 */
[----:B------:R1:W1:Y:S01]  /*7e40*/  LDSM.16.M88.4 R220, [R225] ;  /* 0x00000000e1dc783b */ /* 0x0002620000000200 */
[----:B---3--:R-:W-:-:S13]  /*7e50*/  ISETP.GT.AND P0, PT, R0, R2, PT ;  /* 0x000000020000720c */ /* 0x008fda0003f04270 */
[----:B------:R-:W-:-:S05]  /*7e60*/  @P0 BRA `(.L_x_1341) ;  /* 0x000003b000000947 */ /* 0x000fca0003800000 */
[----:B-12-4-:R-:W2:Y:S04]  /*7e70*/  LDL R6, [R1+0x20] ;  /* 0x0000200001067983 */ /* 0x016ea80000100800 */
[----:B------:R-:W3:Y:S04]  /*7e80*/  LDL R5, [R1+0x1c] ;  /* 0x00001c0001057983 */ /* 0x000ee80000100800 */
[----:B------:R-:W4:Y:S04]  /*7e90*/  LDL.64 R8, [R1+0x30] ;  /* 0x0000300001087983 */ /* 0x000f280000100a00 */
[----:B------:R-:W5:Y:S01]  /*7ea0*/  LDL R4, [R1+0x4] ;  /* 0x0000040001047983 */ /* 0x000f620000100800 */
[----:B--2---:R-:W-:Y:S01]  /*7eb0*/  IMAD.WIDE.U32 R2, R6, c[0x0][0x208], RZ ;  /* 0x0000820006027a25 */ /* 0x004fe200078e00ff */
[----:B------:R-:W-:Y:S02]  /*7ec0*/  SHF.R.S32.HI R0, RZ, 0x1f, R6 ;  /* 0x0000001fff007819 */ /* 0x000fe40000011406 */
[----:B---3--:R-:W-:Y:S03]  /*7ed0*/  SHF.R.S32.HI R7, RZ, 0x1f, R5 ;  /* 0x0000001fff077819 */ /* 0x008fe60000011405 */
[----:B------:R-:W-:Y:S02]  /*7ee0*/  IMAD R0, R0, c[0x0][0x208], RZ ;  /* 0x0000820000007a24 */ /* 0x000fe400078e02ff */
[----:B------:R-:W-:Y:S02]  /*7ef0*/  IMAD R7, R7, c[0x0][0x218], RZ ;  /* 0x0000860007077a24 */ /* 0x000fe400078e02ff */
[----:B------:R-:W-:Y:S02]  /*7f00*/  IMAD R0, R6, c[0x0][0x20c], R0 ;  /* 0x0000830006007a24 */ /* 0x000fe400078e0200 */
[----:B------:R-:W-:Y:S02]  /*7f10*/  IMAD R7, R5, c[0x0][0x21c], R7 ;  /* 0x0000870005077a24 */ /* 0x000fe400078e0207 */
[----:B------:R-:W-:Y:S01]  /*7f20*/  IMAD.IADD R3, R3, 0x1, R0 ;  /* 0x0000000103037824 */ /* 0x000fe200078e0200 */
[----:B------:R-:W-:Y:S03]  /*7f30*/  SHF.L.U32 R0, R251, 0x1, RZ ;  /* 0x00000001fb007819 */ /* 0x000fe600000006ff */
[----:B------:R-:W-:Y:S05]  /*7f40*/  IMAD.WIDE.U32 R2, R5, c[0x0][0x218], R2 ;  /* 0x0000860005027a25 */ /* 0x000fea00078e0002 */
[----:B----4-:R-:W-:Y:S04]  /*7f50*/  IADD3 R2, P4, R8, R2, RZ ;  /* 0x0000000208027210 */ /* 0x010fe80007f9e0ff */
[----:B------:R-:W-:Y:S02]  /*7f60*/  LEA R10, P0, R2, c[0x0][0x1f8], 0x1 ;  /* 0x00007e00020a7a11 */ /* 0x000fe400078008ff */
[----:B-----5:R-:W-:Y:S02]  /*7f70*/  IADD3.X R7, R4, R3, R7, P4, !PT ;  /* 0x0000000304077210 */ /* 0x020fe400027fe407 */
[----:B------:R-:W-:Y:S02]  /*7f80*/  SHF.L.U64.HI R3, R251, 0x1, R242 ;  /* 0x00000001fb037819 */ /* 0x000fe400000102f2 */
[----:B------:R-:W-:Y:S01]  /*7f90*/  LEA.HI.X R7, R2, c[0x0][0x1fc], R7, 0x1, P0 ;  /* 0x00007f0002077a11 */ /* 0x000fe200000f0c07 */
[----:B------:R-:W-:-:S05]  /*7fa0*/  BRA.DIV ~URZ, `(.L_x_1342) ;  /* 0x0000f1527f007947 */ /* 0x000fca000b800000 */
[----:B------:R1:W2:Y:S02]  /*7fb0*/  SHFL.IDX PT, R11, R7, RZ, 0x181f ;  /* 0x00181fff070b7589 */ /* 0x0002a400000e0000 */
.L_x_1393:
[----:B------:R-:W-:-:S05]  /*7fc0*/  BRA.DIV ~URZ, `(.L_x_1343) ;  /* 0x0000f1a27f007947 */ /* 0x000fca000b800000 */
[----:B------:R-:W3:Y:S04]  /*7fd0*/  SHFL.IDX PT, R20, R10, RZ, 0x181f ;  /* 0x00181fff0a147589 */ /* 0x000ee800000e0000 */
[----:B------:R-:W4:Y:S04]  /*7fe0*/  SHFL.IDX PT, R14, R10, 0x1, 0x181f ;  /* 0x00381f000a0e7f89 */ /* 0x000f2800000e0000 */
[----:B------:R-:W-:Y:S04]  /*7ff0*/  SHFL.IDX PT, R15, R7, 0x1, 0x181f ;  /* 0x00381f00070f7f89 */ /* 0x000fe800000e0000 */
[----:B------:R-:W-:Y:S04]  /*8000*/  SHFL.IDX PT, R12, R10, 0x2, 0x181f ;  /* 0x00581f000a0c7f89 */ /* 0x000fe800000e0000 */
[----:B------:R-:W5:Y:S04]  /*8010*/  SHFL.IDX PT, R8, R10, 0x3, 0x181f ;  /* 0x00781f000a087f89 */ /* 0x000f6800000e0000 */
[----:B------:R-:W-:Y:S04]  /*8020*/  SHFL.IDX PT, R13, R7, 0x2, 0x181f ;  /* 0x00581f00070d7f89 */ /* 0x000fe800000e0000 */
[----:B------:R-:W-:Y:S04]  /*8030*/  SHFL.IDX PT, R5, R10, 0x4, 0x181f ;  /* 0x00981f000a057f89 */ /* 0x000fe800000e0000 */
[----:B------:R-:W1:Y:S04]  /*8040*/  SHFL.IDX PT, R9, R7, 0x3, 0x181f ;  /* 0x00781f0007097f89 */ /* 0x000e6800000e0000 */
[----:B------:R-:W2:Y:S04]  /*8050*/  SHFL.IDX PT, R2, R10, 0x5, 0x181f ;  /* 0x00b81f000a027f89 */ /* 0x000ea800000e0000 */
[----:B------:R-:W2:Y:S04]  /*8060*/  SHFL.IDX PT, R6, R7, 0x4, 0x181f ;  /* 0x00981f0007067f89 */ /* 0x000ea800000e0000 */
[----:B------:R-:W2:Y:S04]  /*8070*/  SHFL.IDX PT, R4, R7, 0x5, 0x181f ;  /* 0x00b81f0007047f89 */ /* 0x000ea800000e0000 */
[----:B-1----:R-:W1:Y:S01]  /*8080*/  SHFL.IDX PT, R7, R7, 0x6, 0x181f ;  /* 0x00d81f0007077f89 */ /* 0x002e6200000e0000 */
[-C--:B---3--:R-:W-:Y:S02]  /*8090*/  IADD3 R20, P0, R20, R0.reuse, RZ ;  /* 0x0000000014147210 */ /* 0x088fe40007f1e0ff */
[-C--:B----4-:R-:W-:Y:S02]  /*80a0*/  IADD3 R14, P4, R14, R0.reuse, RZ ;  /* 0x000000000e0e7210 */ /* 0x090fe40007f9e0ff */
[-C--:B-----5:R-:W-:Y:S01]  /*80b0*/  IADD3 R8, P5, R8, R0.reuse, RZ ;  /* 0x0000000008087210 */ /* 0x0a0fe20007fbe0ff */
[--C-:B--2---:R-:W-:Y:S01]  /*80c0*/  IMAD.X R21, R11, 0x1, R3.reuse, P0 ;  /* 0x000000010b157824 */ /* 0x104fe200000e0603 */
[-C--:B------:R-:W-:Y:S01]  /*80d0*/  IADD3 R12, P0, R12, R0.reuse, RZ ;  /* 0x000000000c0c7210 */ /* 0x080fe20007f1e0ff */
[--C-:B------:R-:W-:Y:S02]  /*80e0*/  IMAD.X R15, R15, 0x1, R3.reuse, P4 ;  /* 0x000000010f0f7824 */ /* 0x100fe400020e0603 */
[--C-:B------:R-:W-:Y:S01]  /*80f0*/  IMAD.X R9, R9, 0x1, R3.reuse, P5 ;  /* 0x0000000109097824 */ /* 0x100fe200028e0603 */
[----:B------:R2:W-:Y:S01]  /*8100*/  LDGSTS.E.BYPASS.LTC128B.128 [R244+0x100], [R20.64], !P3 ;  /* 0x0010000014f47fae */ /* 0x0005e2000d901d48 */
[--C-:B------:R-:W-:Y:S03]  /*8110*/  IMAD.X R13, R13, 0x1, R3.reuse, P0 ;  /* 0x000000010d0d7824 */ /* 0x100fe600000e0603 */
[----:B------:R3:W-:Y:S04]  /*8120*/  LDGSTS.E.BYPASS.LTC128B.128 [R244+0x900], [R14.64], !P3 ;  /* 0x009000000ef47fae */ /* 0x0007e8000d901d48 */
[----:B------:R4:W-:Y:S04]  /*8130*/  LDGSTS.E.BYPASS.LTC128B.128 [R244+0x1100], [R12.64], !P3 ;  /* 0x011000000cf47fae */ /* 0x0009e8000d901d48 */
[----:B------:R4:W-:Y:S01]  /*8140*/  LDGSTS.E.BYPASS.LTC128B.128 [R244+0x1900], [R8.64], !P3 ;  /* 0x0190000008f47fae */ /* 0x0009e2000d901d48 */
[-C--:B--2---:R-:W-:Y:S02]  /*8150*/  IADD3 R20, P4, R5, R0.reuse, RZ ;  /* 0x0000000005147210 */ /* 0x084fe40007f9e0ff */
[----:B---3--:R-:W-:Y:S03]  /*8160*/  IADD3 R14, P0, R2, R0, RZ ;  /* 0x00000000020e7210 */ /* 0x008fe60007f1e0ff */
[--C-:B------:R-:W-:Y:S02]  /*8170*/  IMAD.X R21, R6, 0x1, R3.reuse, P4 ;  /* 0x0000000106157824 */ /* 0x100fe400020e0603 */
[----:B------:R-:W-:Y:S03]  /*8180*/  IMAD.X R15, R4, 0x1, R3, P0 ;  /* 0x00000001040f7824 */ /* 0x000fe600000e0603 */
[----:B------:R4:W-:Y:S04]  /*8190*/  LDGSTS.E.BYPASS.LTC128B.128 [R244+0x2100], [R20.64], !P3 ;  /* 0x0210000014f47fae */ /* 0x0009e8000d901d48 */
[----:B------:R4:W2:Y:S04]  /*81a0*/  SHFL.IDX PT, R4, R10, 0x6, 0x181f ;  /* 0x00d81f000a047f89 */ /* 0x0008a800000e0000 */
[----:B------:R4:W-:Y:S02]  /*81b0*/  LDGSTS.E.BYPASS.LTC128B.128 [R244+0x2900], [R14.64], !P3 ;  /* 0x029000000ef47fae */ /* 0x0009e4000d901d48 */
.L_x_1394:
[----:B-12---:R-:W-:Y:S04]  /*81c0*/  IADD3 R4, P0, R4, R0, RZ ;  /* 0x0000000004047210 */ /* 0x006fe80007f1e0ff */
[----:B------:R-:W-:Y:S05]  /*81d0*/  IADD3.X R5, R7, R3, RZ, P0, !PT ;  /* 0x0000000307057210 */ /* 0x000fea00007fe4ff */
[----:B------:R-:W-:Y:S01]  /*81e0*/  @!PT LDS RZ, [RZ] ;  /* 0x00000000fffff984 */ /* 0x000fe20000000800 */
[----:B------:R-:W-:Y:S01]  /*81f0*/  @!PT LDS RZ, [RZ] ;  /* 0x00000000fffff984 */ /* 0x000fe20000000800 */
[----:B------:R-:W-:Y:S01]  /*8200*/  @!PT LDS RZ, [RZ] ;  /* 0x00000000fffff984 */ /* 0x000fe20000000800 */
[----:B------:R1:W-:Y:S04]  /*8210*/  LDGSTS.E.BYPASS.LTC128B.128 [R244+0x3100], [R4.64], !P3 ;  /* 0x0310000004f47fae */ /* 0x0003e8000d901d48 */
.L_x_1341:
[----:B-12-4-:R-:W-:Y:S05]  /*8220*/  BSYNC B0 ;  /* 0x0000000000007941 */ /* 0x016fea0003800000 */
.L_x_1340:
        /* <DEDUP_REMOVED lines=57> */
[----:B------:R-:W-:Y:S07]  /*85c0*/  LDSM.16.M88.4 R212, [R235] ;  /* 0x00000000ebd4783b */ /* 0x000fee0000000200 */
[-C--:B------:R-:W-:Y:S08]  /*85d0*/  HMMA.16816.F32.BF16 R84, R188, R216.reuse, R84 ;  /* 0x000000d8bc54723c */ /* 0x080ff00000041854 */
[C---:B------:R-:W-:Y:S08]  /*85e0*/  HMMA.16816.F32.BF16 R88, R196.reuse, R216, R88 ;  /* 0x000000d8c458723c */ /* 0x040ff00000041858 */
[-C--:B------:R-:W-:Y:S08]  /*85f0*/  HMMA.16816.F32.BF16 R92, R196, R218.reuse, R92 ;  /* 0x000000dac45c723c */ /* 0x080ff0000004185c */
[C---:B------:R-:W-:Y:S01]  /*8600*/  HMMA.16816.F32.BF16 R96, R188.reuse, R218, R96 ;  /* 0x000000dabc60723c */ /* 0x040fe20000041860 */
[----:B------:R-:W-:Y:S07]  /*8610*/  LDSM.16.M88.4 R216, [R224] ;  /* 0x00000000e0d8783b */ /* 0x000fee0000000200 */
[-C--:B------:R-:W-:Y:S08]  /*8620*/  HMMA.16816.F32.BF16 R100, R188, R220.reuse, R100 ;  /* 0x000000dcbc64723c */ /* 0x080ff00000041864 */
[C---:B------:R-:W-:Y:S01]  /*8630*/  HMMA.16816.F32.BF16 R104, R196.reuse, R220, R104 ;  /* 0x000000dcc468723c */ /* 0x040fe20000041868 */
[----:B------:R-:W2:Y:S07]  /*8640*/  LDL R221, [R1+0x10] ;  /* 0x0000100001dd7983 */ /* 0x000eae0000100800 */
[-C--:B------:R-:W-:Y:S01]  /*8650*/  HMMA.16816.F32.BF16 R108, R196, R222.reuse, R108 ;  /* 0x000000dec46c723c */ /* 0x080fe2000004186c */
[----:B------:R-:W-:Y:S07]  /*8660*/  LDSM.16.M88.4 R196, [R236+0x2800] ;  /* 0x00280000ecc4783b */ /* 0x000fee0000000200 */
[----:B------:R-:W-:Y:S01]  /*8670*/  HMMA.16816.F32.BF16 R112, R188, R222, R112 ;  /* 0x000000debc70723c */ /* 0x000fe20000041870 */
[----:B------:R-:W5:Y:S07]  /*8680*/  LDSM.16.M88.4 R188, [R236+0x1800] ;  /* 0x00180000ecbc783b */ /* 0x000f6e0000000200 */
        /* <DEDUP_REMOVED lines=27> */
[-C--:B---3--:R-:W-:Y:S08]  /*8840*/  HMMA.16816.F32.BF16 R100, R184, R204.reuse, R100 ;  /* 0x000000ccb864723c */ /* 0x088ff00000041864 */
[C---:B------:R-:W-:Y:S08]  /*8850*/  HMMA.16816.F32.BF16 R104, R200.reuse, R204, R104 ;  /* 0x000000ccc868723c */ /* 0x040ff00000041868 */
[-C--:B------:R-:W-:Y:S08]  /*8860*/  HMMA.16816.F32.BF16 R108, R200, R206.reuse, R108 ;  /* 0x000000cec86c723c */ /* 0x080ff0000004186c */
[----:B------:R-:W-:Y:S08]  /*8870*/  HMMA.16816.F32.BF16 R112, R184, R206, R112 ;  /* 0x000000ceb870723c */ /* 0x000ff00000041870 */
[-C--:B------:R-:W-:Y:S08]  /*8880*/  HMMA.16816.F32.BF16 R4, R212, R216.reuse, R4 ;  /* 0x000000d8d404723c */ /* 0x080ff00000041804 */
[C---:B----4-:R-:W-:Y:S08]  /*8890*/  HMMA.16816.F32.BF16 R8, R188.reuse, R216, R8 ;  /* 0x000000d8bc08723c */ /* 0x050ff00000041808 */
        /* <DEDUP_REMOVED lines=8> */
[----:B------:R3:W4:Y:S01]  /*8920*/  MUFU.TANH R185, R7 ;  /* 0x0000000700b97308 */ /* 0x0007220000002400 */
        /* <DEDUP_REMOVED lines=8> */
[----:B------:R-:W-:Y:S01]  /*89b0*/  FMUL.FTZ R16, R16, c[0x0][0x320] ;  /* 0x0000c80010107a20 */ /* 0x000fe20000410000 */
[----:B--2---:R-:W-:Y:S01]  /*89c0*/  ISETP.GT.AND P0, PT, R2, R221, PT ;  /* 0x000000dd0200720c */ /* 0x004fe20003f04270 */
[----:B------:R-:W-:Y:S02]  /*89d0*/  FMUL.FTZ R17, R17, c[0x0][0x320] ;  /* 0x0000c80011117a20 */ /* 0x000fe40000410000 */
[----:B------:R-:W-:Y:S01]  /*89e0*/  FMUL.FTZ R18, R18, c[0x0][0x320] ;  /* 0x0000c80012127a20 */ /* 0x000fe20000410000 */
[----:B------:R-:W2:Y:S01]  /*89f0*/  MUFU.TANH R187, R9 ;  /* 0x0000000900bb7308 */ /* 0x000ea20000002400 */
[----:B------:R-:W-:Y:S01]  /*8a00*/  FMUL.FTZ R19, R19, c[0x0][0x320] ;  /* 0x0000c80013137a20 */ /* 0x000fe20000410000 */
[----:B---3--:R-:W3:Y:S08]  /*8a10*/  LDSM.16.M88.4 R4, [R224+0x800] ;  /* 0x00080000e004783b */ /* 0x008ef00000000200 */
[----:B------:R-:W1:Y:S10]  /*8a20*/  MUFU.TANH R192, R10 ;  /* 0x0000000a00c07308 */ /* 0x000e740000002400 */
[----:B------:R5:W1:Y:S10]  /*8a30*/  MUFU.TANH R193, R11 ;  /* 0x0000000b00c17308 */ /* 0x000a740000002400 */
[----:B------:R-:W1:Y:S10]  /*8a40*/  MUFU.TANH R0, R0 ;  /* 0x0000000000007308 */ /* 0x000e740000002400 */
[----:B------:R-:W1:Y:S01]  /*8a50*/  MUFU.TANH R3, R3 ;  /* 0x0000000300037308 */ /* 0x000e620000002400 */
[----:B-----5:R-:W5:Y:S01]  /*8a60*/  LDSM.16.M88.4 R8, [R224+0x1000] ;  /* 0x00100000e008783b */ /* 0x020f620000000200 */
[-C--:B---3--:R-:W-:Y:S08]  /*8a70*/  HMMA.16816.F32.BF16 R20, R212, R4.reuse, R20 ;  /* 0x00000004d414723c */ /* 0x088ff00000041814 */
[----:B------:R-:W3:Y:S01]  /*8a80*/  MUFU.TANH R12, R12 ;  /* 0x0000000c000c7308 */ /* 0x000ee20000002400 */
        /* <DEDUP_REMOVED lines=43> */
[----:B------:R-:W1:Y:S03]  /*8d40*/  LDSM.16.M88.4 R4, [R224+0x2800] ;  /* 0x00280000e004783b */ /* 0x000e660000000200 */
[----:B------:R-:W-:Y:S02]  /*8d50*/  FMUL.FTZ R41, R41, c[0x0][0x320] ;  /* 0x0000c80029297a20 */ /* 0x000fe40000410000 */
[----:B------:R-:W-:Y:S02]  /*8d60*/  FMUL.FTZ R42, R42, c[0x0][0x320] ;  /* 0x0000c8002a2a7a20 */ /* 0x000fe40000410000 */
[----:B------:R-:W-:Y:S01]  /*8d70*/  FMUL.FTZ R43, R43, c[0x0][0x320] ;  /* 0x0000c8002b2b7a20 */ /* 0x000fe20000410000 */
[----:B------:R-:W1:Y:S01]  /*8d80*/  MUFU.TANH R22, R22 ;  /* 0x0000001600167308 */ /* 0x000e620000002400 */
[-C--:B-----5:R-:W-:Y:S03]  /*8d90*/  HMMA.16816.F32.BF16 R68, R212, R8.reuse, R68 ;  /* 0x00000008d444723c */ /* 0x0a0fe60000041844 */
[----:B------:R-:W-:Y:S02]  /*8da0*/  FMUL.FTZ R44, R44, c[0x0][0x320] ;  /* 0x0000c8002c2c7a20 */ /* 0x000fe40000410000 */
[----:B------:R-:W-:Y:S02]  /*8db0*/  FMUL.FTZ R45, R45, c[0x0][0x320] ;  /* 0x0000c8002d2d7a20 */ /* 0x000fe40000410000 */
[----:B------:R-:W-:Y:S01]  /*8dc0*/  FMUL.FTZ R46, R46, c[0x0][0x320] ;  /* 0x0000c8002e2e7a20 */ /* 0x000fe20000410000 */
[C---:B------:R-:W-:Y:S01]  /*8dd0*/  HMMA.16816.F32.BF16 R72, R188.reuse, R8, R72 ;  /* 0x00000008bc48723c */ /* 0x040fe20000041848 */
[----:B------:R-:W2:Y:S03]  /*8de0*/  MUFU.TANH R23, R23 ;  /* 0x0000001700177308 */ /* 0x000ea60000002400 */
[----:B------:R-:W-:Y:S02]  /*8df0*/  FMUL.FTZ R47, R47, c[0x0][0x320] ;  /* 0x0000c8002f2f7a20 */ /* 0x000fe40000410000 */
[----:B------:R-:W-:Y:S02]  /*8e00*/  FMUL.FTZ R48, R48, c[0x0][0x320] ;  /* 0x0000c80030307a20 */ /* 0x000fe40000410000 */
[-C--:B------:R-:W-:Y:S03]  /*8e10*/  HMMA.16816.F32.BF16 R76, R188, R10.reuse, R76 ;  /* 0x0000000abc4c723c */ /* 0x080fe6000004184c */
[----:B------:R-:W2:Y:S01]  /*8e20*/  MUFU.TANH R24, R24 ;  /* 0x0000001800187308 */ /* 0x000ea20000002400 */
[----:B------:R-:W-:Y:S02]  /*8e30*/  FMUL.FTZ R49, R49, c[0x0][0x320] ;  /* 0x0000c80031317a20 */ /* 0x000fe40000410000 */
[----:B------:R-:W-:Y:S02]  /*8e40*/  FMUL.FTZ R50, R50, c[0x0][0x320] ;  /* 0x0000c80032327a20 */ /* 0x000fe40000410000 */
[C---:B------:R-:W-:Y:S01]  /*8e50*/  HMMA.16816.F32.BF16 R80, R212.reuse, R10, R80 ;  /* 0x0000000ad450723c */ /* 0x040fe20000041850 */
[----:B------:R-:W5:Y:S01]  /*8e60*/  LDSM.16.M88.4 R8, [R224+0x3000] ;  /* 0x00300000e008783b */ /* 0x000f620000000200 */
[----:B------:R-:W-:Y:S04]  /*8e70*/  DEPBAR.LE SB0, 0x0 ;  /* 0x000080000000791a */ /* 0x000fe80000000000 */
[----:B------:R-:W2:Y:S01]  /*8e80*/  MUFU.TANH R25, R25 ;  /* 0x0000001900197308 */ /* 0x000ea20000002400 */
[----:B------:R-:W-:Y:S01]  /*8e90*/  FMUL.FTZ R68, R68, c[0x0][0x320] ;  /* 0x0000c80044447a20 */ /* 0x000fe20000410000 */
[-C--:B-1----:R-:W-:Y:S01]  /*8ea0*/  HMMA.16816.F32.BF16 R84, R212, R4.reuse, R84 ;  /* 0x00000004d454723c */ /* 0x082fe20000041854 */
[----:B------:R-:W-:Y:S04]  /*8eb0*/  BAR.SYNC.DEFER_BLOCKING 0x0 ;  /* 0x0000000000007b1d */ /* 0x000fe80000010000 */
        /* <DEDUP_REMOVED lines=16> */
[----:B------:R-:W1:Y:S01]  /*8fc0*/  MUFU.TANH R209, R81 ;  /* 0x0000005100d17308 */ /* 0x000e620000002400 */
[----:B------:R-:W-:Y:S02]  /*8fd0*/  FMUL.FTZ R57, R57, c[0x0][0x320] ;  /* 0x0000c80039397a20 */ /* 0x000fe40000410000 */
[C---:B------:R-:W-:Y:S04]  /*8fe0*/  HMMA.16816.F32.BF16 R104, R188.reuse, R8, R104 ;  /* 0x00000008bc68723c */ /* 0x040fe80000041868 */
[----:B------:R-:W-:Y:S02]  /*8ff0*/  FMUL.FTZ R58, R58, c[0x0][0x320] ;  /* 0x0000c8003a3a7a20 */ /* 0x000fe40000410000 */
[----:B------:R-:W-:Y:S01]  /*9000*/  FMUL.FTZ R59, R59, c[0x0][0x320] ;  /* 0x0000c8003b3b7a20 */ /* 0x000fe20000410000 */
[----:B------:R-:W1:Y:S01]  /*9010*/  MUFU.TANH R26, R26 ;  /* 0x0000001a001a7308 */ /* 0x000e620000002400 */
[-C--:B------:R-:W-:Y:S04]  /*9020*/  HMMA.16816.F32.BF16 R108, R188, R10.reuse, R108 ;  /* 0x0000000abc6c723c */ /* 0x080fe8000004186c */
[----:B------:R-:W-:Y:S02]  /*9030*/  FMUL.FTZ R96, R96, c[0x0][0x320] ;  /* 0x0000c80060607a20 */ /* 0x000fe40000410000 */
[----:B------:R-:W-:Y:S02]  /*9040*/  FMUL.FTZ R97, R97, c[0x0][0x320] ;  /* 0x0000c80061617a20 */ /* 0x000fe40000410000 */
[----:B------:R-:W-:Y:S01]  /*9050*/  FMUL.FTZ R98, R98, c[0x0][0x320] ;  /* 0x0000c80062627a20 */ /* 0x000fe20000410000 */
[----:B------:R-:W1:Y:S01]  /*9060*/  MUFU.TANH R206, R96 ;  /* 0x0000006000ce7308 */ /* 0x000e620000002400 */
[----:B------:R-:W-:Y:S04]  /*9070*/  HMMA.16816.F32.BF16 R112, R212, R10, R112 ;  /* 0x0000000ad470723c */ /* 0x000fe80000041870 */
[----:B------:R-:W-:Y:S02]  /*9080*/  FMUL.FTZ R99, R99, c[0x0][0x320] ;  /* 0x0000c80063637a20 */ /* 0x000fe40000410000 */
[----:B------:R-:W-:Y:S02]  /*9090*/  FMUL.FTZ R100, R100, c[0x0][0x320] ;  /* 0x0000c80064647a20 */ /* 0x000fe40000410000 */
[----:B------:R-:W-:Y:S01]  /*90a0*/  FMUL.FTZ R60, R60, c[0x0][0x320] ;  /* 0x0000c8003c3c7a20 */ /* 0x000fe20000410000 */
[----:B------:R-:W2:Y:S03]  /*90b0*/  MUFU.TANH R205, R97 ;  /* 0x0000006100cd7308 */ /* 0x000ea60000002400 */
[----:B------:R-:W-:Y:S02]  /*90c0*/  FMUL.FTZ R61, R61, c[0x0][0x320] ;  /* 0x0000c8003d3d7a20 */ /* 0x000fe40000410000 */
[----:B------:R-:W-:Y:S02]  /*90d0*/  FMUL.FTZ R62, R62, c[0x0][0x320] ;  /* 0x0000c8003e3e7a20 */ /* 0x000fe40000410000 */
[----:B------:R-:W-:Y:S02]  /*90e0*/  FMUL.FTZ R63, R63, c[0x0][0x320] ;  /* 0x0000c8003f3f7a20 */ /* 0x000fe40000410000 */
[----:B------:R-:W-:Y:S01]  /*90f0*/  FMUL.FTZ R64, R64, c[0x0][0x320] ;  /* 0x0000c80040407a20 */ /* 0x000fe20000410000 */
[----:B------:R5:W2:Y:S01]  /*9100*/  MUFU.TANH R204, R98 ;  /* 0x0000006200cc7308 */ /* 0x000aa20000002400 */
[----:B------:R-:W-:Y:S02]  /*9110*/  FMUL.FTZ R65, R65, c[0x0][0x320] ;  /* 0x0000c80041417a20 */ /* 0x000fe40000410000 */
[----:B------:R-:W-:Y:S02]  /*9120*/  FMUL.FTZ R66, R66, c[0x0][0x320] ;  /* 0x0000c80042427a20 */ /* 0x000fe40000410000 */
[----:B------:R-:W-:Y:S02]  /*9130*/  FMUL.FTZ R67, R67, c[0x0][0x320] ;  /* 0x0000c80043437a20 */ /* 0x000fe40000410000 */
[----:B-1----:R-:W-:Y:S02]  /*9140*/  FMUL.FTZ R68, R70, c[0x0][0x320] ;  /* 0x0000c80046447a20 */ /* 0x002fe40000410000 */
[----:B------:R-:W-:Y:S01]  /*9150*/  FMUL.FTZ R69, R71, c[0x0][0x320] ;  /* 0x0000c80047457a20 */ /* 0x000fe20000410000 */
[----:B------:R1:W1:Y:S01]  /*9160*/  MUFU.TANH R203, R99 ;  /* 0x0000006300cb7308 */ /* 0x0002620000002400 */
[----:B------:R-:W-:Y:S02]  /*9170*/  FMUL.FTZ R70, R72, c[0x0][0x320] ;  /* 0x0000c80048467a20 */ /* 0x000fe40000410000 */
        /* <DEDUP_REMOVED lines=14> */
[----:B-----5:R-:W-:Y:S02]  /*9260*/  FMUL.FTZ R98, R104, c[0x0][0x320] ;  /* 0x0000c80068627a20 */ /* 0x020fe40000410000 */
[----:B-1----:R-:W-:Y:S01]  /*9270*/  FMUL.FTZ R99, R105, c[0x0][0x320] ;  /* 0x0000c80069637a20 */ /* 0x002fe20000410000 */
[----:B------:R-:W1:Y:S01]  /*9280*/  MUFU.TANH R28, R28 ;  /* 0x0000001c001c7308 */ /* 0x000e620000002400 */
[----:B------:R-:W-:Y:S02]  /*9290*/  FMUL.FTZ R96, R106, c[0x0][0x320] ;  /* 0x0000c8006a607a20 */ /* 0x000fe40000410000 */
[----:B------:R-:W-:Y:S02]  /*92a0*/  FMUL.FTZ R81, R107, c[0x0][0x320] ;  /* 0x0000c8006b517a20 */ /* 0x000fe40000410000 */
[----:B--2---:R-:W-:Y:S02]  /*92b0*/  FMUL.FTZ R100, R108, c[0x0][0x320] ;  /* 0x0000c8006c647a20 */ /* 0x004fe40000410000 */
        /* <DEDUP_REMOVED lines=22> */
[----:B------:R-:W-:Y:S07]  /*9420*/  FMUL.FTZ R102, R102, c[0x0][0x320] ;  /* 0x0000c80066667a20 */ /* 0x000fee0000410000 */
        /* <DEDUP_REMOVED lines=73> */
[----:B------:R-:W1:Y:S01]  /*98c0*/  MUFU.TANH R11, R11 ;  /* 0x0000000b000b7308 */ /* 0x000e620000002400 */
[----:B------:R-:W-:-:S05]  /*98d0*/  @!P0 BRA `(.L_x_1345) ;  /* 0x000004e000008947 */ /* 0x000fca0003800000 */
[C---:B-1234-:R-:W-:Y:S01]  /*98e0*/  IMAD.SHL.U32 R84, R251.reuse, 0x2, RZ ;  /* 0x00000002fb547824 */ /* 0x05efe200078e00ff */
[----:B------:R-:W2:Y:S01]  /*98f0*/  LDL R218, [R1+0x24] ;  /* 0x0000240001da7983 */ /* 0x000ea20000100800 */
[----:B------:R-:W-:Y:S02]  /*9900*/  PLOP3.LUT P4, PT, PT, PT, UP0, 0x80, 0x0 ;  /* 0x000000000000781c */ /* 0x000fe40003f8f008 */
[----:B------:R-:W-:Y:S01]  /*9910*/  PLOP3.LUT P0, PT, PT, PT, UP0, 0x80, 0x0 ;  /* 0x000000000000781c */ /* 0x000fe20003f0f008 */
[----:B------:R-:W3:Y:S01]  /*9920*/  LDL.64 R82, [R1+0x40] ;  /* 0x0000400001527983 */ /* 0x000ee20000100a00 */
[----:B------:R-:W-:Y:S03]  /*9930*/  SHF.L.U64.HI R85, R251, 0x1, R242 ;  /* 0x00000001fb557819 */ /* 0x000fe600000102f2 */
[----:B------:R-:W4:Y:S04]  /*9940*/  LDL R217, [R1+0xc] ;  /* 0x00000c0001d97983 */ /* 0x000f280000100800 */
[----:B------:R-:W5:Y:S04]  /*9950*/  LDL.64 R222, [R1+0x38] ;  /* 0x0000380001de7983 */ /* 0x000f680000100a00 */
[----:B------:R-:W3:Y:S01]  /*9960*/  LDL R221, [R1+0x8] ;  /* 0x0000080001dd7983 */ /* 0x000ee20000100800 */
[----:B--2---:R-:W-:Y:S05]  /*9970*/  IMAD R5, R2, 0x70, R218 ;  /* 0x0000007002057824 */ /* 0x004fea00078e02da */
[----:B------:R-:W-:Y:S05]  /*9980*/  IADD3 R5, R5, -0x70, R250 ;  /* 0xffffff9005057810 */ /* 0x000fea0007ffe0fa */
[----:B------:R-:W-:Y:S04]  /*9990*/  @P4 IMAD.HI.U32 R2, R5, c[0x0][0x2bc], RZ ;  /* 0x0000af0005024a27 */ /* 0x000fe800078e00ff */
[--C-:B------:R-:W-:Y:S01]  /*99a0*/  IMAD.MOV.U32 R4, RZ, RZ, R5.reuse ;  /* 0x000000ffff047224 */ /* 0x100fe200078e0005 */
[----:B------:R-:W-:Y:S04]  /*99b0*/  @P0 SHF.R.U32.HI R4, RZ, c[0x0][0x2c0], R2 ;  /* 0x0000b000ff040a19 */ /* 0x000fe80000011602 */
[C---:B---3--:R-:W-:Y:S01]  /*99c0*/  @!P1 IADD3 R2, P0, R4.reuse, R82, RZ ;  /* 0x0000005204029210 */ /* 0x048fe20007f1e0ff */
[----:B------:R-:W-:Y:S03]  /*99d0*/  IMAD.MOV R6, RZ, RZ, -R4 ;  /* 0x000000ffff067224 */ /* 0x000fe600078e0a04 */
[----:B----4-:R-:W-:Y:S01]  /*99e0*/  @!P1 LEA.HI.X.SX32 R4, R4, R217, 0x1, P0 ;  /* 0x000000d904049211 */ /* 0x010fe200000f0eff */
[----:B------:R-:W-:Y:S01]  /*99f0*/  IMAD R82, R6, c[0x0][0x2b8], R5 ;  /* 0x0000ae0006527a24 */ /* 0x000fe200078e0205 */
[C---:B------:R-:W-:Y:S01]  /*9a00*/  @!P1 LEA R8, P0, R2.reuse, c[0x0][0x2a0], 0x2 ;  /* 0x0000a80002089a11 */ /* 0x040fe200078010ff */
[----:B------:R-:W-:Y:S03]  /*9a10*/  IMAD.MOV.U32 R6, RZ, RZ, RZ ;  /* 0x000000ffff067224 */ /* 0x000fe600078e00ff */
[----:B------:R-:W-:Y:S01]  /*9a20*/  @!P1 LEA.HI.X R9, R2, c[0x0][0x2a4], R4, 0x2, P0 ;  /* 0x0000a90002099a11 */ /* 0x000fe200000f1404 */
[----:B------:R-:W-:Y:S01]  /*9a30*/  IMAD.WIDE.U32 R4, R82, c[0x0][0x1e0], RZ ;  /* 0x0000780052047a25 */ /* 0x000fe200078e00ff */
[----:B------:R1:W-:Y:S01]  /*9a40*/  STL [R1+0x20], R82 ;  /* 0x0000205201007387 */ /* 0x0003e20000100800 */
[----:B------:R-:W-:Y:S03]  /*9a50*/  SHF.R.S32.HI R2, RZ, 0x1f, R82 ;  /* 0x0000001fff027819 */ /* 0x000fe60000011452 */
[----:B------:R-:W1:Y:S02]  /*9a60*/  @!P1 LDG.E R6, [R8.64] ;  /* 0x0000000808069981 */ /* 0x000e64000c1e1900 */
[----:B------:R-:W-:Y:S04]  /*9a70*/  IMAD R2, R2, c[0x0][0x1e0], RZ ;  /* 0x0000780002027a24 */ /* 0x000fe800078e02ff */
[----:B------:R-:W-:Y:S04]  /*9a80*/  IMAD R2, R82, c[0x0][0x1e4], R2 ;  /* 0x0000790052027a24 */ /* 0x000fe800078e0202 */
[----:B------:R-:W-:Y:S01]  /*9a90*/  IMAD.IADD R5, R5, 0x1, R2 ;  /* 0x0000000105057824 */ /* 0x000fe200078e0202 */
[----:B-1----:R-:W-:Y:S01]  /*9aa0*/  SHF.R.S32.HI R82, RZ, 0x1f, R6 ;  /* 0x0000001fff527819 */ /* 0x002fe20000011406 */
[----:B------:R1:W-:Y:S02]  /*9ab0*/  STL [R1+0x1c], R6 ;  /* 0x00001c0601007387 */ /* 0x0003e40000100800 */
[----:B------:R-:W-:Y:S04]  /*9ac0*/  IMAD.WIDE.U32 R4, R6, c[0x0][0x1f0], R4 ;  /* 0x00007c0006047a25 */ /* 0x000fe800078e0004 */
[----:B------:R-:W-:Y:S01]  /*9ad0*/  IMAD R82, R82, c[0x0][0x1f0], RZ ;  /* 0x00007c0052527a24 */ /* 0x000fe200078e02ff */
[----:B-----5:R-:W-:Y:S03]  /*9ae0*/  IADD3 R2, P0, R222, R4, RZ ;  /* 0x00000004de027210 */ /* 0x020fe60007f1e0ff */
[----:B------:R-:W-:Y:S05]  /*9af0*/  IMAD R82, R6, c[0x0][0x1f4], R82 ;  /* 0x00007d0006527a24 */ /* 0x000fea00078e0252 */
[----:B------:R-:W-:Y:S02]  /*9b00*/  IADD3.X R82, R221, R5, R82, P0, !PT ;  /* 0x00000005dd527210 */ /* 0x000fe400007fe452 */
[C---:B------:R-:W-:Y:S04]  /*9b10*/  LEA R83, P0, R2.reuse, c[0x0][0x1c8], 0x1 ;  /* 0x0000720002537a11 */ /* 0x040fe800078008ff */
[----:B------:R-:W-:Y:S01]  /*9b20*/  LEA.HI.X R82, R2, c[0x0][0x1cc], R82, 0x1, P0 ;  /* 0x0000730002527a11 */ /* 0x000fe200000f0c52 */
[----:B------:R-:W-:-:S06]  /*9b30*/  BRA.DIV ~URZ, `(.L_x_1346) ;  /* 0x0000dcf27f007947 */ /* 0x000fcc000b800000 */
[----:B------:R2:W3:Y:S02]  /*9b40*/  SHFL.IDX PT, R86, R82, RZ, 0x181f ;  /* 0x00181fff52567589 */ /* 0x0004e400000e0000 */
.L_x_1395:
[----:B------:R-:W-:-:S05]  /*9b50*/  BRA.DIV ~URZ, `(.L_x_1347) ;  /* 0x0000dd427f007947 */ /* 0x000fca000b800000 */
[----:B------:R-:W4:Y:S02]  /*9b60*/  SHFL.IDX PT, R2, R83, RZ, 0x181f ;  /* 0x00181fff53027589 */ /* 0x000f2400000e0000 */
[-C--:B----4-:R-:W-:Y:S02]  /*9b70*/  IADD3 R4, P0, R2, R84.reuse, RZ ;  /* 0x0000005402047210 */ /* 0x090fe40007f1e0ff */
[----:B------:R-:W4:Y:S03]  /*9b80*/  SHFL.IDX PT, R2, R83, 0x1, 0x181f ;  /* 0x00381f0053027f89 */ /* 0x000f2600000e0000 */
[--C-:B---3--:R-:W-:Y:S05]  /*9b90*/  IMAD.X R5, R86, 0x1, R85.reuse, P0 ;  /* 0x0000000156057824 */ /* 0x108fea00000e0655 */
[----:B------:R-:W-:Y:S01]  /*9ba0*/  @!PT LDS RZ, [RZ] ;  /* 0x00000000fffff984 */ /* 0x000fe20000000800 */
[----:B------:R3:W-:Y:S01]  /*9bb0*/  LDGSTS.E.BYPASS.LTC128B.128 [R244+0x3900], [R4.64], !P3 ;  /* 0x0390000004f47fae */ /* 0x0007e2000d901d48 */
[-C--:B----4-:R-:W-:Y:S03]  /*9bc0*/  IADD3 R8, P0, R2, R84.reuse, RZ ;  /* 0x0000005402087210 */ /* 0x090fe60007f1e0ff */
[----:B------:R-:W-:Y:S04]  /*9bd0*/  SHFL.IDX PT, R2, R83, 0x2, 0x181f ;  /* 0x00581f0053027f89 */ /* 0x000fe800000e0000 */
[----:B---3--:R-:W3:Y:S02]  /*9be0*/  SHFL.IDX PT, R4, R82, 0x1, 0x181f ;  /* 0x00381f0052047f89 */ /* 0x008ee400000e0000 */
[--C-:B---3--:R-:W-:Y:S02]  /*9bf0*/  IMAD.X R9, R4, 0x1, R85.reuse, P0 ;  /* 0x0000000104097824 */ /* 0x108fe400000e0655 */
[----:B------:R-:W3:Y:S04]  /*9c00*/  SHFL.IDX PT, R4, R82, 0x2, 0x181f ;  /* 0x00581f0052047f89 */ /* 0x000ee800000e0000 */
[----:B------:R4:W-:Y:S02]  /*9c10*/  LDGSTS.E.BYPASS.LTC128B.128 [R244+0x4100], [R8.64], !P3 ;  /* 0x0410000008f47fae */ /* 0x0009e4000d901d48 */
[-C--:B----4-:R-:W-:Y:S02]  /*9c20*/  IADD3 R8, P0, R2, R84.reuse, RZ ;  /* 0x0000005402087210 */ /* 0x090fe40007f1e0ff */
[----:B------:R-:W4:Y:S03]  /*9c30*/  SHFL.IDX PT, R2, R83, 0x3, 0x181f ;  /* 0x00781f0053027f89 */ /* 0x000f2600000e0000 */
        /* <DEDUP_REMOVED lines=12> */
[----:B------:R4:W-:Y:S04]  /*9d00*/  LDGSTS.E.BYPASS.LTC128B.128 [R244+0x5900], [R8.64], !P3 ;  /* 0x0590000008f47fae */ /* 0x0009e8000d901d48 */
[----:B--2---:R-:W2:Y:S01]  /*9d10*/  SHFL.IDX PT, R82, R82, 0x6, 0x181f ;  /* 0x00d81f0052527f89 */ /* 0x004ea200000e0000 */
[----:B----4-:R-:W-:Y:S05]  /*9d20*/  IADD3 R8, P0, R2, R84, RZ ;  /* 0x0000005402087210 */ /* 0x010fea0007f1e0ff */
[----:B---3--:R-:W-:Y:S02]  /*9d30*/  IMAD.X R9, R4, 0x1, R85, P0 ;  /* 0x0000000104097824 */ /* 0x008fe400000e0655 */
[----:B------:R3:W4:Y:S04]  /*9d40*/  SHFL.IDX PT, R4, R83, 0x6, 0x181f ;  /* 0x00d81f0053047f89 */ /* 0x00072800000e0000 */
[----:B------:R3:W-:Y:S02]  /*9d50*/  LDGSTS.E.BYPASS.LTC128B.128 [R244+0x6100], [R8.64], !P3 ;  /* 0x0610000008f47fae */ /* 0x0007e4000d901d48 */
.L_x_1396:
[----:B--2-4-:R-:W-:Y:S04]  /*9d60*/  IADD3 R4, P0, R4, R84, RZ ;  /* 0x0000005404047210 */ /* 0x014fe80007f1e0ff */
[----:B------:R-:W-:Y:S05]  /*9d70*/  IADD3.X R5, R82, R85, RZ, P0, !PT ;  /* 0x0000005552057210 */ /* 0x000fea00007fe4ff */
[----:B------:R-:W-:Y:S01]  /*9d80*/  @!PT LDS RZ, [RZ] ;  /* 0x00000000fffff984 */ /* 0x000fe20000000800 */
[----:B------:R-:W-:Y:S01]  /*9d90*/  @!PT LDS RZ, [RZ] ;  /* 0x00000000fffff984 */ /* 0x000fe20000000800 */
[----:B------:R-:W-:Y:S01]  /*9da0*/  @!PT LDS RZ, [RZ] ;  /* 0x00000000fffff984 */ /* 0x000fe20000000800 */
[----:B------:R2:W-:Y:S04]  /*9db0*/  LDGSTS.E.BYPASS.LTC128B.128 [R244+0x6900], [R4.64], !P3 ;  /* 0x0690000004f47fae */ /* 0x0005e8000d901d48 */
.L_x_1345:
[----:B--234-:R-:W-:Y:S05]  /*9dc0*/  BSYNC B0 ;  /* 0x0000000000007941 */ /* 0x01cfea0003800000 */
.L_x_1344:
[----:B------:R-:W2:Y:S04]  /*9dd0*/  LDL R5, [R1+0x5c] ;  /* 0x00005c0001057983 */ /* 0x000ea80000100800 */
[----:B------:R-:W3:Y:S04]  /*9de0*/  LDL R4, [R1+0x50] ;  /* 0x0000500001047983 */ /* 0x000ee80000100800 */
[----:B------:R-:W0:Y:S01]  /*9df0*/  LDGDEPBAR ;  /* 0x00000000000079af */ /* 0x000e220000000000 */
[----:B-12---:R-:W-:Y:S01]  /*9e00*/  MOV R6, R5 ;  /* 0x0000000500067202 */ /* 0x006fe20000000f00 */
[----:B------:R-:W-:Y:S04]  /*9e10*/  @P2 IMAD.HI.U32 R2, R5, c[0x0][0x2c8], RZ ;  /* 0x0000b20005022a27 */ /* 0x000fe800078e00ff */
[----:B---3--:R-:W-:Y:S01]  /*9e20*/  IMAD R4, R4, -0x70, RZ ;  /* 0xffffff9004047824 */ /* 0x008fe200078e02ff */
[----:B------:R-:W-:Y:S02]  /*9e30*/  @P2 SHF.R.U32.HI R6, RZ, c[0x0][0x2cc], R2 ;  /* 0x0000b300ff062a19 */ /* 0x000fe40000011602 */
[----:B------:R-:W-:Y:S02]  /*9e40*/  MOV R2, c[0x0][0x2ac] ;  /* 0x0000ab0000027a02 */ /* 0x000fe40000000f00 */
[----:B------:R-:W-:Y:S05]  /*9e50*/  IADD3 R4, -R245, 0x1, R4 ;  /* 0x00000001f5047810 */ /* 0x000fea0007ffe104 */
[----:B------:R-:W-:Y:S05]  /*9e60*/  IMAD R4, R2, c[0x0][0x1d0], R4 ;  /* 0x0000740002047a24 */ /* 0x000fea00078e0204 */
[----:B------:R-:W-:Y:S01]  /*9e70*/  IADD3 R101, R4, -c[0x0][0x168], RZ ;  /* 0x80005a0004657a10 */ /* 0x000fe20007ffe0ff */
[----:B------:R-:W-:-:S05]  /*9e80*/  BRA.DIV ~URZ, `(.L_x_1348) ;  /* 0x0000e0d27f007947 */ /* 0x000fca000b800000 */
[----:B------:R1:W2:Y:S02]  /*9e90*/  SHFL.IDX PT, R4, R6, RZ, 0x1c1f ;  /* 0x001c1fff06047589 */ /* 0x0002a400000e0000 */
.L_x_1397:
[----:B--2---:R-:W-:Y:S05]  /*9ea0*/  IMAD.IADD R4, R101, 0x1, R4 ;  /* 0x0000000165047824 */ /* 0x004fea00078e0204 */
[C---:B------:R-:W-:Y:S02]  /*9eb0*/  ISETP.GT.AND P6, PT, R4.reuse, RZ, PT ;  /* 0x000000ff0400720c */ /* 0x040fe40003fc4270 */
[C---:B------:R-:W-:Y:S02]  /*9ec0*/  ISETP.GT.AND P5, PT, R4.reuse, 0x1, PT ;  /* 0x000000010400780c */ /* 0x040fe40003fa4270 */
[C---:B------:R-:W-:Y:S02]  /*9ed0*/  ISETP.GT.AND P4, PT, R4.reuse, 0x8, PT ;  /* 0x000000080400780c */ /* 0x040fe40003f84270 */
[----:B------:R-:W-:Y:S02]  /*9ee0*/  ISETP.GT.AND P0, PT, R4, 0x9, PT ;  /* 0x000000090400780c */ /* 0x000fe40003f04270 */
[----:B------:R-:W-:Y:S02]  /*9ef0*/  FSEL R82, R0, -INF , P6 ;  /* 0xff80000000527808 */ /* 0x000fe40003000000 */
[C---:B------:R-:W-:Y:S02]  /*9f00*/  ISETP.GT.AND P6, PT, R4.reuse, 0x10, PT ;  /* 0x000000100400780c */ /* 0x040fe40003fc4270 */
[----:B------:R-:W-:Y:S02]  /*9f10*/  FSEL R83, R3, -INF , P5 ;  /* 0xff80000003537808 */ /* 0x000fe40002800000 */
        /* <DEDUP_REMOVED lines=32> */
[C---:B------:R-:W-:Y:S02]  /*a120*/  ISETP.GT.AND P5, PT, R4.reuse, 0x51, PT ;  /* 0x000000510400780c */ /* 0x040fe40003fa4270 */
        /* <DEDUP_REMOVED lines=13> */
[----:B------:R-:W-:Y:S02]  /*a200*/  FSEL R195, R195, -INF , P5 ;  /* 0xff800000c3c37808 */ /* 0x000fe40002800000 */
[----:B------:R-:W-:Y:S02]  /*a210*/  FSEL R64, R107, -INF , P4 ;  /* 0xff8000006b407808 */ /* 0x000fe40002000000 */
[----:B------:R-:W-:Y:S01]  /*a220*/  FSEL R53, R105, -INF , P0 ;  /* 0xff80000069357808 */ /* 0x000fe20000000000 */
[----:B------:R-:W-:-:S05]  /*a230*/  BRA.DIV ~URZ, `(.L_x_1349) ;  /* 0x0000dd727f007947 */ /* 0x000fca000b800000 */
[----:B------:R-:W2:Y:S08]  /*a240*/  SHFL.IDX PT, R2, R6, 0x1, 0x1c1f ;  /* 0x003c1f0006027f89 */ /* 0x000eb000000e0000 */
[----:B------:R-:W3:Y:S08]  /*a250*/  SHFL.IDX PT, R0, R6, 0x2, 0x1c1f ;  /* 0x005c1f0006007f89 */ /* 0x000ef000000e0000 */
[----:B------:R-:W4:Y:S01]  /*a260*/  SHFL.IDX PT, R3, R6, 0x3, 0x1c1f ;  /* 0x007c1f0006037f89 */ /* 0x000f2200000e0000 */
[C---:B--2---:R-:W-:Y:S05]  /*a270*/  IMAD.IADD R2, R101.reuse, 0x1, R2 ;  /* 0x0000000165027824 */ /* 0x044fea00078e0202 */
[C---:B------:R-:W-:Y:S02]  /*a280*/  ISETP.GT.AND P6, PT, R2.reuse, RZ, PT ;  /* 0x000000ff0200720c */ /* 0x040fe40003fc4270 */
[C---:B------:R-:W-:Y:S01]  /*a290*/  ISETP.GT.AND P5, PT, R2.reuse, 0x1, PT ;  /* 0x000000010200780c */ /* 0x040fe20003fa4270 */
[C---:B---3--:R-:W-:Y:S01]  /*a2a0*/  IMAD.IADD R0, R101.reuse, 0x1, R0 ;  /* 0x0000000165007824 */ /* 0x048fe200078e0200 */
[C---:B------:R-:W-:Y:S02]  /*a2b0*/  ISETP.GT.AND P4, PT, R2.reuse, 0x8, PT ;  /* 0x000000080200780c */ /* 0x040fe40003f84270 */
[----:B------:R-:W-:Y:S02]  /*a2c0*/  ISETP.GT.AND P0, PT, R2, 0x9, PT ;  /* 0x000000090200780c */ /* 0x000fe40003f04270 */
[----:B------:R-:W-:Y:S02]  /*a2d0*/  FSEL R32, R184, -INF , P6 ;  /* 0xff800000b8207808 */ /* 0x000fe40003000000 */
[C---:B------:R-:W-:Y:S01]  /*a2e0*/  ISETP.GT.AND P6, PT, R2.reuse, 0x10, PT ;  /* 0x000000100200780c */ /* 0x040fe20003fc4270 */
[----:B----4-:R-:W-:Y:S01]  /*a2f0*/  IMAD.IADD R101, R101, 0x1, R3 ;  /* 0x0000000165657824 */ /* 0x010fe200078e0203 */
        /* <DEDUP_REMOVED lines=35> */
[----:B------:R-:W-:Y:S02]  /*a530*/  ISETP.GT.AND P4, PT, R2, 0x58, PT ;  /* 0x000000580200780c */ /* 0x000fe40003f84270 */
        /* <DEDUP_REMOVED lines=11> */
[C---:B------:R-:W-:Y:S02]  /*a5f0*/  ISETP.GT.AND P6, PT, R0.reuse, RZ, PT ;  /* 0x000000ff0000720c */ /* 0x040fe40003fc4270 */
        /* <DEDUP_REMOVED lines=54> */
[----:B------:R-:W-:Y:S02]  /*a960*/  FMNMX.FTZ R0, R82, R182, !PT ;  /* 0x000000b652007209 */ /* 0x000fe40007810000 */
[----:B------:R-:W-:Y:S02]  /*a970*/  FSEL R105, R98, -INF , P6 ;  /* 0xff80000062697808 */ /* 0x000fe40003000000 */
[----:B------:R-:W-:Y:S02]  /*a980*/  FMNMX.FTZ R0, R83, R0, !PT ;  /* 0x0000000053007209 */ /* 0x000fe40007810000 */
[----:B------:R-:W-:Y:S02]  /*a990*/  FSEL R99, R99, -INF , P5 ;  /* 0xff80000063637808 */ /* 0x000fe40002800000 */
[----:B------:R-:W-:Y:S02]  /*a9a0*/  FMNMX.FTZ R0, R84, R0, !PT ;  /* 0x0000000054007209 */ /* 0x000fe40007810000 */
[----:B------:R-:W-:Y:S02]  /*a9b0*/  FSEL R98, R100, -INF , P4 ;  /* 0xff80000064627808 */ /* 0x000fe40002000000 */
[----:B------:R-:W-:Y:S02]  /*a9c0*/  FMNMX.FTZ R0, R85, R0, !PT ;  /* 0x0000000055007209 */ /* 0x000fe40007810000 */
[----:B------:R-:W-:Y:S02]  /*a9d0*/  FSEL R10, R10, -INF , P0 ;  /* 0xff8000000a0a7808 */ /* 0x000fe40000000000 */
[----:B------:R-:W-:Y:S02]  /*a9e0*/  FMNMX.FTZ R0, R94, R0, !PT ;  /* 0x000000005e007209 */ /* 0x000fe40007810000 */
[----:B------:R-:W-:Y:S02]  /*a9f0*/  ISETP.GT.AND P6, PT, R101, RZ, PT ;  /* 0x000000ff6500720c */ /* 0x000fe40003fc4270 */
[----:B------:R-:W-:Y:S02]  /*aa00*/  FMNMX.FTZ R0, R93, R0, !PT ;  /* 0x000000005d007209 */ /* 0x000fe40007810000 */
[C---:B------:R-:W-:Y:S02]  /*aa10*/  ISETP.GT.AND P5, PT, R101.reuse, 0x1, PT ;  /* 0x000000016500780c */ /* 0x040fe40003fa4270 */
[----:B------:R-:W-:Y:S02]  /*aa20*/  FMNMX.FTZ R0, R92, R0, !PT ;  /* 0x000000005c007209 */ /* 0x000fe40007810000 */
[----:B------:R-:W-:Y:S02]  /*aa30*/  FSEL R12, R192, -INF , P6 ;  /* 0xff800000c00c7808 */ /* 0x000fe40003000000 */
[----:B------:R-:W-:Y:S02]  /*aa40*/  FMNMX.FTZ R0, R90, R0, !PT ;  /* 0x000000005a007209 */ /* 0x000fe40007810000 */
[----:B------:R-:W-:Y:S02]  /*aa50*/  ISETP.GT.AND P4, PT, R101, 0x8, PT ;  /* 0x000000086500780c */ /* 0x000fe40003f84270 */
        /* <DEDUP_REMOVED lines=40> */
[----:B------:R-:W-:Y:S01]  /*ace0*/  FSEL R47, R47, -INF , P0 ;  /* 0xff8000002f2f7808 */ /* 0x000fe20000000000 */
[----:B------:R-:W2:Y:S01]  /*acf0*/  SHFL.BFLY PT, R2, R0, 0x2, 0x1f ;  /* 0x0c401f0000027f89 */ /* 0x000ea200000e0000 */
        /* <DEDUP_REMOVED lines=12> */
[----:B--2---:R-:W-:Y:S02]  /*adc0*/  FMNMX.FTZ R0, R2, R0, !PT ;  /* 0x0000000002007209 */ /* 0x004fe40007810000 */
[----:B------:R-:W-:Y:S02]  /*add0*/  FMNMX.FTZ R2, R32, R183, !PT ;  /* 0x000000b720027209 */ /* 0x000fe40007810000 */
[----:B------:R-:W-:Y:S01]  /*ade0*/  ISETP.GT.AND P0, PT, R101, 0x49, PT ;  /* 0x000000496500780c */ /* 0x000fe20003f04270 */
[----:B------:R-:W2:Y:S01]  /*adf0*/  SHFL.BFLY PT, R3, R0, 0x1, 0x1f ;  /* 0x0c201f0000037f89 */ /* 0x000ea200000e0000 */
        /* <DEDUP_REMOVED lines=13> */
[----:B--2---:R-:W-:Y:S02]  /*aed0*/  FMNMX.FTZ R3, R0, R3, !PT ;  /* 0x0000000300037209 */ /* 0x004fe40007810000 */
        /* <DEDUP_REMOVED lines=23> */
[----:B------:R-:W-:Y:S02]  /*b050*/  FSEL R7, R95, -INF , P0 ;  /* 0xff8000005f077808 */ /* 0x000fe40000000000 */
        /* <DEDUP_REMOVED lines=8> */
[----:B------:R-:W2:Y:S02]  /*b0e0*/  SHFL.BFLY PT, R0, R2, 0x2, 0x1f ;  /* 0x0c401f0002007f89 */ /* 0x000ea400000e0000 */
[----:B--2---:R-:W-:Y:S06]  /*b0f0*/  FMNMX.FTZ R0, R2, R0, !PT ;  /* 0x0000000002007209 */ /* 0x004fec0007810000 */
[----:B------:R-:W2:Y:S02]  /*b100*/  SHFL.BFLY PT, R2, R0, 0x1, 0x1f ;  /* 0x0c201f0000027f89 */ /* 0x000ea400000e0000 */
[----:B--2---:R-:W-:Y:S02]  /*b110*/  FMNMX.FTZ R2, R0, R2, !PT ;  /* 0x0000000200027209 */ /* 0x004fe40007810000 */
        /* <DEDUP_REMOVED lines=62> */
[----:B------:R2:W3:Y:S02]  /*b500*/  SHFL.BFLY PT, R68, R4, 0x1, 0x1f ;  /* 0x0c201f0004447f89 */ /* 0x0004e400000e0000 */
.L_x_1398:
[----:B-1----:R-:W4:Y:S01]  /*b510*/  LDL.LU R6, [R1+0x48] ;  /* 0x0000480001067983 */ /* 0x002f220000300800 */
[C---:B------:R-:W-:Y:S01]  /*b520*/  FMUL.FTZ R185, R3.reuse, c[0x0][0x2d0] ;  /* 0x0000b40003b97a20 */ /* 0x040fe20000410000 */
[----:B------:R-:W-:Y:S01]  /*b530*/  FSETP.NEU.FTZ.AND P0, PT, R3, -INF , PT ;  /* 0xff8000000300780b */ /* 0x000fe20003f1d000 */
[----:B------:R-:W-:Y:S01]  /*b540*/  FMUL.FTZ R109, R2, c[0x0][0x2d0] ;  /* 0x0000b400026d7a20 */ /* 0x000fe20000410000 */
[----:B---3--:R-:W-:Y:S01]  /*b550*/  FMNMX.FTZ R68, R68, R4, !PT ;  /* 0x0000000444447209 */ /* 0x008fe20007810000 */
[----:B------:R-:W-:Y:S01]  /*b560*/  FMUL.FTZ R97, R0, c[0x0][0x2d0] ;  /* 0x0000b40000617a20 */ /* 0x000fe20000410000 */
[----:B------:R-:W-:Y:S01]  /*b570*/  FSEL R185, R185, RZ, P0 ;  /* 0x000000ffb9b97208 */ /* 0x000fe20000000000 */
[----:B------:R-:W-:Y:S01]  /*b580*/  WARPSYNC 0xffffffff ;  /* 0xffffffff00007948 */ /* 0x000fe20003800000 */
[----:B--2---:R-:W-:Y:S02]  /*b590*/  FSEL R4, R3, RZ, P0 ;  /* 0x000000ff03047208 */ /* 0x004fe40000000000 */
[----:B------:R-:W-:Y:S01]  /*b5a0*/  FSETP.NEU.FTZ.AND P0, PT, R2, -INF , PT ;  /* 0xff8000000200780b */ /* 0x000fe20003f1d000 */
[--C-:B------:R-:W-:Y:S02]  /*b5b0*/  FFMA.FTZ R186, R64, c[0x0][0x2d0], -R185.reuse ;  /* 0x0000b40040ba7a23 */ /* 0x100fe400000108b9 */
[----:B------:R-:W2:Y:S01]  /*b5c0*/  LDL.LU R64, [R1+0x60] ;  /* 0x0000600001407983 */ /* 0x000ea20000300800 */
[----:B------:R-:W-:Y:S01]  /*b5d0*/  FSEL R109, R109, RZ, P0 ;  /* 0x000000ff6d6d7208 */ /* 0x000fe20000000000 */
[----:B------:R-:W-:Y:S02]  /*b5e0*/  FADD.FTZ R4, -R4, R182 ;  /* 0x000000b604047221 */ /* 0x000fe40000010100 */
[----:B------:R-:W-:Y:S01]  /*b5f0*/  MUFU.EX2 R186, R186 ;  /* 0x000000ba00ba7308 */ /* 0x000fe20000000800 */
[----:B------:R-:W-:Y:S02]  /*b600*/  FFMA.FTZ R95, R84, c[0x0][0x2d0], -R185 ;  /* 0x0000b400545f7a23 */ /* 0x000fe400000108b9 */
[----:B------:R-:W-:Y:S02]  /*b610*/  FFMA.FTZ R223, R39, c[0x0][0x2d0], -R109 ;  /* 0x0000b40027df7a23 */ /* 0x000fe4000001086d */
[----:B------:R-:W3:Y:S01]  /*b620*/  LDL.LU R39, [R1+0x54] ;  /* 0x0000540001277983 */ /* 0x000ee20000300800 */
[--C-:B------:R-:W-:Y:S02]  /*b630*/  FFMA.FTZ R84, R65, c[0x0][0x2d0], -R185.reuse ;  /* 0x0000b40041547a23 */ /* 0x100fe400000108b9 */
[----:B------:R-:W-:Y:S01]  /*b640*/  FMUL.FTZ R65, R4, c[0x0][0x2d0] ;  /* 0x0000b40004417a20 */ /* 0x000fe20000410000 */
[----:B------:R-:W-:Y:S01]  /*b650*/  FSEL R4, R2, RZ, P0 ;  /* 0x000000ff02047208 */ /* 0x000fe20000000000 */
[--C-:B------:R-:W-:Y:S01]  /*b660*/  FFMA.FTZ R82, R82, c[0x0][0x2d0], -R185.reuse ;  /* 0x0000b40052527a23 */ /* 0x100fe200000108b9 */
[----:B------:R-:W-:Y:S01]  /*b670*/  FSETP.NEU.FTZ.AND P0, PT, R0, -INF , PT ;  /* 0xff8000000000780b */ /* 0x000fe20003f1d000 */
[--C-:B------:R-:W-:Y:S02]  /*b680*/  FFMA.FTZ R81, R94, c[0x0][0x2d0], -R185.reuse ;  /* 0x0000b4005e517a23 */ /* 0x100fe400000108b9 */
[----:B------:R1:W-:Y:S01]  /*b690*/  MUFU.EX2 R72, R82 ;  /* 0x0000005200487308 */ /* 0x0003e20000000800 */
[--C-:B------:R-:W-:Y:S01]  /*b6a0*/  FFMA.FTZ R91, R91, c[0x0][0x2d0], -R185.reuse ;  /* 0x0000b4005b5b7a23 */ /* 0x100fe200000108b9 */
[----:B------:R-:W-:Y:S01]  /*b6b0*/  FSEL R97, R97, RZ, P0 ;  /* 0x000000ff61617208 */ /* 0x000fe20000000000 */
[--C-:B------:R-:W-:Y:S02]  /*b6c0*/  FFMA.FTZ R87, R87, c[0x0][0x2d0], -R185.reuse ;  /* 0x0000b40057577a23 */ /* 0x100fe400000108b9 */
[----:B------:R-:W-:Y:S02]  /*b6d0*/  FFMA.FTZ R86, R86, c[0x0][0x2d0], -R185 ;  /* 0x0000b40056567a23 */ /* 0x000fe400000108b9 */
[--C-:B------:R-:W-:Y:S02]  /*b6e0*/  FFMA.FTZ R37, R37, c[0x0][0x2d0], -R109.reuse ;  /* 0x0000b40025257a23 */ /* 0x100fe4000001086d */
[----:B------:R-:W-:Y:S01]  /*b6f0*/  FFMA.FTZ R38, R38, c[0x0][0x2d0], -R109 ;  /* 0x0000b40026267a23 */ /* 0x000fe2000001086d */
[----:B------:R-:W4:Y:S01]  /*b700*/  MUFU.EX2 R65, R65 ;  /* 0x0000004100417308 */ /* 0x000f220000000800 */
[----:B------:R-:W-:Y:S02]  /*b710*/  FFMA.FTZ R5, R89, c[0x0][0x2d0], -R185 ;  /* 0x0000b40059057a23 */ /* 0x000fe400000108b9 */
[----:B------:R-:W-:Y:S02]  /*b720*/  FADD.FTZ R4, -R4, R183 ;  /* 0x000000b704047221 */ /* 0x000fe40000010100 */
[----:B------:R-:W-:Y:S02]  /*b730*/  FFMA.FTZ R83, R83, c[0x0][0x2d0], -R185 ;  /* 0x0000b40053537a23 */ /* 0x000fe400000108b9 */
[--C-:B------:R-:W-:Y:S02]  /*b740*/  FFMA.FTZ R32, R32, c[0x0][0x2d0], -R109.reuse ;  /* 0x0000b40020207a23 */ /* 0x100fe4000001086d */
[----:B------:R-:W-:Y:S02]  /*b750*/  FMUL.FTZ R4, R4, c[0x0][0x2d0] ;  /* 0x0000b40004047a20 */ /* 0x000fe40000410000 */
[----:B------:R-:W5:Y:S01]  /*b760*/  MUFU.EX2 R83, R83 ;  /* 0x0000005300537308 */ /* 0x000f620000000800 */
[--C-:B------:R-:W-:Y:S02]  /*b770*/  FFMA.FTZ R100, R67, c[0x0][0x2d0], -R109.reuse ;  /* 0x0000b40043647a23 */ /* 0x100fe4000001086d */
[----:B------:R-:W-:Y:S02]  /*b780*/  FFMA.FTZ R182, R20, c[0x0][0x2d0], -R109 ;  /* 0x0000b40014b67a23 */ /* 0x000fe4000001086d */
[----:B------:R-:W-:Y:S02]  /*b790*/  FFMA.FTZ R20, R11, c[0x0][0x2d0], -R97 ;  /* 0x0000b4000b147a23 */ /* 0x000fe40000010861 */
[--C-:B------:R-:W-:Y:S02]  /*b7a0*/  FFMA.FTZ R33, R33, c[0x0][0x2d0], -R109.reuse ;  /* 0x0000b40021217a23 */ /* 0x100fe4000001086d */
[--C-:B-1----:R-:W-:Y:S01]  /*b7b0*/  FFMA.FTZ R82, R35, c[0x0][0x2d0], -R109.reuse ;  /* 0x0000b40023527a23 */ /* 0x102fe2000001086d */
[----:B------:R-:W-:Y:S01]  /*b7c0*/  MUFU.EX2 R67, R4 ;  /* 0x0000000400437308 */ /* 0x000fe20000000800 */
[--C-:B------:R-:W-:Y:S02]  /*b7d0*/  FFMA.FTZ R104, R54, c[0x0][0x2d0], -R109.reuse ;  /* 0x0000b40036687a23 */ /* 0x100fe4000001086d */
[----:B------:R-:W-:Y:S02]  /*b7e0*/  FFMA.FTZ R103, R55, c[0x0][0x2d0], -R109 ;  /* 0x0000b40037677a23 */ /* 0x000fe4000001086d */
[----:B------:R-:W-:Y:S02]  /*b7f0*/  FFMA.FTZ R80, R28, c[0x0][0x2d0], -R97 ;  /* 0x0000b4001c507a23 */ /* 0x000fe40000010861 */
[--C-:B------:R-:W-:Y:S02]  /*b800*/  FFMA.FTZ R8, R85, c[0x0][0x2d0], -R185.reuse ;  /* 0x0000b40055087a23 */ /* 0x100fe400000108b9 */
[----:B------:R-:W-:Y:S01]  /*b810*/  FFMA.FTZ R85, R88, c[0x0][0x2d0], -R185 ;  /* 0x0000b40058557a23 */ /* 0x000fe200000108b9 */
[----:B------:R-:W-:Y:S01]  /*b820*/  MUFU.EX2 R32, R32 ;  /* 0x0000002000207308 */ /* 0x000fe20000000800 */
[----:B------:R-:W-:Y:S02]  /*b830*/  FFMA.FTZ R214, R74, c[0x0][0x2d0], -R97 ;  /* 0x0000b4004ad67a23 */ /* 0x000fe40000010861 */
[--C-:B------:R-:W-:Y:S02]  /*b840*/  FFMA.FTZ R51, R93, c[0x0][0x2d0], -R185.reuse ;  /* 0x0000b4005d337a23 */ /* 0x100fe400000108b9 */
[--C-:B------:R-:W-:Y:S02]  /*b850*/  FFMA.FTZ R50, R92, c[0x0][0x2d0], -R185.reuse ;  /* 0x0000b4005c327a23 */ /* 0x100fe400000108b9 */
[--C-:B------:R-:W-:Y:S02]  /*b860*/  FFMA.FTZ R49, R90, c[0x0][0x2d0], -R185.reuse ;  /* 0x0000b4005a317a23 */ /* 0x100fe400000108b9 */
[--C-:B------:R-:W-:Y:S01]  /*b870*/  FFMA.FTZ R219, R219, c[0x0][0x2d0], -R185.reuse ;  /* 0x0000b400dbdb7a23 */ /* 0x100fe200000108b9 */
[----:B------:R-:W1:Y:S01]  /*b880*/  MUFU.EX2 R33, R33 ;  /* 0x0000002100217308 */ /* 0x000e620000000800 */
[----:B------:R-:W-:Y:S02]  /*b890*/  FFMA.FTZ R205, R205, c[0x0][0x2d0], -R185 ;  /* 0x0000b400cdcd7a23 */ /* 0x000fe400000108b9 */
[--C-:B------:R-:W-:Y:S02]  /*b8a0*/  FFMA.FTZ R36, R36, c[0x0][0x2d0], -R109.reuse ;  /* 0x0000b40024247a23 */ /* 0x100fe4000001086d */
[----:B------:R-:W-:Y:S02]  /*b8b0*/  FFMA.FTZ R187, R23, c[0x0][0x2d0], -R109 ;  /* 0x0000b40017bb7a23 */ /* 0x000fe4000001086d */
[----:B------:R-:W-:Y:S02]  /*b8c0*/  FFMA.FTZ R23, R29, c[0x0][0x2d0], -R97 ;  /* 0x0000b4001d177a23 */ /* 0x000fe40000010861 */
[----:B------:R-:W-:Y:S01]  /*b8d0*/  FFMA.FTZ R192, R22, c[0x0][0x2d0], -R109 ;  /* 0x0000b40016c07a23 */ /* 0x000fe2000001086d */
[----:B------:R1:W-:Y:S01]  /*b8e0*/  MUFU.EX2 R74, R95 ;  /* 0x0000005f004a7308 */ /* 0x0003e20000000800 */
[--C-:B------:R-:W-:Y:S02]  /*b8f0*/  FFMA.FTZ R22, R24, c[0x0][0x2d0], -R97.reuse ;  /* 0x0000b40018167a23 */ /* 0x100fe40000010861 */
[----:B------:R-:W-:Y:S02]  /*b900*/  FFMA.FTZ R212, R75, c[0x0][0x2d0], -R97 ;  /* 0x0000b4004bd47a23 */ /* 0x000fe40000010861 */
[--C-:B------:R-:W-:Y:S02]  /*b910*/  FFMA.FTZ R106, R106, c[0x0][0x2d0], -R185.reuse ;  /* 0x0000b4006a6a7a23 */ /* 0x100fe400000108b9 */
[--C-:B------:R-:W-:Y:S02]  /*b920*/  FFMA.FTZ R102, R102, c[0x0][0x2d0], -R185.reuse ;  /* 0x0000b40066667a23 */ /* 0x100fe400000108b9 */
[----:B------:R-:W-:Y:S01]  /*b930*/  FFMA.FTZ R220, R220, c[0x0][0x2d0], -R185 ;  /* 0x0000b400dcdc7a23 */ /* 0x000fe200000108b9 */
[----:B------:R-:W-:Y:S01]  /*b940*/  MUFU.EX2 R20, R20 ;  /* 0x0000001400147308 */ /* 0x000fe20000000800 */
[----:B------:R-:W-:Y:S02]  /*b950*/  FFMA.FTZ R215, R69, c[0x0][0x2d0], -R109 ;  /* 0x0000b40045d77a23 */ /* 0x000fe4000001086d */
[----:B------:R-:W-:Y:S02]  /*b960*/  FMUL.FTZ R69, R68, c[0x0][0x2d0] ;  /* 0x0000b40044457a20 */ /* 0x000fe40000410000 */
        /* <DEDUP_REMOVED lines=22> */
[----:B------:R-:W-:Y:S02]  /*bad0*/  FFMA.FTZ R184, R184, c[0x0][0x2d0], -R109 ;  /* 0x0000b400b8b87a23 */ /* 0x000fe4000001086d */
        /* <DEDUP_REMOVED lines=23> */
[----:B------:R-:W-:Y:S09]  /*bc50*/  FFMA.FTZ R98, R98, c[0x0][0x2d0], -R97 ;  /* 0x0000b40062627a23 */ /* 0x000ff20000010861 */
[----:B------:R-:W-:Y:S10]  /*bc60*/  MUFU.EX2 R100, R100 ;  /* 0x0000006400647308 */ /* 0x000ff40000000800 */
        /* <DEDUP_REMOVED lines=20> */
[----:B------:R-:W-:Y:S01]  /*bdb0*/  MUFU.EX2 R99, R99 ;  /* 0x0000006300637308 */ /* 0x000fe20000000800 */
[----:B----4-:R-:W-:Y:S01]  /*bdc0*/  FFMA.FTZ R9, R65, R6, R72 ;  /* 0x0000000641097223 */ /* 0x010fe20000010048 */
[C---:B-----5:R-:W-:Y:S01]  /*bdd0*/  F2FP.BF16.PACK_AB R72, R83.reuse, R72 ;  /* 0x000000485348723e */ /* 0x060fe200000010ff */
[----:B------:R-:W-:Y:S01]  /*bde0*/  FFMA.FTZ R6, R52, c[0x0][0x2d0], -R109 ;  /* 0x0000b40034067a23 */ /* 0x000fe2000001086d */
[----:B------:R-:W-:Y:S01]  /*bdf0*/  MOV R52, R5 ;  /* 0x0000000500347202 */ /* 0x000fe20000000f00 */
[----:B------:R-:W-:Y:S01]  /*be00*/  FADD.FTZ R9, R83, R9 ;  /* 0x0000000953097221 */ /* 0x000fe20000010000 */
[----:B------:R-:W-:Y:S01]  /*be10*/  FSEL R5, R0, RZ, P0 ;  /* 0x000000ff00057208 */ /* 0x000fe20000000000 */
[--C-:B------:R-:W-:Y:S01]  /*be20*/  FFMA.FTZ R83, R34, c[0x0][0x2d0], -R109.reuse ;  /* 0x0000b40022537a23 */ /* 0x100fe2000001086d */
[C---:B------:R-:W-:Y:S01]  /*be30*/  FSETP.NEU.FTZ.AND P0, PT, R68.reuse, -INF , PT ;  /* 0xff8000004400780b */ /* 0x040fe20003f1d000 */
[----:B------:R-:W-:Y:S01]  /*be40*/  FFMA.FTZ R109, R19, c[0x0][0x2d0], -R109 ;  /* 0x0000b400136d7a23 */ /* 0x000fe2000001086d */
[----:B-1----:R-:W-:Y:S01]  /*be50*/  F2FP.BF16.PACK_AB R73, R33, R32 ;  /* 0x000000202149723e */ /* 0x002fe200000010ff */
[----:B------:R-:W-:Y:S01]  /*be60*/  FADD.FTZ R5, -R5, R180 ;  /* 0x000000b405057221 */ /* 0x000fe20000010100 */
[----:B------:R-:W-:Y:S01]  /*be70*/  FSEL R69, R69, RZ, P0 ;  /* 0x000000ff45457208 */ /* 0x000fe20000000000 */
[----:B--2---:R-:W-:Y:S01]  /*be80*/  FFMA.FTZ R19, R67, R64, R32 ;  /* 0x0000004043137223 */ /* 0x004fe20000010020 */
[----:B------:R-:W-:Y:S01]  /*be90*/  FSEL R4, R68, RZ, P0 ;  /* 0x000000ff44047208 */ /* 0x000fe20000000000 */
[----:B------:R-:W-:Y:S01]  /*bea0*/  FMUL.FTZ R5, R5, c[0x0][0x2d0] ;  /* 0x0000b40005057a20 */ /* 0x000fe20000410000 */
[----:B------:R-:W-:Y:S01]  /*beb0*/  MUFU.EX2 R109, R109 ;  /* 0x0000006d006d7308 */ /* 0x000fe20000000800 */
[--C-:B------:R-:W-:Y:S02]  /*bec0*/  FFMA.FTZ R90, R26, c[0x0][0x2d0], -R69.reuse ;  /* 0x0000b4001a5a7a23 */ /* 0x100fe40000010845 */
[--C-:B------:R-:W-:Y:S02]  /*bed0*/  FFMA.FTZ R88, R27, c[0x0][0x2d0], -R69.reuse ;  /* 0x0000b4001b587a23 */ /* 0x100fe40000010845 */
[--C-:B------:R-:W-:Y:S02]  /*bee0*/  FFMA.FTZ R95, R42, c[0x0][0x2d0], -R69.reuse ;  /* 0x0000b4002a5f7a23 */ /* 0x100fe40000010845 */
[--C-:B------:R-:W-:Y:S02]  /*bef0*/  FFMA.FTZ R94, R43, c[0x0][0x2d0], -R69.reuse ;  /* 0x0000b4002b5e7a23 */ /* 0x100fe40000010845 */
[--C-:B------:R-:W-:Y:S01]  /*bf00*/  FFMA.FTZ R93, R46, c[0x0][0x2d0], -R69.reuse ;  /* 0x0000b4002e5d7a23 */ /* 0x100fe20000010845 */
[----:B------:R-:W3:Y:S01]  /*bf10*/  MUFU.EX2 R5, R5 ;  /* 0x0000000500057308 */ /* 0x000ee20000000800 */
[----:B------:R-:W-:Y:S02]  /*bf20*/  FFMA.FTZ R92, R47, c[0x0][0x2d0], -R69 ;  /* 0x0000b4002f5c7a23 */ /* 0x000fe40000010845 */
[----:B------:R-:W-:Y:S02]  /*bf30*/  FADD.FTZ R19, R33, R19 ;  /* 0x0000001321137221 */ /* 0x000fe40000010000 */
[--C-:B------:R-:W-:Y:S02]  /*bf40*/  FFMA.FTZ R64, R31, c[0x0][0x2d0], -R69.reuse ;  /* 0x0000b4001f407a23 */ /* 0x100fe40000010845 */
[--C-:B------:R-:W-:Y:S01]  /*bf50*/  FFMA.FTZ R191, R76, c[0x0][0x2d0], -R69.reuse ;  /* 0x0000b4004cbf7a23 */ /* 0x100fe20000010845 */
[----:B------:R-:W-:Y:S01]  /*bf60*/  F2FP.BF16.PACK_AB R76, R21, R20 ;  /* 0x00000014154c723e */ /* 0x000fe200000010ff */
        /* <DEDUP_REMOVED lines=19> */
[----:B------:R1:W-:Y:S01]  /*c0a0*/  MUFU.EX2 R77, R12 ;  /* 0x0000000c004d7308 */ /* 0x0003e20000000800 */
[----:B------:R-:W-:Y:S02]  /*c0b0*/  FFMA.FTZ R70, R70, c[0x0][0x2d0], -R69 ;  /* 0x0000b40046467a23 */ /* 0x000fe40000010845 */
[----:B------:R-:W-:Y:S02]  /*c0c0*/  FADD.FTZ R4, -R4, R181 ;  /* 0x000000b504047221 */ /* 0x000fe40000010100 */
[--C-:B------:R-:W-:Y:S02]  /*c0d0*/  FFMA.FTZ R181, R78, c[0x0][0x2d0], -R69.reuse ;  /* 0x0000b4004eb57a23 */ /* 0x100fe40000010845 */
[----:B------:R-:W-:Y:S02]  /*c0e0*/  FFMA.FTZ R69, R7, c[0x0][0x2d0], -R69 ;  /* 0x0000b40007457a23 */ /* 0x000fe40000010845 */
[C---:B---3--:R-:W-:Y:S01]  /*c0f0*/  FFMA.FTZ R7, R5.reuse, R39, R20 ;  /* 0x0000002705077223 */ /* 0x048fe20000010014 */
[----:B------:R-:W-:Y:S01]  /*c100*/  MUFU.EX2 R180, R180 ;  /* 0x000000b400b47308 */ /* 0x000fe20000000800 */
[----:B------:R-:W2:Y:S01]  /*c110*/  LDL.LU R39, [R1+0x4c] ;  /* 0x00004c0001277983 */ /* 0x000ea20000300800 */
[----:B------:R-:W-:Y:S02]  /*c120*/  FMUL.FTZ R4, R4, c[0x0][0x2d0] ;  /* 0x0000b40004047a20 */ /* 0x000fe40000410000 */
[C---:B------:R-:W-:Y:S01]  /*c130*/  FMUL.FTZ R24, R5.reuse, R156 ;  /* 0x0000009c05187220 */ /* 0x040fe20000410000 */
[----:B------:R-:W-:Y:S01]  /*c140*/  MOV R156, R23 ;  /* 0x00000017009c7202 */ /* 0x000fe20000000f00 */
[C---:B------:R-:W-:Y:S01]  /*c150*/  FMUL.FTZ R45, R5.reuse, R169 ;  /* 0x000000a9052d7220 */ /* 0x040fe20000410000 */
[----:B------:R-:W-:Y:S01]  /*c160*/  MOV R169, R22 ;  /* 0x0000001600a97202 */ /* 0x000fe20000000f00 */
[C---:B------:R-:W-:Y:S02]  /*c170*/  FMUL.FTZ R29, R5.reuse, R161 ;  /* 0x000000a1051d7220 */ /* 0x040fe40000410000 */
[----:B------:R-:W3:Y:S01]  /*c180*/  MUFU.EX2 R4, R4 ;  /* 0x0000000400047308 */ /* 0x000ee20000000800 */
[----:B------:R-:W-:Y:S01]  /*c190*/  FADD.FTZ R9, R74, R9 ;  /* 0x000000094a097221 */ /* 0x000fe20000010000 */
[C---:B------:R-:W-:Y:S01]  /*c1a0*/  F2FP.BF16.PACK_AB R74, R8.reuse, R74 ;  /* 0x0000004a084a723e */ /* 0x040fe200000010ff */
[C---:B------:R-:W-:Y:S02]  /*c1b0*/  FMUL.FTZ R28, R5.reuse, R160 ;  /* 0x000000a0051c7220 */ /* 0x040fe40000410000 */
[----:B------:R-:W-:Y:S02]  /*c1c0*/  FADD.FTZ R89, R8, R9 ;  /* 0x0000000908597221 */ /* 0x000fe40000010000 */
[C---:B------:R-:W-:Y:S02]  /*c1d0*/  FMUL.FTZ R8, R5.reuse, R148 ;  /* 0x0000009405087220 */ /* 0x040fe40000410000 */
[C---:B------:R-:W-:Y:S01]  /*c1e0*/  FMUL.FTZ R9, R5.reuse, R149 ;  /* 0x0000009505097220 */ /* 0x040fe20000410000 */
[----:B------:R-:W4:Y:S01]  /*c1f0*/  MUFU.EX2 R161, R6 ;  /* 0x0000000600a17308 */ /* 0x000f220000000800 */
[C---:B-1----:R-:W-:Y:S01]  /*c200*/  FMUL.FTZ R12, R5.reuse, R152 ;  /* 0x00000098050c7220 */ /* 0x042fe20000410000 */
[----:B------:R-:W-:Y:S01]  /*c210*/  MOV R152, R53 ;  /* 0x0000003500987202 */ /* 0x000fe20000000f00 */
[C---:B------:R-:W-:Y:S01]  /*c220*/  FMUL.FTZ R13, R5.reuse, R153 ;  /* 0x00000099050d7220 */ /* 0x040fe20000410000 */
[----:B------:R-:W-:Y:S01]  /*c230*/  MOV R153, R52 ;  /* 0x0000003400997202 */ /* 0x000fe20000000f00 */
[C---:B------:R-:W-:Y:S01]  /*c240*/  FMUL.FTZ R25, R5.reuse, R157 ;  /* 0x0000009d05197220 */ /* 0x040fe20000410000 */
[----:B------:R-:W-:Y:S01]  /*c250*/  LDSM.16.MT88.4 R52, [R232] ;  /* 0x00000000e834783b */ /* 0x000fe20000004200 */
[C---:B------:R-:W-:Y:S01]  /*c260*/  FMUL.FTZ R44, R5.reuse, R168 ;  /* 0x000000a8052c7220 */ /* 0x040fe20000410000 */
[----:B------:R-:W-:Y:S01]  /*c270*/  MOV R168, R38 ;  /* 0x0000002600a87202 */ /* 0x000fe20000000f00 */
[C---:B------:R-:W-:Y:S01]  /*c280*/  FMUL.FTZ R56, R5.reuse, R172 ;  /* 0x000000ac05387220 */ /* 0x040fe20000410000 */
[----:B------:R-:W-:Y:S01]  /*c290*/  MUFU.EX2 R160, R17 ;  /* 0x0000001100a07308 */ /* 0x000fe20000000800 */
[C---:B------:R-:W-:Y:S01]  /*c2a0*/  FMUL.FTZ R57, R5.reuse, R173 ;  /* 0x000000ad05397220 */ /* 0x040fe20000410000 */
[----:B------:R-:W-:Y:S01]  /*c2b0*/  MOV R172, R37 ;  /* 0x0000002500ac7202 */ /* 0x000fe20000000f00 */
[----:B------:R-:W-:Y:S01]  /*c2c0*/  FMUL.FTZ R60, R5, R176 ;  /* 0x000000b0053c7220 */ /* 0x000fe20000410000 */
[----:B------:R-:W-:Y:S01]  /*c2d0*/  F2FP.BF16.PACK_AB R176, R99, R105 ;  /* 0x0000006963b0723e */ /* 0x000fe200000010ff */
[C---:B---3--:R-:W-:Y:S02]  /*c2e0*/  FMUL.FTZ R26, R4.reuse, R158 ;  /* 0x0000009e041a7220 */ /* 0x048fe40000410000 */
[----:B------:R-:W-:Y:S02]  /*c2f0*/  FADD.FTZ R158, R21, R7 ;  /* 0x00000007159e7221 */ /* 0x000fe40000010000 */
[----:B------:R-:W1:Y:S01]  /*c300*/  LDSM.16.MT88.4 R20, [R234] ;  /* 0x00000000ea14783b */ /* 0x000e620000004200 */
[C---:B------:R-:W-:Y:S01]  /*c310*/  FMUL.FTZ R27, R4.reuse, R159 ;  /* 0x0000009f041b7220 */ /* 0x040fe20000410000 */
[----:B------:R-:W3:Y:S01]  /*c320*/  MUFU.EX2 R149, R16 ;  /* 0x0000001000957308 */ /* 0x000ee20000000800 */
[C---:B------:R-:W-:Y:S01]  /*c330*/  FMUL.FTZ R31, R4.reuse, R163 ;  /* 0x000000a3041f7220 */ /* 0x040fe20000410000 */
[----:B----4-:R-:W-:Y:S01]  /*c340*/  F2FP.BF16.PACK_AB R75, R161, R36 ;  /* 0x00000024a14b723e */ /* 0x010fe200000010ff */
[----:B------:R-:W-:Y:S02]  /*c350*/  FMUL.FTZ R61, R5, R177 ;  /* 0x000000b1053d7220 */ /* 0x000fe40000410000 */
[C---:B------:R-:W-:Y:S02]  /*c360*/  FMUL.FTZ R30, R4.reuse, R162 ;  /* 0x000000a2041e7220 */ /* 0x040fe40000410000 */
[C---:B------:R-:W-:Y:S03]  /*c370*/  FMUL.FTZ R58, R4.reuse, R174 ;  /* 0x000000ae043a7220 */ /* 0x040fe60000410000 */
[----:B------:R-:W-:Y:S01]  /*c380*/  MUFU.EX2 R163, R33 ;  /* 0x0000002100a37308 */ /* 0x000fe20000000800 */
[C---:B------:R-:W-:Y:S02]  /*c390*/  FMUL.FTZ R59, R4.reuse, R175 ;  /* 0x000000af043b7220 */ /* 0x040fe40000410000 */
[C---:B------:R-:W-:Y:S02]  /*c3a0*/  FMUL.FTZ R62, R4.reuse, R178 ;  /* 0x000000b2043e7220 */ /* 0x040fe40000410000 */
[----:B------:R-:W-:Y:S02]  /*c3b0*/  FMUL.FTZ R63, R4, R179 ;  /* 0x000000b3043f7220 */ /* 0x000fe40000410000 */
[C---:B------:R-:W-:Y:S02]  /*c3c0*/  FMUL.FTZ R6, R67.reuse, R146 ;  /* 0x0000009243067220 */ /* 0x040fe40000410000 */
[----:B------:R-:W-:Y:S01]  /*c3d0*/  FMUL.FTZ R7, R67, R147 ;  /* 0x0000009343077220 */ /* 0x000fe20000410000 */
[----:B------:R-:W-:Y:S01]  /*c3e0*/  MUFU.EX2 R159, R32 ;  /* 0x00000020009f7308 */ /* 0x000fe20000000800 */
[--C-:B------:R-:W-:Y:S02]  /*c3f0*/  FFMA.FTZ R34, R40, c[0x0][0x2d0], -R97.reuse ;  /* 0x0000b40028227a23 */ /* 0x100fe40000010861 */
[----:B------:R-:W-:Y:S01]  /*c400*/  FFMA.FTZ R97, R10, c[0x0][0x2d0], -R97 ;  /* 0x0000b4000a617a23 */ /* 0x000fe20000010861 */
[----:B---3--:R-:W-:Y:S01]  /*c410*/  F2FP.BF16.PACK_AB R78, R149, R160 ;  /* 0x000000a0954e723e */ /* 0x008fe200000010ff */
[C---:B------:R-:W-:Y:S02]  /*c420*/  FMUL.FTZ R10, R4.reuse, R150 ;  /* 0x00000096040a7220 */ /* 0x040fe40000410000 */
[C---:B------:R-:W-:Y:S01]  /*c430*/  FMUL.FTZ R40, R5.reuse, R164 ;  /* 0x000000a405287220 */ /* 0x040fe20000410000 */
[----:B------:R-:W-:Y:S01]  /*c440*/  MOV R164, R35 ;  /* 0x0000002300a47202 */ /* 0x000fe20000000f00 */
[----:B------:R-:W-:Y:S01]  /*c450*/  FMUL.FTZ R41, R5, R165 ;  /* 0x000000a505297220 */ /* 0x000fe20000410000 */
[----:B------:R-:W3:Y:S01]  /*c460*/  MUFU.EX2 R148, R18 ;  /* 0x0000001200947308 */ /* 0x000ee20000000800 */
[C---:B------:R-:W-:Y:S01]  /*c470*/  FMUL.FTZ R5, R65.reuse, R145 ;  /* 0x0000009141057220 */ /* 0x040fe20000410000 */
[----:B------:R-:W-:Y:S01]  /*c480*/  MOV R165, R34 ;  /* 0x0000002200a57202 */ /* 0x000fe20000000f00 */
[C---:B------:R-:W-:Y:S02]  /*c490*/  FMUL.FTZ R11, R4.reuse, R151 ;  /* 0x00000097040b7220 */ /* 0x040fe40000410000 */
[C---:B------:R-:W-:Y:S02]  /*c4a0*/  FMUL.FTZ R14, R4.reuse, R154 ;  /* 0x0000009a040e7220 */ /* 0x040fe40000410000 */
[C---:B------:R-:W-:Y:S02]  /*c4b0*/  FMUL.FTZ R15, R4.reuse, R155 ;  /* 0x0000009b040f7220 */ /* 0x040fe40000410000 */
[C---:B------:R-:W-:Y:S01]  /*c4c0*/  FMUL.FTZ R42, R4.reuse, R166 ;  /* 0x000000a6042a7220 */ /* 0x040fe20000410000 */
[----:B------:R-:W-:Y:S01]  /*c4d0*/  MUFU.EX2 R146, R87 ;  /* 0x0000005700927308 */ /* 0x000fe20000000800 */
[C---:B------:R-:W-:Y:S02]  /*c4e0*/  FMUL.FTZ R43, R4.reuse, R167 ;  /* 0x000000a7042b7220 */ /* 0x040fe40000410000 */
[C---:B------:R-:W-:Y:S02]  /*c4f0*/  FMUL.FTZ R46, R4.reuse, R170 ;  /* 0x000000aa042e7220 */ /* 0x040fe40000410000 */
[----:B------:R-:W-:Y:S02]  /*c500*/  FMUL.FTZ R47, R4, R171 ;  /* 0x000000ab042f7220 */ /* 0x000fe40000410000 */
[----:B------:R-:W-:Y:S02]  /*c510*/  FADD.FTZ R157, R36, R19 ;  /* 0x00000013249d7221 */ /* 0x000fe40000010000 */
[----:B------:R-:W-:Y:S01]  /*c520*/  FMUL.FTZ R16, R65, R140 ;  /* 0x0000008c41107220 */ /* 0x000fe20000410000 */
[----:B------:R-:W-:Y:S01]  /*c530*/  MUFU.EX2 R145, R86 ;  /* 0x0000005600917308 */ /* 0x000fe20000000800 */
[----:B------:R-:W-:Y:S02]  /*c540*/  FMUL.FTZ R19, R67, R143 ;  /* 0x0000008f43137220 */ /* 0x000fe40000410000 */
[----:B------:R-:W-:Y:S01]  /*c550*/  FMUL.FTZ R17, R65, R141 ;  /* 0x0000008d41117220 */ /* 0x000fe20000410000 */
[----:B---3--:R-:W-:Y:S01]  /*c560*/  F2FP.BF16.PACK_AB R79, R148, R159 ;  /* 0x0000009f944f723e */ /* 0x008fe200000010ff */
[----:B------:R-:W-:Y:S02]  /*c570*/  FMUL.FTZ R18, R67, R142 ;  /* 0x0000008e43127220 */ /* 0x000fe40000410000 */
[C---:B------:R-:W-:Y:S02]  /*c580*/  FMUL.FTZ R32, R65.reuse, R132 ;  /* 0x0000008441207220 */ /* 0x040fe40000410000 */
[----:B------:R-:W-:Y:S01]  /*c590*/  FMUL.FTZ R33, R65, R133 ;  /* 0x0000008541217220 */ /* 0x000fe20000410000 */
[----:B------:R-:W-:Y:S01]  /*c5a0*/  MUFU.EX2 R132, R82 ;  /* 0x0000005200847308 */ /* 0x000fe20000000800 */
[C---:B------:R-:W-:Y:S02]  /*c5b0*/  FMUL.FTZ R35, R67.reuse, R135 ;  /* 0x0000008743237220 */ /* 0x040fe40000410000 */
[----:B------:R-:W-:Y:S02]  /*c5c0*/  FMUL.FTZ R34, R67, R134 ;  /* 0x0000008643227220 */ /* 0x000fe40000410000 */
[----:B------:R-:W-:Y:S02]  /*c5d0*/  FADD.FTZ R157, R161, R157 ;  /* 0x0000009da19d7221 */ /* 0x000fe40000010000 */
[----:B------:R-:W-:Y:S03]  /*c5e0*/  FADD.FTZ R158, R160, R158 ;  /* 0x0000009ea09e7221 */ /* 0x000fe60000010000 */
[----:B------:R-:W-:Y:S01]  /*c5f0*/  MUFU.EX2 R133, R83 ;  /* 0x0000005300857308 */ /* 0x000fe20000000800 */
[----:B------:R-:W-:Y:S09]  /*c600*/  FADD.FTZ R158, R149, R158 ;  /* 0x0000009e959e7221 */ /* 0x000ff20000010000 */
[----:B------:R-:W-:Y:S10]  /*c610*/  MUFU.EX2 R135, R80 ;  /* 0x0000005000877308 */ /* 0x000ff40000000800 */
[----:B------:R3:W-:Y:S10]  /*c620*/  MUFU.EX2 R142, R48 ;  /* 0x00000030008e7308 */ /* 0x0007f40000000800 */
[----:B------:R4:W-:Y:S10]  /*c630*/  MUFU.EX2 R134, R50 ;  /* 0x0000003200867308 */ /* 0x0009f40000000800 */
[----:B------:R-:W-:Y:S01]  /*c640*/  MUFU.EX2 R143, R84 ;  /* 0x00000054008f7308 */ /* 0x000fe20000000800 */
[----:B---3--:R-:W-:Y:S09]  /*c650*/  FMUL.FTZ R48, R65, R124 ;  /* 0x0000007c41307220 */ /* 0x008ff20000410000 */
[----:B------:R-:W3:Y:S01]  /*c660*/  MUFU.EX2 R152, R152 ;  /* 0x0000009800987308 */ /* 0x000ee20000000800 */
[----:B----4-:R-:W-:Y:S09]  /*c670*/  FMUL.FTZ R50, R67, R126 ;  /* 0x0000007e43327220 */ /* 0x010ff20000410000 */
[----:B------:R-:W-:Y:S10]  /*c680*/  MUFU.EX2 R141, R172 ;  /* 0x000000ac008d7308 */ /* 0x000ff40000000800 */
[----:B------:R-:W-:Y:S01]  /*c690*/  MUFU.EX2 R126, R156 ;  /* 0x0000009c007e7308 */ /* 0x000fe20000000800 */
[----:B---3--:R-:W-:Y:S09]  /*c6a0*/  FADD.FTZ R157, R152, R157 ;  /* 0x0000009d989d7221 */ /* 0x008ff20000010000 */
        /* <DEDUP_REMOVED lines=8> */
[----:B------:R-:W3:Y:S10]  /*c730*/  MUFU.EX2 R97, R97 ;  /* 0x0000006100617308 */ /* 0x000ef40000000800 */
[----:B------:R-:W-:Y:S10]  /*c740*/  MUFU.EX2 R69, R69 ;  /* 0x0000004500457308 */ /* 0x000ff40000000800 */
[----:B------:R-:W-:Y:S01]  /*c750*/  MUFU.EX2 R155, R106 ;  /* 0x0000006a009b7308 */ /* 0x000fe20000000800 */
[----:B---3--:R-:W-:Y:S01]  /*c760*/  F2FP.BF16.PACK_AB R178, R97, R98 ;  /* 0x0000006261b2723e */ /* 0x008fe200000010ff */
[----:B--2---:R-:W-:Y:S01]  /*c770*/  FFMA.FTZ R162, R4, R39, R77 ;  /* 0x0000002704a27223 */ /* 0x004fe2000001004d */
[----:B------:R-:W-:Y:S01]  /*c780*/  F2FP.BF16.PACK_AB R77, R163, R77 ;  /* 0x0000004da34d723e */ /* 0x000fe200000010ff */
[----:B------:R-:W-:Y:S01]  /*c790*/  FMUL.FTZ R4, R65, R144 ;  /* 0x0000009041047220 */ /* 0x000fe20000410000 */
[----:B------:R-:W2:Y:S05]  /*c7a0*/  LDSM.16.MT88.4 R36, [R233] ;  /* 0x00000000e924783b */ /* 0x000eaa0000004200 */
[----:B------:R3:W-:Y:S01]  /*c7b0*/  MUFU.EX2 R144, R85 ;  /* 0x0000005500907308 */ /* 0x0007e20000000800 */
[----:B------:R-:W-:Y:S01]  /*c7c0*/  FADD.FTZ R163, R163, R162 ;  /* 0x000000a2a3a37221 */ /* 0x000fe20000010000 */
[-C--:B-1----:R-:W-:Y:S08]  /*c7d0*/  HMMA.16816.F32.BF16 R4, R72, R20.reuse, R4 ;  /* 0x000000144804723c */ /* 0x082ff00000041804 */
[----:B------:R-:W-:Y:S01]  /*c7e0*/  MUFU.EX2 R154, R102 ;  /* 0x00000066009a7308 */ /* 0x000fe20000000800 */
[----:B------:R-:W-:Y:S01]  /*c7f0*/  FADD.FTZ R159, R159, R163 ;  /* 0x000000a39f9f7221 */ /* 0x000fe20000010000 */
[C---:B------:R-:W-:Y:S04]  /*c800*/  HMMA.16816.F32.BF16 R8, R76.reuse, R20, R8 ;  /* 0x000000144c08723c */ /* 0x040fe80000041808 */
[----:B------:R-:W-:Y:S03]  /*c810*/  FADD.FTZ R159, R148, R159 ;  /* 0x0000009f949f7221 */ /* 0x000fe60000010000 */
[C---:B------:R-:W-:Y:S01]  /*c820*/  FMUL.FTZ R20, R65.reuse, R136 ;  /* 0x0000008841147220 */ /* 0x040fe20000410000 */
[-C--:B------:R-:W-:Y:S01]  /*c830*/  HMMA.16816.F32.BF16 R12, R76, R22.reuse, R12 ;  /* 0x000000164c0c723c */ /* 0x080fe2000004180c */
[----:B------:R1:W-:Y:S01]  /*c840*/  MUFU.EX2 R136, R66 ;  /* 0x0000004200887308 */ /* 0x0003e20000000800 */
[----:B---3--:R-:W-:Y:S02]  /*c850*/  LDSM.16.MT88.4 R84, [R234+0x800] ;  /* 0x00080000ea54783b */ /* 0x008fe40000004200 */
[----:B------:R-:W-:Y:S02]  /*c860*/  FMUL.FTZ R21, R65, R137 ;  /* 0x0000008941157220 */ /* 0x000fe40000410000 */
[----:B------:R-:W-:Y:S02]  /*c870*/  FADD.FTZ R159, R150, R159 ;  /* 0x0000009f969f7221 */ /* 0x000fe40000010000 */
[C---:B------:R-:W-:Y:S03]  /*c880*/  HMMA.16816.F32.BF16 R16, R72.reuse, R22, R16 ;  /* 0x000000164810723c */ /* 0x040fe60000041810 */
[----:B------:R3:W-:Y:S04]  /*c890*/  MUFU.EX2 R137, R49 ;  /* 0x0000003100897308 */ /* 0x0007e80000000800 */
[C---:B------:R-:W-:Y:S02]  /*c8a0*/  FMUL.FTZ R22, R67.reuse, R138 ;  /* 0x0000008a43167220 */ /* 0x040fe40000410000 */
[C---:B------:R-:W-:Y:S04]  /*c8b0*/  FMUL.FTZ R23, R67.reuse, R139 ;  /* 0x0000008b43177220 */ /* 0x040fe80000410000 */
[----:B------:R4:W5:Y:S03]  /*c8c0*/  MUFU.EX2 R138, R81 ;  /* 0x00000051008a7308 */ /* 0x0009660000000800 */
[-C--:B--2---:R-:W-:Y:S03]  /*c8d0*/  HMMA.16816.F32.BF16 R20, R72, R36.reuse, R20 ;  /* 0x000000244814723c */ /* 0x084fe60000041814 */
[----:B-1----:R-:W-:Y:S04]  /*c8e0*/  FMUL.FTZ R66, R67, R118 ;  /* 0x0000007643427220 */ /* 0x002fe80000410000 */
[----:B------:R-:W-:Y:S01]  /*c8f0*/  MUFU.EX2 R118, R207 ;  /* 0x000000cf00767308 */ /* 0x000fe20000000800 */
[C---:B------:R-:W-:Y:S04]  /*c900*/  HMMA.16816.F32.BF16 R24, R76.reuse, R36, R24 ;  /* 0x000000244c18723c */ /* 0x040fe80000041818 */
[C---:B---3--:R-:W-:Y:S03]  /*c910*/  FMUL.FTZ R49, R65.reuse, R125 ;  /* 0x0000007d41317220 */ /* 0x048fe60000410000 */
[C---:B------:R-:W-:Y:S01]  /*c920*/  FMUL.FTZ R36, R65.reuse, R128 ;  /* 0x0000008041247220 */ /* 0x040fe20000410000 */
[-C--:B------:R-:W-:Y:S01]  /*c930*/  HMMA.16816.F32.BF16 R28, R76, R38.reuse, R28 ;  /* 0x000000264c1c723c */ /* 0x080fe2000004181c */
[----:B------:R-:W-:Y:S03]  /*c940*/  MUFU.EX2 R125, R168 ;  /* 0x000000a8007d7308 */ /* 0x000fe60000000800 */
[----:B------:R-:W-:Y:S01]  /*c950*/  FMUL.FTZ R37, R65, R129 ;  /* 0x0000008141257220 */ /* 0x000fe20000410000 */
[----:B----4-:R-:W1:Y:S03]  /*c960*/  LDSM.16.MT88.4 R80, [R231] ;  /* 0x00000000e750783b */ /* 0x010e660000004200 */
[C---:B------:R-:W-:Y:S03]  /*c970*/  HMMA.16816.F32.BF16 R32, R72.reuse, R38, R32 ;  /* 0x000000264820723c */ /* 0x040fe60000041820 */
[----:B------:R2:W3:Y:S04]  /*c980*/  MUFU.EX2 R139, R51 ;  /* 0x00000033008b7308 */ /* 0x0004e80000000800 */
[C---:B------:R-:W-:Y:S02]  /*c990*/  FMUL.FTZ R38, R67.reuse, R130 ;  /* 0x0000008243267220 */ /* 0x040fe40000410000 */
[C---:B------:R-:W-:Y:S04]  /*c9a0*/  FMUL.FTZ R39, R67.reuse, R131 ;  /* 0x0000008343277220 */ /* 0x040fe80000410000 */
[----:B------:R-:W-:Y:S03]  /*c9b0*/  MUFU.EX2 R131, R94 ;  /* 0x0000005e00837308 */ /* 0x000fe60000000800 */
[-C--:B------:R-:W-:Y:S07]  /*c9c0*/  HMMA.16816.F32.BF16 R36, R72, R52.reuse, R36 ;  /* 0x000000344824723c */ /* 0x080fee0000041824 */
[----:B------:R-:W-:Y:S01]  /*c9d0*/  MUFU.EX2 R130, R93 ;  /* 0x0000005d00827308 */ /* 0x000fe20000000800 */
[C---:B------:R-:W-:Y:S04]  /*c9e0*/  HMMA.16816.F32.BF16 R40, R76.reuse, R52, R40 ;  /* 0x000000344c28723c */ /* 0x040fe80000041828 */
[----:B--2---:R-:W-:Y:S03]  /*c9f0*/  FMUL.FTZ R51, R67, R127 ;  /* 0x0000007f43337220 */ /* 0x004fe60000410000 */
[C---:B------:R-:W-:Y:S01]  /*ca00*/  FMUL.FTZ R52, R65.reuse, R120 ;  /* 0x0000007841347220 */ /* 0x040fe20000410000 */
[-C--:B------:R-:W-:Y:S01]  /*ca10*/  HMMA.16816.F32.BF16 R44, R76, R54.reuse, R44 ;  /* 0x000000364c2c723c */ /* 0x080fe2000004182c */
[----:B------:R2:W4:Y:S03]  /*ca20*/  MUFU.EX2 R127, R64 ;  /* 0x00000040007f7308 */ /* 0x0005260000000800 */
[----:B------:R-:W-:Y:S04]  /*ca30*/  FMUL.FTZ R53, R65, R121 ;  /* 0x0000007941357220 */ /* 0x000fe80000410000 */
[C---:B------:R-:W-:Y:S03]  /*ca40*/  HMMA.16816.F32.BF16 R48, R72.reuse, R54, R48 ;  /* 0x000000364830723c */ /* 0x040fe60000041830 */
[----:B------:R-:W-:Y:S04]  /*ca50*/  MUFU.EX2 R129, R223 ;  /* 0x000000df00817308 */ /* 0x000fe80000000800 */
[C---:B------:R-:W-:Y:S02]  /*ca60*/  FMUL.FTZ R54, R67.reuse, R122 ;  /* 0x0000007a43367220 */ /* 0x040fe40000410000 */
[C---:B------:R-:W-:Y:S03]  /*ca70*/  FMUL.FTZ R55, R67.reuse, R123 ;  /* 0x0000007b43377220 */ /* 0x040fe60000410000 */
[----:B------:R-:W-:Y:S01]  /*ca80*/  FMUL.FTZ R67, R67, R119 ;  /* 0x0000007743437220 */ /* 0x000fe20000410000 */
[----:B------:R-:W-:Y:S03]  /*ca90*/  MUFU.EX2 R128, R164 ;  /* 0x000000a400807308 */ /* 0x000fe60000000800 */
[-C--:B-1----:R-:W-:Y:S03]  /*caa0*/  HMMA.16816.F32.BF16 R52, R72, R80.reuse, R52 ;  /* 0x000000504834723c */ /* 0x082fe60000041834 */
[C---:B--2---:R-:W-:Y:S02]  /*cab0*/  FMUL.FTZ R64, R65.reuse, R116 ;  /* 0x0000007441407220 */ /* 0x044fe40000410000 */
[----:B------:R-:W-:Y:S02]  /*cac0*/  FMUL.FTZ R65, R65, R117 ;  /* 0x0000007541417220 */ /* 0x000fe40000410000 */
[----:B------:R-:W1:Y:S01]  /*cad0*/  MUFU.EX2 R117, R95 ;  /* 0x0000005f00757308 */ /* 0x000e620000000800 */
[C---:B------:R-:W-:Y:S08]  /*cae0*/  HMMA.16816.F32.BF16 R56, R76.reuse, R80, R56 ;  /* 0x000000504c38723c */ /* 0x040ff00000041838 */
[-C--:B------:R-:W-:Y:S01]  /*caf0*/  HMMA.16816.F32.BF16 R60, R76, R82.reuse, R60 ;  /* 0x000000524c3c723c */ /* 0x080fe2000004183c */
[----:B------:R2:W-:Y:S06]  /*cb00*/  MUFU.EX2 R164, R92 ;  /* 0x0000005c00a47308 */ /* 0x0005ec0000000800 */
[----:B-----5:R-:W-:Y:S01]  /*cb10*/  FADD.FTZ R77, R138, R89 ;  /* 0x000000598a4d7221 */ /* 0x020fe20000010000 */
[----:B------:R-:W-:Y:S01]  /*cb20*/  HMMA.16816.F32.BF16 R64, R72, R82, R64 ;  /* 0x000000524840723c */ /* 0x000fe20000041840 */
[----:B------:R-:W5:Y:S02]  /*cb30*/  LDSM.16.MT88.4 R80, [R233+0x800] ;  /* 0x00080000e950783b */ /* 0x000f640000004200 */
[----:B------:R-:W-:Y:S01]  /*cb40*/  MUFU.EX2 R106, R222 ;  /* 0x000000de006a7308 */ /* 0x000fe20000000800 */
[C---:B---3--:R-:W-:Y:S01]  /*cb50*/  FADD.FTZ R77, R139.reuse, R77 ;  /* 0x0000004d8b4d7221 */ /* 0x048fe20000010000 */
[----:B------:R-:W-:Y:S02]  /*cb60*/  F2FP.BF16.PACK_AB R79, R132, R133 ;  /* 0x00000085844f723e */ /* 0x000fe400000010ff */
[----:B------:R-:W-:Y:S01]  /*cb70*/  F2FP.BF16.PACK_AB R76, R139, R138 ;  /* 0x0000008a8b4c723e */ /* 0x000fe200000010ff */
[----:B------:R-:W-:Y:S01]  /*cb80*/  FADD.FTZ R77, R134, R77 ;  /* 0x0000004d864d7221 */ /* 0x000fe20000010000 */
[C---:B------:R-:W-:Y:S01]  /*cb90*/  F2FP.BF16.PACK_AB R78, R137.reuse, R134 ;  /* 0x00000086894e723e */ /* 0x040fe200000010ff */
[----:B------:R-:W3:Y:S02]  /*cba0*/  LDSM.16.MT88.4 R88, [R232+0x800] ;  /* 0x00080000e858783b */ /* 0x000ee40000004200 */
[----:B------:R-:W-:Y:S01]  /*cbb0*/  FADD.FTZ R162, R137, R77 ;  /* 0x0000004d89a27221 */ /* 0x000fe20000010000 */
[C---:B------:R-:W-:Y:S01]  /*cbc0*/  F2FP.BF16.PACK_AB R77, R141.reuse, R152 ;  /* 0x000000988d4d723e */ /* 0x040fe200000010ff */
[----:B------:R-:W-:Y:S01]  /*cbd0*/  MUFU.EX2 R134, R205 ;  /* 0x000000cd00867308 */ /* 0x000fe20000000800 */
[----:B------:R-:W-:Y:S01]  /*cbe0*/  F2FP.BF16.PACK_AB R72, R142, R151 ;  /* 0x000000978e48723e */ /* 0x000fe200000010ff */
[----:B------:R-:W-:Y:S01]  /*cbf0*/  FADD.FTZ R141, R141, R157 ;  /* 0x0000009d8d8d7221 */ /* 0x000fe20000010000 */
[----:B------:R-:W-:Y:S01]  /*cc00*/  F2FP.BF16.PACK_AB R74, R126, R135 ;  /* 0x000000877e4a723e */ /* 0x000fe200000010ff */
[----:B--2---:R-:W-:Y:S01]  /*cc10*/  LDSM.16.MT88.4 R92, [R232+0x1000] ;  /* 0x00100000e85c783b */ /* 0x004fe20000004200 */
[----:B----4-:R-:W-:Y:S01]  /*cc20*/  F2FP.BF16.PACK_AB R75, R127, R136 ;  /* 0x000000887f4b723e */ /* 0x010fe200000010ff */
[-C--:B------:R-:W-:Y:S04]  /*cc30*/  HMMA.16816.F32.BF16 R4, R76, R84.reuse, R4 ;  /* 0x000000544c04723c */ /* 0x080fe80000041804 */
[----:B------:R-:W2:Y:S01]  /*cc40*/  MUFU.EX2 R102, R221 ;  /* 0x000000dd00667308 */ /* 0x000ea20000000800 */
[----:B------:R-:W-:Y:S01]  /*cc50*/  F2FP.BF16.PACK_AB R73, R147, R150 ;  /* 0x000000969349723e */ /* 0x000fe200000010ff */
[----:B------:R-:W-:Y:S02]  /*cc60*/  FADD.FTZ R141, R133, R141 ;  /* 0x0000008d858d7221 */ /* 0x000fe40000010000 */
[----:B------:R-:W-:Y:S04]  /*cc70*/  FADD.FTZ R151, R151, R158 ;  /* 0x0000009e97977221 */ /* 0x000fe80000010000 */
[C---:B------:R-:W-:Y:S02]  /*cc80*/  HMMA.16816.F32.BF16 R8, R72.reuse, R84, R8 ;  /* 0x000000544808723c */ /* 0x040fe40000041808 */
[----:B------:R-:W-:Y:S02]  /*cc90*/  MUFU.EX2 R137, R220 ;  /* 0x000000dc00897308 */ /* 0x000fe40000000800 */
[----:B------:R-:W-:Y:S02]  /*cca0*/  FADD.FTZ R151, R142, R151 ;  /* 0x000000978e977221 */ /* 0x000fe40000010000 */
[----:B------:R-:W-:Y:S02]  /*ccb0*/  FADD.FTZ R132, R132, R141 ;  /* 0x0000008d84847221 */ /* 0x000fe40000010000 */
[-C--:B------:R-:W-:Y:S04]  /*ccc0*/  HMMA.16816.F32.BF16 R12, R72, R86.reuse, R12 ;  /* 0x00000056480c723c */ /* 0x080fe8000004180c */
[----:B------:R-:W-:Y:S01]  /*ccd0*/  MUFU.EX2 R139, R211 ;  /* 0x000000d3008b7308 */ /* 0x000fe20000000800 */
[----:B------:R-:W-:Y:S02]  /*cce0*/  FADD.FTZ R135, R135, R151 ;  /* 0x0000009787877221 */ /* 0x000fe40000010000 */
[----:B------:R-:W-:Y:S01]  /*ccf0*/  FADD.FTZ R147, R147, R159 ;  /* 0x0000009f93937221 */ /* 0x000fe20000010000 */
[C---:B------:R-:W-:Y:S01]  /*cd00*/  HMMA.16816.F32.BF16 R16, R76.reuse, R86, R16 ;  /* 0x000000564c10723c */ /* 0x040fe20000041810 */
[----:B------:R-:W4:Y:S03]  /*cd10*/  LDSM.16.MT88.4 R84, [R231+0x800] ;  /* 0x00080000e754783b */ /* 0x000f260000004200 */
[----:B------:R-:W-:Y:S02]  /*cd20*/  FADD.FTZ R135, R126, R135 ;  /* 0x000000877e877221 */ /* 0x000fe40000010000 */
[----:B------:R-:W-:Y:S01]  /*cd30*/  MUFU.EX2 R138, R209 ;  /* 0x000000d1008a7308 */ /* 0x000fe20000000800 */
[----:B------:R-:W-:Y:S01]  /*cd40*/  FADD.FTZ R147, R136, R147 ;  /* 0x0000009388937221 */ /* 0x000fe20000010000 */
[-C--:B-----5:R-:W-:Y:S04]  /*cd50*/  HMMA.16816.F32.BF16 R20, R76, R80.reuse, R20 ;  /* 0x000000504c14723c */ /* 0x0a0fe80000041814 */
[----:B------:R-:W-:Y:S02]  /*cd60*/  FADD.FTZ R147, R127, R147 ;  /* 0x000000937f937221 */ /* 0x000fe40000010000 */
[----:B------:R-:W-:Y:S02]  /*cd70*/  FADD.FTZ R136, R125, R132 ;  /* 0x000000847d887221 */ /* 0x000fe40000010000 */
[C---:B------:R-:W-:Y:S01]  /*cd80*/  HMMA.16816.F32.BF16 R24, R72.reuse, R80, R24 ;  /* 0x000000504818723c */ /* 0x040fe20000041818 */
[----:B------:R-:W-:Y:S03]  /*cd90*/  MUFU.EX2 R116, R206 ;  /* 0x000000ce00747308 */ /* 0x000fe60000000800 */
[----:B-1----:R-:W-:Y:S02]  /*cda0*/  FADD.FTZ R147, R117, R147 ;  /* 0x0000009375937221 */ /* 0x002fe40000010000 */
[----:B------:R-:W-:Y:S02]  /*cdb0*/  FADD.FTZ R162, R156, R162 ;  /* 0x000000a29ca27221 */ /* 0x000fe40000010000 */
[-C--:B------:R-:W-:Y:S03]  /*cdc0*/  HMMA.16816.F32.BF16 R28, R72, R82.reuse, R28 ;  /* 0x00000052481c723c */ /* 0x080fe6000004181c */
[----:B------:R-:W-:Y:S05]  /*cdd0*/  MUFU.EX2 R165, R204 ;  /* 0x000000cc00a57308 */ /* 0x000fea0000000800 */
[C---:B------:R-:W-:Y:S01]  /*cde0*/  HMMA.16816.F32.BF16 R32, R76.reuse, R82, R32 ;  /* 0x000000524c20723c */ /* 0x040fe20000041820 */
[----:B------:R-:W1:Y:S04]  /*cdf0*/  LDSM.16.MT88.4 R80, [R234+0x1000] ;  /* 0x00100000ea50783b */ /* 0x000e680000004200 */
        /* <DEDUP_REMOVED lines=8> */
[----:B------:R-:W1:Y:S05]  /*ce80*/  MUFU.EX2 R174, R215 ;  /* 0x000000d700ae7308 */ /* 0x000e6a0000000800 */
[-C--:B----4-:R-:W-:Y:S05]  /*ce90*/  HMMA.16816.F32.BF16 R52, R76, R84.reuse, R52 ;  /* 0x000000544c34723c */ /* 0x090fea0000041834 */
[----:B------:R-:W4:Y:S03]  /*cea0*/  MUFU.EX2 R123, R213 ;  /* 0x000000d5007b7308 */ /* 0x000f260000000800 */
[C---:B------:R-:W-:Y:S07]  /*ceb0*/  HMMA.16816.F32.BF16 R56, R72.reuse, R84, R56 ;  /* 0x000000544838723c */ /* 0x040fee0000041838 */
[----:B------:R-:W1:Y:S01]  /*cec0*/  MUFU.EX2 R122, R210 ;  /* 0x000000d2007a7308 */ /* 0x000e620000000800 */
[-C--:B------:R-:W-:Y:S07]  /*ced0*/  HMMA.16816.F32.BF16 R60, R72, R86.reuse, R60 ;  /* 0x00000056483c723c */ /* 0x080fee000004183c */
[C---:B------:R-:W-:Y:S01]  /*cee0*/  FADD.FTZ R73, R155.reuse, R162 ;  /* 0x000000a29b497221 */ /* 0x040fe20000010000 */
[----:B------:R-:W-:Y:S01]  /*cef0*/  HMMA.16816.F32.BF16 R64, R76, R86, R64 ;  /* 0x000000564c40723c */ /* 0x000fe20000041840 */
[----:B------:R-:W3:Y:S01]  /*cf00*/  LDSM.16.MT88.4 R84, [R231+0x1000] ;  /* 0x00100000e754783b */ /* 0x000ee20000004200 */
[----:B------:R-:W-:Y:S02]  /*cf10*/  MUFU.EX2 R173, R218 ;  /* 0x000000da00ad7308 */ /* 0x000fe40000000800 */
[----:B------:R-:W-:Y:S01]  /*cf20*/  FADD.FTZ R73, R154, R73 ;  /* 0x000000499a497221 */ /* 0x000fe20000010000 */
[----:B------:R-:W-:Y:S02]  /*cf30*/  F2FP.BF16.PACK_AB R72, R155, R156 ;  /* 0x0000009c9b48723e */ /* 0x000fe400000010ff */
[C---:B------:R-:W-:Y:S01]  /*cf40*/  F2FP.BF16.PACK_AB R74, R153.reuse, R154 ;  /* 0x0000009a994a723e */ /* 0x040fe200000010ff */
[----:B------:R-:W-:Y:S01]  /*cf50*/  FADD.FTZ R155, R153, R73 ;  /* 0x00000049999b7221 */ /* 0x000fe20000010000 */
[----:B------:R-:W-:Y:S03]  /*cf60*/  F2FP.BF16.PACK_AB R73, R129, R125 ;  /* 0x0000007d8149723e */ /* 0x000fe600000010ff */
[----:B------:R-:W-:Y:S01]  /*cf70*/  F2FP.BF16.PACK_AB R75, R107, R108 ;  /* 0x0000006c6b4b723e */ /* 0x000fe200000010ff */
[----:B------:R-:W-:Y:S01]  /*cf80*/  MUFU.EX2 R121, R216 ;  /* 0x000000d800797308 */ /* 0x000fe20000000800 */
[----:B------:R-:W-:Y:S01]  /*cf90*/  F2FP.BF16.PACK_AB R76, R128, R124 ;  /* 0x0000007c804c723e */ /* 0x000fe200000010ff */
[----:B------:R-:W-:Y:S01]  /*cfa0*/  FADD.FTZ R129, R129, R136 ;  /* 0x0000008881817221 */ /* 0x000fe20000010000 */
[----:B--2---:R-:W-:Y:S02]  /*cfb0*/  F2FP.BF16.PACK_AB R78, R102, R106 ;  /* 0x0000006a664e723e */ /* 0x004fe400000010ff */
[C---:B------:R-:W-:Y:S01]  /*cfc0*/  F2FP.BF16.PACK_AB R77, R131.reuse, R117 ;  /* 0x00000075834d723e */ /* 0x040fe200000010ff */
[-C--:B-1----:R-:W-:Y:S04]  /*cfd0*/  HMMA.16816.F32.BF16 R4, R72, R80.reuse, R4 ;  /* 0x000000504804723c */ /* 0x082fe80000041804 */
[----:B------:R-:W-:Y:S01]  /*cfe0*/  MUFU.EX2 R120, R214 ;  /* 0x000000d600787308 */ /* 0x000fe20000000800 */
[----:B------:R-:W-:Y:S01]  /*cff0*/  F2FP.BF16.PACK_AB R79, R164, R130 ;  /* 0x00000082a44f723e */ /* 0x000fe200000010ff */
[----:B------:R-:W-:Y:S01]  /*d000*/  FADD.FTZ R131, R131, R147 ;  /* 0x0000009383837221 */ /* 0x000fe20000010000 */
[----:B------:R-:W-:Y:S01]  /*d010*/  F2FP.BF16.PACK_AB R117, R183, R184 ;  /* 0x000000b8b775723e */ /* 0x000fe200000010ff */
[----:B------:R-:W-:Y:S04]  /*d020*/  FADD.FTZ R129, R108, R129 ;  /* 0x000000816c817221 */ /* 0x000fe80000010000 */
[C---:B------:R-:W-:Y:S02]  /*d030*/  HMMA.16816.F32.BF16 R8, R76.reuse, R80, R8 ;  /* 0x000000504c08723c */ /* 0x040fe40000041808 */
[----:B------:R-:W-:Y:S02]  /*d040*/  MUFU.EX2 R172, R212 ;  /* 0x000000d400ac7308 */ /* 0x000fe40000000800 */
[----:B------:R-:W-:Y:S04]  /*d050*/  FADD.FTZ R107, R107, R129 ;  /* 0x000000816b6b7221 */ /* 0x000fe80000010000 */
[-C--:B------:R-:W-:Y:S04]  /*d060*/  HMMA.16816.F32.BF16 R12, R76, R82.reuse, R12 ;  /* 0x000000524c0c723c */ /* 0x080fe8000004180c */
[----:B------:R-:W-:Y:S01]  /*d070*/  MUFU.EX2 R196, R196 ;  /* 0x000000c400c47308 */ /* 0x000fe20000000800 */
[----:B------:R-:W-:Y:S03]  /*d080*/  FADD.FTZ R107, R104, R107 ;  /* 0x0000006b686b7221 */ /* 0x000fe60000010000 */
[C---:B------:R-:W-:Y:S01]  /*d090*/  HMMA.16816.F32.BF16 R16, R72.reuse, R82, R16 ;  /* 0x000000524810723c */ /* 0x040fe20000041810 */
[----:B------:R-:W1:Y:S03]  /*d0a0*/  LDSM.16.MT88.4 R80, [R234+0x1800] ;  /* 0x00180000ea50783b */ /* 0x000e660000004200 */
[----:B------:R-:W-:Y:S02]  /*d0b0*/  FADD.FTZ R107, R103, R107 ;  /* 0x0000006b676b7221 */ /* 0x000fe40000010000 */
[----:B------:R-:W-:Y:S02]  /*d0c0*/  MUFU.EX2 R193, R193 ;  /* 0x000000c100c17308 */ /* 0x000fe40000000800 */
[-C--:B-----5:R-:W-:Y:S04]  /*d0d0*/  HMMA.16816.F32.BF16 R20, R72, R88.reuse, R20 ;  /* 0x000000584814723c */ /* 0x0a0fe80000041814 */
[----:B------:R-:W-:Y:S04]  /*d0e0*/  FADD.FTZ R107, R101, R107 ;  /* 0x0000006b656b7221 */ /* 0x000fe80000010000 */
[C---:B------:R-:W-:Y:S01]  /*d0f0*/  HMMA.16816.F32.BF16 R24, R76.reuse, R88, R24 ;  /* 0x000000584c18723c */ /* 0x040fe20000041818 */
[----:B------:R-:W-:Y:S03]  /*d100*/  MUFU.EX2 R189, R189 ;  /* 0x000000bd00bd7308 */ /* 0x000fe60000000800 */
[----:B------:R-:W-:Y:S04]  /*d110*/  FADD.FTZ R107, R100, R107 ;  /* 0x0000006b646b7221 */ /* 0x000fe80000010000 */
[-C--:B------:R-:W-:Y:S03]  /*d120*/  HMMA.16816.F32.BF16 R28, R76, R90.reuse, R28 ;  /* 0x0000005a4c1c723c */ /* 0x080fe6000004181c */
[----:B------:R-:W-:Y:S01]  /*d130*/  MUFU.EX2 R119, R208 ;  /* 0x000000d000777308 */ /* 0x000fe20000000800 */
[----:B---3--:R-:W-:Y:S04]  /*d140*/  FADD.FTZ R107, R175, R107 ;  /* 0x0000006baf6b7221 */ /* 0x008fe80000010000 */
[C---:B------:R-:W-:Y:S01]  /*d150*/  HMMA.16816.F32.BF16 R32, R72.reuse, R90, R32 ;  /* 0x0000005a4820723c */ /* 0x040fe20000041820 */
[----:B------:R-:W2:Y:S03]  /*d160*/  LDSM.16.MT88.4 R88, [R233+0x1800] ;  /* 0x00180000e958783b */ /* 0x000ea60000004200 */
[----:B------:R-:W-:Y:S01]  /*d170*/  FADD.FTZ R107, R174, R107 ;  /* 0x0000006bae6b7221 */ /* 0x000fe20000010000 */
[----:B------:R-:W-:Y:S03]  /*d180*/  MUFU.EX2 R115, R115 ;  /* 0x0000007300737308 */ /* 0x000fe60000000800 */
[-C--:B------:R-:W-:Y:S04]  /*d190*/  HMMA.16816.F32.BF16 R36, R72, R92.reuse, R36 ;  /* 0x0000005c4824723c */ /* 0x080fe80000041824 */
[----:B----4-:R-:W-:Y:S03]  /*d1a0*/  FADD.FTZ R107, R123, R107 ;  /* 0x0000006b7b6b7221 */ /* 0x010fe60000010000 */
[----:B------:R-:W-:Y:S01]  /*d1b0*/  MUFU.EX2 R113, R113 ;  /* 0x0000007100717308 */ /* 0x000fe20000000800 */
[C---:B------:R-:W-:Y:S04]  /*d1c0*/  HMMA.16816.F32.BF16 R40, R76.reuse, R92, R40 ;  /* 0x0000005c4c28723c */ /* 0x040fe80000041828 */
[----:B------:R-:W-:Y:S04]  /*d1d0*/  FADD.FTZ R107, R122, R107 ;  /* 0x0000006b7a6b7221 */ /* 0x000fe80000010000 */
[-C--:B------:R-:W-:Y:S01]  /*d1e0*/  HMMA.16816.F32.BF16 R44, R76, R94.reuse, R44 ;  /* 0x0000005e4c2c723c */ /* 0x080fe2000004182c */
[----:B------:R-:W3:Y:S03]  /*d1f0*/  MUFU.EX2 R70, R70 ;  /* 0x0000004600467308 */ /* 0x000ee60000000800 */
[----:B------:R-:W-:Y:S04]  /*d200*/  FADD.FTZ R107, R187, R107 ;  /* 0x0000006bbb6b7221 */ /* 0x000fe80000010000 */
[C---:B------:R-:W-:Y:S01]  /*d210*/  HMMA.16816.F32.BF16 R48, R72.reuse, R94, R48 ;  /* 0x0000005e4830723c */ /* 0x040fe20000041830 */
[----:B------:R-:W4:Y:S02]  /*d220*/  LDSM.16.MT88.4 R92, [R232+0x1800] ;  /* 0x00180000e85c783b */ /* 0x000f240000004200 */
[----:B------:R-:W-:Y:S01]  /*d230*/  MUFU.EX2 R96, R96 ;  /* 0x0000006000607308 */ /* 0x000fe20000000800 */
[----:B------:R-:W-:Y:S04]  /*d240*/  FADD.FTZ R107, R188, R107 ;  /* 0x0000006bbc6b7221 */ /* 0x000fe80000010000 */
[-C--:B------:R-:W-:Y:S04]  /*d250*/  HMMA.16816.F32.BF16 R52, R72, R84.reuse, R52 ;  /* 0x000000544834723c */ /* 0x080fe80000041834 */
[----:B------:R-:W-:Y:S01]  /*d260*/  FADD.FTZ R107, R190, R107 ;  /* 0x0000006bbe6b7221 */ /* 0x000fe20000010000 */
[----:B------:R-:W5:Y:S03]  /*d270*/  MUFU.EX2 R71, R71 ;  /* 0x0000004700477308 */ /* 0x000f660000000800 */
[C---:B------:R-:W-:Y:S04]  /*d280*/  HMMA.16816.F32.BF16 R56, R76.reuse, R84, R56 ;  /* 0x000000544c38723c */ /* 0x040fe80000041838 */
[----:B---3--:R-:W-:Y:S01]  /*d290*/  F2FP.BF16.PACK_AB R179, R69, R70 ;  /* 0x0000004645b3723e */ /* 0x008fe200000010ff */
[----:B------:R-:W-:Y:S02]  /*d2a0*/  FADD.FTZ R107, R192, R107 ;  /* 0x0000006bc06b7221 */ /* 0x000fe40000010000 */
[----:B------:R-:W-:Y:S01]  /*d2b0*/  FADD.FTZ R84, R146, R155 ;  /* 0x0000009b92547221 */ /* 0x000fe20000010000 */
[-C--:B------:R-:W-:Y:S04]  /*d2c0*/  HMMA.16816.F32.BF16 R60, R76, R86.reuse, R60 ;  /* 0x000000564c3c723c */ /* 0x080fe8000004183c */
[----:B------:R-:W-:Y:S02]  /*d2d0*/  FADD.FTZ R84, R145, R84 ;  /* 0x0000005491547221 */ /* 0x000fe40000010000 */
[----:B------:R-:W-:Y:S01]  /*d2e0*/  FADD.FTZ R107, R184, R107 ;  /* 0x0000006bb86b7221 */ /* 0x000fe20000010000 */
[----:B------:R-:W-:Y:S01]  /*d2f0*/  F2FP.BF16.PACK_AB R78, R143, R144 ;  /* 0x000000908f4e723e */ /* 0x000fe200000010ff */
[----:B------:R-:W-:Y:S04]  /*d300*/  HMMA.16816.F32.BF16 R64, R72, R86, R64 ;  /* 0x000000564840723c */ /* 0x000fe80000041840 */
[----:B------:R-:W-:Y:S01]  /*d310*/  F2FP.BF16.PACK_AB R76, R145, R146 ;  /* 0x00000092914c723e */ /* 0x000fe200000010ff */
[----:B------:R-:W-:Y:S01]  /*d320*/  FADD.FTZ R84, R144, R84 ;  /* 0x0000005490547221 */ /* 0x000fe20000010000 */
[----:B------:R-:W-:Y:S01]  /*d330*/  F2FP.BF16.PACK_AB R77, R103, R104 ;  /* 0x00000068674d723e */ /* 0x000fe200000010ff */
[----:B------:R-:W-:Y:S01]  /*d340*/  FADD.FTZ R107, R183, R107 ;  /* 0x0000006bb76b7221 */ /* 0x000fe20000010000 */
[----:B------:R-:W-:Y:S01]  /*d350*/  F2FP.BF16.PACK_AB R79, R100, R101 ;  /* 0x00000065644f723e */ /* 0x000fe200000010ff */
[----:B------:R-:W-:Y:S02]  /*d360*/  FADD.FTZ R145, R143, R84 ;  /* 0x000000548f917221 */ /* 0x000fe40000010000 */
[----:B------:R-:W3:Y:S01]  /*d370*/  LDSM.16.MT88.4 R84, [R231+0x1800] ;  /* 0x00180000e754783b */ /* 0x000ee20000004200 */
[----:B------:R-:W-:Y:S01]  /*d380*/  F2FP.BF16.PACK_AB R72, R110, R111 ;  /* 0x0000006f6e48723e */ /* 0x000fe200000010ff */
[----:B------:R-:W-:Y:S01]  /*d390*/  FADD.FTZ R107, R182, R107 ;  /* 0x0000006bb66b7221 */ /* 0x000fe20000010000 */
[----:B------:R-:W-:Y:S01]  /*d3a0*/  F2FP.BF16.PACK_AB R74, R114, R112 ;  /* 0x00000070724a723e */ /* 0x000fe200000010ff */
[-C--:B-1----:R-:W-:Y:S05]  /*d3b0*/  HMMA.16816.F32.BF16 R4, R76, R80.reuse, R4 ;  /* 0x000000504c04723c */ /* 0x082fea0000041804 */
[----:B------:R-:W-:Y:S02]  /*d3c0*/  F2FP.BF16.PACK_AB R73, R168, R165 ;  /* 0x000000a5a849723e */ /* 0x000fe400000010ff */
[----:B------:R-:W-:Y:S02]  /*d3d0*/  F2FP.BF16.PACK_AB R75, R201, R169 ;  /* 0x000000a9c94b723e */ /* 0x000fe400000010ff */
[----:B-----5:R-:W-:Y:S03]  /*d3e0*/  F2FP.BF16.PACK_AB R177, R71, R96 ;  /* 0x0000006047b1723e */ /* 0x020fe600000010ff */
[----:B------:R-:W-:Y:S02]  /*d3f0*/  MOV R183, R2 ;  /* 0x0000000200b77202 */ /* 0x000fe40000000f00 */
[C---:B------:R-:W-:Y:S08]  /*d400*/  HMMA.16816.F32.BF16 R8, R72.reuse, R80, R8 ;  /* 0x000000504808723c */ /* 0x040ff00000041808 */
[-C--:B------:R-:W-:Y:S08]  /*d410*/  HMMA.16816.F32.BF16 R12, R72, R82.reuse, R12 ;  /* 0x00000052480c723c */ /* 0x080ff0000004180c */
[C---:B------:R-:W-:Y:S01]  /*d420*/  HMMA.16816.F32.BF16 R16, R76.reuse, R82, R16 ;  /* 0x000000524c10723c */ /* 0x040fe20000041810 */
[----:B------:R-:W1:Y:S07]  /*d430*/  LDSM.16.MT88.4 R80, [R234+0x2000] ;  /* 0x00200000ea50783b */ /* 0x000e6e0000004200 */
[-C--:B--2---:R-:W-:Y:S08]  /*d440*/  HMMA.16816.F32.BF16 R20, R76, R88.reuse, R20 ;  /* 0x000000584c14723c */ /* 0x084ff00000041814 */
[C---:B------:R-:W-:Y:S08]  /*d450*/  HMMA.16816.F32.BF16 R24, R72.reuse, R88, R24 ;  /* 0x000000584818723c */ /* 0x040ff00000041818 */
[-C--:B------:R-:W-:Y:S08]  /*d460*/  HMMA.16816.F32.BF16 R28, R72, R90.reuse, R28 ;  /* 0x0000005a481c723c */ /* 0x080ff0000004181c */
[C---:B------:R-:W-:Y:S01]  /*d470*/  HMMA.16816.F32.BF16 R32, R76.reuse, R90, R32 ;  /* 0x0000005a4c20723c */ /* 0x040fe20000041820 */
[----:B------:R-:W2:Y:S07]  /*d480*/  LDSM.16.MT88.4 R88, [R233+0x2000] ;  /* 0x00200000e958783b */ /* 0x000eae0000004200 */
[-C--:B----4-:R-:W-:Y:S08]  /*d490*/  HMMA.16816.F32.BF16 R36, R76, R92.reuse, R36 ;  /* 0x0000005c4c24723c */ /* 0x090ff00000041824 */
[C---:B------:R-:W-:Y:S08]  /*d4a0*/  HMMA.16816.F32.BF16 R40, R72.reuse, R92, R40 ;  /* 0x0000005c4828723c */ /* 0x040ff00000041828 */
[-C--:B------:R-:W-:Y:S08]  /*d4b0*/  HMMA.16816.F32.BF16 R44, R72, R94.reuse, R44 ;  /* 0x0000005e482c723c */ /* 0x080ff0000004182c */
[C---:B------:R-:W-:Y:S01]  /*d4c0*/  HMMA.16816.F32.BF16 R48, R76.reuse, R94, R48 ;  /* 0x0000005e4c30723c */ /* 0x040fe20000041830 */
[----:B------:R-:W4:Y:S07]  /*d4d0*/  LDSM.16.MT88.4 R92, [R232+0x2000] ;  /* 0x00200000e85c783b */ /* 0x000f2e0000004200 */
[-C--:B---3--:R-:W-:Y:S08]  /*d4e0*/  HMMA.16816.F32.BF16 R52, R76, R84.reuse, R52 ;  /* 0x000000544c34723c */ /* 0x088ff00000041834 */
[C---:B------:R-:W-:Y:S07]  /*d4f0*/  HMMA.16816.F32.BF16 R56, R72.reuse, R84, R56 ;  /* 0x000000544838723c */ /* 0x040fee0000041838 */
[----:B------:R-:W-:Y:S01]  /*d500*/  FADD.FTZ R84, R137, R145 ;  /* 0x0000009189547221 */ /* 0x000fe20000010000 */
[-C--:B------:R-:W-:Y:S04]  /*d510*/  HMMA.16816.F32.BF16 R60, R72, R86.reuse, R60 ;  /* 0x00000056483c723c */ /* 0x080fe8000004183c */
[C---:B------:R-:W-:Y:S03]  /*d520*/  FADD.FTZ R84, R140.reuse, R84 ;  /* 0x000000548c547221 */ /* 0x040fe60000010000 */
[----:B------:R-:W-:Y:S01]  /*d530*/  F2FP.BF16.PACK_AB R72, R140, R137 ;  /* 0x000000898c48723e */ /* 0x000fe200000010ff */
[----:B------:R-:W-:Y:S01]  /*d540*/  HMMA.16816.F32.BF16 R64, R76, R86, R64 ;  /* 0x000000564c40723c */ /* 0x000fe20000041840 */
[----:B------:R-:W-:Y:S03]  /*d550*/  LDSM.16.MT88.4 R140, [R234+0x3000] ;  /* 0x00300000ea8c783b */ /* 0x000fe60000004200 */
[----:B------:R-:W-:Y:S01]  /*d560*/  F2FP.BF16.PACK_AB R74, R138, R139 ;  /* 0x0000008b8a4a723e */ /* 0x000fe200000010ff */
[----:B------:R-:W-:Y:S01]  /*d570*/  FADD.FTZ R84, R139, R84 ;  /* 0x000000548b547221 */ /* 0x000fe20000010000 */
[----:B------:R-:W-:Y:S02]  /*d580*/  F2FP.BF16.PACK_AB R73, R174, R175 ;  /* 0x000000afae49723e */ /* 0x000fe400000010ff */
[----:B------:R-:W-:Y:S01]  /*d590*/  F2FP.BF16.PACK_AB R75, R122, R123 ;  /* 0x0000007b7a4b723e */ /* 0x000fe200000010ff */
[----:B------:R-:W-:Y:S02]  /*d5a0*/  FADD.FTZ R137, R138, R84 ;  /* 0x000000548a897221 */ /* 0x000fe40000010000 */
[----:B------:R-:W3:Y:S01]  /*d5b0*/  LDSM.16.MT88.4 R84, [R231+0x2000] ;  /* 0x00200000e754783b */ /* 0x000ee20000004200 */
[----:B------:R-:W-:Y:S02]  /*d5c0*/  F2FP.BF16.PACK_AB R76, R121, R173 ;  /* 0x000000ad794c723e */ /* 0x000fe400000010ff */
[----:B------:R-:W-:Y:S01]  /*d5d0*/  F2FP.BF16.PACK_AB R78, R172, R120 ;  /* 0x00000078ac4e723e */ /* 0x000fe200000010ff */
[-C--:B-1----:R-:W-:Y:S05]  /*d5e0*/  HMMA.16816.F32.BF16 R4, R72, R80.reuse, R4 ;  /* 0x000000504804723c */ /* 0x082fea0000041804 */
[----:B------:R-:W-:Y:S02]  /*d5f0*/  F2FP.BF16.PACK_AB R77, R193, R196 ;  /* 0x000000c4c14d723e */ /* 0x000fe400000010ff */
[----:B------:R-:W-:Y:S07]  /*d600*/  F2FP.BF16.PACK_AB R79, R189, R191 ;  /* 0x000000bfbd4f723e */ /* 0x000fee00000010ff */
        /* <DEDUP_REMOVED lines=18> */
[----:B------:R-:W-:Y:S02]  /*d730*/  FADD.FTZ R137, R124, R135 ;  /* 0x000000877c897221 */ /* 0x000fe40000010000 */
[----:B------:R-:W-:Y:S01]  /*d740*/  LDSM.16.MT88.4 R124, [R232+0x3000] ;  /* 0x00300000e87c783b */ /* 0x000fe20000004200 */
[----:B------:R-:W-:Y:S01]  /*d750*/  F2FP.BF16.PACK_AB R78, R134, R116 ;  /* 0x00000074864e723e */ /* 0x000fe200000010ff */
[----:B------:R-:W-:Y:S04]  /*d760*/  HMMA.16816.F32.BF16 R64, R72, R86, R64 ;  /* 0x000000564840723c */ /* 0x000fe80000041840 */
[C---:B------:R-:W-:Y:S01]  /*d770*/  F2FP.BF16.PACK_AB R76, R118.reuse, R119 ;  /* 0x00000077764c723e */ /* 0x040fe200000010ff */
[----:B------:R-:W-:Y:S01]  /*d780*/  FADD.FTZ R84, R118, R84 ;  /* 0x0000005476547221 */ /* 0x000fe20000010000 */
[----:B------:R-:W-:Y:S01]  /*d790*/  F2FP.BF16.PACK_AB R77, R188, R187 ;  /* 0x000000bbbc4d723e */ /* 0x000fe200000010ff */
[----:B------:R-:W-:Y:S01]  /*d7a0*/  FADD.FTZ R128, R128, R137 ;  /* 0x0000008980807221 */ /* 0x000fe20000010000 */
[----:B------:R-:W-:Y:S01]  /*d7b0*/  F2FP.BF16.PACK_AB R79, R192, R190 ;  /* 0x000000bec04f723e */ /* 0x000fe200000010ff */
[----:B------:R-:W-:Y:S03]  /*d7c0*/  FADD.FTZ R84, R116, R84 ;  /* 0x0000005474547221 */ /* 0x000fe60000010000 */
[----:B------:R-:W-:Y:S01]  /*d7d0*/  F2FP.BF16.PACK_AB R72, R200, R194 ;  /* 0x000000c2c848723e */ /* 0x000fe200000010ff */
[----:B------:R-:W-:Y:S01]  /*d7e0*/  FADD.FTZ R118, R134, R84 ;  /* 0x0000005486767221 */ /* 0x000fe20000010000 */
[----:B------:R-:W-:Y:S01]  /*d7f0*/  F2FP.BF16.PACK_AB R73, R180, R181 ;  /* 0x000000b5b449723e */ /* 0x000fe200000010ff */
[-C--:B-1----:R-:W-:Y:S01]  /*d800*/  HMMA.16816.F32.BF16 R4, R76, R80.reuse, R4 ;  /* 0x000000504c04723c */ /* 0x082fe20000041804 */
[----:B------:R-:W1:Y:S04]  /*d810*/  LDSM.16.MT88.4 R84, [R231+0x2800] ;  /* 0x00280000e754783b */ /* 0x000e680000004200 */
[----:B------:R-:W-:Y:S01]  /*d820*/  F2FP.BF16.PACK_AB R74, R198, R199 ;  /* 0x000000c7c64a723e */ /* 0x000fe200000010ff */
[----:B------:R-:W-:Y:S01]  /*d830*/  FADD.FTZ R106, R106, R128 ;  /* 0x000000806a6a7221 */ /* 0x000fe20000010000 */
[----:B------:R-:W-:Y:S02]  /*d840*/  F2FP.BF16.PACK_AB R75, R113, R115 ;  /* 0x00000073714b723e */ /* 0x000fe400000010ff */
[----:B------:R-:W3:Y:S03]  /*d850*/  LDSM.16.MT88.4 R132, [R233+0x3000] ;  /* 0x00300000e984783b */ /* 0x000ee60000004200 */
[----:B------:R-:W-:Y:S01]  /*d860*/  F2FP.BF16.PACK_AB R116, R195, R197 ;  /* 0x000000c5c374723e */ /* 0x000fe200000010ff */
[----:B------:R-:W-:Y:S01]  /*d870*/  FADD.FTZ R106, R102, R106 ;  /* 0x0000006a666a7221 */ /* 0x000fe20000010000 */
[C---:B------:R-:W-:Y:S04]  /*d880*/  HMMA.16816.F32.BF16 R8, R72.reuse, R80, R8 ;  /* 0x000000504808723c */ /* 0x040fe80000041808 */
[----:B------:R-:W-:Y:S01]  /*d890*/  F2FP.BF16.PACK_AB R119, R109, R182 ;  /* 0x000000b66d77723e */ /* 0x000fe200000010ff */
[----:B------:R-:W-:Y:S01]  /*d8a0*/  FADD.FTZ R106, R111, R106 ;  /* 0x0000006a6f6a7221 */ /* 0x000fe20000010000 */
[----:B------:R-:W-:Y:S01]  /*d8b0*/  MOV R182, R3 ;  /* 0x0000000300b67202 */ /* 0x000fe20000000f00 */
[----:B------:R-:W-:Y:S01]  /*d8c0*/  FADD.FTZ R80, R197, R118 ;  /* 0x00000076c5507221 */ /* 0x000fe20000010000 */
[-C--:B------:R-:W-:Y:S04]  /*d8d0*/  HMMA.16816.F32.BF16 R12, R72, R82.reuse, R12 ;  /* 0x00000052480c723c */ /* 0x080fe8000004180c */
[----:B------:R-:W-:Y:S01]  /*d8e0*/  F2FP.BF16.PACK_AB R118, R185, R186 ;  /* 0x000000bab976723e */ /* 0x000fe200000010ff */
[----:B------:R-:W-:Y:S02]  /*d8f0*/  FADD.FTZ R80, R195, R80 ;  /* 0x00000050c3507221 */ /* 0x000fe40000010000 */
[----:B------:R-:W-:Y:S01]  /*d900*/  FADD.FTZ R106, R110, R106 ;  /* 0x0000006a6e6a7221 */ /* 0x000fe20000010000 */
[C---:B------:R-:W-:Y:S04]  /*d910*/  HMMA.16816.F32.BF16 R16, R76.reuse, R82, R16 ;  /* 0x000000524c10723c */ /* 0x040fe80000041810 */
[----:B------:R-:W-:Y:S02]  /*d920*/  FADD.FTZ R80, R186, R80 ;  /* 0x00000050ba507221 */ /* 0x000fe40000010000 */
[----:B------:R-:W-:Y:S02]  /*d930*/  FADD.FTZ R106, R112, R106 ;  /* 0x0000006a706a7221 */ /* 0x000fe40000010000 */
[-C--:B--2---:R-:W-:Y:S04]  /*d940*/  HMMA.16816.F32.BF16 R20, R76, R88.reuse, R20 ;  /* 0x000000584c14723c */ /* 0x084fe80000041814 */
[----:B------:R-:W-:Y:S04]  /*d950*/  FADD.FTZ R106, R114, R106 ;  /* 0x0000006a726a7221 */ /* 0x000fe80000010000 */
[C---:B------:R-:W-:Y:S04]  /*d960*/  HMMA.16816.F32.BF16 R24, R72.reuse, R88, R24 ;  /* 0x000000584818723c */ /* 0x040fe80000041818 */
[----:B------:R-:W-:Y:S04]  /*d970*/  FADD.FTZ R106, R173, R106 ;  /* 0x0000006aad6a7221 */ /* 0x000fe80000010000 */
[-C--:B------:R-:W-:Y:S04]  /*d980*/  HMMA.16816.F32.BF16 R28, R72, R90.reuse, R28 ;  /* 0x0000005a481c723c */ /* 0x080fe8000004181c */
[----:B------:R-:W-:Y:S04]  /*d990*/  FADD.FTZ R106, R121, R106 ;  /* 0x0000006a796a7221 */ /* 0x000fe80000010000 */
[C---:B------:R-:W-:Y:S04]  /*d9a0*/  HMMA.16816.F32.BF16 R32, R76.reuse, R90, R32 ;  /* 0x0000005a4c20723c */ /* 0x040fe80000041820 */
[----:B------:R-:W-:Y:S04]  /*d9b0*/  FADD.FTZ R106, R120, R106 ;  /* 0x0000006a786a7221 */ /* 0x000fe80000010000 */
[-C--:B----4-:R-:W-:Y:S04]  /*d9c0*/  HMMA.16816.F32.BF16 R36, R76, R92.reuse, R36 ;  /* 0x0000005c4c24723c */ /* 0x090fe80000041824 */
[----:B------:R-:W-:Y:S04]  /*d9d0*/  FADD.FTZ R106, R172, R106 ;  /* 0x0000006aac6a7221 */ /* 0x000fe80000010000 */
[C---:B------:R-:W-:Y:S04]  /*d9e0*/  HMMA.16816.F32.BF16 R40, R72.reuse, R92, R40 ;  /* 0x0000005c4828723c */ /* 0x040fe80000041828 */
[----:B------:R-:W-:Y:S04]  /*d9f0*/  FADD.FTZ R106, R194, R106 ;  /* 0x0000006ac26a7221 */ /* 0x000fe80000010000 */
[-C--:B------:R-:W-:Y:S04]  /*da00*/  HMMA.16816.F32.BF16 R44, R72, R94.reuse, R44 ;  /* 0x0000005e482c723c */ /* 0x080fe8000004182c */
[----:B------:R-:W-:Y:S04]  /*da10*/  FADD.FTZ R106, R200, R106 ;  /* 0x0000006ac86a7221 */ /* 0x000fe80000010000 */
[C---:B------:R-:W-:Y:S04]  /*da20*/  HMMA.16816.F32.BF16 R48, R76.reuse, R94, R48 ;  /* 0x0000005e4c30723c */ /* 0x040fe80000041830 */
[----:B------:R-:W-:Y:S04]  /*da30*/  FADD.FTZ R106, R199, R106 ;  /* 0x0000006ac76a7221 */ /* 0x000fe80000010000 */
[-C--:B-1----:R-:W-:Y:S04]  /*da40*/  HMMA.16816.F32.BF16 R52, R76, R84.reuse, R52 ;  /* 0x000000544c34723c */ /* 0x082fe80000041834 */
[----:B------:R-:W-:Y:S04]  /*da50*/  FADD.FTZ R106, R198, R106 ;  /* 0x0000006ac66a7221 */ /* 0x000fe80000010000 */
[C---:B------:R-:W-:Y:S04]  /*da60*/  HMMA.16816.F32.BF16 R56, R72.reuse, R84, R56 ;  /* 0x000000544838723c */ /* 0x040fe80000041838 */
[----:B------:R-:W-:Y:S04]  /*da70*/  FADD.FTZ R106, R105, R106 ;  /* 0x0000006a696a7221 */ /* 0x000fe80000010000 */
[-C--:B------:R-:W-:Y:S01]  /*da80*/  HMMA.16816.F32.BF16 R60, R72, R86.reuse, R60 ;  /* 0x00000056483c723c */ /* 0x080fe2000004183c */
[----:B------:R-:W2:Y:S03]  /*da90*/  LDL R73, [R1+0x58] ;  /* 0x0000580001497983 */ /* 0x000ea60000100800 */
[----:B------:R-:W-:Y:S01]  /*daa0*/  FADD.FTZ R106, R99, R106 ;  /* 0x0000006a636a7221 */ /* 0x000fe20000010000 */
[----:B------:R-:W4:Y:S02]  /*dab0*/  LDL.LU R72, [R1+0x50] ;  /* 0x0000500001487983 */ /* 0x000f240000300800 */
[----:B------:R-:W-:Y:S01]  /*dac0*/  FADD.FTZ R74, R185, R80 ;  /* 0x00000050b94a7221 */ /* 0x000fe20000010000 */
[----:B------:R-:W-:Y:S04]  /*dad0*/  HMMA.16816.F32.BF16 R64, R76, R86, R64 ;  /* 0x000000564c40723c */ /* 0x000fe80000041840 */
[----:B------:R-:W-:Y:S01]  /*dae0*/  STL [R1+0x48], R74 ;  /* 0x0000484a01007387 */ /* 0x000fe20000100800 */
[----:B------:R-:W-:Y:S03]  /*daf0*/  FADD.FTZ R106, R98, R106 ;  /* 0x0000006a626a7221 */ /* 0x000fe60000010000 */
[-C--:B------:R-:W-:Y:S01]  /*db00*/  HMMA.16816.F32.BF16 R144, R116, R140.reuse, R4 ;  /* 0x0000008c7490723c */ /* 0x080fe20000041804 */
[----:B------:R-:W1:Y:S07]  /*db10*/  LDSM.16.MT88.4 R4, [R231+0x3000] ;  /* 0x00300000e704783b */ /* 0x000e6e0000004200 */
[C---:B------:R-:W-:Y:S07]  /*db20*/  HMMA.16816.F32.BF16 R148, R176.reuse, R140, R8 ;  /* 0x0000008cb094723c */ /* 0x040fee0000041808 */
[----:B------:R-:W-:Y:S01]  /*db30*/  FADD.FTZ R8, R130, R131 ;  /* 0x0000008382087221 */ /* 0x000fe20000010000 */
[-C--:B------:R-:W-:Y:S04]  /*db40*/  HMMA.16816.F32.BF16 R152, R176, R142.reuse, R12 ;  /* 0x0000008eb098723c */ /* 0x080fe8000004180c */
[----:B------:R-:W-:Y:S04]  /*db50*/  FADD.FTZ R8, R164, R8 ;  /* 0x00000008a4087221 */ /* 0x000fe80000010000 */
[C---:B------:R-:W-:Y:S04]  /*db60*/  HMMA.16816.F32.BF16 R140, R116.reuse, R142, R16 ;  /* 0x0000008e748c723c */ /* 0x040fe80000041810 */
[----:B------:R-:W-:Y:S04]  /*db70*/  FADD.FTZ R8, R165, R8 ;  /* 0x00000008a5087221 */ /* 0x000fe80000010000 */
[-C--:B---3--:R-:W-:Y:S04]  /*db80*/  HMMA.16816.F32.BF16 R136, R116, R132.reuse, R20 ;  /* 0x000000847488723c */ /* 0x088fe80000041814 */
[----:B------:R-:W-:Y:S04]  /*db90*/  FADD.FTZ R8, R168, R8 ;  /* 0x00000008a8087221 */ /* 0x000fe80000010000 */
[C---:B------:R-:W-:Y:S04]  /*dba0*/  HMMA.16816.F32.BF16 R156, R176.reuse, R132, R24 ;  /* 0x00000084b09c723c */ /* 0x040fe80000041818 */
[----:B------:R-:W-:Y:S04]  /*dbb0*/  FADD.FTZ R8, R169, R8 ;  /* 0x00000008a9087221 */ /* 0x000fe80000010000 */
[-C--:B------:R-:W-:Y:S04]  /*dbc0*/  HMMA.16816.F32.BF16 R160, R176, R134.reuse, R28 ;  /* 0x00000086b0a0723c */ /* 0x080fe8000004181c */
        /* <DEDUP_REMOVED lines=10> */
[----:B------:R-:W-:Y:S01]  /*dc70*/  FADD.FTZ R8, R181, R8 ;  /* 0x00000008b5087221 */ /* 0x000fe20000010000 */
[----:B------:R-:W-:Y:S03]  /*dc80*/  MOV R181, R68 ;  /* 0x0000004400b57202 */ /* 0x000fe60000000f00 */
[-C--:B-1----:R-:W-:Y:S04]  /*dc90*/  HMMA.16816.F32.BF16 R120, R116, R4.reuse, R52 ;  /* 0x000000047478723c */ /* 0x082fe80000041834 */
[----:B------:R-:W-:Y:S01]  /*dca0*/  FADD.FTZ R8, R180, R8 ;  /* 0x00000008b4087221 */ /* 0x000fe20000010000 */
[----:B------:R-:W-:Y:S03]  /*dcb0*/  MOV R180, R0 ;  /* 0x0000000000b47202 */ /* 0x000fe60000000f00 */
[C---:B------:R-:W-:Y:S04]  /*dcc0*/  HMMA.16816.F32.BF16 R172, R176.reuse, R4, R56 ;  /* 0x00000004b0ac723c */ /* 0x040fe80000041838 */
[----:B------:R-:W-:Y:S03]  /*dcd0*/  FADD.FTZ R8, R115, R8 ;  /* 0x0000000873087221 */ /* 0x000fe60000010000 */
[----:B------:R-:W-:Y:S01]  /*dce0*/  FADD.FTZ R5, R109, R107 ;  /* 0x0000006b6d057221 */ /* 0x000fe20000010000 */
[-C--:B------:R-:W-:Y:S04]  /*dcf0*/  HMMA.16816.F32.BF16 R176, R176, R6.reuse, R60 ;  /* 0x00000006b0b0723c */ /* 0x080fe8000004183c */
[----:B------:R1:W-:Y:S01]  /*dd00*/  STL [R1+0x60], R5 ;  /* 0x0000600501007387 */ /* 0x0003e20000100800 */
[----:B------:R-:W-:Y:S03]  /*dd10*/  FADD.FTZ R8, R113, R8 ;  /* 0x0000000871087221 */ /* 0x000fe60000010000 */
[----:B------:R-:W-:Y:S04]  /*dd20*/  HMMA.16816.F32.BF16 R116, R116, R6, R64 ;  /* 0x000000067474723c */ /* 0x000fe80000041840 */
[----:B------:R-:W-:Y:S03]  /*dd30*/  FADD.FTZ R8, R96, R8 ;  /* 0x0000000860087221 */ /* 0x000fe60000010000 */
[----:B------:R-:W-:Y:S02]  /*dd40*/  FADD.FTZ R6, R97, R106 ;  /* 0x0000006a61067221 */ /* 0x000fe40000010000 */
[----:B------:R-:W-:Y:S03]  /*dd50*/  FADD.FTZ R8, R71, R8 ;  /* 0x0000000847087221 */ /* 0x000fe60000010000 */
[----:B------:R3:W-:Y:S01]  /*dd60*/  STL [R1+0x54], R6 ;  /* 0x0000540601007387 */ /* 0x0007e20000100800 */
[----:B------:R-:W-:Y:S04]  /*dd70*/  FADD.FTZ R8, R70, R8 ;  /* 0x0000000846087221 */ /* 0x000fe80000010000 */
[----:B-1----:R-:W-:Y:S01]  /*dd80*/  FADD.FTZ R5, R69, R8 ;  /* 0x0000000845057221 */ /* 0x002fe20000010000 */
[C---:B----4-:R-:W-:Y:S02]  /*dd90*/  IADD3 R4, R72.reuse, -0x1, RZ ;  /* 0xffffffff48047810 */ /* 0x050fe40007ffe0ff */
[----:B--2---:R-:W-:Y:S03]  /*dda0*/  ISETP.GT.AND P0, PT, R72, R73, PT ;  /* 0x000000494800720c */ /* 0x004fe60003f04270 */
[----:B------:R3:W-:Y:S04]  /*ddb0*/  STL [R1+0x50], R4 ;  /* 0x0000500401007387 */ /* 0x0007e80000100800 */
[----:B------:R3:W-:Y:S04]  /*ddc0*/  STL [R1+0x4c], R5 ;  /* 0x00004c0501007387 */ /* 0x0007e80000100800 */
[----:B------:R3:W-:Y:S02]  /*ddd0*/  STL [R1+0x50], R4 ;  /* 0x0000500401007387 */ /* 0x0007e40000100800 */
[----:B---3--:R-:W-:-:S05]  /*dde0*/  @P0 BRA `(.L_x_1350) ;  /* 0xffff9ee000000947 */ /* 0x008fca000383ffff */
.L_x_1339:
[----:B--2---:R-:W2:Y:S04]  /*ddf0*/  LDL R5, [R1+0x10] ;  /* 0x0000100001057983 */ /* 0x004ea80000100800 */
[----:B------:R-:W2:Y:S02]  /*de00*/  LDL R4, [R1+0x50] ;  /* 0x0000500001047983 */ /* 0x000ea40000100800 */
[----:B--2---:R-:W-:-:S13]  /*de10*/  ISETP.GE.AND P0, PT, R4, R5, PT ;  /* 0x000000050400720c */ /* 0x004fda0003f06270 */
[----:B------:R-:W-:Y:S05]  /*de20*/  @!P0 BRA `(.L_x_1351) ;  /* 0x000051a000008947 */ /* 0x000fea0003800000 */
[----:B------:R-:W-:Y:S01]  /*de30*/  IMAD.MOV.U32 R183, RZ, RZ, R2 ;  /* 0x000000ffffb77224 */ /* 0x000fe200078e0002 */
[----:B------:R-:W-:Y:S01]  /*de40*/  MOV R181, R68 ;  /* 0x0000004400b57202 */ /* 0x000fe20000000f00 */
[----:B------:R-:W-:Y:S01]  /*de50*/  IMAD.MOV.U32 R182, RZ, RZ, R3 ;  /* 0x000000ffffb67224 */ /* 0x000fe200078e0003 */
[----:B------:R-:W-:Y:S02]  /*de60*/  MOV R180, R0 ;  /* 0x0000000000b47202 */ /* 0x000fe40000000f00 */
.L_x_1358:
[----:B------:R-:W2:Y:S01]  /*de70*/  LDL R3, [R1+0x20] ;  /* 0x0000200001037983 */ /* 0x000ea20000100800 */
[----:B------:R-:W-:Y:S04]  /*de80*/  DEPBAR.LE SB0, 0x0 ;  /* 0x000080000000791a */ /* 0x000fe80000000000 */
[----:B------:R-:W3:Y:S01]  /*de90*/  LDL R8, [R1+0x1c] ;  /* 0x00001c0001087983 */ /* 0x000ee20000100800 */
[----:B------:R-:W-:Y:S01]  /*dea0*/  WARPSYNC 0xffffffff ;  /* 0xffffffff00007948 */ /* 0x000fe20003800000 */
[----:B------:R-:W-:Y:S02]  /*deb0*/  SHF.L.U32 R84, R251, 0x1, RZ ;  /* 0x00000001fb547819 */ /* 0x000fe400000006ff */
[----:B------:R-:W4:Y:S04]  /*dec0*/  LDL.64 R6, [R1+0x30] ;  /* 0x0000300001067983 */ /* 0x000f280000100a00 */
[----:B------:R-:W5:Y:S04]  /*ded0*/  LDL R2, [R1+0x4] ;  /* 0x0000040001027983 */ /* 0x000f680000100800 */
[----:B------:R-:W-:Y:S06]  /*dee0*/  BAR.SYNC.DEFER_BLOCKING 0x0 ;  /* 0x0000000000007b1d */ /* 0x000fec0000010000 */
[----:B------:R1:W1:Y:S04]  /*def0*/  LDSM.16.M88.4 R112, [R241] ;  /* 0x00000000f170783b */ /* 0x0002680000000200 */
[----:B------:R1:W1:Y:S04]  /*df00*/  LDSM.16.M88.4 R108, [R241+0x2000] ;  /* 0x00200000f16c783b */ /* 0x0002680000000200 */
        /* <DEDUP_REMOVED lines=16> */
[C---:B--2---:R-:W-:Y:S01]  /*e010*/  IMAD.WIDE.U32 R4, R3.reuse, c[0x0][0x208], RZ ;  /* 0x0000820003047a25 */ /* 0x044fe200078e00ff */
[----:B------:R-:W-:Y:S05]  /*e020*/  SHF.R.S32.HI R0, RZ, 0x1f, R3 ;  /* 0x0000001fff007819 */ /* 0x000fea0000011403 */
[----:B------:R-:W-:Y:S04]  /*e030*/  IMAD R0, R0, c[0x0][0x208], RZ ;  /* 0x0000820000007a24 */ /* 0x000fe800078e02ff */
[----:B------:R-:W-:Y:S01]  /*e040*/  IMAD R0, R3, c[0x0][0x20c], R0 ;  /* 0x0000830003007a24 */ /* 0x000fe200078e0200 */
[----:B---3--:R-:W-:Y:S03]  /*e050*/  SHF.R.S32.HI R3, RZ, 0x1f, R8 ;  /* 0x0000001fff037819 */ /* 0x008fe60000011408 */
[----:B------:R-:W-:Y:S02]  /*e060*/  IMAD.IADD R5, R5, 0x1, R0 ;  /* 0x0000000105057824 */ /* 0x000fe400078e0200 */
[----:B------:R-:W-:Y:S02]  /*e070*/  IMAD R3, R3, c[0x0][0x218], RZ ;  /* 0x0000860003037a24 */ /* 0x000fe400078e02ff */
[C---:B------:R-:W-:Y:S04]  /*e080*/  IMAD.WIDE.U32 R4, R8.reuse, c[0x0][0x218], R4 ;  /* 0x0000860008047a25 */ /* 0x040fe800078e0004 */
[----:B------:R-:W-:Y:S01]  /*e090*/  IMAD R3, R8, c[0x0][0x21c], R3 ;  /* 0x0000870008037a24 */ /* 0x000fe200078e0203 */
[----:B----4-:R-:W-:Y:S04]  /*e0a0*/  IADD3 R0, P0, R6, R4, RZ ;  /* 0x0000000406007210 */ /* 0x010fe80007f1e0ff */
[----:B-----5:R-:W-:Y:S02]  /*e0b0*/  IADD3.X R3, R2, R5, R3, P0, !PT ;  /* 0x0000000502037210 */ /* 0x020fe400007fe403 */
[C---:B------:R-:W-:Y:S04]  /*e0c0*/  LEA R68, P0, R0.reuse, c[0x0][0x1f8], 0x1 ;  /* 0x00007e0000447a11 */ /* 0x040fe800078008ff */
[----:B------:R-:W-:Y:S02]  /*e0d0*/  LEA.HI.X R3, R0, c[0x0][0x1fc], R3, 0x1, P0 ;  /* 0x00007f0000037a11 */ /* 0x000fe400000f0c03 */
[----:B------:R-:W-:Y:S01]  /*e0e0*/  SHF.L.U64.HI R0, R251, 0x1, R242 ;  /* 0x00000001fb007819 */ /* 0x000fe200000102f2 */
[----:B------:R-:W-:-:S05]  /*e0f0*/  BRA.DIV ~URZ, `(.L_x_1352) ;  /* 0x0000b3627f007947 */ /* 0x000fca000b800000 */
[----:B-1----:R1:W2:Y:S02]  /*e100*/  SHFL.IDX PT, R2, R3, RZ, 0x181f ;  /* 0x00181fff03027589 */ /* 0x0022a400000e0000 */
.L_x_1399:
[-C--:B------:R-:W-:Y:S01]  /*e110*/  HMMA.16816.F32.BF16 R4, R112, R16.reuse, RZ ;  /* 0x000000107004723c */ /* 0x080fe200000418ff */
[----:B------:R-:W3:Y:S01]  /*e120*/  SHFL.IDX PT, R106, R68, 0x1, 0x181f ;  /* 0x00381f00446a7f89 */ /* 0x000ee200000e0000 */
[----:B------:R-:W-:Y:S06]  /*e130*/  BSSY B0, `(.L_x_1353) ;  /* 0x00001da000007945 */ /* 0x000fec0003800000 */
[C---:B------:R-:W-:Y:S01]  /*e140*/  HMMA.16816.F32.BF16 R8, R108.reuse, R16, RZ ;  /* 0x000000106c08723c */ /* 0x040fe200000418ff */
[----:B------:R-:W-:Y:S07]  /*e150*/  SHFL.IDX PT, R86, R3, 0x1, 0x181f ;  /* 0x00381f0003567f89 */ /* 0x000fee00000e0000 */
[-C--:B------:R-:W-:Y:S01]  /*e160*/  HMMA.16816.F32.BF16 R12, R108, R18.reuse, RZ ;  /* 0x000000126c0c723c */ /* 0x080fe200000418ff */
[----:B------:R-:W-:Y:S07]  /*e170*/  SHFL.IDX PT, R87, R68, 0x6, 0x181f ;  /* 0x00d81f0044577f89 */ /* 0x000fee00000e0000 */
[C---:B------:R-:W-:Y:S01]  /*e180*/  HMMA.16816.F32.BF16 R16, R112.reuse, R18, RZ ;  /* 0x000000127010723c */ /* 0x040fe200000418ff */
[----:B------:R-:W4:Y:S07]  /*e190*/  SHFL.IDX PT, R90, R68, 0x2, 0x181f ;  /* 0x00581f00445a7f89 */ /* 0x000f2e00000e0000 */
[-C--:B------:R-:W-:Y:S01]  /*e1a0*/  HMMA.16816.F32.BF16 R20, R112, R32.reuse, RZ ;  /* 0x000000207014723c */ /* 0x080fe200000418ff */
[----:B------:R-:W5:Y:S07]  /*e1b0*/  SHFL.IDX PT, R85, R3, 0x2, 0x181f ;  /* 0x00581f0003557f89 */ /* 0x000f6e00000e0000 */
[C---:B------:R-:W-:Y:S01]  /*e1c0*/  HMMA.16816.F32.BF16 R24, R108.reuse, R32, RZ ;  /* 0x000000206c18723c */ /* 0x040fe200000418ff */
[----:B------:R-:W1:Y:S07]  /*e1d0*/  SHFL.IDX PT, R104, R68, 0x3, 0x181f ;  /* 0x00781f0044687f89 */ /* 0x000e6e00000e0000 */
[-C--:B------:R-:W-:Y:S01]  /*e1e0*/  HMMA.16816.F32.BF16 R28, R108, R34.reuse, RZ ;  /* 0x000000226c1c723c */ /* 0x080fe200000418ff */
[----:B------:R-:W2:Y:S07]  /*e1f0*/  SHFL.IDX PT, R94, R68, 0x4, 0x181f ;  /* 0x00981f00445e7f89 */ /* 0x000eae00000e0000 */
[C---:B------:R-:W-:Y:S01]  /*e200*/  HMMA.16816.F32.BF16 R32, R112.reuse, R34, RZ ;  /* 0x000000227020723c */ /* 0x040fe200000418ff */
[----:B------:R-:W-:Y:S07]  /*e210*/  SHFL.IDX PT, R102, R68, 0x5, 0x181f ;  /* 0x00b81f0044667f89 */ /* 0x000fee00000e0000 */
[-C--:B------:R-:W-:Y:S01]  /*e220*/  HMMA.16816.F32.BF16 R36, R112, R48.reuse, RZ ;  /* 0x000000307024723c */ /* 0x080fe200000418ff */
[----:B------:R-:W1:Y:S07]  /*e230*/  SHFL.IDX PT, R88, R3, 0x3, 0x181f ;  /* 0x00781f0003587f89 */ /* 0x000e6e00000e0000 */
[C---:B------:R-:W-:Y:S01]  /*e240*/  HMMA.16816.F32.BF16 R40, R108.reuse, R48, RZ ;  /* 0x000000306c28723c */ /* 0x040fe200000418ff */
[----:B------:R-:W1:Y:S07]  /*e250*/  SHFL.IDX PT, R92, R3, 0x4, 0x181f ;  /* 0x00981f00035c7f89 */ /* 0x000e6e00000e0000 */
[-C--:B------:R-:W-:Y:S01]  /*e260*/  HMMA.16816.F32.BF16 R44, R108, R50.reuse, RZ ;  /* 0x000000326c2c723c */ /* 0x080fe200000418ff */
[----:B------:R-:W1:Y:S07]  /*e270*/  SHFL.IDX PT, R76, R68, RZ, 0x181f ;  /* 0x00181fff444c7589 */ /* 0x000e6e00000e0000 */
[C---:B------:R-:W-:Y:S08]  /*e280*/  HMMA.16816.F32.BF16 R48, R112.reuse, R50, RZ ;  /* 0x000000327030723c */ /* 0x040ff000000418ff */
[-C--:B------:R-:W-:Y:S08]  /*e290*/  HMMA.16816.F32.BF16 R52, R112, R64.reuse, RZ ;  /* 0x000000407034723c */ /* 0x080ff000000418ff */
[C---:B------:R-:W-:Y:S04]  /*e2a0*/  HMMA.16816.F32.BF16 R56, R108.reuse, R64, RZ ;  /* 0x000000406c38723c */ /* 0x040fe800000418ff */
[-C--:B---3--:R-:W-:Y:S02]  /*e2b0*/  IADD3 R106, P0, R106, R84.reuse, RZ ;  /* 0x000000546a6a7210 */ /* 0x088fe40007f1e0ff */
[----:B----4-:R-:W-:Y:S02]  /*e2c0*/  IADD3 R90, P6, R90, R84, RZ ;  /* 0x000000545a5a7210 */ /* 0x010fe40007fde0ff */
[-C--:B------:R-:W-:Y:S01]  /*e2d0*/  IADD3.X R107, R86, R0.reuse, RZ, P0, !PT ;  /* 0x00000000566b7210 */ /* 0x080fe200007fe4ff */
[-C--:B------:R-:W-:Y:S03]  /*e2e0*/  HMMA.16816.F32.BF16 R60, R108, R66.reuse, RZ ;  /* 0x000000426c3c723c */ /* 0x080fe600000418ff */
[----:B-----5:R-:W-:Y:S02]  /*e2f0*/  IADD3.X R91, R85, R0, RZ, P6, !PT ;  /* 0x00000000555b7210 */ /* 0x020fe400037fe4ff */
[-C--:B-1----:R-:W-:Y:S02]  /*e300*/  IADD3 R104, P5, R104, R84.reuse, RZ ;  /* 0x0000005468687210 */ /* 0x082fe40007fbe0ff */
[----:B--2---:R-:W-:Y:S01]  /*e310*/  IADD3 R94, P4, R94, R84, RZ ;  /* 0x000000545e5e7210 */ /* 0x004fe20007f9e0ff */
[C---:B------:R-:W-:Y:S04]  /*e320*/  HMMA.16816.F32.BF16 R64, R112.reuse, R66, RZ ;  /* 0x000000427040723c */ /* 0x040fe800000418ff */
[-C--:B------:R-:W-:Y:S02]  /*e330*/  IADD3.X R105, R88, R0.reuse, RZ, P5, !PT ;  /* 0x0000000058697210 */ /* 0x080fe40002ffe4ff */
[----:B------:R-:W-:Y:S02]  /*e340*/  IADD3.X R95, R92, R0, RZ, P4, !PT ;  /* 0x000000005c5f7210 */ /* 0x000fe400027fe4ff */
[----:B------:R-:W-:Y:S01]  /*e350*/  IADD3 R100, P2, R76, R84, RZ ;  /* 0x000000544c647210 */ /* 0x000fe20007f5e0ff */
[-C--:B------:R-:W-:Y:S03]  /*e360*/  HMMA.16816.F32.BF16 R68, R112, R80.reuse, RZ ;  /* 0x000000507044723c */ /* 0x080fe600000418ff */
[----:B------:R-:W-:Y:S02]  /*e370*/  IADD3.X R101, R2, R0, RZ, P2, !PT ;  /* 0x0000000002657210 */ /* 0x000fe400017fe4ff */
[----:B------:R-:W-:Y:S02]  /*e380*/  IADD3 R2, P0, R87, R84, RZ ;  /* 0x0000005457027210 */ /* 0x000fe40007f1e0ff */
[----:B------:R-:W-:Y:S01]  /*e390*/  MOV R86, R100 ;  /* 0x0000006400567202 */ /* 0x000fe20000000f00 */
[C---:B------:R-:W-:Y:S01]  /*e3a0*/  HMMA.16816.F32.BF16 R72, R108.reuse, R80, RZ ;  /* 0x000000506c48723c */ /* 0x040fe200000418ff */
[----:B------:R-:W1:Y:S03]  /*e3b0*/  SHFL.IDX PT, R100, R3, 0x5, 0x181f ;  /* 0x00b81f0003647f89 */ /* 0x000e6600000e0000 */
[----:B------:R-:W-:Y:S02]  /*e3c0*/  MOV R87, R101 ;  /* 0x0000006500577202 */ /* 0x000fe40000000f00 */
[----:B------:R-:W-:Y:S02]  /*e3d0*/  IADD3 R102, P2, R102, R84, RZ ;  /* 0x0000005466667210 */ /* 0x000fe40007f5e0ff */
[-C--:B------:R-:W-:Y:S01]  /*e3e0*/  HMMA.16816.F32.BF16 R76, R108, R82.reuse, RZ ;  /* 0x000000526c4c723c */ /* 0x080fe200000418ff */
[----:B------:R2:W-:Y:S07]  /*e3f0*/  LDGSTS.E.BYPASS.LTC128B.128 [R244+0x100], [R86.64], !P3 ;  /* 0x0010000056f47fae */ /* 0x0005ee000d901d48 */
[C---:B------:R-:W-:Y:S01]  /*e400*/  HMMA.16816.F32.BF16 R80, R112.reuse, R82, RZ ;  /* 0x000000527050723c */ /* 0x040fe200000418ff */
[----:B------:R3:W-:Y:S08]  /*e410*/  LDGSTS.E.BYPASS.LTC128B.128 [R244+0x900], [R106.64], !P3 ;  /* 0x009000006af47fae */ /* 0x0007f0000d901d48 */
[----:B------:R4:W-:Y:S03]  /*e420*/  LDGSTS.E.BYPASS.LTC128B.128 [R244+0x1100], [R90.64], !P3 ;  /* 0x011000005af47fae */ /* 0x0009e6000d901d48 */
[-C--:B-1----:R-:W-:Y:S05]  /*e430*/  IADD3.X R103, R100, R0.reuse, RZ, P2, !PT ;  /* 0x0000000064677210 */ /* 0x082fea00017fe4ff */
[----:B------:R3:W-:Y:S01]  /*e440*/  LDGSTS.E.BYPASS.LTC128B.128 [R244+0x1900], [R104.64], !P3 ;  /* 0x0190000068f47fae */ /* 0x0007e2000d901d48 */
[-C--:B--2---:R-:W-:Y:S07]  /*e450*/  HMMA.16816.F32.BF16 R84, R112, R96.reuse, RZ ;  /* 0x000000607054723c */ /* 0x084fee00000418ff */
[----:B------:R1:W-:Y:S08]  /*e460*/  LDGSTS.E.BYPASS.LTC128B.128 [R244+0x2100], [R94.64], !P3 ;  /* 0x021000005ef47fae */ /* 0x0003f0000d901d48 */
[----:B------:R2:W-:Y:S01]  /*e470*/  LDGSTS.E.BYPASS.LTC128B.128 [R244+0x2900], [R102.64], !P3 ;  /* 0x0290000066f47fae */ /* 0x0005e2000d901d48 */
[C---:B----4-:R-:W-:Y:S07]  /*e480*/  HMMA.16816.F32.BF16 R88, R108.reuse, R96, RZ ;  /* 0x000000606c58723c */ /* 0x050fee00000418ff */
[----:B------:R-:W4:Y:S01]  /*e490*/  SHFL.IDX PT, R3, R3, 0x6, 0x181f ;  /* 0x00d81f0003037f89 */ /* 0x000f2200000e0000 */
[-C--:B-1----:R-:W-:Y:S08]  /*e4a0*/  HMMA.16816.F32.BF16 R92, R108, R98.reuse, RZ ;  /* 0x000000626c5c723c */ /* 0x082ff000000418ff */
[C---:B------:R-:W-:Y:S04]  /*e4b0*/  HMMA.16816.F32.BF16 R96, R112.reuse, R98, RZ ;  /* 0x000000627060723c */ /* 0x040fe800000418ff */
[----:B----4-:R-:W-:Y:S02]  /*e4c0*/  IADD3.X R3, R3, R0, RZ, P0, !PT ;  /* 0x0000000003037210 */ /* 0x010fe400007fe4ff */
[----:B------:R-:W4:Y:S02]  /*e4d0*/  LDL R0, [R1+0x50] ;  /* 0x0000500001007983 */ /* 0x000f240000100800 */
[-C--:B--2---:R-:W-:Y:S02]  /*e4e0*/  HMMA.16816.F32.BF16 R100, R112, R184.reuse, RZ ;  /* 0x000000b87064723c */ /* 0x084fe400000418ff */
[----:B------:R1:W-:Y:S06]  /*e4f0*/  LDGSTS.E.BYPASS.LTC128B.128 [R244+0x3100], [R2.64], !P3 ;  /* 0x0310000002f47fae */ /* 0x0003ec000d901d48 */
[C---:B---3--:R-:W-:Y:S02]  /*e500*/  HMMA.16816.F32.BF16 R104, R108.reuse, R184, RZ ;  /* 0x000000b86c68723c */ /* 0x048fe400000418ff */
[----:B------:R-:W0:Y:S06]  /*e510*/  LDGDEPBAR ;  /* 0x00000000000079af */ /* 0x000e2c0000000000 */
[-C--:B------:R-:W-:Y:S08]  /*e520*/  HMMA.16816.F32.BF16 R108, R108, R186.reuse, RZ ;  /* 0x000000ba6c6c723c */ /* 0x080ff000000418ff */
[----:B------:R-:W-:Y:S01]  /*e530*/  HMMA.16816.F32.BF16 R112, R112, R186, RZ ;  /* 0x000000ba7070723c */ /* 0x000fe200000418ff */
[----:B------:R-:W-:Y:S07]  /*e540*/  LDSM.16.M88.4 R184, [R237] ;  /* 0x00000000edb8783b */ /* 0x000fee0000000200 */
[-C--:B------:R-:W-:Y:S01]  /*e550*/  HMMA.16816.F32.BF16 R4, R188, R192.reuse, R4 ;  /* 0x000000c0bc04723c */ /* 0x080fe20000041804 */
[----:B-1----:R-:W4:Y:S07]  /*e560*/  LDL R3, [R1+0x10] ;  /* 0x0000100001037983 */ /* 0x002f2e0000100800 */
        /* <DEDUP_REMOVED lines=32> */
[----:B------:R-:W-:Y:S07]  /*e770*/  LDSM.16.M88.4 R196, [R236+0x2800] ;  /* 0x00280000ecc4783b */ /* 0x000fee0000000200 */
[----:B------:R-:W-:Y:S01]  /*e780*/  HMMA.16816.F32.BF16 R112, R188, R222, R112 ;  /* 0x000000debc70723c */ /* 0x000fe20000041870 */
[----:B------:R-:W4:Y:S07]  /*e790*/  LDSM.16.M88.4 R188, [R236+0x1800] ;  /* 0x00180000ecbc783b */ /* 0x000f2e0000000200 */
        /* <DEDUP_REMOVED lines=10> */
[-C--:B-----5:R-:W-:Y:S08]  /*e840*/  HMMA.16816.F32.BF16 R36, R184, R208.reuse, R36 ;  /* 0x000000d0b824723c */ /* 0x0a0ff00000041824 */
[C---:B------:R-:W-:Y:S04]  /*e850*/  HMMA.16816.F32.BF16 R40, R200.reuse, R208, R40 ;  /* 0x000000d0c828723c */ /* 0x040fe80000041828 */
[----:B----4-:R-:W-:Y:S04]  /*e860*/  ISETP.GT.AND P0, PT, R0, R3, PT ;  /* 0x000000030000720c */ /* 0x010fe80003f04270 */
[-C--:B------:R-:W-:Y:S08]  /*e870*/  HMMA.16816.F32.BF16 R44, R200, R210.reuse, R44 ;  /* 0x000000d2c82c723c */ /* 0x080ff0000004182c */
[C---:B------:R-:W-:Y:S08]  /*e880*/  HMMA.16816.F32.BF16 R48, R184.reuse, R210, R48 ;  /* 0x000000d2b830723c */ /* 0x040ff00000041830 */
[-C--:B------:R-:W-:Y:S08]  /*e890*/  HMMA.16816.F32.BF16 R52, R184, R188.reuse, R52 ;  /* 0x000000bcb834723c */ /* 0x080ff00000041834 */
[C---:B------:R-:W-:Y:S08]  /*e8a0*/  HMMA.16816.F32.BF16 R56, R200.reuse, R188, R56 ;  /* 0x000000bcc838723c */ /* 0x040ff00000041838 */
[-C--:B------:R-:W-:Y:S08]  /*e8b0*/  HMMA.16816.F32.BF16 R60, R200, R190.reuse, R60 ;  /* 0x000000bec83c723c */ /* 0x080ff0000004183c */
[C---:B------:R-:W-:Y:S01]  /*e8c0*/  HMMA.16816.F32.BF16 R64, R184.reuse, R190, R64 ;  /* 0x000000beb840723c */ /* 0x040fe20000041840 */
[----:B------:R-:W3:Y:S07]  /*e8d0*/  LDSM.16.M88.4 R188, [R235+0x2000] ;  /* 0x00200000ebbc783b */ /* 0x000eee0000000200 */
        /* <DEDUP_REMOVED lines=9> */
[C---:B------:R-:W-:Y:S08]  /*e970*/  HMMA.16816.F32.BF16 R104, R200.reuse, R204, R104 ;  /* 0x000000ccc868723c */ /* 0x040ff00000041868 */
[-C--:B------:R-:W-:Y:S08]  /*e980*/  HMMA.16816.F32.BF16 R108, R200, R206.reuse, R108 ;  /* 0x000000cec86c723c */ /* 0x080ff0000004186c */
[----:B------:R-:W-:Y:S08]  /*e990*/  HMMA.16816.F32.BF16 R112, R184, R206, R112 ;  /* 0x000000ceb870723c */ /* 0x000ff00000041870 */
[-C--:B------:R-:W-:Y:S08]  /*e9a0*/  HMMA.16816.F32.BF16 R4, R212, R216.reuse, R4 ;  /* 0x000000d8d404723c */ /* 0x080ff00000041804 */
[C---:B---3--:R-:W-:Y:S08]  /*e9b0*/  HMMA.16816.F32.BF16 R8, R188.reuse, R216, R8 ;  /* 0x000000d8bc08723c */ /* 0x048ff00000041808 */
        /* <DEDUP_REMOVED lines=18> */
[----:B------:R-:W-:Y:S03]  /*eae0*/  FMUL.FTZ R19, R19, c[0x0][0x320] ;  /* 0x0000c80013137a20 */ /* 0x000fe60000410000 */
[----:B------:R4:W1:Y:S10]  /*eaf0*/  MUFU.TANH R187, R7 ;  /* 0x0000000700bb7308 */ /* 0x0008740000002400 */
[----:B------:R-:W1:Y:S10]  /*eb00*/  MUFU.TANH R194, R8 ;  /* 0x0000000800c27308 */ /* 0x000e740000002400 */
[----:B------:R-:W1:Y:S01]  /*eb10*/  MUFU.TANH R198, R9 ;  /* 0x0000000900c67308 */ /* 0x000e620000002400 */
[----:B----4-:R-:W4:Y:S09]  /*eb20*/  LDSM.16.M88.4 R4, [R224+0x800] ;  /* 0x00080000e004783b */ /* 0x010f320000000200 */
[----:B------:R-:W1:Y:S10]  /*eb30*/  MUFU.TANH R193, R10 ;  /* 0x0000000a00c17308 */ /* 0x000e740000002400 */
[----:B------:R5:W1:Y:S10]  /*eb40*/  MUFU.TANH R195, R11 ;  /* 0x0000000b00c37308 */ /* 0x000a740000002400 */
[----:B------:R1:W1:Y:S10]  /*eb50*/  MUFU.TANH R199, R12 ;  /* 0x0000000c00c77308 */ /* 0x0002740000002400 */
[----:B------:R2:W2:Y:S01]  /*eb60*/  MUFU.TANH R200, R13 ;  /* 0x0000000d00c87308 */ /* 0x0004a20000002400 */
[----:B-----5:R-:W5:Y:S01]  /*eb70*/  LDSM.16.M88.4 R8, [R224+0x1000] ;  /* 0x00100000e008783b */ /* 0x020f620000000200 */
[-C--:B----4-:R-:W-:Y:S08]  /*eb80*/  HMMA.16816.F32.BF16 R20, R212, R4.reuse, R20 ;  /* 0x00000004d414723c */ /* 0x090ff00000041814 */
[----:B------:R-:W4:Y:S01]  /*eb90*/  MUFU.TANH R196, R16 ;  /* 0x0000001000c47308 */ /* 0x000f220000002400 */
[C---:B------:R-:W-:Y:S04]  /*eba0*/  HMMA.16816.F32.BF16 R24, R188.reuse, R4, R24 ;  /* 0x00000004bc18723c */ /* 0x040fe80000041818 */
[----:B-1----:R-:W-:Y:S05]  /*ebb0*/  FMUL.FTZ R12, R14, c[0x0][0x320] ;  /* 0x0000c8000e0c7a20 */ /* 0x002fea0000410000 */
[----:B------:R1:W1:Y:S01]  /*ebc0*/  MUFU.TANH R197, R17 ;  /* 0x0000001100c57308 */ /* 0x0002620000002400 */
[-C--:B------:R-:W-:Y:S03]  /*ebd0*/  HMMA.16816.F32.BF16 R28, R188, R6.reuse, R28 ;  /* 0x00000006bc1c723c */ /* 0x080fe6000004181c */
[----:B--2---:R-:W-:Y:S05]  /*ebe0*/  FMUL.FTZ R13, R15, c[0x0][0x320] ;  /* 0x0000c8000f0d7a20 */ /* 0x004fea0000410000 */
[C---:B------:R-:W-:Y:S01]  /*ebf0*/  HMMA.16816.F32.BF16 R32, R212.reuse, R6, R32 ;  /* 0x00000006d420723c */ /* 0x040fe20000041820 */
[----:B------:R-:W2:Y:S01]  /*ec00*/  MUFU.TANH R201, R18 ;  /* 0x0000001200c97308 */ /* 0x000ea20000002400 */
[----:B------:R-:W2:Y:S02]  /*ec10*/  LDSM.16.M88.4 R4, [R224+0x1800] ;  /* 0x00180000e004783b */ /* 0x000ea40000000200 */
[----:B------:R-:W-:Y:S02]  /*ec20*/  FMUL.FTZ R20, R20, c[0x0][0x320] ;  /* 0x0000c80014147a20 */ /* 0x000fe40000410000 */
[----:B------:R-:W-:Y:S02]  /*ec30*/  FMUL.FTZ R21, R21, c[0x0][0x320] ;  /* 0x0000c80015157a20 */ /* 0x000fe40000410000 */
[----:B------:R-:W-:Y:S03]  /*ec40*/  FMUL.FTZ R23, R23, c[0x0][0x320] ;  /* 0x0000c80017177a20 */ /* 0x000fe60000410000 */
[----:B------:R3:W2:Y:S01]  /*ec50*/  MUFU.TANH R202, R19 ;  /* 0x0000001300ca7308 */ /* 0x0006a20000002400 */
[----:B------:R-:W-:Y:S02]  /*ec60*/  FMUL.FTZ R14, R26, c[0x0][0x320] ;  /* 0x0000c8001a0e7a20 */ /* 0x000fe40000410000 */
[----:B------:R-:W-:Y:S01]  /*ec70*/  FMUL.FTZ R15, R27, c[0x0][0x320] ;  /* 0x0000c8001b0f7a20 */ /* 0x000fe20000410000 */
[-C--:B-----5:R-:W-:Y:S03]  /*ec80*/  HMMA.16816.F32.BF16 R36, R212, R8.reuse, R36 ;  /* 0x00000008d424723c */ /* 0x0a0fe60000041824 */
[----:B-1----:R-:W-:Y:S02]  /*ec90*/  FMUL.FTZ R17, R24, c[0x0][0x320] ;  /* 0x0000c80018117a20 */ /* 0x002fe40000410000 */
[----:B------:R-:W-:Y:S01]  /*eca0*/  FMUL.FTZ R16, R30, c[0x0][0x320] ;  /* 0x0000c8001e107a20 */ /* 0x000fe20000410000 */
[----:B------:R1:W1:Y:S02]  /*ecb0*/  MUFU.TANH R203, R20 ;  /* 0x0000001400cb7308 */ /* 0x0002640000002400 */
[C---:B------:R-:W-:Y:S04]  /*ecc0*/  HMMA.16816.F32.BF16 R40, R188.reuse, R8, R40 ;  /* 0x00000008bc28723c */ /* 0x040fe80000041828 */
[----:B------:R-:W-:Y:S02]  /*ecd0*/  FMUL.FTZ R32, R32, c[0x0][0x320] ;  /* 0x0000c80020207a20 */ /* 0x000fe40000410000 */
[----:B------:R-:W-:Y:S02]  /*ece0*/  FMUL.FTZ R33, R33, c[0x0][0x320] ;  /* 0x0000c80021217a20 */ /* 0x000fe40000410000 */
[----:B------:R5:W4:Y:S01]  /*ecf0*/  MUFU.TANH R204, R21 ;  /* 0x0000001500cc7308 */ /* 0x000b220000002400 */
[-C--:B------:R-:W-:Y:S03]  /*ed00*/  HMMA.16816.F32.BF16 R44, R188, R10.reuse, R44 ;  /* 0x0000000abc2c723c */ /* 0x080fe6000004182c */
[----:B---3--:R-:W-:Y:S02]  /*ed10*/  FMUL.FTZ R19, R25, c[0x0][0x320] ;  /* 0x0000c80019137a20 */ /* 0x008fe40000410000 */
[----:B------:R-:W-:Y:S02]  /*ed20*/  FMUL.FTZ R18, R31, c[0x0][0x320] ;  /* 0x0000c8001f127a20 */ /* 0x000fe40000410000 */
[----:B------:R-:W-:Y:S01]  /*ed30*/  FMUL.FTZ R36, R36, c[0x0][0x320] ;  /* 0x0000c80024247a20 */ /* 0x000fe20000410000 */
[C---:B------:R-:W-:Y:S01]  /*ed40*/  HMMA.16816.F32.BF16 R48, R212.reuse, R10, R48 ;  /* 0x0000000ad430723c */ /* 0x040fe20000041830 */
[----:B------:R3:W3:Y:S01]  /*ed50*/  MUFU.TANH R205, R32 ;  /* 0x0000002000cd7308 */ /* 0x0006e20000002400 */
[----:B------:R-:W3:Y:S02]  /*ed60*/  LDSM.16.M88.4 R8, [R224+0x2000] ;  /* 0x00200000e008783b */ /* 0x000ee40000000200 */
[----:B------:R-:W-:Y:S02]  /*ed70*/  FMUL.FTZ R37, R37, c[0x0][0x320] ;  /* 0x0000c80025257a20 */ /* 0x000fe40000410000 */
[----:B------:R-:W-:Y:S02]  /*ed80*/  FMUL.FTZ R38, R38, c[0x0][0x320] ;  /* 0x0000c80026267a20 */ /* 0x000fe40000410000 */
[-C--:B--2---:R-:W-:Y:S03]  /*ed90*/  HMMA.16816.F32.BF16 R52, R212, R4.reuse, R52 ;  /* 0x00000004d434723c */ /* 0x084fe60000041834 */
[----:B------:R-:W2:Y:S01]  /*eda0*/  MUFU.TANH R206, R33 ;  /* 0x0000002100ce7308 */ /* 0x000ea20000002400 */
[----:B------:R-:W-:Y:S02]  /*edb0*/  FMUL.FTZ R39, R39, c[0x0][0x320] ;  /* 0x0000c80027277a20 */ /* 0x000fe40000410000 */
[----:B-1----:R-:W-:Y:S02]  /*edc0*/  FMUL.FTZ R20, R28, c[0x0][0x320] ;  /* 0x0000c8001c147a20 */ /* 0x002fe40000410000 */
[C---:B------:R-:W-:Y:S04]  /*edd0*/  HMMA.16816.F32.BF16 R56, R188.reuse, R4, R56 ;  /* 0x00000004bc38723c */ /* 0x040fe80000041838 */
[----:B-----5:R-:W-:Y:S01]  /*ede0*/  FMUL.FTZ R21, R22, c[0x0][0x320] ;  /* 0x0000c80016157a20 */ /* 0x020fe20000410000 */
[----:B------:R-:W1:Y:S01]  /*edf0*/  MUFU.TANH R208, R36 ;  /* 0x0000002400d07308 */ /* 0x000e620000002400 */
[----:B------:R-:W-:Y:S02]  /*ee00*/  FMUL.FTZ R22, R29, c[0x0][0x320] ;  /* 0x0000c8001d167a20 */ /* 0x000fe40000410000 */
[-C--:B------:R-:W-:Y:S04]  /*ee10*/  HMMA.16816.F32.BF16 R60, R188, R6.reuse, R60 ;  /* 0x00000006bc3c723c */ /* 0x080fe8000004183c */
[----:B------:R-:W-:Y:S02]  /*ee20*/  FMUL.FTZ R30, R34, c[0x0][0x320] ;  /* 0x0000c800221e7a20 */ /* 0x000fe40000410000 */
[----:B------:R-:W-:Y:S01]  /*ee30*/  FMUL.FTZ R31, R35, c[0x0][0x320] ;  /* 0x0000c800231f7a20 */ /* 0x000fe20000410000 */
[----:B------:R-:W1:Y:S01]  /*ee40*/  MUFU.TANH R207, R37 ;  /* 0x0000002500cf7308 */ /* 0x000e620000002400 */
[C---:B------:R-:W-:Y:S01]  /*ee50*/  HMMA.16816.F32.BF16 R64, R212.reuse, R6, R64 ;  /* 0x00000006d440723c */ /* 0x040fe20000041840 */
[----:B------:R-:W5:Y:S03]  /*ee60*/  LDSM.16.M88.4 R4, [R224+0x2800] ;  /* 0x00280000e004783b */ /* 0x000f660000000200 */
[----:B------:R-:W-:Y:S02]  /*ee70*/  FMUL.FTZ R52, R52, c[0x0][0x320] ;  /* 0x0000c80034347a20 */ /* 0x000fe40000410000 */
[----:B------:R-:W-:Y:S02]  /*ee80*/  FMUL.FTZ R53, R53, c[0x0][0x320] ;  /* 0x0000c80035357a20 */ /* 0x000fe40000410000 */
[----:B------:R-:W-:Y:S01]  /*ee90*/  FMUL.FTZ R28, R40, c[0x0][0x320] ;  /* 0x0000c800281c7a20 */ /* 0x000fe20000410000 */
[----:B------:R-:W1:Y:S01]  /*eea0*/  MUFU.TANH R223, R38 ;  /* 0x0000002600df7308 */ /* 0x000e620000002400 */
[-C--:B---3--:R-:W-:Y:S03]  /*eeb0*/  HMMA.16816.F32.BF16 R68, R212, R8.reuse, R68 ;  /* 0x00000008d444723c */ /* 0x088fe60000041844 */
[----:B------:R-:W-:Y:S02]  /*eec0*/  FMUL.FTZ R29, R41, c[0x0][0x320] ;  /* 0x0000c800291d7a20 */ /* 0x000fe40000410000 */
[----:B------:R-:W-:Y:S02]  /*eed0*/  FMUL.FTZ R25, R42, c[0x0][0x320] ;  /* 0x0000c8002a197a20 */ /* 0x000fe40000410000 */
[----:B------:R-:W-:Y:S01]  /*eee0*/  FMUL.FTZ R24, R43, c[0x0][0x320] ;  /* 0x0000c8002b187a20 */ /* 0x000fe20000410000 */
[C---:B------:R-:W-:Y:S01]  /*eef0*/  HMMA.16816.F32.BF16 R72, R188.reuse, R8, R72 ;  /* 0x00000008bc48723c */ /* 0x040fe20000041848 */
[----:B------:R-:W3:Y:S03]  /*ef00*/  MUFU.TANH R222, R39 ;  /* 0x0000002700de7308 */ /* 0x000ee60000002400 */
[----:B------:R-:W-:Y:S02]  /*ef10*/  FMUL.FTZ R32, R44, c[0x0][0x320] ;  /* 0x0000c8002c207a20 */ /* 0x000fe40000410000 */
[----:B------:R-:W-:Y:S02]  /*ef20*/  FMUL.FTZ R35, R45, c[0x0][0x320] ;  /* 0x0000c8002d237a20 */ /* 0x000fe40000410000 */
[-C--:B------:R-:W-:Y:S03]  /*ef30*/  HMMA.16816.F32.BF16 R76, R188, R10.reuse, R76 ;  /* 0x0000000abc4c723c */ /* 0x080fe6000004184c */
[----:B------:R1:W1:Y:S01]  /*ef40*/  MUFU.TANH R218, R52 ;  /* 0x0000003400da7308 */ /* 0x0002620000002400 */
[----:B------:R-:W-:Y:S02]  /*ef50*/  FMUL.FTZ R27, R46, c[0x0][0x320] ;  /* 0x0000c8002e1b7a20 */ /* 0x000fe40000410000 */
[----:B------:R-:W-:Y:S02]  /*ef60*/  FMUL.FTZ R26, R47, c[0x0][0x320] ;  /* 0x0000c8002f1a7a20 */ /* 0x000fe40000410000 */
[C---:B------:R-:W-:Y:S01]  /*ef70*/  HMMA.16816.F32.BF16 R80, R212.reuse, R10, R80 ;  /* 0x0000000ad450723c */ /* 0x040fe20000041850 */
[----:B------:R-:W2:Y:S01]  /*ef80*/  LDSM.16.M88.4 R8, [R224+0x3000] ;  /* 0x00300000e008783b */ /* 0x000ea20000000200 */
[----:B------:R-:W-:Y:S04]  /*ef90*/  DEPBAR.LE SB0, 0x0 ;  /* 0x000080000000791a */ /* 0x000fe80000000000 */
[----:B------:R3:W2:Y:S01]  /*efa0*/  MUFU.TANH R216, R53 ;  /* 0x0000003500d87308 */ /* 0x0006a20000002400 */
[----:B------:R-:W-:Y:S01]  /*efb0*/  FMUL.FTZ R69, R69, c[0x0][0x320] ;  /* 0x0000c80045457a20 */ /* 0x000fe20000410000 */
[-C--:B-----5:R-:W-:Y:S01]  /*efc0*/  HMMA.16816.F32.BF16 R84, R212, R4.reuse, R84 ;  /* 0x00000004d454723c */ /* 0x0a0fe20000041854 */
[----:B------:R-:W-:Y:S04]  /*efd0*/  BAR.SYNC.DEFER_BLOCKING 0x0 ;  /* 0x0000000000007b1d */ /* 0x000fe80000010000 */
[----:B------:R-:W-:Y:S02]  /*efe0*/  FMUL.FTZ R72, R72, c[0x0][0x320] ;  /* 0x0000c80048487a20 */ /* 0x000fe40000410000 */
[----:B------:R-:W-:Y:S01]  /*eff0*/  FMUL.FTZ R45, R50, c[0x0][0x320] ;  /* 0x0000c800322d7a20 */ /* 0x000fe20000410000 */
[----:B------:R-:W2:Y:S01]  /*f000*/  MUFU.TANH R221, R69 ;  /* 0x0000004500dd7308 */ /* 0x000ea20000002400 */
[C---:B------:R-:W-:Y:S04]  /*f010*/  HMMA.16816.F32.BF16 R88, R188.reuse, R4, R88 ;  /* 0x00000004bc58723c */ /* 0x040fe80000041858 */
[----:B------:R-:W-:Y:S02]  /*f020*/  FMUL.FTZ R76, R76, c[0x0][0x320] ;  /* 0x0000c8004c4c7a20 */ /* 0x000fe40000410000 */
[----:B------:R-:W-:Y:S02]  /*f030*/  FMUL.FTZ R44, R51, c[0x0][0x320] ;  /* 0x0000c800332c7a20 */ /* 0x000fe40000410000 */
[-C--:B------:R-:W-:Y:S01]  /*f040*/  HMMA.16816.F32.BF16 R92, R188, R6.reuse, R92 ;  /* 0x00000006bc5c723c */ /* 0x080fe2000004185c */
[----:B------:R5:W4:Y:S03]  /*f050*/  MUFU.TANH R217, R72 ;  /* 0x0000004800d97308 */ /* 0x000b260000002400 */
[----:B-1----:R-:W-:Y:S02]  /*f060*/  FMUL.FTZ R52, R55, c[0x0][0x320] ;  /* 0x0000c80037347a20 */ /* 0x002fe40000410000 */
[----:B---3--:R-:W-:Y:S02]  /*f070*/  FMUL.FTZ R53, R54, c[0x0][0x320] ;  /* 0x0000c80036357a20 */ /* 0x008fe40000410000 */
[C---:B------:R-:W-:Y:S03]  /*f080*/  HMMA.16816.F32.BF16 R96, R212.reuse, R6, R96 ;  /* 0x00000006d460723c */ /* 0x040fe60000041860 */
[----:B------:R1:W3:Y:S01]  /*f090*/  MUFU.TANH R210, R76 ;  /* 0x0000004c00d27308 */ /* 0x0002e20000002400 */
[----:B------:R-:W-:Y:S02]  /*f0a0*/  FMUL.FTZ R38, R56, c[0x0][0x320] ;  /* 0x0000c80038267a20 */ /* 0x000fe40000410000 */
[----:B------:R-:W-:Y:S02]  /*f0b0*/  FMUL.FTZ R39, R57, c[0x0][0x320] ;  /* 0x0000c80039277a20 */ /* 0x000fe40000410000 */
[-C--:B--2---:R-:W-:Y:S04]  /*f0c0*/  HMMA.16816.F32.BF16 R100, R212, R8.reuse, R100 ;  /* 0x00000008d464723c */ /* 0x084fe80000041864 */
[----:B------:R-:W-:Y:S01]  /*f0d0*/  FMUL.FTZ R34, R58, c[0x0][0x320] ;  /* 0x0000c8003a227a20 */ /* 0x000fe20000410000 */
[----:B------:R-:W2:Y:S01]  /*f0e0*/  MUFU.TANH R12, R12 ;  /* 0x0000000c000c7308 */ /* 0x000ea20000002400 */
        /* <DEDUP_REMOVED lines=23> */
[----:B-----5:R-:W-:Y:S02]  /*f260*/  FMUL.FTZ R72, R80, c[0x0][0x320] ;  /* 0x0000c80050487a20 */ /* 0x020fe40000410000 */
[----:B------:R-:W-:Y:S01]  /*f270*/  FMUL.FTZ R77, R81, c[0x0][0x320] ;  /* 0x0000c800514d7a20 */ /* 0x000fe20000410000 */
[----:B------:R-:W2:Y:S01]  /*f280*/  MUFU.TANH R19, R19 ;  /* 0x0000001300137308 */ /* 0x000ea20000002400 */
[----:B------:R-:W-:Y:S02]  /*f290*/  FMUL.FTZ R67, R82, c[0x0][0x320] ;  /* 0x0000c80052437a20 */ /* 0x000fe40000410000 */
[----:B------:R-:W-:Y:S02]  /*f2a0*/  FMUL.FTZ R73, R83, c[0x0][0x320] ;  /* 0x0000c80053497a20 */ /* 0x000fe40000410000 */
[----:B------:R-:W-:Y:S02]  /*f2b0*/  FMUL.FTZ R82, R84, c[0x0][0x320] ;  /* 0x0000c80054527a20 */ /* 0x000fe40000410000 */
[----:B------:R-:W-:Y:S02]  /*f2c0*/  FMUL.FTZ R81, R85, c[0x0][0x320] ;  /* 0x0000c80055517a20 */ /* 0x000fe40000410000 */
[----:B-1----:R-:W-:Y:S01]  /*f2d0*/  FMUL.FTZ R76, R86, c[0x0][0x320] ;  /* 0x0000c800564c7a20 */ /* 0x002fe20000410000 */
        /* <DEDUP_REMOVED lines=39> */
[----:B------:R-:W-:Y:S05]  /*f550*/  FMUL.FTZ R68, R68, c[0x0][0x320] ;  /* 0x0000c80044447a20 */ /* 0x000fea0000410000 */
        /* <DEDUP_REMOVED lines=73> */
[----:B--234-:R-:W-:Y:S01]  /*f9f0*/  IMAD.MOV.U32 R6, RZ, RZ, RZ ;  /* 0x000000ffff067224 */ /* 0x01cfe200078e00ff */
[----:B------:R-:W2:Y:S01]  /*fa00*/  LDL R3, [R1+0x24] ;  /* 0x0000240001037983 */ /* 0x000ea20000100800 */
[----:B------:R-:W-:Y:S02]  /*fa10*/  PLOP3.LUT P2, PT, PT, PT, UP0, 0x80, 0x0 ;  /* 0x000000000000781c */ /* 0x000fe40003f4f008 */
[----:B------:R-:W-:Y:S01]  /*fa20*/  PLOP3.LUT P0, PT, PT, PT, UP0, 0x80, 0x0 ;  /* 0x000000000000781c */ /* 0x000fe20003f0f008 */
[----:B------:R-:W3:Y:S04]  /*fa30*/  LDL.64 R84, [R1+0x40] ;  /* 0x0000400001547983 */ /* 0x000ee80000100a00 */
[----:B------:R-:W4:Y:S04]  /*fa40*/  LDL R50, [R1+0xc] ;  /* 0x00000c0001327983 */ /* 0x000f280000100800 */
[----:B-1----:R-:W5:Y:S04]  /*fa50*/  LDL.64 R48, [R1+0x38] ;  /* 0x0000380001307983 */ /* 0x002f680000100a00 */
[----:B------:R-:W3:Y:S01]  /*fa60*/  LDL R185, [R1+0x8] ;  /* 0x0000080001b97983 */ /* 0x000ee20000100800 */
[----:B--2---:R-:W-:Y:S05]  /*fa70*/  IMAD R3, R0, 0x70, R3 ;  /* 0x0000007000037824 */ /* 0x004fea00078e0203 */
[----:B------:R-:W-:Y:S05]  /*fa80*/  IADD3 R3, R3, -0x70, R250 ;  /* 0xffffff9003037810 */ /* 0x000fea0007ffe0fa */
[----:B------:R-:W-:Y:S01]  /*fa90*/  @P2 IMAD.HI.U32 R0, R3, c[0x0][0x2bc], RZ ;  /* 0x0000af0003002a27 */ /* 0x000fe200078e00ff */
[----:B-----5:R-:W-:Y:S03]  /*faa0*/  SHF.L.U64.HI R49, R251, 0x1, R242 ;  /* 0x00000001fb317819 */ /* 0x020fe600000102f2 */
[--C-:B------:R-:W-:Y:S01]  /*fab0*/  IMAD.MOV.U32 R2, RZ, RZ, R3.reuse ;  /* 0x000000ffff027224 */ /* 0x100fe200078e0003 */
[----:B------:R-:W-:Y:S04]  /*fac0*/  @P0 SHF.R.U32.HI R2, RZ, c[0x0][0x2c0], R0 ;  /* 0x0000b000ff020a19 */ /* 0x000fe80000011600 */
[C---:B---3--:R-:W-:Y:S01]  /*fad0*/  @!P1 IADD3 R0, P0, R2.reuse, R84, RZ ;  /* 0x0000005402009210 */ /* 0x048fe20007f1e0ff */
[----:B------:R-:W-:Y:S03]  /*fae0*/  IMAD.MOV R4, RZ, RZ, -R2 ;  /* 0x000000ffff047224 */ /* 0x000fe600078e0a02 */
[----:B----4-:R-:W-:Y:S01]  /*faf0*/  @!P1 LEA.HI.X.SX32 R2, R2, R50, 0x1, P0 ;  /* 0x0000003202029211 */ /* 0x010fe200000f0eff */
[----:B------:R-:W-:Y:S01]  /*fb00*/  IMAD R8, R4, c[0x0][0x2b8], R3 ;  /* 0x0000ae0004087a24 */ /* 0x000fe200078e0203 */
[C---:B------:R-:W-:Y:S04]  /*fb10*/  @!P1 LEA R4, P0, R0.reuse, c[0x0][0x2a0], 0x2 ;  /* 0x0000a80000049a11 */ /* 0x040fe800078010ff */
[----:B------:R-:W-:Y:S01]  /*fb20*/  @!P1 LEA.HI.X R5, R0, c[0x0][0x2a4], R2, 0x2, P0 ;  /* 0x0000a90000059a11 */ /* 0x000fe200000f1402 */
[----:B------:R-:W-:Y:S01]  /*fb30*/  IMAD.WIDE.U32 R2, R8, c[0x0][0x1e0], RZ ;  /* 0x0000780008027a25 */ /* 0x000fe200078e00ff */
[----:B------:R-:W-:Y:S01]  /*fb40*/  SHF.R.S32.HI R0, RZ, 0x1f, R8 ;  /* 0x0000001fff007819 */ /* 0x000fe20000011408 */
[----:B------:R1:W-:Y:S04]  /*fb50*/  STL [R1+0x20], R8 ;  /* 0x0000200801007387 */ /* 0x0003e80000100800 */
[----:B------:R-:W-:Y:S01]  /*fb60*/  IMAD R0, R0, c[0x0][0x1e0], RZ ;  /* 0x0000780000007a24 */ /* 0x000fe200078e02ff */
[----:B------:R-:W2:Y:S03]  /*fb70*/  @!P1 LDG.E R6, [R4.64] ;  /* 0x0000000804069981 */ /* 0x000ea6000c1e1900 */
[----:B------:R-:W-:Y:S04]  /*fb80*/  IMAD R0, R8, c[0x0][0x1e4], R0 ;  /* 0x0000790008007a24 */ /* 0x000fe800078e0200 */
[----:B------:R-:W-:Y:S01]  /*fb90*/  IMAD.IADD R3, R3, 0x1, R0 ;  /* 0x0000000103037824 */ /* 0x000fe200078e0200 */
[----:B--2---:R-:W-:Y:S03]  /*fba0*/  SHF.R.S32.HI R0, RZ, 0x1f, R6 ;  /* 0x0000001fff007819 */ /* 0x004fe60000011406 */
[----:B------:R-:W-:Y:S01]  /*fbb0*/  IMAD.WIDE.U32 R2, R6, c[0x0][0x1f0], R2 ;  /* 0x00007c0006027a25 */ /* 0x000fe200078e0002 */
[----:B------:R1:W-:Y:S03]  /*fbc0*/  STL [R1+0x1c], R6 ;  /* 0x00001c0601007387 */ /* 0x0003e60000100800 */
[----:B------:R-:W-:Y:S01]  /*fbd0*/  IMAD R0, R0, c[0x0][0x1f0], RZ ;  /* 0x00007c0000007a24 */ /* 0x000fe200078e02ff */
[----:B------:R-:W-:Y:S01]  /*fbe0*/  IADD3 R2, P0, R48, R2, RZ ;  /* 0x0000000230027210 */ /* 0x000fe20007f1e0ff */
[----:B------:R-:W-:Y:S02]  /*fbf0*/  IMAD.SHL.U32 R48, R251, 0x2, RZ ;  /* 0x00000002fb307824 */ /* 0x000fe400078e00ff */
[----:B------:R-:W-:Y:S05]  /*fc00*/  IMAD R0, R6, c[0x0][0x1f4], R0 ;  /* 0x00007d0006007a24 */ /* 0x000fea00078e0200 */
[----:B------:R-:W-:Y:S02]  /*fc10*/  IADD3.X R0, R185, R3, R0, P0, !PT ;  /* 0x00000003b9007210 */ /* 0x000fe400007fe400 */
[C---:B------:R-:W-:Y:S04]  /*fc20*/  LEA R3, P0, R2.reuse, c[0x0][0x1c8], 0x1 ;  /* 0x0000720002037a11 */ /* 0x040fe800078008ff */
[----:B------:R-:W-:Y:S01]  /*fc30*/  LEA.HI.X R0, R2, c[0x0][0x1cc], R0, 0x1, P0 ;  /* 0x0000730002007a11 */ /* 0x000fe200000f0c00 */
[----:B------:R-:W-:-:S06]  /*fc40*/  BRA.DIV ~URZ, `(.L_x_1355) ;  /* 0x000098827f007947 */ /* 0x000fcc000b800000 */
[----:B------:R2:W3:Y:S02]  /*fc50*/  SHFL.IDX PT, R50, R0, RZ, 0x181f ;  /* 0x00181fff00327589 */ /* 0x0004e400000e0000 */
.L_x_1400:
[----:B------:R-:W-:-:S05]  /*fc60*/  BRA.DIV ~URZ, `(.L_x_1356) ;  /* 0x000098d27f007947 */ /* 0x000fca000b800000 */
[----:B------:R-:W4:Y:S02]  /*fc70*/  SHFL.IDX PT, R2, R3, RZ, 0x181f ;  /* 0x00181fff03027589 */ /* 0x000f2400000e0000 */
[-C--:B----4-:R-:W-:Y:S02]  /*fc80*/  IADD3 R4, P0, R2, R48.reuse, RZ ;  /* 0x0000003002047210 */ /* 0x090fe40007f1e0ff */
[----:B------:R-:W4:Y:S03]  /*fc90*/  SHFL.IDX PT, R2, R3, 0x1, 0x181f ;  /* 0x00381f0003027f89 */ /* 0x000f2600000e0000 */
[--C-:B---3--:R-:W-:Y:S05]  /*fca0*/  IMAD.X R5, R50, 0x1, R49.reuse, P0 ;  /* 0x0000000132057824 */ /* 0x108fea00000e0631 */
[----:B------:R-:W-:Y:S01]  /*fcb0*/  @!PT LDS RZ, [RZ] ;  /* 0x00000000fffff984 */ /* 0x000fe20000000800 */
[----:B------:R3:W-:Y:S01]  /*fcc0*/  LDGSTS.E.BYPASS.LTC128B.128 [R244+0x3900], [R4.64], !P3 ;  /* 0x0390000004f47fae */ /* 0x0007e2000d901d48 */
[-C--:B-1--4-:R-:W-:Y:S03]  /*fcd0*/  IADD3 R8, P0, R2, R48.reuse, RZ ;  /* 0x0000003002087210 */ /* 0x092fe60007f1e0ff */
[----:B------:R-:W-:Y:S04]  /*fce0*/  SHFL.IDX PT, R2, R3, 0x2, 0x181f ;  /* 0x00581f0003027f89 */ /* 0x000fe800000e0000 */
[----:B---3--:R-:W1:Y:S02]  /*fcf0*/  SHFL.IDX PT, R4, R0, 0x1, 0x181f ;  /* 0x00381f0000047f89 */ /* 0x008e6400000e0000 */
[--C-:B-1----:R-:W-:Y:S02]  /*fd00*/  IMAD.X R9, R4, 0x1, R49.reuse, P0 ;  /* 0x0000000104097824 */ /* 0x102fe400000e0631 */
[----:B------:R-:W1:Y:S04]  /*fd10*/  SHFL.IDX PT, R4, R0, 0x2, 0x181f ;  /* 0x00581f0000047f89 */ /* 0x000e6800000e0000 */
[----:B------:R3:W-:Y:S02]  /*fd20*/  LDGSTS.E.BYPASS.LTC128B.128 [R244+0x4100], [R8.64], !P3 ;  /* 0x0410000008f47fae */ /* 0x0007e4000d901d48 */
[-C--:B---3--:R-:W-:Y:S02]  /*fd30*/  IADD3 R8, P0, R2, R48.reuse, RZ ;  /* 0x0000003002087210 */ /* 0x088fe40007f1e0ff */
[----:B------:R-:W3:Y:S03]  /*fd40*/  SHFL.IDX PT, R2, R3, 0x3, 0x181f ;  /* 0x00781f0003027f89 */ /* 0x000ee600000e0000 */
        /* <DEDUP_REMOVED lines=12> */
[----:B------:R3:W-:Y:S04]  /*fe10*/  LDGSTS.E.BYPASS.LTC128B.128 [R244+0x5900], [R8.64], !P3 ;  /* 0x0590000008f47fae */ /* 0x0007e8000d901d48 */
[----:B--2---:R-:W2:Y:S01]  /*fe20*/  SHFL.IDX PT, R0, R0, 0x6, 0x181f ;  /* 0x00d81f0000007f89 */ /* 0x004ea200000e0000 */
[----:B---3--:R-:W-:Y:S05]  /*fe30*/  IADD3 R8, P0, R2, R48, RZ ;  /* 0x0000003002087210 */ /* 0x008fea0007f1e0ff */
[----:B-1----:R-:W-:Y:S02]  /*fe40*/  IMAD.X R9, R4, 0x1, R49, P0 ;  /* 0x0000000104097824 */ /* 0x002fe400000e0631 */
[----:B------:R1:W3:Y:S04]  /*fe50*/  SHFL.IDX PT, R4, R3, 0x6, 0x181f ;  /* 0x00d81f0003047f89 */ /* 0x0002e800000e0000 */
[----:B------:R1:W-:Y:S02]  /*fe60*/  LDGSTS.E.BYPASS.LTC128B.128 [R244+0x6100], [R8.64], !P3 ;  /* 0x0610000008f47fae */ /* 0x0003e4000d901d48 */
.L_x_1401:
[----:B--23--:R-:W-:Y:S04]  /*fe70*/  IADD3 R4, P0, R4, R48, RZ ;  /* 0x0000003004047210 */ /* 0x00cfe80007f1e0ff */
[----:B------:R-:W-:Y:S05]  /*fe80*/  IADD3.X R5, R0, R49, RZ, P0, !PT ;  /* 0x0000003100057210 */ /* 0x000fea00007fe4ff */
[----:B------:R-:W-:Y:S01]  /*fe90*/  @!PT LDS RZ, [RZ] ;  /* 0x00000000fffff984 */ /* 0x000fe20000000800 */
[----:B------:R-:W-:Y:S01]  /*fea0*/  @!PT LDS RZ, [RZ] ;  /* 0x00000000fffff984 */ /* 0x000fe20000000800 */
[----:B------:R-:W-:Y:S01]  /*feb0*/  @!PT LDS RZ, [RZ] ;  /* 0x00000000fffff984 */ /* 0x000fe20000000800 */
[----:B------:R2:W-:Y:S04]  /*fec0*/  LDGSTS.E.BYPASS.LTC128B.128 [R244+0x6900], [R4.64], !P3 ;  /* 0x0690000004f47fae */ /* 0x0005e8000d901d48 */
.L_x_1354:
[----:B--234-:R-:W-:Y:S05]  /*fed0*/  BSYNC B0 ;  /* 0x0000000000007941 */ /* 0x01cfea0003800000 */
.L_x_1353:
[----:B------:R-:W-:Y:S01]  /*fee0*/  FMNMX.FTZ R4, R186, R182, !PT ;  /* 0x000000b6ba047209 */ /* 0x000fe20007810000 */
[----:B------:R-:W0:Y:S01]  /*fef0*/  LDGDEPBAR ;  /* 0x00000000000079af */ /* 0x000e220000000000 */
[----:B------:R-:W-:Y:S02]  /*ff00*/  FMNMX.FTZ R2, R184, R183, !PT ;  /* 0x000000b7b8027209 */ /* 0x000fe40007810000 */
[----:B------:R-:W-:Y:S02]  /*ff10*/  FMNMX.FTZ R0, R194, R180, !PT ;  /* 0x000000b4c2007209 */ /* 0x000fe40007810000 */
[----:B-1----:R-:W-:Y:S02]  /*ff20*/  FMNMX.FTZ R48, R193, R181, !PT ;  /* 0x000000b5c1307209 */ /* 0x002fe40007810000 */
        /* <DEDUP_REMOVED lines=124> */
.L_x_1402:
[----:B------:R-:W3:Y:S01]  /*106f0*/  LDL.LU R5, [R1+0x48] ;  /* 0x0000480001057983 */ /* 0x000ee20000300800 */
[C---:B------:R-:W-:Y:S01]  /*10700*/  FMUL.FTZ R185, R3.reuse, c[0x0][0x2d0] ;  /* 0x0000b40003b97a20 */ /* 0x040fe20000410000 */
[----:B--2---:R-:W-:Y:S01]  /*10710*/  FMNMX.FTZ R68, R68, R4, !PT ;  /* 0x0000000444447209 */ /* 0x004fe20007810000 */
[----:B------:R-:W-:Y:S01]  /*10720*/  FADD.FTZ R65, -R3, R182 ;  /* 0x000000b603417221 */ /* 0x000fe20000010100 */
[----:B------:R-:W-:Y:S01]  /*10730*/  WARPSYNC 0xffffffff ;  /* 0xffffffff00007948 */ /* 0x000fe20003800000 */
[--C-:B------:R-:W-:Y:S02]  /*10740*/  FFMA.FTZ R51, R206, c[0x0][0x2d0], -R185.reuse ;  /* 0x0000b400ce337a23 */ /* 0x100fe400000108b9 */
[--C-:B------:R-:W-:Y:S02]  /*10750*/  FFMA.FTZ R206, R91, c[0x0][0x2d0], -R185.reuse ;  /* 0x0000b4005bce7a23 */ /* 0x100fe400000108b9 */
[----:B------:R-:W2:Y:S01]  /*10760*/  LDL.LU R91, [R1+0x60] ;  /* 0x00006000015b7983 */ /* 0x000ea20000300800 */
[----:B------:R-:W-:Y:S02]  /*10770*/  FMUL.FTZ R65, R65, c[0x0][0x2d0] ;  /* 0x0000b40041417a20 */ /* 0x000fe40000410000 */
[--C-:B-1----:R-:W-:Y:S02]  /*10780*/  FFMA.FTZ R4, R186, c[0x0][0x2d0], -R185.reuse ;  /* 0x0000b400ba047a23 */ /* 0x102fe400000108b9 */
[----:B------:R-:W-:Y:S02]  /*10790*/  FMUL.FTZ R108, R2, c[0x0][0x2d0] ;  /* 0x0000b400026c7a20 */ /* 0x000fe40000410000 */
[----:B------:R-:W-:Y:S01]  /*107a0*/  MUFU.EX2 R65, R65 ;  /* 0x0000004100417308 */ /* 0x000fe20000000800 */
[--C-:B------:R-:W-:Y:S02]  /*107b0*/  FFMA.FTZ R87, R209, c[0x0][0x2d0], -R185.reuse ;  /* 0x0000b400d1577a23 */ /* 0x100fe400000108b9 */
[--C-:B------:R-:W-:Y:S02]  /*107c0*/  FFMA.FTZ R86, R211, c[0x0][0x2d0], -R185.reuse ;  /* 0x0000b400d3567a23 */ /* 0x100fe400000108b9 */
[--C-:B------:R-:W-:Y:S02]  /*107d0*/  FFMA.FTZ R85, R218, c[0x0][0x2d0], -R185.reuse ;  /* 0x0000b400da557a23 */ /* 0x100fe400000108b9 */
[--C-:B------:R-:W-:Y:S02]  /*107e0*/  FFMA.FTZ R84, R216, c[0x0][0x2d0], -R185.reuse ;  /* 0x0000b400d8547a23 */ /* 0x100fe400000108b9 */
[--C-:B------:R-:W-:Y:S01]  /*107f0*/  FFMA.FTZ R216, R61, c[0x0][0x2d0], -R108.reuse ;  /* 0x0000b4003dd87a23 */ /* 0x100fe2000001086c */
[----:B------:R-:W3:Y:S01]  /*10800*/  MUFU.EX2 R4, R4 ;  /* 0x0000000400047308 */ /* 0x000ee20000000800 */
[--C-:B------:R-:W-:Y:S01]  /*10810*/  FFMA.FTZ R192, R192, c[0x0][0x2d0], -R185.reuse ;  /* 0x0000b400c0c07a23 */ /* 0x100fe200000108b9 */
[----:B------:R-:W4:Y:S01]  /*10820*/  LDL.LU R61, [R1+0x54] ;  /* 0x00005400013d7983 */ /* 0x000f220000300800 */
[--C-:B------:R-:W-:Y:S02]  /*10830*/  FFMA.FTZ R21, R21, c[0x0][0x2d0], -R108.reuse ;  /* 0x0000b40015157a23 */ /* 0x100fe4000001086c */
[--C-:B------:R-:W-:Y:S02]  /*10840*/  FFMA.FTZ R9, R197, c[0x0][0x2d0], -R185.reuse ;  /* 0x0000b400c5097a23 */ /* 0x100fe400000108b9 */
[--C-:B------:R-:W-:Y:S02]  /*10850*/  FFMA.FTZ R214, R72, c[0x0][0x2d0], -R185.reuse ;  /* 0x0000b40048d67a23 */ /* 0x100fe400000108b9 */
[--C-:B------:R-:W-:Y:S01]  /*10860*/  FFMA.FTZ R107, R196, c[0x0][0x2d0], -R185.reuse ;  /* 0x0000b400c46b7a23 */ /* 0x100fe200000108b9 */
[----:B------:R-:W-:Y:S01]  /*10870*/  MUFU.EX2 R72, R192 ;  /* 0x000000c000487308 */ /* 0x000fe20000000800 */
[--C-:B------:R-:W-:Y:S01]  /*10880*/  FFMA.FTZ R110, R59, c[0x0][0x2d0], -R108.reuse ;  /* 0x0000b4003b6e7a23 */ /* 0x100fe2000001086c */
[----:B------:R-:W-:Y:S01]  /*10890*/  MOV R59, R21 ;  /* 0x00000015003b7202 */ /* 0x000fe20000000f00 */
        /* <DEDUP_REMOVED lines=25> */
[----:B------:R-:W-:Y:S02]  /*10a30*/  FFMA.FTZ R185, R97, c[0x0][0x2d0], -R185 ;  /* 0x0000b40061b97a23 */ /* 0x000fe400000108b9 */
[----:B------:R-:W-:Y:S02]  /*10a40*/  FMUL.FTZ R97, R0, c[0x0][0x2d0] ;  /* 0x0000b40000617a20 */ /* 0x000fe40000410000 */
[--C-:B------:R-:W-:Y:S01]  /*10a50*/  FFMA.FTZ R23, R23, c[0x0][0x2d0], -R108.reuse ;  /* 0x0000b40017177a23 */ /* 0x100fe2000001086c */
[----:B------:R-:W-:Y:S01]  /*10a60*/  MUFU.EX2 R190, R190 ;  /* 0x000000be00be7308 */ /* 0x000fe20000000800 */
[--C-:B------:R-:W-:Y:S02]  /*10a70*/  FFMA.FTZ R53, R200, c[0x0][0x2d0], -R97.reuse ;  /* 0x0000b400c8357a23 */ /* 0x100fe40000010861 */
[--C-:B------:R-:W-:Y:S02]  /*10a80*/  FFMA.FTZ R200, R69, c[0x0][0x2d0], -R97.reuse ;  /* 0x0000b40045c87a23 */ /* 0x100fe40000010861 */
[----:B------:R-:W-:Y:S02]  /*10a90*/  FMUL.FTZ R69, R68, c[0x0][0x2d0] ;  /* 0x0000b40044457a20 */ /* 0x000fe40000410000 */
[--C-:B------:R-:W-:Y:S01]  /*10aa0*/  FFMA.FTZ R100, R60, c[0x0][0x2d0], -R108.reuse ;  /* 0x0000b4003c647a23 */ /* 0x100fe2000001086c */
[----:B------:R-:W-:Y:S01]  /*10ab0*/  MOV R60, R23 ;  /* 0x00000017003c7202 */ /* 0x000fe20000000f00 */
[--C-:B------:R-:W-:Y:S01]  /*10ac0*/  FFMA.FTZ R23, R198, c[0x0][0x2d0], -R97.reuse ;  /* 0x0000b400c6177a23 */ /* 0x100fe20000010861 */
[----:B------:R-:W-:Y:S01]  /*10ad0*/  MUFU.EX2 R200, R200 ;  /* 0x000000c800c87308 */ /* 0x000fe20000000800 */
[----:B------:R-:W-:Y:S02]  /*10ae0*/  FFMA.FTZ R198, R71, c[0x0][0x2d0], -R97 ;  /* 0x0000b40047c67a23 */ /* 0x000fe40000010861 */
        /* <DEDUP_REMOVED lines=8> */
[----:B------:R-:W-:Y:S02]  /*10b70*/  FFMA.FTZ R94, R24, c[0x0][0x2d0], -R69 ;  /* 0x0000b400185e7a23 */ /* 0x000fe40000010845 */
[--C-:B------:R-:W-:Y:S01]  /*10b80*/  FFMA.FTZ R80, R19, c[0x0][0x2d0], -R97.reuse ;  /* 0x0000b40013507a23 */ /* 0x100fe20000010861 */
[----:B------:R-:W-:Y:S01]  /*10b90*/  MUFU.EX2 R73, R81 ;  /* 0x0000005100497308 */ /* 0x000fe20000000800 */
[--C-:B------:R-:W-:Y:S02]  /*10ba0*/  FFMA.FTZ R102, R52, c[0x0][0x2d0], -R108.reuse ;  /* 0x0000b40034667a23 */ /* 0x100fe4000001086c */
[--C-:B------:R-:W-:Y:S02]  /*10bb0*/  FFMA.FTZ R187, R76, c[0x0][0x2d0], -R108.reuse ;  /* 0x0000b4004cbb7a23 */ /* 0x100fe4000001086c */
[--C-:B------:R-:W-:Y:S02]  /*10bc0*/  FFMA.FTZ R76, R194, c[0x0][0x2d0], -R97.reuse ;  /* 0x0000b400c24c7a23 */ /* 0x100fe40000010861 */
[----:B------:R-:W-:Y:S02]  /*10bd0*/  FFMA.FTZ R31, R20, c[0x0][0x2d0], -R97 ;  /* 0x0000b400141f7a23 */ /* 0x000fe40000010861 */
[--C-:B------:R-:W-:Y:S01]  /*10be0*/  FFMA.FTZ R92, R26, c[0x0][0x2d0], -R69.reuse ;  /* 0x0000b4001a5c7a23 */ /* 0x100fe20000010845 */
[----:B------:R5:W-:Y:S01]  /*10bf0*/  MUFU.EX2 R20, R23 ;  /* 0x0000001700147308 */ /* 0x000be20000000800 */
[----:B------:R-:W-:Y:S02]  /*10c00*/  FFMA.FTZ R202, R37, c[0x0][0x2d0], -R69 ;  /* 0x0000b40025ca7a23 */ /* 0x000fe40000010845 */
[----:B------:R-:W-:Y:S02]  /*10c10*/  FFMA.FTZ R30, R22, c[0x0][0x2d0], -R97 ;  /* 0x0000b400161e7a23 */ /* 0x000fe40000010861 */
[----:B------:R-:W-:Y:S02]  /*10c20*/  FFMA.FTZ R22, R193, c[0x0][0x2d0], -R69 ;  /* 0x0000b400c1167a23 */ /* 0x000fe40000010845 */
[--C-:B------:R-:W-:Y:S02]  /*10c30*/  FFMA.FTZ R29, R29, c[0x0][0x2d0], -R97.reuse ;  /* 0x0000b4001d1d7a23 */ /* 0x100fe40000010861 */
[----:B------:R-:W-:Y:S01]  /*10c40*/  FFMA.FTZ R109, R39, c[0x0][0x2d0], -R97 ;  /* 0x0000b400276d7a23 */ /* 0x000fe20000010861 */
[----:B------:R-:W-:Y:S01]  /*10c50*/  MUFU.EX2 R76, R76 ;  /* 0x0000004c004c7308 */ /* 0x000fe20000000800 */
[----:B------:R-:W-:Y:S01]  /*10c60*/  FFMA.FTZ R113, R7, c[0x0][0x2d0], -R69 ;  /* 0x0000b40007717a23 */ /* 0x000fe20000010845 */
[----:B------:R-:W-:Y:S01]  /*10c70*/  MOV R39, R29 ;  /* 0x0000001d00277202 */ /* 0x000fe20000000f00 */
[--C-:B------:R-:W-:Y:S02]  /*10c80*/  FFMA.FTZ R28, R28, c[0x0][0x2d0], -R97.reuse ;  /* 0x0000b4001c1c7a23 */ /* 0x100fe40000010861 */
[--C-:B------:R-:W-:Y:S02]  /*10c90*/  FFMA.FTZ R77, R201, c[0x0][0x2d0], -R108.reuse ;  /* 0x0000b400c94d7a23 */ /* 0x100fe4000001086c */
[--C-:B------:R-:W-:Y:S02]  /*10ca0*/  FFMA.FTZ R188, R75, c[0x0][0x2d0], -R108.reuse ;  /* 0x0000b4004bbc7a23 */ /* 0x100fe4000001086c */
[--C-:B------:R-:W-:Y:S01]  /*10cb0*/  FFMA.FTZ R75, R199, c[0x0][0x2d0], -R97.reuse ;  /* 0x0000b400c74b7a23 */ /* 0x100fe20000010861 */
[----:B------:R-:W-:Y:S01]  /*10cc0*/  MUFU.EX2 R102, R102 ;  /* 0x0000006600667308 */ /* 0x000fe20000000800 */
[--C-:B------:R-:W-:Y:S01]  /*10cd0*/  FFMA.FTZ R111, R38, c[0x0][0x2d0], -R97.reuse ;  /* 0x0000b400266f7a23 */ /* 0x100fe20000010861 */
[----:B------:R-:W-:Y:S01]  /*10ce0*/  MOV R38, R28 ;  /* 0x0000001c00267202 */ /* 0x000fe20000000f00 */
[--C-:B------:R-:W-:Y:S01]  /*10cf0*/  FFMA.FTZ R222, R222, c[0x0][0x2d0], -R108.reuse ;  /* 0x0000b400dede7a23 */ /* 0x100fe2000001086c */
[----:B-----5:R-:W-:Y:S01]  /*10d00*/  MOV R23, R31 ;  /* 0x0000001f00177202 */ /* 0x020fe20000000f00 */
[--C-:B------:R-:W-:Y:S02]  /*10d10*/  FFMA.FTZ R106, R45, c[0x0][0x2d0], -R108.reuse ;  /* 0x0000b4002d6a7a23 */ /* 0x100fe4000001086c */
[--C-:B------:R-:W-:Y:S02]  /*10d20*/  FFMA.FTZ R105, R44, c[0x0][0x2d0], -R108.reuse ;  /* 0x0000b4002c697a23 */ /* 0x100fe4000001086c */
[--C-:B------:R-:W-:Y:S01]  /*10d30*/  FFMA.FTZ R218, R62, c[0x0][0x2d0], -R108.reuse ;  /* 0x0000b4003eda7a23 */ /* 0x100fe2000001086c */
[----:B------:R-:W-:Y:S01]  /*10d40*/  MUFU.EX2 R77, R77 ;  /* 0x0000004d004d7308 */ /* 0x000fe20000000800 */
[----:B------:R-:W-:Y:S01]  /*10d50*/  FFMA.FTZ R192, R79, c[0x0][0x2d0], -R108 ;  /* 0x0000b4004fc07a23 */ /* 0x000fe2000001086c */
[----:B------:R-:W-:Y:S01]  /*10d60*/  MOV R79, R59 ;  /* 0x0000003b004f7202 */ /* 0x000fe20000000f00 */
[--C-:B------:R-:W-:Y:S02]  /*10d70*/  FFMA.FTZ R81, R17, c[0x0][0x2d0], -R97.reuse ;  /* 0x0000b40011517a23 */ /* 0x100fe40000010861 */
[----:B------:R-:W-:Y:S02]  /*10d80*/  FFMA.FTZ R45, R32, c[0x0][0x2d0], -R97 ;  /* 0x0000b400202d7a23 */ /* 0x000fe40000010861 */
[--C-:B------:R-:W-:Y:S02]  /*10d90*/  FFMA.FTZ R32, R195, c[0x0][0x2d0], -R69.reuse ;  /* 0x0000b400c3207a23 */ /* 0x100fe40000010845 */
[--C-:B------:R-:W-:Y:S01]  /*10da0*/  FFMA.FTZ R19, R12, c[0x0][0x2d0], -R69.reuse ;  /* 0x0000b4000c137a23 */ /* 0x100fe20000010845 */
[----:B------:R-:W-:Y:S01]  /*10db0*/  MUFU.EX2 R106, R106 ;  /* 0x0000006a006a7308 */ /* 0x000fe20000000800 */
[----:B------:R-:W-:Y:S02]  /*10dc0*/  FFMA.FTZ R17, R13, c[0x0][0x2d0], -R69 ;  /* 0x0000b4000d117a23 */ /* 0x000fe40000010845 */
[--C-:B------:R-:W-:Y:S01]  /*10dd0*/  FFMA.FTZ R215, R54, c[0x0][0x2d0], -R97.reuse ;  /* 0x0000b40036d77a23 */ /* 0x100fe20000010861 */
[----:B------:R-:W-:Y:S01]  /*10de0*/  MOV R54, R45 ;  /* 0x0000002d00367202 */ /* 0x000fe20000000f00 */
[--C-:B------:R-:W-:Y:S01]  /*10df0*/  FFMA.FTZ R44, R35, c[0x0][0x2d0], -R97.reuse ;  /* 0x0000b400232c7a23 */ /* 0x100fe20000010861 */
[----:B------:R-:W-:Y:S01]  /*10e00*/  MOV R35, R60 ;  /* 0x0000003c00237202 */ /* 0x000fe20000000f00 */
        /* <DEDUP_REMOVED lines=13> */
[----:B------:R-:W-:Y:S02]  /*10ee0*/  FFMA.FTZ R97, R88, c[0x0][0x2d0], -R97 ;  /* 0x0000b40058617a23 */ /* 0x000fe40000010861 */
[--C-:B------:R-:W-:Y:S01]  /*10ef0*/  FFMA.FTZ R88, R18, c[0x0][0x2d0], -R69.reuse ;  /* 0x0000b40012587a23 */ /* 0x100fe20000010845 */
[----:B------:R-:W-:Y:S01]  /*10f00*/  MUFU.EX2 R109, R109 ;  /* 0x0000006d006d7308 */ /* 0x000fe20000000800 */
[----:B------:R-:W-:Y:S01]  /*10f10*/  MOV R18, R30 ;  /* 0x0000001e00127202 */ /* 0x000fe20000000f00 */
        /* <DEDUP_REMOVED lines=37> */
[----:B---3--:R-:W-:Y:S01]  /*11170*/  FFMA.FTZ R8, R65, R5, R4 ;  /* 0x0000000541087223 */ /* 0x008fe20000010004 */
[----:B-1----:R-:W-:Y:S01]  /*11180*/  F2FP.BF16.PACK_AB R74, R9, R21 ;  /* 0x00000015094a723e */ /* 0x002fe200000010ff */
[----:B------:R-:W-:Y:S02]  /*11190*/  FFMA.FTZ R5, R184, c[0x0][0x2d0], -R108 ;  /* 0x0000b400b8057a23 */ /* 0x000fe4000001086c */
[C---:B------:R-:W-:Y:S01]  /*111a0*/  FADD.FTZ R8, R72.reuse, R8 ;  /* 0x0000000848087221 */ /* 0x040fe20000010000 */
[----:B------:R-:W-:Y:S01]  /*111b0*/  F2FP.BF16.PACK_AB R72, R72, R4 ;  /* 0x000000044848723e */ /* 0x000fe200000010ff */
[----:B------:R-:W-:Y:S02]  /*111c0*/  FADD.FTZ R4, -R2, R183 ;  /* 0x000000b702047221 */ /* 0x000fe40000010100 */
[----:B------:R-:W-:Y:S01]  /*111d0*/  FADD.FTZ R8, R21, R8 ;  /* 0x0000000815087221 */ /* 0x000fe20000010000 */
[----:B------:R-:W-:Y:S01]  /*111e0*/  MUFU.EX2 R5, R5 ;  /* 0x0000000500057308 */ /* 0x000fe20000000800 */
[----:B------:R-:W3:Y:S01]  /*111f0*/  LDL.LU R21, [R1+0x4c] ;  /* 0x00004c0001157983 */ /* 0x000ee20000300800 */
[----:B------:R-:W-:Y:S02]  /*11200*/  FMUL.FTZ R4, R4, c[0x0][0x2d0] ;  /* 0x0000b40004047a20 */ /* 0x000fe40000410000 */
[--C-:B------:R-:W-:Y:S02]  /*11210*/  FFMA.FTZ R183, R89, c[0x0][0x2d0], -R108.reuse ;  /* 0x0000b40059b77a23 */ /* 0x100fe4000001086c */
[--C-:B------:R-:W-:Y:S02]  /*11220*/  FFMA.FTZ R89, R16, c[0x0][0x2d0], -R69.reuse ;  /* 0x0000b40010597a23 */ /* 0x100fe40000010845 */
[--C-:B------:R-:W-:Y:S02]  /*11230*/  FFMA.FTZ R184, R90, c[0x0][0x2d0], -R108.reuse ;  /* 0x0000b4005ab87a23 */ /* 0x100fe4000001086c */
[----:B------:R-:W2:Y:S01]  /*11240*/  MUFU.EX2 R67, R4 ;  /* 0x0000000400437308 */ /* 0x000ea20000000800 */
[----:B------:R-:W-:Y:S02]  /*11250*/  FFMA.FTZ R108, R93, c[0x0][0x2d0], -R108 ;  /* 0x0000b4005d6c7a23 */ /* 0x000fe4000001086c */
[--C-:B------:R-:W-:Y:S02]  /*11260*/  FFMA.FTZ R93, R27, c[0x0][0x2d0], -R69.reuse ;  /* 0x0000b4001b5d7a23 */ /* 0x100fe40000010845 */
[----:B------:R-:W-:Y:S02]  /*11270*/  FADD.FTZ R221, R9, R8 ;  /* 0x0000000809dd7221 */ /* 0x000fe40000010000 */
[----:B------:R-:W-:Y:S02]  /*11280*/  FFMA.FTZ R90, R15, c[0x0][0x2d0], -R69 ;  /* 0x0000b4000f5a7a23 */ /* 0x000fe40000010845 */
[----:B------:R-:W-:Y:S01]  /*11290*/  FMUL.FTZ R33, R65, R133 ;  /* 0x0000008541217220 */ /* 0x000fe20000410000 */
[----:B------:R-:W-:Y:S10]  /*112a0*/  MUFU.EX2 R16, R22 ;  /* 0x0000001600107308 */ /* 0x000ff40000000800 */
[----:B------:R-:W-:Y:S01]  /*112b0*/  MUFU.EX2 R133, R83 ;  /* 0x0000005300857308 */ /* 0x000fe20000000800 */
[----:B--2---:R-:W-:Y:S02]  /*112c0*/  FFMA.FTZ R52, R67, R91, R5 ;  /* 0x0000005b43347223 */ /* 0x004fe40000010005 */
[----:B------:R-:W-:Y:S02]  /*112d0*/  FADD.FTZ R4, -R68, R181 ;  /* 0x000000b544047221 */ /* 0x000fe40000010100 */
[C---:B------:R-:W-:Y:S01]  /*112e0*/  FADD.FTZ R52, R73.reuse, R52 ;  /* 0x0000003449347221 */ /* 0x040fe20000010000 */
[----:B------:R-:W-:Y:S01]  /*112f0*/  F2FP.BF16.PACK_AB R73, R73, R5 ;  /* 0x000000054949723e */ /* 0x000fe200000010ff */
[----:B------:R-:W-:Y:S03]  /*11300*/  FADD.FTZ R5, -R0, R180 ;  /* 0x000000b400057221 */ /* 0x000fe60000010100 */
[----:B------:R-:W-:Y:S01]  /*11310*/  MUFU.EX2 R108, R108 ;  /* 0x0000006c006c7308 */ /* 0x000fe20000000800 */
[----:B------:R-:W-:Y:S02]  /*11320*/  FMUL.FTZ R4, R4, c[0x0][0x2d0] ;  /* 0x0000b40004047a20 */ /* 0x000fe40000410000 */
[----:B------:R-:W-:Y:S02]  /*11330*/  FMUL.FTZ R5, R5, c[0x0][0x2d0] ;  /* 0x0000b40005057a20 */ /* 0x000fe40000410000 */
[--C-:B------:R-:W-:Y:S02]  /*11340*/  FFMA.FTZ R91, R14, c[0x0][0x2d0], -R69.reuse ;  /* 0x0000b4000e5b7a23 */ /* 0x100fe40000010845 */
[--C-:B------:R-:W-:Y:S02]  /*11350*/  FFMA.FTZ R180, R55, c[0x0][0x2d0], -R69.reuse ;  /* 0x0000b40037b47a23 */ /* 0x100fe40000010845 */
[--C-:B------:R-:W-:Y:S01]  /*11360*/  FFMA.FTZ R181, R56, c[0x0][0x2d0], -R69.reuse ;  /* 0x0000b40038b57a23 */ /* 0x100fe20000010845 */
[----:B------:R-:W4:Y:S01]  /*11370*/  MUFU.EX2 R5, R5 ;  /* 0x0000000500057308 */ /* 0x000f220000000800 */
[----:B------:R-:W-:Y:S02]  /*11380*/  FFMA.FTZ R69, R10, c[0x0][0x2d0], -R69 ;  /* 0x0000b4000a457a23 */ /* 0x000fe40000010845 */
[----:B------:R-:W-:Y:S07]  /*11390*/  FMUL.FTZ R34, R67, R134 ;  /* 0x0000008643227220 */ /* 0x000fee0000410000 */
[----:B------:R-:W1:Y:S10]  /*113a0*/  MUFU.EX2 R4, R4 ;  /* 0x0000000400047308 */ /* 0x000e740000000800 */
[----:B------:R-:W-:Y:S01]  /*113b0*/  MUFU.EX2 R134, R50 ;  /* 0x0000003200867308 */ /* 0x000fe20000000800 */
[C---:B----4-:R-:W-:Y:S01]  /*113c0*/  FFMA.FTZ R7, R5.reuse, R61, R76 ;  /* 0x0000003d05077223 */ /* 0x050fe2000001004c */
[C---:B------:R-:W-:Y:S01]  /*113d0*/  F2FP.BF16.PACK_AB R76, R20.reuse, R76 ;  /* 0x0000004c144c723e */ /* 0x040fe200000010ff */
[C---:B------:R-:W-:Y:S01]  /*113e0*/  FMUL.FTZ R24, R5.reuse, R156 ;  /* 0x0000009c05187220 */ /* 0x040fe20000410000 */
[----:B------:R-:W-:Y:S01]  /*113f0*/  MOV R156, R23 ;  /* 0x00000017009c7202 */ /* 0x000fe20000000f00 */
[C---:B------:R-:W-:Y:S02]  /*11400*/  FMUL.FTZ R25, R5.reuse, R157 ;  /* 0x0000009d05197220 */ /* 0x040fe40000410000 */
[----:B------:R-:W-:Y:S03]  /*11410*/  FADD.FTZ R157, R20, R7 ;  /* 0x00000007149d7221 */ /* 0x000fe60000010000 */
[----:B------:R-:W-:Y:S01]  /*11420*/  MUFU.EX2 R181, R181 ;  /* 0x000000b500b57308 */ /* 0x000fe20000000800 */
[C---:B------:R-:W-:Y:S02]  /*11430*/  FMUL.FTZ R29, R5.reuse, R161 ;  /* 0x000000a1051d7220 */ /* 0x040fe40000410000 */
[C---:B------:R-:W-:Y:S02]  /*11440*/  FMUL.FTZ R28, R5.reuse, R160 ;  /* 0x000000a0051c7220 */ /* 0x040fe40000410000 */
[C---:B-1----:R-:W-:Y:S02]  /*11450*/  FMUL.FTZ R27, R4.reuse, R159 ;  /* 0x0000009f041b7220 */ /* 0x042fe40000410000 */
[C---:B------:R-:W-:Y:S02]  /*11460*/  FMUL.FTZ R9, R5.reuse, R149 ;  /* 0x0000009505097220 */ /* 0x040fe40000410000 */
[C---:B------:R-:W-:Y:S01]  /*11470*/  FMUL.FTZ R8, R5.reuse, R148 ;  /* 0x0000009405087220 */ /* 0x040fe20000410000 */
[----:B------:R1:W2:Y:S01]  /*11480*/  MUFU.EX2 R160, R6 ;  /* 0x0000000600a07308 */ /* 0x0002a20000000800 */
[C---:B------:R-:W-:Y:S02]  /*11490*/  FMUL.FTZ R26, R4.reuse, R158 ;  /* 0x0000009e041a7220 */ /* 0x040fe40000410000 */
[C---:B------:R-:W-:Y:S02]  /*114a0*/  FMUL.FTZ R30, R4.reuse, R162 ;  /* 0x000000a2041e7220 */ /* 0x040fe40000410000 */
[C---:B------:R-:W-:Y:S01]  /*114b0*/  FMUL.FTZ R40, R5.reuse, R164 ;  /* 0x000000a405287220 */ /* 0x040fe20000410000 */
[----:B------:R-:W-:Y:S01]  /*114c0*/  MOV R164, R54 ;  /* 0x0000003600a47202 */ /* 0x000fe20000000f00 */
[C---:B------:R-:W-:Y:S01]  /*114d0*/  FMUL.FTZ R41, R5.reuse, R165 ;  /* 0x000000a505297220 */ /* 0x040fe20000410000 */
[----:B------:R-:W-:Y:S01]  /*114e0*/  MOV R165, R39 ;  /* 0x0000002700a57202 */ /* 0x000fe20000000f00 */
[C---:B------:R-:W-:Y:S01]  /*114f0*/  FMUL.FTZ R44, R5.reuse, R168 ;  /* 0x000000a8052c7220 */ /* 0x040fe20000410000 */
[----:B------:R2:W-:Y:S01]  /*11500*/  MUFU.EX2 R159, R75 ;  /* 0x0000004b009f7308 */ /* 0x0005e20000000800 */
[C---:B------:R-:W-:Y:S01]  /*11510*/  FMUL.FTZ R56, R5.reuse, R172 ;  /* 0x000000ac05387220 */ /* 0x040fe20000410000 */
[----:B------:R-:W-:Y:S01]  /*11520*/  MOV R168, R38 ;  /* 0x0000002600a87202 */ /* 0x000fe20000000f00 */
[C---:B------:R-:W-:Y:S01]  /*11530*/  FMUL.FTZ R57, R5.reuse, R173 ;  /* 0x000000ad05397220 */ /* 0x040fe20000410000 */
[----:B------:R-:W-:Y:S01]  /*11540*/  LDSM.16.MT88.4 R36, [R233] ;  /* 0x00000000e924783b */ /* 0x000fe20000004200 */
[C---:B------:R-:W-:Y:S01]  /*11550*/  FMUL.FTZ R60, R5.reuse, R176 ;  /* 0x000000b0053c7220 */ /* 0x040fe20000410000 */
[----:B------:R-:W-:Y:S01]  /*11560*/  MOV R172, R79 ;  /* 0x0000004f00ac7202 */ /* 0x000fe20000000f00 */
[----:B------:R-:W-:Y:S01]  /*11570*/  FMUL.FTZ R61, R5, R177 ;  /* 0x000000b1053d7220 */ /* 0x000fe20000410000 */
[----:B------:R-:W-:Y:S01]  /*11580*/  F2FP.BF16.PACK_AB R176, R99, R107 ;  /* 0x0000006b63b0723e */ /* 0x000fe200000010ff */
[C---:B------:R-:W-:Y:S01]  /*11590*/  FMUL.FTZ R10, R4.reuse, R150 ;  /* 0x00000096040a7220 */ /* 0x040fe20000410000 */
[----:B------:R-:W4:Y:S01]  /*115a0*/  MUFU.EX2 R149, R53 ;  /* 0x0000003500957308 */ /* 0x000f220000000800 */
[C---:B------:R-:W-:Y:S01]  /*115b0*/  FMUL.FTZ R14, R4.reuse, R154 ;  /* 0x0000009a040e7220 */ /* 0x040fe20000410000 */
[----:B------:R-:W-:Y:S01]  /*115c0*/  F2FP.BF16.PACK_AB R177, R71, R96 ;  /* 0x0000006047b1723e */ /* 0x000fe200000010ff */
[C---:B------:R-:W-:Y:S02]  /*115d0*/  FMUL.FTZ R31, R4.reuse, R163 ;  /* 0x000000a3041f7220 */ /* 0x040fe40000410000 */
[C---:B------:R-:W-:Y:S02]  /*115e0*/  FMUL.FTZ R58, R4.reuse, R174 ;  /* 0x000000ae043a7220 */ /* 0x040fe40000410000 */
[C---:B------:R-:W-:Y:S02]  /*115f0*/  FMUL.FTZ R59, R4.reuse, R175 ;  /* 0x000000af043b7220 */ /* 0x040fe40000410000 */
[C---:B------:R-:W-:Y:S01]  /*11600*/  FMUL.FTZ R62, R4.reuse, R178 ;  /* 0x000000b2043e7220 */ /* 0x040fe20000410000 */
[----:B------:R-:W5:Y:S01]  /*11610*/  MUFU.EX2 R162, R32 ;  /* 0x0000002000a27308 */ /* 0x000f620000000800 */
[----:B------:R-:W-:Y:S01]  /*11620*/  FMUL.FTZ R63, R4, R179 ;  /* 0x000000b3043f7220 */ /* 0x000fe20000410000 */
[----:B------:R-:W-:Y:S01]  /*11630*/  F2FP.BF16.PACK_AB R178, R97, R98 ;  /* 0x0000006261b2723e */ /* 0x000fe200000010ff */
[C---:B-1----:R-:W-:Y:S01]  /*11640*/  FMUL.FTZ R6, R67.reuse, R146 ;  /* 0x0000009243067220 */ /* 0x042fe20000410000 */
[----:B--2---:R-:W-:Y:S01]  /*11650*/  F2FP.BF16.PACK_AB R75, R160, R77 ;  /* 0x0000004da04b723e */ /* 0x004fe200000010ff */
[----:B------:R-:W-:Y:S02]  /*11660*/  FMUL.FTZ R7, R67, R147 ;  /* 0x0000009343077220 */ /* 0x000fe40000410000 */
[C---:B------:R-:W-:Y:S01]  /*11670*/  FMUL.FTZ R12, R5.reuse, R152 ;  /* 0x00000098050c7220 */ /* 0x040fe20000410000 */
[----:B------:R-:W-:Y:S01]  /*11680*/  MOV R152, R78 ;  /* 0x0000004e00987202 */ /* 0x000fe20000000f00 */
[C---:B------:R-:W-:Y:S01]  /*11690*/  FMUL.FTZ R13, R5.reuse, R153 ;  /* 0x00000099050d7220 */ /* 0x040fe20000410000 */
[----:B------:R1:W-:Y:S01]  /*116a0*/  MUFU.EX2 R158, R19 ;  /* 0x00000013009e7308 */ /* 0x0003e20000000800 */
[----:B------:R-:W-:Y:S01]  /*116b0*/  FMUL.FTZ R45, R5, R169 ;  /* 0x000000a9052d7220 */ /* 0x000fe20000410000 */
[----:B------:R-:W-:Y:S01]  /*116c0*/  MOV R153, R18 ;  /* 0x0000001200997202 */ /* 0x000fe20000000f00 */
[----:B------:R-:W-:Y:S01]  /*116d0*/  FMUL.FTZ R5, R65, R145 ;  /* 0x0000009141057220 */ /* 0x000fe20000410000 */
[----:B----4-:R-:W-:Y:S01]  /*116e0*/  F2FP.BF16.PACK_AB R78, R149, R159 ;  /* 0x0000009f954e723e */ /* 0x010fe200000010ff */
[C---:B------:R-:W-:Y:S01]  /*116f0*/  FMUL.FTZ R11, R4.reuse, R151 ;  /* 0x00000097040b7220 */ /* 0x040fe20000410000 */
[----:B------:R-:W-:Y:S01]  /*11700*/  MOV R169, R35 ;  /* 0x0000002300a97202 */ /* 0x000fe20000000f00 */
[C---:B------:R-:W-:Y:S02]  /*11710*/  FMUL.FTZ R15, R4.reuse, R155 ;  /* 0x0000009b040f7220 */ /* 0x040fe40000410000 */
[C---:B------:R-:W-:Y:S01]  /*11720*/  FMUL.FTZ R42, R4.reuse, R166 ;  /* 0x000000a6042a7220 */ /* 0x040fe20000410000 */
[----:B------:R-:W2:Y:S01]  /*11730*/  MUFU.EX2 R148, R17 ;  /* 0x0000001100947308 */ /* 0x000ea20000000800 */
[C---:B------:R-:W-:Y:S02]  /*11740*/  FMUL.FTZ R43, R4.reuse, R167 ;  /* 0x000000a7042b7220 */ /* 0x040fe40000410000 */
[C---:B------:R-:W-:Y:S02]  /*11750*/  FMUL.FTZ R46, R4.reuse, R170 ;  /* 0x000000aa042e7220 */ /* 0x040fe40000410000 */
[----:B------:R-:W-:Y:S02]  /*11760*/  FMUL.FTZ R47, R4, R171 ;  /* 0x000000ab042f7220 */ /* 0x000fe40000410000 */
[----:B------:R-:W-:Y:S01]  /*11770*/  FADD.FTZ R163, R77, R52 ;  /* 0x000000344da37221 */ /* 0x000fe20000010000 */
[----:B-----5:R-:W-:Y:S01]  /*11780*/  F2FP.BF16.PACK_AB R77, R162, R16 ;  /* 0x00000010a24d723e */ /* 0x020fe200000010ff */
[----:B------:R-:W-:Y:S01]  /*11790*/  FMUL.FTZ R18, R67, R142 ;  /* 0x0000008e43127220 */ /* 0x000fe20000410000 */
[----:B------:R-:W-:Y:S01]  /*117a0*/  LDSM.16.MT88.4 R52, [R232] ;  /* 0x00000000e834783b */ /* 0x000fe20000004200 */
[----:B------:R-:W-:Y:S01]  /*117b0*/  FMUL.FTZ R32, R65, R132 ;  /* 0x0000008441207220 */ /* 0x000fe20000410000 */
[----:B------:R-:W-:Y:S01]  /*117c0*/  MUFU.EX2 R142, R80 ;  /* 0x00000050008e7308 */ /* 0x000fe20000000800 */
[C---:B------:R-:W-:Y:S02]  /*117d0*/  FMUL.FTZ R35, R67.reuse, R135 ;  /* 0x0000008743237220 */ /* 0x040fe40000410000 */
[C---:B-1----:R-:W-:Y:S02]  /*117e0*/  FMUL.FTZ R19, R67.reuse, R143 ;  /* 0x0000008f43137220 */ /* 0x042fe40000410000 */
[----:B------:R-:W-:Y:S02]  /*117f0*/  FMUL.FTZ R50, R67, R126 ;  /* 0x0000007e43327220 */ /* 0x000fe40000410000 */
[----:B------:R-:W-:Y:S02]  /*11800*/  FADD.FTZ R163, R160, R163 ;  /* 0x000000a3a0a37221 */ /* 0x000fe40000010000 */
[----:B------:R-:W-:Y:S01]  /*11810*/  FADD.FTZ R157, R159, R157 ;  /* 0x0000009d9f9d7221 */ /* 0x000fe20000010000 */
[----:B------:R-:W-:Y:S01]  /*11820*/  MUFU.EX2 R132, R82 ;  /* 0x0000005200847308 */ /* 0x000fe20000000800 */
[----:B--2---:R-:W-:Y:S01]  /*11830*/  F2FP.BF16.PACK_AB R79, R148, R158 ;  /* 0x0000009e944f723e */ /* 0x004fe200000010ff */
[----:B------:R-:W-:Y:S02]  /*11840*/  FMUL.FTZ R17, R65, R141 ;  /* 0x0000008d41117220 */ /* 0x000fe40000410000 */
[----:B------:R-:W-:Y:S06]  /*11850*/  FADD.FTZ R157, R149, R157 ;  /* 0x0000009d959d7221 */ /* 0x000fec0000010000 */
[----:B------:R1:W-:Y:S10]  /*11860*/  MUFU.EX2 R141, R169 ;  /* 0x000000a9008d7308 */ /* 0x0003f40000000800 */
[----:B------:R-:W-:Y:S10]  /*11870*/  MUFU.EX2 R126, R153 ;  /* 0x00000099007e7308 */ /* 0x000ff40000000800 */
[----:B------:R-:W-:Y:S01]  /*11880*/  MUFU.EX2 R154, R87 ;  /* 0x00000057009a7308 */ /* 0x000fe20000000800 */
[----:B-1----:R-:W-:Y:S02]  /*11890*/  MOV R169, R168 ;  /* 0x000000a800a97202 */ /* 0x002fe40000000f00 */
[----:B------:R-:W-:Y:S02]  /*118a0*/  MOV R168, R165 ;  /* 0x000000a500a87202 */ /* 0x000fe40000000f00 */
[----:B------:R-:W-:Y:S02]  /*118b0*/  MOV R165, R164 ;  /* 0x000000a400a57202 */ /* 0x000fe40000000f00 */
[----:B------:R-:W-:Y:S03]  /*118c0*/  MOV R164, R152 ;  /* 0x0000009800a47202 */ /* 0x000fe60000000f00 */
[----:B------:R-:W-:Y:S10]  /*118d0*/  MUFU.EX2 R153, R86 ;  /* 0x0000005600997308 */ /* 0x000ff40000000800 */
[----:B------:R1:W-:Y:S10]  /*118e0*/  MUFU.EX2 R152, R81 ;  /* 0x0000005100987308 */ /* 0x0003f40000000800 */
[----:B------:R-:W-:Y:S10]  /*118f0*/  MUFU.EX2 R146, R85 ;  /* 0x0000005500927308 */ /* 0x000ff40000000800 */
[----:B------:R2:W-:Y:S01]  /*11900*/  MUFU.EX2 R145, R84 ;  /* 0x0000005400917308 */ /* 0x0005e20000000800 */
[----:B-1----:R-:W-:Y:S09]  /*11910*/  LDSM.16.MT88.4 R80, [R231] ;  /* 0x00000000e750783b */ /* 0x002ff20000004200 */
[----:B------:R1:W-:Y:S10]  /*11920*/  MUFU.EX2 R143, R64 ;  /* 0x00000040008f7308 */ /* 0x0003f40000000800 */
[----:B------:R-:W4:Y:S01]  /*11930*/  MUFU.EX2 R151, R172 ;  /* 0x000000ac00977308 */ /* 0x000f220000000800 */
[----:B--2---:R-:W-:Y:S09]  /*11940*/  LDSM.16.MT88.4 R84, [R234+0x800] ;  /* 0x00080000ea54783b */ /* 0x004ff20000004200 */
[----:B------:R-:W2:Y:S01]  /*11950*/  MUFU.EX2 R150, R91 ;  /* 0x0000005b00967308 */ /* 0x000ea20000000800 */
[----:B-1----:R-:W-:Y:S09]  /*11960*/  FMUL.FTZ R64, R65, R116 ;  /* 0x0000007441407220 */ /* 0x002ff20000410000 */
[----:B------:R-:W-:Y:S01]  /*11970*/  MUFU.EX2 R147, R90 ;  /* 0x0000005a00937308 */ /* 0x000fe20000000800 */
[----:B----4-:R-:W-:Y:S09]  /*11980*/  FADD.FTZ R163, R151, R163 ;  /* 0x000000a397a37221 */ /* 0x010ff20000010000 */
[----:B------:R-:W-:Y:S10]  /*11990*/  MUFU.EX2 R135, R156 ;  /* 0x0000009c00877308 */ /* 0x000ff40000000800 */
[----:B------:R-:W-:Y:S01]  /*119a0*/  MUFU.EX2 R116, R206 ;  /* 0x000000ce00747308 */ /* 0x000fe20000000800 */
[----:B---3--:R-:W-:Y:S02]  /*119b0*/  FFMA.FTZ R161, R4, R21, R16 ;  /* 0x0000001504a17223 */ /* 0x008fe40000010010 */
[----:B------:R-:W1:Y:S01]  /*119c0*/  LDSM.16.MT88.4 R20, [R234] ;  /* 0x00000000ea14783b */ /* 0x000e620000004200 */
[C---:B------:R-:W-:Y:S06]  /*119d0*/  FMUL.FTZ R4, R65.reuse, R144 ;  /* 0x0000009041047220 */ /* 0x040fec0000410000 */
[----:B------:R-:W-:Y:S01]  /*119e0*/  MUFU.EX2 R180, R180 ;  /* 0x000000b400b47308 */ /* 0x000fe20000000800 */
[----:B------:R-:W-:Y:S02]  /*119f0*/  FMUL.FTZ R16, R65, R140 ;  /* 0x0000008c41107220 */ /* 0x000fe40000410000 */
[----:B------:R-:W-:Y:S04]  /*11a00*/  FADD.FTZ R162, R162, R161 ;  /* 0x000000a1a2a27221 */ /* 0x000fe80000010000 */
[----:B------:R-:W-:Y:S03]  /*11a10*/  FADD.FTZ R158, R158, R162 ;  /* 0x000000a29e9e7221 */ /* 0x000fe60000010000 */
[----:B------:R-:W-:Y:S01]  /*11a20*/  MUFU.EX2 R140, R219 ;  /* 0x000000db008c7308 */ /* 0x000fe20000000800 */
[----:B------:R-:W-:Y:S04]  /*11a30*/  FADD.FTZ R158, R148, R158 ;  /* 0x0000009e949e7221 */ /* 0x000fe80000010000 */
[----:B--2---:R-:W-:Y:S05]  /*11a40*/  FADD.FTZ R158, R150, R158 ;  /* 0x0000009e969e7221 */ /* 0x004fea0000010000 */
[----:B------:R2:W-:Y:S10]  /*11a50*/  MUFU.EX2 R144, R66 ;  /* 0x0000004200907308 */ /* 0x0005f40000000800 */
[----:B------:R-:W3:Y:S01]  /*11a60*/  MUFU.EX2 R69, R69 ;  /* 0x0000004500457308 */ /* 0x000ee20000000800 */
[-C--:B-1----:R-:W-:Y:S09]  /*11a70*/  HMMA.16816.F32.BF16 R4, R72, R20.reuse, R4 ;  /* 0x000000144804723c */ /* 0x082ff20000041804 */
[----:B------:R-:W-:Y:S03]  /*11a80*/  MUFU.EX2 R156, R104 ;  /* 0x00000068009c7308 */ /* 0x000fe60000000800 */
[----:B--2---:R-:W-:Y:S01]  /*11a90*/  FMUL.FTZ R66, R67, R118 ;  /* 0x0000007643427220 */ /* 0x004fe20000410000 */
[C---:B------:R-:W-:Y:S06]  /*11aa0*/  HMMA.16816.F32.BF16 R8, R76.reuse, R20, R8 ;  /* 0x000000144c08723c */ /* 0x040fec0000041808 */
[----:B------:R-:W-:Y:S01]  /*11ab0*/  MUFU.EX2 R118, R207 ;  /* 0x000000cf00767308 */ /* 0x000fe20000000800 */
[C---:B------:R-:W-:Y:S01]  /*11ac0*/  FMUL.FTZ R20, R65.reuse, R136 ;  /* 0x0000008841147220 */ /* 0x040fe20000410000 */
[-C--:B------:R-:W-:Y:S04]  /*11ad0*/  HMMA.16816.F32.BF16 R12, R76, R22.reuse, R12 ;  /* 0x000000164c0c723c */ /* 0x080fe8000004180c */
[----:B------:R-:W-:Y:S01]  /*11ae0*/  FMUL.FTZ R21, R65, R137 ;  /* 0x0000008941157220 */ /* 0x000fe20000410000 */
[----:B---3--:R-:W-:Y:S03]  /*11af0*/  F2FP.BF16.PACK_AB R179, R69, R70 ;  /* 0x0000004645b3723e */ /* 0x008fe600000010ff */
[----:B------:R-:W-:Y:S01]  /*11b00*/  MUFU.EX2 R136, R89 ;  /* 0x0000005900887308 */ /* 0x000fe20000000800 */
[C---:B------:R-:W-:Y:S07]  /*11b10*/  HMMA.16816.F32.BF16 R16, R72.reuse, R22, R16 ;  /* 0x000000164810723c */ /* 0x040fee0000041810 */
[C---:B------:R-:W-:Y:S02]  /*11b20*/  FMUL.FTZ R22, R67.reuse, R138 ;  /* 0x0000008a43167220 */ /* 0x040fe40000410000 */
[----:B------:R1:W-:Y:S03]  /*11b30*/  MUFU.EX2 R137, R51 ;  /* 0x0000003300897308 */ /* 0x0003e60000000800 */
[----:B------:R-:W-:Y:S07]  /*11b40*/  FMUL.FTZ R23, R67, R139 ;  /* 0x0000008b43177220 */ /* 0x000fee0000410000 */
[-C--:B------:R-:W-:Y:S01]  /*11b50*/  HMMA.16816.F32.BF16 R20, R72, R36.reuse, R20 ;  /* 0x000000244814723c */ /* 0x080fe20000041814 */
[----:B------:R2:W3:Y:S07]  /*11b60*/  MUFU.EX2 R138, R48 ;  /* 0x00000030008a7308 */ /* 0x0004ee0000000800 */
[C---:B------:R-:W-:Y:S03]  /*11b70*/  HMMA.16816.F32.BF16 R24, R76.reuse, R36, R24 ;  /* 0x000000244c18723c */ /* 0x040fe60000041818 */
[----:B------:R4:W5:Y:S04]  /*11b80*/  MUFU.EX2 R139, R49 ;  /* 0x00000031008b7308 */ /* 0x0009680000000800 */
[----:B------:R-:W-:Y:S01]  /*11b90*/  FMUL.FTZ R36, R65, R128 ;  /* 0x0000008041247220 */ /* 0x000fe20000410000 */
[-C--:B------:R-:W-:Y:S04]  /*11ba0*/  HMMA.16816.F32.BF16 R28, R76, R38.reuse, R28 ;  /* 0x000000264c1c723c */ /* 0x080fe8000004181c */
[----:B-1----:R-:W-:Y:S02]  /*11bb0*/  FMUL.FTZ R51, R67, R127 ;  /* 0x0000007f43337220 */ /* 0x002fe40000410000 */
[----:B------:R1:W1:Y:S01]  /*11bc0*/  MUFU.EX2 R127, R88 ;  /* 0x00000058007f7308 */ /* 0x0002620000000800 */
[C---:B------:R-:W-:Y:S01]  /*11bd0*/  FMUL.FTZ R37, R65.reuse, R129 ;  /* 0x0000008141257220 */ /* 0x040fe20000410000 */
[C---:B------:R-:W-:Y:S04]  /*11be0*/  HMMA.16816.F32.BF16 R32, R72.reuse, R38, R32 ;  /* 0x000000264820723c */ /* 0x040fe80000041820 */
[----:B--2---:R-:W-:Y:S03]  /*11bf0*/  FMUL.FTZ R48, R65, R124 ;  /* 0x0000007c41307220 */ /* 0x004fe60000410000 */
[C---:B------:R-:W-:Y:S01]  /*11c00*/  FMUL.FTZ R38, R67.reuse, R130 ;  /* 0x0000008243267220 */ /* 0x040fe20000410000 */
[----:B------:R-:W-:Y:S01]  /*11c10*/  MUFU.EX2 R155, R101 ;  /* 0x00000065009b7308 */ /* 0x000fe20000000800 */
[----:B------:R-:W-:Y:S03]  /*11c20*/  FMUL.FTZ R39, R67, R131 ;  /* 0x0000008343277220 */ /* 0x000fe60000410000 */
[C---:B----4-:R-:W-:Y:S04]  /*11c30*/  FMUL.FTZ R49, R65.reuse, R125 ;  /* 0x0000007d41317220 */ /* 0x050fe80000410000 */
[-C--:B------:R-:W-:Y:S02]  /*11c40*/  HMMA.16816.F32.BF16 R36, R72, R52.reuse, R36 ;  /* 0x000000344824723c */ /* 0x080fe40000041824 */
[----:B------:R-:W2:Y:S01]  /*11c50*/  MUFU.EX2 R125, R223 ;  /* 0x000000df007d7308 */ /* 0x000ea20000000800 */
[----:B-1----:R-:W-:Y:S05]  /*11c60*/  LDSM.16.MT88.4 R88, [R232+0x800] ;  /* 0x00080000e858783b */ /* 0x002fea0000004200 */
[C---:B------:R-:W-:Y:S04]  /*11c70*/  HMMA.16816.F32.BF16 R40, R76.reuse, R52, R40 ;  /* 0x000000344c28723c */ /* 0x040fe80000041828 */
[----:B------:R-:W-:Y:S03]  /*11c80*/  MUFU.EX2 R124, R169 ;  /* 0x000000a9007c7308 */ /* 0x000fe60000000800 */
[C---:B------:R-:W-:Y:S01]  /*11c90*/  FMUL.FTZ R52, R65.reuse, R120 ;  /* 0x0000007841347220 */ /* 0x040fe20000410000 */
[-C--:B------:R-:W-:Y:S04]  /*11ca0*/  HMMA.16816.F32.BF16 R44, R76, R54.reuse, R44 ;  /* 0x000000364c2c723c */ /* 0x080fe8000004182c */
[C---:B------:R-:W-:Y:S02]  /*11cb0*/  FMUL.FTZ R53, R65.reuse, R121 ;  /* 0x0000007941357220 */ /* 0x040fe40000410000 */
[----:B------:R-:W-:Y:S01]  /*11cc0*/  MUFU.EX2 R131, R94 ;  /* 0x0000005e00837308 */ /* 0x000fe20000000800 */
[----:B------:R-:W-:Y:S01]  /*11cd0*/  FMUL.FTZ R65, R65, R117 ;  /* 0x0000007541417220 */ /* 0x000fe20000410000 */
[C---:B------:R-:W-:Y:S07]  /*11ce0*/  HMMA.16816.F32.BF16 R48, R72.reuse, R54, R48 ;  /* 0x000000364830723c */ /* 0x040fee0000041830 */
[C---:B------:R-:W-:Y:S01]  /*11cf0*/  FMUL.FTZ R54, R67.reuse, R122 ;  /* 0x0000007a43367220 */ /* 0x040fe20000410000 */
[----:B------:R-:W-:Y:S01]  /*11d00*/  MUFU.EX2 R129, R222 ;  /* 0x000000de00817308 */ /* 0x000fe20000000800 */
[C---:B------:R-:W-:Y:S03]  /*11d10*/  FMUL.FTZ R55, R67.reuse, R123 ;  /* 0x0000007b43377220 */ /* 0x040fe60000410000 */
[----:B------:R-:W-:Y:S04]  /*11d20*/  FMUL.FTZ R67, R67, R119 ;  /* 0x0000007743437220 */ /* 0x000fe80000410000 */
[-C--:B------:R-:W-:Y:S02]  /*11d30*/  HMMA.16816.F32.BF16 R52, R72, R80.reuse, R52 ;  /* 0x000000504834723c */ /* 0x080fe40000041834 */
[----:B------:R-:W1:Y:S06]  /*11d40*/  MUFU.EX2 R117, R95 ;  /* 0x0000005f00757308 */ /* 0x000e6c0000000800 */
[C---:B------:R-:W-:Y:S04]  /*11d50*/  HMMA.16816.F32.BF16 R56, R76.reuse, R80, R56 ;  /* 0x000000504c38723c */ /* 0x040fe80000041838 */
[----:B------:R-:W-:Y:S04]  /*11d60*/  MUFU.EX2 R130, R93 ;  /* 0x0000005d00827308 */ /* 0x000fe80000000800 */
[-C--:B------:R-:W-:Y:S06]  /*11d70*/  HMMA.16816.F32.BF16 R60, R76, R82.reuse, R60 ;  /* 0x000000524c3c723c */ /* 0x080fec000004183c */
[----:B------:R-:W4:Y:S01]  /*11d80*/  MUFU.EX2 R128, R168 ;  /* 0x000000a800807308 */ /* 0x000f220000000800 */
[----:B---3--:R-:W-:Y:S01]  /*11d90*/  FADD.FTZ R76, R138, R221 ;  /* 0x000000dd8a4c7221 */ /* 0x008fe20000010000 */
[----:B------:R-:W-:Y:S01]  /*11da0*/  HMMA.16816.F32.BF16 R64, R72, R82, R64 ;  /* 0x000000524840723c */ /* 0x000fe20000041840 */
[----:B------:R-:W3:Y:S03]  /*11db0*/  LDSM.16.MT88.4 R80, [R233+0x800] ;  /* 0x00080000e950783b */ /* 0x000ee60000004200 */
[----:B-----5:R-:W-:Y:S01]  /*11dc0*/  FADD.FTZ R76, R139, R76 ;  /* 0x0000004c8b4c7221 */ /* 0x020fe20000010000 */
[----:B------:R-:W-:Y:S02]  /*11dd0*/  F2FP.BF16.PACK_AB R79, R132, R133 ;  /* 0x00000085844f723e */ /* 0x000fe400000010ff */
[----:B------:R-:W-:Y:S01]  /*11de0*/  F2FP.BF16.PACK_AB R78, R137, R134 ;  /* 0x00000086894e723e */ /* 0x000fe200000010ff */
[----:B------:R-:W-:Y:S01]  /*11df0*/  FADD.FTZ R77, R134, R76 ;  /* 0x0000004c864d7221 */ /* 0x000fe20000010000 */
[----:B------:R-:W-:Y:S01]  /*11e00*/  F2FP.BF16.PACK_AB R76, R139, R138 ;  /* 0x0000008a8b4c723e */ /* 0x000fe200000010ff */
[----:B------:R-:W-:Y:S02]  /*11e10*/  MUFU.EX2 R101, R164 ;  /* 0x000000a400657308 */ /* 0x000fe40000000800 */
[----:B------:R-:W-:Y:S01]  /*11e20*/  FADD.FTZ R161, R137, R77 ;  /* 0x0000004d89a17221 */ /* 0x000fe20000010000 */
[C---:B------:R-:W-:Y:S01]  /*11e30*/  F2FP.BF16.PACK_AB R77, R141.reuse, R151 ;  /* 0x000000978d4d723e */ /* 0x040fe200000010ff */
[----:B------:R-:W-:Y:S01]  /*11e40*/  FADD.FTZ R141, R141, R163 ;  /* 0x000000a38d8d7221 */ /* 0x000fe20000010000 */
[----:B------:R-:W-:Y:S01]  /*11e50*/  F2FP.BF16.PACK_AB R72, R142, R152 ;  /* 0x000000988e48723e */ /* 0x000fe200000010ff */
[----:B------:R-:W-:Y:S01]  /*11e60*/  FADD.FTZ R152, R152, R157 ;  /* 0x0000009d98987221 */ /* 0x000fe20000010000 */
[----:B------:R-:W-:Y:S01]  /*11e70*/  F2FP.BF16.PACK_AB R74, R126, R135 ;  /* 0x000000877e4a723e */ /* 0x000fe200000010ff */
[----:B------:R-:W-:Y:S01]  /*11e80*/  FADD.FTZ R141, R133, R141 ;  /* 0x0000008d858d7221 */ /* 0x000fe20000010000 */
[----:B------:R-:W-:Y:S01]  /*11e90*/  F2FP.BF16.PACK_AB R75, R127, R136 ;  /* 0x000000887f4b723e */ /* 0x000fe200000010ff */
[-C--:B------:R-:W-:Y:S01]  /*11ea0*/  HMMA.16816.F32.BF16 R4, R76, R84.reuse, R4 ;  /* 0x000000544c04723c */ /* 0x080fe20000041804 */
[----:B------:R5:W-:Y:S04]  /*11eb0*/  MUFU.EX2 R164, R92 ;  /* 0x0000005c00a47308 */ /* 0x000be80000000800 */
[----:B------:R-:W-:Y:S01]  /*11ec0*/  F2FP.BF16.PACK_AB R73, R147, R150 ;  /* 0x000000969349723e */ /* 0x000fe200000010ff */
[----:B------:R-:W-:Y:S02]  /*11ed0*/  FADD.FTZ R152, R142, R152 ;  /* 0x000000988e987221 */ /* 0x000fe40000010000 */
[----:B------:R-:W-:Y:S03]  /*11ee0*/  FADD.FTZ R132, R132, R141 ;  /* 0x0000008d84847221 */ /* 0x000fe60000010000 */
[----:B------:R-:W-:Y:S01]  /*11ef0*/  MUFU.EX2 R134, R205 ;  /* 0x000000cd00867308 */ /* 0x000fe20000000800 */
[C---:B------:R-:W-:Y:S04]  /*11f00*/  HMMA.16816.F32.BF16 R8, R72.reuse, R84, R8 ;  /* 0x000000544808723c */ /* 0x040fe80000041808 */
[----:B------:R-:W-:Y:S02]  /*11f10*/  FADD.FTZ R135, R135, R152 ;  /* 0x0000009887877221 */ /* 0x000fe40000010000 */
[----:B------:R-:W-:Y:S02]  /*11f20*/  FADD.FTZ R147, R147, R158 ;  /* 0x0000009e93937221 */ /* 0x000fe40000010000 */
[-C--:B------:R-:W-:Y:S01]  /*11f30*/  HMMA.16816.F32.BF16 R12, R72, R86.reuse, R12 ;  /* 0x00000056480c723c */ /* 0x080fe2000004180c */
[----:B------:R-:W-:Y:S03]  /*11f40*/  MUFU.EX2 R137, R220 ;  /* 0x000000dc00897308 */ /* 0x000fe60000000800 */
[----:B------:R-:W-:Y:S01]  /*11f50*/  FADD.FTZ R135, R126, R135 ;  /* 0x000000877e877221 */ /* 0x000fe20000010000 */
[----:B-----5:R-:W-:Y:S01]  /*11f60*/  LDSM.16.MT88.4 R92, [R232+0x1000] ;  /* 0x00100000e85c783b */ /* 0x020fe20000004200 */
[----:B------:R-:W-:Y:S02]  /*11f70*/  FADD.FTZ R147, R136, R147 ;  /* 0x0000009388937221 */ /* 0x000fe40000010000 */
[C---:B------:R-:W-:Y:S03]  /*11f80*/  HMMA.16816.F32.BF16 R16, R76.reuse, R86, R16 ;  /* 0x000000564c10723c */ /* 0x040fe60000041810 */
[----:B------:R-:W-:Y:S01]  /*11f90*/  MUFU.EX2 R139, R214 ;  /* 0x000000d6008b7308 */ /* 0x000fe20000000800 */
[----:B------:R-:W-:Y:S01]  /*11fa0*/  FADD.FTZ R147, R127, R147 ;  /* 0x000000937f937221 */ /* 0x000fe20000010000 */
[----:B------:R-:W5:Y:S01]  /*11fb0*/  LDSM.16.MT88.4 R84, [R231+0x800] ;  /* 0x00080000e754783b */ /* 0x000f620000004200 */
[----:B--2---:R-:W-:Y:S02]  /*11fc0*/  FADD.FTZ R136, R125, R132 ;  /* 0x000000847d887221 */ /* 0x004fe40000010000 */
[-C--:B---3--:R-:W-:Y:S04]  /*11fd0*/  HMMA.16816.F32.BF16 R20, R76, R80.reuse, R20 ;  /* 0x000000504c14723c */ /* 0x088fe80000041814 */
[----:B-1----:R-:W-:Y:S01]  /*11fe0*/  FADD.FTZ R147, R117, R147 ;  /* 0x0000009375937221 */ /* 0x002fe20000010000 */
[----:B------:R-:W-:Y:S01]  /*11ff0*/  MUFU.EX2 R138, R213 ;  /* 0x000000d5008a7308 */ /* 0x000fe20000000800 */
[----:B------:R-:W-:Y:S02]  /*12000*/  FADD.FTZ R161, R156, R161 ;  /* 0x000000a19ca17221 */ /* 0x000fe40000010000 */
[C---:B------:R-:W-:Y:S07]  /*12010*/  HMMA.16816.F32.BF16 R24, R72.reuse, R80, R24 ;  /* 0x000000504818723c */ /* 0x040fee0000041818 */
[----:B------:R-:W1:Y:S01]  /*12020*/  MUFU.EX2 R104, R165 ;  /* 0x000000a500687308 */ /* 0x000e620000000800 */
[-C--:B------:R-:W-:Y:S08]  /*12030*/  HMMA.16816.F32.BF16 R28, R72, R82.reuse, R28 ;  /* 0x00000052481c723c */ /* 0x080ff0000004181c */
[C---:B------:R-:W-:Y:S01]  /*12040*/  HMMA.16816.F32.BF16 R32, R76.reuse, R82, R32 ;  /* 0x000000524c20723c */ /* 0x040fe20000041820 */
[----:B------:R-:W2:Y:S01]  /*12050*/  LDSM.16.MT88.4 R80, [R234+0x1000] ;  /* 0x00100000ea50783b */ /* 0x000ea20000004200 */
[----:B------:R-:W-:Y:S06]  /*12060*/  MUFU.EX2 R165, R204 ;  /* 0x000000cc00a57308 */ /* 0x000fec0000000800 */
[-C--:B------:R-:W-:Y:S04]  /*12070*/  HMMA.16816.F32.BF16 R36, R76, R88.reuse, R36 ;  /* 0x000000584c24723c */ /* 0x080fe80000041824 */
[----:B------:R-:W-:Y:S04]  /*12080*/  MUFU.EX2 R168, R203 ;  /* 0x000000cb00a87308 */ /* 0x000fe80000000800 */
[C---:B------:R-:W-:Y:S06]  /*12090*/  HMMA.16816.F32.BF16 R40, R72.reuse, R88, R40 ;  /* 0x000000584828723c */ /* 0x040fec0000041828 */
[----:B------:R-:W-:Y:S02]  /*120a0*/  MUFU.EX2 R169, R202 ;  /* 0x000000ca00a97308 */ /* 0x000fe40000000800 */
[-C--:B------:R-:W-:Y:S08]  /*120b0*/  HMMA.16816.F32.BF16 R44, R72, R90.reuse, R44 ;  /* 0x0000005a482c723c */ /* 0x080ff0000004182c */
[C---:B------:R-:W-:Y:S01]  /*120c0*/  HMMA.16816.F32.BF16 R48, R76.reuse, R90, R48 ;  /* 0x0000005a4c30723c */ /* 0x040fe20000041830 */
[----:B------:R-:W3:Y:S01]  /*120d0*/  LDSM.16.MT88.4 R88, [R233+0x1000] ;  /* 0x00100000e958783b */ /* 0x000ee20000004200 */
[----:B------:R-:W1:Y:S06]  /*120e0*/  MUFU.EX2 R175, R218 ;  /* 0x000000da00af7308 */ /* 0x000e6c0000000800 */
[-C--:B-----5:R-:W-:Y:S04]  /*120f0*/  HMMA.16816.F32.BF16 R52, R76, R84.reuse, R52 ;  /* 0x000000544c34723c */ /* 0x0a0fe80000041834 */
[----:B------:R-:W5:Y:S04]  /*12100*/  MUFU.EX2 R174, R216 ;  /* 0x000000d800ae7308 */ /* 0x000f680000000800 */
[C---:B------:R-:W-:Y:S06]  /*12110*/  HMMA.16816.F32.BF16 R56, R72.reuse, R84, R56 ;  /* 0x000000544838723c */ /* 0x040fec0000041838 */
[----:B------:R-:W1:Y:S02]  /*12120*/  MUFU.EX2 R123, R212 ;  /* 0x000000d4007b7308 */ /* 0x000e640000000800 */
        /* <DEDUP_REMOVED lines=12> */
[----:B----4-:R-:W-:Y:S01]  /*121f0*/  F2FP.BF16.PACK_AB R76, R128, R124 ;  /* 0x0000007c804c723e */ /* 0x010fe200000010ff */
[----:B------:R-:W-:Y:S01]  /*12200*/  FADD.FTZ R129, R129, R136 ;  /* 0x0000008881817221 */ /* 0x000fe20000010000 */
[----:B-1----:R-:W-:Y:S02]  /*12210*/  F2FP.BF16.PACK_AB R78, R101, R104 ;  /* 0x00000068654e723e */ /* 0x002fe400000010ff */
[C---:B------:R-:W-:Y:S01]  /*12220*/  F2FP.BF16.PACK_AB R77, R131.reuse, R117 ;  /* 0x00000075834d723e */ /* 0x040fe200000010ff */
[-C--:B--2---:R-:W-:Y:S04]  /*12230*/  HMMA.16816.F32.BF16 R4, R72, R80.reuse, R4 ;  /* 0x000000504804723c */ /* 0x084fe80000041804 */
[----:B------:R-:W-:Y:S01]  /*12240*/  MUFU.EX2 R121, R215 ;  /* 0x000000d700797308 */ /* 0x000fe20000000800 */
[----:B------:R-:W-:Y:S01]  /*12250*/  F2FP.BF16.PACK_AB R79, R164, R130 ;  /* 0x00000082a44f723e */ /* 0x000fe200000010ff */
[----:B------:R-:W-:Y:S02]  /*12260*/  FADD.FTZ R131, R131, R147 ;  /* 0x0000009383837221 */ /* 0x000fe40000010000 */
        /* <DEDUP_REMOVED lines=11> */
[-C--:B---3--:R-:W-:Y:S04]  /*12320*/  HMMA.16816.F32.BF16 R20, R72, R88.reuse, R20 ;  /* 0x000000584814723c */ /* 0x088fe80000041814 */
[----:B------:R-:W-:Y:S04]  /*12330*/  FADD.FTZ R105, R100, R105 ;  /* 0x0000006964697221 */ /* 0x000fe80000010000 */
[C---:B------:R-:W-:Y:S01]  /*12340*/  HMMA.16816.F32.BF16 R24, R76.reuse, R88, R24 ;  /* 0x000000584c18723c */ /* 0x040fe20000041818 */
[----:B------:R-:W-:Y:S03]  /*12350*/  MUFU.EX2 R184, R184 ;  /* 0x000000b800b87308 */ /* 0x000fe60000000800 */
[----:B------:R-:W-:Y:S04]  /*12360*/  FADD.FTZ R105, R110, R105 ;  /* 0x000000696e697221 */ /* 0x000fe80000010000 */
[-C--:B------:R-:W-:Y:S03]  /*12370*/  HMMA.16816.F32.BF16 R28, R76, R90.reuse, R28 ;  /* 0x0000005a4c1c723c */ /* 0x080fe6000004181c */
[----:B------:R-:W2:Y:S01]  /*12380*/  MUFU.EX2 R183, R183 ;  /* 0x000000b700b77308 */ /* 0x000ea20000000800 */
[----:B------:R-:W-:Y:S04]  /*12390*/  FADD.FTZ R105, R175, R105 ;  /* 0x00000069af697221 */ /* 0x000fe80000010000 */
[C---:B------:R-:W-:Y:S01]  /*123a0*/  HMMA.16816.F32.BF16 R32, R72.reuse, R90, R32 ;  /* 0x0000005a4820723c */ /* 0x040fe20000041820 */
[----:B------:R-:W3:Y:S03]  /*123b0*/  LDSM.16.MT88.4 R88, [R233+0x1800] ;  /* 0x00180000e958783b */ /* 0x000ee60000004200 */
[----:B-----5:R-:W-:Y:S04]  /*123c0*/  FADD.FTZ R105, R174, R105 ;  /* 0x00000069ae697221 */ /* 0x020fe80000010000 */
[-C--:B------:R-:W-:Y:S04]  /*123d0*/  HMMA.16816.F32.BF16 R36, R72, R92.reuse, R36 ;  /* 0x0000005c4824723c */ /* 0x080fe80000041824 */
[----:B------:R-:W-:Y:S04]  /*123e0*/  FADD.FTZ R105, R123, R105 ;  /* 0x000000697b697221 */ /* 0x000fe80000010000 */
[C---:B------:R-:W-:Y:S04]  /*123f0*/  HMMA.16816.F32.BF16 R40, R76.reuse, R92, R40 ;  /* 0x0000005c4c28723c */ /* 0x040fe80000041828 */
[----:B--2---:R-:W-:Y:S01]  /*12400*/  F2FP.BF16.PACK_AB R117, R183, R184 ;  /* 0x000000b8b775723e */ /* 0x004fe200000010ff */
[----:B------:R-:W-:Y:S03]  /*12410*/  FADD.FTZ R105, R122, R105 ;  /* 0x000000697a697221 */ /* 0x000fe60000010000 */
[-C--:B------:R-:W-:Y:S04]  /*12420*/  HMMA.16816.F32.BF16 R44, R76, R94.reuse, R44 ;  /* 0x0000005e4c2c723c */ /* 0x080fe8000004182c */
[----:B------:R-:W-:Y:S04]  /*12430*/  FADD.FTZ R105, R187, R105 ;  /* 0x00000069bb697221 */ /* 0x000fe80000010000 */
[C---:B------:R-:W-:Y:S01]  /*12440*/  HMMA.16816.F32.BF16 R48, R72.reuse, R94, R48 ;  /* 0x0000005e4830723c */ /* 0x040fe20000041830 */
[----:B------:R-:W2:Y:S03]  /*12450*/  LDSM.16.MT88.4 R92, [R232+0x1800] ;  /* 0x00180000e85c783b */ /* 0x000ea60000004200 */
[----:B------:R-:W-:Y:S04]  /*12460*/  FADD.FTZ R105, R188, R105 ;  /* 0x00000069bc697221 */ /* 0x000fe80000010000 */
[-C--:B------:R-:W-:Y:S04]  /*12470*/  HMMA.16816.F32.BF16 R52, R72, R84.reuse, R52 ;  /* 0x000000544834723c */ /* 0x080fe80000041834 */
[----:B------:R-:W-:Y:S04]  /*12480*/  FADD.FTZ R105, R190, R105 ;  /* 0x00000069be697221 */ /* 0x000fe80000010000 */
[C---:B------:R-:W-:Y:S04]  /*12490*/  HMMA.16816.F32.BF16 R56, R76.reuse, R84, R56 ;  /* 0x000000544c38723c */ /* 0x040fe80000041838 */
[----:B------:R-:W-:Y:S03]  /*124a0*/  FADD.FTZ R105, R192, R105 ;  /* 0x00000069c0697221 */ /* 0x000fe60000010000 */
        /* <DEDUP_REMOVED lines=12> */
[----:B------:R-:W4:Y:S01]  /*12570*/  LDSM.16.MT88.4 R84, [R231+0x1800] ;  /* 0x00180000e754783b */ /* 0x000f220000004200 */
[----:B------:R-:W-:Y:S01]  /*12580*/  F2FP.BF16.PACK_AB R72, R109, R111 ;  /* 0x0000006f6d48723e */ /* 0x000fe200000010ff */
[----:B------:R-:W-:Y:S01]  /*12590*/  FADD.FTZ R105, R182, R105 ;  /* 0x00000069b6697221 */ /* 0x000fe20000010000 */
[----:B------:R-:W-:Y:S01]  /*125a0*/  F2FP.BF16.PACK_AB R74, R114, R112 ;  /* 0x00000070724a723e */ /* 0x000fe200000010ff */
[-C--:B-1----:R-:W-:Y:S05]  /*125b0*/  HMMA.16816.F32.BF16 R4, R76, R80.reuse, R4 ;  /* 0x000000504c04723c */ /* 0x082fea0000041804 */
[----:B------:R-:W-:Y:S02]  /*125c0*/  F2FP.BF16.PACK_AB R73, R168, R165 ;  /* 0x000000a5a849723e */ /* 0x000fe400000010ff */
[----:B------:R-:W-:Y:S02]  /*125d0*/  F2FP.BF16.PACK_AB R75, R201, R169 ;  /* 0x000000a9c94b723e */ /* 0x000fe400000010ff */
[----:B------:R-:W-:Y:S05]  /*125e0*/  MOV R183, R2 ;  /* 0x0000000200b77202 */ /* 0x000fea0000000f00 */
[C---:B------:R-:W-:Y:S08]  /*125f0*/  HMMA.16816.F32.BF16 R8, R72.reuse, R80, R8 ;  /* 0x000000504808723c */ /* 0x040ff00000041808 */
[-C--:B------:R-:W-:Y:S08]  /*12600*/  HMMA.16816.F32.BF16 R12, R72, R82.reuse, R12 ;  /* 0x00000052480c723c */ /* 0x080ff0000004180c */
[C---:B------:R-:W-:Y:S01]  /*12610*/  HMMA.16816.F32.BF16 R16, R76.reuse, R82, R16 ;  /* 0x000000524c10723c */ /* 0x040fe20000041810 */
[----:B------:R-:W1:Y:S07]  /*12620*/  LDSM.16.MT88.4 R80, [R234+0x2000] ;  /* 0x00200000ea50783b */ /* 0x000e6e0000004200 */
[-C--:B---3--:R-:W-:Y:S08]  /*12630*/  HMMA.16816.F32.BF16 R20, R76, R88.reuse, R20 ;  /* 0x000000584c14723c */ /* 0x088ff00000041814 */
[C---:B------:R-:W-:Y:S08]  /*12640*/  HMMA.16816.F32.BF16 R24, R72.reuse, R88, R24 ;  /* 0x000000584818723c */ /* 0x040ff00000041818 */
[-C--:B------:R-:W-:Y:S08]  /*12650*/  HMMA.16816.F32.BF16 R28, R72, R90.reuse, R28 ;  /* 0x0000005a481c723c */ /* 0x080ff0000004181c */
[C---:B------:R-:W-:Y:S01]  /*12660*/  HMMA.16816.F32.BF16 R32, R76.reuse, R90, R32 ;  /* 0x0000005a4c20723c */ /* 0x040fe20000041820 */
[----:B------:R-:W3:Y:S07]  /*12670*/  LDSM.16.MT88.4 R88, [R233+0x2000] ;  /* 0x00200000e958783b */ /* 0x000eee0000004200 */
[-C--:B--2---:R-:W-:Y:S08]  /*12680*/  HMMA.16816.F32.BF16 R36, R76, R92.reuse, R36 ;  /* 0x0000005c4c24723c */ /* 0x084ff00000041824 */
[C---:B------:R-:W-:Y:S08]  /*12690*/  HMMA.16816.F32.BF16 R40, R72.reuse, R92, R40 ;  /* 0x0000005c4828723c */ /* 0x040ff00000041828 */
[-C--:B------:R-:W-:Y:S08]  /*126a0*/  HMMA.16816.F32.BF16 R44, R72, R94.reuse, R44 ;  /* 0x0000005e482c723c */ /* 0x080ff0000004182c */
[C---:B------:R-:W-:Y:S01]  /*126b0*/  HMMA.16816.F32.BF16 R48, R76.reuse, R94, R48 ;  /* 0x0000005e4c30723c */ /* 0x040fe20000041830 */
[----:B------:R-:W2:Y:S07]  /*126c0*/  LDSM.16.MT88.4 R92, [R232+0x2000] ;  /* 0x00200000e85c783b */ /* 0x000eae0000004200 */
[-C--:B----4-:R-:W-:Y:S08]  /*126d0*/  HMMA.16816.F32.BF16 R52, R76, R84.reuse, R52 ;  /* 0x000000544c34723c */ /* 0x090ff00000041834 */
        /* <DEDUP_REMOVED lines=12> */
[----:B------:R-:W4:Y:S01]  /*127a0*/  LDSM.16.MT88.4 R84, [R231+0x2000] ;  /* 0x00200000e754783b */ /* 0x000f220000004200 */
        /* <DEDUP_REMOVED lines=41> */
[----:B------:R-:W4:Y:S03]  /*12a40*/  LDSM.16.MT88.4 R132, [R233+0x3000] ;  /* 0x00300000e984783b */ /* 0x000f260000004200 */
        /* <DEDUP_REMOVED lines=37> */
[----:B------:R-:W3:Y:S02]  /*12ca0*/  LDL.LU R72, [R1+0x50] ;  /* 0x0000500001487983 */ /* 0x000ee40000300800 */
        /* <DEDUP_REMOVED lines=33> */
[----:B------:R-:W-:Y:S04]  /*12ec0*/  FADD.FTZ R8, R115, R8 ;  /* 0x0000000873087221 */ /* 0x000fe80000010000 */
[-C--:B------:R-:W-:Y:S04]  /*12ed0*/  HMMA.16816.F32.BF16 R176, R176, R6.reuse, R60 ;  /* 0x00000006b0b0723c */ /* 0x080fe8000004183c */
[----:B------:R-:W-:Y:S04]  /*12ee0*/  FADD.FTZ R8, R113, R8 ;  /* 0x0000000871087221 */ /* 0x000fe80000010000 */
[----:B------:R-:W-:Y:S04]  /*12ef0*/  HMMA.16816.F32.BF16 R116, R116, R6, R64 ;  /* 0x000000067474723c */ /* 0x000fe80000041840 */
[----:B------:R-:W-:Y:S03]  /*12f00*/  FADD.FTZ R8, R96, R8 ;  /* 0x0000000860087221 */ /* 0x000fe60000010000 */
[----:B------:R-:W-:Y:S02]  /*12f10*/  FADD.FTZ R7, R108, R105 ;  /* 0x000000696c077221 */ /* 0x000fe40000010000 */
[----:B------:R-:W-:Y:S03]  /*12f20*/  FADD.FTZ R6, R97, R104 ;  /* 0x0000006861067221 */ /* 0x000fe60000010000 */
[----:B------:R1:W-:Y:S01]  /*12f30*/  STL [R1+0x60], R7 ;  /* 0x0000600701007387 */ /* 0x0003e20000100800 */
[----:B------:R-:W-:Y:S03]  /*12f40*/  FADD.FTZ R8, R71, R8 ;  /* 0x0000000847087221 */ /* 0x000fe60000010000 */
[----:B------:R1:W-:Y:S01]  /*12f50*/  STL [R1+0x54], R6 ;  /* 0x0000540601007387 */ /* 0x0003e20000100800 */
[----:B------:R-:W-:Y:S04]  /*12f60*/  FADD.FTZ R8, R70, R8 ;  /* 0x0000000846087221 */ /* 0x000fe80000010000 */
[----:B------:R-:W-:Y:S01]  /*12f70*/  FADD.FTZ R5, R69, R8 ;  /* 0x0000000845057221 */ /* 0x000fe20000010000 */
[C---:B---3--:R-:W-:Y:S02]  /*12f80*/  IADD3 R4, R72.reuse, -0x1, RZ ;  /* 0xffffffff48047810 */ /* 0x048fe40007ffe0ff */
[----:B--2---:R-:W-:Y:S03]  /*12f90*/  ISETP.GT.AND P0, PT, R72, R73, PT ;  /* 0x000000494800720c */ /* 0x004fe60003f04270 */
[----:B------:R1:W-:Y:S04]  /*12fa0*/  STL [R1+0x50], R4 ;  /* 0x0000500401007387 */ /* 0x0003e80000100800 */
[----:B------:R1:W-:Y:S06]  /*12fb0*/  STL [R1+0x4c], R5 ;  /* 0x00004c0501007387 */ /* 0x0003ec0000100800 */
[----:B-1----:R-:W-:-:S05]  /*12fc0*/  @P0 BRA `(.L_x_1358) ;  /* 0xffffaea000000947 */ /* 0x002fca000383ffff */
.L_x_1351:
[----:B------:R-:W-:Y:S05]  /*12fd0*/  BRA.DIV ~URZ, `(.L_x_1359) ;  /* 0x00006e627f007947 */ /* 0x000fea000b800000 */
[----:B------:R-:W2:Y:S04]  /*12fe0*/  LDL R4, [R1+0x48] ;  /* 0x0000480001047983 */ /* 0x000ea80000100800 */
[----:B--2---:R1:W2:Y:S02]  /*12ff0*/  SHFL.BFLY PT, R11, R4, 0x2, 0x1f ;  /* 0x0c401f00040b7f89 */ /* 0x0042a400000e0000 */
.L_x_1403:
        /* <DEDUP_REMOVED lines=9> */
[----:B-1----:R-:W-:-:S03]  /*13090*/  FADD.FTZ R10, R10, R9 ;  /* 0x000000090a0a7221 */ /* 0x002fc60000010000 */
[----:B------:R-:W1:Y:S01]  /*130a0*/  SHFL.BFLY PT, R9, R11, 0x1, 0x1f ;  /* 0x0c201f000b097f89 */ /* 0x000e6200000e0000 */
[----:B--2---:R-:W-:-:S03]  /*130b0*/  FADD.FTZ R6, R6, R8 ;  /* 0x0000000806067221 */ /* 0x004fc60000010000 */
[----:B------:R-:W2:Y:S01]  /*130c0*/  SHFL.BFLY PT, R8, R10, 0x1, 0x1f ;  /* 0x0c201f000a087f89 */ /* 0x000ea200000e0000 */
[----:B---3--:R-:W-:-:S03]  /*130d0*/  FADD.FTZ R4, R4, R12 ;  /* 0x0000000c04047221 */ /* 0x008fc60000010000 */
[----:B------:R-:W3:Y:S04]  /*130e0*/  SHFL.BFLY PT, R7, R6, 0x1, 0x1f ;  /* 0x0c201f0006077f89 */ /* 0x000ee800000e0000 */
[----:B------:R4:W4:Y:S01]  /*130f0*/  SHFL.BFLY PT, R5, R4, 0x1, 0x1f ;  /* 0x0c201f0004057f89 */ /* 0x00092200000e0000 */
[----:B-1----:R-:W-:Y:S02]  /*13100*/  FADD.FTZ R11, R11, R9 ;  /* 0x000000090b0b7221 */ /* 0x002fe40000010000 */
[----:B--2---:R-:W-:Y:S02]  /*13110*/  FADD.FTZ R10, R10, R8 ;  /* 0x000000080a0a7221 */ /* 0x004fe40000010000 */
[----:B---3--:R-:W-:-:S03]  /*13120*/  FADD.FTZ R7, R6, R7 ;  /* 0x0000000706077221 */ /* 0x008fc60000010000 */
.L_x_1404:
[----:B------:R-:W-:Y:S01]  /*13130*/  FSETP.NE.FTZ.AND P2, PT, R10, RZ, PT ;  /* 0x000000ff0a00720b */ /* 0x000fe20003f55000 */
[----:B------:R-:W-:Y:S01]  /*13140*/  CS2R R8, SRZ ;  /* 0x0000000000087805 */ /* 0x000fe2000001ff00 */
[----:B------:R-:W-:Y:S01]  /*13150*/  FSETP.NE.FTZ.AND P3, PT, R11, RZ, PT ;  /* 0x000000ff0b00720b */ /* 0x000fe20003f75000 */
[----:B----4-:R-:W-:Y:S01]  /*13160*/  FADD.FTZ R4, R5, R4 ;  /* 0x0000000405047221 */ /* 0x010fe20000010000 */
[----:B------:R-:W-:-:S04]  /*13170*/  FSETP.NE.FTZ.AND P1, PT, R7, RZ, PT ;  /* 0x000000ff0700720b */ /* 0x000fc80003f35000 */
[----:B------:R-:W-:-:S05]  /*13180*/  FSETP.NE.FTZ.AND P0, PT, R4, RZ, PT ;  /* 0x000000ff0400720b */ /* 0x000fca0003f15000 */
[----:B------:R-:W1:Y:S01]  /*13190*/  @P2 MUFU.LG2 R5, R10 ;  /* 0x0000000a00052308 */ /* 0x000e620000000c00 */
[----:B------:R-:W-:Y:S02]  /*131a0*/  @P2 MOV R13, 0x3f317218 ;  /* 0x3f317218000d2802 */ /* 0x000fe40000000f00 */
[----:B------:R-:W-:-:S03]  /*131b0*/  @P3 MOV R14, 0x3f317218 ;  /* 0x3f317218000e3802 */ /* 0x000fc60000000f00 */
[----:B------:R-:W-:Y:S02]  /*131c0*/  @P2 FMUL.FTZ R13, R13, c[0x0][0x2d0] ;  /* 0x0000b4000d0d2a20 */ /* 0x000fe40000410000 */
[----:B------:R-:W2:Y:S01]  /*131d0*/  @P3 MUFU.RCP R8, R11 ;  /* 0x0000000b00083308 */ /* 0x000ea20000001000 */
[----:B------:R-:W-:-:S07]  /*131e0*/  @P3 FMUL.FTZ R14, R14, c[0x0][0x2d0] ;  /* 0x0000b4000e0e3a20 */ /* 0x000fce0000410000 */
[----:B------:R3:W4:Y:S01]  /*131f0*/  @P3 MUFU.LG2 R6, R11 ;  /* 0x0000000b00063308 */ /* 0x0007220000000c00 */
[----:B-1----:R-:W-:Y:S01]  /*13200*/  @P2 FMUL.FTZ R15, R5, 0.69314718246459960938 ;  /* 0x3f317218050f2820 */ /* 0x002fe20000410000 */
[----:B------:R-:W-:-:S06]  /*13210*/  MOV R5, RZ ;  /* 0x000000ff00057202 */ /* 0x000fcc0000000f00 */
[----:B------:R1:W5:Y:S01]  /*13220*/  @P2 MUFU.RCP R9, R10 ;  /* 0x0000000a00092308 */ /* 0x0003620000001000 */
[C---:B--2---:R-:W-:Y:S02]  /*13230*/  FMUL.FTZ R144, R8.reuse, R144 ;  /* 0x0000009008907220 */ /* 0x044fe40000410000 */
[C---:B------:R-:W-:Y:S02]  /*13240*/  FMUL.FTZ R145, R8.reuse, R145 ;  /* 0x0000009108917220 */ /* 0x040fe40000410000 */
[C---:B------:R-:W-:Y:S02]  /*13250*/  FMUL.FTZ R140, R8.reuse, R140 ;  /* 0x0000008c088c7220 */ /* 0x040fe40000410000 */
[C---:B------:R-:W-:Y:S01]  /*13260*/  FMUL.FTZ R141, R8.reuse, R141 ;  /* 0x0000008d088d7220 */ /* 0x040fe20000410000 */
[----:B------:R-:W2:Y:S01]  /*13270*/  @P1 MUFU.LG2 R12, R7 ;  /* 0x00000007000c1308 */ /* 0x000ea20000000c00 */
[C---:B------:R-:W-:Y:S01]  /*13280*/  FMUL.FTZ R136, R8.reuse, R136 ;  /* 0x0000008808887220 */ /* 0x040fe20000410000 */
[----:B---3--:R-:W-:Y:S01]  /*13290*/  MOV R11, 0xff800000 ;  /* 0xff800000000b7802 */ /* 0x008fe20000000f00 */
[----:B------:R-:W-:-:S02]  /*132a0*/  FMUL.FTZ R137, R8, R137 ;  /* 0x0000008908897220 */ /* 0x000fc40000410000 */
[C---:B------:R-:W-:Y:S02]  /*132b0*/  FMUL.FTZ R132, R8.reuse, R132 ;  /* 0x0000008408847220 */ /* 0x040fe40000410000 */
[C---:B------:R-:W-:Y:S01]  /*132c0*/  FMUL.FTZ R133, R8.reuse, R133 ;  /* 0x0000008508857220 */ /* 0x040fe20000410000 */
[----:B------:R-:W-:Y:S01]  /*132d0*/  @P0 MUFU.RCP R5, R4 ;  /* 0x0000000400050308 */ /* 0x000fe20000001000 */
[C---:B------:R-:W-:Y:S01]  /*132e0*/  FMUL.FTZ R128, R8.reuse, R128 ;  /* 0x0000008008807220 */ /* 0x040fe20000410000 */
[----:B-1----:R-:W-:Y:S01]  /*132f0*/  MOV R10, 0xff800000 ;  /* 0xff800000000a7802 */ /* 0x002fe20000000f00 */
[C---:B------:R-:W-:Y:S02]  /*13300*/  FMUL.FTZ R129, R8.reuse, R129 ;  /* 0x0000008108817220 */ /* 0x040fe40000410000 */
[C---:B------:R-:W-:Y:S02]  /*13310*/  FMUL.FTZ R124, R8.reuse, R124 ;  /* 0x0000007c087c7220 */ /* 0x040fe40000410000 */
[C---:B------:R-:W-:Y:S01]  /*13320*/  FMUL.FTZ R125, R8.reuse, R125 ;  /* 0x0000007d087d7220 */ /* 0x040fe20000410000 */
[----:B------:R-:W1:Y:S01]  /*13330*/  @P0 MUFU.LG2 R4, R4 ;  /* 0x0000000400040308 */ /* 0x000e620000000c00 */
[----:B------:R-:W-:-:S02]  /*13340*/  FMUL.FTZ R120, R8, R120 ;  /* 0x0000007808787220 */ /* 0x000fc40000410000 */
[C---:B------:R-:W-:Y:S02]  /*13350*/  FMUL.FTZ R121, R8.reuse, R121 ;  /* 0x0000007908797220 */ /* 0x040fe40000410000 */
[C---:B------:R-:W-:Y:S02]  /*13360*/  FMUL.FTZ R116, R8.reuse, R116 ;  /* 0x0000007408747220 */ /* 0x040fe40000410000 */
[----:B------:R-:W-:Y:S01]  /*13370*/  FMUL.FTZ R117, R8, R117 ;  /* 0x0000007508757220 */ /* 0x000fe20000410000 */
[----:B------:R-:W-:Y:S01]  /*13380*/  MOV R8, RZ ;  /* 0x000000ff00087202 */ /* 0x000fe20000000f00 */
[----:B----4-:R-:W-:Y:S02]  /*13390*/  @P3 FMUL.FTZ R6, R6, 0.69314718246459960938 ;  /* 0x3f31721806063820 */ /* 0x010fe40000410000 */
[C---:B-----5:R-:W-:Y:S02]  /*133a0*/  FMUL.FTZ R146, R9.reuse, R146 ;  /* 0x0000009209927220 */ /* 0x060fe40000410000 */
[C---:B------:R-:W-:Y:S01]  /*133b0*/  FMUL.FTZ R147, R9.reuse, R147 ;  /* 0x0000009309937220 */ /* 0x040fe20000410000 */
[----:B------:R3:W4:Y:S01]  /*133c0*/  @P1 MUFU.RCP R8, R7 ;  /* 0x0000000700081308 */ /* 0x0007220000001000 */
[----:B------:R-:W-:-:S02]  /*133d0*/  FMUL.FTZ R142, R9, R142 ;  /* 0x0000008e098e7220 */ /* 0x000fc40000410000 */
[C---:B------:R-:W-:Y:S02]  /*133e0*/  FMUL.FTZ R143, R9.reuse, R143 ;  /* 0x0000008f098f7220 */ /* 0x040fe40000410000 */
[C---:B------:R-:W-:Y:S02]  /*133f0*/  FMUL.FTZ R138, R9.reuse, R138 ;  /* 0x0000008a098a7220 */ /* 0x040fe40000410000 */
[C---:B------:R-:W-:Y:S02]  /*13400*/  FMUL.FTZ R139, R9.reuse, R139 ;  /* 0x0000008b098b7220 */ /* 0x040fe40000410000 */
[C---:B------:R-:W-:Y:S02]  /*13410*/  FMUL.FTZ R134, R9.reuse, R134 ;  /* 0x0000008609867220 */ /* 0x040fe40000410000 */
[C---:B------:R-:W-:Y:S02]  /*13420*/  FMUL.FTZ R135, R9.reuse, R135 ;  /* 0x0000008709877220 */ /* 0x040fe40000410000 */
[----:B------:R-:W-:-:S02]  /*13430*/  FMUL.FTZ R130, R9, R130 ;  /* 0x0000008209827220 */ /* 0x000fc40000410000 */
[C---:B------:R-:W-:Y:S01]  /*13440*/  FMUL.FTZ R131, R9.reuse, R131 ;  /* 0x0000008309837220 */ /* 0x040fe20000410000 */
[----:B---3--:R-:W-:Y:S01]  /*13450*/  MOV R7, 0xff800000 ;  /* 0xff80000000077802 */ /* 0x008fe20000000f00 */
[C---:B------:R-:W-:Y:S02]  /*13460*/  FMUL.FTZ R126, R9.reuse, R126 ;  /* 0x0000007e097e7220 */ /* 0x040fe40000410000 */
[C---:B------:R-:W-:Y:S02]  /*13470*/  FMUL.FTZ R127, R9.reuse, R127 ;  /* 0x0000007f097f7220 */ /* 0x040fe40000410000 */
[C---:B------:R-:W-:Y:S02]  /*13480*/  FMUL.FTZ R122, R9.reuse, R122 ;  /* 0x0000007a097a7220 */ /* 0x040fe40000410000 */
[C---:B------:R-:W-:Y:S02]  /*13490*/  FMUL.FTZ R123, R9.reuse, R123 ;  /* 0x0000007b097b7220 */ /* 0x040fe40000410000 */
[----:B------:R-:W-:-:S02]  /*134a0*/  FMUL.FTZ R118, R9, R118 ;  /* 0x0000007609767220 */ /* 0x000fc40000410000 */
[----:B------:R-:W-:Y:S01]  /*134b0*/  FMUL.FTZ R119, R9, R119 ;  /* 0x0000007709777220 */ /* 0x000fe20000410000 */
[----:B------:R-:W-:Y:S01]  /*134c0*/  @P1 MOV R9, 0x3f317218 ;  /* 0x3f31721800091802 */ /* 0x000fe20000000f00 */
[----:B------:R-:W-:Y:S01]  /*134d0*/  @P3 FFMA.FTZ R7, R14, R3, R6 ;  /* 0x000000030e073223 */ /* 0x000fe20000010006 */
[----:B------:R-:W-:Y:S01]  /*134e0*/  @P0 MOV R3, 0x3f317218 ;  /* 0x3f31721800030802 */ /* 0x000fe20000000f00 */
[----:B--2---:R-:W-:Y:S02]  /*134f0*/  @P1 FMUL.FTZ R12, R12, 0.69314718246459960938 ;  /* 0x3f3172180c0c1820 */ /* 0x004fe40000410000 */
[----:B------:R-:W-:Y:S02]  /*13500*/  @P1 FMUL.FTZ R9, R9, c[0x0][0x2d0] ;  /* 0x0000b40009091a20 */ /* 0x000fe40000410000 */
[----:B-1----:R-:W-:Y:S02]  /*13510*/  @P0 FMUL.FTZ R4, R4, 0.69314718246459960938 ;  /* 0x3f31721804040820 */ /* 0x002fe40000410000 */
[----:B------:R-:W-:-:S02]  /*13520*/  @P0 FMUL.FTZ R3, R3, c[0x0][0x2d0] ;  /* 0x0000b40003030a20 */ /* 0x000fc40000410000 */
[----:B------:R-:W-:Y:S01]  /*13530*/  @P1 FFMA.FTZ R11, R9, R0, R12 ;  /* 0x00000000090b1223 */ /* 0x000fe2000001000c */
[----:B------:R-:W-:Y:S01]  /*13540*/  MOV R0, 0xff800000 ;  /* 0xff80000000007802 */ /* 0x000fe20000000f00 */
[----:B------:R-:W-:Y:S01]  /*13550*/  @P2 FFMA.FTZ R10, R13, R2, R15 ;  /* 0x000000020d0a2223 */ /* 0x000fe2000001000f */
[----:B------:R-:W-:Y:S01]  /*13560*/  MOV R2, 0x1 ;  /* 0x0000000100027802 */ /* 0x000fe20000000f00 */
[C---:B----4-:R-:W-:Y:S02]  /*13570*/  FMUL.FTZ R148, R8.reuse, R148 ;  /* 0x0000009408947220 */ /* 0x050fe40000410000 */
        /* <DEDUP_REMOVED lines=30> */
[----:B------:R-:W-:Y:S02]  /*13760*/  FMUL.FTZ R179, R5, R179 ;  /* 0x000000b305b37220 */ /* 0x000fe40000410000 */
[----:B------:R-:W-:Y:S02]  /*13770*/  @P0 FFMA.FTZ R0, R3, R68, R4 ;  /* 0x0000004403000223 */ /* 0x000fe40000010004 */
.L_x_1304:
[----:B--2---:R2:W5:Y:S01]  /*13780*/  LDL R6, [R1] ;  /* 0x0000000001067983 */ /* 0x0045620000100800 */
[----:B------:R-:W-:Y:S01]  /*13790*/  LOP3.LUT P0, RZ, R243, 0x7f, RZ, 0xc0, !PT ;  /* 0x0000007ff3ff7812 */ /* 0x000fe2000780c0ff */
[----:B------:R-:W-:-:S12]  /*137a0*/  BSSY B0, `(.L_x_1361) ;  /* 0x0000010000007945 */ /* 0x000fd80003800000 */
[----:B------:R-:W-:Y:S05]  /*137b0*/  @P0 BRA `(.L_x_1362) ;  /* 0x000000e000000947 */ /* 0x000fea0003800000 */
[----:B------:R-:W3:Y:S01]  /*137c0*/  S2R R3, SR_LANEID ;  /* 0x0000000000037919 */ /* 0x000ee20000000000 */
[----:B------:R-:W-:Y:S01]  /*137d0*/  VOTEU.ANY UR4, UPT, PT ;  /* 0x0000000000047886 */ /* 0x000fe200038e0100 */
[----:B------:R-:W-:Y:S01]  /*137e0*/  IMAD.MOV.U32 R8, RZ, RZ, c[0x0][0x580] ;  /* 0x00016000ff087624 */ /* 0x000fe200078e00ff */
[----:B------:R-:W3:Y:S01]  /*137f0*/  FLO.U32 R5, UR4 ;  /* 0x0000000400057d00 */ /* 0x000ee200080e0000 */
[----:B------:R-:W-:-:S07]  /*13800*/  IMAD.MOV.U32 R9, RZ, RZ, c[0x0][0x584] ;  /* 0x00016100ff097624 */ /* 0x000fce00078e00ff */
[----:B------:R-:W4:Y:S01]  /*13810*/  POPC R4, UR4 ;  /* 0x0000000400047d09 */ /* 0x000f220008000000 */
[----:B---3--:R-:W-:-:S13]  /*13820*/  ISETP.EQ.U32.AND P0, PT, R5, R3, PT ;  /* 0x000000030500720c */ /* 0x008fda0003f02070 */
[----:B----4-:R-:W3:Y:S04]  /*13830*/  @P0 ATOMG.E.ADD.STRONG.GPU PT, R4, [R8.64], R4 ;  /* 0x00000004080409a8 */ /* 0x010ee800081ee1c8 */
[----:B------:R-:W4:Y:S02]  /*13840*/  S2R R3, SR_LTMASK ;  /* 0x0000000000037919 */ /* 0x000f240000003900 */
[----:B----4-:R-:W-:-:S06]  /*13850*/  LOP3.LUT R3, R3, UR4, RZ, 0xc0, !PT ;  /* 0x0000000403037c12 */ /* 0x010fcc000f8ec0ff */
[----:B------:R-:W4:Y:S01]  /*13860*/  POPC R3, R3 ;  /* 0x0000000300037309 */ /* 0x000f220000000000 */
[----:B---3--:R-:W4:Y:S02]  /*13870*/  SHFL.IDX PT, R4, R4, R5, 0x1f ;  /* 0x00001f0504047589 */ /* 0x008f2400000e0000 */
[----:B----45:R-:W-:-:S05]  /*13880*/  IADD3 R6, R4, c[0x0][0xc], R3 ;  /* 0x0000030004067a10 */ /* 0x030fca0007ffe003 */
[----:B------:R3:W-:Y:S02]  /*13890*/  STL [R1], R6 ;  /* 0x0000000601007387 */ /* 0x0007e40000100800 */
.L_x_1362:
[----:B------:R-:W-:Y:S05]  /*138a0*/  BSYNC B0 ;  /* 0x0000000000007941 */ /* 0x000fea0003800000 */
.L_x_1361:
[----:B------:R-:W-:Y:S01]  /*138b0*/  PRMT R2, R2, 0x9910, RZ ;  /* 0x0000991002027816 */ /* 0x000fe200000000ff */
[----:B------:R-:W-:Y:S01]  /*138c0*/  BSSY B1, `(.L_x_1363) ;  /* 0x0000142000017945 */ /* 0x000fe20003800000 */
[----:B-----5:R-:W-:Y:S02]  /*138d0*/  IMAD.MOV.U32 R3, RZ, RZ, R6 ;  /* 0x000000ffff037224 */ /* 0x020fe400078e0006 */
[----:B------:R-:W-:-:S13]  /*138e0*/  ISETP.NE.AND P0, PT, R2, RZ, PT ;  /* 0x000000ff0200720c */ /* 0x000fda0003f05270 */
[----:B------:R-:W-:Y:S05]  /*138f0*/  @!P0 BRA `(.L_x_1364) ;  /* 0x0000113000008947 */ /* 0x000fea0003800000 */
[----:B------:R-:W-:Y:S01]  /*13900*/  WARPSYNC 0xffffffff ;  /* 0xffffffff00007948 */ /* 0x000fe20003800000 */
[----:B------:R-:W-:Y:S06]  /*13910*/  BAR.SYNC.DEFER_BLOCKING 0x1, 0x80 ;  /* 0x0042000000007b1d */ /* 0x000fec0000010000 */
[----:B------:R-:W-:Y:S05]  /*13920*/  BRA.CONV ~URZ, `(.L_x_1365) ;  /* 0x000000537f007947 */ /* 0x000fea000b800000 */
[----:B---3--:R-:W-:Y:S01]  /*13930*/  IMAD.MOV.U32 R6, RZ, RZ, R249 ;  /* 0x000000ffff067224 */ /* 0x008fe200078e00f9 */
[----:B------:R-:W-:Y:S01]  /*13940*/  MOV R5, RZ ;  /* 0x000000ff00057202 */ /* 0x000fe20000000f00 */
[----:B------:R-:W-:Y:S01]  /*13950*/  IMAD.MOV.U32 R4, RZ, RZ, 0x1f ;  /* 0x0000001fff047424 */ /* 0x000fe200078e00ff */
[----:B------:R-:W-:-:S02]  /*13960*/  MOV R2, 0x13980 ;  /* 0x0001398000027802 */ /* 0x000fc40000000f00 */
[----:B-12---:R-:W-:Y:S05]  /*13970*/  CALL.REL.NOINC `($__internal_17_$__cuda_sm70_shflsync_idx_p) ;  /* 0x0000685000007944 */ /* 0x006fea0003c00000 */
.L_x_1365:
[----:B---3--:R-:W3:Y:S04]  /*13980*/  LDL.LU R6, [R1+0x18] ;  /* 0x0000180001067983 */ /* 0x008ee80000300800 */
[----:B-1----:R-:W4:Y:S04]  /*13990*/  LDL.LU R13, [R1+0x2c] ;  /* 0x00002c00010d7983 */ /* 0x002f280000300800 */
[----:B------:R-:W5:Y:S04]  /*139a0*/  LDL.LU R18, [R1+0x28] ;  /* 0x0000280001127983 */ /* 0x000f680000300800 */
[----:B--2---:R-:W2:Y:S01]  /*139b0*/  LDL.LU R22, [R1+0x14] ;  /* 0x0000140001167983 */ /* 0x004ea20000300800 */
[----:B------:R-:W-:Y:S01]  /*139c0*/  IMAD.MOV.U32 R2, RZ, RZ, 0x1 ;  /* 0x00000001ff027424 */ /* 0x000fe200078e00ff */
[----:B------:R-:W-:Y:S01]  /*139d0*/  ULDC UR5, c[0x0][0x4e8] ;  /* 0x00013a0000057ab9 */ /* 0x000fe20000000800 */
[----:B------:R-:W-:Y:S01]  /*139e0*/  LOP3.LUT P1, RZ, R248, 0x3, RZ, 0xc0, !PT ;  /* 0x00000003f8ff7812 */ /* 0x000fe2000782c0ff */
[----:B------:R-:W-:Y:S01]  /*139f0*/  ULDC UR4, c[0x0][0x388] ;  /* 0x0000e20000047ab9 */ /* 0x000fe20000000800 */
[C---:B------:R-:W-:Y:S01]  /*13a00*/  IADD3 R23, R245.reuse, 0x38, RZ ;  /* 0x00000038f5177810 */ /* 0x040fe20007ffe0ff */
[----:B------:R-:W-:Y:S01]  /*13a10*/  UIMAD UR4, UR5, UR4, URZ ;  /* 0x00000004050472a4 */ /* 0x000fe2000f8e023f */
[----:B------:R-:W-:Y:S01]  /*13a20*/  ISETP.NE.AND P0, PT, R2, c[0x0][0x4e8], PT ;  /* 0x00013a0002007a0c */ /* 0x000fe20003f05270 */
[----:B------:R-:W-:Y:S01]  /*13a30*/  BSSY B0, `(.L_x_1366) ;  /* 0x0000090000007945 */ /* 0x000fe20003800000 */
[----:B------:R-:W-:-:S02]  /*13a40*/  IADD3 R25, R245, 0x30, RZ ;  /* 0x00000030f5197810 */ /* 0x000fc40007ffe0ff */
[C---:B------:R-:W-:Y:S02]  /*13a50*/  IADD3 R27, R245.reuse, 0x28, RZ ;  /* 0x00000028f51b7810 */ /* 0x040fe40007ffe0ff */
[C---:B------:R-:W-:Y:S02]  /*13a60*/  IADD3 R29, R245.reuse, 0x20, RZ ;  /* 0x00000020f51d7810 */ /* 0x040fe40007ffe0ff */
[C---:B------:R-:W-:Y:S02]  /*13a70*/  IADD3 R31, R245.reuse, 0x18, RZ ;  /* 0x00000018f51f7810 */ /* 0x040fe40007ffe0ff */
[C---:B------:R-:W-:Y:S02]  /*13a80*/  IADD3 R33, R245.reuse, 0x10, RZ ;  /* 0x00000010f5217810 */ /* 0x040fe40007ffe0ff */
[----:B------:R-:W-:Y:S02]  /*13a90*/  IADD3 R35, R245, 0x8, RZ ;  /* 0x00000008f5237810 */ /* 0x000fe40007ffe0ff */
[----:B------:R-:W-:-:S02]  /*13aa0*/  SHF.R.S32.HI R23, RZ, 0x1f, R23 ;  /* 0x0000001fff177819 */ /* 0x000fc40000011417 */
[C---:B------:R-:W-:Y:S02]  /*13ab0*/  IADD3 R24, R245.reuse, 0x30, RZ ;  /* 0x00000030f5187810 */ /* 0x040fe40007ffe0ff */
[----:B------:R-:W-:Y:S02]  /*13ac0*/  SHF.R.S32.HI R25, RZ, 0x1f, R25 ;  /* 0x0000001fff197819 */ /* 0x000fe40000011419 */
[C---:B------:R-:W-:Y:S02]  /*13ad0*/  IADD3 R26, R245.reuse, 0x28, RZ ;  /* 0x00000028f51a7810 */ /* 0x040fe40007ffe0ff */
[----:B------:R-:W-:Y:S02]  /*13ae0*/  SHF.R.S32.HI R27, RZ, 0x1f, R27 ;  /* 0x0000001fff1b7819 */ /* 0x000fe4000001141b */
        /* <DEDUP_REMOVED lines=8> */
[----:B------:R-:W-:Y:S02]  /*13b70*/  SHF.R.S32.HI R36, RZ, 0x1f, R245 ;  /* 0x0000001fff247819 */ /* 0x000fe400000114f5 */
[----:B---3--:R-:W-:Y:S01]  /*13b80*/  SHF.R.S32.HI R16, RZ, 0x1f, R6 ;  /* 0x0000001fff107819 */ /* 0x008fe20000011406 */
[----:B------:R-:W-:-:S04]  /*13b90*/  IMAD.WIDE.U32 R4, R6, c[0x0][0x4d0], RZ ;  /* 0x0001340006047a25 */ /* 0x000fc800078e00ff */
[C---:B------:R-:W-:Y:S02]  /*13ba0*/  IMAD R14, R16.reuse, c[0x0][0x4d0], RZ ;  /* 0x00013400100e7a24 */ /* 0x040fe400078e02ff */
[----:B------:R-:W-:Y:S02]  /*13bb0*/  IMAD R16, R16, c[0x0][0x438], RZ ;  /* 0x00010e0010107a24 */ /* 0x000fe400078e02ff */
[C---:B------:R-:W-:Y:S02]  /*13bc0*/  IMAD R14, R6.reuse, c[0x0][0x4d4], R14 ;  /* 0x00013500060e7a24 */ /* 0x040fe400078e020e */
[C---:B------:R-:W-:Y:S02]  /*13bd0*/  IMAD R16, R6.reuse, c[0x0][0x43c], R16 ;  /* 0x00010f0006107a24 */ /* 0x040fe400078e0210 */
[----:B------:R-:W-:Y:S01]  /*13be0*/  IMAD.IADD R15, R5, 0x1, R14 ;  /* 0x00000001050f7824 */ /* 0x000fe200078e020e */
[----:B----4-:R-:W-:Y:S01]  /*13bf0*/  SHF.R.S32.HI R5, RZ, 0x1f, R13 ;  /* 0x0000001fff057819 */ /* 0x010fe2000001140d */
[----:B------:R-:W-:-:S04]  /*13c00*/  IMAD.WIDE.U32 R8, R6, c[0x0][0x438], RZ ;  /* 0x00010e0006087a25 */ /* 0x000fc800078e00ff */
[----:B------:R-:W-:Y:S02]  /*13c10*/  IMAD.MOV.U32 R14, RZ, RZ, R4 ;  /* 0x000000ffff0e7224 */ /* 0x000fe400078e0004 */
[----:B--2---:R-:W-:Y:S02]  /*13c20*/  IMAD.IADD R4, R246, 0x1, R22 ;  /* 0x00000001f6047824 */ /* 0x004fe400078e0216 */
[----:B------:R-:W-:Y:S02]  /*13c30*/  IMAD.IADD R17, R9, 0x1, R16 ;  /* 0x0000000109117824 */ /* 0x000fe400078e0210 */
[----:B------:R-:W-:Y:S02]  /*13c40*/  IMAD R6, R5, c[0x0][0x4d8], RZ ;  /* 0x0001360005067a24 */ /* 0x000fe400078e02ff */
[----:B------:R-:W-:-:S04]  /*13c50*/  @P0 IMAD.HI.U32 R9, R4, c[0x0][0x4ec], RZ ;  /* 0x00013b0004090a27 */ /* 0x000fc800078e00ff */
[----:B------:R-:W-:Y:S02]  /*13c60*/  IMAD.MOV.U32 R16, RZ, RZ, R8 ;  /* 0x000000ffff107224 */ /* 0x000fe400078e0008 */
[----:B------:R-:W-:Y:S02]  /*13c70*/  IMAD R5, R5, c[0x0][0x440], RZ ;  /* 0x0001100005057a24 */ /* 0x000fe400078e02ff */
[----:B------:R-:W-:Y:S01]  /*13c80*/  IMAD.MOV.U32 R12, RZ, RZ, R4 ;  /* 0x000000ffff0c7224 */ /* 0x000fe200078e0004 */
[----:B------:R-:W-:Y:S01]  /*13c90*/  @P0 SHF.R.U32.HI R12, RZ, c[0x0][0x4f0], R9 ;  /* 0x00013c00ff0c0a19 */ /* 0x000fe20000011609 */
[C---:B------:R-:W-:Y:S02]  /*13ca0*/  IMAD R5, R13.reuse, c[0x0][0x444], R5 ;  /* 0x000111000d057a24 */ /* 0x040fe400078e0205 */
[----:B------:R-:W-:Y:S01]  /*13cb0*/  IMAD.WIDE.U32 R16, R13, c[0x0][0x440], R16 ;  /* 0x000110000d107a25 */ /* 0x000fe200078e0010 */
[----:B------:R-:W-:-:S03]  /*13cc0*/  SHF.R.S32.HI R9, RZ, 0x1f, R12 ;  /* 0x0000001fff097819 */ /* 0x000fc6000001140c */
[----:B------:R-:W-:Y:S02]  /*13cd0*/  IMAD R6, R13, c[0x0][0x4dc], R6 ;  /* 0x000137000d067a24 */ /* 0x000fe400078e0206 */
[----:B------:R-:W-:-:S04]  /*13ce0*/  @P0 IMAD.HI.U32 R2, R4, c[0x0][0x4ec], RZ ;  /* 0x00013b0004020a27 */ /* 0x000fc800078e00ff */
[----:B------:R-:W-:Y:S01]  /*13cf0*/  IMAD.WIDE.U32 R14, R13, c[0x0][0x4d8], R14 ;  /* 0x000136000d0e7a25 */ /* 0x000fe200078e000e */
[----:B-----5:R-:W-:-:S03]  /*13d00*/  SHF.R.S32.HI R13, RZ, 0x1f, R18 ;  /* 0x0000001fff0d7819 */ /* 0x020fc60000011412 */
[----:B------:R-:W-:Y:S02]  /*13d10*/  IMAD.IADD R17, R17, 0x1, R5 ;  /* 0x0000000111117824 */ /* 0x000fe400078e0205 */
[----:B------:R-:W-:Y:S01]  /*13d20*/  IMAD.MOV.U32 R8, RZ, RZ, R4 ;  /* 0x000000ffff087224 */ /* 0x000fe200078e0004 */
[----:B------:R-:W-:Y:S01]  /*13d30*/  @P0 SHF.R.U32.HI R8, RZ, c[0x0][0x4f0], R2 ;  /* 0x00013c00ff080a19 */ /* 0x000fe20000011602 */
[----:B------:R-:W-:Y:S02]  /*13d40*/  IMAD.IADD R15, R15, 0x1, R6 ;  /* 0x000000010f0f7824 */ /* 0x000fe400078e0206 */
[----:B------:R-:W-:Y:S01]  /*13d50*/  IMAD.MOV R5, RZ, RZ, -R12 ;  /* 0x000000ffff057224 */ /* 0x000fe200078e0a0c */
[----:B------:R-:W-:Y:S01]  /*13d60*/  SHF.R.S32.HI R6, RZ, 0x1f, R8 ;  /* 0x0000001fff067819 */ /* 0x000fe20000011408 */
[C---:B------:R-:W-:Y:S02]  /*13d70*/  IMAD R2, R13.reuse, c[0x0][0x4e0], RZ ;  /* 0x000138000d027a24 */ /* 0x040fe400078e02ff */
[----:B------:R-:W-:-:S02]  /*13d80*/  IMAD R13, R13, c[0x0][0x448], RZ ;  /* 0x000112000d0d7a24 */ /* 0x000fc400078e02ff */
[----:B------:R-:W-:Y:S02]  /*13d90*/  IMAD R5, R5, c[0x0][0x4e8], R4 ;  /* 0x00013a0005057a24 */ /* 0x000fe400078e0204 */
[----:B------:R-:W-:-:S04]  /*13da0*/  IMAD.WIDE.U32 R14, R18, c[0x0][0x4e0], R14 ;  /* 0x00013800120e7a25 */ /* 0x000fc800078e000e */
[----:B------:R-:W-:Y:S01]  /*13db0*/  IMAD R2, R18, c[0x0][0x4e4], R2 ;  /* 0x0001390012027a24 */ /* 0x000fe200078e0202 */
[----:B------:R-:W-:Y:S01]  /*13dc0*/  IADD3 R12, P0, R12, R14, RZ ;  /* 0x0000000e0c0c7210 */ /* 0x000fe20007f1e0ff */
[C---:B------:R-:W-:Y:S02]  /*13dd0*/  IMAD R13, R18.reuse, c[0x0][0x44c], R13 ;  /* 0x00011300120d7a24 */ /* 0x040fe400078e020d */
[----:B------:R-:W-:Y:S01]  /*13de0*/  IMAD.WIDE.U32 R18, R18, c[0x0][0x448], R16 ;  /* 0x0001120012127a25 */ /* 0x000fe200078e0010 */
[----:B------:R-:W-:-:S03]  /*13df0*/  SHF.R.S32.HI R16, RZ, 0x1f, R5 ;  /* 0x0000001fff107819 */ /* 0x000fc60000011405 */
[----:B------:R-:W-:Y:S01]  /*13e00*/  IMAD.IADD R19, R19, 0x1, R13 ;  /* 0x0000000113137824 */ /* 0x000fe200078e020d */
[----:B------:R-:W-:Y:S01]  /*13e10*/  IADD3.X R13, R9, R15, R2, P0, !PT ;  /* 0x0000000f090d7210 */ /* 0x000fe200007fe402 */
[----:B------:R-:W-:Y:S02]  /*13e20*/  IMAD R16, R16, c[0x0][0x4c8], RZ ;  /* 0x0001320010107a24 */ /* 0x000fe400078e02ff */
[----:B------:R-:W-:Y:S02]  /*13e30*/  IMAD.MOV R2, RZ, RZ, -R8 ;  /* 0x000000ffff027224 */ /* 0x000fe400078e0a08 */
[C---:B------:R-:W-:Y:S02]  /*13e40*/  IMAD R16, R5.reuse, c[0x0][0x4cc], R16 ;  /* 0x0001330005107a24 */ /* 0x040fe400078e0210 */
[----:B------:R-:W-:-:S04]  /*13e50*/  IMAD.WIDE.U32 R14, R5, c[0x0][0x4c8], R12 ;  /* 0x00013200050e7a25 */ /* 0x000fc800078e000c */
[----:B------:R-:W-:Y:S01]  /*13e60*/  IMAD.IADD R16, R15, 0x1, R16 ;  /* 0x000000010f107824 */ /* 0x000fe200078e0210 */
[----:B------:R-:W-:Y:S01]  /*13e70*/  LEA R12, P0, R14, c[0x0][0x4a8], 0x2 ;  /* 0x00012a000e0c7a11 */ /* 0x000fe200078010ff */
[----:B------:R-:W-:Y:S02]  /*13e80*/  IMAD R6, R6, c[0x0][0x430], RZ ;  /* 0x00010c0006067a24 */ /* 0x000fe400078e02ff */
[----:B------:R-:W-:-:S04]  /*13e90*/  IMAD.WIDE.U32 R18, R8, c[0x0][0x430], R18 ;  /* 0x00010c0008127a25 */ /* 0x000fc800078e0012 */
[----:B------:R-:W-:Y:S01]  /*13ea0*/  IMAD R4, R2, c[0x0][0x4e8], R4 ;  /* 0x00013a0002047a24 */ /* 0x000fe200078e0204 */
[----:B------:R-:W-:Y:S01]  /*13eb0*/  LEA.HI.X R2, R14, c[0x0][0x4ac], R16, 0x2, P0 ;  /* 0x00012b000e027a11 */ /* 0x000fe200000f1410 */
[----:B------:R-:W-:Y:S01]  /*13ec0*/  IMAD R6, R8, c[0x0][0x434], R6 ;  /* 0x00010d0008067a24 */ /* 0x000fe200078e0206 */
[----:B------:R-:W-:Y:S01]  /*13ed0*/  SHFL.IDX PT, R16, R12, 0x1, 0x1c1f ;  /* 0x003c1f000c107f89 */ /* 0x000fe200000e0000 */
[----:B------:R-:W-:Y:S02]  /*13ee0*/  IMAD.MOV.U32 R20, RZ, RZ, R18 ;  /* 0x000000ffff147224 */ /* 0x000fe400078e0012 */
[----:B------:R-:W-:Y:S01]  /*13ef0*/  IMAD.IADD R21, R19, 0x1, R6 ;  /* 0x0000000113157824 */ /* 0x000fe200078e0206 */
[----:B------:R-:W-:Y:S01]  /*13f00*/  SHFL.IDX PT, R18, R12, RZ, 0x1c1f ;  /* 0x001c1fff0c127589 */ /* 0x000fe200000e0000 */
[----:B------:R-:W-:Y:S01]  /*13f10*/  IMAD.IADD R5, R247, 0x1, R22 ;  /* 0x00000001f7057824 */ /* 0x000fe200078e0216 */
[----:B------:R-:W-:Y:S01]  /*13f20*/  SHF.R.S32.HI R6, RZ, 0x1f, R4 ;  /* 0x0000001fff067819 */ /* 0x000fe20000011404 */
[----:B------:R-:W-:Y:S01]  /*13f30*/  IMAD.WIDE.U32 R20, R4, c[0x0][0x428], R20 ;  /* 0x00010a0004147a25 */ /* 0x000fe200078e0014 */
[----:B------:R-:W1:Y:S01]  /*13f40*/  SHFL.IDX PT, R19, R2, RZ, 0x1c1f ;  /* 0x001c1fff02137589 */ /* 0x000e6200000e0000 */
[----:B------:R-:W-:-:S02]  /*13f50*/  IADD3 R22, R245, 0x38, RZ ;  /* 0x00000038f5167810 */ /* 0x000fc40007ffe0ff */
[C---:B------:R-:W-:Y:S01]  /*13f60*/  IADD3 R9, R5.reuse, 0x8, RZ ;  /* 0x0000000805097810 */ /* 0x040fe20007ffe0ff */
[----:B------:R-:W2:Y:S01]  /*13f70*/  SHFL.IDX PT, R17, R2, 0x1, 0x1c1f ;  /* 0x003c1f0002117f89 */ /* 0x000ea200000e0000 */
[----:B------:R-:W-:Y:S02]  /*13f80*/  ISETP.GE.OR P4, PT, R5, UR4, P1 ;  /* 0x0000000405007c0c */ /* 0x000fe40008f86670 */
[----:B------:R-:W-:Y:S01]  /*13f90*/  ISETP.GE.OR P3, PT, R9, UR4, P1 ;  /* 0x0000000409007c0c */ /* 0x000fe20008f66670 */
[----:B------:R-:W-:Y:S01]  /*13fa0*/  SHFL.IDX PT, R14, R12, 0x2, 0x1c1f ;  /* 0x005c1f000c0e7f89 */ /* 0x000fe200000e0000 */
[----:B------:R-:W-:-:S03]  /*13fb0*/  IADD3 R8, R5, 0x40, RZ ;  /* 0x0000004005087810 */ /* 0x000fc60007ffe0ff */
[----:B------:R-:W3:Y:S01]  /*13fc0*/  SHFL.IDX PT, R15, R2, 0x2, 0x1c1f ;  /* 0x005c1f00020f7f89 */ /* 0x000ee200000e0000 */
[----:B------:R-:W-:-:S03]  /*13fd0*/  ISETP.GE.OR P2, PT, R8, UR4, P1 ;  /* 0x0000000408007c0c */ /* 0x000fc60008f46670 */
[----:B------:R-:W-:Y:S04]  /*13fe0*/  SHFL.IDX PT, R12, R12, 0x3, 0x1c1f ;  /* 0x007c1f000c0c7f89 */ /* 0x000fe800000e0000 */
[----:B------:R4:W5:Y:S04]  /*13ff0*/  SHFL.IDX PT, R13, R2, 0x3, 0x1c1f ;  /* 0x007c1f00020d7f89 */ /* 0x00096800000e0000 */
[----:B-1----:R1:W-:Y:S04]  /*14000*/  @!P4 ST.E [R18.64], R7 ;  /* 0x000000071200c985 */ /* 0x0023e8000c101908 */
[----:B--2---:R1:W-:Y:S01]  /*14010*/  @!P3 ST.E [R16.64], R10 ;  /* 0x0000000a1000b985 */ /* 0x0043e2000c101908 */
[----:B------:R-:W-:-:S03]  /*14020*/  ISETP.GE.AND P3, PT, R5, UR4, PT ;  /* 0x0000000405007c0c */ /* 0x000fc6000bf66270 */
[----:B---3--:R1:W-:Y:S01]  /*14030*/  @!P2 ST.E [R14.64], R11 ;  /* 0x0000000b0e00a985 */ /* 0x0083e2000c101908 */
[----:B------:R-:W-:Y:S01]  /*14040*/  ISETP.GE.AND P2, PT, R9, UR4, PT ;  /* 0x0000000409007c0c */ /* 0x000fe2000bf46270 */
[----:B----4-:R-:W-:Y:S01]  /*14050*/  IMAD R2, R6, c[0x0][0x428], RZ ;  /* 0x00010a0006027a24 */ /* 0x010fe200078e02ff */
[----:B------:R-:W-:-:S03]  /*14060*/  IADD3 R6, R5, 0x48, RZ ;  /* 0x0000004805067810 */ /* 0x000fc60007ffe0ff */
[----:B------:R-:W-:Y:S01]  /*14070*/  IMAD R2, R4, c[0x0][0x42c], R2 ;  /* 0x00010b0004027a24 */ /* 0x000fe200078e0202 */
[----:B------:R-:W-:Y:S02]  /*14080*/  ISETP.GE.OR P1, PT, R6, UR4, P1 ;  /* 0x0000000406007c0c */ /* 0x000fe40008f26670 */
[----:B------:R-:W-:Y:S01]  /*14090*/  LEA R4, P0, R20, c[0x0][0x400], 0x2 ;  /* 0x0001000014047a11 */ /* 0x000fe200078010ff */
[----:B------:R-:W-:-:S04]  /*140a0*/  IMAD.IADD R2, R21, 0x1, R2 ;  /* 0x0000000115027824 */ /* 0x000fc800078e0202 */
[----:B------:R1:W2:Y:S01]  /*140b0*/  SHFL.IDX PT, R7, R4, RZ, 0x1c1f ;  /* 0x001c1fff04077589 */ /* 0x0002a200000e0000 */
[----:B------:R-:W-:Y:S02]  /*140c0*/  LEA.HI.X R2, R20, c[0x0][0x404], R2, 0x2, P0 ;  /* 0x0001010014027a11 */ /* 0x000fe400000f1402 */
[----:B------:R-:W-:-:S03]  /*140d0*/  ISETP.GE.AND P0, PT, R6, UR4, PT ;  /* 0x0000000406007c0c */ /* 0x000fc6000bf06270 */
[----:B-----5:R1:W-:Y:S01]  /*140e0*/  @!P1 ST.E [R12.64], R0 ;  /* 0x000000000c009985 */ /* 0x0203e2000c101908 */
[----:B------:R-:W-:-:S03]  /*140f0*/  ISETP.GE.AND P1, PT, R8, UR4, PT ;  /* 0x0000000408007c0c */ /* 0x000fc6000bf26270 */
[----:B------:R1:W3:Y:S01]  /*14100*/  SHFL.IDX PT, R10, R2, RZ, 0x1c1f ;  /* 0x001c1fff020a7589 */ /* 0x0002e200000e0000 */
[----:B------:R-:W-:Y:S05]  /*14110*/  @P3 BRA `(.L_x_1367) ;  /* 0x0000021000003947 */ /* 0x000fea0003800000 */
[----:B------:R-:W-:Y:S02]  /*14120*/  ISETP.GE.AND P3, PT, R245, c[0x0][0x3c8], PT ;  /* 0x0000f200f5007a0c */ /* 0x000fe40003f66270 */
[----:B------:R-:W-:Y:S02]  /*14130*/  ISETP.GE.AND P5, PT, R34, c[0x0][0x3c8], PT ;  /* 0x0000f20022007a0c */ /* 0x000fe40003fa6270 */
[----:B------:R-:W-:-:S09]  /*14140*/  ISETP.GE.AND P6, PT, R26, c[0x0][0x3c8], PT ;  /* 0x0000f2001a007a0c */ /* 0x000fd20003fc6270 */
[----:B--2---:R-:W-:-:S04]  /*14150*/  @!P3 LEA R8, P4, R245, R7, 0x2 ;  /* 0x00000007f508b211 */ /* 0x004fc800078810ff */
[----:B---3--:R-:W-:Y:S02]  /*14160*/  @!P3 LEA.HI.X R9, R245, R10, R36, 0x2, P4 ;  /* 0x0000000af509b211 */ /* 0x008fe400020f1424 */
[----:B------:R-:W-:-:S03]  /*14170*/  ISETP.GE.AND P4, PT, R32, c[0x0][0x3c8], PT ;  /* 0x0000f20020007a0c */ /* 0x000fc60003f86270 */
[----:B------:R2:W-:Y:S02]  /*14180*/  @!P3 ST.E.64 [R8.64], R144 ;  /* 0x000000900800b985 */ /* 0x0005e4000c101b08 */
[----:B--2---:R-:W-:-:S04]  /*14190*/  @!P5 LEA R8, P3, R34, R7, 0x2 ;  /* 0x000000072208d211 */ /* 0x004fc800078610ff */
[----:B------:R-:W-:Y:S02]  /*141a0*/  @!P5 LEA.HI.X R9, R34, R10, R35, 0x2, P3 ;  /* 0x0000000a2209d211 */ /* 0x000fe400018f1423 */
        /* <DEDUP_REMOVED lines=9> */
[----:B------:R2:W-:Y:S01]  /*14240*/  @!P3 ST.E.64 [R8.64], R132 ;  /* 0x000000840800b985 */ /* 0x0005e2000c101b08 */
[----:B-1----:R-:W-:-:S04]  /*14250*/  @!P5 LEA R14, P3, R28, R7, 0x2 ;  /* 0x000000071c0ed211 */ /* 0x002fc800078610ff */
[----:B------:R-:W-:Y:S02]  /*14260*/  @!P5 LEA.HI.X R15, R28, R10, R29, 0x2, P3 ;  /* 0x0000000a1c0fd211 */ /* 0x000fe400018f141d */
[----:B------:R-:W-:Y:S02]  /*14270*/  ISETP.GE.AND P5, PT, R24, c[0x0][0x3c8], PT ;  /* 0x0000f20018007a0c */ /* 0x000fe40003fa6270 */
[----:B------:R-:W-:-:S04]  /*14280*/  @!P6 LEA R12, P3, R26, R7, 0x2 ;  /* 0x000000071a0ce211 */ /* 0x000fc800078610ff */
[----:B------:R-:W-:-:S07]  /*14290*/  @!P6 LEA.HI.X R13, R26, R10, R27, 0x2, P3 ;  /* 0x0000000a1a0de211 */ /* 0x000fce00018f141b */
[----:B--2---:R-:W-:-:S04]  /*142a0*/  @!P5 LEA R8, P3, R24, R7, 0x2 ;  /* 0x000000071808d211 */ /* 0x004fc800078610ff */
[----:B------:R-:W-:Y:S02]  /*142b0*/  @!P5 LEA.HI.X R9, R24, R10, R25, 0x2, P3 ;  /* 0x0000000a1809d211 */ /* 0x000fe400018f1419 */
[----:B------:R-:W-:-:S04]  /*142c0*/  @!P4 LEA R6, P3, R22, R7, 0x2 ;  /* 0x000000071606c211 */ /* 0x000fc800078610ff */
[----:B------:R-:W-:Y:S02]  /*142d0*/  @!P4 LEA.HI.X R7, R22, R10, R23, 0x2, P3 ;  /* 0x0000000a1607c211 */ /* 0x000fe400018f1417 */
[----:B------:R-:W-:-:S13]  /*142e0*/  ISETP.GE.AND P3, PT, R28, c[0x0][0x3c8], PT ;  /* 0x0000f2001c007a0c */ /* 0x000fda0003f66270 */
[----:B------:R1:W-:Y:S04]  /*142f0*/  @!P3 ST.E.64 [R14.64], R128 ;  /* 0x000000800e00b985 */ /* 0x0003e8000c101b08 */
[----:B------:R1:W-:Y:S04]  /*14300*/  @!P6 ST.E.64 [R12.64], R124 ;  /* 0x0000007c0c00e985 */ /* 0x0003e8000c101b08 */
[----:B------:R1:W-:Y:S04]  /*14310*/  @!P5 ST.E.64 [R8.64], R120 ;  /* 0x000000780800d985 */ /* 0x0003e8000c101b08 */
[----:B------:R1:W-:Y:S02]  /*14320*/  @!P4 ST.E.64 [R6.64], R116 ;  /* 0x000000740600c985 */ /* 0x0003e4000c101b08 */
.L_x_1367:
[----:B------:R-:W-:Y:S05]  /*14330*/  BSYNC B0 ;  /* 0x0000000000007941 */ /* 0x000fea0003800000 */
.L_x_1366:
[----:B------:R4:W1:Y:S01]  /*14340*/  SHFL.IDX PT, R5, R2, 0x1, 0x1c1f ;  /* 0x003c1f0002057f89 */ /* 0x00086200000e0000 */
[----:B------:R-:W-:Y:S03]  /*14350*/  BSSY B0, `(.L_x_1368) ;  /* 0x0000023000007945 */ /* 0x000fe60003800000 */
[----:B-1----:R4:W1:Y:S01]  /*14360*/  SHFL.IDX PT, R0, R4, 0x1, 0x1c1f ;  /* 0x003c1f0004007f89 */ /* 0x00286200000e0000 */
[----:B------:R-:W-:Y:S05]  /*14370*/  @P2 BRA `(.L_x_1369) ;  /* 0x0000020000002947 */ /* 0x000fea0003800000 */
[----:B------:R-:W-:Y:S02]  /*14380*/  ISETP.GE.AND P3, PT, R245, c[0x0][0x3c8], PT ;  /* 0x0000f200f5007a0c */ /* 0x000fe40003f66270 */
[----:B------:R-:W-:-:S02]  /*14390*/  ISETP.GE.AND P5, PT, R34, c[0x0][0x3c8], PT ;  /* 0x0000f20022007a0c */ /* 0x000fc40003fa6270 */
[----:B------:R-:W-:-:S09]  /*143a0*/  ISETP.GE.AND P2, PT, R32, c[0x0][0x3c8], PT ;  /* 0x0000f20020007a0c */ /* 0x000fd20003f46270 */
[----:B-1----:R-:W-:-:S04]  /*143b0*/  @!P3 LEA R8, P4, R245, R0, 0x2 ;  /* 0x00000000f508b211 */ /* 0x002fc800078810ff */
[----:B------:R-:W-:Y:S02]  /*143c0*/  @!P3 LEA.HI.X R9, R245, R5, R36, 0x2, P4 ;  /* 0x00000005f509b211 */ /* 0x000fe400020f1424 */
[----:B------:R-:W-:-:S03]  /*143d0*/  @!P5 LEA R6, P4, R34, R0, 0x2 ;  /* 0x000000002206d211 */ /* 0x000fc600078810ff */
[----:B------:R1:W-:Y:S01]  /*143e0*/  @!P3 ST.E.64 [R8.64], R146 ;  /* 0x000000920800b985 */ /* 0x0003e2000c101b08 */
[----:B------:R-:W-:Y:S02]  /*143f0*/  ISETP.GE.AND P3, PT, R30, c[0x0][0x3c8], PT ;  /* 0x0000f2001e007a0c */ /* 0x000fe40003f66270 */
[----:B--2---:R-:W-:-:S05]  /*14400*/  @!P5 LEA.HI.X R7, R34, R5, R35, 0x2, P4 ;  /* 0x000000052207d211 */ /* 0x004fca00020f1423 */
[----:B------:R2:W-:Y:S01]  /*14410*/  @!P5 ST.E.64 [R6.64], R142 ;  /* 0x0000008e0600d985 */ /* 0x0005e2000c101b08 */
[----:B------:R-:W-:Y:S02]  /*14420*/  ISETP.GE.AND P5, PT, R28, c[0x0][0x3c8], PT ;  /* 0x0000f2001c007a0c */ /* 0x000fe40003fa6270 */
[----:B-1----:R-:W-:-:S04]  /*14430*/  @!P2 LEA R8, P4, R32, R0, 0x2 ;  /* 0x000000002008a211 */ /* 0x002fc800078810ff */
[----:B------:R-:W-:Y:S02]  /*14440*/  @!P2 LEA.HI.X R9, R32, R5, R33, 0x2, P4 ;  /* 0x000000052009a211 */ /* 0x000fe400020f1421 */
[----:B--2---:R-:W-:-:S03]  /*14450*/  @!P3 LEA R6, P4, R30, R0, 0x2 ;  /* 0x000000001e06b211 */ /* 0x004fc600078810ff */
[----:B------:R1:W-:Y:S01]  /*14460*/  @!P2 ST.E.64 [R8.64], R138 ;  /* 0x0000008a0800a985 */ /* 0x0003e2000c101b08 */
[----:B------:R-:W-:Y:S02]  /*14470*/  @!P3 LEA.HI.X R7, R30, R5, R31, 0x2, P4 ;  /* 0x000000051e07b211 */ /* 0x000fe400020f141f */
[----:B------:R-:W-:-:S03]  /*14480*/  ISETP.GE.AND P4, PT, R26, c[0x0][0x3c8], PT ;  /* 0x0000f2001a007a0c */ /* 0x000fc60003f86270 */
[----:B------:R-:W-:Y:S01]  /*14490*/  @!P3 ST.E.64 [R6.64], R134 ;  /* 0x000000860600b985 */ /* 0x000fe2000c101b08 */
[----:B------:R-:W-:Y:S02]  /*144a0*/  ISETP.GE.AND P3, PT, R24, c[0x0][0x3c8], PT ;  /* 0x0000f20018007a0c */ /* 0x000fe40003f66270 */
[----:B-1----:R-:W-:-:S04]  /*144b0*/  @!P5 LEA R8, P2, R28, R0, 0x2 ;  /* 0x000000001c08d211 */ /* 0x002fc800078410ff */
[----:B------:R-:W-:Y:S02]  /*144c0*/  @!P5 LEA.HI.X R9, R28, R5, R29, 0x2, P2 ;  /* 0x000000051c09d211 */ /* 0x000fe400010f141d */
[----:B------:R-:W-:-:S03]  /*144d0*/  ISETP.GE.AND P2, PT, R22, c[0x0][0x3c8], PT ;  /* 0x0000f20016007a0c */ /* 0x000fc60003f46270 */
[----:B------:R1:W-:Y:S02]  /*144e0*/  @!P5 ST.E.64 [R8.64], R130 ;  /* 0x000000820800d985 */ /* 0x0003e4000c101b08 */
[----:B-1----:R-:W-:-:S04]  /*144f0*/  @!P4 LEA R8, P5, R26, R0, 0x2 ;  /* 0x000000001a08c211 */ /* 0x002fc800078a10ff */
[----:B------:R-:W-:Y:S02]  /*14500*/  @!P4 LEA.HI.X R9, R26, R5, R27, 0x2, P5 ;  /* 0x000000051a09c211 */ /* 0x000fe400028f141b */
[----:B------:R-:W-:-:S03]  /*14510*/  @!P3 LEA R6, P5, R24, R0, 0x2 ;  /* 0x000000001806b211 */ /* 0x000fc600078a10ff */
[----:B------:R1:W-:Y:S01]  /*14520*/  @!P4 ST.E.64 [R8.64], R126 ;  /* 0x0000007e0800c985 */ /* 0x0003e2000c101b08 */
[----:B------:R-:W-:Y:S02]  /*14530*/  @!P3 LEA.HI.X R7, R24, R5, R25, 0x2, P5 ;  /* 0x000000051807b211 */ /* 0x000fe400028f1419 */
[----:B---3--:R-:W-:-:S03]  /*14540*/  @!P2 LEA R10, P5, R22, R0, 0x2 ;  /* 0x00000000160aa211 */ /* 0x008fc600078a10ff */
[----:B------:R1:W-:Y:S01]  /*14550*/  @!P3 ST.E.64 [R6.64], R122 ;  /* 0x0000007a0600b985 */ /* 0x0003e2000c101b08 */
[----:B------:R-:W-:-:S05]  /*14560*/  @!P2 LEA.HI.X R11, R22, R5, R23, 0x2, P5 ;  /* 0x00000005160ba211 */ /* 0x000fca00028f1417 */
[----:B------:R1:W-:Y:S04]  /*14570*/  @!P2 ST.E.64 [R10.64], R118 ;  /* 0x000000760a00a985 */ /* 0x0003e8000c101b08 */
.L_x_1369:
[----:B------:R-:W-:Y:S05]  /*14580*/  BSYNC B0 ;  /* 0x0000000000007941 */ /* 0x000fea0003800000 */
.L_x_1368:
[----:B------:R4:W3:Y:S01]  /*14590*/  SHFL.IDX PT, R5, R2, 0x2, 0x1c1f ;  /* 0x005c1f0002057f89 */ /* 0x0008e200000e0000 */
[----:B------:R-:W-:Y:S03]  /*145a0*/  BSSY B0, `(.L_x_1370) ;  /* 0x0000023000007945 */ /* 0x000fe60003800000 */
[----:B-1----:R4:W1:Y:S01]  /*145b0*/  SHFL.IDX PT, R0, R4, 0x2, 0x1c1f ;  /* 0x005c1f0004007f89 */ /* 0x00286200000e0000 */
[----:B------:R-:W-:Y:S05]  /*145c0*/  @P1 BRA `(.L_x_1371) ;  /* 0x0000020000001947 */ /* 0x000fea0003800000 */
[----:B------:R-:W-:Y:S02]  /*145d0*/  ISETP.GE.AND P3, PT, R245, c[0x0][0x3c8], PT ;  /* 0x0000f200f5007a0c */ /* 0x000fe40003f66270 */
[----:B------:R-:W-:Y:S02]  /*145e0*/  ISETP.GE.AND P5, PT, R34, c[0x0][0x3c8], PT ;  /* 0x0000f20022007a0c */ /* 0x000fe40003fa6270 */
[----:B------:R-:W-:Y:S02]  /*145f0*/  ISETP.GE.AND P2, PT, R32, c[0x0][0x3c8], PT ;  /* 0x0000f20020007a0c */ /* 0x000fe40003f46270 */
[----:B------:R-:W-:-:S07]  /*14600*/  ISETP.GE.AND P1, PT, R30, c[0x0][0x3c8], PT ;  /* 0x0000f2001e007a0c */ /* 0x000fce0003f26270 */
[----:B-1----:R-:W-:-:S04]  /*14610*/  @!P3 LEA R8, P4, R245, R0, 0x2 ;  /* 0x00000000f508b211 */ /* 0x002fc800078810ff */
[----:B---3--:R-:W-:Y:S02]  /*14620*/  @!P3 LEA.HI.X R9, R245, R5, R36, 0x2, P4 ;  /* 0x00000005f509b211 */ /* 0x008fe400020f1424 */
[----:B------:R-:W-:-:S03]  /*14630*/  @!P5 LEA R6, P4, R34, R0, 0x2 ;  /* 0x000000002206d211 */ /* 0x000fc600078810ff */
[----:B------:R1:W-:Y:S01]  /*14640*/  @!P3 ST.E.64 [R8.64], R148 ;  /* 0x000000940800b985 */ /* 0x0003e2000c101b08 */
[----:B--2---:R-:W-:Y:S02]  /*14650*/  @!P5 LEA.HI.X R7, R34, R5, R35, 0x2, P4 ;  /* 0x000000052207d211 */ /* 0x004fe400020f1423 */
[----:B------:R-:W-:-:S03]  /*14660*/  ISETP.GE.AND P4, PT, R28, c[0x0][0x3c8], PT ;  /* 0x0000f2001c007a0c */ /* 0x000fc60003f86270 */
[----:B------:R2:W-:Y:S01]  /*14670*/  @!P5 ST.E.64 [R6.64], R152 ;  /* 0x000000980600d985 */ /* 0x0005e2000c101b08 */
[----:B-1----:R-:W-:-:S04]  /*14680*/  @!P2 LEA R8, P3, R32, R0, 0x2 ;  /* 0x000000002008a211 */ /* 0x002fc800078610ff */
[-C--:B------:R-:W-:Y:S02]  /*14690*/  @!P2 LEA.HI.X R9, R32, R5.reuse, R33, 0x2, P3 ;  /* 0x000000052009a211 */ /* 0x080fe400018f1421 */
[----:B--2---:R-:W-:Y:S02]  /*146a0*/  @!P1 LEA R6, P5, R30, R0, 0x2 ;  /* 0x000000001e069211 */ /* 0x004fe400078a10ff */
[----:B------:R-:W-:Y:S01]  /*146b0*/  ISETP.GE.AND P3, PT, R26, c[0x0][0x3c8], PT ;  /* 0x0000f2001a007a0c */ /* 0x000fe20003f66270 */
[----:B------:R1:W-:Y:S01]  /*146c0*/  @!P2 ST.E.64 [R8.64], R156 ;  /* 0x0000009c0800a985 */ /* 0x0003e2000c101b08 */
[----:B------:R-:W-:Y:S02]  /*146d0*/  @!P1 LEA.HI.X R7, R30, R5, R31, 0x2, P5 ;  /* 0x000000051e079211 */ /* 0x000fe400028f141f */
[----:B------:R-:W-:-:S03]  /*146e0*/  ISETP.GE.AND P2, PT, R24, c[0x0][0x3c8], PT ;  /* 0x0000f20018007a0c */ /* 0x000fc60003f46270 */
[----:B------:R2:W-:Y:S01]  /*146f0*/  @!P1 ST.E.64 [R6.64], R160 ;  /* 0x000000a006009985 */ /* 0x0005e2000c101b08 */
[----:B------:R-:W-:Y:S02]  /*14700*/  ISETP.GE.AND P1, PT, R22, c[0x0][0x3c8], PT ;  /* 0x0000f20016007a0c */ /* 0x000fe40003f26270 */
[----:B-1----:R-:W-:-:S04]  /*14710*/  @!P4 LEA R8, P5, R28, R0, 0x2 ;  /* 0x000000001c08c211 */ /* 0x002fc800078a10ff */
[----:B------:R-:W-:Y:S02]  /*14720*/  @!P4 LEA.HI.X R9, R28, R5, R29, 0x2, P5 ;  /* 0x000000051c09c211 */ /* 0x000fe400028f141d */
[----:B------:R-:W-:-:S03]  /*14730*/  @!P3 LEA R10, P5, R26, R0, 0x2 ;  /* 0x000000001a0ab211 */ /* 0x000fc600078a10ff */
[----:B------:R1:W-:Y:S01]  /*14740*/  @!P4 ST.E.64 [R8.64], R164 ;  /* 0x000000a40800c985 */ /* 0x0003e2000c101b08 */
[----:B------:R-:W-:Y:S02]  /*14750*/  @!P3 LEA.HI.X R11, R26, R5, R27, 0x2, P5 ;  /* 0x000000051a0bb211 */ /* 0x000fe400028f141b */
[----:B--2---:R-:W-:-:S03]  /*14760*/  @!P2 LEA R6, P5, R24, R0, 0x2 ;  /* 0x000000001806a211 */ /* 0x004fc600078a10ff */
[----:B------:R1:W-:Y:S01]  /*14770*/  @!P3 ST.E.64 [R10.64], R168 ;  /* 0x000000a80a00b985 */ /* 0x0003e2000c101b08 */
[----:B------:R-:W-:Y:S02]  /*14780*/  @!P2 LEA.HI.X R7, R24, R5, R25, 0x2, P5 ;  /* 0x000000051807a211 */ /* 0x000fe400028f1419 */
[----:B------:R-:W-:-:S03]  /*14790*/  @!P1 LEA R12, P5, R22, R0, 0x2 ;  /* 0x00000000160c9211 */ /* 0x000fc600078a10ff */
[----:B------:R1:W-:Y:S01]  /*147a0*/  @!P2 ST.E.64 [R6.64], R172 ;  /* 0x000000ac0600a985 */ /* 0x0003e2000c101b08 */
[----:B------:R-:W-:-:S05]  /*147b0*/  @!P1 LEA.HI.X R13, R22, R5, R23, 0x2, P5 ;  /* 0x00000005160d9211 */ /* 0x000fca00028f1417 */
[----:B------:R1:W-:Y:S04]  /*147c0*/  @!P1 ST.E.64 [R12.64], R176 ;  /* 0x000000b00c009985 */ /* 0x0003e8000c101b08 */
.L_x_1371:
[----:B------:R-:W-:Y:S05]  /*147d0*/  BSYNC B0 ;  /* 0x0000000000007941 */ /* 0x000fea0003800000 */
.L_x_1370:
[----:B----4-:R-:W4:Y:S04]  /*147e0*/  SHFL.IDX PT, R2, R2, 0x3, 0x1c1f ;  /* 0x007c1f0002027f89 */ /* 0x010f2800000e0000 */
[----:B------:R-:W3:Y:S01]  /*147f0*/  SHFL.IDX PT, R4, R4, 0x3, 0x1c1f ;  /* 0x007c1f0004047f89 */ /* 0x000ee200000e0000 */
[----:B------:R-:W-:Y:S05]  /*14800*/  @P0 BRA `(.L_x_1372) ;  /* 0x000004d000000947 */ /* 0x000fea0003800000 */
[----:B------:R-:W-:Y:S02]  /*14810*/  ISETP.GE.AND P1, PT, R245, c[0x0][0x3c8], PT ;  /* 0x0000f200f5007a0c */ /* 0x000fe40003f26270 */
[----:B------:R-:W-:Y:S02]  /*14820*/  ISETP.GE.AND P0, PT, R34, c[0x0][0x3c8], PT ;  /* 0x0000f20022007a0c */ /* 0x000fe40003f06270 */
[----:B------:R-:W-:-:S09]  /*14830*/  ISETP.GE.AND P4, PT, R32, c[0x0][0x3c8], PT ;  /* 0x0000f20020007a0c */ /* 0x000fd20003f86270 */
[CC--:B-1-3--:R-:W-:Y:S02]  /*14840*/  @!P1 LEA R8, P3, R245.reuse, R4.reuse, 0x2 ;  /* 0x00000004f5089211 */ /* 0x0cafe400078610ff */
[----:B------:R-:W-:Y:S02]  /*14850*/  @!P0 LEA R6, P2, R34, R4, 0x2 ;  /* 0x0000000422068211 */ /* 0x000fe400078410ff */
[-C--:B----4-:R-:W-:Y:S02]  /*14860*/  @!P1 LEA.HI.X R9, R245, R2.reuse, R36, 0x2, P3 ;  /* 0x00000002f5099211 */ /* 0x090fe400018f1424 */
[----:B------:R-:W-:Y:S02]  /*14870*/  ISETP.GE.AND P3, PT, R30, c[0x0][0x3c8], PT ;  /* 0x0000f2001e007a0c */ /* 0x000fe40003f66270 */
[----:B--2---:R-:W-:Y:S01]  /*14880*/  @!P0 LEA.HI.X R7, R34, R2, R35, 0x2, P2 ;  /* 0x0000000222078211 */ /* 0x004fe200010f1423 */
[----:B------:R1:W-:Y:S01]  /*14890*/  @!P1 ST.E.64 [R8.64], R150 ;  /* 0x0000009608009985 */ /* 0x0003e2000c101b08 */
[----:B------:R-:W-:-:S02]  /*148a0*/  ISETP.GE.AND P2, PT, R28, c[0x0][0x3c8], PT ;  /* 0x0000f2001c007a0c */ /* 0x000fc40003f46270 */
[----:B------:R-:W-:Y:S01]  /*148b0*/  ISETP.GE.AND P1, PT, R26, c[0x0][0x3c8], PT ;  /* 0x0000f2001a007a0c */ /* 0x000fe20003f26270 */
[----:B------:R2:W-:Y:S01]  /*148c0*/  @!P0 ST.E.64 [R6.64], R154 ;  /* 0x0000009a06008985 */ /* 0x0005e2000c101b08 */
[----:B------:R-:W-:Y:S02]  /*148d0*/  ISETP.GE.AND P0, PT, R24, c[0x0][0x3c8], PT ;  /* 0x0000f20018007a0c */ /* 0x000fe40003f06270 */
[----:B-1----:R-:W-:-:S04]  /*148e0*/  @!P4 LEA R8, P5, R32, R4, 0x2 ;  /* 0x000000042008c211 */ /* 0x002fc800078a10ff */
[----:B------:R-:W-:Y:S02]  /*148f0*/  @!P4 LEA.HI.X R9, R32, R2, R33, 0x2, P5 ;  /* 0x000000022009c211 */ /* 0x000fe400028f1421 */
[----:B--2---:R-:W-:-:S03]  /*14900*/  @!P3 LEA R6, P5, R30, R4, 0x2 ;  /* 0x000000041e06b211 */ /* 0x004fc600078a10ff */
[----:B------:R1:W-:Y:S01]  /*14910*/  @!P4 ST.E.64 [R8.64], R158 ;  /* 0x0000009e0800c985 */ /* 0x0003e2000c101b08 */
[----:B------:R-:W-:Y:S02]  /*14920*/  @!P2 LEA R12, P4, R28, R4, 0x2 ;  /* 0x000000041c0ca211 */ /* 0x000fe400078810ff */
[----:B------:R-:W-:Y:S02]  /*14930*/  @!P3 LEA.HI.X R7, R30, R2, R31, 0x2, P5 ;  /* 0x000000021e07b211 */ /* 0x000fe400028f141f */
[----:B------:R-:W-:Y:S02]  /*14940*/  @!P1 LEA R10, P5, R26, R4, 0x2 ;  /* 0x000000041a0a9211 */ /* 0x000fe400078a10ff */
[-C--:B------:R-:W-:Y:S01]  /*14950*/  @!P2 LEA.HI.X R13, R28, R2.reuse, R29, 0x2, P4 ;  /* 0x000000021c0da211 */ /* 0x080fe200020f141d */
[----:B------:R2:W-:Y:S01]  /*14960*/  @!P3 ST.E.64 [R6.64], R162 ;  /* 0x000000a20600b985 */ /* 0x0005e2000c101b08 */
[----:B------:R-:W-:-:S03]  /*14970*/  @!P1 LEA.HI.X R11, R26, R2, R27, 0x2, P5 ;  /* 0x000000021a0b9211 */ /* 0x000fc600028f141b */
[----:B------:R2:W-:Y:S04]  /*14980*/  @!P2 ST.E.64 [R12.64], R166 ;  /* 0x000000a60c00a985 */ /* 0x0005e8000c101b08 */
[----:B------:R2:W-:Y:S01]  /*14990*/  @!P1 ST.E.64 [R10.64], R170 ;  /* 0x000000aa0a009985 */ /* 0x0005e2000c101b08 */
[----:B-1----:R-:W-:-:S04]  /*149a0*/  @!P0 LEA R8, P4, R24, R4, 0x2 ;  /* 0x0000000418088211 */ /* 0x002fc800078810ff */
[----:B------:R-:W-:-:S05]  /*149b0*/  @!P0 LEA.HI.X R9, R24, R2, R25, 0x2, P4 ;  /* 0x0000000218098211 */ /* 0x000fca00020f1419 */
[----:B------:R2:W-:Y:S01]  /*149c0*/  @!P0 ST.E.64 [R8.64], R174 ;  /* 0x000000ae08008985 */ /* 0x0005e2000c101b08 */
[----:B------:R-:W-:-:S13]  /*149d0*/  ISETP.GE.AND P0, PT, R22, c[0x0][0x3c8], PT ;  /* 0x0000f20016007a0c */ /* 0x000fda0003f06270 */
[----:B------:R-:W-:Y:S05]  /*149e0*/  @P0 BRA `(.L_x_1372) ;  /* 0x000002f000000947 */ /* 0x000fea0003800000 */
[----:B------:R-:W-:-:S04]  /*149f0*/  LEA R4, P0, R22, R4, 0x2 ;  /* 0x0000000416047211 */ /* 0x000fc800078010ff */
[----:B------:R-:W-:-:S05]  /*14a00*/  LEA.HI.X R5, R22, R2, R23, 0x2, P0 ;  /* 0x0000000216057211 */ /* 0x000fca00000f1417 */
[----:B------:R1:W-:Y:S01]  /*14a10*/  ST.E.64 [R4.64], R178 ;  /* 0x000000b204007985 */ /* 0x0003e2000c101b08 */
[----:B------:R-:W-:Y:S05]  /*14a20*/  BRA `(.L_x_1372) ;  /* 0x000002b000007947 */ /* 0x000fea0003800000 */
.L_x_1364:
[----:B------:R-:W-:-:S13]  /*14a30*/  ISETP.GT.AND P0, PT, R243, 0x7f, PT ;  /* 0x0000007ff300780c */ /* 0x000fda0003f04270 */
[----:B------:R-:W-:Y:S05]  /*14a40*/  @P0 BRA `(.L_x_1372) ;  /* 0x0000029000000947 */ /* 0x000fea0003800000 */
[----:B------:R-:W4:Y:S01]  /*14a50*/  LDL.LU R2, [R1+0x14] ;  /* 0x0000140001027983 */ /* 0x000f220000300800 */
[----:B------:R-:W-:-:S05]  /*14a60*/  MOV R4, c[0x0][0x4e8] ;  /* 0x00013a0000047a02 */ /* 0x000fca0000000f00 */
[----:B------:R-:W-:Y:S01]  /*14a70*/  IMAD R0, R4, c[0x0][0x388], RZ ;  /* 0x0000e20004007a24 */ /* 0x000fe200078e02ff */
[----:B----4-:R-:W-:-:S04]  /*14a80*/  IADD3 R2, R2, R243, RZ ;  /* 0x000000f302027210 */ /* 0x010fc80007ffe0ff */
[----:B------:R-:W-:-:S13]  /*14a90*/  ISETP.GE.AND P0, PT, R2, R0, PT ;  /* 0x000000000200720c */ /* 0x000fda0003f06270 */
[----:B------:R-:W-:Y:S05]  /*14aa0*/  @P0 BRA `(.L_x_1372) ;  /* 0x0000023000000947 */ /* 0x000fea0003800000 */
[----:B------:R-:W4:Y:S04]  /*14ab0*/  LDL.LU R5, [R1+0x18] ;  /* 0x0000180001057983 */ /* 0x000f280000300800 */
[----:B------:R-:W5:Y:S04]  /*14ac0*/  LDL.LU R10, [R1+0x2c] ;  /* 0x00002c00010a7983 */ /* 0x000f680000300800 */
[----:B--2---:R-:W2:Y:S01]  /*14ad0*/  LDL.LU R7, [R1+0x28] ;  /* 0x0000280001077983 */ /* 0x004ea20000300800 */
[----:B------:R-:W-:Y:S02]  /*14ae0*/  ISETP.NE.AND P0, PT, R4, 0x1, PT ;  /* 0x000000010400780c */ /* 0x000fe40003f05270 */
[----:B---3--:R-:W-:-:S02]  /*14af0*/  MOV R6, R2 ;  /* 0x0000000200067202 */ /* 0x008fc40000000f00 */
[----:B----4-:R-:W-:Y:S01]  /*14b00*/  SHF.R.S32.HI R4, RZ, 0x1f, R5 ;  /* 0x0000001fff047819 */ /* 0x010fe20000011405 */
[----:B------:R-:W-:Y:S01]  /*14b10*/  IMAD.WIDE.U32 R8, R5, c[0x0][0x4d0], RZ ;  /* 0x0001340005087a25 */ /* 0x000fe200078e00ff */
[----:B-----5:R-:W-:-:S03]  /*14b20*/  SHF.R.S32.HI R0, RZ, 0x1f, R10 ;  /* 0x0000001fff007819 */ /* 0x020fc6000001140a */
[----:B------:R-:W-:-:S04]  /*14b30*/  IMAD R4, R4, c[0x0][0x4d0], RZ ;  /* 0x0001340004047a24 */ /* 0x000fc800078e02ff */
[----:B------:R-:W-:Y:S02]  /*14b40*/  IMAD R4, R5, c[0x0][0x4d4], R4 ;  /* 0x0001350005047a24 */ /* 0x000fe400078e0204 */
[----:B------:R-:W-:-:S03]  /*14b50*/  @P0 IMAD.HI.U32 R5, R2, c[0x0][0x4ec], RZ ;  /* 0x00013b0002050a27 */ /* 0x000fc600078e00ff */
[----:B------:R-:W-:Y:S01]  /*14b60*/  IADD3 R9, R9, R4, RZ ;  /* 0x0000000409097210 */ /* 0x000fe20007ffe0ff */
[----:B------:R-:W-:Y:S01]  /*14b70*/  IMAD R0, R0, c[0x0][0x4d8], RZ ;  /* 0x0001360000007a24 */ /* 0x000fe200078e02ff */
[----:B------:R-:W-:Y:S02]  /*14b80*/  @P0 SHF.R.U32.HI R6, RZ, c[0x0][0x4f0], R5 ;  /* 0x00013c00ff060a19 */ /* 0x000fe40000011605 */
[----:B--2---:R-:W-:Y:S01]  /*14b90*/  SHF.R.S32.HI R4, RZ, 0x1f, R7 ;  /* 0x0000001fff047819 */ /* 0x004fe20000011407 */
[----:B------:R-:W-:Y:S01]  /*14ba0*/  IMAD R0, R10, c[0x0][0x4dc], R0 ;  /* 0x000137000a007a24 */ /* 0x000fe200078e0200 */
[----:B------:R-:W-:Y:S01]  /*14bb0*/  IADD3 R5, -R6, RZ, RZ ;  /* 0x000000ff06057210 */ /* 0x000fe20007ffe1ff */
[----:B------:R-:W-:-:S04]  /*14bc0*/  IMAD.WIDE.U32 R8, R10, c[0x0][0x4d8], R8 ;  /* 0x000136000a087a25 */ /* 0x000fc800078e0008 */
[----:B------:R-:W-:Y:S01]  /*14bd0*/  IMAD R4, R4, c[0x0][0x4e0], RZ ;  /* 0x0001380004047a24 */ /* 0x000fe200078e02ff */
[----:B------:R-:W-:Y:S01]  /*14be0*/  IADD3 R9, R9, R0, RZ ;  /* 0x0000000009097210 */ /* 0x000fe20007ffe0ff */
[----:B------:R-:W-:Y:S01]  /*14bf0*/  IMAD R5, R5, c[0x0][0x4e8], R2 ;  /* 0x00013a0005057a24 */ /* 0x000fe200078e0202 */
[----:B------:R-:W-:Y:S01]  /*14c00*/  SHF.R.S32.HI R0, RZ, 0x1f, R6 ;  /* 0x0000001fff007819 */ /* 0x000fe20000011406 */
[C---:B------:R-:W-:Y:S02]  /*14c10*/  IMAD R4, R7.reuse, c[0x0][0x4e4], R4 ;  /* 0x0001390007047a24 */ /* 0x040fe400078e0204 */
[----:B------:R-:W-:Y:S01]  /*14c20*/  IMAD.WIDE.U32 R8, R7, c[0x0][0x4e0], R8 ;  /* 0x0001380007087a25 */ /* 0x000fe200078e0008 */
[----:B------:R-:W-:-:S04]  /*14c30*/  SHF.R.S32.HI R2, RZ, 0x1f, R5 ;  /* 0x0000001fff027819 */ /* 0x000fc80000011405 */
[----:B------:R-:W-:Y:S01]  /*14c40*/  IADD3 R6, P0, R6, R8, RZ ;  /* 0x0000000806067210 */ /* 0x000fe20007f1e0ff */
[----:B------:R-:W-:-:S03]  /*14c50*/  IMAD R2, R2, c[0x0][0x4c8], RZ ;  /* 0x0001320002027a24 */ /* 0x000fc600078e02ff */
[----:B------:R-:W-:Y:S01]  /*14c60*/  IADD3.X R7, R0, R9, R4, P0, !PT ;  /* 0x0000000900077210 */ /* 0x000fe200007fe404 */
[----:B------:R-:W-:Y:S01]  /*14c70*/  IMAD R2, R5, c[0x0][0x4cc], R2 ;  /* 0x0001330005027a24 */ /* 0x000fe200078e0202 */
[----:B------:R-:W-:-:S03]  /*14c80*/  MOV R0, 0xff800000 ;  /* 0xff80000000007802 */ /* 0x000fc60000000f00 */
[----:B------:R-:W-:-:S05]  /*14c90*/  IMAD.WIDE.U32 R6, R5, c[0x0][0x4c8], R6 ;  /* 0x0001320005067a25 */ /* 0x000fca00078e0006 */
[----:B------:R-:W-:Y:S02]  /*14ca0*/  IADD3 R2, R7, R2, RZ ;  /* 0x0000000207027210 */ /* 0x000fe40007ffe0ff */
[----:B------:R-:W-:-:S04]  /*14cb0*/  LEA R4, P0, R6, c[0x0][0x4a8], 0x2 ;  /* 0x00012a0006047a11 */ /* 0x000fc800078010ff */
[----:B------:R-:W-:-:S05]  /*14cc0*/  LEA.HI.X R5, R6, c[0x0][0x4ac], R2, 0x2, P0 ;  /* 0x00012b0006057a11 */ /* 0x000fca00000f1402 */
[----:B------:R2:W-:Y:S04]  /*14cd0*/  STG.E [R4.64], R0 ;  /* 0x0000000004007986 */ /* 0x0005e8000c101908 */
.L_x_1372:
[----:B------:R-:W-:Y:S05]  /*14ce0*/  BSYNC B1 ;  /* 0x0000000000017941 */ /* 0x000fea0003800000 */
.L_x_1363:
[----:B------:R-:W-:-:S13]  /*14cf0*/  ISETP.NE.AND P0, PT, RZ, UR6, PT ;  /* 0x00000006ff007c0c */ /* 0x000fda000bf05270 */
[----:B------:R-:W-:Y:S01]  /*14d00*/  @P0 WARPSYNC 0xffffffff ;  /* 0xffffffff00000948 */ /* 0x000fe20003800000 */
[----:B------:R-:W-:Y:S06]  /*14d10*/  @P0 BAR.SYNC.DEFER_BLOCKING 0x5, 0x80 ;  /* 0x0142000000000b1d */ /* 0x000fec0000010000 */
[----:B-12---:R-:W1:Y:S04]  /*14d20*/  @P0 LDS R0, [0xb100] ;  /* 0x00b10000ff000984 */ /* 0x006e680000000800 */
[----:B-1----:R1:W-:Y:S04]  /*14d30*/  @P0 STL [R1], R0 ;  /* 0x0000000001000387 */ /* 0x0023e80000100800 */
[----:B------:R-:W-:Y:S06]  /*14d40*/  @P0 BAR.ARV 0x4, 0x80 ;  /* 0x0102000000000b1d */ /* 0x000fec0000002000 */
[----:B------:R-:W-:Y:S05]  /*14d50*/  @P0 BRA `(.L_x_1373) ;  /* 0x0000008000000947 */ /* 0x000fea0003800000 */
[----:B------:R-:W-:Y:S05]  /*14d60*/  BRA.DIV ~URZ, `(.L_x_1374) ;  /* 0x000053927f007947 */ /* 0x000fea000b800000 */
[----:B---3--:R2:W3:Y:S02]  /*14d70*/  SHFL.IDX PT, R4, R3, RZ, 0x1f ;  /* 0x00001fff03047589 */ /* 0x0084e400000e0000 */
.L_x_1405:
[----:B------:R-:W-:Y:S01]  /*14d80*/  WARPSYNC 0xffffffff ;  /* 0xffffffff00007948 */ /* 0x000fe20003800000 */
[----:B------:R-:W-:Y:S01]  /*14d90*/  BAR.SYNC.DEFER_BLOCKING 0x4, 0x80 ;  /* 0x0102000000007b1d */ /* 0x000fe20000010000 */
[----:B------:R-:W-:-:S05]  /*14da0*/  LOP3.LUT P0, RZ, R243, 0x7f, RZ, 0xc0, !PT ;  /* 0x0000007ff3ff7812 */ /* 0x000fca000780c0ff */
[----:B---3--:R3:W-:Y:S08]  /*14db0*/  STL [R1], R4 ;  /* 0x0000000401007387 */ /* 0x0087f00000100800 */
[----:B------:R3:W-:Y:S04]  /*14dc0*/  @!P0 STS [0xb100], R3 ;  /* 0x00b10003ff008388 */ /* 0x0007e80000000800 */
[----:B------:R-:W-:Y:S06]  /*14dd0*/  BAR.ARV 0x5, 0x80 ;  /* 0x0142000000007b1d */ /* 0x000fec0000002000 */
.L_x_1373:
[----:B-1----:R-:W5:Y:S02]  /*14de0*/  LDL R0, [R1] ;  /* 0x0000000001007983 */ /* 0x002f640000100800 */
[----:B-----5:R-:W-:-:S13]  /*14df0*/  ISETP.GE.AND P0, PT, R0, c[0x0][0x538], PT ;  /* 0x00014e0000007a0c */ /* 0x020fda0003f06270 */
[----:B--234-:R-:W-:Y:S01]  /*14e00*/  @P0 CALL.REL.NOINC `(.L_x_1375) ;  /* 0x0000001000000944 */ /* 0x01cfe20003c00000 */
[----:B------:R-:W-:Y:S05]  /*14e10*/  BRA `(.L_x_1376) ;  /* 0xfffeb9e000007947 */ /* 0x000fea000383ffff */
.L_x_1375:
[----:B------:R-:W-:Y:S05]  /*14e20*/  EXIT ;  /* 0x000000000000794d */ /* 0x000fea0003800000 */
.L_x_1307:
[----:B------:R-:W-:Y:S01]  /*14e30*/  IMAD.MOV.U32 R6, RZ, RZ, R11 ;  /* 0x000000ffff067224 */ /* 0x000fe200078e000b */
[----:B------:R-:W-:Y:S01]  /*14e40*/  MOV R5, RZ ;  /* 0x000000ff00057202 */ /* 0x000fe20000000f00 */
[----:B------:R-:W-:Y:S01]  /*14e50*/  IMAD.MOV.U32 R4, RZ, RZ, 0x181f ;  /* 0x0000181fff047424 */ /* 0x000fe200078e00ff */
[----:B------:R-:W-:Y:S02]  /*14e60*/  MOV R2, 0x14e80 ;  /* 0x00014e8000027802 */ /* 0x000fe40000000f00 */
[----:B-1---5:R-:W-:Y:S05]  /*14e70*/  CALL.REL.NOINC `($__internal_17_$__cuda_sm70_shflsync_idx_p) ;  /* 0x0000535000007944 */ /* 0x022fea0003c00000 */
[----:B------:R-:W-:Y:S01]  /*14e80*/  MOV R13, R4 ;  /* 0x00000004000d7202 */ /* 0x000fe20000000f00 */
[----:B------:R-:W-:Y:S05]  /*14e90*/  BRA `(.L_x_1377) ;  /* 0xfffec57000007947 */ /* 0x000fea000383ffff */
.L_x_1308:
[----:B------:R-:W-:Y:S01]  /*14ea0*/  IMAD.MOV.U32 R6, RZ, RZ, R12 ;  /* 0x000000ffff067224 */ /* 0x000fe200078e000c */
[----:B------:R-:W-:Y:S01]  /*14eb0*/  MOV R5, RZ ;  /* 0x000000ff00057202 */ /* 0x000fe20000000f00 */
[----:B------:R-:W-:Y:S01]  /*14ec0*/  IMAD.MOV.U32 R4, RZ, RZ, 0x181f ;  /* 0x0000181fff047424 */ /* 0x000fe200078e00ff */
[----:B------:R-:W-:Y:S02]  /*14ed0*/  MOV R2, 0x14ef0 ;  /* 0x00014ef000027802 */ /* 0x000fe40000000f00 */
[----:B-12--5:R-:W-:Y:S05]  /*14ee0*/  CALL.REL.NOINC `($__internal_17_$__cuda_sm70_shflsync_idx_p) ;  /* 0x000052e000007944 */ /* 0x026fea0003c00000 */
[----:B------:R-:W-:Y:S05]  /*14ef0*/  BRA `(.L_x_1378) ;  /* 0xfffec53000007947 */ /* 0x000fea000383ffff */
.L_x_1311:
[----:B------:R-:W-:Y:S01]  /*14f00*/  IMAD.MOV.U32 R6, RZ, RZ, R11 ;  /* 0x000000ffff067224 */ /* 0x000fe200078e000b */
[----:B--2---:R-:W-:Y:S01]  /*14f10*/  MOV R5, 0x1 ;  /* 0x0000000100057802 */ /* 0x004fe20000000f00 */
[----:B----4-:R-:W-:Y:S01]  /*14f20*/  IMAD.MOV.U32 R4, RZ, RZ, 0x181f ;  /* 0x0000181fff047424 */ /* 0x010fe200078e00ff */
[----:B------:R-:W-:-:S02]  /*14f30*/  MOV R2, 0x14f50 ;  /* 0x00014f5000027802 */ /* 0x000fc40000000f00 */
[----:B-1---5:R-:W-:Y:S05]  /*14f40*/  CALL.REL.NOINC `($__internal_17_$__cuda_sm70_shflsync_idx_p) ;  /* 0x0000528000007944 */ /* 0x022fea0003c00000 */
[----:B------:R-:W-:Y:S01]  /*14f50*/  IMAD.MOV.U32 R13, RZ, RZ, R4 ;  /* 0x000000ffff0d7224 */ /* 0x000fe200078e0004 */
[----:B------:R-:W-:Y:S01]  /*14f60*/  MOV R5, 0x1 ;  /* 0x0000000100057802 */ /* 0x000fe20000000f00 */
[----:B------:R-:W-:Y:S01]  /*14f70*/  IMAD.MOV.U32 R6, RZ, RZ, R12 ;  /* 0x000000ffff067224 */ /* 0x000fe200078e000c */
[----:B------:R-:W-:-:S02]  /*14f80*/  MOV R4, 0x181f ;  /* 0x0000181f00047802 */ /* 0x000fc40000000f00 */
[----:B------:R-:W-:Y:S02]  /*14f90*/  MOV R2, 0x14fb0 ;  /* 0x00014fb000027802 */ /* 0x000fe40000000f00 */
[----:B------:R-:W-:Y:S05]  /*14fa0*/  CALL.REL.NOINC `($__internal_17_$__cuda_sm70_shflsync_idx_p) ;  /* 0x0000522000007944 */ /* 0x000fea0003c00000 */
[----:B------:R-:W-:Y:S05]  /*14fb0*/  BRA `(.L_x_1379) ;  /* 0xfffec58000007947 */ /* 0x000fea000383ffff */
.L_x_1314:
[----:B------:R-:W-:Y:S01]  /*14fc0*/  IMAD.MOV.U32 R6, RZ, RZ, R11 ;  /* 0x000000ffff067224 */ /* 0x000fe200078e000b */
[----:B---3--:R-:W-:Y:S01]  /*14fd0*/  MOV R5, 0x2 ;  /* 0x0000000200057802 */ /* 0x008fe20000000f00 */
[----:B----4-:R-:W-:Y:S01]  /*14fe0*/  IMAD.MOV.U32 R4, RZ, RZ, 0x181f ;  /* 0x0000181fff047424 */ /* 0x010fe200078e00ff */
[----:B------:R-:W-:Y:S02]  /*14ff0*/  MOV R2, 0x15010 ;  /* 0x0001501000027802 */ /* 0x000fe40000000f00 */
[----:B-12--5:R-:W-:Y:S05]  /*15000*/  CALL.REL.NOINC `($__internal_17_$__cuda_sm70_shflsync_idx_p) ;  /* 0x000051c000007944 */ /* 0x026fea0003c00000 */
[----:B------:R-:W-:Y:S01]  /*15010*/  MOV R13, R4 ;  /* 0x00000004000d7202 */ /* 0x000fe20000000f00 */
[----:B------:R-:W-:Y:S05]  /*15020*/  BRA `(.L_x_1380) ;  /* 0xfffec5e000007947 */ /* 0x000fea000383ffff */
.L_x_1315:
[----:B------:R-:W-:Y:S01]  /*15030*/  IMAD.MOV.U32 R6, RZ, RZ, R12 ;  /* 0x000000ffff067224 */ /* 0x000fe200078e000c */
[----:B------:R-:W-:Y:S01]  /*15040*/  MOV R5, 0x2 ;  /* 0x0000000200057802 */ /* 0x000fe20000000f00 */
[----:B----4-:R-:W-:Y:S01]  /*15050*/  IMAD.MOV.U32 R4, RZ, RZ, 0x181f ;  /* 0x0000181fff047424 */ /* 0x010fe200078e00ff */
[----:B------:R-:W-:Y:S02]  /*15060*/  MOV R2, 0x15080 ;  /* 0x0001508000027802 */ /* 0x000fe40000000f00 */
[----:B-123-5:R-:W-:Y:S05]  /*15070*/  CALL.REL.NOINC `($__internal_17_$__cuda_sm70_shflsync_idx_p) ;  /* 0x0000515000007944 */ /* 0x02efea0003c00000 */
[----:B------:R-:W-:Y:S05]  /*15080*/  BRA `(.L_x_1381) ;  /* 0xfffec5a000007947 */ /* 0x000fea000383ffff */
.L_x_1318:
[----:B------:R-:W-:Y:S01]  /*15090*/  IMAD.MOV.U32 R6, RZ, RZ, R11 ;  /* 0x000000ffff067224 */ /* 0x000fe200078e000b */
[----:B-1----:R-:W-:Y:S01]  /*150a0*/  MOV R5, 0x3 ;  /* 0x0000000300057802 */ /* 0x002fe20000000f00 */
[----:B--2---:R-:W-:Y:S01]  /*150b0*/  IMAD.MOV.U32 R4, RZ, RZ, 0x181f ;  /* 0x0000181fff047424 */ /* 0x004fe200078e00ff */
[----:B------:R-:W-:-:S02]  /*150c0*/  MOV R2, 0x150e0 ;  /* 0x000150e000027802 */ /* 0x000fc40000000f00 */
[----:B---345:R-:W-:Y:S05]  /*150d0*/  CALL.REL.NOINC `($__internal_17_$__cuda_sm70_shflsync_idx_p) ;  /* 0x000050f000007944 */ /* 0x038fea0003c00000 */
[----:B------:R-:W-:Y:S01]  /*150e0*/  IMAD.MOV.U32 R13, RZ, RZ, R4 ;  /* 0x000000ffff0d7224 */ /* 0x000fe200078e0004 */
[----:B------:R-:W-:Y:S01]  /*150f0*/  MOV R5, 0x3 ;  /* 0x0000000300057802 */ /* 0x000fe20000000f00 */
[----:B------:R-:W-:Y:S01]  /*15100*/  IMAD.MOV.U32 R6, RZ, RZ, R12 ;  /* 0x000000ffff067224 */ /* 0x000fe200078e000c */
[----:B------:R-:W-:-:S02]  /*15110*/  MOV R4, 0x181f ;  /* 0x0000181f00047802 */ /* 0x000fc40000000f00 */
[----:B------:R-:W-:Y:S02]  /*15120*/  MOV R2, 0x15140 ;  /* 0x0001514000027802 */ /* 0x000fe40000000f00 */
[----:B------:R-:W-:Y:S05]  /*15130*/  CALL.REL.NOINC `($__internal_17_$__cuda_sm70_shflsync_idx_p) ;  /* 0x0000509000007944 */ /* 0x000fea0003c00000 */
[----:B------:R-:W-:Y:S05]  /*15140*/  BRA `(.L_x_1382) ;  /* 0xfffec5c000007947 */ /* 0x000fea000383ffff */
.L_x_1321:
[----:B------:R-:W-:Y:S01]  /*15150*/  IMAD.MOV.U32 R6, RZ, RZ, R11 ;  /* 0x000000ffff067224 */ /* 0x000fe200078e000b */
[----:B--2---:R-:W-:Y:S01]  /*15160*/  MOV R5, 0x4 ;  /* 0x0000000400057802 */ /* 0x004fe20000000f00 */
[----:B------:R-:W-:Y:S01]  /*15170*/  IMAD.MOV.U32 R4, RZ, RZ, 0x181f ;  /* 0x0000181fff047424 */ /* 0x000fe200078e00ff */
[----:B------:R-:W-:Y:S02]  /*15180*/  MOV R2, 0x151a0 ;  /* 0x000151a000027802 */ /* 0x000fe40000000f00 */
[----:B-1-345:R-:W-:Y:S05]  /*15190*/  CALL.REL.NOINC `($__internal_17_$__cuda_sm70_shflsync_idx_p) ;  /* 0x0000503000007944 */ /* 0x03afea0003c00000 */
[----:B------:R-:W-:Y:S01]  /*151a0*/  MOV R13, R4 ;  /* 0x00000004000d7202 */ /* 0x000fe20000000f00 */
[----:B------:R-:W-:Y:S05]  /*151b0*/  BRA `(.L_x_1383) ;  /* 0xfffec62000007947 */ /* 0x000fea000383ffff */
.L_x_1322:
[----:B------:R-:W-:Y:S01]  /*151c0*/  IMAD.MOV.U32 R6, RZ, RZ, R12 ;  /* 0x000000ffff067224 */ /* 0x000fe200078e000c */
[----:B--2---:R-:W-:Y:S01]  /*151d0*/  MOV R5, 0x4 ;  /* 0x0000000400057802 */ /* 0x004fe20000000f00 */
[----:B------:R-:W-:Y:S01]  /*151e0*/  IMAD.MOV.U32 R4, RZ, RZ, 0x181f ;  /* 0x0000181fff047424 */ /* 0x000fe200078e00ff */
[----:B------:R-:W-:Y:S02]  /*151f0*/  MOV R2, 0x15210 ;  /* 0x0001521000027802 */ /* 0x000fe40000000f00 */
[----:B-1-345:R-:W-:Y:S05]  /*15200*/  CALL.REL.NOINC `($__internal_17_$__cuda_sm70_shflsync_idx_p) ;  /* 0x00004fc000007944 */ /* 0x03afea0003c00000 */
[----:B------:R-:W-:Y:S05]  /*15210*/  BRA `(.L_x_1384) ;  /* 0xfffec5e000007947 */ /* 0x000fea000383ffff */
.L_x_1325:
[----:B------:R-:W-:Y:S01]  /*15220*/  IMAD.MOV.U32 R6, RZ, RZ, R11 ;  /* 0x000000ffff067224 */ /* 0x000fe200078e000b */
[----:B-1----:R-:W-:Y:S01]  /*15230*/  MOV R5, 0x5 ;  /* 0x0000000500057802 */ /* 0x002fe20000000f00 */
[----:B---3--:R-:W-:Y:S01]  /*15240*/  IMAD.MOV.U32 R4, RZ, RZ, 0x181f ;  /* 0x0000181fff047424 */ /* 0x008fe200078e00ff */
[----:B------:R-:W-:-:S02]  /*15250*/  MOV R2, 0x15270 ;  /* 0x0001527000027802 */ /* 0x000fc40000000f00 */
[----:B--2-45:R-:W-:Y:S05]  /*15260*/  CALL.REL.NOINC `($__internal_17_$__cuda_sm70_shflsync_idx_p) ;  /* 0x00004f6000007944 */ /* 0x034fea0003c00000 */
[----:B------:R-:W-:Y:S01]  /*15270*/  IMAD.MOV.U32 R13, RZ, RZ, R4 ;  /* 0x000000ffff0d7224 */ /* 0x000fe200078e0004 */
[----:B------:R-:W-:Y:S01]  /*15280*/  MOV R5, 0x5 ;  /* 0x0000000500057802 */ /* 0x000fe20000000f00 */
[----:B------:R-:W-:Y:S01]  /*15290*/  IMAD.MOV.U32 R6, RZ, RZ, R12 ;  /* 0x000000ffff067224 */ /* 0x000fe200078e000c */
[----:B------:R-:W-:-:S02]  /*152a0*/  MOV R4, 0x181f ;  /* 0x0000181f00047802 */ /* 0x000fc40000000f00 */
[----:B------:R-:W-:Y:S02]  /*152b0*/  MOV R2, 0x152d0 ;  /* 0x000152d000027802 */ /* 0x000fe40000000f00 */
[----:B------:R-:W-:Y:S05]  /*152c0*/  CALL.REL.NOINC `($__internal_17_$__cuda_sm70_shflsync_idx_p) ;  /* 0x00004f0000007944 */ /* 0x000fea0003c00000 */
[----:B------:R-:W-:Y:S05]  /*152d0*/  BRA `(.L_x_1385) ;  /* 0xfffec60000007947 */ /* 0x000fea000383ffff */
.L_x_1328:
[----:B------:R-:W-:Y:S01]  /*152e0*/  IMAD.MOV.U32 R6, RZ, RZ, R11 ;  /* 0x000000ffff067224 */ /* 0x000fe200078e000b */
[----:B--2---:R-:W-:Y:S01]  /*152f0*/  MOV R5, 0x6 ;  /* 0x0000000600057802 */ /* 0x004fe20000000f00 */
[----:B---3--:R-:W-:Y:S01]  /*15300*/  IMAD.MOV.U32 R4, RZ, RZ, 0x181f ;  /* 0x0000181fff047424 */ /* 0x008fe200078e00ff */
[----:B------:R-:W-:Y:S02]  /*15310*/  MOV R2, 0x15330 ;  /* 0x0001533000027802 */ /* 0x000fe40000000f00 */
[----:B-1--45:R-:W-:Y:S05]  /*15320*/  CALL.REL.NOINC `($__internal_17_$__cuda_sm70_shflsync_idx_p) ;  /* 0x00004ea000007944 */ /* 0x032fea0003c00000 */
[----:B------:R-:W-:Y:S01]  /*15330*/  MOV R13, R4 ;  /* 0x00000004000d7202 */ /* 0x000fe20000000f00 */
[----:B------:R-:W-:Y:S05]  /*15340*/  BRA `(.L_x_1386) ;  /* 0xfffec66000007947 */ /* 0x000fea000383ffff */
.L_x_1329:
[----:B------:R-:W-:Y:S01]  /*15350*/  IMAD.MOV.U32 R6, RZ, RZ, R12 ;  /* 0x000000ffff067224 */ /* 0x000fe200078e000c */
[----:B------:R-:W-:Y:S01]  /*15360*/  MOV R5, 0x6 ;  /* 0x0000000600057802 */ /* 0x000fe20000000f00 */
[----:B---3--:R-:W-:Y:S01]  /*15370*/  IMAD.MOV.U32 R4, RZ, RZ, 0x181f ;  /* 0x0000181fff047424 */ /* 0x008fe200078e00ff */
[----:B------:R-:W-:Y:S02]  /*15380*/  MOV R2, 0x153a0 ;  /* 0x000153a000027802 */ /* 0x000fe40000000f00 */
[----:B-12-45:R-:W-:Y:S05]  /*15390*/  CALL.REL.NOINC `($__internal_17_$__cuda_sm70_shflsync_idx_p) ;  /* 0x00004e3000007944 */ /* 0x036fea0003c00000 */
[----:B------:R-:W-:Y:S05]  /*153a0*/  BRA `(.L_x_1387) ;  /* 0xfffec62000007947 */ /* 0x000fea000383ffff */
.L_x_1332:
        /* <DEDUP_REMOVED lines=11> */
[----:B------:R-:W-:Y:S01]  /*15460*/  MOV R12, R4 ;  /* 0x00000004000c7202 */ /* 0x000fe20000000f00 */
[----:B------:R-:W-:Y:S05]  /*15470*/  BRA `(.L_x_1388) ;  /* 0xfffec63000007947 */ /* 0x000fea000383ffff */
.L_x_1335:
[----:B------:R-:W-:Y:S01]  /*15480*/  IMAD.MOV.U32 R6, RZ, RZ, R3 ;  /* 0x000000ffff067224 */ /* 0x000fe200078e0003 */
[----:B------:R-:W-:Y:S01]  /*15490*/  MOV R5, RZ ;  /* 0x000000ff00057202 */ /* 0x000fe20000000f00 */
[----:B------:R-:W-:Y:S01]  /*154a0*/  IMAD.MOV.U32 R4, RZ, RZ, 0x181f ;  /* 0x0000181fff047424 */ /* 0x000fe200078e00ff */
[----:B------:R-:W-:Y:S02]  /*154b0*/  MOV R2, 0x154d0 ;  /* 0x000154d000027802 */ /* 0x000fe40000000f00 */
[----:B-1----:R-:W-:Y:S05]  /*154c0*/  CALL.REL.NOINC `($__internal_17_$__cuda_sm70_shflsync_idx_p) ;  /* 0x00004d0000007944 */ /* 0x002fea0003c00000 */
[----:B------:R-:W-:Y:S01]  /*154d0*/  MOV R12, R4 ;  /* 0x00000004000c7202 */ /* 0x000fe20000000f00 */
[----:B------:R-:W-:Y:S05]  /*154e0*/  BRA `(.L_x_1389) ;  /* 0xfffeeac000007947 */ /* 0x000fea000383ffff */
.L_x_1336:
[----:B------:R-:W-:Y:S01]  /*154f0*/  IMAD.MOV.U32 R6, RZ, RZ, R7 ;  /* 0x000000ffff067224 */ /* 0x000fe200078e0007 */
[----:B------:R-:W-:Y:S01]  /*15500*/  MOV R5, RZ ;  /* 0x000000ff00057202 */ /* 0x000fe20000000f00 */
[----:B------:R-:W-:Y:S01]  /*15510*/  IMAD.MOV.U32 R4, RZ, RZ, 0x181f ;  /* 0x0000181fff047424 */ /* 0x000fe200078e00ff */
[----:B------:R-:W-:Y:S02]  /*15520*/  MOV R2, 0x15540 ;  /* 0x0001554000027802 */ /* 0x000fe40000000f00 */
[----:B-123--:R-:W-:Y:S05]  /*15530*/  CALL.REL.NOINC `($__internal_17_$__cuda_sm70_shflsync_idx_p) ;  /* 0x00004c9000007944 */ /* 0x00efea0003c00000 */
[----:B------:R-:W-:Y:S01]  /*15540*/  IADD3 R4, P0, R4, R121, RZ ;  /* 0x0000007904047210 */ /* 0x000fe20007f1e0ff */
[----:B------:R-:W-:Y:S01]  /*15550*/  IMAD.MOV.U32 R6, RZ, RZ, R3 ;  /* 0x000000ffff067224 */ /* 0x000fe200078e0003 */
[----:B------:R-:W-:-:S03]  /*15560*/  MOV R2, 0x155f0 ;  /* 0x000155f000027802 */ /* 0x000fc60000000f00 */
[----:B------:R-:W-:-:S05]  /*15570*/  IMAD.X R5, R12, 0x1, R120, P0 ;  /* 0x000000010c057824 */ /* 0x000fca00000e0678 */
[----:B------:R-:W-:Y:S01]  /*15580*/  @!PT LDS RZ, [RZ] ;  /* 0x00000000fffff984 */ /* 0x000fe20000000800 */
[----:B------:R-:W-:Y:S01]  /*15590*/  @!PT LDS RZ, [RZ] ;  /* 0x00000000fffff984 */ /* 0x000fe20000000800 */
[----:B------:R-:W-:Y:S01]  /*155a0*/  @!PT LDS RZ, [RZ] ;  /* 0x00000000fffff984 */ /* 0x000fe20000000800 */
[----:B------:R1:W-:Y:S02]  /*155b0*/  LDGSTS.E.BYPASS.LTC128B.128 [R244+0x3900], [R4.64], !P3 ;  /* 0x0390000004f47fae */ /* 0x0003e4000d901d48 */
[----:B-1----:R-:W-:Y:S01]  /*155c0*/  MOV R5, 0x1 ;  /* 0x0000000100057802 */ /* 0x002fe20000000f00 */
[----:B------:R-:W-:Y:S02]  /*155d0*/  IMAD.MOV.U32 R4, RZ, RZ, 0x181f ;  /* 0x0000181fff047424 */ /* 0x000fe400078e00ff */
[----:B------:R-:W-:Y:S05]  /*155e0*/  CALL.REL.NOINC `($__internal_17_$__cuda_sm70_shflsync_idx_p) ;  /* 0x00004be000007944 */ /* 0x000fea0003c00000 */
[----:B------:R-:W-:Y:S01]  /*155f0*/  IMAD.MOV.U32 R12, RZ, RZ, R4 ;  /* 0x000000ffff0c7224 */ /* 0x000fe200078e0004 */
[----:B------:R-:W-:Y:S01]  /*15600*/  MOV R5, 0x1 ;  /* 0x0000000100057802 */ /* 0x000fe20000000f00 */
[----:B------:R-:W-:Y:S01]  /*15610*/  IMAD.MOV.U32 R6, RZ, RZ, R7 ;  /* 0x000000ffff067224 */ /* 0x000fe200078e0007 */
[----:B------:R-:W-:Y:S02]  /*15620*/  MOV R4, 0x181f ;  /* 0x0000181f00047802 */ /* 0x000fe40000000f00 */
[----:B------:R-:W-:Y:S02]  /*15630*/  MOV R2, 0x15650 ;  /* 0x0001565000027802 */ /* 0x000fe40000000f00 */
[----:B------:R-:W-:Y:S05]  /*15640*/  CALL.REL.NOINC `($__internal_17_$__cuda_sm70_shflsync_idx_p) ;  /* 0x00004b8000007944 */ /* 0x000fea0003c00000 */
        /* <DEDUP_REMOVED lines=85> */
[----:B------:R-:W-:Y:S01]  /*15ba0*/  MOV R7, R4 ;  /* 0x0000000400077202 */ /* 0x000fe20000000f00 */
[----:B------:R-:W-:Y:S05]  /*15bb0*/  BRA `(.L_x_1390) ;  /* 0xfffee5f000007947 */ /* 0x000fea000383ffff */
.L_x_1337:
[----:B------:R-:W-:Y:S01]  /*15bc0*/  IMAD.MOV.U32 R5, RZ, RZ, RZ ;  /* 0x000000ffff057224 */ /* 0x000fe200078e00ff */
[----:B------:R-:W-:-:S02]  /*15bd0*/  MOV R4, 0x1c1f ;  /* 0x00001c1f00047802 */ /* 0x000fc40000000f00 */
[----:B------:R-:W-:Y:S02]  /*15be0*/  MOV R2, 0x15c00 ;  /* 0x00015c0000027802 */ /* 0x000fe40000000f00 */
[----:B------:R-:W-:Y:S05]  /*15bf0*/  CALL.REL.NOINC `($__internal_17_$__cuda_sm70_shflsync_idx_p) ;  /* 0x000045d000007944 */ /* 0x000fea0003c00000 */
[----:B------:R-:W-:Y:S01]  /*15c00*/  MOV R2, R4 ;  /* 0x0000000400027202 */ /* 0x000fe20000000f00 */
[----:B------:R-:W-:Y:S05]  /*15c10*/  BRA `(.L_x_1391) ;  /* 0xfffee6c000007947 */ /* 0x000fea000383ffff */
.L_x_1338:
[----:B------:R-:W-:Y:S01]  /*15c20*/  IMAD.MOV.U32 R5, RZ, RZ, 0x1 ;  /* 0x00000001ff057424 */ /* 0x000fe200078e00ff */
[----:B------:R-:W-:Y:S02]  /*15c30*/  MOV R4, 0x1c1f ;  /* 0x00001c1f00047802 */ /* 0x000fe40000000f00 */
[----:B------:R-:W-:Y:S02]  /*15c40*/  MOV R2, 0x15c60 ;  /* 0x00015c6000027802 */ /* 0x000fe40000000f00 */
[----:B-1----:R-:W-:Y:S05]  /*15c50*/  CALL.REL.NOINC `($__internal_17_$__cuda_sm70_shflsync_idx_p) ;  /* 0x0000457000007944 */ /* 0x002fea0003c00000 */
[----:B------:R-:W-:Y:S02]  /*15c60*/  IMAD.IADD R2, R0, 0x1, R4 ;  /* 0x0000000100027824 */ /* 0x000fe400078e0204 */
[----:B------:R-:W-:Y:S02]  /*15c70*/  IMAD.MOV.U32 R5, RZ, RZ, 0x2 ;  /* 0x00000002ff057424 */ /* 0x000fe400078e00ff */
[----:B------:R-:W-:Y:S01]  /*15c80*/  IMAD.MOV.U32 R4, RZ, RZ, 0x1c1f ;  /* 0x00001c1fff047424 */ /* 0x000fe200078e00ff */
        /* <DEDUP_REMOVED lines=57> */
[----:B------:R-:W-:Y:S02]  /*16020*/  MOV R2, 0x16040 ;  /* 0x0001604000027802 */ /* 0x000fe40000000f00 */
[----:B------:R-:W-:Y:S05]  /*16030*/  CALL.REL.NOINC `($__internal_17_$__cuda_sm70_shflsync_idx_p) ;  /* 0x0000419000007944 */ /* 0x000fea0003c00000 */
        /* <DEDUP_REMOVED lines=62> */
[----:B------:R-:W-:Y:S01]  /*16420*/  IMAD.IADD R0, R0, 0x1, R4 ;  /* 0x0000000100007824 */ /* 0x000fe200078e0204 */
[----:B------:R-:W-:Y:S01]  /*16430*/  FMNMX.FTZ R2, R116, R117, !PT ;  /* 0x0000007574027209 */ /* 0x000fe20007810000 */
[----:B------:R-:W-:Y:S01]  /*16440*/  IMAD.MOV.U32 R6, RZ, RZ, 0x2 ;  /* 0x00000002ff067424 */ /* 0x000fe200078e00ff */
[----:B------:R-:W-:Y:S02]  /*16450*/  FMNMX.FTZ R4, R12, R123, !PT ;  /* 0x0000007b0c047209 */ /* 0x000fe40007810000 */
[----:B------:R-:W-:Y:S02]  /*16460*/  IMNMX R3, R3, R0, PT ;  /* 0x0000000003037217 */ /* 0x000fe40003800200 */
[----:B------:R-:W-:-:S02]  /*16470*/  FMNMX.FTZ R0, R118, R119, !PT ;  /* 0x0000007776007209 */ /* 0x000fc40007810000 */
        /* <DEDUP_REMOVED lines=139> */
[----:B------:R-:W-:Y:S02]  /*16d30*/  FSEL R103, R24, -INF , P6 ;  /* 0xff80000018677808 */ /* 0x000fe40003000000 */
[----:B------:R-:W-:Y:S02]  /*16d40*/  FMNMX.FTZ R2, R62, R2, !PT ;  /* 0x000000023e027209 */ /* 0x000fe40007810000 */
[----:B------:R-:W-:Y:S02]  /*16d50*/  FMNMX.FTZ R0, R43, R0, !PT ;  /* 0x000000002b007209 */ /* 0x000fe40007810000 */
[----:B------:R-:W-:Y:S02]  /*16d60*/  FMNMX.FTZ R68, R189, R68, !PT ;  /* 0x00000044bd447209 */ /* 0x000fe40007810000 */
[----:B------:R-:W-:-:S02]  /*16d70*/  FMNMX.FTZ R3, R40, R3, !PT ;  /* 0x0000000328037209 */ /* 0x000fc40007810000 */
[----:B------:R-:W-:Y:S02]  /*16d80*/  FSEL R98, R21, -INF , P5 ;  /* 0xff80000015627808 */ /* 0x000fe40002800000 */
[----:B------:R-:W-:Y:S02]  /*16d90*/  FMNMX.FTZ R2, R37, R2, !PT ;  /* 0x0000000225027209 */ /* 0x000fe40007810000 */
[----:B------:R-:W-:Y:S02]  /*16da0*/  FMNMX.FTZ R0, R31, R0, !PT ;  /* 0x000000001f007209 */ /* 0x000fe40007810000 */
[----:B------:R-:W-:Y:S02]  /*16db0*/  FMNMX.FTZ R68, R103, R68, !PT ;  /* 0x0000004467447209 */ /* 0x000fe40007810000 */
[----:B------:R-:W-:Y:S02]  /*16dc0*/  FMNMX.FTZ R3, R39, R3, !PT ;  /* 0x0000000327037209 */ /* 0x000fe40007810000 */
[----:B------:R-:W-:-:S02]  /*16dd0*/  FSEL R97, R97, -INF , P4 ;  /* 0xff80000061617808 */ /* 0x000fc40002000000 */
[----:B------:R-:W-:Y:S02]  /*16de0*/  FMNMX.FTZ R2, R36, R2, !PT ;  /* 0x0000000224027209 */ /* 0x000fe40007810000 */
[----:B------:R-:W-:Y:S02]  /*16df0*/  FMNMX.FTZ R0, R30, R0, !PT ;  /* 0x000000001e007209 */ /* 0x000fe40007810000 */
[----:B------:R-:W-:Y:S02]  /*16e00*/  FMNMX.FTZ R68, R98, R68, !PT ;  /* 0x0000004462447209 */ /* 0x000fe40007810000 */
[----:B------:R-:W-:Y:S02]  /*16e10*/  FMNMX.FTZ R3, R38, R3, !PT ;  /* 0x0000000326037209 */ /* 0x000fe40007810000 */
[----:B------:R-:W-:Y:S02]  /*16e20*/  FSEL R70, R70, -INF , P0 ;  /* 0xff80000046467808 */ /* 0x000fe40000000000 */
[----:B------:R-:W-:Y:S01]  /*16e30*/  FMNMX.FTZ R2, R57, R2, !PT ;  /* 0x0000000239027209 */ /* 0x000fe20007810000 */
[----:B------:R-:W-:Y:S01]  /*16e40*/  IMAD.MOV.U32 R4, RZ, RZ, R3 ;  /* 0x000000ffff047224 */ /* 0x000fe200078e0003 */
[----:B------:R-:W-:-:S02]  /*16e50*/  FMNMX.FTZ R0, R29, R0, !PT ;  /* 0x000000001d007209 */ /* 0x000fc40007810000 */
[----:B------:R-:W-:Y:S02]  /*16e60*/  FMNMX.FTZ R68, R97, R68, !PT ;  /* 0x0000004461447209 */ /* 0x000fe40007810000 */
[----:B------:R-:W-:Y:S02]  /*16e70*/  FMNMX.FTZ R2, R56, R2, !PT ;  /* 0x0000000238027209 */ /* 0x000fe40007810000 */
[----:B------:R-:W-:Y:S02]  /*16e80*/  FMNMX.FTZ R0, R28, R0, !PT ;  /* 0x000000001c007209 */ /* 0x000fe40007810000 */
[----:B------:R-:W-:Y:S02]  /*16e90*/  FMNMX.FTZ R68, R70, R68, !PT ;  /* 0x0000004446447209 */ /* 0x000fe40007810000 */
[----:B------:R-:W-:Y:S02]  /*16ea0*/  MOV R5, 0x16ec0 ;  /* 0x00016ec000057802 */ /* 0x000fe40000000f00 */
[----:B------:R-:W-:Y:S05]  /*16eb0*/  CALL.REL.NOINC `($__internal_16_$__cuda_sm70_shflsync_bfly_p) ;  /* 0x000032a000007944 */ /* 0x000fea0003c00000 */
[----:B------:R-:W-:Y:S01]  /*16ec0*/  FMNMX.FTZ R3, R3, R6, !PT ;  /* 0x0000000603037209 */ /* 0x000fe20007810000 */
[----:B------:R-:W-:Y:S01]  /*16ed0*/  IMAD.MOV.U32 R6, RZ, RZ, 0x1 ;  /* 0x00000001ff067424 */ /* 0x000fe200078e00ff */
[----:B------:R-:W-:-:S03]  /*16ee0*/  MOV R5, 0x16f10 ;  /* 0x00016f1000057802 */ /* 0x000fc60000000f00 */
[----:B------:R-:W-:Y:S02]  /*16ef0*/  IMAD.MOV.U32 R4, RZ, RZ, R3 ;  /* 0x000000ffff047224 */ /* 0x000fe400078e0003 */
[----:B------:R-:W-:Y:S05]  /*16f00*/  CALL.REL.NOINC `($__internal_16_$__cuda_sm70_shflsync_bfly_p) ;  /* 0x0000325000007944 */ /* 0x000fea0003c00000 */
[----:B------:R-:W-:Y:S01]  /*16f10*/  FMNMX.FTZ R3, R3, R6, !PT ;  /* 0x0000000603037209 */ /* 0x000fe20007810000 */
[----:B------:R-:W-:Y:S01]  /*16f20*/  IMAD.MOV.U32 R4, RZ, RZ, R2 ;  /* 0x000000ffff047224 */ /* 0x000fe200078e0002 */
[----:B------:R-:W-:Y:S01]  /*16f30*/  MOV R5, 0x16f60 ;  /* 0x00016f6000057802 */ /* 0x000fe20000000f00 */
[----:B------:R-:W-:Y:S02]  /*16f40*/  IMAD.MOV.U32 R6, RZ, RZ, 0x2 ;  /* 0x00000002ff067424 */ /* 0x000fe400078e00ff */
        /* <DEDUP_REMOVED lines=26> */
[----:B------:R-:W-:Y:S05]  /*170f0*/  BRA `(.L_x_1392) ;  /* 0xfffee85000007947 */ /* 0x000fea000383ffff */
.L_x_1342:
[----:B------:R-:W-:Y:S01]  /*17100*/  MOV R5, RZ ;  /* 0x000000ff00057202 */ /* 0x000fe20000000f00 */
[----:B------:R-:W-:Y:S01]  /*17110*/  IMAD.MOV.U32 R6, RZ, RZ, R7 ;  /* 0x000000ffff067224 */ /* 0x000fe200078e0007 */
[----:B------:R-:W-:Y:S01]  /*17120*/  MOV R2, 0x17150 ;  /* 0x0001715000027802 */ /* 0x000fe20000000f00 */
[----:B------:R-:W-:Y:S02]  /*17130*/  IMAD.MOV.U32 R4, RZ, RZ, 0x181f ;  /* 0x0000181fff047424 */ /* 0x000fe400078e00ff */
[----:B------:R-:W-:Y:S05]  /*17140*/  CALL.REL.NOINC `($__internal_17_$__cuda_sm70_shflsync_idx_p) ;  /* 0x0000308000007944 */ /* 0x000fea0003c00000 */
[----:B------:R-:W-:Y:S01]  /*17150*/  MOV R11, R4 ;  /* 0x00000004000b7202 */ /* 0x000fe20000000f00 */
[----:B------:R-:W-:-:S05]  /*17160*/  BRA `(.L_x_1393) ;  /* 0xffff0e5000007947 */ /* 0x000fca000383ffff */
.L_x_1343:
[----:B------:R-:W-:Y:S01]  /*17170*/  MOV R5, RZ ;  /* 0x000000ff00057202 */ /* 0x000fe20000000f00 */
[----:B------:R-:W-:Y:S01]  /*17180*/  IMAD.MOV.U32 R6, RZ, RZ, R10 ;  /* 0x000000ffff067224 */ /* 0x000fe200078e000a */
[----:B------:R-:W-:Y:S01]  /*17190*/  MOV R2, 0x171c0 ;  /* 0x000171c000027802 */ /* 0x000fe20000000f00 */
[----:B------:R-:W-:Y:S02]  /*171a0*/  IMAD.MOV.U32 R4, RZ, RZ, 0x181f ;  /* 0x0000181fff047424 */ /* 0x000fe400078e00ff */
[----:B-12---:R-:W-:Y:S05]  /*171b0*/  CALL.REL.NOINC `($__internal_17_$__cuda_sm70_shflsync_idx_p) ;  /* 0x0000301000007944 */ /* 0x006fea0003c00000 */
[----:B------:R-:W-:Y:S01]  /*171c0*/  IMAD.MOV.U32 R6, RZ, RZ, R7 ;  /* 0x000000ffff067224 */ /* 0x000fe200078e0007 */
[----:B------:R-:W-:Y:S02]  /*171d0*/  IADD3 R4, P0, R4, R0, RZ ;  /* 0x0000000004047210 */ /* 0x000fe40007f1e0ff */
[----:B------:R-:W-:Y:S03]  /*171e0*/  MOV R2, 0x17270 ;  /* 0x0001727000027802 */ /* 0x000fe60000000f00 */
[----:B------:R-:W-:Y:S05]  /*171f0*/  IMAD.X R5, R11, 0x1, R3, P0 ;  /* 0x000000010b057824 */ /* 0x000fea00000e0603 */
[----:B------:R-:W-:Y:S01]  /*17200*/  @!PT LDS RZ, [RZ] ;  /* 0x00000000fffff984 */ /* 0x000fe20000000800 */
[----:B------:R-:W-:Y:S01]  /*17210*/  @!PT LDS RZ, [RZ] ;  /* 0x00000000fffff984 */ /* 0x000fe20000000800 */
[----:B------:R-:W-:Y:S01]  /*17220*/  @!PT LDS RZ, [RZ] ;  /* 0x00000000fffff984 */ /* 0x000fe20000000800 */
[----:B------:R1:W-:Y:S02]  /*17230*/  LDGSTS.E.BYPASS.LTC128B.128 [R244+0x100], [R4.64], !P3 ;  /* 0x0010000004f47fae */ /* 0x0003e4000d901d48 */
[----:B-1----:R-:W-:Y:S01]  /*17240*/  MOV R5, 0x1 ;  /* 0x0000000100057802 */ /* 0x002fe20000000f00 */
[----:B------:R-:W-:Y:S02]  /*17250*/  IMAD.MOV.U32 R4, RZ, RZ, 0x181f ;  /* 0x0000181fff047424 */ /* 0x000fe400078e00ff */
[----:B------:R-:W-:Y:S05]  /*17260*/  CALL.REL.NOINC `($__internal_17_$__cuda_sm70_shflsync_idx_p) ;  /* 0x00002f6000007944 */ /* 0x000fea0003c00000 */
[----:B------:R-:W-:Y:S01]  /*17270*/  MOV R5, 0x1 ;  /* 0x0000000100057802 */ /* 0x000fe20000000f00 */
[----:B------:R-:W-:Y:S01]  /*17280*/  IMAD.MOV.U32 R11, RZ, RZ, R4 ;  /* 0x000000ffff0b7224 */ /* 0x000fe200078e0004 */
[----:B------:R-:W-:Y:S01]  /*17290*/  MOV R4, 0x181f ;  /* 0x0000181f00047802 */ /* 0x000fe20000000f00 */
[----:B------:R-:W-:Y:S01]  /*172a0*/  IMAD.MOV.U32 R6, RZ, RZ, R10 ;  /* 0x000000ffff067224 */ /* 0x000fe200078e000a */
[----:B------:R-:W-:Y:S02]  /*172b0*/  MOV R2, 0x172d0 ;  /* 0x000172d000027802 */ /* 0x000fe40000000f00 */
[----:B------:R-:W-:Y:S05]  /*172c0*/  CALL.REL.NOINC `($__internal_17_$__cuda_sm70_shflsync_idx_p) ;  /* 0x00002f0000007944 */ /* 0x000fea0003c00000 */
        /* <DEDUP_REMOVED lines=85> */
[----:B------:R-:W-:-:S05]  /*17820*/  BRA `(.L_x_1394) ;  /* 0xffff099000007947 */ /* 0x000fca000383ffff */
.L_x_1346:
[----:B------:R-:W-:Y:S01]  /*17830*/  MOV R5, RZ ;  /* 0x000000ff00057202 */ /* 0x000fe20000000f00 */
[----:B-1----:R-:W-:Y:S01]  /*17840*/  IMAD.MOV.U32 R6, RZ, RZ, R82 ;  /* 0x000000ffff067224 */ /* 0x002fe200078e0052 */
[----:B------:R-:W-:Y:S01]  /*17850*/  MOV R2, 0x17880 ;  /* 0x0001788000027802 */ /* 0x000fe20000000f00 */
[----:B------:R-:W-:Y:S02]  /*17860*/  IMAD.MOV.U32 R4, RZ, RZ, 0x181f ;  /* 0x0000181fff047424 */ /* 0x000fe400078e00ff */
[----:B------:R-:W-:Y:S05]  /*17870*/  CALL.REL.NOINC `($__internal_17_$__cuda_sm70_shflsync_idx_p) ;  /* 0x0000295000007944 */ /* 0x000fea0003c00000 */
[----:B------:R-:W-:Y:S01]  /*17880*/  MOV R86, R4 ;  /* 0x0000000400567202 */ /* 0x000fe20000000f00 */
[----:B------:R-:W-:-:S05]  /*17890*/  BRA `(.L_x_1395) ;  /* 0xffff22b000007947 */ /* 0x000fca000383ffff */
.L_x_1347:
[----:B------:R-:W-:Y:S01]  /*178a0*/  MOV R5, RZ ;  /* 0x000000ff00057202 */ /* 0x000fe20000000f00 */
[----:B-1----:R-:W-:Y:S01]  /*178b0*/  IMAD.MOV.U32 R6, RZ, RZ, R83 ;  /* 0x000000ffff067224 */ /* 0x002fe200078e0053 */
[----:B------:R-:W-:Y:S01]  /*178c0*/  MOV R2, 0x178f0 ;  /* 0x000178f000027802 */ /* 0x000fe20000000f00 */
[----:B------:R-:W-:Y:S02]  /*178d0*/  IMAD.MOV.U32 R4, RZ, RZ, 0x181f ;  /* 0x0000181fff047424 */ /* 0x000fe400078e00ff */
[----:B--23--:R-:W-:Y:S05]  /*178e0*/  CALL.REL.NOINC `($__internal_17_$__cuda_sm70_shflsync_idx_p) ;  /* 0x000028e000007944 */ /* 0x00cfea0003c00000 */
        /* <DEDUP_REMOVED lines=103> */
.L_x_1348:
[----:B------:R-:W-:Y:S01]  /*17f60*/  MOV R4, 0x1c1f ;  /* 0x00001c1f00047802 */ /* 0x000fe20000000f00 */
[----:B------:R-:W-:Y:S01]  /*17f70*/  IMAD.MOV.U32 R5, RZ, RZ, RZ ;  /* 0x000000ffff057224 */ /* 0x000fe200078e00ff */
[----:B------:R-:W-:Y:S02]  /*17f80*/  MOV R2, 0x17fa0 ;  /* 0x00017fa000027802 */ /* 0x000fe40000000f00 */
[----:B------:R-:W-:Y:S05]  /*17f90*/  CALL.REL.NOINC `($__internal_17_$__cuda_sm70_shflsync_idx_p) ;  /* 0x0000223000007944 */ /* 0x000fea0003c00000 */
[----:B------:R-:W-:-:S05]  /*17fa0*/  BRA `(.L_x_1397) ;  /* 0xffff1ef000007947 */ /* 0x000fca000383ffff */
.L_x_1349:
[----:B------:R-:W-:Y:S01]  /*17fb0*/  MOV R4, 0x1c1f ;  /* 0x00001c1f00047802 */ /* 0x000fe20000000f00 */
[----:B------:R-:W-:Y:S01]  /*17fc0*/  IMAD.MOV.U32 R5, RZ, RZ, 0x1 ;  /* 0x00000001ff057424 */ /* 0x000fe200078e00ff */
[----:B------:R-:W-:Y:S02]  /*17fd0*/  MOV R2, 0x17ff0 ;  /* 0x00017ff000027802 */ /* 0x000fe40000000f00 */
[----:B-1----:R-:W-:Y:S05]  /*17fe0*/  CALL.REL.NOINC `($__internal_17_$__cuda_sm70_shflsync_idx_p) ;  /* 0x000021e000007944 */ /* 0x002fea0003c00000 */
[----:B------:R-:W-:Y:S01]  /*17ff0*/  MOV R2, 0x183c0 ;  /* 0x000183c000027802 */ /* 0x000fe20000000f00 */
[----:B------:R-:W-:Y:S02]  /*18000*/  IMAD.IADD R4, R101, 0x1, R4 ;  /* 0x0000000165047824 */ /* 0x000fe400078e0204 */
[----:B------:R-:W-:Y:S03]  /*18010*/  IMAD.MOV.U32 R5, RZ, RZ, 0x2 ;  /* 0x00000002ff057424 */ /* 0x000fe600078e00ff */
        /* <DEDUP_REMOVED lines=51> */
[----:B------:R-:W-:Y:S01]  /*18350*/  ISETP.GT.AND P0, PT, R4, 0x69, PT ;  /* 0x000000690400780c */ /* 0x000fe20003f04270 */
[----:B------:R-:W-:Y:S01]  /*18360*/  IMAD.MOV.U32 R4, RZ, RZ, 0x1c1f ;  /* 0x00001c1fff047424 */ /* 0x000fe200078e00ff */
[----:B------:R-:W-:Y:S02]  /*18370*/  FSEL R184, R216, -INF , P6 ;  /* 0xff800000d8b87808 */ /* 0x000fe40003000000 */
[----:B------:R-:W-:Y:S02]  /*18380*/  FSEL R21, R103, -INF , P5 ;  /* 0xff80000067157808 */ /* 0x000fe40002800000 */
[----:B------:R-:W-:Y:S02]  /*18390*/  FSEL R20, R104, -INF , P4 ;  /* 0xff80000068147808 */ /* 0x000fe40002000000 */
[----:B------:R-:W-:Y:S02]  /*183a0*/  FSEL R19, R11, -INF , P0 ;  /* 0xff8000000b137808 */ /* 0x000fe40000000000 */
[----:B------:R-:W-:Y:S05]  /*183b0*/  CALL.REL.NOINC `($__internal_17_$__cuda_sm70_shflsync_idx_p) ;  /* 0x00001e1000007944 */ /* 0x000fea0003c00000 */
        /* <DEDUP_REMOVED lines=61> */
[----:B------:R-:W-:Y:S01]  /*18790*/  FMNMX.FTZ R3, R82, R182, !PT ;  /* 0x000000b652037209 */ /* 0x000fe20007810000 */
[----:B------:R-:W-:Y:S01]  /*187a0*/  IMAD.IADD R4, R101, 0x1, R4 ;  /* 0x0000000165047824 */ /* 0x000fe200078e0204 */
[----:B------:R-:W-:Y:S01]  /*187b0*/  FMNMX.FTZ R2, R32, R183, !PT ;  /* 0x000000b720027209 */ /* 0x000fe20007810000 */
[----:B------:R-:W-:Y:S01]  /*187c0*/  IMAD.MOV.U32 R6, RZ, RZ, 0x2 ;  /* 0x00000002ff067424 */ /* 0x000fe200078e00ff */
[----:B------:R-:W-:Y:S02]  /*187d0*/  FMNMX.FTZ R0, R11, R180, !PT ;  /* 0x000000b40b007209 */ /* 0x000fe40007810000 */
        /* <DEDUP_REMOVED lines=20> */
[----:B------:R-:W-:Y:S02]  /*18920*/  FMNMX.FTZ R49, R12, R181, !PT ;  /* 0x000000b50c317209 */ /* 0x000fe40007810000 */
        /* <DEDUP_REMOVED lines=9> */
[----:B------:R-:W-:Y:S02]  /*189c0*/  FMNMX.FTZ R2, R33, R2, !PT ;  /* 0x0000000221027209 */ /* 0x000fe40007810000 */
[----:B------:R-:W-:Y:S02]  /*189d0*/  FMNMX.FTZ R0, R16, R0, !PT ;  /* 0x0000000010007209 */ /* 0x000fe40007810000 */
        /* <DEDUP_REMOVED lines=28> */
[C---:B------:R-:W-:Y:S02]  /*18ba0*/  ISETP.GT.AND P5, PT, R4.reuse, 0x61, PT ;  /* 0x000000610400780c */ /* 0x040fe40003fa4270 */
[----:B------:R-:W-:Y:S02]  /*18bb0*/  FSEL R115, R7, -INF , P4 ;  /* 0xff80000007737808 */ /* 0x000fe40002000000 */
[----:B------:R-:W-:Y:S02]  /*18bc0*/  ISETP.GT.AND P4, PT, R4, 0x68, PT ;  /* 0x000000680400780c */ /* 0x000fe40003f84270 */
[----:B------:R-:W-:Y:S02]  /*18bd0*/  FSEL R113, R80, -INF , P0 ;  /* 0xff80000050717808 */ /* 0x000fe40000000000 */
[----:B------:R-:W-:Y:S02]  /*18be0*/  ISETP.GT.AND P0, PT, R4, 0x69, PT ;  /* 0x000000690400780c */ /* 0x000fe40003f04270 */
        /* <DEDUP_REMOVED lines=76> */
[----:B------:R-:W-:Y:S02]  /*190b0*/  FSEL R96, R96, -INF , P6 ;  /* 0xff80000060607808 */ /* 0x000fe40003000000 */
        /* <DEDUP_REMOVED lines=27> */
[----:B------:R-:W-:Y:S02]  /*19270*/  MOV R5, 0x19290 ;  /* 0x0001929000057802 */ /* 0x000fe40000000f00 */
        /* <DEDUP_REMOVED lines=28> */
[----:B------:R-:W-:Y:S01]  /*19440*/  MOV R68, R6 ;  /* 0x0000000600447202 */ /* 0x000fe20000000f00 */
[----:B------:R-:W-:-:S05]  /*19450*/  BRA `(.L_x_1398) ;  /* 0xffff20b000007947 */ /* 0x000fca000383ffff */
.L_x_1352:
[----:B-1----:R-:W-:Y:S01]  /*19460*/  MOV R5, RZ ;  /* 0x000000ff00057202 */ /* 0x002fe20000000f00 */
[----:B------:R-:W-:Y:S01]  /*19470*/  IMAD.MOV.U32 R6, RZ, RZ, R3 ;  /* 0x000000ffff067224 */ /* 0x000fe200078e0003 */
[----:B------:R-:W-:Y:S01]  /*19480*/  MOV R2, 0x194b0 ;  /* 0x000194b000027802 */ /* 0x000fe20000000f00 */
[----:B------:R-:W-:Y:S02]  /*19490*/  IMAD.MOV.U32 R4, RZ, RZ, 0x181f ;  /* 0x0000181fff047424 */ /* 0x000fe400078e00ff */
[----:B------:R-:W-:Y:S05]  /*194a0*/  CALL.REL.NOINC `($__internal_17_$__cuda_sm70_shflsync_idx_p) ;  /* 0x00000d2000007944 */ /* 0x000fea0003c00000 */
[----:B------:R-:W-:Y:S01]  /*194b0*/  MOV R2, R4 ;  /* 0x0000000400027202 */ /* 0x000fe20000000f00 */
[----:B------:R-:W-:-:S05]  /*194c0*/  BRA `(.L_x_1399) ;  /* 0xffff4c4000007947 */ /* 0x000fca000383ffff */
.L_x_1355:
[----:B------:R-:W-:Y:S01]  /*194d0*/  MOV R5, RZ ;  /* 0x000000ff00057202 */ /* 0x000fe20000000f00 */
[----:B-1----:R-:W-:Y:S01]  /*194e0*/  IMAD.MOV.U32 R6, RZ, RZ, R0 ;  /* 0x000000ffff067224 */ /* 0x002fe200078e0000 */
[----:B------:R-:W-:Y:S01]  /*194f0*/  MOV R2, 0x19520 ;  /* 0x0001952000027802 */ /* 0x000fe20000000f00 */
[----:B------:R-:W-:Y:S02]  /*19500*/  IMAD.MOV.U32 R4, RZ, RZ, 0x181f ;  /* 0x0000181fff047424 */ /* 0x000fe400078e00ff */
[----:B------:R-:W-:Y:S05]  /*19510*/  CALL.REL.NOINC `($__internal_17_$__cuda_sm70_shflsync_idx_p) ;  /* 0x00000cb000007944 */ /* 0x000fea0003c00000 */
[----:B------:R-:W-:Y:S01]  /*19520*/  MOV R50, R4 ;  /* 0x0000000400327202 */ /* 0x000fe20000000f00 */
[----:B------:R-:W-:-:S05]  /*19530*/  BRA `(.L_x_1400) ;  /* 0xffff672000007947 */ /* 0x000fca000383ffff */
.L_x_1356:
        /* <DEDUP_REMOVED lines=108> */
.L_x_1357:
[----:B------:R-:W-:Y:S02]  /*19c00*/  MOV R6, 0x2 ;  /* 0x0000000200067802 */ /* 0x000fe40000000f00 */
        /* <DEDUP_REMOVED lines=35> */
.L_x_1359:
[----:B------:R1:W5:Y:S01]  /*19e40*/  LDL R4, [R1+0x48] ;  /* 0x0000480001047983 */ /* 0x0003620000100800 */
[----:B------:R-:W-:-:S02]  /*19e50*/  MOV R6, 0x2 ;  /* 0x0000000200067802 */ /* 0x000fc40000000f00 */
[----:B------:R-:W-:Y:S02]  /*19e60*/  MOV R5, 0x19e80 ;  /* 0x00019e8000057802 */ /* 0x000fe40000000f00 */
[----:B-1---5:R-:W-:Y:S05]  /*19e70*/  CALL.REL.NOINC `($__internal_16_$__cuda_sm70_shflsync_bfly_p) ;  /* 0x000002e000007944 */ /* 0x022fea0003c00000 */
[----:B------:R-:W-:Y:S01]  /*19e80*/  MOV R11, R6 ;  /* 0x00000006000b7202 */ /* 0x000fe20000000f00 */
[----:B------:R-:W-:Y:S05]  /*19e90*/  BRA `(.L_x_1403) ;  /* 0xffff916000007947 */ /* 0x000fea000383ffff */
.L_x_1360:
[----:B------:R-:W-:Y:S01]  /*19ea0*/  IMAD.MOV.U32 R4, RZ, RZ, R11 ;  /* 0x000000ffff047224 */ /* 0x000fe200078e000b */
[----:B------:R-:W-:Y:S02]  /*19eb0*/  MOV R6, 0x1 ;  /* 0x0000000100067802 */ /* 0x000fe40000000f00 */
[----:B------:R-:W-:Y:S02]  /*19ec0*/  MOV R5, 0x19ee0 ;  /* 0x00019ee000057802 */ /* 0x000fe40000000f00 */
[----:B------:R-:W-:Y:S05]  /*19ed0*/  CALL.REL.NOINC `($__internal_16_$__cuda_sm70_shflsync_bfly_p) ;  /* 0x0000028000007944 */ /* 0x000fea0003c00000 */
[----:B------:R1:W5:Y:S01]  /*19ee0*/  LDL R4, [R1+0x60] ;  /* 0x0000600001047983 */ /* 0x0003620000100800 */
[----:B------:R-:W-:Y:S01]  /*19ef0*/  FADD.FTZ R11, R11, R6 ;  /* 0x000000060b0b7221 */ /* 0x000fe20000010000 */
[----:B------:R-:W-:Y:S02]  /*19f00*/  MOV R6, 0x2 ;  /* 0x0000000200067802 */ /* 0x000fe40000000f00 */
[----:B------:R-:W-:Y:S02]  /*19f10*/  MOV R5, 0x19f30 ;  /* 0x00019f3000057802 */ /* 0x000fe40000000f00 */
[----:B-1---5:R-:W-:Y:S05]  /*19f20*/  CALL.REL.NOINC `($__internal_16_$__cuda_sm70_shflsync_bfly_p) ;  /* 0x0000023000007944 */ /* 0x022fea0003c00000 */
[----:B------:R-:W2:Y:S01]  /*19f30*/  LDL.LU R4, [R1+0x60] ;  /* 0x0000600001047983 */ /* 0x000ea20000300800 */
[----:B------:R-:W-:Y:S01]  /*19f40*/  MOV R5, 0x19f90 ;  /* 0x00019f9000057802 */ /* 0x000fe20000000f00 */
[----:B--2---:R-:W-:Y:S01]  /*19f50*/  FADD.FTZ R10, R4, R6 ;  /* 0x00000006040a7221 */ /* 0x004fe20000010000 */
[----:B------:R-:W-:-:S04]  /*19f60*/  MOV R6, 0x1 ;  /* 0x0000000100067802 */ /* 0x000fc80000000f00 */
[----:B------:R-:W-:Y:S02]  /*19f70*/  MOV R4, R10 ;  /* 0x0000000a00047202 */ /* 0x000fe40000000f00 */
        /* <DEDUP_REMOVED lines=20> */
[----:B------:R-:W-:Y:S02]  /*1a0c0*/  MOV R6, 0x1 ;  /* 0x0000000100067802 */ /* 0x000fe40000000f00 */
[----:B------:R-:W-:Y:S05]  /*1a0d0*/  CALL.REL.NOINC `($__internal_16_$__cuda_sm70_shflsync_bfly_p) ;  /* 0x0000008000007944 */ /* 0x000fea0003c00000 */
[----:B------:R-:W-:Y:S01]  /*1a0e0*/  MOV R5, R6 ;  /* 0x0000000600057202 */ /* 0x000fe20000000f00 */
[----:B------:R-:W-:Y:S05]  /*1a0f0*/  BRA `(.L_x_1404) ;  /* 0xffff903000007947 */ /* 0x000fea000383ffff */
.L_x_1374:
[----:B---3--:R-:W-:Y:S01]  /*1a100*/  IMAD.MOV.U32 R6, RZ, RZ, R3 ;  /* 0x000000ffff067224 */ /* 0x008fe200078e0003 */
[----:B------:R-:W-:Y:S01]  /*1a110*/  MOV R5, RZ ;  /* 0x000000ff00057202 */ /* 0x000fe20000000f00 */
[----:B------:R-:W-:Y:S01]  /*1a120*/  IMAD.MOV.U32 R4, RZ, RZ, 0x1f ;  /* 0x0000001fff047424 */ /* 0x000fe200078e00ff */
[----:B----4-:R-:W-:-:S02]  /*1a130*/  MOV R2, 0x1a150 ;  /* 0x0001a15000027802 */ /* 0x010fc40000000f00 */
[----:B-1----:R-:W-:Y:S05]  /*1a140*/  CALL.REL.NOINC `($__internal_17_$__cuda_sm70_shflsync_idx_p) ;  /* 0x0000008000007944 */ /* 0x002fea0003c00000 */
[----:B------:R-:W-:Y:S05]  /*1a150*/  BRA `(.L_x_1405) ;  /* 0xffffac2000007947 */ /* 0x000fea000383ffff */
        .weak           $__internal_16_$__cuda_sm70_shflsync_bfly_p
        .type           $__internal_16_$__cuda_sm70_shflsync_bfly_p,@function
        .size           $__internal_16_$__cuda_sm70_shflsync_bfly_p,($__internal_17_$__cuda_sm70_shflsync_idx_p - $__internal_16_$__cuda_sm70_shflsync_bfly_p)
$__internal_16_$__cuda_sm70_shflsync_bfly_p:
[----:B------:R-:W-:Y:S02]  /*1a160*/  IMAD.MOV.U32 R9, RZ, RZ, -0x1 ;  /* 0xffffffffff097424 */ /* 0x000fe400078e00ff */
[----:B------:R-:W-:-:S02]  /*1a170*/  IMAD.MOV.U32 R8, RZ, RZ, 0x1f ;  /* 0x0000001fff087424 */ /* 0x000fc400078e00ff */
[----:B------:R-:W-:Y:S04]  /*1a180*/  WARPSYNC R9 ;  /* 0x0000000900007348 */ /* 0x000fe80003800000 */
[----:B------:R1:W2:Y:S02]  /*1a190*/  SHFL.BFLY PT, R6, R4, R6, R8 ;  /* 0x0c00000604067389 */ /* 0x0002a400000e0008 */
[----:B-1----:R-:W-:Y:S02]  /*1a1a0*/  MOV R8, R5 ;  /* 0x0000000500087202 */ /* 0x002fe40000000f00 */
[----:B------:R-:W-:-:S04]  /*1a1b0*/  MOV R9, 0x0 ;  /* 0x0000000000097802 */ /* 0x000fc80000000f00 */
[----:B--2---:R-:W-:Y:S05]  /*1a1c0*/  RET.REL.NODEC R8 `(_ZN7cutlass13device_kernelIN5flash19enable_sm80_to_sm89INS1_16FlashAttnFwdSm80INS1_25CollectiveMainloopFwdSm80ILi4ELi1ELb0EN4cute5tupleIJNS5_1CILi128EEENS7_ILi112EEENS7_ILi64EEEEEELi64ENS_10bfloat16_tEfNS_4arch4Sm80ELb1ELb0ELb1ELb0ELb1ELb0ELb1ELb1EEENS1_21CollectiveEpilogueFwdINS6_IJS8_SA_S9_EEENS6_IJNS7_ILi1EEESI_SI_EEESC_SE_Li128ELb0ELb1ELb1ELb0EEENS1_30DynamicPersistentTileSchedulerILi128ELi128ELb1ELb1ELb0EEEEEEEEEvNT_6ParamsE) ;  /* 0xfffe5e3008007950 */ /* 0x004fea0003c3ffff */
        .weak           $__internal_17_$__cuda_sm70_shflsync_idx_p
        .type           $__internal_17_$__cuda_sm70_shflsync_idx_p,@function
        .size           $__internal_17_$__cuda_sm70_shflsync_idx_p,(.L_x_3840 - $__internal_17_$__cuda_sm70_shflsync_idx_p)
$__internal_17_$__cuda_sm70_shflsync_idx_p:
[----:B------:R-:W-:Y:S02]  /*1a1d0*/  MOV R8, 0xffffffff ;  /* 0xffffffff00087802 */ /* 0x000fe40000000f00 */
[----:B------:R-:W-:Y:S02]  /*1a1e0*/  MOV R9, 0x0 ;  /* 0x0000000000097802 */ /* 0x000fe40000000f00 */
[----:B------:R-:W-:Y:S04]  /*1a1f0*/  WARPSYNC R8 ;  /* 0x0000000800007348 */ /* 0x000fe80003800000 */
[----:B------:R1:W2:Y:S02]  /*1a200*/  SHFL.IDX PT, R4, R6, R5, R4 ;  /* 0x0000000506047389 */ /* 0x0002a400000e0004 */
[----:B-1----:R-:W-:-:S04]  /*1a210*/  MOV R8, R2 ;  /* 0x0000000200087202 */ /* 0x002fc80000000f00 */
[----:B--2---:R-:W-:Y:S05]  /*1a220*/  RET.REL.NODEC R8 `(_ZN7cutlass13device_kernelIN5flash19enable_sm80_to_sm89INS1_16FlashAttnFwdSm80INS1_25CollectiveMainloopFwdSm80ILi4ELi1ELb0EN4cute5tupleIJNS5_1CILi128EEENS7_ILi112EEENS7_ILi64EEEEEELi64ENS_10bfloat16_tEfNS_4arch4Sm80ELb1ELb0ELb1ELb0ELb1ELb0ELb1ELb1EEENS1_21CollectiveEpilogueFwdINS6_IJS8_SA_S9_EEENS6_IJNS7_ILi1EEESI_SI_EEESC_SE_Li128ELb0ELb1ELb1ELb0EEENS1_30DynamicPersistentTileSchedulerILi128ELi128ELb1ELb1ELb0EEEEEEEEEvNT_6ParamsE) ;  /* 0xfffe5dd008007950 */ /* 0x004fea0003c3ffff */
.L_x_1406:
        /* <DEDUP_REMOVED lines=13> */
.L_x_3840:


//--------------------- .text._ZN7cutlass13device_kernelIN5flash19enable_sm80_to_sm89INS1_16FlashAttnFwdSm80INS1_25CollectiveMainloopFwdSm80ILi4ELi1ELb0EN4cute5tupleIJNS5_1CILi128EEENS7_ILi80EEENS7_ILi64EEEEEELi64ENS_10bfloat16_tEfNS_4arch4Sm80ELb1ELb0ELb1ELb1ELb1ELb0ELb1ELb1EEENS1_21CollectiveEpilogueFwdINS6_IJS8_SA_S9_EEENS6_IJNS7_ILi1EEESI_SI_EEESC_SE_Li128ELb1ELb1ELb1ELb0EEENS1_36VarlenDynamicPersistentTileSchedulerILi128ELi80ELi128ELi128ELb1ELb1ELb0ELb1ELb1ELb1EEEEEEEEEvNT_6ParamsE --------------------------
	.section	.text._ZN7cutlass13device_kernelIN5flash19enable_sm80_to_sm89INS1_16FlashAttnFwdSm80INS1_25CollectiveMainloopFwdSm80ILi4ELi1ELb0EN4cute5tupleIJNS5_1CILi128EEENS7_ILi80EEENS7_ILi64EEEEEELi64ENS_10bfloat16_tEfNS_4arch4Sm80ELb1ELb0ELb1ELb1ELb1ELb0ELb1ELb1EEENS1_21CollectiveEpilogueFwdINS6_IJS8_SA_S9_EEENS6_IJNS7_ILi1EEESI_SI_EEESC_SE_Li128ELb1ELb1ELb1ELb0EEENS1_36VarlenDynamicPersistentTileSchedulerILi128ELi80ELi128ELi128ELb1ELb1ELb0ELb1ELb1ELb1EEEEEEEEEvNT_6ParamsE,"ax",@progbits
	.sectioninfo	@"SHI_REGISTERS=255"
	.align	128
.text._ZN7cutlass13device_kernelIN5flash19enable_sm80_to_sm89INS1_16FlashAttnFwdSm80INS1_25CollectiveMainloopFwdSm80ILi4ELi1ELb0EN4cute5tupleIJNS5_1CILi128EEENS7_ILi80EEENS7_ILi64EEEEEELi64ENS_10bfloat16_tEfNS_4arch4Sm80ELb1ELb0ELb1ELb1ELb1ELb0ELb1ELb1EEENS1_21CollectiveEpilogueFwdINS6_IJS8_SA_S9_EEENS6_IJNS7_ILi1EEESI_SI_EEESC_SE_Li128ELb1ELb1ELb1ELb0EEENS1_36VarlenDynamicPersistentTileSchedulerILi128ELi80ELi128ELi128ELb1ELb1ELb0ELb1ELb1ELb1EEEEEEEEEvNT_6ParamsE:
        .type           _ZN7cutlass13device_kernelIN5flash19enable_sm80_to_sm89INS1_16FlashAttnFwdSm80INS1_25CollectiveMainloopFwdSm80ILi4ELi1ELb0EN4cute5tupleIJNS5_1CILi128EEENS7_ILi80EEENS7_ILi64EEEEEELi64ENS_10bfloat16_tEfNS_4arch4Sm80ELb1ELb0ELb1ELb1ELb1ELb0ELb1ELb1EEENS1_21CollectiveEpilogueFwdINS6_IJS8_SA_S9_EEENS6_IJNS7_ILi1EEESI_SI_EEESC_SE_Li128ELb1ELb1ELb1ELb0EEENS1_36VarlenDynamicPersistentTileSchedulerILi128ELi80ELi128ELi128ELb1ELb1ELb0ELb1ELb1ELb1EEEEEEEEEvNT_6ParamsE,@function
        .size           _ZN7cutlass13device_kernelIN5flash19enable_sm80_to_sm89INS1_16FlashAttnFwdSm80INS1_25CollectiveMainloopFwdSm80ILi4ELi1ELb0EN4cute5tupleIJNS5_1CILi128EEENS7_ILi80EEENS7_ILi64EEEEEELi64ENS_10bfloat16_tEfNS_4arch4Sm80ELb1ELb0ELb1ELb1ELb1ELb0ELb1ELb1EEENS1_21CollectiveEpilogueFwdINS6_IJS8_SA_S9_EEENS6_IJNS7_ILi1EEESI_SI_EEESC_SE_Li128ELb1ELb1ELb1ELb0EEENS1_36VarlenDynamicPersistentTileSchedulerILi128ELi80ELi128ELi128ELb1ELb1ELb0ELb1ELb1ELb1EEEEEEEEEvNT_6ParamsE,(.L_x_3843 - _ZN7cutlass13device_kernelIN5flash19enable_sm80_to_sm89INS1_16FlashAttnFwdSm80INS1_25CollectiveMainloopFwdSm80ILi4ELi1ELb0EN4cute5tupleIJNS5_1CILi128EEENS7_ILi80EEENS7_ILi64EEEEEELi64ENS_10bfloat16_tEfNS_4arch4Sm80ELb1ELb0ELb1ELb1ELb1ELb0ELb1ELb1EEENS1_21CollectiveEpilogueFwdINS6_IJS8_SA_S9_EEENS6_IJNS7_ILi1EEESI_SI_EEESC_SE_Li128ELb1ELb1ELb1ELb0EEENS1_36VarlenDynamicPersistentTileSchedulerILi128ELi80ELi128ELi128ELb1ELb1ELb0ELb1ELb1ELb1EEEEEEEEEvNT_6ParamsE)
        .other          _ZN7cutlass13device_kernelIN5flash19enable_sm80_to_sm89INS1_16FlashAttnFwdSm80INS1_25CollectiveMainloopFwdSm80ILi4ELi1ELb0EN4cute5tupleIJNS5_1CILi128EEENS7_ILi80EEENS7_ILi64EEEEEELi64ENS_10bfloat16_tEfNS_4arch4Sm80ELb1ELb0ELb1ELb1ELb1ELb0ELb1ELb1EEENS1_21CollectiveEpilogueFwdINS6_IJS8_SA_S9_EEENS6_IJNS7_ILi1EEESI_SI_EEESC_SE_Li128ELb1ELb1ELb1ELb0EEENS1_36VarlenDynamicPersistentTileSchedulerILi128ELi80ELi128ELi128ELb1ELb1ELb0ELb1ELb1ELb1EEEEEEEEEvNT_6ParamsE,@"STO_CUDA_ENTRY STV_DEFAULT"
_ZN7cutlass13device_kernelIN5flash19enable_sm80_to_sm89INS1_16FlashAttnFwdSm80INS1_25CollectiveMainloopFwdSm80ILi4ELi1ELb0EN4cute5tupleIJNS5_1CILi128EEENS7_ILi80EEENS7_ILi64EEEEEELi64ENS_10bfloat16_tEfNS_4arch4Sm80ELb1ELb0ELb1ELb1ELb1ELb0ELb1ELb1EEENS1_21CollectiveEpilogueFwdINS6_IJS8_SA_S9_EEENS6_IJNS7_ILi1EEESI_SI_EEESC_SE_Li128ELb1ELb1ELb1ELb0EEENS1_36VarlenDynamicPersistentTileSchedulerILi128ELi80ELi128ELi128ELb1ELb1ELb0ELb1ELb1ELb1EEEEEEEEEvNT_6ParamsE:
        /* <DEDUP_REMOVED lines=54> */
.L_x_1412:
        /* <DEDUP_REMOVED lines=16> */
.L_x_1550:
        /* <DEDUP_REMOVED lines=16> */
.L_x_1551:
[----:B--2---:R-:W-:-:S05]  /*0560*/  IMAD R0, R0, c[0x0][0x538], RZ ;  /* 0x00014e0000007a24 */ /* 0x004fca00078e02ff */
[----:B------:R-:W-:-:S04]  /*0570*/  IADD3 R7, R0, R7, RZ ;  /* 0x0000000700077210 */ /* 0x000fc80007ffe0ff */
[----:B------:R-:W-:-:S13]  /*0580*/  ISETP.GT.AND P0, PT, R7, UR4, PT ;  /* 0x0000000407007c0c */ /* 0x000fda000bf04270 */
[----:B-1----:R-:W-:Y:S05]  /*0590*/  @!P0 BRA `(.L_x_1412) ;  /* 0xfffffdc000008947 */ /* 0x002fea000383ffff */
.L_x_1408:
[----:B------:R-:W-:-:S05]  /*05a0*/  IADD3 R10, -R0, R7, RZ ;  /* 0x00000007000a7210 */ /* 0x000fca0007ffe1ff */
[----:B------:R-:W-:-:S05]  /*05b0*/  IMAD R0, R4, c[0x0][0x538], R10 ;  /* 0x00014e0004007a24 */ /* 0x000fca00078e020a */
[----:B------:R-:W-:Y:S01]  /*05c0*/  ISETP.GT.AND P0, PT, R0, UR4, PT ;  /* 0x0000000400007c0c */ /* 0x000fe2000bf04270 */
[----:B------:R-:W-:-:S12]  /*05d0*/  BRA.DIV ~URZ, `(.L_x_1413) ;  /* 0x000145027f007947 */ /* 0x000fd8000b800000 */
[----:B------:R-:W-:-:S04]  /*05e0*/  VOTE.ANY R7, PT, !P0 ;  /* 0x0000000000077806 */ /* 0x000fc800040e0100 */
.L_x_1552:
[----:B------:R-:W1:Y:S02]  /*05f0*/  POPC R0, R7 ;  /* 0x0000000700007309 */ /* 0x000e640000000000 */
[----:B-1----:R-:W-:-:S05]  /*0600*/  IADD3 R2, R0, R6, RZ ;  /* 0x0000000600027210 */ /* 0x002fca0007ffe0ff */
[----:B------:R1:W-:Y:S01]  /*0610*/  STL [R1+0x5c], R2 ;  /* 0x00005c0201007387 */ /* 0x0003e20000100800 */
[----:B------:R-:W-:Y:S05]  /*0620*/  BRA.DIV ~URZ, `(.L_x_1414) ;  /* 0x000145027f007947 */ /* 0x000fea000b800000 */
[----:B------:R2:W3:Y:S01]  /*0630*/  SHFL.IDX PT, R12, R9, R0, 0x1f ;  /* 0x00001f00090c7589 */ /* 0x0004e200000e0000 */
[----:B------:R-:W-:-:S03]  /*0640*/  MOV R5, RZ ;  /* 0x000000ff00057202 */ /* 0x000fc60000000f00 */
[----:B------:R2:W4:Y:S04]  /*0650*/  SHFL.IDX PT, R9, R8, R0, 0x1f ;  /* 0x00001f0008097589 */ /* 0x00052800000e0000 */
.L_x_1553:
[----:B------:R-:W-:Y:S01]  /*0660*/  ISETP.NE.AND P0, PT, R7, RZ, PT ;  /* 0x000000ff0700720c */ /* 0x000fe20003f05270 */
[----:B------:R-:W-:-:S12]  /*0670*/  BSSY B0, `(.L_x_1415) ;  /* 0x0000005000007945 */ /* 0x000fd80003800000 */
[----:B------:R-:W-:Y:S05]  /*0680*/  @!P0 BRA `(.L_x_1416) ;  /* 0x0000003000008947 */ /* 0x000fea0003800000 */
[----:B--2---:R-:W-:Y:S01]  /*0690*/  IADD3 R0, R0, -0x1, RZ ;  /* 0xffffffff00007810 */ /* 0x004fe20007ffe0ff */
[----:B------:R-:W-:Y:S05]  /*06a0*/  BRA.DIV ~URZ, `(.L_x_1417) ;  /* 0x000145627f007947 */ /* 0x000fea000b800000 */
[----:B------:R2:W1:Y:S02]  /*06b0*/  SHFL.IDX PT, R5, R4, R0, 0x1f ;  /* 0x00001f0004057589 */ /* 0x00046400000e0000 */
.L_x_1416:
[----:B------:R-:W-:Y:S05]  /*06c0*/  BSYNC B0 ;  /* 0x0000000000007941 */ /* 0x000fea0003800000 */
.L_x_1415:
        /* <DEDUP_REMOVED lines=69> */
.L_x_1419:
        /* <DEDUP_REMOVED lines=70> */
.L_x_1420:
[----:B------:R-:W-:Y:S05]  /*0f80*/  BSYNC B0 ;  /* 0x0000000000007941 */ /* 0x000fea0003800000 */
.L_x_1418:
[----:B------:R-:W-:-:S04]  /*0f90*/  LOP3.LUT R0, RZ, R0, RZ, 0x33, !PT ;  /* 0x00000000ff007212 */ /* 0x000fc800078e33ff */
[----:B------:R-:W-:-:S05]  /*0fa0*/  IADD3 R0, R0, R12, RZ ;  /* 0x0000000c00007210 */ /* 0x000fca0007ffe0ff */
[----:B------:R2:W-:Y:S01]  /*0fb0*/  STL [R1+0x54], R0 ;  /* 0x0000540001007387 */ /* 0x0005e20000100800 */
[----:B------:R-:W-:Y:S05]  /*0fc0*/  BRA `(.L_x_1421) ;  /* 0x0000006000007947 */ /* 0x000fea0003800000 */
.L_x_1409:
[----:B------:R-:W-:Y:S01]  /*0fd0*/  MOV R0, UR4 ;  /* 0x0000000400007c02 */ /* 0x000fe20008000f00 */
[----:B------:R-:W-:Y:S04]  /*0fe0*/  STL [R1+0x54], RZ ;  /* 0x000054ff01007387 */ /* 0x000fe80000100800 */
[----:B------:R-:W-:Y:S04]  /*0ff0*/  STL [R1+0x58], RZ ;  /* 0x000058ff01007387 */ /* 0x000fe80000100800 */
[----:B------:R1:W-:Y:S02]  /*1000*/  STL [R1+0x50], R0 ;  /* 0x0000500001007387 */ /* 0x0003e40000100800 */
[----:B-1----:R-:W-:-:S05]  /*1010*/  MOV R0, c[0x0][0x53c] ;  /* 0x00014f0000007a02 */ /* 0x002fca0000000f00 */
[----:B------:R1:W-:Y:S02]  /*1020*/  STL [R1+0x5c], R0 ;  /* 0x00005c0001007387 */ /* 0x0003e40000100800 */
.L_x_1421:
        /* <DEDUP_REMOVED lines=8> */
.L_x_1407:
        /* <DEDUP_REMOVED lines=15> */
[----:B------:R-:W-:-:S02]  /*11a0*/  LOP3.LUT R10, R14, 0xfffffff8, RZ, 0xc0, !PT ;  /* 0xfffffff80e0a7812 */ /* 0x000fc400078ec0ff */
[----:B------:R-:W-:Y:S02]  /*11b0*/  SHF.R.S32.HI R20, RZ, 0x3, R14 ;  /* 0x00000003ff147819 */ /* 0x000fe4000001140e */
[----:B---3--:R-:W-:Y:S01]  /*11c0*/  SHF.R.S32.HI R6, RZ, 0x4, R3 ;  /* 0x00000004ff067819 */ /* 0x008fe20000011403 */
        /* <DEDUP_REMOVED lines=87> */
[----:B------:R-:W-:Y:S01]  /*1740*/  STL [R1+0x40], R10 ;  /* 0x0000400a01007387 */ /* 0x000fe20000100800 */
        /* <DEDUP_REMOVED lines=66> */
.L_x_1549:
[----:B------:R-:W3:Y:S01]  /*1b70*/  LDL R0, [R1+0x5c] ;  /* 0x00005c0001007983 */ /* 0x000ee20000100800 */
[----:B------:R-:W-:Y:S01]  /*1b80*/  IMAD.MOV.U32 R8, RZ, RZ, 0x4 ;  /* 0x00000004ff087424 */ /* 0x000fe200078e00ff */
[----:B------:R-:W-:-:S04]  /*1b90*/  ISETP.NE.U32.AND P4, PT, RZ, c[0x0][0x370], PT ;  /* 0x0000dc00ff007a0c */ /* 0x000fc80003f85070 */
[----:B------:R-:W-:Y:S01]  /*1ba0*/  ISETP.NE.AND.EX P4, PT, RZ, c[0x0][0x374], PT, P4 ;  /* 0x0000dd00ff007a0c */ /* 0x000fe20003f85340 */
[----:B--23--:R-:W-:-:S05]  /*1bb0*/  IMAD.WIDE R2, R0, R8, c[0x0][0x588] ;  /* 0x0001620000027625 */ /* 0x00cfca00078e0208 */
        /* <DEDUP_REMOVED lines=31> */
.L_x_1422:
[----:B------:R-:W-:-:S04]  /*1db0*/  ISETP.NE.U32.AND P1, PT, RZ, c[0x0][0x368], PT ;  /* 0x0000da00ff007a0c */ /* 0x000fc80003f25070 */
[----:B------:R-:W-:-:S13]  /*1dc0*/  ISETP.NE.AND.EX P1, PT, RZ, c[0x0][0x36c], PT, P1 ;  /* 0x0000db00ff007a0c */ /* 0x000fda0003f25310 */
[----:B------:R-:W-:Y:S05]  /*1dd0*/  @!P1 BRA `(.L_x_1423) ;  /* 0x0000004000009947 */ /* 0x000fea0003800000 */
[----:B-1----:R-:W-:-:S04]  /*1de0*/  IADD3 R2, P1, R17, c[0x0][0x368], RZ ;  /* 0x0000da0011027a10 */ /* 0x002fc80007f3e0ff */
[----:B------:R-:W-:-:S05]  /*1df0*/  IADD3.X R3, R16, c[0x0][0x36c], RZ, P1, !PT ;  /* 0x0000db0010037a10 */ /* 0x000fca0000ffe4ff */
[----:B------:R1:W5:Y:S01]  /*1e00*/  LDG.E R0, [R2.64] ;  /* 0x0000000602007981 */ /* 0x000362000c1e1900 */
[----:B------:R-:W-:Y:S05]  /*1e10*/  BRA `(.L_x_1424) ;  /* 0x0000008000007947 */ /* 0x000fea0003800000 */
.L_x_1423:
        /* <DEDUP_REMOVED lines=8> */
.L_x_1424:
[----:B-1----:R-:W2:Y:S04]  /*1ea0*/  LDL.LU R3, [R1+0x54] ;  /* 0x0000540001037983 */ /* 0x002ea80000300800 */
[----:B------:R-:W3:Y:S01]  /*1eb0*/  LDL R15, [R1+0x58] ;  /* 0x00005800010f7983 */ /* 0x000ee20000100800 */
[----:B------:R-:W-:Y:S01]  /*1ec0*/  IMAD.MOV.U32 R2, RZ, RZ, c[0x0][0x2c4] ;  /* 0x0000b100ff027624 */ /* 0x000fe200078e00ff */
[----:B------:R-:W-:Y:S01]  /*1ed0*/  BSSY B0, `(.L_x_1425) ;  /* 0x000003c000007945 */ /* 0x000fe20003800000 */
[----:B-----5:R-:W-:-:S03]  /*1ee0*/  IMAD.IADD R251, R0, 0x1, -R9 ;  /* 0x0000000100fb7824 */ /* 0x020fc600078e0a09 */
[----:B------:R-:W-:Y:S01]  /*1ef0*/  ISETP.NE.AND P5, PT, R2, 0x1, PT ;  /* 0x000000010200780c */ /* 0x000fe20003fa5270 */
[----:B--2---:R-:W-:-:S05]  /*1f00*/  IMAD.SHL.U32 R14, R3, 0x80, RZ ;  /* 0x00000080030e7824 */ /* 0x004fca00078e00ff */
[----:B------:R-:W-:Y:S01]  /*1f10*/  IADD3 R2, R14, 0x7f, RZ ;  /* 0x0000007f0e027810 */ /* 0x000fe20007ffe0ff */
[----:B------:R1:W-:Y:S06]  /*1f20*/  STL [R1+0x3c], R14 ;  /* 0x00003c0e01007387 */ /* 0x0003ec0000100800 */
[----:B------:R-:W-:-:S04]  /*1f30*/  @P5 IMAD.HI.U32 R3, R2, c[0x0][0x2c8], RZ ;  /* 0x0000b20002035a27 */ /* 0x000fc800078e00ff */
[----:B------:R-:W-:Y:S01]  /*1f40*/  IMAD.MOV.U32 R0, RZ, RZ, R2 ;  /* 0x000000ffff007224 */ /* 0x000fe200078e0002 */
[C---:B------:R-:W-:Y:S02]  /*1f50*/  IADD3 R2, R251.reuse, 0x50, -R250 ;  /* 0x00000050fb027810 */ /* 0x040fe40007ffe8fa */
[----:B------:R-:W-:Y:S02]  /*1f60*/  @P5 SHF.R.U32.HI R0, RZ, c[0x0][0x2cc], R3 ;  /* 0x0000b300ff005a19 */ /* 0x000fe40000011603 */
[----:B------:R-:W-:-:S03]  /*1f70*/  IADD3 R3, R251, 0x4f, RZ ;  /* 0x0000004ffb037810 */ /* 0x000fc60007ffe0ff */
[----:B------:R-:W-:Y:S02]  /*1f80*/  IMAD.IADD R0, R2, 0x1, R0 ;  /* 0x0000000102007824 */ /* 0x000fe400078e0200 */
[----:B------:R-:W-:-:S04]  /*1f90*/  IMAD.HI R2, R3, 0x66666667, RZ ;  /* 0x6666666703027827 */ /* 0x000fc800078e02ff */
[----:B------:R-:W-:Y:S01]  /*1fa0*/  IMAD.HI R0, R0, 0x66666667, RZ ;  /* 0x6666666700007827 */ /* 0x000fe200078e02ff */
[----:B------:R-:W-:-:S04]  /*1fb0*/  SHF.R.U32.HI R4, RZ, 0x1f, R2 ;  /* 0x0000001fff047819 */ /* 0x000fc80000011602 */
[----:B------:R-:W-:Y:S02]  /*1fc0*/  SHF.R.U32.HI R3, RZ, 0x1f, R0 ;  /* 0x0000001fff037819 */ /* 0x000fe40000011600 */
[----:B------:R-:W-:Y:S02]  /*1fd0*/  LEA.HI.SX32 R4, R2, R4, 0x1b ;  /* 0x0000000402047211 */ /* 0x000fe400078fdaff */
[----:B------:R-:W-:Y:S02]  /*1fe0*/  LEA.HI.SX32 R0, R0, R3, 0x1b ;  /* 0x0000000300007211 */ /* 0x000fe400078fdaff */
[C---:B---3--:R-:W-:Y:S02]  /*1ff0*/  LOP3.LUT R2, R15.reuse, 0xff000000, RZ, 0xc0, !PT ;  /* 0xff0000000f027812 */ /* 0x048fe400078ec0ff */
[----:B------:R-:W-:Y:S02]  /*2000*/  IMNMX R6, R4, R0, PT ;  /* 0x0000000004067217 */ /* 0x000fe40003800200 */
[----:B------:R-:W-:-:S02]  /*2010*/  LOP3.LUT R3, R15, 0xff0000, RZ, 0xc0, !PT ;  /* 0x00ff00000f037812 */ /* 0x000fc400078ec0ff */
[----:B------:R-:W-:Y:S01]  /*2020*/  SHF.R.U32.HI R0, RZ, 0x8, R2 ;  /* 0x00000008ff007819 */ /* 0x000fe20000011602 */
[----:B------:R-:W-:Y:S01]  /*2030*/  IMAD.MOV.U32 R2, RZ, RZ, RZ ;  /* 0x000000ffff027224 */ /* 0x000fe200078e00ff */
[----:B------:R-:W-:Y:S02]  /*2040*/  ISETP.GE.AND P1, PT, R6, 0x1, PT ;  /* 0x000000010600780c */ /* 0x000fe40003f26270 */
        /* <DEDUP_REMOVED lines=36> */
.L_x_1426:
[----:B------:R-:W-:Y:S05]  /*2290*/  BSYNC B0 ;  /* 0x0000000000007941 */ /* 0x000fea0003800000 */
.L_x_1425:
[----:B------:R-:W-:Y:S01]  /*22a0*/  IMAD R3, R18, R2, RZ ;  /* 0x0000000212037224 */ /* 0x000fe200078e02ff */
        /* <DEDUP_REMOVED lines=40> */
[----:B--2---:R-:W2:Y:S01]  /*2530*/  LDL R4, [R1+0xc] ;  /* 0x00000c0001047983 */ /* 0x004ea20000100800 */
[----:B------:R-:W-:-:S04]  /*2540*/  ISETP.NE.U32.AND P2, PT, RZ, c[0x0][0x340], PT ;  /* 0x0000d000ff007a0c */ /* 0x000fc80003f45070 */
[----:B------:R-:W-:-:S13]  /*2550*/  ISETP.NE.AND.EX P2, PT, RZ, c[0x0][0x344], PT, P2 ;  /* 0x0000d100ff007a0c */ /* 0x000fda0003f45320 */
[----:B------:R-:W-:-:S04]  /*2560*/  @P2 IADD3 R2, P1, R17, c[0x0][0x340], RZ ;  /* 0x0000d00011022a10 */ /* 0x000fc80007f3e0ff */
[----:B------:R-:W-:-:S05]  /*2570*/  @P2 IADD3.X R3, R16, c[0x0][0x344], RZ, P1, !PT ;  /* 0x0000d10010032a10 */ /* 0x000fca0000ffe4ff */
[----:B------:R3:W5:Y:S01]  /*2580*/  @P2 LDG.E R8, [R2.64] ;  /* 0x0000000602082981 */ /* 0x000762000c1e1900 */
[----:B------:R-:W-:Y:S02]  /*2590*/  SHF.R.S32.HI R0, RZ, 0x1f, R11 ;  /* 0x0000001fff007819 */ /* 0x000fe4000001140b */
[----:B------:R-:W-:Y:S02]  /*25a0*/  LOP3.LUT R15, R15, 0xffff, RZ, 0xc0, !PT ;  /* 0x0000ffff0f0f7812 */ /* 0x000fe400078ec0ff */
[----:B------:R-:W-:Y:S01]  /*25b0*/  SEL R6, R13, RZ, !P0 ;  /* 0x000000ff0d067207 */ /* 0x000fe20004000000 */
[----:B------:R-:W-:Y:S01]  /*25c0*/  IMAD R0, R0, c[0x0][0x178], RZ ;  /* 0x00005e0000007a24 */ /* 0x000fe200078e02ff */
[----:B-1----:R-:W-:Y:S02]  /*25d0*/  SEL R5, R12, RZ, !P0 ;  /* 0x000000ff0c057207 */ /* 0x002fe40004000000 */
[----:B------:R-:W-:Y:S01]  /*25e0*/  ISETP.GE.AND P1, PT, R201, c[0x0][0x198], PT ;  /* 0x00006600c9007a0c */ /* 0x000fe20003f26270 */
[----:B------:R-:W-:Y:S01]  /*25f0*/  IMAD R0, R11, c[0x0][0x17c], R0 ;  /* 0x00005f000b007a24 */ /* 0x000fe200078e0200 */
[----:B------:R-:W-:Y:S01]  /*2600*/  IADD3 R110, R211, -0x1, RZ ;  /* 0xffffffffd36e7810 */ /* 0x000fe20007ffe0ff */
[----:B------:R-:W-:-:S04]  /*2610*/  IMAD R6, R6, c[0x0][0x1c0], RZ ;  /* 0x0000700006067a24 */ /* 0x000fc800078e02ff */
[----:B------:R-:W-:Y:S02]  /*2620*/  IMAD R6, R5, c[0x0][0x1c4], R6 ;  /* 0x0000710005067a24 */ /* 0x000fe400078e0206 */
[----:B---3--:R-:W-:-:S05]  /*2630*/  IMAD.WIDE.U32 R2, R11, c[0x0][0x178], RZ ;  /* 0x00005e000b027a25 */ /* 0x008fca00078e00ff */
[----:B------:R-:W-:-:S05]  /*2640*/  IADD3 R3, R3, R0, RZ ;  /* 0x0000000003037210 */ /* 0x000fca0007ffe0ff */
[----:B------:R-:W-:-:S04]  /*2650*/  IMAD.WIDE.U32 R2, R15, c[0x0][0x1b8], R2 ;  /* 0x00006e000f027a25 */ /* 0x000fc800078e0002 */
[----:B------:R-:W-:-:S04]  /*2660*/  IMAD R3, R15, c[0x0][0x1bc], R3 ;  /* 0x00006f000f037a24 */ /* 0x000fc800078e0203 */
[----:B------:R-:W-:-:S05]  /*2670*/  IMAD.WIDE.U32 R2, R5, c[0x0][0x1c0], R2 ;  /* 0x0000700005027a25 */ /* 0x000fca00078e0002 */
[----:B------:R-:W-:Y:S01]  /*2680*/  IADD3 R3, R3, R6, RZ ;  /* 0x0000000603037210 */ /* 0x000fe20007ffe0ff */
[----:B--2---:R-:W-:-:S04]  /*2690*/  IMAD.IADD R4, R4, 0x1, R14 ;  /* 0x0000000104047824 */ /* 0x004fc800078e020e */
[----:B------:R-:W-:Y:S01]  /*26a0*/  @P5 IMAD.HI.U32 R7, R4, c[0x0][0x2c8], RZ ;  /* 0x0000b20004075a27 */ /* 0x000fe200078e00ff */
[----:B------:R-:W-:-:S04]  /*26b0*/  MOV R0, R4 ;  /* 0x0000000400007202 */ /* 0x000fc80000000f00 */
[----:B------:R-:W-:-:S04]  /*26c0*/  @P5 SHF.R.U32.HI R0, RZ, c[0x0][0x2cc], R7 ;  /* 0x0000b300ff005a19 */ /* 0x000fc80000011607 */
[--C-:B------:R-:W-:Y:S01]  /*26d0*/  SHF.R.S32.HI R7, RZ, 0x1f, R0.reuse ;  /* 0x0000001fff077819 */ /* 0x100fe20000011400 */
[----:B------:R-:W-:Y:S02]  /*26e0*/  IMAD.MOV R5, RZ, RZ, -R0 ;  /* 0x000000ffff057224 */ /* 0x000fe400078e0a00 */
[----:B------:R-:W-:-:S04]  /*26f0*/  IMAD.WIDE.U32 R2, R0, c[0x0][0x1b0], R2 ;  /* 0x00006c0000027a25 */ /* 0x000fc800078e0002 */
[----:B------:R-:W-:Y:S02]  /*2700*/  IMAD R4, R5, c[0x0][0x2c4], R4 ;  /* 0x0000b10005047a24 */ /* 0x000fe400078e0204 */
[----:B------:R-:W-:-:S04]  /*2710*/  IMAD R5, R7, c[0x0][0x1b0], RZ ;  /* 0x00006c0007057a24 */ /* 0x000fc800078e02ff */
[----:B------:R-:W-:Y:S01]  /*2720*/  IMAD R6, R0, c[0x0][0x1b4], R5 ;  /* 0x00006d0000067a24 */ /* 0x000fe200078e0205 */
[----:B------:R-:W-:Y:S02]  /*2730*/  SHF.R.S32.HI R5, RZ, 0x1f, R4 ;  /* 0x0000001fff057819 */ /* 0x000fe40000011404 */
[----:B------:R-:W-:Y:S01]  /*2740*/  @!P2 MOV R8, R12 ;  /* 0x0000000c0008a202 */ /* 0x000fe20000000f00 */
        /* <DEDUP_REMOVED lines=9> */
.L_x_1554:
[----:B------:R-:W-:Y:S05]  /*27e0*/  BRA.DIV ~URZ, `(.L_x_1429) ;  /* 0x000125027f007947 */ /* 0x000fea000b800000 */
[----:B------:R3:W4:Y:S02]  /*27f0*/  SHFL.IDX PT, R2, R6, RZ, 0x181f ;  /* 0x00181fff06027589 */ /* 0x00072400000e0000 */
.L_x_1555:
[----:B---3--:R-:W3:Y:S04]  /*2800*/  LDL R3, [R1+0x3c] ;  /* 0x00003c0001037983 */ /* 0x008ee80000100800 */
[----:B------:R-:W1:Y:S02]  /*2810*/  S2R R4, SR_TID.X ;  /* 0x0000000000047919 */ /* 0x000e640000002100 */
[----:B-1----:R-:W-:-:S04]  /*2820*/  SHF.R.S32.HI R0, RZ, 0x1f, R4 ;  /* 0x0000001fff007819 */ /* 0x002fc80000011404 */
[----:B------:R-:W-:-:S04]  /*2830*/  LEA.HI R0, R0, R4, RZ, 0x3 ;  /* 0x0000000400007211 */ /* 0x000fc800078f18ff */
[----:B------:R-:W-:Y:S01]  /*2840*/  SHF.R.S32.HI R0, RZ, 0x3, R0 ;  /* 0x00000003ff007819 */ /* 0x000fe20000011400 */
[----:B------:R-:W-:Y:S01]  /*2850*/  IMAD R4, R250, c[0x0][0x2c4], RZ ;  /* 0x0000b100fa047a24 */ /* 0x000fe200078e02ff */
[----:B------:R-:W-:Y:S03]  /*2860*/  BSSY B0, `(.L_x_1430) ;  /* 0x000000b000007945 */ /* 0x000fe60003800000 */
[----:B---3--:R-:W-:-:S05]  /*2870*/  IMAD.IADD R0, R0, 0x1, R3 ;  /* 0x0000000100007824 */ /* 0x008fca00078e0203 */
        /* <DEDUP_REMOVED lines=9> */
.L_x_1431:
[----:B------:R-:W-:Y:S05]  /*2910*/  BSYNC B0 ;  /* 0x0000000000007941 */ /* 0x000fea0003800000 */
.L_x_1430:
[----:B------:R-:W-:Y:S05]  /*2920*/  BRA.DIV ~URZ, `(.L_x_1432) ;  /* 0x000124327f007947 */ /* 0x000fea000b800000 */
[----:B--2---:R2:W3:Y:S04]  /*2930*/  SHFL.IDX PT, R7, R5, 0x1, 0x181f ;  /* 0x00381f0005077f89 */ /* 0x0044e800000e0000 */
[----:B-1--4-:R2:W1:Y:S02]  /*2940*/  SHFL.IDX PT, R2, R6, 0x1, 0x181f ;  /* 0x00381f0006027f89 */ /* 0x01246400000e0000 */
.L_x_1556:
        /* <DEDUP_REMOVED lines=11> */
.L_x_1434:
[----:B------:R-:W-:Y:S05]  /*2a00*/  BSYNC B0 ;  /* 0x0000000000007941 */ /* 0x000fea0003800000 */
.L_x_1433:
[----:B------:R-:W-:Y:S05]  /*2a10*/  BRA.DIV ~URZ, `(.L_x_1435) ;  /* 0x000124127f007947 */ /* 0x000fea000b800000 */
[----:B---3--:R3:W4:Y:S02]  /*2a20*/  SHFL.IDX PT, R7, R5, 0x2, 0x181f ;  /* 0x00581f0005077f89 */ /* 0x00872400000e0000 */
.L_x_1557:
[----:B------:R-:W-:Y:S05]  /*2a30*/  BRA.DIV ~URZ, `(.L_x_1436) ;  /* 0x000124627f007947 */ /* 0x000fea000b800000 */
[----:B-1----:R1:W2:Y:S02]  /*2a40*/  SHFL.IDX PT, R2, R6, 0x2, 0x181f ;  /* 0x00581f0006027f89 */ /* 0x0022a400000e0000 */
.L_x_1558:
        /* <DEDUP_REMOVED lines=11> */
.L_x_1438:
[----:B------:R-:W-:Y:S05]  /*2b00*/  BSYNC B0 ;  /* 0x0000000000007941 */ /* 0x000fea0003800000 */
.L_x_1437:
[----:B------:R-:W-:Y:S05]  /*2b10*/  BRA.DIV ~URZ, `(.L_x_1439) ;  /* 0x000123f27f007947 */ /* 0x000fea000b800000 */
[----:B----4-:R4:W1:Y:S04]  /*2b20*/  SHFL.IDX PT, R7, R5, 0x3, 0x181f ;  /* 0x00781f0005077f89 */ /* 0x01086800000e0000 */
[----:B--2---:R4:W2:Y:S02]  /*2b30*/  SHFL.IDX PT, R2, R6, 0x3, 0x181f ;  /* 0x00781f0006027f89 */ /* 0x0048a400000e0000 */
.L_x_1559:
        /* <DEDUP_REMOVED lines=11> */
.L_x_1441:
[----:B------:R-:W-:Y:S05]  /*2bf0*/  BSYNC B0 ;  /* 0x0000000000007941 */ /* 0x000fea0003800000 */
.L_x_1440:
[----:B------:R-:W-:Y:S05]  /*2c00*/  BRA.DIV ~URZ, `(.L_x_1442) ;  /* 0x000123d27f007947 */ /* 0x000fea000b800000 */
[----:B-1----:R1:W3:Y:S02]  /*2c10*/  SHFL.IDX PT, R7, R5, 0x4, 0x181f ;  /* 0x00981f0005077f89 */ /* 0x0022e400000e0000 */
.L_x_1560:
[----:B------:R-:W-:Y:S05]  /*2c20*/  BRA.DIV ~URZ, `(.L_x_1443) ;  /* 0x000124227f007947 */ /* 0x000fea000b800000 */
[----:B--2---:R2:W1:Y:S02]  /*2c30*/  SHFL.IDX PT, R2, R6, 0x4, 0x181f ;  /* 0x00981f0006027f89 */ /* 0x00446400000e0000 */
.L_x_1561:
        /* <DEDUP_REMOVED lines=11> */
.L_x_1445:
[----:B------:R-:W-:Y:S05]  /*2cf0*/  BSYNC B0 ;  /* 0x0000000000007941 */ /* 0x000fea0003800000 */
.L_x_1444:
[----:B------:R-:W-:Y:S05]  /*2d00*/  BRA.DIV ~URZ, `(.L_x_1446) ;  /* 0x000123b27f007947 */ /* 0x000fea000b800000 */
[----:B---3--:R3:W2:Y:S04]  /*2d10*/  SHFL.IDX PT, R7, R5, 0x5, 0x181f ;  /* 0x00b81f0005077f89 */ /* 0x0086a800000e0000 */
[----:B-1----:R3:W1:Y:S02]  /*2d20*/  SHFL.IDX PT, R2, R6, 0x5, 0x181f ;  /* 0x00b81f0006027f89 */ /* 0x00266400000e0000 */
.L_x_1562:
        /* <DEDUP_REMOVED lines=11> */
.L_x_1448:
[----:B------:R-:W-:Y:S05]  /*2de0*/  BSYNC B0 ;  /* 0x0000000000007941 */ /* 0x000fea0003800000 */
.L_x_1447:
[----:B------:R-:W-:Y:S05]  /*2df0*/  BRA.DIV ~URZ, `(.L_x_1449) ;  /* 0x000123927f007947 */ /* 0x000fea000b800000 */
[----:B--2---:R2:W3:Y:S02]  /*2e00*/  SHFL.IDX PT, R7, R5, 0x6, 0x181f ;  /* 0x00d81f0005077f89 */ /* 0x0044e400000e0000 */
.L_x_1563:
[----:B------:R-:W-:Y:S05]  /*2e10*/  BRA.DIV ~URZ, `(.L_x_1450) ;  /* 0x000123e27f007947 */ /* 0x000fea000b800000 */
[----:B-1----:R1:W2:Y:S02]  /*2e20*/  SHFL.IDX PT, R2, R6, 0x6, 0x181f ;  /* 0x00d81f0006027f89 */ /* 0x0022a400000e0000 */
.L_x_1564:
        /* <DEDUP_REMOVED lines=11> */
.L_x_1452:
[----:B------:R-:W-:Y:S05]  /*2ee0*/  BSYNC B0 ;  /* 0x0000000000007941 */ /* 0x000fea0003800000 */
.L_x_1451:
[----:B------:R-:W-:Y:S05]  /*2ef0*/  BRA.DIV ~URZ, `(.L_x_1453) ;  /* 0x000123727f007947 */ /* 0x000fea000b800000 */
[----:B--234-:R-:W2:Y:S04]  /*2f00*/  SHFL.IDX PT, R5, R5, 0x7, 0x181f ;  /* 0x00f81f0005057f89 */ /* 0x01cea800000e0000 */
[----:B------:R3:W4:Y:S02]  /*2f10*/  SHFL.IDX PT, R2, R6, 0x7, 0x181f ;  /* 0x00f81f0006027f89 */ /* 0x00072400000e0000 */
.L_x_1565:
        /* <DEDUP_REMOVED lines=20> */
[----:B------:R-:W-:-:S02]  /*3060*/  MOV R109, 0x50 ;  /* 0x00000050006d7802 */ /* 0x000fc40000000f00 */
[----:B------:R-:W-:-:S03]  /*3070*/  MOV R0, c[0x0][0x2b8] ;  /* 0x0000ae0000007a02 */ /* 0x000fc60000000f00 */
[----:B------:R-:W-:Y:S01]  /*3080*/  IMAD R109, R211, R109, -0x50 ;  /* 0xffffffb0d36d7424 */ /* 0x000fe200078e026d */
[----:B------:R-:W-:Y:S02]  /*3090*/  ISETP.NE.AND P4, PT, R0, 0x1, PT ;  /* 0x000000010000780c */ /* 0x000fe40003f85270 */
[----:B------:R-:W-:Y:S01]  /*30a0*/  MOV R203, RZ ;  /* 0x000000ff00cb7202 */ /* 0x000fe20000000f00 */
[----:B------:R-:W-:Y:S01]  /*30b0*/  BAR.SYNC.DEFER_BLOCKING 0x0 ;  /* 0x0000000000007b1d */ /* 0x000fe20000010000 */
[----:B-12---:R-:W-:-:S04]  /*30c0*/  IADD3 R2, R143, R109, RZ ;  /* 0x0000006d8f027210 */ /* 0x006fc80007ffe0ff */
        /* <DEDUP_REMOVED lines=10> */
[----:B------:R-:W2:Y:S01]  /*3170*/  @!P1 LDG.E R203, [R4.64] ;  /* 0x0000000604cb9981 */ /* 0x000ea2000c1e1900 */
[----:B------:R-:W-:-:S05]  /*3180*/  IADD3 R0, -R0, RZ, RZ ;  /* 0x000000ff00007210 */ /* 0x000fca0007ffe1ff */
[----:B------:R-:W-:Y:S01]  /*3190*/  IMAD R217, R0, c[0x0][0x2b8], R2 ;  /* 0x0000ae0000d97a24 */ /* 0x000fe200078e0202 */
[----:B------:R-:W1:Y:S04]  /*31a0*/  S2R R9, SR_TID.X ;  /* 0x0000000000097919 */ /* 0x000e680000002100 */
[----:B---3--:R-:W-:Y:S01]  /*31b0*/  SHF.R.S32.HI R6, RZ, 0x1f, R217 ;  /* 0x0000001fff067819 */ /* 0x008fe200000114d9 */
[----:B------:R-:W-:-:S04]  /*31c0*/  IMAD.WIDE.U32 R2, R217, c[0x0][0x1e0], RZ ;  /* 0x00007800d9027a25 */ /* 0x000fc800078e00ff */
[----:B------:R-:W-:-:S04]  /*31d0*/  IMAD R0, R6, c[0x0][0x1e0], RZ ;  /* 0x0000780006007a24 */ /* 0x000fc800078e02ff */
[----:B------:R-:W-:-:S05]  /*31e0*/  IMAD R0, R217, c[0x0][0x1e4], R0 ;  /* 0x00007900d9007a24 */ /* 0x000fca00078e0200 */
[----:B------:R-:W-:Y:S01]  /*31f0*/  IADD3 R3, R3, R0, RZ ;  /* 0x0000000003037210 */ /* 0x000fe20007ffe0ff */
[----:B------:R-:W-:-:S04]  /*3200*/  IMAD.WIDE.U32 R140, R15, c[0x0][0x1e8], RZ ;  /* 0x00007a000f8c7a25 */ /* 0x000fc800078e00ff */
[----:B------:R-:W-:Y:S01]  /*3210*/  IMAD R136, R15, c[0x0][0x1ec], R141 ;  /* 0x00007b000f887a24 */ /* 0x000fe200078e028d */
[----:B-1----:R-:W-:Y:S01]  /*3220*/  SHF.R.S32.HI R7, RZ, 0x1f, R9 ;  /* 0x0000001fff077819 */ /* 0x002fe20000011409 */
[----:B------:R-:W-:-:S03]  /*3230*/  IMAD R108, R110, -0x50, R251 ;  /* 0xffffffb06e6c7824 */ /* 0x000fc600078e02fb */
[----:B------:R-:W-:-:S04]  /*3240*/  LEA.HI R7, R7, R9, RZ, 0x3 ;  /* 0x0000000907077211 */ /* 0x000fc800078f18ff */
[----:B------:R-:W-:-:S04]  /*3250*/  SHF.R.S32.HI R7, RZ, 0x3, R7 ;  /* 0x00000003ff077819 */ /* 0x000fc80000011407 */
[----:B------:R-:W-:-:S04]  /*3260*/  IADD3 R8, -R7, R108, RZ ;  /* 0x0000006c07087210 */ /* 0x000fc80007ffe1ff */
[C---:B------:R-:W-:Y:S02]  /*3270*/  ISETP.GE.AND P6, PT, R8.reuse, 0x1, PT ;  /* 0x000000010800780c */ /* 0x040fe40003fc6270 */
[C---:B------:R-:W-:Y:S02]  /*3280*/  ISETP.GE.AND P3, PT, R8.reuse, 0x11, PT ;  /* 0x000000110800780c */ /* 0x040fe40003f66270 */
[----:B------:R-:W-:Y:S01]  /*3290*/  ISETP.GE.AND P2, PT, R8, 0x21, PT ;  /* 0x000000210800780c */ /* 0x000fe20003f46270 */
[----:B------:R-:W-:-:S04]  /*32a0*/  IMAD.WIDE.U32 R18, R15, c[0x0][0x210], RZ ;  /* 0x000084000f127a25 */ /* 0x000fc800078e00ff */
[----:B------:R-:W-:Y:S01]  /*32b0*/  IMAD R17, R15, c[0x0][0x214], R19 ;  /* 0x000085000f117a24 */ /* 0x000fe200078e0213 */
[C---:B------:R-:W-:Y:S02]  /*32c0*/  SHF.L.U32 R135, R201.reuse, 0x1, RZ ;  /* 0x00000001c9877819 */ /* 0x040fe400000006ff */
[----:B------:R-:W-:Y:S01]  /*32d0*/  SHF.L.U64.HI R36, R201, 0x1, R16 ;  /* 0x00000001c9247819 */ /* 0x000fe20000010210 */
[----:B------:R-:W-:Y:S04]  /*32e0*/  STL.64 [R1+0x18], R140 ;  /* 0x0000188c01007387 */ /* 0x000fe80000100a00 */
[----:B------:R-:W-:Y:S04]  /*32f0*/  STL [R1+0x30], R136 ;  /* 0x0000308801007387 */ /* 0x000fe80000100800 */
        /* <DEDUP_REMOVED lines=12> */
[----:B------:R-:W2:Y:S04]  /*33c0*/  SHFL.IDX PT, R3, R4, RZ, 0x181f ;  /* 0x00181fff04037589 */ /* 0x000ea800000e0000 */
[----:B------:R-:W4:Y:S04]  /*33d0*/  SHFL.IDX PT, R5, R0, 0x1, 0x181f ;  /* 0x00381f0000057f89 */ /* 0x000f2800000e0000 */
[----:B------:R-:W5:Y:S01]  /*33e0*/  SHFL.IDX PT, R9, R4, 0x1, 0x181f ;  /* 0x00381f0004097f89 */ /* 0x000f6200000e0000 */
[----:B------:R-:W-:-:S03]  /*33f0*/  @P6 ISETP.GE.AND P0, PT, R201, c[0x0][0x1d4], PT ;  /* 0x00007500c9006a0c */ /* 0x000fc60003f06270 */
[----:B------:R-:W3:Y:S04]  /*3400*/  SHFL.IDX PT, R7, R0, 0x2, 0x181f ;  /* 0x00581f0000077f89 */ /* 0x000ee800000e0000 */
[----:B------:R-:W3:Y:S01]  /*3410*/  SHFL.IDX PT, R11, R4, 0x2, 0x181f ;  /* 0x00581f00040b7f89 */ /* 0x000ee200000e0000 */
[----:B-1----:R-:W-:-:S04]  /*3420*/  @P6 LEA R2, P1, R201, R2, 0x1 ;  /* 0x00000002c9026211 */ /* 0x002fc800078208ff */
[C---:B--2---:R-:W-:Y:S02]  /*3430*/  @P6 LEA.HI.X R3, R201.reuse, R3, R16, 0x1, P1 ;  /* 0x00000003c9036211 */ /* 0x044fe400008f0c10 */
[----:B------:R-:W-:Y:S01]  /*3440*/  @P3 ISETP.GE.AND P1, PT, R201, c[0x0][0x1d4], PT ;  /* 0x00007500c9003a0c */ /* 0x000fe20003f26270 */
[----:B------:R-:W1:Y:S04]  /*3450*/  SHFL.IDX PT, R10, R0, 0x3, 0x181f ;  /* 0x00781f00000a7f89 */ /* 0x000e6800000e0000 */
[----:B------:R4:W-:Y:S04]  /*3460*/  @P6 LDGSTS.E.BYPASS.LTC128B.128 [R202+0x2900], [R2.64], !P0 ;  /* 0x0290000002ca6fae */ /* 0x0009e8000c101d46 */
[----:B------:R-:W2:Y:S04]  /*3470*/  SHFL.IDX PT, R14, R4, 0x3, 0x181f ;  /* 0x00781f00040e7f89 */ /* 0x000ea800000e0000 */
[----:B------:R1:W1:Y:S01]  /*3480*/  SHFL.IDX PT, R13, R0, 0x4, 0x181f ;  /* 0x00981f00000d7f89 */ /* 0x00026200000e0000 */
[----:B------:R-:W-:-:S02]  /*3490*/  ISETP.GE.AND P6, PT, R8, 0x31, PT ;  /* 0x000000310800780c */ /* 0x000fc40003fc6270 */
[----:B----4-:R-:W-:-:S04]  /*34a0*/  @P3 LEA R2, P0, R201, R5, 0x1 ;  /* 0x00000005c9023211 */ /* 0x010fc800078008ff */
[C---:B-----5:R-:W-:Y:S02]  /*34b0*/  @P3 LEA.HI.X R3, R201.reuse, R9, R16, 0x1, P0 ;  /* 0x00000009c9033211 */ /* 0x060fe400000f0c10 */
[----:B------:R3:W4:Y:S01]  /*34c0*/  SHFL.IDX PT, R9, R4, 0x4, 0x181f ;  /* 0x00981f0004097f89 */ /* 0x00072200000e0000 */
[----:B------:R-:W-:-:S03]  /*34d0*/  @P2 ISETP.GE.AND P0, PT, R201, c[0x0][0x1d4], PT ;  /* 0x00007500c9002a0c */ /* 0x000fc60003f06270 */
[----:B------:R5:W-:Y:S01]  /*34e0*/  @P3 LDGSTS.E.BYPASS.LTC128B.128 [R202+0x3100], [R2.64], !P1 ;  /* 0x0310000002ca3fae */ /* 0x000be2000c901d46 */
[----:B------:R-:W-:Y:S01]  /*34f0*/  ISETP.GE.AND P3, PT, R8, 0x41, PT ;  /* 0x000000410800780c */ /* 0x000fe20003f66270 */
[----:B-1----:R-:W-:Y:S01]  /*3500*/  IMAD R0, R6, c[0x0][0x208], RZ ;  /* 0x0000820006007a24 */ /* 0x002fe200078e02ff */
[----:B---3--:R-:W-:-:S04]  /*3510*/  @P2 LEA R4, P1, R201, R7, 0x1 ;  /* 0x00000007c9042211 */ /* 0x008fc800078208ff */
[C---:B------:R-:W-:Y:S02]  /*3520*/  @P2 LEA.HI.X R5, R201.reuse, R11, R16, 0x1, P1 ;  /* 0x0000000bc9052211 */ /* 0x040fe400008f0c10 */
[----:B------:R-:W-:-:S03]  /*3530*/  @P6 ISETP.GE.AND P1, PT, R201, c[0x0][0x1d4], PT ;  /* 0x00007500c9006a0c */ /* 0x000fc60003f26270 */
[----:B------:R1:W-:Y:S02]  /*3540*/  @P2 LDGSTS.E.BYPASS.LTC128B.128 [R202+0x3900], [R4.64], !P0 ;  /* 0x0390000004ca2fae */ /* 0x0003e4000c101d46 */
[C---:B------:R-:W-:Y:S02]  /*3550*/  @P3 ISETP.GE.AND P0, PT, R201.reuse, c[0x0][0x1d4], PT ;  /* 0x00007500c9003a0c */ /* 0x040fe40003f06270 */
[----:B-1----:R-:W-:-:S04]  /*3560*/  @P6 LEA R4, P2, R201, R10, 0x1 ;  /* 0x0000000ac9046211 */ /* 0x002fc800078408ff */
[C---:B--2---:R-:W-:Y:S02]  /*3570*/  @P6 LEA.HI.X R5, R201.reuse, R14, R16, 0x1, P2 ;  /* 0x0000000ec9056211 */ /* 0x044fe400010f0c10 */
[----:B------:R-:W-:-:S03]  /*3580*/  @P3 LEA R6, P2, R201, R13, 0x1 ;  /* 0x0000000dc9063211 */ /* 0x000fc600078408ff */
[----:B------:R1:W-:Y:S01]  /*3590*/  @P6 LDGSTS.E.BYPASS.LTC128B.128 [R202+0x4100], [R4.64], !P1 ;  /* 0x0410000004ca6fae */ /* 0x0003e2000c901d46 */
[----:B----4-:R-:W-:-:S05]  /*35a0*/  @P3 LEA.HI.X R7, R201, R9, R16, 0x1, P2 ;  /* 0x00000009c9073211 */ /* 0x010fca00010f0c10 */
[----:B------:R2:W-:Y:S04]  /*35b0*/  @P3 LDGSTS.E.BYPASS.LTC128B.128 [R202+0x4900], [R6.64], !P0 ;  /* 0x0490000006ca3fae */ /* 0x0005e8000c101d46 */
[----:B------:R-:W0:Y:S01]  /*35c0*/  LDGDEPBAR ;  /* 0x00000000000079af */ /* 0x000e220000000000 */
[----:B-----5:R-:W-:-:S04]  /*35d0*/  IMAD.WIDE.U32 R2, R217, c[0x0][0x208], RZ ;  /* 0x00008200d9027a25 */ /* 0x020fc800078e00ff */
[----:B------:R-:W-:-:S05]  /*35e0*/  IMAD R0, R217, c[0x0][0x20c], R0 ;  /* 0x00008300d9007a24 */ /* 0x000fca00078e0200 */
[----:B------:R-:W-:Y:S01]  /*35f0*/  IADD3 R3, R3, R0, RZ ;  /* 0x0000000003037210 */ /* 0x000fe20007ffe0ff */
[----:B------:R-:W-:-:S04]  /*3600*/  IMAD R0, R12, c[0x0][0x218], RZ ;  /* 0x000086000c007a24 */ /* 0x000fc800078e02ff */
[----:B------:R-:W-:Y:S01]  /*3610*/  IMAD.WIDE.U32 R2, R203, c[0x0][0x218], R2 ;  /* 0x00008600cb027a25 */ /* 0x000fe200078e0002 */
[----:B------:R-:W-:-:S04]  /*3620*/  DEPBAR.LE SB0, 0x1 ;  /* 0x000080400000791a */ /* 0x000fc80000000000 */
[----:B------:R-:W-:-:S04]  /*3630*/  DEPBAR.LE SB0, 0x0 ;  /* 0x000080000000791a */ /* 0x000fc80000000000 */
[----:B------:R-:W-:Y:S01]  /*3640*/  BAR.SYNC.DEFER_BLOCKING 0x0 ;  /* 0x0000000000007b1d */ /* 0x000fe20000010000 */
[----:B------:R-:W-:Y:S01]  /*3650*/  IMAD R0, R203, c[0x0][0x21c], R0 ;  /* 0x00008700cb007a24 */ /* 0x000fe200078e0200 */
[----:B------:R-:W-:-:S04]  /*3660*/  IADD3 R2, P0, R2, R18, RZ ;  /* 0x0000001202027210 */ /* 0x000fc80007f1e0ff */
[----:B------:R-:W-:Y:S02]  /*3670*/  IADD3.X R3, R17, R3, R0, P0, !PT ;  /* 0x0000000311037210 */ /* 0x000fe400007fe400 */
[----:B------:R-:W-:-:S04]  /*3680*/  LEA R0, P0, R2, c[0x0][0x1f8], 0x1 ;  /* 0x00007e0002007a11 */ /* 0x000fc800078008ff */
[----:B------:R-:W-:Y:S01]  /*3690*/  LEA.HI.X R3, R2, c[0x0][0x1fc], R3, 0x1, P0 ;  /* 0x00007f0002037a11 */ /* 0x000fe200000f0c03 */
[----:B-1----:R-:W1:Y:S04]  /*36a0*/  SHFL.IDX PT, R4, R0, 0x1, 0x181f ;  /* 0x00381f0000047f89 */ /* 0x002e6800000e0000 */
[----:B------:R-:W3:Y:S04]  /*36b0*/  SHFL.IDX PT, R2, R0, RZ, 0x181f ;  /* 0x00181fff00027589 */ /* 0x000ee800000e0000 */
[----:B------:R-:W4:Y:S04]  /*36c0*/  SHFL.IDX PT, R9, R3, 0x1, 0x181f ;  /* 0x00381f0003097f89 */ /* 0x000f2800000e0000 */
[----:B------:R-:W-:Y:S04]  /*36d0*/  LDSM.16.M88.4 R32, [R191] ;  /* 0x00000000bf20783b */ /* 0x000fe80000000200 */
[----:B------:R-:W-:Y:S04]  /*36e0*/  LDSM.16.M88.4 R52, [R184] ;  /* 0x00000000b834783b */ /* 0x000fe80000000200 */
[----:B--2---:R-:W2:Y:S04]  /*36f0*/  SHFL.IDX PT, R6, R0, 0x2, 0x181f ;  /* 0x00581f0000067f89 */ /* 0x004ea800000e0000 */
[----:B------:R-:W5:Y:S04]  /*3700*/  SHFL.IDX PT, R7, R3, RZ, 0x181f ;  /* 0x00181fff03077589 */ /* 0x000f6800000e0000 */
[----:B------:R-:W2:Y:S04]  /*3710*/  SHFL.IDX PT, R5, R0, 0x3, 0x181f ;  /* 0x00781f0000057f89 */ /* 0x000ea800000e0000 */
[----:B------:R-:W2:Y:S04]  /*3720*/  SHFL.IDX PT, R13, R3, 0x2, 0x181f ;  /* 0x00581f00030d7f89 */ /* 0x000ea800000e0000 */
[----:B------:R-:W5:Y:S04]  /*3730*/  SHFL.IDX PT, R12, R3, 0x3, 0x181f ;  /* 0x00781f00030c7f89 */ /* 0x000f6800000e0000 */
[----:B------:R-:W5:Y:S04]  /*3740*/  SHFL.IDX PT, R0, R0, 0x4, 0x181f ;  /* 0x00981f0000007f89 */ /* 0x000f6800000e0000 */
[----:B------:R-:W-:Y:S01]  /*3750*/  LDSM.16.M88.4 R28, [R191+0x2000] ;  /* 0x00200000bf1c783b */ /* 0x000fe20000000200 */
[----:B------:R-:W-:-:S03]  /*3760*/  ISETP.GE.AND P1, PT, R201, c[0x0][0x1d4], PT ;  /* 0x00007500c9007a0c */ /* 0x000fc60003f26270 */
[----:B------:R5:W5:Y:S01]  /*3770*/  SHFL.IDX PT, R14, R3, 0x4, 0x181f ;  /* 0x00981f00030e7f89 */ /* 0x000b6200000e0000 */
[-C--:B-1----:R-:W-:Y:S02]  /*3780*/  IADD3 R10, P6, R4, R135.reuse, RZ ;  /* 0x00000087040a7210 */ /* 0x082fe40007fde0ff */
[-C--:B---3--:R-:W-:Y:S01]  /*3790*/  IADD3 R2, P2, R2, R135.reuse, RZ ;  /* 0x0000008702027210 */ /* 0x088fe20007f5e0ff */
[----:B------:R-:W-:Y:S01]  /*37a0*/  LDSM.16.M88.4 R24, [R194] ;  /* 0x00000000c218783b */ /* 0x000fe20000000200 */
[C---:B------:R-:W-:Y:S02]  /*37b0*/  ISETP.LT.OR P0, PT, R8.reuse, 0x1, P1 ;  /* 0x000000010800780c */ /* 0x040fe40000f01670 */
[-C--:B----4-:R-:W-:Y:S01]  /*37c0*/  IADD3.X R11, R9, R36.reuse, RZ, P6, !PT ;  /* 0x00000024090b7210 */ /* 0x090fe200037fe4ff */
[----:B------:R-:W1:Y:S01]  /*37d0*/  LDSM.16.M88.4 R48, [R195] ;  /* 0x00000000c330783b */ /* 0x000e620000000200 */
[----:B------:R-:W-:Y:S02]  /*37e0*/  ISETP.LT.OR P6, PT, R8, 0x11, P1 ;  /* 0x000000110800780c */ /* 0x000fe40000fc1670 */
[----:B--2---:R-:W-:Y:S01]  /*37f0*/  IADD3 R6, P3, R6, R135, RZ ;  /* 0x0000008706067210 */ /* 0x004fe20007f7e0ff */
[----:B------:R-:W-:Y:S04]  /*3800*/  LDSM.16.M88.4 R72, [R184+0x800] ;  /* 0x00080000b848783b */ /* 0x000fe80000000200 */
[----:B------:R-:W-:Y:S04]  /*3810*/  LDSM.16.M88.4 R88, [R184+0x1000] ;  /* 0x00100000b858783b */ /* 0x000fe80000000200 */
[----:B------:R-:W-:Y:S01]  /*3820*/  LDSM.16.M88.4 R96, [R184+0x1800] ;  /* 0x00180000b860783b */ /* 0x000fe20000000200 */
[----:B-----5:R-:W-:-:S03]  /*3830*/  IADD3.X R3, R7, R36, RZ, P2, !PT ;  /* 0x0000002407037210 */ /* 0x020fc600017fe4ff */
[----:B------:R-:W-:Y:S01]  /*3840*/  LDSM.16.M88.4 R104, [R184+0x2000] ;  /* 0x00200000b868783b */ /* 0x000fe20000000200 */
[-C--:B------:R-:W-:Y:S02]  /*3850*/  IADD3 R4, P2, R5, R135.reuse, RZ ;  /* 0x0000008705047210 */ /* 0x080fe40007f5e0ff */
[-C--:B------:R-:W-:Y:S01]  /*3860*/  IADD3.X R7, R13, R36.reuse, RZ, P3, !PT ;  /* 0x000000240d077210 */ /* 0x080fe20001ffe4ff */
[----:B------:R-:W2:Y:S01]  /*3870*/  LDSM.16.M88.4 R20, [R194+0x2000] ;  /* 0x00200000c214783b */ /* 0x000ea20000000200 */
[----:B------:R-:W-:Y:S02]  /*3880*/  ISETP.LT.OR P3, PT, R8, 0x21, P1 ;  /* 0x000000210800780c */ /* 0x000fe40000f61670 */
[-C--:B------:R-:W-:Y:S01]  /*3890*/  IADD3.X R5, R12, R36.reuse, RZ, P2, !PT ;  /* 0x000000240c057210 */ /* 0x080fe200017fe4ff */
[----:B------:R-:W-:Y:S01]  /*38a0*/  LDSM.16.M88.4 R84, [R199] ;  /* 0x00000000c754783b */ /* 0x000fe20000000200 */
[C---:B------:R-:W-:Y:S02]  /*38b0*/  ISETP.LT.OR P2, PT, R8.reuse, 0x31, P1 ;  /* 0x000000310800780c */ /* 0x040fe40000f41670 */
[----:B------:R-:W-:Y:S01]  /*38c0*/  ISETP.LT.OR P1, PT, R8, 0x41, P1 ;  /* 0x000000410800780c */ /* 0x000fe20000f21670 */
        /* <DEDUP_REMOVED lines=10> */
[----:B---3--:R-:W-:Y:S01]  /*3970*/  IADD3 R2, P0, R0, R135, RZ ;  /* 0x0000008700027210 */ /* 0x008fe20007f1e0ff */
[----:B----4-:R-:W-:Y:S03]  /*3980*/  HMMA.16816.F32.BF16 R8, R32, R52, RZ ;  /* 0x000000342008723c */ /* 0x010fe600000418ff */
[----:B------:R-:W-:-:S05]  /*3990*/  IADD3.X R3, R14, R36, RZ, P0, !PT ;  /* 0x000000240e037210 */ /* 0x000fca00007fe4ff */
[----:B------:R3:W-:Y:S04]  /*39a0*/  LDGSTS.E.BYPASS.LTC128B.128 [R202+0x2100], [R2.64], !P1 ;  /* 0x0210000002ca7fae */ /* 0x0007e8000c901d46 */
[----:B------:R-:W-:Y:S04]  /*39b0*/  LDSM.16.M88.4 R40, [R190] ;  /* 0x00000000be28783b */ /* 0x000fe80000000200 */
[----:B------:R-:W4:Y:S01]  /*39c0*/  LDSM.16.M88.4 R16, [R192] ;  /* 0x00000000c010783b */ /* 0x000f220000000200 */
[----:B------:R-:W-:Y:S03]  /*39d0*/  HMMA.16816.F32.BF16 R56, R28, R52, RZ ;  /* 0x000000341c38723c */ /* 0x000fe600000418ff */
[----:B------:R-:W3:Y:S04]  /*39e0*/  LDSM.16.M88.4 R12, [R192+0x2000] ;  /* 0x00200000c00c783b */ /* 0x000ee80000000200 */
[----:B------:R-:W-:Y:S01]  /*39f0*/  LDSM.16.M88.4 R44, [R187] ;  /* 0x00000000bb2c783b */ /* 0x000fe20000000200 */
[----:B-1----:R-:W-:Y:S03]  /*3a00*/  HMMA.16816.F32.BF16 R60, R24, R48, R8 ;  /* 0x00000030183c723c */ /* 0x002fe60000041808 */
[----:B------:R-:W1:Y:S04]  /*3a10*/  LDSM.16.M88.4 R8, [R193] ;  /* 0x00000000c108783b */ /* 0x000e680000000200 */
[----:B-----5:R-:W5:Y:S01]  /*3a20*/  LDSM.16.M88.4 R4, [R193+0x2000] ;  /* 0x00200000c104783b */ /* 0x020f620000000200 */
[----:B------:R-:W-:Y:S03]  /*3a30*/  HMMA.16816.F32.BF16 R68, R32, R54, RZ ;  /* 0x000000362044723c */ /* 0x000fe600000418ff */
[----:B------:R-:W0:Y:S05]  /*3a40*/  LDGDEPBAR ;  /* 0x00000000000079af */ /* 0x000e2a0000000000 */
[----:B--2---:R-:W-:Y:S08]  /*3a50*/  HMMA.16816.F32.BF16 R56, R20, R48, R56 ;  /* 0x000000301438723c */ /* 0x004ff00000041838 */
[----:B----4-:R-:W-:Y:S08]  /*3a60*/  HMMA.16816.F32.BF16 R64, R16, R40, R60 ;  /* 0x000000281040723c */ /* 0x010ff0000004183c */
[----:B------:R-:W-:Y:S08]  /*3a70*/  HMMA.16816.F32.BF16 R60, R28, R54, RZ ;  /* 0x000000361c3c723c */ /* 0x000ff000000418ff */
[----:B---3--:R-:W-:Y:S08]  /*3a80*/  HMMA.16816.F32.BF16 R52, R12, R40, R56 ;  /* 0x000000280c34723c */ /* 0x008ff00000041838 */
[----:B------:R-:W-:Y:S08]  /*3a90*/  HMMA.16816.F32.BF16 R56, R24, R50, R68 ;  /* 0x000000321838723c */ /* 0x000ff00000041844 */
[----:B-1----:R-:W-:Y:S08]  /*3aa0*/  HMMA.16816.F32.BF16 R68, R8, R44, R64 ;  /* 0x0000002c0844723c */ /* 0x002ff00000041840 */
[----:B------:R-:W-:Y:S01]  /*3ab0*/  HMMA.16816.F32.BF16 R64, R20, R50, R60 ;  /* 0x000000321440723c */ /* 0x000fe2000004183c */
[----:B------:R-:W1:Y:S07]  /*3ac0*/  LDSM.16.M88.4 R48, [R190+0x800] ;  /* 0x00080000be30783b */ /* 0x000e6e0000000200 */
[----:B------:R-:W-:Y:S08]  /*3ad0*/  HMMA.16816.F32.BF16 R60, R32, R72, RZ ;  /* 0x00000048203c723c */ /* 0x000ff000000418ff */
[----:B-----5:R-:W-:Y:S08]  /*3ae0*/  HMMA.16816.F32.BF16 R80, R4, R44, R52 ;  /* 0x0000002c0450723c */ /* 0x020ff00000041834 */
[----:B------:R-:W-:Y:S01]  /*3af0*/  HMMA.16816.F32.BF16 R52, R16, R42, R56 ;  /* 0x0000002a1034723c */ /* 0x000fe20000041838 */
[----:B------:R-:W-:-:S07]  /*3b00*/  FMUL.FTZ R0, R68, c[0x0][0x320] ;  /* 0x0000c80044007a20 */ /* 0x000fce0000410000 */
[----:B------:R-:W-:Y:S01]  /*3b10*/  HMMA.16816.F32.BF16 R56, R28, R72, RZ ;  /* 0x000000481c38723c */ /* 0x000fe200000418ff */
[----:B------:R2:W3:Y:S07]  /*3b20*/  MUFU.TANH R134, R0 ;  /* 0x0000000000867308 */ /* 0x0004ee0000002400 */
[----:B------:R-:W-:Y:S01]  /*3b30*/  HMMA.16816.F32.BF16 R60, R24, R84, R60 ;  /* 0x00000054183c723c */ /* 0x000fe2000004183c */
[----:B--2---:R-:W-:-:S07]  /*3b40*/  FMUL.FTZ R0, R69, c[0x0][0x320] ;  /* 0x0000c80045007a20 */ /* 0x004fce0000410000 */
[----:B------:R-:W-:Y:S01]  /*3b50*/  HMMA.16816.F32.BF16 R64, R12, R42, R64 ;  /* 0x0000002a0c40723c */ /* 0x000fe20000041840 */
[----:B------:R-:W2:Y:S01]  /*3b60*/  LDSM.16.M88.4 R40, [R187+0x800] ;  /* 0x00080000bb28783b */ /* 0x000ea20000000200 */
        /* <DEDUP_REMOVED lines=9> */
[----:B------:R4:W2:Y:S07]  /*3c00*/  MUFU.TANH R153, R0 ;  /* 0x0000000000997308 */ /* 0x0008ae0000002400 */
[----:B-1----:R-:W-:Y:S01]  /*3c10*/  HMMA.16816.F32.BF16 R60, R16, R48, R60 ;  /* 0x00000030103c723c */ /* 0x002fe2000004183c */
[----:B----4-:R-:W-:-:S04]  /*3c20*/  FMUL.FTZ R0, R81, c[0x0][0x320] ;  /* 0x0000c80051007a20 */ /* 0x010fc80000410000 */
[----:B------:R1:W4:Y:S03]  /*3c30*/  MUFU.TANH R152, R0 ;  /* 0x0000000000987308 */ /* 0x0003260000002400 */
        /* <DEDUP_REMOVED lines=16> */
[----:B--2---:R-:W-:Y:S04]  /*3d40*/  HMMA.16816.F32.BF16 R68, R8, R40, R60 ;  /* 0x000000280844723c */ /* 0x004fe8000004183c */
        /* <DEDUP_REMOVED lines=230> */
.L_x_1566:
        /* <DEDUP_REMOVED lines=24> */
.L_x_1567:
        /* <DEDUP_REMOVED lines=9> */
.L_x_1455:
[----:B--234-:R-:W-:Y:S05]  /*4dc0*/  BSYNC B0 ;  /* 0x0000000000007941 */ /* 0x01cfea0003800000 */
.L_x_1454:
[----:B-1----:R-:W2:Y:S04]  /*4dd0*/  LDL R2, [R1+0x3c] ;  /* 0x00003c0001027983 */ /* 0x002ea80000100800 */
[----:B------:R-:W2:Y:S04]  /*4de0*/  LDL R0, [R1+0x44] ;  /* 0x0000440001007983 */ /* 0x000ea80000100800 */
[----:B------:R-:W3:Y:S04]  /*4df0*/  LDL R4, [R1+0x40] ;  /* 0x0000400001047983 */ /* 0x000ee80000100800 */
[----:B------:R-:W0:Y:S01]  /*4e00*/  LDGDEPBAR ;  /* 0x00000000000079af */ /* 0x000e220000000000 */
[----:B--2---:R-:W-:-:S04]  /*4e10*/  IMAD.IADD R0, R0, 0x1, R2 ;  /* 0x0000000100007824 */ /* 0x004fc800078e0202 */
[----:B------:R-:W-:Y:S01]  /*4e20*/  @P5 IMAD.HI.U32 R3, R0, c[0x0][0x2c8], RZ ;  /* 0x0000b20000035a27 */ /* 0x000fe200078e00ff */
[C---:B---3--:R-:W-:Y:S02]  /*4e30*/  IADD3 R2, -R4.reuse, 0x1, R108 ;  /* 0x0000000104027810 */ /* 0x048fe40007ffe16c */
[----:B------:R-:W-:Y:S02]  /*4e40*/  IADD3 R5, -R4, R108, RZ ;  /* 0x0000006c04057210 */ /* 0x000fe40007ffe1ff */
[----:B------:R-:W-:Y:S01]  /*4e50*/  @P5 SHF.R.U32.HI R0, RZ, c[0x0][0x2cc], R3 ;  /* 0x0000b300ff005a19 */ /* 0x000fe20000011603 */
[----:B------:R-:W-:Y:S01]  /*4e60*/  IMAD.IADD R4, R2, 0x1, -R250 ;  /* 0x0000000102047824 */ /* 0x000fe200078e0afa */
[----:B------:R-:W-:Y:S05]  /*4e70*/  BRA.DIV ~URZ, `(.L_x_1458) ;  /* 0x00010a927f007947 */ /* 0x000fea000b800000 */
[----:B------:R1:W2:Y:S02]  /*4e80*/  SHFL.IDX PT, R2, R0, RZ, 0x1c1f ;  /* 0x001c1fff00027589 */ /* 0x0002a400000e0000 */
.L_x_1568:
        /* <DEDUP_REMOVED lines=41> */
[----:B------:R-:W-:Y:S01]  /*5120*/  FSEL R141, R15, -INF , P0 ;  /* 0xff8000000f8d7808 */ /* 0x000fe20000000000 */
[----:B------:R-:W-:Y:S05]  /*5130*/  BRA.DIV ~URZ, `(.L_x_1459) ;  /* 0x000108427f007947 */ /* 0x000fea000b800000 */
[----:B------:R-:W2:Y:S04]  /*5140*/  SHFL.IDX PT, R2, R0, 0x2, 0x1c1f ;  /* 0x005c1f0000027f89 */ /* 0x000ea800000e0000 */
[----:B------:R-:W3:Y:S04]  /*5150*/  SHFL.IDX PT, R3, R0, 0x1, 0x1c1f ;  /* 0x003c1f0000037f89 */ /* 0x000ee800000e0000 */
[----:B-1----:R-:W1:Y:S01]  /*5160*/  SHFL.IDX PT, R0, R0, 0x3, 0x1c1f ;  /* 0x007c1f0000007f89 */ /* 0x002e6200000e0000 */
[----:B--2---:R-:W-:-:S02]  /*5170*/  IMAD.IADD R2, R4, 0x1, R2 ;  /* 0x0000000104027824 */ /* 0x004fc400078e0202 */
[----:B---3--:R-:W-:-:S03]  /*5180*/  IMAD.IADD R3, R4, 0x1, R3 ;  /* 0x0000000104037824 */ /* 0x008fc600078e0203 */
[----:B------:R-:W-:Y:S01]  /*5190*/  IMNMX R2, R5, R2, PT ;  /* 0x0000000205027217 */ /* 0x000fe20003800200 */
[----:B-1----:R-:W-:-:S03]  /*51a0*/  IMAD.IADD R0, R4, 0x1, R0 ;  /* 0x0000000104007824 */ /* 0x002fc600078e0200 */
        /* <DEDUP_REMOVED lines=36> */
[----:B------:R-:W-:Y:S02]  /*53f0*/  IMNMX R3, R5, R3, PT ;  /* 0x0000000305037217 */ /* 0x000fe40003800200 */
[----:B------:R-:W-:Y:S02]  /*5400*/  FSEL R159, R39, -INF , P6 ;  /* 0xff800000279f7808 */ /* 0x000fe40003000000 */
[----:B------:R-:W-:Y:S02]  /*5410*/  FSEL R158, R38, -INF , P2 ;  /* 0xff800000269e7808 */ /* 0x000fe40001000000 */
[----:B------:R-:W-:Y:S02]  /*5420*/  FSEL R157, R30, -INF , P1 ;  /* 0xff8000001e9d7808 */ /* 0x000fe40000800000 */
[----:B------:R-:W-:Y:S02]  /*5430*/  FSEL R156, R28, -INF , P0 ;  /* 0xff8000001c9c7808 */ /* 0x000fe40000000000 */
[----:B------:R-:W-:-:S02]  /*5440*/  ISETP.GT.AND P6, PT, R3, RZ, PT ;  /* 0x000000ff0300720c */ /* 0x000fc40003fc4270 */
[C---:B------:R-:W-:Y:S02]  /*5450*/  ISETP.GT.AND P2, PT, R3.reuse, 0x1, PT ;  /* 0x000000010300780c */ /* 0x040fe40003f44270 */
[C---:B------:R-:W-:Y:S02]  /*5460*/  ISETP.GT.AND P1, PT, R3.reuse, 0x8, PT ;  /* 0x000000080300780c */ /* 0x040fe40003f24270 */
[----:B------:R-:W-:Y:S02]  /*5470*/  ISETP.GT.AND P0, PT, R3, 0x9, PT ;  /* 0x000000090300780c */ /* 0x000fe40003f04270 */
[----:B------:R-:W-:Y:S02]  /*5480*/  FSEL R11, R139, -INF , P6 ;  /* 0xff8000008b0b7808 */ /* 0x000fe40003000000 */
[----:B------:R-:W-:Y:S02]  /*5490*/  FSEL R13, R138, -INF , P2 ;  /* 0xff8000008a0d7808 */ /* 0x000fe40001000000 */
[----:B------:R-:W-:-:S02]  /*54a0*/  FSEL R15, R137, -INF , P1 ;  /* 0xff800000890f7808 */ /* 0x000fc40000800000 */
[----:B------:R-:W-:Y:S02]  /*54b0*/  FSEL R17, R132, -INF , P0 ;  /* 0xff80000084117808 */ /* 0x000fe40000000000 */
[C---:B------:R-:W-:Y:S02]  /*54c0*/  ISETP.GT.AND P6, PT, R3.reuse, 0x10, PT ;  /* 0x000000100300780c */ /* 0x040fe40003fc4270 */
[C---:B------:R-:W-:Y:S02]  /*54d0*/  ISETP.GT.AND P2, PT, R3.reuse, 0x11, PT ;  /* 0x000000110300780c */ /* 0x040fe40003f44270 */
[C---:B------:R-:W-:Y:S02]  /*54e0*/  ISETP.GT.AND P1, PT, R3.reuse, 0x18, PT ;  /* 0x000000180300780c */ /* 0x040fe40003f24270 */
[----:B------:R-:W-:Y:S02]  /*54f0*/  ISETP.GT.AND P0, PT, R3, 0x19, PT ;  /* 0x000000190300780c */ /* 0x000fe40003f04270 */
        /* <DEDUP_REMOVED lines=12> */
[----:B------:R-:W-:-:S02]  /*55c0*/  ISETP.GT.AND P6, PT, R3, 0x30, PT ;  /* 0x000000300300780c */ /* 0x000fc40003fc4270 */
        /* <DEDUP_REMOVED lines=11> */
[----:B------:R-:W-:-:S02]  /*5680*/  IMNMX R0, R5, R0, PT ;  /* 0x0000000005007217 */ /* 0x000fc40003800200 */
[----:B------:R-:W-:Y:S02]  /*5690*/  FSEL R140, R44, -INF , P6 ;  /* 0xff8000002c8c7808 */ /* 0x000fe40003000000 */
[----:B------:R-:W-:Y:S02]  /*56a0*/  FSEL R139, R42, -INF , P2 ;  /* 0xff8000002a8b7808 */ /* 0x000fe40001000000 */
[----:B------:R-:W-:Y:S02]  /*56b0*/  FSEL R138, R35, -INF , P1 ;  /* 0xff800000238a7808 */ /* 0x000fe40000800000 */
[----:B------:R-:W-:Y:S02]  /*56c0*/  FSEL R137, R33, -INF , P0 ;  /* 0xff80000021897808 */ /* 0x000fe40000000000 */
[C---:B------:R-:W-:Y:S02]  /*56d0*/  ISETP.GT.AND P6, PT, R0.reuse, RZ, PT ;  /* 0x000000ff0000720c */ /* 0x040fe40003fc4270 */
        /* <DEDUP_REMOVED lines=28> */
[----:B------:R-:W-:Y:S02]  /*58a0*/  FSEL R150, R77, -INF , P6 ;  /* 0xff8000004d967808 */ /* 0x000fe40003000000 */
[----:B------:R-:W-:Y:S02]  /*58b0*/  FSEL R149, R76, -INF , P2 ;  /* 0xff8000004c957808 */ /* 0x000fe40001000000 */
[----:B------:R-:W-:-:S02]  /*58c0*/  FSEL R148, R55, -INF , P1 ;  /* 0xff80000037947808 */ /* 0x000fc40000800000 */
[----:B------:R-:W-:Y:S02]  /*58d0*/  FSEL R147, R45, -INF , P0 ;  /* 0xff8000002d937808 */ /* 0x000fe40000000000 */
[----:B------:R-:W-:Y:S02]  /*58e0*/  FMNMX.FTZ R2, R14, R4, !PT ;  /* 0x000000040e027209 */ /* 0x000fe40007810000 */
        /* <DEDUP_REMOVED lines=64> */
[----:B------:R-:W-:Y:S02]  /*5cf0*/  FMNMX.FTZ R2, R159, R2, !PT ;  /* 0x000000029f027209 */ /* 0x000fe40007810000 */
[----:B------:R-:W-:Y:S02]  /*5d00*/  FMNMX.FTZ R5, R147, R5, !PT ;  /* 0x0000000593057209 */ /* 0x000fe40007810000 */
[----:B------:R-:W-:Y:S02]  /*5d10*/  FMNMX.FTZ R3, R139, R3, !PT ;  /* 0x000000038b037209 */ /* 0x000fe40007810000 */
[----:B------:R-:W-:Y:S02]  /*5d20*/  FSEL R146, R40, -INF , P2 ;  /* 0xff80000028927808 */ /* 0x000fe40001000000 */
[----:B------:R-:W-:Y:S02]  /*5d30*/  FMNMX.FTZ R0, R143, R0, !PT ;  /* 0x000000008f007209 */ /* 0x000fe40007810000 */
[----:B------:R-:W-:-:S02]  /*5d40*/  FMNMX.FTZ R2, R158, R2, !PT ;  /* 0x000000029e027209 */ /* 0x000fc40007810000 */
[----:B------:R-:W-:Y:S02]  /*5d50*/  FMNMX.FTZ R5, R151, R5, !PT ;  /* 0x0000000597057209 */ /* 0x000fe40007810000 */
[----:B------:R-:W-:Y:S02]  /*5d60*/  FMNMX.FTZ R4, R138, R3, !PT ;  /* 0x000000038a047209 */ /* 0x000fe40007810000 */
[----:B------:R-:W-:Y:S02]  /*5d70*/  FSEL R145, R37, -INF , P1 ;  /* 0xff80000025917808 */ /* 0x000fe40000800000 */
[----:B------:R-:W-:Y:S02]  /*5d80*/  FMNMX.FTZ R0, R142, R0, !PT ;  /* 0x000000008e007209 */ /* 0x000fe40007810000 */
[----:B------:R-:W-:Y:S02]  /*5d90*/  FMNMX.FTZ R3, R157, R2, !PT ;  /* 0x000000029d037209 */ /* 0x000fe40007810000 */
[----:B------:R-:W-:-:S02]  /*5da0*/  FMNMX.FTZ R5, R146, R5, !PT ;  /* 0x0000000592057209 */ /* 0x000fc40007810000 */
[----:B------:R-:W-:Y:S02]  /*5db0*/  FMNMX.FTZ R2, R137, R4, !PT ;  /* 0x0000000489027209 */ /* 0x000fe40007810000 */
[----:B------:R-:W-:Y:S02]  /*5dc0*/  FMNMX.FTZ R0, R141, R0, !PT ;  /* 0x000000008d007209 */ /* 0x000fe40007810000 */
[----:B------:R-:W-:Y:S02]  /*5dd0*/  FMNMX.FTZ R3, R156, R3, !PT ;  /* 0x000000039c037209 */ /* 0x000fe40007810000 */
[----:B------:R-:W-:Y:S01]  /*5de0*/  FSEL R128, R43, -INF , P0 ;  /* 0xff8000002b807808 */ /* 0x000fe20000000000 */
[----:B------:R-:W1:Y:S01]  /*5df0*/  SHFL.BFLY PT, R6, R0, 0x2, 0x1f ;  /* 0x0c401f0000067f89 */ /* 0x000e6200000e0000 */
[----:B------:R-:W-:-:S03]  /*5e00*/  FMNMX.FTZ R4, R145, R5, !PT ;  /* 0x0000000591047209 */ /* 0x000fc60007810000 */
[----:B------:R-:W2:Y:S01]  /*5e10*/  SHFL.BFLY PT, R5, R2, 0x2, 0x1f ;  /* 0x0c401f0002057f89 */ /* 0x000ea200000e0000 */
[----:B------:R-:W-:-:S03]  /*5e20*/  FMNMX.FTZ R4, R128, R4, !PT ;  /* 0x0000000480047209 */ /* 0x000fc60007810000 */
[----:B------:R-:W3:Y:S04]  /*5e30*/  SHFL.BFLY PT, R7, R3, 0x2, 0x1f ;  /* 0x0c401f0003077f89 */ /* 0x000ee800000e0000 */
[----:B------:R-:W4:Y:S01]  /*5e40*/  SHFL.BFLY PT, R8, R4, 0x2, 0x1f ;  /* 0x0c401f0004087f89 */ /* 0x000f2200000e0000 */
[----:B-1----:R-:W-:Y:S02]  /*5e50*/  FMNMX.FTZ R0, R6, R0, !PT ;  /* 0x0000000006007209 */ /* 0x002fe40007810000 */
        /* <DEDUP_REMOVED lines=10> */
.L_x_1569:
[C---:B------:R-:W-:Y:S01]  /*5f00*/  FMUL.FTZ R0, R72.reuse, c[0x0][0x2d0] ;  /* 0x0000b40048007a20 */ /* 0x040fe20000410000 */
[----:B------:R-:W-:Y:S01]  /*5f10*/  FSETP.NEU.FTZ.AND P0, PT, R72, -INF , PT ;  /* 0xff8000004800780b */ /* 0x000fe20003f1d000 */
[----:B------:R-:W2:Y:S01]  /*5f20*/  LDL R237, [R1+0x3c] ;  /* 0x00003c0001ed7983 */ /* 0x000ea20000100800 */
        /* <DEDUP_REMOVED lines=8> */
[----:B------:R-:W-:Y:S01]  /*5fb0*/  FFMA.FTZ R2, R23, c[0x0][0x2d0], -R4 ;  /* 0x0000b40017027a23 */ /* 0x000fe20000010804 */
[----:B------:R-:W-:Y:S01]  /*5fc0*/  FSETP.NEU.FTZ.AND P0, PT, R70, -INF , PT ;  /* 0xff8000004600780b */ /* 0x000fe20003f1d000 */
[----:B------:R3:W-:Y:S01]  /*5fd0*/  MUFU.EX2 R206, R0 ;  /* 0x0000000000ce7308 */ /* 0x0007e20000000800 */
[----:B------:R-:W4:Y:S01]  /*5fe0*/  LDSM.16.MT88.4 R44, [R189] ;  /* 0x00000000bd2c783b */ /* 0x000f220000004200 */
[----:B------:R-:W-:-:S06]  /*5ff0*/  FFMA.FTZ R5, R22, c[0x0][0x2d0], -R3 ;  /* 0x0000b40016057a23 */ /* 0x000fcc0000010803 */
[----:B------:R5:W-:Y:S01]  /*6000*/  MUFU.EX2 R235, R2 ;  /* 0x0000000200eb7308 */ /* 0x000be20000000800 */
[----:B---3--:R-:W-:-:S07]  /*6010*/  FFMA.FTZ R0, R12, c[0x0][0x2d0], -R4 ;  /* 0x0000b4000c007a23 */ /* 0x008fce0000010804 */
[----:B------:R3:W-:Y:S01]  /*6020*/  MUFU.EX2 R233, R5 ;  /* 0x0000000500e97308 */ /* 0x0007e20000000800 */
[----:B-----5:R-:W-:-:S07]  /*6030*/  FMUL.FTZ R2, R70, c[0x0][0x2d0] ;  /* 0x0000b40046027a20 */ /* 0x020fce0000410000 */
[----:B------:R5:W-:Y:S01]  /*6040*/  MUFU.EX2 R205, R0 ;  /* 0x0000000000cd7308 */ /* 0x000be20000000800 */
[----:B------:R-:W-:Y:S02]  /*6050*/  FSEL R2, R2, RZ, P0 ;  /* 0x000000ff02027208 */ /* 0x000fe40000000000 */
[----:B------:R-:W-:-:S03]  /*6060*/  FSETP.NEU.FTZ.AND P0, PT, R68, -INF , PT ;  /* 0xff8000004400780b */ /* 0x000fc60003f1d000 */
[----:B---3--:R-:W-:-:S04]  /*6070*/  FFMA.FTZ R5, R34, c[0x0][0x2d0], -R2 ;  /* 0x0000b40022057a23 */ /* 0x008fc80000010802 */
[----:B------:R3:W-:Y:S01]  /*6080*/  MUFU.EX2 R221, R5 ;  /* 0x0000000500dd7308 */ /* 0x0007e20000000800 */
[----:B-----5:R-:W-:-:S07]  /*6090*/  FFMA.FTZ R0, R14, c[0x0][0x2d0], -R4 ;  /* 0x0000b4000e007a23 */ /* 0x020fce0000010804 */
[----:B------:R5:W-:Y:S01]  /*60a0*/  MUFU.EX2 R216, R0 ;  /* 0x0000000000d87308 */ /* 0x000be20000000800 */
[----:B---3--:R-:W-:Y:S02]  /*60b0*/  FFMA.FTZ R5, R36, c[0x0][0x2d0], -R2 ;  /* 0x0000b40024057a23 */ /* 0x008fe40000010802 */
[----:B------:R-:W3:Y:S05]  /*60c0*/  LDSM.16.MT88.4 R36, [R186] ;  /* 0x00000000ba24783b */ /* 0x000eea0000004200 */
[----:B------:R-:W-:Y:S01]  /*60d0*/  MUFU.EX2 R232, R5 ;  /* 0x0000000500e87308 */ /* 0x000fe20000000800 */
[----:B-----5:R-:W-:-:S07]  /*60e0*/  FFMA.FTZ R0, R16, c[0x0][0x2d0], -R4 ;  /* 0x0000b40010007a23 */ /* 0x020fce0000010804 */
[----:B------:R5:W1:Y:S02]  /*60f0*/  MUFU.EX2 R220, R0 ;  /* 0x0000000000dc7308 */ /* 0x000a640000000800 */
[----:B-----5:R-:W-:Y:S01]  /*6100*/  FFMA.FTZ R0, R18, c[0x0][0x2d0], -R4 ;  /* 0x0000b40012007a23 */ /* 0x020fe20000010804 */
[----:B-1----:R-:W-:-:S05]  /*6110*/  F2FP.BF16.PACK_AB R22, R220, R216 ;  /* 0x000000d8dc16723e */ /* 0x002fca00000010ff */
[----:B------:R1:W-:Y:S02]  /*6120*/  MUFU.EX2 R226, R0 ;  /* 0x0000000000e27308 */ /* 0x0003e40000000800 */
[----:B-1----:R-:W-:-:S06]  /*6130*/  FFMA.FTZ R0, R21, c[0x0][0x2d0], -R4 ;  /* 0x0000b40015007a23 */ /* 0x002fcc0000010804 */
[----:B------:R1:W5:Y:S02]  /*6140*/  MUFU.EX2 R230, R0 ;  /* 0x0000000000e67308 */ /* 0x0003640000000800 */
[----:B-1----:R-:W-:Y:S01]  /*6150*/  FFMA.FTZ R0, R27, c[0x0][0x2d0], -R4 ;  /* 0x0000b4001b007a23 */ /* 0x002fe20000010804 */
[----:B-----5:R-:W-:-:S05]  /*6160*/  F2FP.BF16.PACK_AB R12, R230, R226 ;  /* 0x000000e2e60c723e */ /* 0x020fca00000010ff */
[----:B------:R1:W5:Y:S02]  /*6170*/  MUFU.EX2 R236, R0 ;  /* 0x0000000000ec7308 */ /* 0x0003640000000800 */
[----:B-1----:R-:W-:Y:S01]  /*6180*/  FFMA.FTZ R0, R11, c[0x0][0x2d0], -R3 ;  /* 0x0000b4000b007a23 */ /* 0x002fe20000010803 */
[----:B-----5:R-:W-:-:S05]  /*6190*/  F2FP.BF16.PACK_AB R14, R236, R235 ;  /* 0x000000ebec0e723e */ /* 0x020fca00000010ff */
[----:B------:R1:W-:Y:S02]  /*61a0*/  MUFU.EX2 R177, R0 ;  /* 0x0000000000b17308 */ /* 0x0003e40000000800 */
[----:B-1----:R-:W-:-:S06]  /*61b0*/  FFMA.FTZ R0, R13, c[0x0][0x2d0], -R3 ;  /* 0x0000b4000d007a23 */ /* 0x002fcc0000010803 */
        /* <DEDUP_REMOVED lines=9> */
[----:B-1----:R-:W-:Y:S01]  /*6250*/  FFMA.FTZ R0, R20, c[0x0][0x2d0], -R3 ;  /* 0x0000b40014007a23 */ /* 0x002fe20000010803 */
[----:B------:R-:W-:-:S05]  /*6260*/  F2FP.BF16.PACK_AB R20, R205, R206 ;  /* 0x000000cecd14723e */ /* 0x000fca00000010ff */
[----:B------:R1:W5:Y:S02]  /*6270*/  MUFU.EX2 R224, R0 ;  /* 0x0000000000e07308 */ /* 0x0003640000000800 */
[C---:B------:R-:W-:Y:S08]  /*6280*/  HMMA.16816.F32.BF16 R80, R20.reuse, R40, RZ ;  /* 0x000000281450723c */ /* 0x040ff000000418ff */
[----:B----4-:R-:W-:Y:S01]  /*6290*/  HMMA.16816.F32.BF16 R76, R20, R44, RZ ;  /* 0x0000002c144c723c */ /* 0x010fe200000418ff */
[----:B-1----:R-:W-:Y:S01]  /*62a0*/  FFMA.FTZ R0, R25, c[0x0][0x2d0], -R3 ;  /* 0x0000b40019007a23 */ /* 0x002fe20000010803 */
[----:B-----5:R-:W-:-:S03]  /*62b0*/  F2FP.BF16.PACK_AB R13, R224, R223 ;  /* 0x000000dfe00d723e */ /* 0x020fc600000010ff */
[----:B------:R1:W4:Y:S03]  /*62c0*/  MUFU.EX2 R234, R0 ;  /* 0x0000000000ea7308 */ /* 0x0003260000000800 */
[----:B---3--:R-:W-:Y:S01]  /*62d0*/  HMMA.16816.F32.BF16 R64, R20, R36, RZ ;  /* 0x000000241440723c */ /* 0x008fe200000418ff */
[----:B-1----:R-:W-:Y:S01]  /*62e0*/  FFMA.FTZ R0, R24, c[0x0][0x2d0], -R2 ;  /* 0x0000b40018007a23 */ /* 0x002fe20000010802 */
[----:B----4-:R-:W-:-:S03]  /*62f0*/  F2FP.BF16.PACK_AB R15, R234, R233 ;  /* 0x000000e9ea0f723e */ /* 0x010fc600000010ff */
[----:B------:R1:W-:Y:S02]  /*6300*/  MUFU.EX2 R210, R0 ;  /* 0x0000000000d27308 */ /* 0x0003e40000000800 */
[--C-:B-1----:R-:W-:Y:S02]  /*6310*/  FFMA.FTZ R0, R26, c[0x0][0x2d0], -R2.reuse ;  /* 0x0000b4001a007a23 */ /* 0x102fe40000010802 */
[----:B------:R-:W-:Y:S04]  /*6320*/  LDSM.16.MT88.4 R24, [R188] ;  /* 0x00000000bc18783b */ /* 0x000fe80000004200 */
        /* <DEDUP_REMOVED lines=8> */
[----:B------:R1:W3:Y:S02]  /*63b0*/  MUFU.EX2 R222, R0 ;  /* 0x0000000000de7308 */ /* 0x0002e40000000800 */
[----:B-1----:R-:W-:Y:S01]  /*63c0*/  FMUL.FTZ R0, R68, c[0x0][0x2d0] ;  /* 0x0000b40044007a20 */ /* 0x002fe20000410000 */
[----:B---3--:R-:W-:-:S04]  /*63d0*/  F2FP.BF16.PACK_AB R8, R221, R222 ;  /* 0x000000dedd08723e */ /* 0x008fc800000010ff */
[----:B------:R-:W-:-:S05]  /*63e0*/  FSEL R0, R0, RZ, P0 ;  /* 0x000000ff00007208 */ /* 0x000fca0000000000 */
[----:B------:R-:W-:-:S04]  /*63f0*/  FFMA.FTZ R5, R28, c[0x0][0x2d0], -R0 ;  /* 0x0000b4001c057a23 */ /* 0x000fc80000010800 */
[----:B------:R1:W-:Y:S02]  /*6400*/  MUFU.EX2 R208, R5 ;  /* 0x0000000500d07308 */ /* 0x0003e40000000800 */
[--C-:B-1----:R-:W-:Y:S02]  /*6410*/  FFMA.FTZ R5, R30, c[0x0][0x2d0], -R0.reuse ;  /* 0x0000b4001e057a23 */ /* 0x102fe40000010800 */
[----:B------:R-:W1:Y:S04]  /*6420*/  LDSM.16.MT88.4 R28, [R186+0x800] ;  /* 0x00080000ba1c783b */ /* 0x000e680000004200 */
[----:B------:R3:W4:Y:S02]  /*6430*/  MUFU.EX2 R207, R5 ;  /* 0x0000000500cf7308 */ /* 0x0007240000000800 */
[----:B---3--:R-:W-:Y:S01]  /*6440*/  FFMA.FTZ R5, R33, c[0x0][0x2d0], -R0 ;  /* 0x0000b40021057a23 */ /* 0x008fe20000010800 */
[----:B----4-:R-:W-:-:S05]  /*6450*/  F2FP.BF16.PACK_AB R17, R207, R208 ;  /* 0x000000d0cf11723e */ /* 0x010fca00000010ff */
[----:B------:R3:W-:Y:S02]  /*6460*/  MUFU.EX2 R218, R5 ;  /* 0x0000000500da7308 */ /* 0x0007e40000000800 */
[----:B---3--:R-:W-:Y:S02]  /*6470*/  FFMA.FTZ R5, R35, c[0x0][0x2d0], -R0 ;  /* 0x0000b40023057a23 */ /* 0x008fe40000010800 */
[----:B------:R-:W3:Y:S01]  /*6480*/  LDSM.16.MT88.4 R32, [R189+0x800] ;  /* 0x00080000bd20783b */ /* 0x000ee20000004200 */
[----:B-1----:R-:W-:Y:S03]  /*6490*/  HMMA.16816.F32.BF16 R100, R12, R28, R64 ;  /* 0x0000001c0c64723c */ /* 0x002fe60000041840 */
[----:B------:R1:W4:Y:S02]  /*64a0*/  MUFU.EX2 R219, R5 ;  /* 0x0000000500db7308 */ /* 0x0003240000000800 */
[----:B-1----:R-:W-:Y:S01]  /*64b0*/  FFMA.FTZ R5, R49, c[0x0][0x2d0], -R2 ;  /* 0x0000b40031057a23 */ /* 0x002fe20000010802 */
[----:B----4-:R-:W-:-:S05]  /*64c0*/  F2FP.BF16.PACK_AB R19, R219, R218 ;  /* 0x000000dadb13723e */ /* 0x010fca00000010ff */
[----:B------:R1:W4:Y:S02]  /*64d0*/  MUFU.EX2 R231, R5 ;  /* 0x0000000500e77308 */ /* 0x0003240000000800 */
[C---:B------:R-:W-:Y:S08]  /*64e0*/  HMMA.16816.F32.BF16 R60, R16.reuse, R40, RZ ;  /* 0x00000028103c723c */ /* 0x040ff000000418ff */
[----:B------:R-:W-:Y:S01]  /*64f0*/  HMMA.16816.F32.BF16 R56, R16, R44, RZ ;  /* 0x0000002c1038723c */ /* 0x000fe200000418ff */
[--C-:B-1----:R-:W-:Y:S01]  /*6500*/  FFMA.FTZ R5, R48, c[0x0][0x2d0], -R0.reuse ;  /* 0x0000b40030057a23 */ /* 0x102fe20000010800 */
[----:B----4-:R-:W-:Y:S01]  /*6510*/  F2FP.BF16.PACK_AB R10, R231, R232 ;  /* 0x000000e8e70a723e */ /* 0x010fe200000010ff */
[----:B------:R-:W1:Y:S02]  /*6520*/  LDSM.16.MT88.4 R48, [R185+0x800] ;  /* 0x00080000b930783b */ /* 0x000e640000004200 */
[----:B------:R4:W-:Y:S03]  /*6530*/  MUFU.EX2 R225, R5 ;  /* 0x0000000500e17308 */ /* 0x0009e60000000800 */
[----:B---3--:R-:W-:Y:S08]  /*6540*/  HMMA.16816.F32.BF16 R108, R12, R32, R76 ;  /* 0x000000200c6c723c */ /* 0x008ff0000004184c */
[----:B------:R-:W-:Y:S01]  /*6550*/  HMMA.16816.F32.BF16 R64, R16, R42, RZ ;  /* 0x0000002a1040723c */ /* 0x000fe200000418ff */
[----:B----4-:R-:W-:-:S07]  /*6560*/  FFMA.FTZ R5, R52, c[0x0][0x2d0], -R0 ;  /* 0x0000b40034057a23 */ /* 0x010fce0000010800 */
[----:B------:R-:W-:Y:S01]  /*6570*/  HMMA.16816.F32.BF16 R76, R16, R38, RZ ;  /* 0x00000026104c723c */ /* 0x000fe200000418ff */
[----:B------:R3:W4:Y:S02]  /*6580*/  MUFU.EX2 R227, R5 ;  /* 0x0000000500e37308 */ /* 0x0007240000000800 */
[----:B---3--:R-:W-:Y:S01]  /*6590*/  FFMA.FTZ R5, R53, c[0x0][0x2d0], -R0 ;  /* 0x0000b40035057a23 */ /* 0x008fe20000010800 */
[----:B----4-:R-:W-:-:S04]  /*65a0*/  F2FP.BF16.PACK_AB R9, R227, R225 ;  /* 0x000000e1e309723e */ /* 0x010fc800000010ff */
[----:B-1----:R-:W-:Y:S01]  /*65b0*/  HMMA.16816.F32.BF16 R88, R12, R48, R80 ;  /* 0x000000300c58723c */ /* 0x002fe20000041850 */
[----:B------:R1:W-:Y:S07]  /*65c0*/  MUFU.EX2 R229, R5 ;  /* 0x0000000500e57308 */ /* 0x0003ee0000000800 */
[-C--:B------:R-:W-:Y:S08]  /*65d0*/  HMMA.16816.F32.BF16 R80, R16, R46.reuse, RZ ;  /* 0x0000002e1050723c */ /* 0x080ff000000418ff */
[----:B------:R-:W-:Y:S01]  /*65e0*/  HMMA.16816.F32.BF16 R44, R20, R46, RZ ;  /* 0x0000002e142c723c */ /* 0x000fe200000418ff */
[----:B-1----:R-:W-:-:S04]  /*65f0*/  FFMA.FTZ R5, R54, c[0x0][0x2d0], -R0 ;  /* 0x0000b40036057a23 */ /* 0x002fc80000010800 */
[----:B------:R1:W3:Y:S03]  /*6600*/  MUFU.EX2 R228, R5 ;  /* 0x0000000500e47308 */ /* 0x0002e60000000800 */
[----:B------:R-:W-:Y:S01]  /*6610*/  HMMA.16816.F32.BF16 R52, R16, R36, RZ ;  /* 0x000000241034723c */ /* 0x000fe200000418ff */
[----:B-1----:R-:W-:Y:S01]  /*6620*/  FFMA.FTZ R5, R124, c[0x0][0x2d0], -R4 ;  /* 0x0000b4007c057a23 */ /* 0x002fe20000010804 */
[----:B---3--:R-:W-:-:S03]  /*6630*/  F2FP.BF16.PACK_AB R11, R228, R229 ;  /* 0x000000e5e40b723e */ /* 0x008fc600000010ff */
[----:B------:R1:W-:Y:S04]  /*6640*/  MUFU.EX2 R182, R5 ;  /* 0x0000000500b67308 */ /* 0x0003e80000000800 */
[C---:B------:R-:W-:Y:S08]  /*6650*/  HMMA.16816.F32.BF16 R84, R8.reuse, R48, R60 ;  /* 0x000000300854723c */ /* 0x040ff0000004183c */
[----:B------:R-:W-:Y:S01]  /*6660*/  HMMA.16816.F32.BF16 R104, R8, R32, R56 ;  /* 0x000000200868723c */ /* 0x000fe20000041838 */
[----:B-1----:R-:W-:-:S04]  /*6670*/  FFMA.FTZ R5, R125, c[0x0][0x2d0], -R4 ;  /* 0x0000b4007d057a23 */ /* 0x002fc80000010804 */
[----:B------:R1:W3:Y:S03]  /*6680*/  MUFU.EX2 R183, R5 ;  /* 0x0000000500b77308 */ /* 0x0002e60000000800 */
[C---:B------:R-:W-:Y:S08]  /*6690*/  HMMA.16816.F32.BF16 R60, R16.reuse, R24, RZ ;  /* 0x00000018103c723c */ /* 0x040ff000000418ff */
[----:B------:R-:W-:Y:S01]  /*66a0*/  HMMA.16816.F32.BF16 R56, R16, R26, RZ ;  /* 0x0000001a1038723c */ /* 0x000fe200000418ff */
[----:B------:R-:W4:Y:S01]  /*66b0*/  LDSM.16.MT88.4 R16, [R188+0x800] ;  /* 0x00080000bc10783b */ /* 0x000f220000004200 */
[----:B-1----:R-:W-:-:S06]  /*66c0*/  FFMA.FTZ R5, R126, c[0x0][0x2d0], -R4 ;  /* 0x0000b4007e057a23 */ /* 0x002fcc0000010804 */
[----:B------:R-:W-:Y:S01]  /*66d0*/  HMMA.16816.F32.BF16 R120, R8, R28, R52 ;  /* 0x0000001c0878723c */ /* 0x000fe20000041834 */
[----:B------:R1:W-:Y:S07]  /*66e0*/  MUFU.EX2 R200, R5 ;  /* 0x0000000500c87308 */ /* 0x0003ee0000000800 */
[C---:B------:R-:W-:Y:S08]  /*66f0*/  HMMA.16816.F32.BF16 R52, R20.reuse, R42, RZ ;  /* 0x0000002a1434723c */ /* 0x040ff000000418ff */
[----:B------:R-:W-:Y:S01]  /*6700*/  HMMA.16816.F32.BF16 R40, R20, R38, RZ ;  /* 0x000000261428723c */ /* 0x000fe200000418ff */
[----:B-1----:R-:W-:-:S04]  /*6710*/  FFMA.FTZ R5, R127, c[0x0][0x2d0], -R4 ;  /* 0x0000b4007f057a23 */ /* 0x002fc80000010804 */
[----:B------:R1:W-:Y:S03]  /*6720*/  MUFU.EX2 R204, R5 ;  /* 0x0000000500cc7308 */ /* 0x0003e60000000800 */
[C---:B------:R-:W-:Y:S08]  /*6730*/  HMMA.16816.F32.BF16 R36, R20.reuse, R24, RZ ;  /* 0x000000181424723c */ /* 0x040ff000000418ff */
[----:B------:R-:W-:Y:S01]  /*6740*/  HMMA.16816.F32.BF16 R20, R20, R26, RZ ;  /* 0x0000001a1414723c */ /* 0x000fe200000418ff */
[----:B------:R-:W-:Y:S01]  /*6750*/  LDSM.16.MT88.4 R24, [R189+0x1000] ;  /* 0x00100000bd18783b */ /* 0x000fe20000004200 */
[----:B-1----:R-:W-:-:S06]  /*6760*/  FFMA.FTZ R5, R112, c[0x0][0x2d0], -R3 ;  /* 0x0000b40070057a23 */ /* 0x002fcc0000010803 */
[-C--:B------:R-:W-:Y:S01]  /*6770*/  HMMA.16816.F32.BF16 R40, R12, R30.reuse, R40 ;  /* 0x0000001e0c28723c */ /* 0x080fe20000041828 */
[----:B------:R1:W-:Y:S07]  /*6780*/  MUFU.EX2 R178, R5 ;  /* 0x0000000500b27308 */ /* 0x0003ee0000000800 */
[----:B------:R-:W-:Y:S08]  /*6790*/  HMMA.16816.F32.BF16 R76, R8, R30, R76 ;  /* 0x0000001e084c723c */ /* 0x000ff0000004184c */
[----:B----4-:R-:W-:Y:S01]  /*67a0*/  HMMA.16816.F32.BF16 R96, R12, R16, R36 ;  /* 0x000000100c60723c */ /* 0x010fe20000041824 */
[----:B-1----:R-:W-:-:S04]  /*67b0*/  FFMA.FTZ R5, R113, c[0x0][0x2d0], -R3 ;  /* 0x0000b40071057a23 */ /* 0x002fc80000010803 */
[----:B------:R1:W4:Y:S03]  /*67c0*/  MUFU.EX2 R179, R5 ;  /* 0x0000000500b37308 */ /* 0x0003260000000800 */
[----:B------:R-:W-:Y:S01]  /*67d0*/  HMMA.16816.F32.BF16 R92, R12, R18, R20 ;  /* 0x000000120c5c723c */ /* 0x000fe20000041814 */
[----:B------:R-:W-:Y:S07]  /*67e0*/  LDSM.16.MT88.4 R20, [R186+0x1000] ;  /* 0x00100000ba14783b */ /* 0x000fee0000004200 */
[----:B------:R-:W-:Y:S01]  /*67f0*/  HMMA.16816.F32.BF16 R60, R8, R16, R60 ;  /* 0x00000010083c723c */ /* 0x000fe2000004183c */
[----:B-1----:R-:W-:-:S07]  /*6800*/  FFMA.FTZ R5, R114, c[0x0][0x2d0], -R3 ;  /* 0x0000b40072057a23 */ /* 0x002fce0000010803 */
[----:B------:R-:W-:Y:S01]  /*6810*/  HMMA.16816.F32.BF16 R28, R8, R18, R56 ;  /* 0x00000012081c723c */ /* 0x000fe20000041838 */
[----:B------:R-:W1:Y:S01]  /*6820*/  LDSM.16.MT88.4 R16, [R185+0x1000] ;  /* 0x00100000b910783b */ /* 0x000e620000004200 */
[----:B------:R5:W-:Y:S06]  /*6830*/  MUFU.EX2 R180, R5 ;  /* 0x0000000500b47308 */ /* 0x000bec0000000800 */
[-C--:B------:R-:W-:Y:S08]  /*6840*/  HMMA.16816.F32.BF16 R52, R12, R50.reuse, R52 ;  /* 0x000000320c34723c */ /* 0x080ff00000041834 */
[----:B------:R-:W-:Y:S01]  /*6850*/  HMMA.16816.F32.BF16 R48, R8, R50, R64 ;  /* 0x000000320830723c */ /* 0x000fe20000041840 */
[----:B-----5:R-:W-:-:S04]  /*6860*/  FFMA.FTZ R5, R115, c[0x0][0x2d0], -R3 ;  /* 0x0000b40073057a23 */ /* 0x020fc80000010803 */
[----:B------:R5:W1:Y:S03]  /*6870*/  MUFU.EX2 R181, R5 ;  /* 0x0000000500b57308 */ /* 0x000a660000000800 */
[-C--:B------:R-:W-:Y:S08]  /*6880*/  HMMA.16816.F32.BF16 R80, R8, R34.reuse, R80 ;  /* 0x000000220850723c */ /* 0x080ff00000041850 */
[----:B------:R-:W-:Y:S01]  /*6890*/  HMMA.16816.F32.BF16 R36, R12, R34, R44 ;  /* 0x000000220c24723c */ /* 0x000fe2000004182c */
[----:B-----5:R-:W-:-:S06]  /*68a0*/  FFMA.FTZ R5, R116, c[0x0][0x2d0], -R2 ;  /* 0x0000b40074057a23 */ /* 0x020fcc0000010802 */
[----:B---3--:R-:W-:Y:S02]  /*68b0*/  F2FP.BF16.PACK_AB R12, R183, R182 ;  /* 0x000000b6b70c723e */ /* 0x008fe400000010ff */
[----:B----4-:R-:W-:Y:S01]  /*68c0*/  F2FP.BF16.PACK_AB R13, R179, R178 ;  /* 0x000000b2b30d723e */ /* 0x010fe200000010ff */
[----:B------:R3:W-:Y:S01]  /*68d0*/  MUFU.EX2 R170, R5 ;  /* 0x0000000500aa7308 */ /* 0x0007e20000000800 */
[----:B------:R-:W-:Y:S02]  /*68e0*/  F2FP.BF16.PACK_AB R14, R204, R200 ;  /* 0x000000c8cc0e723e */ /* 0x000fe400000010ff */
[----:B-1----:R-:W-:-:S07]  /*68f0*/  F2FP.BF16.PACK_AB R15, R181, R180 ;  /* 0x000000b4b50f723e */ /* 0x002fce00000010ff */
[----:B------:R-:W-:Y:S01]  /*6900*/  HMMA.16816.F32.BF16 R88, R12, R16, R88 ;  /* 0x000000100c58723c */ /* 0x000fe20000041858 */
[----:B---3--:R-:W-:-:S07]  /*6910*/  FFMA.FTZ R5, R117, c[0x0][0x2d0], -R2 ;  /* 0x0000b40075057a23 */ /* 0x008fce0000010802 */
[C---:B------:R-:W-:Y:S01]  /*6920*/  HMMA.16816.F32.BF16 R56, R12.reuse, R24, R108 ;  /* 0x000000180c38723c */ /* 0x040fe2000004186c */
[----:B------:R1:W3:Y:S07]  /*6930*/  MUFU.EX2 R172, R5 ;  /* 0x0000000500ac7308 */ /* 0x0002ee0000000800 */
[C---:B------:R-:W-:Y:S08]  /*6940*/  HMMA.16816.F32.BF16 R44, R12.reuse, R20, R100 ;  /* 0x000000140c2c723c */ /* 0x040ff00000041864 */
[----:B------:R-:W-:Y:S01]  /*6950*/  HMMA.16816.F32.BF16 R40, R12, R22, R40 ;  /* 0x000000160c28723c */ /* 0x000fe20000041828 */
        /* <DEDUP_REMOVED lines=13> */
[----:B-1----:R-:W-:-:S06]  /*6a30*/  FFMA.FTZ R5, R75, c[0x0][0x2d0], -R0 ;  /* 0x0000b4004b057a23 */ /* 0x002fcc0000010800 */
[----:B------:R-:W1:Y:S02]  /*6a40*/  MUFU.EX2 R173, R5 ;  /* 0x0000000500ad7308 */ /* 0x000e640000000800 */
[----:B-1----:R-:W-:Y:S01]  /*6a50*/  F2FP.BF16.PACK_AB R11, R173, R171 ;  /* 0x000000abad0b723e */ /* 0x002fe200000010ff */
[----:B------:R-:W-:-:S05]  /*6a60*/  FFMA.FTZ R5, R136, c[0x0][0x2d0], -R4 ;  /* 0x0000b40088057a23 */ /* 0x000fca0000010804 */
[----:B------:R1:W-:Y:S01]  /*6a70*/  MUFU.EX2 R164, R5 ;  /* 0x0000000500a47308 */ /* 0x0003e20000000800 */
[----:B------:R-:W-:Y:S08]  /*6a80*/  HMMA.16816.F32.BF16 R116, R8, R16, R84 ;  /* 0x000000100874723c */ /* 0x000ff00000041854 */
[----:B------:R-:W-:Y:S01]  /*6a90*/  HMMA.16816.F32.BF16 R84, R12, R18, R52 ;  /* 0x000000120c54723c */ /* 0x000fe20000041834 */
[----:B-1----:R-:W-:-:S07]  /*6aa0*/  FFMA.FTZ R5, R135, c[0x0][0x2d0], -R4 ;  /* 0x0000b40087057a23 */ /* 0x002fce0000010804 */
[----:B------:R-:W-:Y:S01]  /*6ab0*/  HMMA.16816.F32.BF16 R112, R8, R18, R48 ;  /* 0x000000120870723c */ /* 0x000fe20000041830 */
[----:B------:R-:W1:Y:S01]  /*6ac0*/  LDSM.16.MT88.4 R16, [R188+0x1000] ;  /* 0x00100000bc10783b */ /* 0x000e620000004200 */
[----:B------:R3:W-:Y:S01]  /*6ad0*/  MUFU.EX2 R165, R5 ;  /* 0x0000000500a57308 */ /* 0x0007e20000000800 */
[----:B------:R-:W-:-:S05]  /*6ae0*/  FFMA.FTZ R52, R137, c[0x0][0x2d0], -R3 ;  /* 0x0000b40089347a23 */ /* 0x000fca0000010803 */
[----:B------:R-:W-:Y:S02]  /*6af0*/  HMMA.16816.F32.BF16 R48, R12, R26, R36 ;  /* 0x0000001a0c30723c */ /* 0x000fe40000041824 */
[----:B------:R-:W-:Y:S06]  /*6b00*/  MUFU.EX2 R52, R52 ;  /* 0x0000003400347308 */ /* 0x000fec0000000800 */
[----:B------:R-:W-:Y:S01]  /*6b10*/  HMMA.16816.F32.BF16 R104, R8, R24, R104 ;  /* 0x000000180868723c */ /* 0x000fe20000041868 */
[----:B---3--:R-:W-:-:S04]  /*6b20*/  FFMA.FTZ R5, R134, c[0x0][0x2d0], -R4 ;  /* 0x0000b40086057a23 */ /* 0x008fc80000010804 */
[----:B------:R3:W-:Y:S02]  /*6b30*/  MUFU.EX2 R166, R5 ;  /* 0x0000000500a67308 */ /* 0x0007e40000000800 */
[--C-:B------:R-:W-:Y:S01]  /*6b40*/  FFMA.FTZ R25, R140, c[0x0][0x2d0], -R3.reuse ;  /* 0x0000b4008c197a23 */ /* 0x100fe20000010803 */
[----:B------:R-:W-:Y:S01]  /*6b50*/  HMMA.16816.F32.BF16 R76, R8, R22, R76 ;  /* 0x00000016084c723c */ /* 0x000fe2000004184c */
[----:B------:R-:W-:-:S04]  /*6b60*/  FFMA.FTZ R24, R139, c[0x0][0x2d0], -R3 ;  /* 0x0000b4008b187a23 */ /* 0x000fc80000010803 */
[----:B------:R-:W-:Y:S01]  /*6b70*/  MUFU.EX2 R25, R25 ;  /* 0x0000001900197308 */ /* 0x000fe20000000800 */
[----:B---3--:R-:W-:-:S07]  /*6b80*/  FFMA.FTZ R5, R133, c[0x0][0x2d0], -R4 ;  /* 0x0000b40085057a23 */ /* 0x008fce0000010804 */
[----:B------:R-:W-:Y:S01]  /*6b90*/  MUFU.EX2 R24, R24 ;  /* 0x0000001800187308 */ /* 0x000fe20000000800 */
[C---:B-1----:R-:W-:Y:S07]  /*6ba0*/  HMMA.16816.F32.BF16 R64, R12.reuse, R16, R96 ;  /* 0x000000100c40723c */ /* 0x042fee0000041860 */
[----:B------:R1:W3:Y:S01]  /*6bb0*/  MUFU.EX2 R167, R5 ;  /* 0x0000000500a77308 */ /* 0x0002e20000000800 */
[----:B------:R-:W-:Y:S01]  /*6bc0*/  HMMA.16816.F32.BF16 R32, R12, R18, R92 ;  /* 0x000000120c20723c */ /* 0x000fe2000004185c */
[----:B------:R-:W4:Y:S07]  /*6bd0*/  LDSM.16.MT88.4 R12, [R186+0x1800] ;  /* 0x00180000ba0c783b */ /* 0x000f2e0000004200 */
[----:B------:R-:W-:Y:S01]  /*6be0*/  HMMA.16816.F32.BF16 R96, R8, R26, R80 ;  /* 0x0000001a0860723c */ /* 0x000fe20000041850 */
[----:B-1----:R-:W-:Y:S01]  /*6bf0*/  FFMA.FTZ R5, R131, c[0x0][0x2d0], -R3 ;  /* 0x0000b40083057a23 */ /* 0x002fe20000010803 */
[----:B---3--:R-:W-:-:S05]  /*6c00*/  F2FP.BF16.PACK_AB R6, R167, R166 ;  /* 0x000000a6a706723e */ /* 0x008fca00000010ff */
[----:B------:R-:W-:Y:S01]  /*6c10*/  FFMA.FTZ R27, R138, c[0x0][0x2d0], -R3 ;  /* 0x0000b4008a1b7a23 */ /* 0x000fe20000010803 */
[----:B------:R-:W-:Y:S01]  /*6c20*/  HMMA.16816.F32.BF16 R80, R8, R20, R120 ;  /* 0x000000140850723c */ /* 0x000fe20000041878 */
[----:B------:R1:W-:Y:S01]  /*6c30*/  MUFU.EX2 R160, R5 ;  /* 0x0000000500a07308 */ /* 0x0003e20000000800 */
[----:B------:R-:W3:Y:S01]  /*6c40*/  LDSM.16.MT88.4 R20, [R185+0x1800] ;  /* 0x00180000b914783b */ /* 0x000ee20000004200 */
[----:B------:R-:W-:-:S05]  /*6c50*/  FFMA.FTZ R26, R141, c[0x0][0x2d0], -R4 ;  /* 0x0000b4008d1a7a23 */ /* 0x000fca0000010804 */
[C---:B------:R-:W-:Y:S01]  /*6c60*/  HMMA.16816.F32.BF16 R60, R8.reuse, R16, R60 ;  /* 0x00000010083c723c */ /* 0x040fe2000004183c */
[----:B------:R-:W-:Y:S07]  /*6c70*/  MUFU.EX2 R26, R26 ;  /* 0x0000001a001a7308 */ /* 0x000fee0000000800 */
[----:B------:R-:W-:Y:S01]  /*6c80*/  HMMA.16816.F32.BF16 R36, R8, R18, R28 ;  /* 0x000000120824723c */ /* 0x000fe2000004181c */
[----:B-1----:R-:W-:Y:S01]  /*6c90*/  FFMA.FTZ R5, R130, c[0x0][0x2d0], -R3 ;  /* 0x0000b40082057a23 */ /* 0x002fe20000010803 */
[----:B------:R-:W1:Y:S01]  /*6ca0*/  LDSM.16.MT88.4 R16, [R189+0x1800] ;  /* 0x00180000bd10783b */ /* 0x000e620000004200 */
[----:B------:R-:W-:Y:S03]  /*6cb0*/  MUFU.EX2 R27, R27 ;  /* 0x0000001b001b7308 */ /* 0x000fe60000000800 */
[----:B------:R-:W5:Y:S01]  /*6cc0*/  LDSM.16.MT88.4 R8, [R188+0x1800] ;  /* 0x00180000bc08783b */ /* 0x000f620000004200 */
[----:B------:R-:W-:-:S02]  /*6cd0*/  FFMA.FTZ R30, R144, c[0x0][0x2d0], -R4 ;  /* 0x0000b400901e7a23 */ /* 0x000fc40000010804 */
[--C-:B------:R-:W-:Y:S02]  /*6ce0*/  FFMA.FTZ R29, R143, c[0x0][0x2d0], -R4.reuse ;  /* 0x0000b4008f1d7a23 */ /* 0x100fe40000010804 */
[----:B------:R2:W1:Y:S01]  /*6cf0*/  MUFU.EX2 R161, R5 ;  /* 0x0000000500a17308 */ /* 0x0004620000000800 */
[----:B------:R-:W-:Y:S01]  /*6d00*/  FFMA.FTZ R28, R142, c[0x0][0x2d0], -R4 ;  /* 0x0000b4008e1c7a23 */ /* 0x000fe20000010804 */
[----:B------:R-:W-:Y:S01]  /*6d10*/  F2FP.BF16.PACK_AB R4, R165, R164 ;  /* 0x000000a4a504723e */ /* 0x000fe200000010ff */
[----:B------:R-:W-:-:S05]  /*6d20*/  FFMA.FTZ R31, R159, c[0x0][0x2d0], -R2 ;  /* 0x0000b4009f1f7a23 */ /* 0x000fca0000010802 */
[----:B------:R-:W-:Y:S01]  /*6d30*/  MUFU.EX2 R30, R30 ;  /* 0x0000001e001e7308 */ /* 0x000fe20000000800 */
[----:B--2---:R-:W-:-:S07]  /*6d40*/  FFMA.FTZ R5, R129, c[0x0][0x2d0], -R3 ;  /* 0x0000b40081057a23 */ /* 0x004fce0000010803 */
[----:B------:R-:W-:Y:S08]  /*6d50*/  MUFU.EX2 R29, R29 ;  /* 0x0000001d001d7308 */ /* 0x000ff00000000800 */
[----:B------:R2:W-:Y:S08]  /*6d60*/  MUFU.EX2 R162, R5 ;  /* 0x0000000500a27308 */ /* 0x0005f00000000800 */
[----:B------:R-:W-:Y:S01]  /*6d70*/  MUFU.EX2 R28, R28 ;  /* 0x0000001c001c7308 */ /* 0x000fe20000000800 */
[----:B--2---:R-:W-:-:S07]  /*6d80*/  FFMA.FTZ R5, R132, c[0x0][0x2d0], -R3 ;  /* 0x0000b40084057a23 */ /* 0x004fce0000010803 */
[----:B------:R-:W-:Y:S01]  /*6d90*/  MUFU.EX2 R31, R31 ;  /* 0x0000001f001f7308 */ /* 0x000fe20000000800 */
[----:B------:R-:W-:-:S07]  /*6da0*/  FFMA.FTZ R3, R155, c[0x0][0x2d0], -R2 ;  /* 0x0000b4009b037a23 */ /* 0x000fce0000010802 */
[----:B------:R1:W2:Y:S08]  /*6db0*/  MUFU.EX2 R163, R5 ;  /* 0x0000000500a37308 */ /* 0x0002b00000000800 */
[----:B------:R3:W-:Y:S01]  /*6dc0*/  MUFU.EX2 R54, R3 ;  /* 0x0000000300367308 */ /* 0x0007e20000000800 */
[----:B-1----:R-:W-:Y:S02]  /*6dd0*/  F2FP.BF16.PACK_AB R5, R161, R160 ;  /* 0x000000a0a105723e */ /* 0x002fe400000010ff */
[----:B--2---:R-:W-:Y:S01]  /*6de0*/  F2FP.BF16.PACK_AB R7, R163, R162 ;  /* 0x000000a2a307723e */ /* 0x004fe200000010ff */
[----:B---3--:R-:W-:-:S06]  /*6df0*/  FFMA.FTZ R3, R154, c[0x0][0x2d0], -R2 ;  /* 0x0000b4009a037a23 */ /* 0x008fcc0000010802 */
[C---:B----4-:R-:W-:Y:S01]  /*6e00*/  HMMA.16816.F32.BF16 R132, R4.reuse, R14, R40 ;  /* 0x0000000e0484723c */ /* 0x050fe20000041828 */
[----:B------:R1:W2:Y:S06]  /*6e10*/  MUFU.EX2 R69, R3 ;  /* 0x0000000300457308 */ /* 0x0002ac0000000800 */
[--C-:B------:R-:W-:Y:S01]  /*6e20*/  FFMA.FTZ R40, R146, c[0x0][0x2d0], -R0.reuse ;  /* 0x0000b40092287a23 */ /* 0x100fe20000010800 */
[----:B------:R-:W-:Y:S01]  /*6e30*/  HMMA.16816.F32.BF16 R88, R4, R20, R88 ;  /* 0x000000140458723c */ /* 0x000fe20000041858 */
[--C-:B------:R-:W-:Y:S02]  /*6e40*/  FFMA.FTZ R41, R145, c[0x0][0x2d0], -R0.reuse ;  /* 0x0000b40091297a23 */ /* 0x100fe40000010800 */
[----:B------:R-:W-:-:S02]  /*6e50*/  FFMA.FTZ R42, R128, c[0x0][0x2d0], -R0 ;  /* 0x0000b400802a7a23 */ /* 0x000fc40000010800 */
[----:B------:R-:W-:Y:S01]  /*6e60*/  MUFU.EX2 R40, R40 ;  /* 0x0000002800287308 */ /* 0x000fe20000000800 */
[----:B------:R-:W3:Y:S02]  /*6e70*/  LDSM.16.MT88.4 R128, [R186+0x2000] ;  /* 0x00200000ba80783b */ /* 0x000ee40000004200 */
[----:B------:R-:W-:Y:S01]  /*6e80*/  HMMA.16816.F32.BF16 R84, R4, R22, R84 ;  /* 0x000000160454723c */ /* 0x000fe20000041854 */
[----:B-1----:R-:W-:-:S04]  /*6e90*/  FFMA.FTZ R3, R153, c[0x0][0x2d0], -R2 ;  /* 0x0000b40099037a23 */ /* 0x002fc80000010802 */
[----:B------:R-:W-:Y:S03]  /*6ea0*/  MUFU.EX2 R41, R41 ;  /* 0x0000002900297308 */ /* 0x000fe60000000800 */
[C---:B------:R-:W-:Y:S05]  /*6eb0*/  HMMA.16816.F32.BF16 R56, R4.reuse, R16, R56 ;  /* 0x000000100438723c */ /* 0x040fea0000041838 */
[----:B------:R1:W-:Y:S03]  /*6ec0*/  MUFU.EX2 R74, R3 ;  /* 0x00000003004a7308 */ /* 0x0003e60000000800 */
[C---:B------:R-:W-:Y:S05]  /*6ed0*/  HMMA.16816.F32.BF16 R48, R4.reuse, R18, R48 ;  /* 0x000000120430723c */ /* 0x040fea0000041830 */
[----:B------:R-:W-:Y:S03]  /*6ee0*/  MUFU.EX2 R42, R42 ;  /* 0x0000002a002a7308 */ /* 0x000fe60000000800 */
[----:B------:R-:W-:Y:S01]  /*6ef0*/  HMMA.16816.F32.BF16 R44, R4, R12, R44 ;  /* 0x0000000c042c723c */ /* 0x000fe2000004182c */
[----:B-1----:R-:W-:-:S07]  /*6f00*/  FFMA.FTZ R3, R152, c[0x0][0x2d0], -R2 ;  /* 0x0000b40098037a23 */ /* 0x002fce0000010802 */
[C---:B-----5:R-:W-:Y:S01]  /*6f10*/  HMMA.16816.F32.BF16 R64, R4.reuse, R8, R64 ;  /* 0x000000080440723c */ /* 0x060fe20000041840 */
[----:B------:R-:W1:Y:S07]  /*6f20*/  MUFU.EX2 R75, R3 ;  /* 0x00000003004b7308 */ /* 0x000e6e0000000800 */
[----:B------:R-:W-:Y:S07]  /*6f30*/  HMMA.16816.F32.BF16 R108, R4, R10, R32 ;  /* 0x0000000a046c723c */ /* 0x000fee0000041820 */
[----:B--2---:R-:W-:Y:S01]  /*6f40*/  F2FP.BF16.PACK_AB R4, R69, R54 ;  /* 0x000000364504723e */ /* 0x004fe200000010ff */
[----:B------:R-:W-:Y:S01]  /*6f50*/  FFMA.FTZ R32, R158, c[0x0][0x2d0], -R2 ;  /* 0x0000b4009e207a23 */ /* 0x000fe20000010802 */
[----:B-1----:R-:W-:Y:S01]  /*6f60*/  F2FP.BF16.PACK_AB R6, R75, R74 ;  /* 0x0000004a4b06723e */ /* 0x002fe200000010ff */
[----:B------:R-:W-:Y:S01]  /*6f70*/  FFMA.FTZ R3, R150, c[0x0][0x2d0], -R0 ;  /* 0x0000b40096037a23 */ /* 0x000fe20000010800 */
[----:B------:R-:W-:Y:S01]  /*6f80*/  F2FP.BF16.PACK_AB R150, R26, R28 ;  /* 0x0000001c1a96723e */ /* 0x000fe200000010ff */
[----:B------:R-:W-:-:S02]  /*6f90*/  FFMA.FTZ R33, R157, c[0x0][0x2d0], -R2 ;  /* 0x0000b4009d217a23 */ /* 0x000fc40000010802 */
[----:B------:R1:W-:Y:S01]  /*6fa0*/  MUFU.EX2 R43, R3 ;  /* 0x00000003002b7308 */ /* 0x0003e20000000800 */
[----:B------:R-:W-:Y:S02]  /*6fb0*/  FFMA.FTZ R34, R156, c[0x0][0x2d0], -R2 ;  /* 0x0000b4009c227a23 */ /* 0x000fe40000010802 */
[----:B------:R-:W-:Y:S02]  /*6fc0*/  FADD.FTZ R2, R177, R175 ;  /* 0x000000afb1027221 */ /* 0x000fe40000010000 */
[----:B------:R-:W-:Y:S01]  /*6fd0*/  FFMA.FTZ R35, R151, c[0x0][0x2d0], -R0 ;  /* 0x0000b40097237a23 */ /* 0x000fe20000010800 */
[----:B------:R-:W-:Y:S01]  /*6fe0*/  F2FP.BF16.PACK_AB R151, R52, R27 ;  /* 0x0000001b3497723e */ /* 0x000fe200000010ff */
[----:B------:R-:W-:Y:S01]  /*6ff0*/  FADD.FTZ R2, R214, R2 ;  /* 0x00000002d6027221 */ /* 0x000fe20000010000 */
[----:B------:R-:W2:Y:S03]  /*7000*/  MUFU.EX2 R32, R32 ;  /* 0x0000002000207308 */ /* 0x000ea60000000800 */
[----:B------:R-:W-:-:S04]  /*7010*/  FADD.FTZ R2, R215, R2 ;  /* 0x00000002d7027221 */ /* 0x000fc80000010000 */
[----:B------:R-:W-:Y:S01]  /*7020*/  FADD.FTZ R2, R223, R2 ;  /* 0x00000002df027221 */ /* 0x000fe20000010000 */
[----:B------:R-:W-:Y:S01]  /*7030*/  MUFU.EX2 R33, R33 ;  /* 0x0000002100217308 */ /* 0x000fe20000000800 */
[----:B-1----:R-:W-:Y:S01]  /*7040*/  FFMA.FTZ R3, R149, c[0x0][0x2d0], -R0 ;  /* 0x0000b40095037a23 */ /* 0x002fe20000010800 */
[----:B------:R-:W-:-:S06]  /*7050*/  F2FP.BF16.PACK_AB R149, R24, R25 ;  /* 0x000000191895723e */ /* 0x000fcc00000010ff */
[----:B------:R1:W4:Y:S01]  /*7060*/  MUFU.EX2 R53, R3 ;  /* 0x0000000300357308 */ /* 0x0003220000000800 */
[----:B--2---:R-:W-:-:S07]  /*7070*/  F2FP.BF16.PACK_AB R144, R32, R31 ;  /* 0x0000001f2090723e */ /* 0x004fce00000010ff */
[----:B------:R-:W2:Y:S01]  /*7080*/  MUFU.EX2 R34, R34 ;  /* 0x0000002200227308 */ /* 0x000ea20000000800 */
[----:B-1----:R-:W-:Y:S01]  /*7090*/  FFMA.FTZ R3, R148, c[0x0][0x2d0], -R0 ;  /* 0x0000b40094037a23 */ /* 0x002fe20000010800 */
[----:B----4-:R-:W-:-:S06]  /*70a0*/  F2FP.BF16.PACK_AB R5, R53, R43 ;  /* 0x0000002b3505723e */ /* 0x010fcc00000010ff */
[----:B------:R-:W1:Y:S01]  /*70b0*/  MUFU.EX2 R35, R35 ;  /* 0x0000002300237308 */ /* 0x000e620000000800 */
[----:B------:R-:W-:Y:S02]  /*70c0*/  F2FP.BF16.PACK_AB R148, R29, R30 ;  /* 0x0000001e1d94723e */ /* 0x000fe400000010ff */
[----:B--2---:R-:W-:-:S05]  /*70d0*/  F2FP.BF16.PACK_AB R146, R34, R33 ;  /* 0x000000212292723e */ /* 0x004fca00000010ff */
[----:B------:R2:W-:Y:S01]  /*70e0*/  MUFU.EX2 R55, R3 ;  /* 0x0000000300377308 */ /* 0x0005e20000000800 */
[----:B---3--:R-:W-:Y:S01]  /*70f0*/  HMMA.16816.F32.BF16 R120, R148, R128, R44 ;  /* 0x000000809478723c */ /* 0x008fe2000004182c */
[----:B-1----:R-:W-:-:S07]  /*7100*/  F2FP.BF16.PACK_AB R145, R40, R35 ;  /* 0x000000232891723e */ /* 0x002fce00000010ff */
[----:B------:R-:W-:Y:S01]  /*7110*/  HMMA.16816.F32.BF16 R132, R148, R130, R132 ;  /* 0x000000829484723c */ /* 0x000fe20000041884 */
[----:B--2---:R-:W-:Y:S01]  /*7120*/  FFMA.FTZ R3, R147, c[0x0][0x2d0], -R0 ;  /* 0x0000b40093037a23 */ /* 0x004fe20000010800 */
[----:B------:R-:W-:Y:S01]  /*7130*/  F2FP.BF16.PACK_AB R147, R42, R41 ;  /* 0x000000292a93723e */ /* 0x000fe200000010ff */
[----:B------:R-:W-:Y:S02]  /*7140*/  FADD.FTZ R0, R210, R209 ;  /* 0x000000d1d2007221 */ /* 0x000fe40000010000 */
[----:B------:R-:W1:Y:S02]  /*7150*/  MUFU.EX2 R73, R3 ;  /* 0x0000000300497308 */ /* 0x000e640000000800 */
[----:B------:R-:W-:-:S04]  /*7160*/  FADD.FTZ R0, R212, R0 ;  /* 0x00000000d4007221 */ /* 0x000fc80000010000 */
[----:B------:R-:W-:-:S04]  /*7170*/  FADD.FTZ R0, R213, R0 ;  /* 0x00000000d5007221 */ /* 0x000fc80000010000 */
[----:B------:R-:W-:Y:S01]  /*7180*/  FADD.FTZ R0, R222, R0 ;  /* 0x00000000de007221 */ /* 0x000fe20000010000 */
[----:B-1----:R-:W-:Y:S01]  /*7190*/  F2FP.BF16.PACK_AB R7, R73, R55 ;  /* 0x000000374907723e */ /* 0x002fe200000010ff */
[----:B------:R-:W-:-:S04]  /*71a0*/  FADD.FTZ R3, R206, R205 ;  /* 0x000000cdce037221 */ /* 0x000fc80000010000 */
[----:B------:R-:W-:Y:S02]  /*71b0*/  FADD.FTZ R3, R216, R3 ;  /* 0x00000003d8037221 */ /* 0x000fe40000010000 */
[----:B------:R-:W-:Y:S01]  /*71c0*/  HMMA.16816.F32.BF16 R80, R4, R12, R80 ;  /* 0x0000000c0450723c */ /* 0x000fe20000041850 */
[----:B------:R-:W2:Y:S01]  /*71d0*/  LDL R12, [R1+0x10] ;  /* 0x00001000010c7983 */ /* 0x000ea20000100800 */
[----:B------:R-:W-:-:S04]  /*71e0*/  FADD.FTZ R3, R220, R3 ;  /* 0x00000003dc037221 */ /* 0x000fc80000010000 */
[----:B------:R-:W-:Y:S02]  /*71f0*/  FADD.FTZ R3, R226, R3 ;  /* 0x00000003e2037221 */ /* 0x000fe40000010000 */
[C---:B------:R-:W-:Y:S08]  /*7200*/  HMMA.16816.F32.BF16 R92, R4.reuse, R20, R116 ;  /* 0x00000014045c723c */ /* 0x040ff00000041874 */
[C---:B------:R-:W-:Y:S08]  /*7210*/  HMMA.16816.F32.BF16 R124, R4.reuse, R16, R104 ;  /* 0x00000010047c723c */ /* 0x040ff00000041868 */
[C---:B------:R-:W-:Y:S01]  /*7220*/  HMMA.16816.F32.BF16 R20, R4.reuse, R22, R112 ;  /* 0x000000160414723c */ /* 0x040fe20000041870 */
[----:B------:R-:W1:Y:S07]  /*7230*/  LDSM.16.MT88.4 R112, [R189+0x2000] ;  /* 0x00200000bd70783b */ /* 0x000e6e0000004200 */
[C---:B------:R-:W-:Y:S01]  /*7240*/  HMMA.16816.F32.BF16 R16, R4.reuse, R18, R96 ;  /* 0x000000120410723c */ /* 0x040fe20000041860 */
[----:B------:R-:W3:Y:S07]  /*7250*/  LDSM.16.MT88.4 R96, [R185+0x2000] ;  /* 0x00200000b960783b */ /* 0x000eee0000004200 */
[C---:B------:R-:W-:Y:S08]  /*7260*/  HMMA.16816.F32.BF16 R76, R4.reuse, R14, R76 ;  /* 0x0000000e044c723c */ /* 0x040ff0000004184c */
[C---:B------:R-:W-:Y:S07]  /*7270*/  HMMA.16816.F32.BF16 R60, R4.reuse, R8, R60 ;  /* 0x00000008043c723c */ /* 0x040fee000004183c */
[----:B------:R-:W-:Y:S01]  /*7280*/  FADD.FTZ R8, R208, R207 ;  /* 0x000000cfd0087221 */ /* 0x000fe20000010000 */
[----:B------:R-:W-:Y:S01]  /*7290*/  HMMA.16816.F32.BF16 R36, R4, R10, R36 ;  /* 0x0000000a0424723c */ /* 0x000fe20000041824 */
[----:B------:R-:W4:Y:S01]  /*72a0*/  LDSM.16.MT88.4 R4, [R188+0x2000] ;  /* 0x00200000bc04783b */ /* 0x000f220000004200 */
[----:B------:R-:W-:-:S02]  /*72b0*/  FADD.FTZ R9, R230, R3 ;  /* 0x00000003e6097221 */ /* 0x000fc40000010000 */
[----:B------:R-:W-:Y:S02]  /*72c0*/  FADD.FTZ R8, R218, R8 ;  /* 0x00000008da087221 */ /* 0x000fe40000010000 */
[----:B------:R-:W-:Y:S02]  /*72d0*/  FADD.FTZ R3, R224, R2 ;  /* 0x00000002e0037221 */ /* 0x000fe40000010000 */
[----:B------:R-:W-:Y:S01]  /*72e0*/  @P5 IMAD.HI.U32 R2, R237, c[0x0][0x2c8], RZ ;  /* 0x0000b200ed025a27 */ /* 0x000fe200078e00ff */
[----:B-1----:R-:W-:Y:S03]  /*72f0*/  HMMA.16816.F32.BF16 R104, R148, R112, R56 ;  /* 0x000000709468723c */ /* 0x002fe60000041838 */
[----:B------:R-:W-:Y:S02]  /*7300*/  FADD.FTZ R10, R219, R8 ;  /* 0x00000008db0a7221 */ /* 0x000fe40000010000 */
[----:B------:R-:W-:Y:S01]  /*7310*/  FADD.FTZ R8, R221, R0 ;  /* 0x00000000dd087221 */ /* 0x000fe20000010000 */
[----:B------:R-:W-:-:S02]  /*7320*/  MOV R0, R237 ;  /* 0x000000ed00007202 */ /* 0x000fc40000000f00 */
[----:B------:R-:W-:Y:S01]  /*7330*/  @P5 SHF.R.U32.HI R0, RZ, c[0x0][0x2cc], R2 ;  /* 0x0000b300ff005a19 */ /* 0x000fe20000011602 */
[----:B---3--:R-:W-:Y:S03]  /*7340*/  HMMA.16816.F32.BF16 R88, R148, R96, R88 ;  /* 0x000000609458723c */ /* 0x008fe60000041858 */
[----:B------:R-:W-:-:S05]  /*7350*/  IADD3 R0, R0, R251, -R250 ;  /* 0x000000fb00007210 */ /* 0x000fca0007ffe8fa */
[----:B------:R-:W-:Y:S01]  /*7360*/  IMAD.HI R0, R0, 0x66666667, RZ ;  /* 0x6666666700007827 */ /* 0x000fe200078e02ff */
[----:B------:R-:W-:Y:S04]  /*7370*/  HMMA.16816.F32.BF16 R100, R148, R98, R84 ;  /* 0x000000629464723c */ /* 0x000fe80000041854 */
[----:B------:R-:W-:Y:S01]  /*7380*/  SHF.R.U32.HI R2, RZ, 0x1f, R0 ;  /* 0x0000001fff027819 */ /* 0x000fe20000011600 */
[----:B------:R-:W-:-:S03]  /*7390*/  FADD.FTZ R3, R233, R3 ;  /* 0x00000003e9037221 */ /* 0x000fc60000010000 */
[----:B------:R-:W-:Y:S01]  /*73a0*/  LEA.HI.SX32 R11, R0, R2, 0x1b ;  /* 0x00000002000b7211 */ /* 0x000fe200078fdaff */
[----:B------:R-:W-:Y:S01]  /*73b0*/  FADD.FTZ R0, R225, R10 ;  /* 0x0000000ae1007221 */ /* 0x000fe20000010000 */
[----:B------:R-:W-:Y:S01]  /*73c0*/  HMMA.16816.F32.BF16 R116, R148, R114, R48 ;  /* 0x000000729474723c */ /* 0x000fe20000041830 */
[----:B------:R-:W-:Y:S02]  /*73d0*/  FADD.FTZ R2, R235, R9 ;  /* 0x00000009eb027221 */ /* 0x000fe40000010000 */
[----:B------:R-:W-:-:S05]  /*73e0*/  FADD.FTZ R3, R234, R3 ;  /* 0x00000003ea037221 */ /* 0x000fca0000010000 */
[-C--:B----4-:R-:W-:Y:S08]  /*73f0*/  HMMA.16816.F32.BF16 R136, R148, R4.reuse, R64 ;  /* 0x000000049488723c */ /* 0x090ff00000041840 */
[----:B------:R-:W-:Y:S07]  /*7400*/  HMMA.16816.F32.BF16 R140, R144, R4, R60 ;  /* 0x00000004908c723c */ /* 0x000fee000004183c */
        /* <DEDUP_REMOVED lines=48> */
[----:B------:R-:W-:Y:S01]  /*7710*/  HMMA.16816.F32.BF16 R128, R144, R130, R76 ;  /* 0x000000829080723c */ /* 0x000fe2000004184c */
[----:B------:R-:W-:Y:S02]  /*7720*/  FADD.FTZ R0, R35, R2 ;  /* 0x0000000223007221 */ /* 0x000fe40000010000 */
[----:B------:R-:W-:-:S02]  /*7730*/  FADD.FTZ R4, R29, R4 ;  /* 0x000000041d047221 */ /* 0x000fc40000010000 */
[----:B------:R-:W-:-:S03]  /*7740*/  FADD.FTZ R0, R40, R0 ;  /* 0x0000000028007221 */ /* 0x000fc60000010000 */
[----:B------:R-:W-:Y:S01]  /*7750*/  HMMA.16816.F32.BF16 R144, R144, R6, R36 ;  /* 0x000000069090723c */ /* 0x000fe20000041824 */
[----:B------:R-:W-:-:S06]  /*7760*/  FADD.FTZ R0, R41, R0 ;  /* 0x0000000029007221 */ /* 0x000fcc0000010000 */
        /* <DEDUP_REMOVED lines=9> */
[----:B------:R-:W-:-:S03]  /*7800*/  IADD3 R211, R211, -0x2, RZ ;  /* 0xfffffffed3d37810 */ /* 0x000fc60007ffe0ff */
[----:B------:R1:W-:Y:S04]  /*7810*/  STL [R1+0x4], R0 ;  /* 0x0000040001007387 */ /* 0x0003e80000100800 */
[----:B------:R1:W-:Y:S01]  /*7820*/  STL [R1+0x8], R2 ;  /* 0x0000080201007387 */ /* 0x0003e20000100800 */
[----:B--2---:R-:W-:-:S04]  /*7830*/  IMNMX R249, R12, R11, !PT ;  /* 0x0000000b0cf97217 */ /* 0x004fc80007800200 */
[----:B------:R-:W-:-:S13]  /*7840*/  ISETP.GE.AND P0, PT, R211, R249, PT ;  /* 0x000000f9d300720c */ /* 0x000fda0003f06270 */
[----:B------:R-:W-:Y:S05]  /*7850*/  @!P0 BRA `(.L_x_1460) ;  /* 0x0000496000008947 */ /* 0x000fea0003800000 */
[----:B-1----:R-:W-:Y:S01]  /*7860*/  IMAD.MOV.U32 R85, RZ, RZ, R71 ;  /* 0x000000ffff557224 */ /* 0x002fe200078e0047 */
[----:B------:R-:W-:Y:S01]  /*7870*/  MOV R87, R68 ;  /* 0x0000004400577202 */ /* 0x000fe20000000f00 */
[----:B------:R-:W-:Y:S01]  /*7880*/  IMAD.MOV.U32 R84, RZ, RZ, R72 ;  /* 0x000000ffff547224 */ /* 0x000fe200078e0048 */
[----:B------:R-:W-:Y:S02]  /*7890*/  MOV R86, R70 ;  /* 0x0000004600567202 */ /* 0x000fe40000000f00 */
.L_x_1471:
        /* <DEDUP_REMOVED lines=30> */
[C---:B------:R-:W-:Y:S04]  /*7a80*/  IMAD.WIDE.U32 R2, R203.reuse, c[0x0][0x218], R2 ;  /* 0x00008600cb027a25 */ /* 0x040fe800078e0002 */
        /* <DEDUP_REMOVED lines=10> */
.L_x_1570:
[----:B------:R-:W-:-:S05]  /*7b30*/  BRA.DIV ~URZ, `(.L_x_1464) ;  /* 0x0000eed27f007947 */ /* 0x000fca000b800000 */
[----:B------:R-:W3:Y:S01]  /*7b40*/  SHFL.IDX PT, R2, R0, RZ, 0x181f ;  /* 0x00181fff00027589 */ /* 0x000ee200000e0000 */
[----:B------:R-:W-:Y:S03]  /*7b50*/  ISETP.GE.AND P0, PT, R201, c[0x0][0x1d4], PT ;  /* 0x00007500c9007a0c */ /* 0x000fe60003f06270 */
        /* <DEDUP_REMOVED lines=12> */
[----:B------:R-:W-:Y:S01]  /*7c20*/  IADD3 R2, P1, R9, R15, RZ ;  /* 0x0000000f09027210 */ /* 0x000fe20007f3e0ff */
[--C-:B------:R-:W-:Y:S03]  /*7c30*/  IMAD.X R9, R14, 0x1, R5.reuse, P6 ;  /* 0x000000010e097824 */ /* 0x100fe600030e0605 */
[----:B------:R2:W-:Y:S01]  /*7c40*/  LDGSTS.E.BYPASS.LTC128B.128 [R202+0x100], [R10.64], !P0 ;  /* 0x001000000aca7fae */ /* 0x0005e2000c101d46 */
[--C-:B------:R-:W-:Y:S03]  /*7c50*/  IMAD.X R7, R13, 0x1, R5.reuse, P2 ;  /* 0x000000010d077824 */ /* 0x100fe600010e0605 */
[----:B------:R2:W-:Y:S01]  /*7c60*/  LDGSTS.E.BYPASS.LTC128B.128 [R202+0x900], [R8.64], !P0 ;  /* 0x0090000008ca7fae */ /* 0x0005e2000c101d46 */
[----:B------:R-:W-:Y:S03]  /*7c70*/  IMAD.X R3, R12, 0x1, R5, P1 ;  /* 0x000000010c037824 */ /* 0x000fe600008e0605 */
[----:B------:R3:W-:Y:S04]  /*7c80*/  LDGSTS.E.BYPASS.LTC128B.128 [R202+0x1100], [R6.64], !P0 ;  /* 0x0110000006ca7fae */ /* 0x0007e8000c101d46 */
[----:B------:R2:W-:Y:S01]  /*7c90*/  LDGSTS.E.BYPASS.LTC128B.128 [R202+0x1900], [R2.64], !P0 ;  /* 0x0190000002ca7fae */ /* 0x0005e2000c101d46 */
[----:B---3--:R-:W-:Y:S04]  /*7ca0*/  SEL R6, RZ, 0x10, P0 ;  /* 0x00000010ff067807 */ /* 0x008fe80000000000 */
.L_x_1571:
[C---:B-12---:R-:W-:Y:S02]  /*7cb0*/  IADD3 R2, -R6.reuse, 0x10, RZ ;  /* 0x0000001006027810 */ /* 0x046fe40007ffe1ff */
[----:B------:R-:W-:Y:S02]  /*7cc0*/  ISETP.NE.U32.AND P2, PT, R6, RZ, PT ;  /* 0x000000ff0600720c */ /* 0x000fe40003f45070 */
[----:B------:R-:W-:Y:S04]  /*7cd0*/  LOP3.LUT R2, R2, 0xf, RZ, 0xc0, !PT ;  /* 0x0000000f02027812 */ /* 0x000fe800078ec0ff */
[----:B------:R-:W-:Y:S04]  /*7ce0*/  IADD3 R2, P1, P0, R2, R0, R15 ;  /* 0x0000000002027210 */ /* 0x000fe8000783e00f */
[----:B------:R-:W-:Y:S05]  /*7cf0*/  IADD3.X R3, RZ, R4, R5, P1, P0 ;  /* 0x00000004ff037210 */ /* 0x000fea0000fe0405 */
[----:B------:R-:W-:Y:S01]  /*7d00*/  @!PT LDS RZ, [RZ] ;  /* 0x00000000fffff984 */ /* 0x000fe20000000800 */
[----:B------:R-:W-:Y:S01]  /*7d10*/  @!PT LDS RZ, [RZ] ;  /* 0x00000000fffff984 */ /* 0x000fe20000000800 */
[----:B------:R-:W-:Y:S01]  /*7d20*/  @!PT LDS RZ, [RZ] ;  /* 0x00000000fffff984 */ /* 0x000fe20000000800 */
[----:B------:R1:W-:Y:S04]  /*7d30*/  LDGSTS.E.BYPASS.LTC128B.128.ZFILL [R202+0x2100], [R2.64], P2 ;  /* 0x0210000002ca7fae */ /* 0x0003e80009141d46 */
.L_x_1462:
[----:B-1-34-:R-:W-:Y:S05]  /*7d40*/  BSYNC B0 ;  /* 0x0000000000007941 */ /* 0x01afea0003800000 */
.L_x_1461:
        /* <DEDUP_REMOVED lines=262> */
[----:B--234-:R-:W-:Y:S01]  /*8db0*/  IMAD.MOV.U32 R203, RZ, RZ, RZ ;  /* 0x000000ffffcb7224 */ /* 0x01cfe200078e00ff */
[----:B------:R-:W2:Y:S01]  /*8dc0*/  LDL R238, [R1+0x14] ;  /* 0x0000140001ee7983 */ /* 0x000ea20000100800 */
[----:B------:R-:W-:Y:S03]  /*8dd0*/  IMAD.SHL.U32 R15, R201, 0x2, RZ ;  /* 0x00000002c90f7824 */ /* 0x000fe600078e00ff */
[----:B------:R-:W3:Y:S04]  /*8de0*/  LDL R233, [R1+0xc] ;  /* 0x00000c0001e97983 */ /* 0x000ee80000100800 */
[----:B------:R-:W4:Y:S04]  /*8df0*/  LDL.64 R236, [R1+0x20] ;  /* 0x0000200001ec7983 */ /* 0x000f280000100a00 */
[----:B------:R-:W5:Y:S04]  /*8e00*/  LDL R231, [R1+0x34] ;  /* 0x0000340001e77983 */ /* 0x000f680000100800 */
[----:B------:R-:W4:Y:S04]  /*8e10*/  LDL.64 R234, [R1+0x18] ;  /* 0x0000180001ea7983 */ /* 0x000f280000100a00 */
[----:B------:R-:W5:Y:S01]  /*8e20*/  LDL R232, [R1+0x30] ;  /* 0x0000300001e87983 */ /* 0x000f620000100800 */
[----:B--2---:R-:W-:Y:S05]  /*8e30*/  IMAD R2, R211, 0x50, R238 ;  /* 0x00000050d3027824 */ /* 0x004fea00078e02ee */
[----:B---3--:R-:W-:Y:S05]  /*8e40*/  IADD3 R2, R2, -0x50, R233 ;  /* 0xffffffb002027810 */ /* 0x008fea0007ffe0e9 */
[----:B------:R-:W-:Y:S04]  /*8e50*/  @P4 IMAD.HI.U32 R3, R2, c[0x0][0x2bc], RZ ;  /* 0x0000af0002034a27 */ /* 0x000fe800078e00ff */
[----:B-1----:R-:W-:Y:S01]  /*8e60*/  IMAD.MOV.U32 R0, RZ, RZ, R2 ;  /* 0x000000ffff007224 */ /* 0x002fe200078e0002 */
[----:B------:R-:W-:Y:S04]  /*8e70*/  @P4 SHF.R.U32.HI R0, RZ, c[0x0][0x2c0], R3 ;  /* 0x0000b000ff004a19 */ /* 0x000fe80000011603 */
[C---:B----4-:R-:W-:Y:S04]  /*8e80*/  @!P3 IADD3 R3, P0, R0.reuse, R236, RZ ;  /* 0x000000ec0003b210 */ /* 0x050fe80007f1e0ff */
[----:B-----5:R-:W-:Y:S01]  /*8e90*/  @!P3 LEA.HI.X.SX32 R5, R0, R231, 0x1, P0 ;  /* 0x000000e70005b211 */ /* 0x020fe200000f0eff */
[----:B------:R-:W-:Y:S01]  /*8ea0*/  IMAD.MOV R0, RZ, RZ, -R0 ;  /* 0x000000ffff007224 */ /* 0x000fe200078e0a00 */
[C---:B------:R-:W-:Y:S02]  /*8eb0*/  @!P3 LEA R4, P0, R3.reuse, c[0x0][0x2a0], 0x2 ;  /* 0x0000a8000304ba11 */ /* 0x040fe400078010ff */
[----:B------:R-:W-:Y:S01]  /*8ec0*/  SHF.R.S32.HI R231, RZ, 0x1f, R201 ;  /* 0x0000001fffe77819 */ /* 0x000fe200000114c9 */
[----:B------:R-:W-:Y:S01]  /*8ed0*/  IMAD R217, R0, c[0x0][0x2b8], R2 ;  /* 0x0000ae0000d97a24 */ /* 0x000fe200078e0202 */
[----:B------:R-:W-:Y:S03]  /*8ee0*/  @!P3 LEA.HI.X R5, R3, c[0x0][0x2a4], R5, 0x2, P0 ;  /* 0x0000a9000305ba11 */ /* 0x000fe600000f1405 */
[C---:B------:R-:W-:Y:S01]  /*8ef0*/  IMAD.WIDE.U32 R2, R217.reuse, c[0x0][0x1e0], RZ ;  /* 0x00007800d9027a25 */ /* 0x040fe200078e00ff */
[----:B------:R-:W-:Y:S01]  /*8f00*/  SHF.R.S32.HI R0, RZ, 0x1f, R217 ;  /* 0x0000001fff007819 */ /* 0x000fe200000114d9 */
[----:B------:R1:W2:Y:S04]  /*8f10*/  @!P3 LDG.E R203, [R4.64] ;  /* 0x0000000604cbb981 */ /* 0x0002a8000c1e1900 */
[----:B------:R-:W-:Y:S04]  /*8f20*/  IMAD R0, R0, c[0x0][0x1e0], RZ ;  /* 0x0000780000007a24 */ /* 0x000fe800078e02ff */
[----:B------:R-:W-:Y:S04]  /*8f30*/  IMAD R0, R217, c[0x0][0x1e4], R0 ;  /* 0x00007900d9007a24 */ /* 0x000fe800078e0200 */
[----:B------:R-:W-:Y:S01]  /*8f40*/  IMAD.IADD R3, R3, 0x1, R0 ;  /* 0x0000000103037824 */ /* 0x000fe200078e0200 */
[----:B-1----:R-:W-:Y:S02]  /*8f50*/  SHF.L.U64.HI R5, R201, 0x1, R231 ;  /* 0x00000001c9057819 */ /* 0x002fe400000102e7 */
[----:B--2---:R-:W-:Y:S01]  /*8f60*/  SHF.R.S32.HI R0, RZ, 0x1f, R203 ;  /* 0x0000001fff007819 */ /* 0x004fe200000114cb */
[C---:B------:R-:W-:Y:S04]  /*8f70*/  IMAD.WIDE.U32 R2, R203.reuse, c[0x0][0x1f0], R2 ;  /* 0x00007c00cb027a25 */ /* 0x040fe800078e0002 */
        /* <DEDUP_REMOVED lines=8> */
.L_x_1572:
        /* <DEDUP_REMOVED lines=24> */
.L_x_1573:
        /* <DEDUP_REMOVED lines=9> */
.L_x_1466:
[----:B--234-:R-:W-:Y:S05]  /*9210*/  BSYNC B0 ;  /* 0x0000000000007941 */ /* 0x01cfea0003800000 */
.L_x_1465:
[----:B-1----:R-:W2:Y:S04]  /*9220*/  LDL R2, [R1+0x3c] ;  /* 0x00003c0001027983 */ /* 0x002ea80000100800 */
[----:B------:R-:W2:Y:S04]  /*9230*/  LDL R0, [R1+0x44] ;  /* 0x0000440001007983 */ /* 0x000ea80000100800 */
[----:B------:R-:W3:Y:S04]  /*9240*/  LDL R3, [R1+0x40] ;  /* 0x0000400001037983 */ /* 0x000ee80000100800 */
[----:B------:R-:W0:Y:S01]  /*9250*/  LDGDEPBAR ;  /* 0x00000000000079af */ /* 0x000e220000000000 */
[----:B--2---:R-:W-:Y:S01]  /*9260*/  IADD3 R4, R0, R2, RZ ;  /* 0x0000000200047210 */ /* 0x004fe20007ffe0ff */
[----:B------:R-:W-:Y:S04]  /*9270*/  IMAD R0, R211, -0x50, RZ ;  /* 0xffffffb0d3007824 */ /* 0x000fe800078e02ff */
[----:B------:R-:W-:Y:S01]  /*9280*/  @P5 IMAD.HI.U32 R2, R4, c[0x0][0x2c8], RZ ;  /* 0x0000b20004025a27 */ /* 0x000fe200078e00ff */
[----:B---3--:R-:W-:Y:S04]  /*9290*/  IADD3 R0, -R3, 0x1, R0 ;  /* 0x0000000103007810 */ /* 0x008fe80007ffe100 */
[----:B------:R-:W-:Y:S02]  /*92a0*/  @P5 SHF.R.U32.HI R4, RZ, c[0x0][0x2cc], R2 ;  /* 0x0000b300ff045a19 */ /* 0x000fe40000011602 */
[----:B------:R-:W-:Y:S01]  /*92b0*/  IADD3 R5, -R250, R0, R251 ;  /* 0x00000000fa057210 */ /* 0x000fe20007ffe1fb */
[----:B------:R-:W-:-:S05]  /*92c0*/  BRA.DIV ~URZ, `(.L_x_1469) ;  /* 0x0000e2727f007947 */ /* 0x000fca000b800000 */
[----:B------:R1:W2:Y:S02]  /*92d0*/  SHFL.IDX PT, R0, R4, RZ, 0x1c1f ;  /* 0x001c1fff04007589 */ /* 0x0002a400000e0000 */
.L_x_1574:
[----:B--2---:R-:W-:Y:S05]  /*92e0*/  IMAD.IADD R0, R5, 0x1, R0 ;  /* 0x0000000105007824 */ /* 0x004fea00078e0200 */
[C---:B------:R-:W-:Y:S02]  /*92f0*/  ISETP.GT.AND P6, PT, R0.reuse, RZ, PT ;  /* 0x000000ff0000720c */ /* 0x040fe40003fc4270 */
[C---:B------:R-:W-:Y:S02]  /*9300*/  ISETP.GT.AND P2, PT, R0.reuse, 0x1, PT ;  /* 0x000000010000780c */ /* 0x040fe40003f44270 */
[C---:B------:R-:W-:Y:S02]  /*9310*/  ISETP.GT.AND P1, PT, R0.reuse, 0x8, PT ;  /* 0x000000080000780c */ /* 0x040fe40003f24270 */
[----:B------:R-:W-:Y:S02]  /*9320*/  ISETP.GT.AND P0, PT, R0, 0x9, PT ;  /* 0x000000090000780c */ /* 0x000fe40003f04270 */
        /* <DEDUP_REMOVED lines=33> */
[----:B------:R-:W-:Y:S02]  /*9540*/  FSEL R58, R18, -INF , P2 ;  /* 0xff800000123a7808 */ /* 0x000fe40001000000 */
[----:B------:R-:W-:Y:S02]  /*9550*/  FSEL R50, R17, -INF , P1 ;  /* 0xff80000011327808 */ /* 0x000fe40000800000 */
[----:B------:R-:W-:Y:S01]  /*9560*/  FSEL R42, R16, -INF , P0 ;  /* 0xff800000102a7808 */ /* 0x000fe20000000000 */
[----:B------:R-:W-:-:S05]  /*9570*/  BRA.DIV ~URZ, `(.L_x_1470) ;  /* 0x0000e0327f007947 */ /* 0x000fca000b800000 */
[----:B------:R-:W-:Y:S08]  /*9580*/  SHFL.IDX PT, R3, R4, 0x1, 0x1c1f ;  /* 0x003c1f0004037f89 */ /* 0x000ff000000e0000 */
[----:B------:R-:W-:Y:S08]  /*9590*/  SHFL.IDX PT, R2, R4, 0x2, 0x1c1f ;  /* 0x005c1f0004027f89 */ /* 0x000ff000000e0000 */
[----:B------:R-:W2:Y:S02]  /*95a0*/  SHFL.IDX PT, R0, R4, 0x3, 0x1c1f ;  /* 0x007c1f0004007f89 */ /* 0x000ea400000e0000 */
[C---:B--2---:R-:W-:Y:S02]  /*95b0*/  IMAD.IADD R0, R5.reuse, 0x1, R0 ;  /* 0x0000000105007824 */ /* 0x044fe400078e0200 */
[C---:B------:R-:W-:Y:S02]  /*95c0*/  IMAD.IADD R3, R5.reuse, 0x1, R3 ;  /* 0x0000000105037824 */ /* 0x040fe400078e0203 */
[----:B------:R-:W-:Y:S03]  /*95d0*/  IMAD.IADD R2, R5, 0x1, R2 ;  /* 0x0000000105027824 */ /* 0x000fe600078e0202 */
[C---:B------:R-:W-:Y:S02]  /*95e0*/  ISETP.GT.AND P6, PT, R3.reuse, RZ, PT ;  /* 0x000000ff0300720c */ /* 0x040fe40003fc4270 */
[C---:B------:R-:W-:Y:S02]  /*95f0*/  ISETP.GT.AND P1, PT, R2.reuse, RZ, PT ;  /* 0x000000ff0200720c */ /* 0x040fe40003f24270 */
[C---:B------:R-:W-:Y:S02]  /*9600*/  ISETP.GT.AND P2, PT, R3.reuse, 0x1, PT ;  /* 0x000000010300780c */ /* 0x040fe40003f44270 */
[----:B------:R-:W-:Y:S02]  /*9610*/  ISETP.GT.AND P0, PT, R2, 0x1, PT ;  /* 0x000000010200780c */ /* 0x000fe40003f04270 */
[----:B------:R-:W-:Y:S02]  /*9620*/  FSEL R12, R222, -INF , P6 ;  /* 0xff800000de0c7808 */ /* 0x000fe40003000000 */
[----:B------:R-:W-:Y:S02]  /*9630*/  ISETP.GT.AND P6, PT, R0, RZ, PT ;  /* 0x000000ff0000720c */ /* 0x000fe40003fc4270 */
[----:B------:R-:W-:Y:S02]  /*9640*/  FSEL R16, R228, -INF , P1 ;  /* 0xff800000e4107808 */ /* 0x000fe40000800000 */
        /* <DEDUP_REMOVED lines=181> */
[----:B------:R-:W-:Y:S02]  /*a1a0*/  FSEL R35, R65, -INF , P2 ;  /* 0xff80000041237808 */ /* 0x000fe40001000000 */
[----:B------:R-:W-:Y:S02]  /*a1b0*/  FSEL R27, R67, -INF , P1 ;  /* 0xff800000431b7808 */ /* 0x000fe40000800000 */
        /* <DEDUP_REMOVED lines=8> */
[----:B------:R-:W-:Y:S02]  /*a240*/  FSEL R11, R70, -INF , P0 ;  /* 0xff800000460b7808 */ /* 0x000fe40000000000 */
[----:B------:R-:W-:Y:S04]  /*a250*/  FMNMX.FTZ R2, R27, R5, !PT ;  /* 0x000000051b027209 */ /* 0x000fe80007810000 */
[----:B------:R-:W-:Y:S01]  /*a260*/  FMNMX.FTZ R2, R11, R2, !PT ;  /* 0x000000020b027209 */ /* 0x000fe20007810000 */
[----:B------:R-:W2:Y:S08]  /*a270*/  SHFL.BFLY PT, R5, R4, 0x2, 0x1f ;  /* 0x0c401f0004057f89 */ /* 0x000eb000000e0000 */
[----:B------:R-:W3:Y:S08]  /*a280*/  SHFL.BFLY PT, R7, R3, 0x2, 0x1f ;  /* 0x0c401f0003077f89 */ /* 0x000ef000000e0000 */
[----:B------:R-:W4:Y:S01]  /*a290*/  SHFL.BFLY PT, R10, R2, 0x2, 0x1f ;  /* 0x0c401f00020a7f89 */ /* 0x000f2200000e0000 */
[----:B-1----:R-:W-:Y:S02]  /*a2a0*/  FMNMX.FTZ R6, R6, R0, !PT ;  /* 0x0000000006067209 */ /* 0x002fe40007810000 */
[----:B--2---:R-:W-:Y:S05]  /*a2b0*/  FMNMX.FTZ R5, R4, R5, !PT ;  /* 0x0000000504057209 */ /* 0x004fea0007810000 */
[----:B------:R-:W1:Y:S01]  /*a2c0*/  SHFL.BFLY PT, R8, R5, 0x1, 0x1f ;  /* 0x0c201f0005087f89 */ /* 0x000e6200000e0000 */
[----:B---3--:R-:W-:Y:S07]  /*a2d0*/  FMNMX.FTZ R3, R3, R7, !PT ;  /* 0x0000000703037209 */ /* 0x008fee0007810000 */
[----:B------:R-:W2:Y:S01]  /*a2e0*/  SHFL.BFLY PT, R7, R6, 0x1, 0x1f ;  /* 0x0c201f0006077f89 */ /* 0x000ea200000e0000 */
[----:B----4-:R-:W-:Y:S07]  /*a2f0*/  FMNMX.FTZ R4, R2, R10, !PT ;  /* 0x0000000a02047209 */ /* 0x010fee0007810000 */
[----:B------:R-:W3:Y:S08]  /*a300*/  SHFL.BFLY PT, R9, R3, 0x1, 0x1f ;  /* 0x0c201f0003097f89 */ /* 0x000ef000000e0000 */
[----:B------:R4:W4:Y:S01]  /*a310*/  SHFL.BFLY PT, R0, R4, 0x1, 0x1f ;  /* 0x0c201f0004007f89 */ /* 0x00092200000e0000 */
[----:B-1----:R-:W-:Y:S02]  /*a320*/  FMNMX.FTZ R71, R5, R8, !PT ;  /* 0x0000000805477209 */ /* 0x002fe40007810000 */
[----:B--2---:R-:W-:Y:S02]  /*a330*/  FMNMX.FTZ R72, R6, R7, !PT ;  /* 0x0000000706487209 */ /* 0x004fe40007810000 */
[----:B---3--:R-:W-:Y:S03]  /*a340*/  FMNMX.FTZ R70, R3, R9, !PT ;  /* 0x0000000903467209 */ /* 0x008fe60007810000 */
.L_x_1575:
[C---:B------:R-:W-:Y:S01]  /*a350*/  FMUL.FTZ R2, R72.reuse, c[0x0][0x2d0] ;  /* 0x0000b40048027a20 */ /* 0x040fe20000410000 */
[----:B------:R-:W-:Y:S01]  /*a360*/  FSETP.NEU.FTZ.AND P2, PT, R72, -INF , PT ;  /* 0xff8000004800780b */ /* 0x000fe20003f5d000 */
[----:B------:R-:W2:Y:S01]  /*a370*/  LDL.LU R252, [R1+0x4] ;  /* 0x0000040001fc7983 */ /* 0x000ea20000300800 */
[----:B------:R-:W-:Y:S01]  /*a380*/  FSETP.NEU.FTZ.AND P1, PT, R71, -INF , PT ;  /* 0xff8000004700780b */ /* 0x000fe20003f3d000 */
[----:B------:R-:W-:Y:S01]  /*a390*/  WARPSYNC 0xffffffff ;  /* 0xffffffff00007948 */ /* 0x000fe20003800000 */
[----:B------:R-:W-:Y:S02]  /*a3a0*/  FSEL R6, R2, RZ, P2 ;  /* 0x000000ff02067208 */ /* 0x000fe40001000000 */
[----:B------:R-:W-:Y:S02]  /*a3b0*/  FSETP.NEU.FTZ.AND P0, PT, R70, -INF , PT ;  /* 0xff8000004600780b */ /* 0x000fe40003f1d000 */
[----:B----4-:R-:W-:Y:S01]  /*a3c0*/  FMNMX.FTZ R68, R0, R4, !PT ;  /* 0x0000000400447209 */ /* 0x010fe20007810000 */
[--C-:B------:R-:W-:Y:S01]  /*a3d0*/  FFMA.FTZ R2, R13, c[0x0][0x2d0], -R6.reuse ;  /* 0x0000b4000d027a23 */ /* 0x100fe20000010806 */
[----:B------:R-:W-:Y:S01]  /*a3e0*/  FSEL R5, R70, RZ, P0 ;  /* 0x000000ff46057208 */ /* 0x000fe20000000000 */
        /* <DEDUP_REMOVED lines=29> */
[----:B------:R-:W-:Y:S01]  /*a5c0*/  LDSM.16.MT88.4 R36, [R189] ;  /* 0x00000000bd24783b */ /* 0x000fe20000004200 */
[--C-:B------:R-:W-:Y:S02]  /*a5d0*/  FFMA.FTZ R213, R58, c[0x0][0x2d0], -R6.reuse ;  /* 0x0000b4003ad57a23 */ /* 0x100fe40000010806 */
[----:B------:R3:W-:Y:S01]  /*a5e0*/  MUFU.EX2 R240, R3 ;  /* 0x0000000300f07308 */ /* 0x0007e20000000800 */
        /* <DEDUP_REMOVED lines=8> */
[--C-:B-1----:R-:W-:Y:S02]  /*a670*/  FFMA.FTZ R2, R14, c[0x0][0x2d0], -R7.reuse ;  /* 0x0000b4000e027a23 */ /* 0x102fe40000010807 */
[--C-:B------:R-:W-:Y:S02]  /*a680*/  FFMA.FTZ R175, R40, c[0x0][0x2d0], -R7.reuse ;  /* 0x0000b40028af7a23 */ /* 0x100fe40000010807 */
[--C-:B------:R-:W-:Y:S01]  /*a690*/  FFMA.FTZ R205, R49, c[0x0][0x2d0], -R7.reuse ;  /* 0x0000b40031cd7a23 */ /* 0x100fe20000010807 */
[----:B------:R1:W-:Y:S01]  /*a6a0*/  MUFU.EX2 R233, R2 ;  /* 0x0000000200e97308 */ /* 0x0003e20000000800 */
[--C-:B------:R-:W-:Y:S02]  /*a6b0*/  FFMA.FTZ R204, R48, c[0x0][0x2d0], -R7.reuse ;  /* 0x0000b40030cc7a23 */ /* 0x100fe40000010807 */
[--C-:B------:R-:W-:Y:S02]  /*a6c0*/  FFMA.FTZ R200, R47, c[0x0][0x2d0], -R7.reuse ;  /* 0x0000b4002fc87a23 */ /* 0x100fe40000010807 */
[--C-:B---3--:R-:W-:Y:S02]  /*a6d0*/  FFMA.FTZ R3, R18, c[0x0][0x2d0], -R7.reuse ;  /* 0x0000b40012037a23 */ /* 0x108fe40000010807 */
[--C-:B------:R-:W-:Y:S02]  /*a6e0*/  FFMA.FTZ R214, R46, c[0x0][0x2d0], -R7.reuse ;  /* 0x0000b4002ed67a23 */ /* 0x100fe40000010807 */
[--C-:B------:R-:W-:Y:S01]  /*a6f0*/  FFMA.FTZ R216, R28, c[0x0][0x2d0], -R7.reuse ;  /* 0x0000b4001cd87a23 */ /* 0x100fe20000010807 */
[----:B------:R3:W-:Y:S01]  /*a700*/  MUFU.EX2 R242, R3 ;  /* 0x0000000300f27308 */ /* 0x0007e20000000800 */
[--C-:B------:R-:W-:Y:S09]  /*a710*/  FFMA.FTZ R221, R25, c[0x0][0x2d0], -R7.reuse ;  /* 0x0000b40019dd7a23 */ /* 0x100ff20000010807 */
[----:B------:R-:W-:Y:S01]  /*a720*/  MUFU.EX2 R244, R175 ;  /* 0x000000af00f47308 */ /* 0x000fe20000000800 */
[----:B-1----:R-:W-:Y:S09]  /*a730*/  FFMA.FTZ R2, R20, c[0x0][0x2d0], -R6 ;  /* 0x0000b40014027a23 */ /* 0x002ff20000010806 */
[----:B------:R1:W-:Y:S01]  /*a740*/  MUFU.EX2 R241, R2 ;  /* 0x0000000200f17308 */ /* 0x0003e20000000800 */
[----:B---3--:R-:W-:Y:S09]  /*a750*/  FSEL R3, R71, RZ, P1 ;  /* 0x000000ff47037208 */ /* 0x008ff20000800000 */
[----:B------:R-:W-:Y:S10]  /*a760*/  MUFU.EX2 R245, R172 ;  /* 0x000000ac00f57308 */ /* 0x000ff40000000800 */
[----:B------:R-:W-:Y:S01]  /*a770*/  MUFU.EX2 R180, R207 ;  /* 0x000000cf00b47308 */ /* 0x000fe20000000800 */
[----:B-1----:R-:W-:Y:S09]  /*a780*/  FFMA.FTZ R2, R17, c[0x0][0x2d0], -R7 ;  /* 0x0000b40011027a23 */ /* 0x002ff20000010807 */
[----:B------:R1:W-:Y:S10]  /*a790*/  MUFU.EX2 R238, R2 ;  /* 0x0000000200ee7308 */ /* 0x0003f40000000800 */
[----:B------:R-:W-:Y:S01]  /*a7a0*/  MUFU.EX2 R175, R213 ;  /* 0x000000d500af7308 */ /* 0x000fe20000000800 */
[----:B-1----:R-:W-:Y:S05]  /*a7b0*/  FMUL.FTZ R2, R70, c[0x0][0x2d0] ;  /* 0x0000b40046027a20 */ /* 0x002fea0000410000 */
[----:B------:R-:W-:Y:S02]  /*a7c0*/  FSEL R8, R2, RZ, P0 ;  /* 0x000000ff02087208 */ /* 0x000fe40000000000 */
[----:B------:R-:W-:Y:S03]  /*a7d0*/  FSETP.NEU.FTZ.AND P0, PT, R68, -INF , PT ;  /* 0xff8000004400780b */ /* 0x000fe60003f1d000 */
[--C-:B------:R-:W-:Y:S01]  /*a7e0*/  FFMA.FTZ R2, R21, c[0x0][0x2d0], -R8.reuse ;  /* 0x0000b40015027a23 */ /* 0x100fe20000010808 */
[----:B------:R-:W-:Y:S01]  /*a7f0*/  FSEL R4, R4, RZ, P0 ;  /* 0x000000ff04047208 */ /* 0x000fe20000000000 */
[--C-:B------:R-:W-:Y:S02]  /*a800*/  FFMA.FTZ R9, R16, c[0x0][0x2d0], -R8.reuse ;  /* 0x0000b40010097a23 */ /* 0x100fe40000010808 */
[----:B------:R1:W-:Y:S01]  /*a810*/  MUFU.EX2 R231, R2 ;  /* 0x0000000200e77308 */ /* 0x0003e20000000800 */
[----:B------:R-:W-:Y:S02]  /*a820*/  FFMA.FTZ R60, R152, c[0x0][0x2d0], -R8 ;  /* 0x0000b400983c7a23 */ /* 0x000fe40000010808 */
[----:B------:R-:W-:Y:S02]  /*a830*/  FFMA.FTZ R225, R66, c[0x0][0x2d0], -R4 ;  /* 0x0000b40042e17a23 */ /* 0x000fe40000010804 */
[--C-:B------:R-:W-:Y:S02]  /*a840*/  FFMA.FTZ R179, R79, c[0x0][0x2d0], -R8.reuse ;  /* 0x0000b4004fb37a23 */ /* 0x100fe40000010808 */
[--C-:B------:R-:W-:Y:S02]  /*a850*/  FFMA.FTZ R181, R78, c[0x0][0x2d0], -R8.reuse ;  /* 0x0000b4004eb57a23 */ /* 0x100fe40000010808 */
[--C-:B------:R-:W-:Y:S01]  /*a860*/  FFMA.FTZ R220, R77, c[0x0][0x2d0], -R8.reuse ;  /* 0x0000b4004ddc7a23 */ /* 0x100fe20000010808 */
[----:B------:R3:W-:Y:S01]  /*a870*/  MUFU.EX2 R230, R9 ;  /* 0x0000000900e67308 */ /* 0x0007e20000000800 */
[----:B------:R-:W-:Y:S02]  /*a880*/  FFMA.FTZ R223, R64, c[0x0][0x2d0], -R8 ;  /* 0x0000b40040df7a23 */ /* 0x000fe40000010808 */
[--C-:B------:R-:W-:Y:S02]  /*a890*/  FFMA.FTZ R152, R76, c[0x0][0x2d0], -R4.reuse ;  /* 0x0000b4004c987a23 */ /* 0x100fe40000010804 */
[--C-:B------:R-:W-:Y:S02]  /*a8a0*/  FFMA.FTZ R75, R75, c[0x0][0x2d0], -R4.reuse ;  /* 0x0000b4004b4b7a23 */ /* 0x100fe40000010804 */
[--C-:B------:R-:W-:Y:S02]  /*a8b0*/  FFMA.FTZ R64, R74, c[0x0][0x2d0], -R4.reuse ;  /* 0x0000b4004a407a23 */ /* 0x100fe40000010804 */
[--C-:B------:R-:W-:Y:S02]  /*a8c0*/  FFMA.FTZ R74, R69, c[0x0][0x2d0], -R4.reuse ;  /* 0x0000b400454a7a23 */ /* 0x100fe40000010804 */
[--C-:B------:R-:W-:Y:S02]  /*a8d0*/  FFMA.FTZ R156, R156, c[0x0][0x2d0], -R4.reuse ;  /* 0x0000b4009c9c7a23 */ /* 0x100fe40000010804 */
[----:B------:R-:W-:Y:S02]  /*a8e0*/  FFMA.FTZ R155, R155, c[0x0][0x2d0], -R4 ;  /* 0x0000b4009b9b7a23 */ /* 0x000fe40000010804 */
[----:B-1----:R-:W-:Y:S02]  /*a8f0*/  FFMA.FTZ R2, R22, c[0x0][0x2d0], -R8 ;  /* 0x0000b40016027a23 */ /* 0x002fe40000010808 */
[--C-:B------:R-:W-:Y:S02]  /*a900*/  FFMA.FTZ R154, R154, c[0x0][0x2d0], -R4.reuse ;  /* 0x0000b4009a9a7a23 */ /* 0x100fe40000010804 */
[----:B------:R1:W-:Y:S01]  /*a910*/  MUFU.EX2 R237, R2 ;  /* 0x0000000200ed7308 */ /* 0x0003e20000000800 */
[--C-:B------:R-:W-:Y:S02]  /*a920*/  FFMA.FTZ R164, R164, c[0x0][0x2d0], -R4.reuse ;  /* 0x0000b400a4a47a23 */ /* 0x100fe40000010804 */
[----:B------:R-:W-:Y:S02]  /*a930*/  FFMA.FTZ R163, R163, c[0x0][0x2d0], -R4 ;  /* 0x0000b400a3a37a23 */ /* 0x000fe40000010804 */
[----:B---3--:R-:W-:Y:S02]  /*a940*/  FFMA.FTZ R9, R23, c[0x0][0x2d0], -R8 ;  /* 0x0000b40017097a23 */ /* 0x008fe40000010808 */
[----:B------:R-:W2:Y:S01]  /*a950*/  LDSM.16.MT88.4 R20, [R185] ;  /* 0x00000000b914783b */ /* 0x000ea20000004200 */
[--C-:B------:R-:W-:Y:S02]  /*a960*/  FFMA.FTZ R162, R162, c[0x0][0x2d0], -R4.reuse ;  /* 0x0000b400a2a27a23 */ /* 0x100fe40000010804 */
[----:B------:R-:W-:Y:S01]  /*a970*/  MUFU.EX2 R239, R9 ;  /* 0x0000000900ef7308 */ /* 0x000fe20000000800 */
[--C-:B------:R-:W-:Y:S02]  /*a980*/  FFMA.FTZ R153, R153, c[0x0][0x2d0], -R4.reuse ;  /* 0x0000b40099997a23 */ /* 0x100fe40000010804 */
[--C-:B------:R-:W-:Y:S02]  /*a990*/  FFMA.FTZ R227, R61, c[0x0][0x2d0], -R4.reuse ;  /* 0x0000b4003de37a23 */ /* 0x100fe40000010804 */
[--C-:B------:R-:W-:Y:S02]  /*a9a0*/  FFMA.FTZ R228, R27, c[0x0][0x2d0], -R4.reuse ;  /* 0x0000b4001be47a23 */ /* 0x100fe40000010804 */
[----:B------:R-:W-:Y:S02]  /*a9b0*/  FFMA.FTZ R229, R11, c[0x0][0x2d0], -R4 ;  /* 0x0000b4000be57a23 */ /* 0x000fe40000010804 */
[--C-:B------:R-:W-:Y:S02]  /*a9c0*/  FFMA.FTZ R59, R83, c[0x0][0x2d0], -R8.reuse ;  /* 0x0000b400533b7a23 */ /* 0x100fe40000010808 */
[--C-:B------:R-:W-:Y:S02]  /*a9d0*/  FFMA.FTZ R58, R82, c[0x0][0x2d0], -R8.reuse ;  /* 0x0000b400523a7a23 */ /* 0x100fe40000010808 */
[--C-:B------:R-:W-:Y:S01]  /*a9e0*/  FFMA.FTZ R57, R81, c[0x0][0x2d0], -R8.reuse ;  /* 0x0000b40051397a23 */ /* 0x100fe20000010808 */
[----:B-1----:R-:W-:Y:S01]  /*a9f0*/  FSEL R2, R72, RZ, P2 ;  /* 0x000000ff48027208 */ /* 0x002fe20001000000 */
[--C-:B------:R-:W-:Y:S02]  /*aa00*/  FFMA.FTZ R169, R80, c[0x0][0x2d0], -R8.reuse ;  /* 0x0000b40050a97a23 */ /* 0x100fe40000010808 */
[----:B------:R-:W-:Y:S02]  /*aa10*/  FFMA.FTZ R161, R161, c[0x0][0x2d0], -R8 ;  /* 0x0000b400a1a17a23 */ /* 0x000fe40000010808 */
[----:B------:R-:W-:Y:S02]  /*aa20*/  FADD.FTZ R0, -R2, R84 ;  /* 0x0000005402007221 */ /* 0x000fe40000010100 */
[----:B------:R-:W-:Y:S02]  /*aa30*/  FADD.FTZ R2, -R3, R85 ;  /* 0x0000005503027221 */ /* 0x000fe40000010100 */
[----:B------:R-:W-:Y:S02]  /*aa40*/  FMUL.FTZ R0, R0, c[0x0][0x2d0] ;  /* 0x0000b40000007a20 */ /* 0x000fe40000410000 */
[----:B------:R-:W-:Y:S02]  /*aa50*/  FADD.FTZ R3, -R5, R86 ;  /* 0x0000005605037221 */ /* 0x000fe40000010100 */
[----:B------:R1:W4:Y:S01]  /*aa60*/  MUFU.EX2 R65, R0 ;  /* 0x0000000000417308 */ /* 0x0003220000000800 */
[--C-:B------:R-:W-:Y:S02]  /*aa70*/  FFMA.FTZ R160, R160, c[0x0][0x2d0], -R8.reuse ;  /* 0x0000b400a0a07a23 */ /* 0x100fe40000010808 */
[--C-:B------:R-:W-:Y:S02]  /*aa80*/  FFMA.FTZ R159, R159, c[0x0][0x2d0], -R8.reuse ;  /* 0x0000b4009f9f7a23 */ /* 0x100fe40000010808 */
[--C-:B------:R-:W-:Y:S02]  /*aa90*/  FFMA.FTZ R158, R158, c[0x0][0x2d0], -R8.reuse ;  /* 0x0000b4009e9e7a23 */ /* 0x100fe40000010808 */
[--C-:B------:R-:W-:Y:S02]  /*aaa0*/  FFMA.FTZ R157, R157, c[0x0][0x2d0], -R8.reuse ;  /* 0x0000b4009d9d7a23 */ /* 0x100fe40000010808 */
[--C-:B------:R-:W-:Y:S01]  /*aab0*/  FFMA.FTZ R224, R63, c[0x0][0x2d0], -R8.reuse ;  /* 0x0000b4003fe07a23 */ /* 0x100fe20000010808 */
[----:B------:R-:W-:Y:S01]  /*aac0*/  MUFU.EX2 R172, R158 ;  /* 0x0000009e00ac7308 */ /* 0x000fe20000000800 */
[----:B------:R-:W-:Y:S09]  /*aad0*/  FFMA.FTZ R226, R35, c[0x0][0x2d0], -R8 ;  /* 0x0000b40023e27a23 */ /* 0x000ff20000010808 */
[----:B------:R-:W-:Y:S01]  /*aae0*/  MUFU.EX2 R158, R221 ;  /* 0x000000dd009e7308 */ /* 0x000fe20000000800 */
[----:B-1----:R-:W-:Y:S09]  /*aaf0*/  FMUL.FTZ R0, R2, c[0x0][0x2d0] ;  /* 0x0000b40002007a20 */ /* 0x002ff20000410000 */
[----:B------:R1:W5:Y:S10]  /*ab00*/  MUFU.EX2 R67, R0 ;  /* 0x0000000000437308 */ /* 0x0003740000000800 */
[----:B------:R-:W-:Y:S10]  /*ab10*/  MUFU.EX2 R176, R157 ;  /* 0x0000009d00b07308 */ /* 0x000ff40000000800 */
[----:B------:R-:W-:Y:S01]  /*ab20*/  MUFU.EX2 R157, R162 ;  /* 0x000000a2009d7308 */ /* 0x000fe20000000800 */
[----:B-1----:R-:W-:Y:S02]  /*ab30*/  FMUL.FTZ R0, R3, c[0x0][0x2d0] ;  /* 0x0000b40003007a20 */ /* 0x002fe40000410000 */
[--C-:B------:R-:W-:Y:S07]  /*ab40*/  FFMA.FTZ R3, R62, c[0x0][0x2d0], -R4.reuse ;  /* 0x0000b4003e037a23 */ /* 0x100fee0000010804 */
[----:B------:R1:W-:Y:S10]  /*ab50*/  MUFU.EX2 R243, R3 ;  /* 0x0000000300f37308 */ /* 0x0003f40000000800 */
[----:B------:R2:W2:Y:S01]  /*ab60*/  MUFU.EX2 R2, R0 ;  /* 0x0000000000027308 */ /* 0x0004a20000000800 */
[--C-:B-1----:R-:W-:Y:S02]  /*ab70*/  FFMA.FTZ R3, R73, c[0x0][0x2d0], -R4.reuse ;  /* 0x0000b40049037a23 */ /* 0x102fe40000010804 */
[----:B------:R-:W3:Y:S04]  /*ab80*/  LDL.LU R73, [R1+0x8] ;  /* 0x0000080001497983 */ /* 0x000ee80000300800 */
[----:B------:R-:W3:Y:S01]  /*ab90*/  LDL.LU R66, [R1] ;  /* 0x0000000001427983 */ /* 0x000ee20000300800 */
[--C-:B--2---:R-:W-:Y:S04]  /*aba0*/  FFMA.FTZ R0, R24, c[0x0][0x2d0], -R4.reuse ;  /* 0x0000b40018007a23 */ /* 0x104fe80000010804 */
[----:B------:R1:W-:Y:S02]  /*abb0*/  MUFU.EX2 R222, R0 ;  /* 0x0000000000de7308 */ /* 0x0003e40000000800 */
[--C-:B-1----:R-:W-:Y:S08]  /*abc0*/  FFMA.FTZ R0, R26, c[0x0][0x2d0], -R4.reuse ;  /* 0x0000b4001a007a23 */ /* 0x102ff00000010804 */
[----:B------:R1:W2:Y:S02]  /*abd0*/  MUFU.EX2 R236, R0 ;  /* 0x0000000000ec7308 */ /* 0x0002a40000000800 */
[----:B-1----:R-:W-:Y:S08]  /*abe0*/  FFMA.FTZ R0, R56, c[0x0][0x2d0], -R4 ;  /* 0x0000b40038007a23 */ /* 0x002ff00000010804 */
[----:B------:R1:W1:Y:S02]  /*abf0*/  MUFU.EX2 R235, R0 ;  /* 0x0000000000eb7308 */ /* 0x0002640000000800 */
[----:B-1----:R-:W-:Y:S02]  /*ac00*/  FSEL R0, R68, RZ, P0 ;  /* 0x000000ff44007208 */ /* 0x002fe40000000000 */
[C---:B------:R-:W-:Y:S02]  /*ac10*/  ISETP.GT.AND P0, PT, R211.reuse, R249, PT ;  /* 0x000000f9d300720c */ /* 0x040fe40003f04270 */
[----:B------:R-:W-:Y:S01]  /*ac20*/  IADD3 R211, R211, -0x1, RZ ;  /* 0xffffffffd3d37810 */ /* 0x000fe20007ffe0ff */
[----:B------:R-:W-:Y:S02]  /*ac30*/  FADD.FTZ R0, -R0, R87 ;  /* 0x0000005700007221 */ /* 0x000fe40000010100 */
[----:B------:R-:W1:Y:S02]  /*ac40*/  LDSM.16.MT88.4 R84, [R188] ;  /* 0x00000000bc54783b */ /* 0x000e640000004200 */
[----:B------:R-:W-:Y:S06]  /*ac50*/  FMUL.FTZ R0, R0, c[0x0][0x2d0] ;  /* 0x0000b40000007a20 */ /* 0x000fec0000410000 */
[----:B------:R-:W1:Y:S01]  /*ac60*/  MUFU.EX2 R0, R0 ;  /* 0x0000000000007308 */ /* 0x000e620000000800 */
[C---:B----4-:R-:W-:Y:S01]  /*ac70*/  FMUL.FTZ R4, R65.reuse, R88 ;  /* 0x0000005841047220 */ /* 0x050fe20000410000 */
[----:B------:R-:W-:Y:S01]  /*ac80*/  F2FP.BF16.PACK_AB R76, R234, R10 ;  /* 0x0000000aea4c723e */ /* 0x000fe200000010ff */
[----:B------:R-:W-:Y:S01]  /*ac90*/  FMUL.FTZ R5, R65, R89 ;  /* 0x0000005941057220 */ /* 0x000fe20000410000 */
[----:B------:R-:W-:Y:S01]  /*aca0*/  F2FP.BF16.PACK_AB R77, R233, R232 ;  /* 0x000000e8e94d723e */ /* 0x000fe200000010ff */
[----:B-----5:R-:W-:Y:S01]  /*acb0*/  FMUL.FTZ R6, R67, R90 ;  /* 0x0000005a43067220 */ /* 0x020fe20000410000 */
[----:B------:R-:W-:Y:S01]  /*acc0*/  F2FP.BF16.PACK_AB R78, R241, R240 ;  /* 0x000000f0f14e723e */ /* 0x000fe200000010ff */
[----:B------:R-:W-:Y:S01]  /*acd0*/  FMUL.FTZ R7, R67, R91 ;  /* 0x0000005b43077220 */ /* 0x000fe20000410000 */
[----:B------:R-:W-:Y:S01]  /*ace0*/  F2FP.BF16.PACK_AB R79, R242, R238 ;  /* 0x000000eef24f723e */ /* 0x000fe200000010ff */
[----:B------:R-:W-:Y:S01]  /*acf0*/  LDSM.16.MT88.4 R88, [R189+0x800] ;  /* 0x00080000bd58783b */ /* 0x000fe20000004200 */
[----:B------:R-:W-:Y:S01]  /*ad00*/  F2FP.BF16.PACK_AB R80, R231, R230 ;  /* 0x000000e6e750723e */ /* 0x000fe200000010ff */
[C---:B------:R-:W-:Y:S01]  /*ad10*/  FMUL.FTZ R8, R2.reuse, R92 ;  /* 0x0000005c02087220 */ /* 0x040fe20000410000 */
[----:B------:R-:W-:Y:S01]  /*ad20*/  F2FP.BF16.PACK_AB R82, R239, R237 ;  /* 0x000000edef52723e */ /* 0x000fe200000010ff */
[----:B------:R-:W-:Y:S01]  /*ad30*/  FMUL.FTZ R9, R2, R93 ;  /* 0x0000005d02097220 */ /* 0x000fe20000410000 */
[----:B--2---:R-:W-:Y:S01]  /*ad40*/  F2FP.BF16.PACK_AB R81, R236, R222 ;  /* 0x000000deec51723e */ /* 0x004fe200000010ff */
[-C--:B------:R-:W-:Y:S05]  /*ad50*/  HMMA.16816.F32.BF16 R4, R76, R20.reuse, R4 ;  /* 0x000000144c04723c */ /* 0x080fea0000041804 */
[----:B------:R-:W-:Y:S01]  /*ad60*/  F2FP.BF16.PACK_AB R83, R243, R235 ;  /* 0x000000ebf353723e */ /* 0x000fe200000010ff */
[C---:B------:R-:W-:Y:S02]  /*ad70*/  FFMA.FTZ R69, R65.reuse, R246, R10 ;  /* 0x000000f641457223 */ /* 0x040fe4000001000a */
[----:B------:R-:W-:Y:S01]  /*ad80*/  FMUL.FTZ R12, R2, R96 ;  /* 0x00000060020c7220 */ /* 0x000fe20000410000 */
[----:B------:R-:W-:Y:S03]  /*ad90*/  MUFU.EX2 R246, R182 ;  /* 0x000000b600f67308 */ /* 0x000fe60000000800 */
[C---:B-1----:R-:W-:Y:S02]  /*ada0*/  FMUL.FTZ R10, R0.reuse, R94 ;  /* 0x0000005e000a7220 */ /* 0x042fe40000410000 */
[----:B------:R-:W-:Y:S02]  /*adb0*/  FMUL.FTZ R11, R0, R95 ;  /* 0x0000005f000b7220 */ /* 0x000fe40000410000 */
[----:B------:R-:W-:Y:S01]  /*adc0*/  LDSM.16.MT88.4 R92, [R186+0x800] ;  /* 0x00080000ba5c783b */ /* 0x000fe20000004200 */
[----:B------:R-:W-:Y:S02]  /*add0*/  FMUL.FTZ R13, R2, R97 ;  /* 0x00000061020d7220 */ /* 0x000fe40000410000 */
[C---:B------:R-:W-:Y:S01]  /*ade0*/  FMUL.FTZ R14, R0.reuse, R98 ;  /* 0x00000062000e7220 */ /* 0x040fe20000410000 */
[----:B------:R-:W-:Y:S01]  /*adf0*/  MUFU.EX2 R182, R174 ;  /* 0x000000ae00b67308 */ /* 0x000fe20000000800 */
[C---:B------:R-:W-:Y:S04]  /*ae00*/  HMMA.16816.F32.BF16 R8, R80.reuse, R20, R8 ;  /* 0x000000145008723c */ /* 0x040fe80000041808 */
[----:B------:R-:W-:Y:S02]  /*ae10*/  FMUL.FTZ R15, R0, R99 ;  /* 0x00000063000f7220 */ /* 0x000fe40000410000 */
[----:B------:R-:W-:Y:S01]  /*ae20*/  LDSM.16.MT88.4 R96, [R188+0x1000] ;  /* 0x00100000bc60783b */ /* 0x000fe20000004200 */
[C---:B------:R-:W-:Y:S02]  /*ae30*/  FMUL.FTZ R32, R65.reuse, R116 ;  /* 0x0000007441207220 */ /* 0x040fe40000410000 */
[C---:B------:R-:W-:Y:S01]  /*ae40*/  FMUL.FTZ R33, R65.reuse, R117 ;  /* 0x0000007541217220 */ /* 0x040fe20000410000 */
[----:B------:R-:W-:Y:S01]  /*ae50*/  MUFU.EX2 R174, R179 ;  /* 0x000000b300ae7308 */ /* 0x000fe20000000800 */
[-C--:B------:R-:W-:Y:S03]  /*ae60*/  HMMA.16816.F32.BF16 R12, R80, R22.reuse, R12 ;  /* 0x00000016500c723c */ /* 0x080fe6000004180c */
[C---:B------:R-:W-:Y:S02]  /*ae70*/  FMUL.FTZ R16, R65.reuse, R100 ;  /* 0x0000006441107220 */ /* 0x040fe40000410000 */
[----:B------:R-:W-:Y:S02]  /*ae80*/  FMUL.FTZ R17, R65, R101 ;  /* 0x0000006541117220 */ /* 0x000fe40000410000 */
[C---:B------:R-:W-:Y:S02]  /*ae90*/  FMUL.FTZ R18, R67.reuse, R102 ;  /* 0x0000006643127220 */ /* 0x040fe40000410000 */
[C---:B------:R-:W-:Y:S01]  /*aea0*/  FMUL.FTZ R19, R67.reuse, R103 ;  /* 0x0000006743137220 */ /* 0x040fe20000410000 */
[----:B------:R-:W-:Y:S02]  /*aeb0*/  MUFU.EX2 R101, R60 ;  /* 0x0000003c00657308 */ /* 0x000fe40000000800 */
[C---:B------:R-:W-:Y:S02]  /*aec0*/  FMUL.FTZ R34, R67.reuse, R118 ;  /* 0x0000007643227220 */ /* 0x040fe40000410000 */
[----:B------:R-:W-:Y:S02]  /*aed0*/  FMUL.FTZ R35, R67, R119 ;  /* 0x0000007743237220 */ /* 0x000fe40000410000 */
[C---:B------:R-:W-:Y:S01]  /*aee0*/  HMMA.16816.F32.BF16 R16, R76.reuse, R22, R16 ;  /* 0x000000164c10723c */ /* 0x040fe20000041810 */
[----:B------:R-:W-:Y:S03]  /*aef0*/  LDSM.16.MT88.4 R116, [R189+0x2000] ;  /* 0x00200000bd74783b */ /* 0x000fe60000004200 */
[C---:B------:R-:W-:Y:S01]  /*af00*/  FMUL.FTZ R20, R65.reuse, R104 ;  /* 0x0000006841147220 */ /* 0x040fe20000410000 */
[----:B------:R-:W-:Y:S01]  /*af10*/  MUFU.EX2 R103, R178 ;  /* 0x000000b200677308 */ /* 0x000fe20000000800 */
[----:B------:R-:W-:Y:S02]  /*af20*/  FMUL.FTZ R21, R65, R105 ;  /* 0x0000006941157220 */ /* 0x000fe40000410000 */
[C---:B------:R-:W-:Y:S04]  /*af30*/  FMUL.FTZ R22, R67.reuse, R106 ;  /* 0x0000006a43167220 */ /* 0x040fe80000410000 */
[----:B------:R-:W-:Y:S02]  /*af40*/  FMUL.FTZ R23, R67, R107 ;  /* 0x0000006b43177220 */ /* 0x000fe40000410000 */
[C---:B------:R-:W-:Y:S01]  /*af50*/  FMUL.FTZ R48, R65.reuse, R132 ;  /* 0x0000008441307220 */ /* 0x040fe20000410000 */
[----:B------:R-:W-:Y:S01]  /*af60*/  MUFU.EX2 R102, R168 ;  /* 0x000000a800667308 */ /* 0x000fe20000000800 */
[----:B------:R-:W-:Y:S02]  /*af70*/  FMUL.FTZ R49, R65, R133 ;  /* 0x0000008541317220 */ /* 0x000fe40000410000 */
[C---:B------:R-:W-:Y:S01]  /*af80*/  FMUL.FTZ R50, R67.reuse, R134 ;  /* 0x0000008643327220 */ /* 0x040fe20000410000 */
[-C--:B------:R-:W-:Y:S03]  /*af90*/  HMMA.16816.F32.BF16 R20, R76, R36.reuse, R20 ;  /* 0x000000244c14723c */ /* 0x080fe60000041814 */
[C---:B------:R-:W-:Y:S02]  /*afa0*/  FMUL.FTZ R24, R2.reuse, R108 ;  /* 0x0000006c02187220 */ /* 0x040fe40000410000 */
[----:B------:R-:W-:Y:S01]  /*afb0*/  FMUL.FTZ R25, R2, R109 ;  /* 0x0000006d02197220 */ /* 0x000fe20000410000 */
[----:B------:R-:W1:Y:S01]  /*afc0*/  MUFU.EX2 R105, R59 ;  /* 0x0000003b00697308 */ /* 0x000e620000000800 */
[C---:B------:R-:W-:Y:S02]  /*afd0*/  FMUL.FTZ R26, R0.reuse, R110 ;  /* 0x0000006e001a7220 */ /* 0x040fe40000410000 */
[----:B------:R-:W-:Y:S03]  /*afe0*/  FMUL.FTZ R27, R0, R111 ;  /* 0x0000006f001b7220 */ /* 0x000fe60000410000 */
[----:B------:R-:W-:Y:S02]  /*aff0*/  FMUL.FTZ R51, R67, R135 ;  /* 0x0000008743337220 */ /* 0x000fe40000410000 */
[----:B------:R-:W-:Y:S01]  /*b000*/  LDSM.16.MT88.4 R132, [R186+0x2000] ;  /* 0x00200000ba84783b */ /* 0x000fe20000004200 */
[C---:B------:R-:W-:Y:S01]  /*b010*/  FMUL.FTZ R28, R2.reuse, R112 ;  /* 0x00000070021c7220 */ /* 0x040fe20000410000 */
[C---:B------:R-:W-:Y:S01]  /*b020*/  HMMA.16816.F32.BF16 R24, R80.reuse, R36, R24 ;  /* 0x000000245018723c */ /* 0x040fe20000041818 */
[----:B------:R-:W-:Y:S03]  /*b030*/  MUFU.EX2 R109, R58 ;  /* 0x0000003a006d7308 */ /* 0x000fe60000000800 */
[----:B------:R-:W-:Y:S02]  /*b040*/  FMUL.FTZ R29, R2, R113 ;  /* 0x00000071021d7220 */ /* 0x000fe40000410000 */
[C---:B------:R-:W-:Y:S02]  /*b050*/  FMUL.FTZ R30, R0.reuse, R114 ;  /* 0x00000072001e7220 */ /* 0x040fe40000410000 */
[----:B------:R-:W-:Y:S03]  /*b060*/  FMUL.FTZ R31, R0, R115 ;  /* 0x00000073001f7220 */ /* 0x000fe60000410000 */
[----:B------:R-:W-:Y:S01]  /*b070*/  MUFU.EX2 R100, R152 ;  /* 0x0000009800647308 */ /* 0x000fe20000000800 */
[C---:B------:R-:W-:Y:S02]  /*b080*/  FMUL.FTZ R40, R2.reuse, R124 ;  /* 0x0000007c02287220 */ /* 0x040fe40000410000 */
[----:B------:R-:W-:Y:S01]  /*b090*/  FMUL.FTZ R41, R2, R125 ;  /* 0x0000007d02297220 */ /* 0x000fe20000410000 */
[-C--:B------:R-:W-:Y:S03]  /*b0a0*/  HMMA.16816.F32.BF16 R28, R80, R38.reuse, R28 ;  /* 0x00000026501c723c */ /* 0x080fe6000004181c */
[C---:B------:R-:W-:Y:S02]  /*b0b0*/  FMUL.FTZ R42, R0.reuse, R126 ;  /* 0x0000007e002a7220 */ /* 0x040fe40000410000 */
[----:B------:R-:W-:Y:S01]  /*b0c0*/  FMUL.FTZ R43, R0, R127 ;  /* 0x0000007f002b7220 */ /* 0x000fe20000410000 */
[----:B------:R2:W-:Y:S01]  /*b0d0*/  MUFU.EX2 R113, R57 ;  /* 0x0000003900717308 */ /* 0x0005e20000000800 */
[C---:B------:R-:W-:Y:S01]  /*b0e0*/  FMUL.FTZ R44, R2.reuse, R128 ;  /* 0x00000080022c7220 */ /* 0x040fe20000410000 */
[C---:B------:R-:W-:Y:S04]  /*b0f0*/  HMMA.16816.F32.BF16 R32, R76.reuse, R38, R32 ;  /* 0x000000264c20723c */ /* 0x040fe80000041820 */
[C---:B------:R-:W-:Y:S02]  /*b100*/  FMUL.FTZ R36, R65.reuse, R120 ;  /* 0x0000007841247220 */ /* 0x040fe40000410000 */
[----:B------:R-:W-:Y:S02]  /*b110*/  FMUL.FTZ R37, R65, R121 ;  /* 0x0000007941257220 */ /* 0x000fe40000410000 */
[C---:B------:R-:W-:Y:S01]  /*b120*/  FMUL.FTZ R38, R67.reuse, R122 ;  /* 0x0000007a43267220 */ /* 0x040fe20000410000 */
[----:B------:R4:W-:Y:S03]  /*b130*/  MUFU.EX2 R108, R64 ;  /* 0x00000040006c7308 */ /* 0x0009e60000000800 */
[----:B------:R-:W-:Y:S02]  /*b140*/  FMUL.FTZ R39, R67, R123 ;  /* 0x0000007b43277220 */ /* 0x000fe40000410000 */
[----:B------:R-:W-:Y:S02]  /*b150*/  FMUL.FTZ R45, R2, R129 ;  /* 0x00000081022d7220 */ /* 0x000fe40000410000 */
[C---:B------:R-:W-:Y:S02]  /*b160*/  FMUL.FTZ R46, R0.reuse, R130 ;  /* 0x00000082002e7220 */ /* 0x040fe40000410000 */
[----:B------:R-:W-:Y:S01]  /*b170*/  FMUL.FTZ R47, R0, R131 ;  /* 0x00000083002f7220 */ /* 0x000fe20000410000 */
[-C--:B------:R-:W-:Y:S01]  /*b180*/  HMMA.16816.F32.BF16 R36, R76, R52.reuse, R36 ;  /* 0x000000344c24723c */ /* 0x080fe20000041824 */
[----:B------:R5:W-:Y:S02]  /*b190*/  MUFU.EX2 R130, R3 ;  /* 0x0000000300827308 */ /* 0x000be40000000800 */
[C---:B------:R-:W-:Y:S02]  /*b1a0*/  FMUL.FTZ R56, R2.reuse, R140 ;  /* 0x0000008c02387220 */ /* 0x040fe40000410000 */
[----:B--2---:R-:W-:Y:S02]  /*b1b0*/  FMUL.FTZ R57, R2, R141 ;  /* 0x0000008d02397220 */ /* 0x004fe40000410000 */
[C---:B------:R-:W-:Y:S01]  /*b1c0*/  FMUL.FTZ R58, R0.reuse, R142 ;  /* 0x0000008e003a7220 */ /* 0x040fe20000410000 */
[C---:B------:R-:W-:Y:S03]  /*b1d0*/  HMMA.16816.F32.BF16 R40, R80.reuse, R52, R40 ;  /* 0x000000345028723c */ /* 0x040fe60000041828 */
[----:B------:R-:W-:Y:S01]  /*b1e0*/  MUFU.EX2 R104, R177 ;  /* 0x000000b100687308 */ /* 0x000fe20000000800 */
[----:B------:R-:W-:Y:S02]  /*b1f0*/  FMUL.FTZ R59, R0, R143 ;  /* 0x0000008f003b7220 */ /* 0x000fe40000410000 */
[C---:B------:R-:W-:Y:S02]  /*b200*/  FMUL.FTZ R60, R2.reuse, R144 ;  /* 0x00000090023c7220 */ /* 0x040fe40000410000 */
[-C--:B------:R-:W-:Y:S04]  /*b210*/  HMMA.16816.F32.BF16 R44, R80, R54.reuse, R44 ;  /* 0x00000036502c723c */ /* 0x080fe8000004182c */
[----:B------:R-:W-:Y:S01]  /*b220*/  FMUL.FTZ R61, R2, R145 ;  /* 0x00000091023d7220 */ /* 0x000fe20000410000 */
[----:B------:R-:W-:Y:S01]  /*b230*/  MUFU.EX2 R106, R167 ;  /* 0x000000a7006a7308 */ /* 0x000fe20000000800 */
[C---:B------:R-:W-:Y:S02]  /*b240*/  FMUL.FTZ R62, R0.reuse, R146 ;  /* 0x00000092003e7220 */ /* 0x040fe40000410000 */
[C---:B------:R-:W-:Y:S04]  /*b250*/  HMMA.16816.F32.BF16 R48, R76.reuse, R54, R48 ;  /* 0x000000364c30723c */ /* 0x040fe80000041830 */
[C---:B------:R-:W-:Y:S02]  /*b260*/  FMUL.FTZ R52, R65.reuse, R136 ;  /* 0x0000008841347220 */ /* 0x040fe40000410000 */
[----:B------:R-:W-:Y:S01]  /*b270*/  FMUL.FTZ R53, R65, R137 ;  /* 0x0000008941357220 */ /* 0x000fe20000410000 */
[----:B------:R-:W-:Y:S01]  /*b280*/  MUFU.EX2 R111, R173 ;  /* 0x000000ad006f7308 */ /* 0x000fe20000000800 */
[C---:B------:R-:W-:Y:S04]  /*b290*/  FMUL.FTZ R54, R67.reuse, R138 ;  /* 0x0000008a43367220 */ /* 0x040fe80000410000 */
[----:B------:R-:W-:Y:S02]  /*b2a0*/  FMUL.FTZ R55, R67, R139 ;  /* 0x0000008b43377220 */ /* 0x000fe40000410000 */
[C---:B------:R-:W-:Y:S02]  /*b2b0*/  FMUL.FTZ R63, R0.reuse, R147 ;  /* 0x00000093003f7220 */ /* 0x040fe40000410000 */
[C---:B----4-:R-:W-:Y:S01]  /*b2c0*/  FMUL.FTZ R64, R65.reuse, R148 ;  /* 0x0000009441407220 */ /* 0x050fe20000410000 */
[----:B------:R-:W2:Y:S01]  /*b2d0*/  MUFU.EX2 R107, R75 ;  /* 0x0000004b006b7308 */ /* 0x000ea20000000800 */
[----:B------:R-:W-:Y:S01]  /*b2e0*/  FMUL.FTZ R65, R65, R149 ;  /* 0x0000009541417220 */ /* 0x000fe20000410000 */
[-C--:B------:R-:W-:Y:S03]  /*b2f0*/  HMMA.16816.F32.BF16 R52, R76, R84.reuse, R52 ;  /* 0x000000544c34723c */ /* 0x080fe60000041834 */
[----:B------:R-:W-:Y:S01]  /*b300*/  FFMA.FTZ R0, R0, R252, R222 ;  /* 0x000000fc00007223 */ /* 0x000fe200000100de */
[----:B------:R-:W-:Y:S04]  /*b310*/  F2FP.BF16.PACK_AB R148, R175, R180 ;  /* 0x000000b4af94723e */ /* 0x000fe800000010ff */
[C---:B------:R-:W-:Y:S01]  /*b320*/  HMMA.16816.F32.BF16 R56, R80.reuse, R84, R56 ;  /* 0x000000545038723c */ /* 0x040fe20000041838 */
[----:B------:R-:W-:Y:S03]  /*b330*/  MUFU.EX2 R167, R212 ;  /* 0x000000d400a77308 */ /* 0x000fe60000000800 */
[----:B---3--:R-:W-:Y:S02]  /*b340*/  FFMA.FTZ R2, R2, R73, R230 ;  /* 0x0000004902027223 */ /* 0x008fe400000100e6 */
[----:B-----5:R-:W-:Y:S01]  /*b350*/  FFMA.FTZ R3, R67, R66, R232 ;  /* 0x0000004243037223 */ /* 0x020fe200000100e8 */
[----:B-1----:R-:W-:Y:S01]  /*b360*/  F2FP.BF16.PACK_AB R84, R105, R101 ;  /* 0x000000656954723e */ /* 0x002fe200000010ff */
[-C--:B------:R-:W-:Y:S01]  /*b370*/  HMMA.16816.F32.BF16 R60, R80, R86.reuse, R60 ;  /* 0x00000056503c723c */ /* 0x080fe2000004183c */
[----:B------:R-:W1:Y:S02]  /*b380*/  LDSM.16.MT88.4 R80, [R185+0x800] ;  /* 0x00080000b950783b */ /* 0x000e640000004200 */
[----:B------:R-:W3:Y:S01]  /*b390*/  MUFU.EX2 R112, R171 ;  /* 0x000000ab00707308 */ /* 0x000ee20000000800 */
[C---:B------:R-:W-:Y:S02]  /*b3a0*/  FMUL.FTZ R66, R67.reuse, R150 ;  /* 0x0000009643427220 */ /* 0x040fe40000410000 */
[----:B------:R-:W-:Y:S01]  /*b3b0*/  FMUL.FTZ R67, R67, R151 ;  /* 0x0000009743437220 */ /* 0x000fe20000410000 */
[----:B--2---:R-:W-:Y:S01]  /*b3c0*/  F2FP.BF16.PACK_AB R85, R107, R100 ;  /* 0x000000646b55723e */ /* 0x004fe200000010ff */
[----:B------:R-:W-:Y:S04]  /*b3d0*/  FADD.FTZ R73, R234, R69 ;  /* 0x00000045ea497221 */ /* 0x000fe80000010000 */
[----:B------:R-:W-:Y:S01]  /*b3e0*/  FADD.FTZ R69, R236, R0 ;  /* 0x00000000ec457221 */ /* 0x000fe20000010000 */
[----:B------:R-:W-:Y:S01]  /*b3f0*/  HMMA.16816.F32.BF16 R64, R76, R86, R64 ;  /* 0x000000564c40723c */ /* 0x000fe20000041840 */
[----:B------:R-:W-:Y:S03]  /*b400*/  MUFU.EX2 R110, R166 ;  /* 0x000000a6006e7308 */ /* 0x000fe60000000800 */
[----:B------:R-:W-:Y:S02]  /*b410*/  FADD.FTZ R0, R240, R73 ;  /* 0x00000049f0007221 */ /* 0x000fe40000010000 */
[----:B------:R-:W-:Y:S01]  /*b420*/  FADD.FTZ R73, R235, R69 ;  /* 0x00000045eb497221 */ /* 0x000fe20000010000 */
[----:B------:R-:W-:Y:S01]  /*b430*/  F2FP.BF16.PACK_AB R76, R104, R103 ;  /* 0x00000067684c723e */ /* 0x000fe200000010ff */
[----:B------:R-:W-:Y:S01]  /*b440*/  FADD.FTZ R0, R241, R0 ;  /* 0x00000000f1007221 */ /* 0x000fe20000010000 */
[----:B------:R-:W-:Y:S02]  /*b450*/  F2FP.BF16.PACK_AB R77, R106, R102 ;  /* 0x000000666a4d723e */ /* 0x000fe400000010ff */
[----:B------:R-:W2:Y:S01]  /*b460*/  MUFU.EX2 R114, R165 ;  /* 0x000000a500727308 */ /* 0x000ea20000000800 */
[----:B------:R-:W-:Y:S01]  /*b470*/  F2FP.BF16.PACK_AB R86, R113, R109 ;  /* 0x0000006d7156723e */ /* 0x000fe200000010ff */
[----:B------:R-:W-:Y:S01]  /*b480*/  FADD.FTZ R0, R103, R0 ;  /* 0x0000000067007221 */ /* 0x000fe20000010000 */
[----:B---3--:R-:W-:Y:S01]  /*b490*/  F2FP.BF16.PACK_AB R78, R112, R111 ;  /* 0x0000006f704e723e */ /* 0x008fe200000010ff */
[----:B------:R-:W-:Y:S01]  /*b4a0*/  FADD.FTZ R3, R233, R3 ;  /* 0x00000003e9037221 */ /* 0x000fe20000010000 */
[----:B------:R-:W-:Y:S01]  /*b4b0*/  F2FP.BF16.PACK_AB R87, R130, R108 ;  /* 0x0000006c8257723e */ /* 0x000fe200000010ff */
[----:B------:R-:W-:Y:S02]  /*b4c0*/  FADD.FTZ R2, R231, R2 ;  /* 0x00000002e7027221 */ /* 0x000fe40000010000 */
[----:B------:R-:W-:Y:S02]  /*b4d0*/  FADD.FTZ R3, R238, R3 ;  /* 0x00000003ee037221 */ /* 0x000fe40000010000 */
[----:B------:R-:W-:Y:S01]  /*b4e0*/  MUFU.EX2 R171, R210 ;  /* 0x000000d200ab7308 */ /* 0x000fe20000000800 */
[----:B------:R-:W-:Y:S02]  /*b4f0*/  FADD.FTZ R2, R237, R2 ;  /* 0x00000002ed027221 */ /* 0x000fe40000010000 */
[----:B------:R-:W-:Y:S02]  /*b500*/  FADD.FTZ R69, R242, R3 ;  /* 0x00000003f2457221 */ /* 0x000fe40000010000 */
[----:B------:R-:W-:Y:S02]  /*b510*/  FADD.FTZ R3, R239, R2 ;  /* 0x00000002ef037221 */ /* 0x000fe40000010000 */
[----:B------:R-:W-:Y:S02]  /*b520*/  FADD.FTZ R69, R102, R69 ;  /* 0x0000004566457221 */ /* 0x000fe40000010000 */
[----:B------:R-:W-:Y:S01]  /*b530*/  FADD.FTZ R3, R101, R3 ;  /* 0x0000000365037221 */ /* 0x000fe20000010000 */
[----:B------:R-:W-:Y:S01]  /*b540*/  MUFU.EX2 R143, R206 ;  /* 0x000000ce008f7308 */ /* 0x000fe20000000800 */
[----:B------:R-:W-:Y:S02]  /*b550*/  FADD.FTZ R2, R243, R73 ;  /* 0x00000049f3027221 */ /* 0x000fe40000010000 */
[----:B------:R-:W-:Y:S01]  /*b560*/  FADD.FTZ R0, R104, R0 ;  /* 0x0000000068007221 */ /* 0x000fe20000010000 */
[----:B--2---:R-:W-:Y:S01]  /*b570*/  F2FP.BF16.PACK_AB R79, R114, R110 ;  /* 0x0000006e724f723e */ /* 0x004fe200000010ff */
[----:B------:R-:W-:Y:S02]  /*b580*/  FADD.FTZ R2, R100, R2 ;  /* 0x0000000264027221 */ /* 0x000fe40000010000 */
[----:B------:R-:W-:Y:S01]  /*b590*/  LDSM.16.MT88.4 R100, [R185+0x2000] ;  /* 0x00200000b964783b */ /* 0x000fe20000004200 */
[----:B------:R-:W-:Y:S02]  /*b5a0*/  FADD.FTZ R0, R111, R0 ;  /* 0x000000006f007221 */ /* 0x000fe40000010000 */
[----:B------:R-:W-:Y:S01]  /*b5b0*/  MUFU.EX2 R173, R209 ;  /* 0x000000d100ad7308 */ /* 0x000fe20000000800 */
[-C--:B-1----:R-:W-:Y:S03]  /*b5c0*/  HMMA.16816.F32.BF16 R4, R76, R80.reuse, R4 ;  /* 0x000000504c04723c */ /* 0x082fe60000041804 */
[----:B------:R-:W-:Y:S02]  /*b5d0*/  FADD.FTZ R73, R112, R0 ;  /* 0x0000000070497221 */ /* 0x000fe40000010000 */
[----:B------:R-:W-:Y:S02]  /*b5e0*/  FADD.FTZ R3, R105, R3 ;  /* 0x0000000369037221 */ /* 0x000fe40000010000 */
[----:B------:R-:W-:Y:S01]  /*b5f0*/  FADD.FTZ R2, R107, R2 ;  /* 0x000000026b027221 */ /* 0x000fe20000010000 */
[C---:B------:R-:W-:Y:S01]  /*b600*/  HMMA.16816.F32.BF16 R8, R84.reuse, R80, R8 ;  /* 0x000000505408723c */ /* 0x040fe20000041808 */
[----:B------:R-:W-:Y:S03]  /*b610*/  MUFU.EX2 R179, R208 ;  /* 0x000000d000b37308 */ /* 0x000fe60000000800 */
[----:B------:R-:W-:Y:S02]  /*b620*/  FADD.FTZ R3, R109, R3 ;  /* 0x000000036d037221 */ /* 0x000fe40000010000 */
[----:B------:R-:W-:Y:S02]  /*b630*/  FADD.FTZ R69, R106, R69 ;  /* 0x000000456a457221 */ /* 0x000fe40000010000 */
[-C--:B------:R-:W-:Y:S03]  /*b640*/  HMMA.16816.F32.BF16 R12, R84, R82.reuse, R12 ;  /* 0x00000052540c723c */ /* 0x080fe6000004180c */
[----:B------:R-:W-:Y:S01]  /*b650*/  MUFU.EX2 R177, R204 ;  /* 0x000000cc00b17308 */ /* 0x000fe20000000800 */
[----:B------:R-:W-:Y:S04]  /*b660*/  FADD.FTZ R69, R110, R69 ;  /* 0x000000456e457221 */ /* 0x000fe80000010000 */
[C---:B------:R-:W-:Y:S01]  /*b670*/  HMMA.16816.F32.BF16 R16, R76.reuse, R82, R16 ;  /* 0x000000524c10723c */ /* 0x040fe20000041810 */
[----:B------:R-:W1:Y:S04]  /*b680*/  LDSM.16.MT88.4 R80, [R188+0x800] ;  /* 0x00080000bc50783b */ /* 0x000e680000004200 */
[----:B------:R-:W-:Y:S03]  /*b690*/  MUFU.EX2 R178, R200 ;  /* 0x000000c800b27308 */ /* 0x000fe60000000800 */
[-C--:B------:R-:W-:Y:S07]  /*b6a0*/  HMMA.16816.F32.BF16 R20, R76, R88.reuse, R20 ;  /* 0x000000584c14723c */ /* 0x080fee0000041814 */
[----:B------:R-:W-:Y:S01]  /*b6b0*/  MUFU.EX2 R152, R226 ;  /* 0x000000e200987308 */ /* 0x000fe20000000800 */
[C---:B------:R-:W-:Y:S08]  /*b6c0*/  HMMA.16816.F32.BF16 R24, R84.reuse, R88, R24 ;  /* 0x000000585418723c */ /* 0x040ff00000041818 */
[-C--:B------:R-:W-:Y:S01]  /*b6d0*/  HMMA.16816.F32.BF16 R28, R84, R90.reuse, R28 ;  /* 0x0000005a541c723c */ /* 0x080fe2000004181c */
[----:B------:R-:W-:Y:S07]  /*b6e0*/  MUFU.EX2 R75, R229 ;  /* 0x000000e5004b7308 */ /* 0x000fee0000000800 */
[C---:B------:R-:W-:Y:S01]  /*b6f0*/  HMMA.16816.F32.BF16 R32, R76.reuse, R90, R32 ;  /* 0x0000005a4c20723c */ /* 0x040fe20000041820 */
[----:B------:R-:W2:Y:S02]  /*b700*/  LDSM.16.MT88.4 R88, [R185+0x1000] ;  /* 0x00100000b958783b */ /* 0x000ea40000004200 */
[----:B------:R-:W-:Y:S05]  /*b710*/  MUFU.EX2 R131, R170 ;  /* 0x000000aa00837308 */ /* 0x000fea0000000800 */
[-C--:B------:R-:W-:Y:S05]  /*b720*/  HMMA.16816.F32.BF16 R36, R76, R92.reuse, R36 ;  /* 0x0000005c4c24723c */ /* 0x080fea0000041824 */
[----:B------:R-:W-:Y:S03]  /*b730*/  MUFU.EX2 R170, R205 ;  /* 0x000000cd00aa7308 */ /* 0x000fe60000000800 */
[C---:B------:R-:W-:Y:S07]  /*b740*/  HMMA.16816.F32.BF16 R40, R84.reuse, R92, R40 ;  /* 0x0000005c5428723c */ /* 0x040fee0000041828 */
[----:B------:R-:W3:Y:S01]  /*b750*/  MUFU.EX2 R129, R169 ;  /* 0x000000a900817308 */ /* 0x000ee20000000800 */
[-C--:B------:R-:W-:Y:S08]  /*b760*/  HMMA.16816.F32.BF16 R44, R84, R94.reuse, R44 ;  /* 0x0000005e542c723c */ /* 0x080ff0000004182c */
[C---:B------:R-:W-:Y:S01]  /*b770*/  HMMA.16816.F32.BF16 R48, R76.reuse, R94, R48 ;  /* 0x0000005e4c30723c */ /* 0x040fe20000041830 */
[----:B------:R-:W4:Y:S01]  /*b780*/  LDSM.16.MT88.4 R92, [R189+0x1000] ;  /* 0x00100000bd5c783b */ /* 0x000f220000004200 */
[----:B------:R-:W-:Y:S06]  /*b790*/  MUFU.EX2 R169, R181 ;  /* 0x000000b500a97308 */ /* 0x000fec0000000800 */
[-C--:B-1----:R-:W-:Y:S04]  /*b7a0*/  HMMA.16816.F32.BF16 R52, R76, R80.reuse, R52 ;  /* 0x000000504c34723c */ /* 0x082fe80000041834 */
[----:B------:R-:W1:Y:S04]  /*b7b0*/  MUFU.EX2 R139, R161 ;  /* 0x000000a1008b7308 */ /* 0x000e680000000800 */
[C---:B------:R-:W-:Y:S06]  /*b7c0*/  HMMA.16816.F32.BF16 R56, R84.reuse, R80, R56 ;  /* 0x000000505438723c */ /* 0x040fec0000041838 */
[----:B------:R5:W-:Y:S01]  /*b7d0*/  MUFU.EX2 R128, R74 ;  /* 0x0000004a00807308 */ /* 0x000be20000000800 */
[----:B---3--:R-:W-:Y:S01]  /*b7e0*/  F2FP.BF16.PACK_AB R80, R174, R129 ;  /* 0x00000081ae50723e */ /* 0x008fe200000010ff */
[-C--:B------:R-:W-:Y:S01]  /*b7f0*/  HMMA.16816.F32.BF16 R60, R84, R82.reuse, R60 ;  /* 0x00000052543c723c */ /* 0x080fe2000004183c */
[----:B------:R-:W3:Y:S07]  /*b800*/  LDSM.16.MT88.4 R84, [R186+0x1000] ;  /* 0x00100000ba54783b */ /* 0x000eee0000004200 */
[----:B------:R-:W-:Y:S01]  /*b810*/  HMMA.16816.F32.BF16 R64, R76, R82, R64 ;  /* 0x000000524c40723c */ /* 0x000fe20000041840 */
[----:B------:R-:W4:Y:S06]  /*b820*/  MUFU.EX2 R138, R156 ;  /* 0x0000009c008a7308 */ /* 0x000f2c0000000800 */
[----:B------:R-:W-:Y:S02]  /*b830*/  F2FP.BF16.PACK_AB R76, R247, R248 ;  /* 0x000000f8f74c723e */ /* 0x000fe400000010ff */
[----:B------:R-:W-:Y:S02]  /*b840*/  F2FP.BF16.PACK_AB R77, R244, R131 ;  /* 0x00000083f44d723e */ /* 0x000fe400000010ff */
[----:B------:R-:W-:Y:S01]  /*b850*/  MUFU.EX2 R137, R155 ;  /* 0x0000009b00897308 */ /* 0x000fe20000000800 */
[----:B------:R-:W-:Y:S02]  /*b860*/  F2FP.BF16.PACK_AB R78, R246, R183 ;  /* 0x000000b7f64e723e */ /* 0x000fe400000010ff */
[----:B------:R-:W-:Y:S01]  /*b870*/  F2FP.BF16.PACK_AB R79, R245, R182 ;  /* 0x000000b6f54f723e */ /* 0x000fe200000010ff */
[----:B-----5:R-:W-:Y:S01]  /*b880*/  FADD.FTZ R74, R108, R2 ;  /* 0x000000026c4a7221 */ /* 0x020fe20000010000 */
[----:B-1----:R-:W-:Y:S01]  /*b890*/  F2FP.BF16.PACK_AB R82, R139, R169 ;  /* 0x000000a98b52723e */ /* 0x002fe200000010ff */
[----:B------:R-:W-:Y:S02]  /*b8a0*/  FADD.FTZ R2, R114, R69 ;  /* 0x0000004572027221 */ /* 0x000fe40000010000 */
[----:B------:R-:W-:Y:S02]  /*b8b0*/  FADD.FTZ R0, R130, R74 ;  /* 0x0000004a82007221 */ /* 0x000fe40000010000 */
[-C--:B--2---:R-:W-:Y:S01]  /*b8c0*/  HMMA.16816.F32.BF16 R4, R76, R88.reuse, R4 ;  /* 0x000000584c04723c */ /* 0x084fe20000041804 */
[----:B------:R-:W1:Y:S02]  /*b8d0*/  MUFU.EX2 R136, R154 ;  /* 0x0000009a00887308 */ /* 0x000e640000000800 */
[----:B------:R-:W-:Y:S01]  /*b8e0*/  FADD.FTZ R2, R131, R2 ;  /* 0x0000000283027221 */ /* 0x000fe20000010000 */
[----:B----4-:R-:W-:Y:S01]  /*b8f0*/  F2FP.BF16.PACK_AB R81, R138, R128 ;  /* 0x000000808a51723e */ /* 0x010fe200000010ff */
[----:B------:R-:W-:Y:S02]  /*b900*/  FADD.FTZ R69, R113, R3 ;  /* 0x0000000371457221 */ /* 0x000fe40000010000 */
[----:B------:R-:W-:Y:S02]  /*b910*/  FADD.FTZ R2, R244, R2 ;  /* 0x00000002f4027221 */ /* 0x000fe40000010000 */
[----:B------:R-:W-:Y:S02]  /*b920*/  FADD.FTZ R3, R248, R73 ;  /* 0x00000049f8037221 */ /* 0x000fe40000010000 */
[----:B------:R-:W-:Y:S02]  /*b930*/  MUFU.EX2 R142, R160 ;  /* 0x000000a0008e7308 */ /* 0x000fe40000000800 */
[----:B------:R-:W-:Y:S08]  /*b940*/  FADD.FTZ R3, R247, R3 ;  /* 0x00000003f7037221 */ /* 0x000ff00000010000 */
[----:B------:R-:W-:Y:S01]  /*b950*/  MUFU.EX2 R168, R159 ;  /* 0x0000009f00a87308 */ /* 0x000fe20000000800 */
[----:B-1----:R-:W-:Y:S09]  /*b960*/  F2FP.BF16.PACK_AB R83, R136, R137 ;  /* 0x000000898853723e */ /* 0x002ff200000010ff */
[----:B------:R-:W1:Y:S01]  /*b970*/  MUFU.EX2 R159, R216 ;  /* 0x000000d8009f7308 */ /* 0x000e620000000800 */
[C---:B------:R-:W-:Y:S08]  /*b980*/  HMMA.16816.F32.BF16 R8, R80.reuse, R88, R8 ;  /* 0x000000585008723c */ /* 0x040ff00000041808 */
[-C--:B------:R-:W-:Y:S01]  /*b990*/  HMMA.16816.F32.BF16 R12, R80, R90.reuse, R12 ;  /* 0x0000005a500c723c */ /* 0x080fe2000004180c */
[----:B------:R-:W-:Y:S07]  /*b9a0*/  MUFU.EX2 R141, R164 ;  /* 0x000000a4008d7308 */ /* 0x000fee0000000800 */
[C---:B------:R-:W-:Y:S01]  /*b9b0*/  HMMA.16816.F32.BF16 R16, R76.reuse, R90, R16 ;  /* 0x0000005a4c10723c */ /* 0x040fe20000041810 */
[----:B------:R-:W2:Y:S02]  /*b9c0*/  LDSM.16.MT88.4 R88, [R185+0x1800] ;  /* 0x00180000b958783b */ /* 0x000ea40000004200 */
[----:B------:R-:W-:Y:S01]  /*b9d0*/  MUFU.EX2 R140, R163 ;  /* 0x000000a3008c7308 */ /* 0x000fe20000000800 */
[----:B-1----:R-:W-:Y:S04]  /*b9e0*/  F2FP.BF16.PACK_AB R151, R158, R159 ;  /* 0x0000009f9e97723e */ /* 0x002fe800000010ff */
[-C--:B------:R-:W-:Y:S05]  /*b9f0*/  HMMA.16816.F32.BF16 R20, R76, R92.reuse, R20 ;  /* 0x0000005c4c14723c */ /* 0x080fea0000041814 */
[----:B------:R-:W-:Y:S03]  /*ba00*/  MUFU.EX2 R156, R153 ;  /* 0x00000099009c7308 */ /* 0x000fe60000000800 */
[C---:B------:R-:W-:Y:S07]  /*ba10*/  HMMA.16816.F32.BF16 R24, R80.reuse, R92, R24 ;  /* 0x0000005c5018723c */ /* 0x040fee0000041818 */
[----:B------:R-:W1:Y:S01]  /*ba20*/  MUFU.EX2 R153, R224 ;  /* 0x000000e000997308 */ /* 0x000e620000000800 */
[-C--:B------:R-:W-:Y:S08]  /*ba30*/  HMMA.16816.F32.BF16 R28, R80, R94.reuse, R28 ;  /* 0x0000005e501c723c */ /* 0x080ff0000004181c */
[C---:B------:R-:W-:Y:S01]  /*ba40*/  HMMA.16816.F32.BF16 R32, R76.reuse, R94, R32 ;  /* 0x0000005e4c20723c */ /* 0x040fe20000041820 */
[----:B------:R-:W-:Y:S01]  /*ba50*/  LDSM.16.MT88.4 R92, [R186+0x1800] ;  /* 0x00180000ba5c783b */ /* 0x000fe20000004200 */
[----:B------:R-:W-:Y:S06]  /*ba60*/  MUFU.EX2 R165, R215 ;  /* 0x000000d700a57308 */ /* 0x000fec0000000800 */
[-C--:B---3--:R-:W-:Y:S04]  /*ba70*/  HMMA.16816.F32.BF16 R36, R76, R84.reuse, R36 ;  /* 0x000000544c24723c */ /* 0x088fe80000041824 */
[----:B------:R-:W-:Y:S01]  /*ba80*/  MUFU.EX2 R154, R223 ;  /* 0x000000df009a7308 */ /* 0x000fe20000000800 */
[----:B-1----:R-:W-:Y:S03]  /*ba90*/  F2FP.BF16.PACK_AB R146, R152, R153 ;  /* 0x000000999892723e */ /* 0x002fe600000010ff */
[C---:B------:R-:W-:Y:S06]  /*baa0*/  HMMA.16816.F32.BF16 R40, R80.reuse, R84, R40 ;  /* 0x000000545028723c */ /* 0x040fec0000041828 */
[----:B------:R-:W1:Y:S02]  /*bab0*/  MUFU.EX2 R166, R214 ;  /* 0x000000d600a67308 */ /* 0x000e640000000800 */
[-C--:B------:R-:W-:Y:S08]  /*bac0*/  HMMA.16816.F32.BF16 R44, R80, R86.reuse, R44 ;  /* 0x00000056502c723c */ /* 0x080ff0000004182c */
[C---:B------:R-:W-:Y:S01]  /*bad0*/  HMMA.16816.F32.BF16 R48, R76.reuse, R86, R48 ;  /* 0x000000564c30723c */ /* 0x040fe20000041830 */
[----:B------:R-:W3:Y:S01]  /*bae0*/  LDSM.16.MT88.4 R84, [R189+0x1800] ;  /* 0x00180000bd54783b */ /* 0x000ee20000004200 */
[----:B------:R-:W4:Y:S06]  /*baf0*/  MUFU.EX2 R155, R220 ;  /* 0x000000dc009b7308 */ /* 0x000f2c0000000800 */
[-C--:B------:R-:W-:Y:S04]  /*bb00*/  HMMA.16816.F32.BF16 R52, R76, R96.reuse, R52 ;  /* 0x000000604c34723c */ /* 0x080fe80000041834 */
[----:B------:R-:W-:Y:S01]  /*bb10*/  MUFU.EX2 R161, R218 ;  /* 0x000000da00a17308 */ /* 0x000fe20000000800 */
[----:B-1----:R-:W-:Y:S03]  /*bb20*/  F2FP.BF16.PACK_AB R149, R165, R166 ;  /* 0x000000a6a595723e */ /* 0x002fe600000010ff */
[C---:B------:R-:W-:Y:S06]  /*bb30*/  HMMA.16816.F32.BF16 R56, R80.reuse, R96, R56 ;  /* 0x000000605038723c */ /* 0x040fec0000041838 */
[----:B------:R-:W1:Y:S02]  /*bb40*/  MUFU.EX2 R160, R219 ;  /* 0x000000db00a07308 */ /* 0x000e640000000800 */
[-C--:B------:R-:W-:Y:S04]  /*bb50*/  HMMA.16816.F32.BF16 R60, R80, R98.reuse, R60 ;  /* 0x00000062503c723c */ /* 0x080fe8000004183c */
[----:B----4-:R-:W-:Y:S03]  /*bb60*/  F2FP.BF16.PACK_AB R144, R154, R155 ;  /* 0x0000009b9a90723e */ /* 0x010fe600000010ff */
[----:B------:R-:W-:Y:S01]  /*bb70*/  F2FP.BF16.PACK_AB R80, R168, R142 ;  /* 0x0000008ea850723e */ /* 0x000fe200000010ff */
[----:B------:R-:W-:Y:S01]  /*bb80*/  HMMA.16816.F32.BF16 R64, R76, R98, R64 ;  /* 0x000000624c40723c */ /* 0x000fe20000041840 */
[----:B------:R-:W4:Y:S03]  /*bb90*/  LDSM.16.MT88.4 R96, [R188+0x1800] ;  /* 0x00180000bc60783b */ /* 0x000f260000004200 */
[----:B------:R-:W-:Y:S02]  /*bba0*/  F2FP.BF16.PACK_AB R82, R176, R172 ;  /* 0x000000acb052723e */ /* 0x000fe400000010ff */
[----:B------:R-:W-:Y:S02]  /*bbb0*/  F2FP.BF16.PACK_AB R81, R140, R141 ;  /* 0x0000008d8c51723e */ /* 0x000fe400000010ff */
[----:B------:R-:W-:Y:S04]  /*bbc0*/  F2FP.BF16.PACK_AB R76, R171, R167 ;  /* 0x000000a7ab4c723e */ /* 0x000fe800000010ff */
[----:B------:R-:W-:Y:S02]  /*bbd0*/  F2FP.BF16.PACK_AB R77, R170, R143 ;  /* 0x0000008faa4d723e */ /* 0x000fe400000010ff */
[----:B------:R-:W-:Y:S02]  /*bbe0*/  F2FP.BF16.PACK_AB R78, R179, R173 ;  /* 0x000000adb34e723e */ /* 0x000fe400000010ff */
[----:B------:R-:W-:Y:S02]  /*bbf0*/  F2FP.BF16.PACK_AB R79, R178, R177 ;  /* 0x000000b1b24f723e */ /* 0x000fe400000010ff */
[----:B------:R-:W-:Y:S02]  /*bc00*/  F2FP.BF16.PACK_AB R83, R156, R157 ;  /* 0x0000009d9c53723e */ /* 0x000fe400000010ff */
[----:B-1----:R-:W-:Y:S03]  /*bc10*/  F2FP.BF16.PACK_AB R150, R160, R161 ;  /* 0x000000a1a096723e */ /* 0x002fe600000010ff */
[-C--:B--2---:R-:W-:Y:S08]  /*bc20*/  HMMA.16816.F32.BF16 R4, R76, R88.reuse, R4 ;  /* 0x000000584c04723c */ /* 0x084ff00000041804 */
[C---:B------:R-:W-:Y:S08]  /*bc30*/  HMMA.16816.F32.BF16 R8, R80.reuse, R88, R8 ;  /* 0x000000585008723c */ /* 0x040ff00000041808 */
[-C--:B------:R-:W-:Y:S08]  /*bc40*/  HMMA.16816.F32.BF16 R12, R80, R90.reuse, R12 ;  /* 0x0000005a500c723c */ /* 0x080ff0000004180c */
[C---:B------:R-:W-:Y:S08]  /*bc50*/  HMMA.16816.F32.BF16 R16, R76.reuse, R90, R16 ;  /* 0x0000005a4c10723c */ /* 0x040ff00000041810 */
[-C--:B---3--:R-:W-:Y:S08]  /*bc60*/  HMMA.16816.F32.BF16 R20, R76, R84.reuse, R20 ;  /* 0x000000544c14723c */ /* 0x088ff00000041814 */
[C---:B------:R-:W-:Y:S01]  /*bc70*/  HMMA.16816.F32.BF16 R24, R80.reuse, R84, R24 ;  /* 0x000000545018723c */ /* 0x040fe20000041818 */
[----:B------:R-:W1:Y:S07]  /*bc80*/  MUFU.EX2 R84, R228 ;  /* 0x000000e400547308 */ /* 0x000e6e0000000800 */
[-C--:B------:R-:W-:Y:S03]  /*bc90*/  HMMA.16816.F32.BF16 R28, R80, R86.reuse, R28 ;  /* 0x00000056501c723c */ /* 0x080fe6000004181c */
[----:B------:R-:W-:Y:S05]  /*bca0*/  MUFU.EX2 R85, R225 ;  /* 0x000000e100557308 */ /* 0x000fea0000000800 */
[C---:B------:R-:W-:Y:S05]  /*bcb0*/  HMMA.16816.F32.BF16 R32, R76.reuse, R86, R32 ;  /* 0x000000564c20723c */ /* 0x040fea0000041820 */
[----:B------:R-:W2:Y:S02]  /*bcc0*/  MUFU.EX2 R86, R227 ;  /* 0x000000e300567308 */ /* 0x000ea40000000800 */
[----:B------:R-:W-:Y:S01]  /*bcd0*/  MOV R87, R68 ;  /* 0x0000004400577202 */ /* 0x000fe20000000f00 */
[-C--:B------:R-:W-:Y:S04]  /*bce0*/  HMMA.16816.F32.BF16 R36, R76, R92.reuse, R36 ;  /* 0x0000005c4c24723c */ /* 0x080fe80000041824 */
[----:B-1----:R-:W-:Y:S04]  /*bcf0*/  F2FP.BF16.PACK_AB R147, R75, R84 ;  /* 0x000000544b93723e */ /* 0x002fe800000010ff */
[C---:B------:R-:W-:Y:S08]  /*bd00*/  HMMA.16816.F32.BF16 R40, R80.reuse, R92, R40 ;  /* 0x0000005c5028723c */ /* 0x040ff00000041828 */
[-C--:B------:R-:W-:Y:S04]  /*bd10*/  HMMA.16816.F32.BF16 R44, R80, R94.reuse, R44 ;  /* 0x0000005e502c723c */ /* 0x080fe8000004182c */
[----:B--2---:R-:W-:Y:S04]  /*bd20*/  F2FP.BF16.PACK_AB R145, R86, R85 ;  /* 0x000000555691723e */ /* 0x004fe800000010ff */
[C---:B------:R-:W-:Y:S08]  /*bd30*/  HMMA.16816.F32.BF16 R48, R76.reuse, R94, R48 ;  /* 0x0000005e4c30723c */ /* 0x040ff00000041830 */
[-C--:B----4-:R-:W-:Y:S08]  /*bd40*/  HMMA.16816.F32.BF16 R52, R76, R96.reuse, R52 ;  /* 0x000000604c34723c */ /* 0x090ff00000041834 */
[C---:B------:R-:W-:Y:S08]  /*bd50*/  HMMA.16816.F32.BF16 R56, R80.reuse, R96, R56 ;  /* 0x000000605038723c */ /* 0x040ff00000041838 */
[-C--:B------:R-:W-:Y:S08]  /*bd60*/  HMMA.16816.F32.BF16 R60, R80, R98.reuse, R60 ;  /* 0x00000062503c723c */ /* 0x080ff0000004183c */
[----:B------:R-:W-:Y:S01]  /*bd70*/  HMMA.16816.F32.BF16 R64, R76, R98, R64 ;  /* 0x000000624c40723c */ /* 0x000fe20000041840 */
[----:B------:R-:W1:Y:S07]  /*bd80*/  LDSM.16.MT88.4 R76, [R188+0x2000] ;  /* 0x00200000bc4c783b */ /* 0x000e6e0000004200 */
        /* <DEDUP_REMOVED lines=48> */
[----:B------:R-:W-:Y:S01]  /*c090*/  FADD.FTZ R5, R85, R5 ;  /* 0x0000000555057221 */ /* 0x000fe20000010000 */
[----:B------:R-:W-:Y:S01]  /*c0a0*/  MOV R85, R71 ;  /* 0x0000004700557202 */ /* 0x000fe20000000f00 */
        /* <DEDUP_REMOVED lines=8> */
[----:B------:R-:W-:Y:S01]  /*c130*/  FADD.FTZ R0, R84, R0 ;  /* 0x0000000054007221 */ /* 0x000fe20000010000 */
[----:B------:R1:W-:Y:S01]  /*c140*/  STL [R1], R3 ;  /* 0x0000000301007387 */ /* 0x0003e20000100800 */
[----:B------:R-:W-:Y:S01]  /*c150*/  FADD.FTZ R4, R161, R4 ;  /* 0x00000004a1047221 */ /* 0x000fe20000010000 */
[----:B------:R-:W-:Y:S01]  /*c160*/  MOV R84, R72 ;  /* 0x0000004800547202 */ /* 0x000fe20000000f00 */
[----:B------:R-:W-:Y:S01]  /*c170*/  FADD.FTZ R0, R75, R0 ;  /* 0x000000004b007221 */ /* 0x000fe20000010000 */
[----:B------:R1:W-:Y:S01]  /*c180*/  STL [R1+0x8], R2 ;  /* 0x0000080201007387 */ /* 0x0003e20000100800 */
[----:B------:R-:W-:Y:S03]  /*c190*/  FADD.FTZ R246, R160, R4 ;  /* 0x00000004a0f67221 */ /* 0x000fe60000010000 */
[----:B------:R1:W-:Y:S02]  /*c1a0*/  STL [R1+0x4], R0 ;  /* 0x0000040001007387 */ /* 0x0003e40000100800 */
[----:B-1----:R-:W-:-:S05]  /*c1b0*/  @P0 BRA `(.L_x_1471) ;  /* 0xffffb6e000000947 */ /* 0x002fca000383ffff */
.L_x_1460:
[----:B-1----:R-:W2:Y:S02]  /*c1c0*/  LDL R0, [R1+0x10] ;  /* 0x0000100001007983 */ /* 0x002ea40000100800 */
[----:B--2---:R-:W-:-:S13]  /*c1d0*/  ISETP.GE.AND P0, PT, R211, R0, PT ;  /* 0x00000000d300720c */ /* 0x004fda0003f06270 */
[----:B------:R-:W-:Y:S05]  /*c1e0*/  @!P0 BRA `(.L_x_1472) ;  /* 0x00003d2000008947 */ /* 0x000fea0003800000 */
[----:B------:R-:W-:Y:S01]  /*c1f0*/  IMAD.MOV.U32 R85, RZ, RZ, R71 ;  /* 0x000000ffff557224 */ /* 0x000fe200078e0047 */
[----:B------:R-:W-:Y:S01]  /*c200*/  MOV R87, R68 ;  /* 0x0000004400577202 */ /* 0x000fe20000000f00 */
[----:B------:R-:W-:Y:S01]  /*c210*/  IMAD.MOV.U32 R84, RZ, RZ, R72 ;  /* 0x000000ffff547224 */ /* 0x000fe200078e0048 */
[----:B------:R-:W-:Y:S02]  /*c220*/  MOV R86, R70 ;  /* 0x0000004600567202 */ /* 0x000fe40000000f00 */
.L_x_1479:
        /* <DEDUP_REMOVED lines=14> */
[C---:B------:R-:W-:Y:S04]  /*c310*/  IMAD.WIDE.U32 R2, R203.reuse, c[0x0][0x218], R2 ;  /* 0x00008600cb027a25 */ /* 0x040fe800078e0002 */
        /* <DEDUP_REMOVED lines=22> */
.L_x_1576:
        /* <DEDUP_REMOVED lines=21> */
[----:B------:R-:W-:Y:S01]  /*c5d0*/  LOP3.LUT R0, R0, 0xf, RZ, 0xc0, !PT ;  /* 0x0000000f00007812 */ /* 0x000fe200078ec0ff */
[----:B------:R-:W5:Y:S06]  /*c5e0*/  LDL R236, [R1+0x10] ;  /* 0x0000100001ec7983 */ /* 0x000f6c0000100800 */
[C---:B------:R-:W-:Y:S08]  /*c5f0*/  HMMA.16816.F32.BF16 R40, R76.reuse, R48, RZ ;  /* 0x000000304c28723c */ /* 0x040ff000000418ff */
[-C--:B------:R-:W-:Y:S08]  /*c600*/  HMMA.16816.F32.BF16 R44, R76, R50.reuse, RZ ;  /* 0x000000324c2c723c */ /* 0x080ff000000418ff */
[C---:B------:R-:W-:Y:S04]  /*c610*/  HMMA.16816.F32.BF16 R48, R80.reuse, R50, RZ ;  /* 0x000000325030723c */ /* 0x040fe800000418ff */
[-C--:B---3--:R-:W-:Y:S02]  /*c620*/  IADD3 R2, P2, R2, R58.reuse, RZ ;  /* 0x0000003a02027210 */ /* 0x088fe40007f5e0ff */
[----:B----4-:R-:W-:Y:S02]  /*c630*/  IADD3 R62, P1, R3, R58, RZ ;  /* 0x0000003a033e7210 */ /* 0x010fe40007f3e0ff */
[-C--:B--2---:R-:W-:Y:S04]  /*c640*/  IADD3.X R3, R57, R68.reuse, RZ, P2, !PT ;  /* 0x0000004439037210 */ /* 0x084fe800017fe4ff */
[----:B-1----:R-:W-:Y:S01]  /*c650*/  IADD3.X R63, R55, R68, RZ, P1, !PT ;  /* 0x00000044373f7210 */ /* 0x002fe20000ffe4ff */
        /* <DEDUP_REMOVED lines=12> */
[C---:B---3--:R-:W-:Y:S02]  /*c720*/  HMMA.16816.F32.BF16 R56, R76.reuse, R64, RZ ;  /* 0x000000404c38723c */ /* 0x048fe400000418ff */
[----:B----4-:R-:W-:Y:S05]  /*c730*/  IADD3.X R73, RZ, R0, R68, P2, P1 ;  /* 0x00000000ff497210 */ /* 0x010fea00017e2444 */
[----:B------:R3:W-:Y:S01]  /*c740*/  LDGSTS.E.BYPASS.LTC128B.128.ZFILL [R202+0x2100], [R72.64], P5 ;  /* 0x0210000048ca7fae */ /* 0x0007e2000a941d46 */
[-C--:B--2---:R-:W-:Y:S07]  /*c750*/  HMMA.16816.F32.BF16 R60, R76, R66.reuse, RZ ;  /* 0x000000424c3c723c */ /* 0x084fee00000418ff */
[----:B------:R-:W0:Y:S01]  /*c760*/  LDGDEPBAR ;  /* 0x00000000000079af */ /* 0x000e220000000000 */
[C---:B------:R-:W-:Y:S08]  /*c770*/  HMMA.16816.F32.BF16 R64, R80.reuse, R66, RZ ;  /* 0x000000425040723c */ /* 0x040ff000000418ff */
[-C--:B-1----:R-:W-:Y:S08]  /*c780*/  HMMA.16816.F32.BF16 R68, R80, R152.reuse, RZ ;  /* 0x000000985044723c */ /* 0x082ff000000418ff */
        /* <DEDUP_REMOVED lines=27> */
[----:B------:R-:W4:Y:S07]  /*c940*/  LDSM.16.M88.4 R164, [R190+0x1000] ;  /* 0x00100000bea4783b */ /* 0x000f2e0000000200 */
[----:B------:R-:W-:Y:S01]  /*c950*/  HMMA.16816.F32.BF16 R80, R156, R182, R80 ;  /* 0x000000b69c50723c */ /* 0x000fe20000041850 */
[----:B------:R-:W4:Y:S07]  /*c960*/  LDSM.16.M88.4 R156, [R190+0x1800] ;  /* 0x00180000be9c783b */ /* 0x000f2e0000000200 */
[-C--:B-1----:R-:W-:Y:S05]  /*c970*/  HMMA.16816.F32.BF16 R4, R152, R160.reuse, R4 ;  /* 0x000000a09804723c */ /* 0x082fea0000041804 */
[----:B-----5:R-:W-:Y:S03]  /*c980*/  ISETP.GT.AND P0, PT, R211, R236, PT ;  /* 0x000000ecd300720c */ /* 0x020fe60003f04270 */
        /* <DEDUP_REMOVED lines=8> */
[----:B------:R-:W2:Y:S07]  /*ca10*/  LDSM.16.M88.4 R172, [R193] ;  /* 0x00000000c1ac783b */ /* 0x000eae0000000200 */
[-C--:B----4-:R-:W-:Y:S08]  /*ca20*/  HMMA.16816.F32.BF16 R36, R152, R164.reuse, R36 ;  /* 0x000000a49824723c */ /* 0x090ff00000041824 */
        /* <DEDUP_REMOVED lines=236> */
.L_x_1577:
        /* <DEDUP_REMOVED lines=25> */
.L_x_1578:
        /* <DEDUP_REMOVED lines=9> */
.L_x_1475:
[----:B--234-:R-:W-:Y:S05]  /*db10*/  BSYNC B0 ;  /* 0x0000000000007941 */ /* 0x01cfea0003800000 */
.L_x_1474:
        /* <DEDUP_REMOVED lines=97> */
.L_x_1579:
[----:B------:R-:W-:Y:S01]  /*e130*/  FADD.FTZ R2, -R72, R84 ;  /* 0x0000005448027221 */ /* 0x000fe20000010100 */
[----:B----4-:R-:W-:Y:S01]  /*e140*/  FMNMX.FTZ R69, R0, R4, !PT ;  /* 0x0000000400457209 */ /* 0x010fe20007810000 */
[----:B------:R-:W-:Y:S01]  /*e150*/  FMUL.FTZ R6, R72, c[0x0][0x2d0] ;  /* 0x0000b40048067a20 */ /* 0x000fe20000410000 */
[----:B------:R-:W-:Y:S01]  /*e160*/  WARPSYNC 0xffffffff ;  /* 0xffffffff00007948 */ /* 0x000fe20003800000 */
[----:B------:R-:W-:Y:S01]  /*e170*/  FMUL.FTZ R2, R2, c[0x0][0x2d0] ;  /* 0x0000b40002027a20 */ /* 0x000fe20000410000 */
[----:B------:R-:W-:Y:S01]  /*e180*/  LDSM.16.MT88.4 R52, [R186] ;  /* 0x00000000ba34783b */ /* 0x000fe20000004200 */
[--C-:B------:R-:W-:Y:S02]  /*e190*/  FFMA.FTZ R172, R23, c[0x0][0x2d0], -R6.reuse ;  /* 0x0000b40017ac7a23 */ /* 0x100fe40000010806 */
[----:B------:R1:W2:Y:S01]  /*e1a0*/  MUFU.EX2 R68, R2 ;  /* 0x0000000200447308 */ /* 0x0002a20000000800 */
[----:B------:R-:W-:Y:S02]  /*e1b0*/  FMUL.FTZ R5, R71, c[0x0][0x2d0] ;  /* 0x0000b40047057a20 */ /* 0x000fe40000410000 */
[--C-:B------:R-:W-:Y:S02]  /*e1c0*/  FFMA.FTZ R10, R169, c[0x0][0x2d0], -R6.reuse ;  /* 0x0000b400a90a7a23 */ /* 0x100fe40000010806 */
[--C-:B------:R-:W-:Y:S01]  /*e1d0*/  FFMA.FTZ R7, R204, c[0x0][0x2d0], -R5.reuse ;  /* 0x0000b400cc077a23 */ /* 0x100fe20000010805 */
[----:B------:R-:W-:Y:S01]  /*e1e0*/  LDSM.16.MT88.4 R80, [R188] ;  /* 0x00000000bc50783b */ /* 0x000fe20000004200 */
[--C-:B------:R-:W-:Y:S02]  /*e1f0*/  FFMA.FTZ R8, R176, c[0x0][0x2d0], -R5.reuse ;  /* 0x0000b400b0087a23 */ /* 0x100fe40000010805 */
[--C-:B------:R-:W-:Y:S01]  /*e200*/  FFMA.FTZ R169, R22, c[0x0][0x2d0], -R6.reuse ;  /* 0x0000b40016a97a23 */ /* 0x100fe20000010806 */
[----:B------:R-:W-:Y:S01]  /*e210*/  MUFU.EX2 R237, R7 ;  /* 0x0000000700ed7308 */ /* 0x000fe20000000800 */
[--C-:B------:R-:W-:Y:S02]  /*e220*/  FFMA.FTZ R43, R168, c[0x0][0x2d0], -R6.reuse ;  /* 0x0000b400a82b7a23 */ /* 0x100fe40000010806 */
[--C-:B------:R-:W-:Y:S02]  /*e230*/  FFMA.FTZ R168, R21, c[0x0][0x2d0], -R6.reuse ;  /* 0x0000b40015a87a23 */ /* 0x100fe40000010806 */
[----:B------:R-:W4:Y:S01]  /*e240*/  LDSM.16.MT88.4 R20, [R185] ;  /* 0x00000000b914783b */ /* 0x000f220000004200 */
[--C-:B------:R-:W-:Y:S02]  /*e250*/  FFMA.FTZ R9, R161, c[0x0][0x2d0], -R6.reuse ;  /* 0x0000b400a1097a23 */ /* 0x100fe40000010806 */
[--C-:B------:R-:W-:Y:S02]  /*e260*/  FFMA.FTZ R62, R37, c[0x0][0x2d0], -R6.reuse ;  /* 0x0000b400253e7a23 */ /* 0x100fe40000010806 */
[----:B------:R-:W-:Y:S01]  /*e270*/  MUFU.EX2 R200, R8 ;  /* 0x0000000800c87308 */ /* 0x000fe20000000800 */
[--C-:B------:R-:W-:Y:S02]  /*e280*/  FFMA.FTZ R57, R38, c[0x0][0x2d0], -R5.reuse ;  /* 0x0000b40026397a23 */ /* 0x100fe40000010805 */
[----:B------:R-:W-:Y:S02]  /*e290*/  FFMA.FTZ R59, R36, c[0x0][0x2d0], -R5 ;  /* 0x0000b400243b7a23 */ /* 0x000fe40000010805 */
[----:B-1----:R-:W-:Y:S01]  /*e2a0*/  FADD.FTZ R2, -R71, R85 ;  /* 0x0000005547027221 */ /* 0x002fe20000010100 */
[----:B------:R-:W1:Y:S01]  /*e2b0*/  LDSM.16.MT88.4 R36, [R189] ;  /* 0x00000000bd24783b */ /* 0x000e620000004200 */
[--C-:B------:R-:W-:Y:S02]  /*e2c0*/  FFMA.FTZ R42, R163, c[0x0][0x2d0], -R6.reuse ;  /* 0x0000b400a32a7a23 */ /* 0x100fe40000010806 */
[----:B------:R-:W-:Y:S01]  /*e2d0*/  FMUL.FTZ R2, R2, c[0x0][0x2d0] ;  /* 0x0000b40002027a20 */ /* 0x000fe20000410000 */
[----:B------:R-:W-:Y:S01]  /*e2e0*/  MUFU.EX2 R238, R10 ;  /* 0x0000000a00ee7308 */ /* 0x000fe20000000800 */
        /* <DEDUP_REMOVED lines=20> */
[--C-:B----4-:R-:W-:Y:S02]  /*e430*/  FFMA.FTZ R2, R177, c[0x0][0x2d0], -R6.reuse ;  /* 0x0000b400b1027a23 */ /* 0x110fe40000010806 */
        /* <DEDUP_REMOVED lines=8> */
[----:B------:R-:W-:Y:S10]  /*e4c0*/  MUFU.EX2 R242, R40 ;  /* 0x0000002800f27308 */ /* 0x000ff40000000800 */
[----:B------:R-:W-:Y:S01]  /*e4d0*/  MUFU.EX2 R241, R44 ;  /* 0x0000002c00f17308 */ /* 0x000fe20000000800 */
[----:B----4-:R-:W-:Y:S09]  /*e4e0*/  FFMA.FTZ R2, R205, c[0x0][0x2d0], -R6 ;  /* 0x0000b400cd027a23 */ /* 0x010ff20000010806 */
[----:B------:R4:W5:Y:S10]  /*e4f0*/  MUFU.EX2 R239, R2 ;  /* 0x0000000200ef7308 */ /* 0x0009740000000800 */
[----:B------:R-:W-:Y:S10]  /*e500*/  MUFU.EX2 R251, R56 ;  /* 0x0000003800fb7308 */ /* 0x000ff40000000800 */
[----:B------:R-:W-:Y:S01]  /*e510*/  MUFU.EX2 R245, R57 ;  /* 0x0000003900f57308 */ /* 0x000fe20000000800 */
[----:B----4-:R-:W-:Y:S02]  /*e520*/  FFMA.FTZ R2, R153, c[0x0][0x2d0], -R5 ;  /* 0x0000b40099027a23 */ /* 0x010fe40000010805 */
[----:B------:R-:W-:Y:S07]  /*e530*/  FMUL.FTZ R153, R70, c[0x0][0x2d0] ;  /* 0x0000b40046997a20 */ /* 0x000fee0000410000 */
[----:B------:R4:W-:Y:S01]  /*e540*/  MUFU.EX2 R205, R2 ;  /* 0x0000000200cd7308 */ /* 0x0009e20000000800 */
[--C-:B------:R-:W-:Y:S02]  /*e550*/  FFMA.FTZ R7, R182, c[0x0][0x2d0], -R153.reuse ;  /* 0x0000b400b6077a23 */ /* 0x100fe40000010899 */
[--C-:B------:R-:W-:Y:S02]  /*e560*/  FFMA.FTZ R0, R179, c[0x0][0x2d0], -R153.reuse ;  /* 0x0000b400b3007a23 */ /* 0x100fe40000010899 */
[--C-:B------:R-:W-:Y:S02]  /*e570*/  FFMA.FTZ R75, R221, c[0x0][0x2d0], -R153.reuse ;  /* 0x0000b400dd4b7a23 */ /* 0x100fe40000010899 */
[----:B------:R-:W-:Y:S03]  /*e580*/  FFMA.FTZ R74, R222, c[0x0][0x2d0], -R153 ;  /* 0x0000b400de4a7a23 */ /* 0x000fe60000010899 */
[----:B------:R1:W-:Y:S10]  /*e590*/  MUFU.EX2 R177, R7 ;  /* 0x0000000700b17308 */ /* 0x0003f40000000800 */
[----:B------:R2:W-:Y:S01]  /*e5a0*/  MUFU.EX2 R244, R0 ;  /* 0x0000000000f47308 */ /* 0x0005e20000000800 */
[----:B----4-:R-:W-:Y:S02]  /*e5b0*/  FFMA.FTZ R2, R152, c[0x0][0x2d0], -R5 ;  /* 0x0000b40098027a23 */ /* 0x010fe40000010805 */
[----:B------:R-:W-:Y:S07]  /*e5c0*/  FMUL.FTZ R152, R69, c[0x0][0x2d0] ;  /* 0x0000b40045987a20 */ /* 0x000fee0000410000 */
[----:B------:R4:W4:Y:S01]  /*e5d0*/  MUFU.EX2 R248, R2 ;  /* 0x0000000200f87308 */ /* 0x0009220000000800 */
[----:B------:R-:W-:Y:S02]  /*e5e0*/  FFMA.FTZ R4, R183, c[0x0][0x2d0], -R152 ;  /* 0x0000b400b7047a23 */ /* 0x000fe40000010898 */
[----:B------:R-:W3:Y:S01]  /*e5f0*/  LDL.LU R183, [R1+0x4] ;  /* 0x0000040001b77983 */ /* 0x000ee20000300800 */
[----:B-1----:R-:W-:Y:S06]  /*e600*/  FFMA.FTZ R7, R206, c[0x0][0x2d0], -R153 ;  /* 0x0000b400ce077a23 */ /* 0x002fec0000010899 */
[----:B------:R1:W-:Y:S01]  /*e610*/  MUFU.EX2 R176, R4 ;  /* 0x0000000400b07308 */ /* 0x0003e20000000800 */
[----:B--2---:R-:W-:Y:S04]  /*e620*/  FADD.FTZ R0, -R69, R87 ;  /* 0x0000005745007221 */ /* 0x004fe80000010100 */
[----:B------:R-:W-:Y:S05]  /*e630*/  FMUL.FTZ R0, R0, c[0x0][0x2d0] ;  /* 0x0000b40000007a20 */ /* 0x000fea0000410000 */
[----:B------:R2:W-:Y:S01]  /*e640*/  MUFU.EX2 R204, R7 ;  /* 0x0000000700cc7308 */ /* 0x0005e20000000800 */
[----:B----4-:R-:W-:Y:S02]  /*e650*/  FADD.FTZ R2, -R70, R86 ;  /* 0x0000005646027221 */ /* 0x010fe40000010100 */
[----:B------:R-:W4:Y:S02]  /*e660*/  LDSM.16.MT88.4 R84, [R185+0x800] ;  /* 0x00080000b954783b */ /* 0x000f240000004200 */
[----:B------:R-:W-:Y:S05]  /*e670*/  FMUL.FTZ R2, R2, c[0x0][0x2d0] ;  /* 0x0000b40002027a20 */ /* 0x000fea0000410000 */
[----:B------:R-:W-:Y:S01]  /*e680*/  MUFU.EX2 R0, R0 ;  /* 0x0000000000007308 */ /* 0x000fe20000000800 */
[--C-:B-1----:R-:W-:Y:S02]  /*e690*/  FFMA.FTZ R4, R208, c[0x0][0x2d0], -R152.reuse ;  /* 0x0000b400d0047a23 */ /* 0x102fe40000010898 */
[----:B------:R-:W3:Y:S07]  /*e6a0*/  LDL.LU R208, [R1+0x8] ;  /* 0x0000080001d07983 */ /* 0x000eee0000300800 */
[----:B------:R1:W-:Y:S01]  /*e6b0*/  MUFU.EX2 R179, R4 ;  /* 0x0000000400b37308 */ /* 0x0003e20000000800 */
[--C-:B--2---:R-:W-:Y:S09]  /*e6c0*/  FFMA.FTZ R7, R180, c[0x0][0x2d0], -R153.reuse ;  /* 0x0000b400b4077a23 */ /* 0x104ff20000010899 */
[----:B------:R-:W-:Y:S10]  /*e6d0*/  MUFU.EX2 R206, R7 ;  /* 0x0000000700ce7308 */ /* 0x000ff40000000800 */
[----:B------:R-:W2:Y:S01]  /*e6e0*/  MUFU.EX2 R2, R2 ;  /* 0x0000000200027308 */ /* 0x000ea20000000800 */
[--C-:B-1----:R-:W-:Y:S02]  /*e6f0*/  FFMA.FTZ R4, R207, c[0x0][0x2d0], -R152.reuse ;  /* 0x0000b400cf047a23 */ /* 0x102fe40000010898 */
[----:B------:R-:W3:Y:S07]  /*e700*/  LDL.LU R207, [R1] ;  /* 0x0000000001cf7983 */ /* 0x000eee0000300800 */
[----:B------:R1:W-:Y:S10]  /*e710*/  MUFU.EX2 R182, R4 ;  /* 0x0000000400b67308 */ /* 0x0003f40000000800 */
[----:B------:R-:W-:Y:S10]  /*e720*/  MUFU.EX2 R180, R41 ;  /* 0x0000002900b47308 */ /* 0x000ff40000000800 */
[----:B------:R-:W-:Y:S01]  /*e730*/  MUFU.EX2 R249, R62 ;  /* 0x0000003e00f97308 */ /* 0x000fe20000000800 */
[--C-:B-1----:R-:W-:Y:S09]  /*e740*/  FFMA.FTZ R4, R209, c[0x0][0x2d0], -R152.reuse ;  /* 0x0000b400d1047a23 */ /* 0x102ff20000010898 */
[----:B------:R1:W1:Y:S10]  /*e750*/  MUFU.EX2 R240, R4 ;  /* 0x0000000400f07308 */ /* 0x0002740000000800 */
[----:B------:R-:W-:Y:S10]  /*e760*/  MUFU.EX2 R250, R61 ;  /* 0x0000003d00fa7308 */ /* 0x000ff40000000800 */
[----:B------:R-:W-:Y:S10]  /*e770*/  MUFU.EX2 R252, R60 ;  /* 0x0000003c00fc7308 */ /* 0x000ff40000000800 */
[----:B------:R-:W-:Y:S10]  /*e780*/  MUFU.EX2 R172, R172 ;  /* 0x000000ac00ac7308 */ /* 0x000ff40000000800 */
[----:B------:R-:W-:Y:S10]  /*e790*/  MUFU.EX2 R209, R163 ;  /* 0x000000a300d17308 */ /* 0x000ff40000000800 */
[----:B------:R-:W-:Y:S10]  /*e7a0*/  MUFU.EX2 R173, R173 ;  /* 0x000000ad00ad7308 */ /* 0x000ff40000000800 */
[----:B------:R-:W-:Y:S01]  /*e7b0*/  MUFU.EX2 R163, R170 ;  /* 0x000000aa00a37308 */ /* 0x000fe20000000800 */
[C---:B-1----:R-:W-:Y:S01]  /*e7c0*/  FMUL.FTZ R4, R68.reuse, R88 ;  /* 0x0000005844047220 */ /* 0x042fe20000410000 */
[----:B-----5:R-:W-:Y:S01]  /*e7d0*/  F2FP.BF16.PACK_AB R76, R239, R236 ;  /* 0x000000ecef4c723e */ /* 0x020fe200000010ff */
[----:B------:R-:W-:Y:S01]  /*e7e0*/  FMUL.FTZ R5, R68, R89 ;  /* 0x0000005944057220 */ /* 0x000fe20000410000 */
[----:B------:R-:W-:Y:S01]  /*e7f0*/  F2FP.BF16.PACK_AB R77, R237, R200 ;  /* 0x000000c8ed4d723e */ /* 0x000fe200000010ff */
[----:B------:R-:W-:Y:S01]  /*e800*/  FMUL.FTZ R6, R3, R90 ;  /* 0x0000005a03067220 */ /* 0x000fe20000410000 */
[----:B------:R-:W-:Y:S01]  /*e810*/  F2FP.BF16.PACK_AB R78, R247, R238 ;  /* 0x000000eef74e723e */ /* 0x000fe200000010ff */
[----:B------:R-:W-:Y:S01]  /*e820*/  FMUL.FTZ R7, R3, R91 ;  /* 0x0000005b03077220 */ /* 0x000fe20000410000 */
[----:B------:R-:W-:Y:S01]  /*e830*/  F2FP.BF16.PACK_AB R79, R248, R205 ;  /* 0x000000cdf84f723e */ /* 0x000fe200000010ff */
[----:B------:R-:W1:Y:S01]  /*e840*/  LDSM.16.MT88.4 R88, [R189+0x800] ;  /* 0x00080000bd58783b */ /* 0x000e620000004200 */
[----:B--2---:R-:W-:Y:S01]  /*e850*/  FMUL.FTZ R8, R2, R92 ;  /* 0x0000005c02087220 */ /* 0x004fe20000410000 */
[----:B------:R-:W-:Y:S01]  /*e860*/  F2FP.BF16.PACK_AB R64, R204, R177 ;  /* 0x000000b1cc40723e */ /* 0x000fe200000010ff */
[----:B------:R-:W-:Y:S01]  /*e870*/  FMUL.FTZ R9, R2, R93 ;  /* 0x0000005d02097220 */ /* 0x000fe20000410000 */
[----:B------:R-:W-:Y:S01]  /*e880*/  F2FP.BF16.PACK_AB R66, R244, R206 ;  /* 0x000000cef442723e */ /* 0x000fe200000010ff */
[C---:B------:R-:W-:Y:S01]  /*e890*/  FMUL.FTZ R10, R0.reuse, R94 ;  /* 0x0000005e000a7220 */ /* 0x040fe20000410000 */
[-C--:B------:R-:W-:Y:S05]  /*e8a0*/  HMMA.16816.F32.BF16 R4, R76, R20.reuse, R4 ;  /* 0x000000144c04723c */ /* 0x080fea0000041804 */
[----:B------:R-:W-:Y:S01]  /*e8b0*/  FMUL.FTZ R11, R0, R95 ;  /* 0x0000005f000b7220 */ /* 0x000fe20000410000 */
[----:B------:R-:W-:Y:S01]  /*e8c0*/  F2FP.BF16.PACK_AB R65, R179, R176 ;  /* 0x000000b0b341723e */ /* 0x000fe200000010ff */
[----:B------:R-:W-:Y:S01]  /*e8d0*/  FMUL.FTZ R12, R2, R96 ;  /* 0x00000060020c7220 */ /* 0x000fe20000410000 */
[----:B------:R-:W-:Y:S01]  /*e8e0*/  F2FP.BF16.PACK_AB R67, R240, R182 ;  /* 0x000000b6f043723e */ /* 0x000fe200000010ff */
[----:B------:R-:W2:Y:S03]  /*e8f0*/  LDSM.16.MT88.4 R92, [R186+0x800] ;  /* 0x00080000ba5c783b */ /* 0x000ea60000004200 */
[----:B------:R-:W-:Y:S02]  /*e900*/  FMUL.FTZ R49, R68, R133 ;  /* 0x0000008544317220 */ /* 0x000fe40000410000 */
[C---:B------:R-:W-:Y:S01]  /*e910*/  FMUL.FTZ R50, R3.reuse, R134 ;  /* 0x0000008603327220 */ /* 0x040fe20000410000 */
[C---:B------:R-:W-:Y:S04]  /*e920*/  HMMA.16816.F32.BF16 R8, R64.reuse, R20, R8 ;  /* 0x000000144008723c */ /* 0x040fe80000041808 */
[----:B------:R-:W-:Y:S02]  /*e930*/  FMUL.FTZ R13, R2, R97 ;  /* 0x00000061020d7220 */ /* 0x000fe40000410000 */
[C---:B------:R-:W-:Y:S02]  /*e940*/  FMUL.FTZ R14, R0.reuse, R98 ;  /* 0x00000062000e7220 */ /* 0x040fe40000410000 */
[----:B------:R-:W-:Y:S04]  /*e950*/  FMUL.FTZ R15, R0, R99 ;  /* 0x00000063000f7220 */ /* 0x000fe80000410000 */
[C---:B------:R-:W-:Y:S02]  /*e960*/  FMUL.FTZ R51, R3.reuse, R135 ;  /* 0x0000008703337220 */ /* 0x040fe40000410000 */
[--C-:B------:R-:W-:Y:S01]  /*e970*/  FFMA.FTZ R96, R220, c[0x0][0x2d0], -R153.reuse ;  /* 0x0000b400dc607a23 */ /* 0x100fe20000010899 */
[-C--:B------:R-:W-:Y:S03]  /*e980*/  HMMA.16816.F32.BF16 R12, R64, R22.reuse, R12 ;  /* 0x00000016400c723c */ /* 0x080fe6000004180c */
        /* <DEDUP_REMOVED lines=11> */
[--C-:B------:R-:W-:Y:S02]  /*ea40*/  FFMA.FTZ R103, R224, c[0x0][0x2d0], -R152.reuse ;  /* 0x0000b400e0677a23 */ /* 0x100fe40000010898 */
[--C-:B------:R-:W-:Y:S02]  /*ea50*/  FFMA.FTZ R99, R213, c[0x0][0x2d0], -R153.reuse ;  /* 0x0000b400d5637a23 */ /* 0x100fe40000010899 */
[--C-:B------:R-:W-:Y:S01]  /*ea60*/  FFMA.FTZ R98, R212, c[0x0][0x2d0], -R153.reuse ;  /* 0x0000b400d4627a23 */ /* 0x100fe20000010899 */
[-C--:B------:R-:W-:Y:S01]  /*ea70*/  HMMA.16816.F32.BF16 R20, R76, R36.reuse, R20 ;  /* 0x000000244c14723c */ /* 0x080fe20000041814 */
[----:B------:R-:W5:Y:S02]  /*ea80*/  LDL R212, [R1+0x10] ;  /* 0x0000100001d47983 */ /* 0x000f640000100800 */
[C---:B------:R-:W-:Y:S02]  /*ea90*/  FMUL.FTZ R24, R2.reuse, R108 ;  /* 0x0000006c02187220 */ /* 0x040fe40000410000 */
[----:B------:R-:W-:Y:S02]  /*eaa0*/  FMUL.FTZ R25, R2, R109 ;  /* 0x0000006d02197220 */ /* 0x000fe40000410000 */
[C---:B------:R-:W-:Y:S02]  /*eab0*/  FMUL.FTZ R26, R0.reuse, R110 ;  /* 0x0000006e001a7220 */ /* 0x040fe40000410000 */
[----:B------:R-:W-:Y:S03]  /*eac0*/  FMUL.FTZ R27, R0, R111 ;  /* 0x0000006f001b7220 */ /* 0x000fe60000410000 */
[--C-:B------:R-:W-:Y:S02]  /*ead0*/  FFMA.FTZ R97, R210, c[0x0][0x2d0], -R153.reuse ;  /* 0x0000b400d2617a23 */ /* 0x100fe40000010899 */
[--C-:B------:R-:W-:Y:S01]  /*eae0*/  FFMA.FTZ R100, R216, c[0x0][0x2d0], -R153.reuse ;  /* 0x0000b400d8647a23 */ /* 0x100fe20000010899 */
[----:B------:R-:W-:Y:S01]  /*eaf0*/  MUFU.EX2 R210, R161 ;  /* 0x000000a100d27308 */ /* 0x000fe20000000800 */
[C---:B------:R-:W-:Y:S04]  /*eb00*/  HMMA.16816.F32.BF16 R24, R64.reuse, R36, R24 ;  /* 0x000000244018723c */ /* 0x040fe80000041818 */
[C---:B------:R-:W-:Y:S02]  /*eb10*/  FMUL.FTZ R28, R2.reuse, R112 ;  /* 0x00000070021c7220 */ /* 0x040fe40000410000 */
[----:B------:R-:W-:Y:S02]  /*eb20*/  FMUL.FTZ R29, R2, R113 ;  /* 0x00000071021d7220 */ /* 0x000fe40000410000 */
[C---:B------:R-:W-:Y:S04]  /*eb30*/  FMUL.FTZ R30, R0.reuse, R114 ;  /* 0x00000072001e7220 */ /* 0x040fe80000410000 */
[----:B------:R-:W-:Y:S02]  /*eb40*/  FMUL.FTZ R31, R0, R115 ;  /* 0x00000073001f7220 */ /* 0x000fe40000410000 */
[C---:B------:R-:W-:Y:S02]  /*eb50*/  FMUL.FTZ R35, R3.reuse, R119 ;  /* 0x0000007703237220 */ /* 0x040fe40000410000 */
[----:B------:R1:W-:Y:S01]  /*eb60*/  MUFU.EX2 R119, R43 ;  /* 0x0000002b00777308 */ /* 0x0003e20000000800 */
[C---:B------:R-:W-:Y:S02]  /*eb70*/  FMUL.FTZ R32, R68.reuse, R116 ;  /* 0x0000007444207220 */ /* 0x040fe40000410000 */
[-C--:B------:R-:W-:Y:S03]  /*eb80*/  HMMA.16816.F32.BF16 R28, R64, R38.reuse, R28 ;  /* 0x00000026401c723c */ /* 0x080fe6000004181c */
[----:B------:R-:W-:Y:S02]  /*eb90*/  FMUL.FTZ R33, R68, R117 ;  /* 0x0000007544217220 */ /* 0x000fe40000410000 */
[C---:B------:R-:W-:Y:S02]  /*eba0*/  FMUL.FTZ R34, R3.reuse, R118 ;  /* 0x0000007603227220 */ /* 0x040fe40000410000 */
[--C-:B------:R-:W-:Y:S02]  /*ebb0*/  FFMA.FTZ R116, R162, c[0x0][0x2d0], -R152.reuse ;  /* 0x0000b400a2747a23 */ /* 0x100fe40000010898 */
[----:B------:R-:W-:Y:S01]  /*ebc0*/  FMUL.FTZ R44, R2, R128 ;  /* 0x00000080022c7220 */ /* 0x000fe20000410000 */
[----:B------:R-:W-:Y:S02]  /*ebd0*/  MUFU.EX2 R162, R171 ;  /* 0x000000ab00a27308 */ /* 0x000fe40000000800 */
        /* <DEDUP_REMOVED lines=8> */
[----:B------:R-:W-:Y:S01]  /*ec60*/  FMUL.FTZ R41, R2, R125 ;  /* 0x0000007d02297220 */ /* 0x000fe20000410000 */
[-C--:B------:R-:W-:Y:S01]  /*ec70*/  HMMA.16816.F32.BF16 R36, R76, R52.reuse, R36 ;  /* 0x000000344c24723c */ /* 0x080fe20000041824 */
[----:B------:R2:W-:Y:S02]  /*ec80*/  MUFU.EX2 R125, R45 ;  /* 0x0000002d007d7308 */ /* 0x0005e40000000800 */
[C---:B------:R-:W-:Y:S02]  /*ec90*/  FMUL.FTZ R42, R0.reuse, R126 ;  /* 0x0000007e002a7220 */ /* 0x040fe40000410000 */
[C---:B-1----:R-:W-:Y:S02]  /*eca0*/  FMUL.FTZ R43, R0.reuse, R127 ;  /* 0x0000007f002b7220 */ /* 0x042fe40000410000 */
[C---:B------:R-:W-:Y:S02]  /*ecb0*/  FMUL.FTZ R47, R0.reuse, R131 ;  /* 0x00000083002f7220 */ /* 0x040fe40000410000 */
[----:B------:R-:W-:Y:S02]  /*ecc0*/  FMUL.FTZ R46, R0, R130 ;  /* 0x00000082002e7220 */ /* 0x000fe40000410000 */
[----:B------:R-:W-:Y:S01]  /*ecd0*/  MUFU.EX2 R178, R98 ;  /* 0x0000006200b27308 */ /* 0x000fe20000000800 */
[C---:B------:R-:W-:Y:S04]  /*ece0*/  HMMA.16816.F32.BF16 R40, R64.reuse, R52, R40 ;  /* 0x000000344028723c */ /* 0x040fe80000041828 */
[C---:B------:R-:W-:Y:S02]  /*ecf0*/  FMUL.FTZ R56, R2.reuse, R140 ;  /* 0x0000008c02387220 */ /* 0x040fe40000410000 */
[----:B------:R-:W-:Y:S02]  /*ed00*/  FMUL.FTZ R57, R2, R141 ;  /* 0x0000008d02397220 */ /* 0x000fe40000410000 */
[--C-:B------:R-:W-:Y:S01]  /*ed10*/  FFMA.FTZ R52, R231, c[0x0][0x2d0], -R153.reuse ;  /* 0x0000b400e7347a23 */ /* 0x100fe20000010899 */
[----:B------:R1:W-:Y:S03]  /*ed20*/  MUFU.EX2 R124, R48 ;  /* 0x00000030007c7308 */ /* 0x0003e60000000800 */
[----:B------:R-:W-:Y:S02]  /*ed30*/  FMUL.FTZ R53, R68, R137 ;  /* 0x0000008944357220 */ /* 0x000fe40000410000 */
[C---:B--2---:R-:W-:Y:S02]  /*ed40*/  FMUL.FTZ R45, R2.reuse, R129 ;  /* 0x00000081022d7220 */ /* 0x044fe40000410000 */
[C---:B------:R-:W-:Y:S02]  /*ed50*/  FMUL.FTZ R60, R2.reuse, R144 ;  /* 0x00000090023c7220 */ /* 0x040fe40000410000 */
[----:B------:R-:W-:Y:S01]  /*ed60*/  FMUL.FTZ R61, R2, R145 ;  /* 0x00000091023d7220 */ /* 0x000fe20000410000 */
[----:B------:R2:W-:Y:S01]  /*ed70*/  MUFU.EX2 R118, R52 ;  /* 0x0000003400767308 */ /* 0x0005e20000000800 */
[----:B------:R-:W-:Y:S01]  /*ed80*/  FMUL.FTZ R62, R0, R146 ;  /* 0x00000092003e7220 */ /* 0x000fe20000410000 */
[-C--:B------:R-:W-:Y:S03]  /*ed90*/  HMMA.16816.F32.BF16 R44, R64, R54.reuse, R44 ;  /* 0x00000036402c723c */ /* 0x080fe6000004182c */
[----:B------:R-:W-:Y:S02]  /*eda0*/  FFMA.FTZ R114, R181, c[0x0][0x2d0], -R152 ;  /* 0x0000b400b5727a23 */ /* 0x000fe40000010898 */
[----:B------:R-:W-:Y:S02]  /*edb0*/  FFMA.FTZ R106, R68, R246, R236 ;  /* 0x000000f6446a7223 */ /* 0x000fe400000100ec */
[--C-:B------:R-:W-:Y:S01]  /*edc0*/  FFMA.FTZ R111, R166, c[0x0][0x2d0], -R153.reuse ;  /* 0x0000b400a66f7a23 */ /* 0x100fe20000010899 */
[----:B------:R3:W-:Y:S01]  /*edd0*/  MUFU.EX2 R231, R59 ;  /* 0x0000003b00e77308 */ /* 0x0007e20000000800 */
[--C-:B------:R-:W-:Y:S03]  /*ede0*/  FFMA.FTZ R112, R167, c[0x0][0x2d0], -R153.reuse ;  /* 0x0000b400a7707a23 */ /* 0x100fe60000010899 */
[----:B-1----:R-:W-:Y:S02]  /*edf0*/  FMUL.FTZ R48, R68, R132 ;  /* 0x0000008444307220 */ /* 0x002fe40000410000 */
[----:B------:R-:W-:Y:S01]  /*ee00*/  LDSM.16.MT88.4 R132, [R186+0x2000] ;  /* 0x00200000ba84783b */ /* 0x000fe20000004200 */
[--C-:B------:R-:W-:Y:S02]  /*ee10*/  FFMA.FTZ R113, R165, c[0x0][0x2d0], -R153.reuse ;  /* 0x0000b400a5717a23 */ /* 0x100fe40000010899 */
[--C-:B------:R-:W-:Y:S01]  /*ee20*/  FFMA.FTZ R104, R223, c[0x0][0x2d0], -R152.reuse ;  /* 0x0000b400df687a23 */ /* 0x100fe20000010898 */
[----:B------:R-:W-:Y:S01]  /*ee30*/  MUFU.EX2 R137, R103 ;  /* 0x0000006700897308 */ /* 0x000fe20000000800 */
[C---:B------:R-:W-:Y:S04]  /*ee40*/  HMMA.16816.F32.BF16 R48, R76.reuse, R54, R48 ;  /* 0x000000364c30723c */ /* 0x040fe80000041830 */
[--C-:B--2---:R-:W-:Y:S02]  /*ee50*/  FFMA.FTZ R52, R230, c[0x0][0x2d0], -R153.reuse ;  /* 0x0000b400e6347a23 */ /* 0x104fe40000010899 */
[----:B------:R-:W-:Y:S02]  /*ee60*/  FFMA.FTZ R107, R219, c[0x0][0x2d0], -R152 ;  /* 0x0000b400db6b7a23 */ /* 0x000fe40000010898 */
[C---:B------:R-:W-:Y:S01]  /*ee70*/  FMUL.FTZ R54, R3.reuse, R138 ;  /* 0x0000008a03367220 */ /* 0x040fe20000410000 */
[----:B------:R1:W2:Y:S03]  /*ee80*/  MUFU.EX2 R122, R52 ;  /* 0x00000034007a7308 */ /* 0x0002a60000000800 */
[C---:B------:R-:W-:Y:S02]  /*ee90*/  FMUL.FTZ R55, R3.reuse, R139 ;  /* 0x0000008b03377220 */ /* 0x040fe40000410000 */
[----:B---3--:R-:W-:Y:S02]  /*eea0*/  FMUL.FTZ R59, R0, R143 ;  /* 0x0000008f003b7220 */ /* 0x008fe40000410000 */
[----:B------:R-:W-:Y:S02]  /*eeb0*/  FFMA.FTZ R105, R3, R207, R200 ;  /* 0x000000cf03697223 */ /* 0x000fe400000100c8 */
[--C-:B------:R-:W-:Y:S01]  /*eec0*/  FFMA.FTZ R108, R218, c[0x0][0x2d0], -R152.reuse ;  /* 0x0000b400da6c7a23 */ /* 0x100fe20000010898 */
[----:B------:R3:W-:Y:S01]  /*eed0*/  MUFU.EX2 R230, R63 ;  /* 0x0000003f00e67308 */ /* 0x0007e20000000800 */
[--C-:B------:R-:W-:Y:S02]  /*eee0*/  FFMA.FTZ R109, R215, c[0x0][0x2d0], -R152.reuse ;  /* 0x0000b400d76d7a23 */ /* 0x100fe40000010898 */
[--C-:B------:R-:W-:Y:S07]  /*eef0*/  FFMA.FTZ R110, R214, c[0x0][0x2d0], -R152.reuse ;  /* 0x0000b400d66e7a23 */ /* 0x100fee0000010898 */
[----:B------:R-:W-:Y:S01]  /*ef00*/  MUFU.EX2 R139, R96 ;  /* 0x00000060008b7308 */ /* 0x000fe20000000800 */
[--C-:B-1----:R-:W-:Y:S09]  /*ef10*/  FFMA.FTZ R52, R227, c[0x0][0x2d0], -R153.reuse ;  /* 0x0000b400e3347a23 */ /* 0x102ff20000010899 */
[----:B------:R1:W-:Y:S01]  /*ef20*/  MUFU.EX2 R123, R52 ;  /* 0x00000034007b7308 */ /* 0x0003e20000000800 */
[----:B---3--:R-:W-:Y:S09]  /*ef30*/  FMUL.FTZ R63, R0, R147 ;  /* 0x00000093003f7220 */ /* 0x008ff20000410000 */
[----:B------:R3:W-:Y:S10]  /*ef40*/  MUFU.EX2 R227, R58 ;  /* 0x0000003a00e37308 */ /* 0x0007f40000000800 */
[----:B------:R-:W-:Y:S01]  /*ef50*/  MUFU.EX2 R138, R102 ;  /* 0x00000066008a7308 */ /* 0x000fe20000000800 */
[--C-:B-1----:R-:W-:Y:S09]  /*ef60*/  FFMA.FTZ R52, R226, c[0x0][0x2d0], -R153.reuse ;  /* 0x0000b400e2347a23 */ /* 0x102ff20000010899 */
[----:B------:R1:W-:Y:S01]  /*ef70*/  MUFU.EX2 R131, R52 ;  /* 0x0000003400837308 */ /* 0x0003e20000000800 */
[----:B---3--:R-:W-:Y:S09]  /*ef80*/  FMUL.FTZ R58, R0, R142 ;  /* 0x0000008e003a7220 */ /* 0x008ff20000410000 */
[----:B------:R3:W-:Y:S10]  /*ef90*/  MUFU.EX2 R226, R73 ;  /* 0x0000004900e27308 */ /* 0x0007f40000000800 */
[----:B------:R-:W-:Y:S01]  /*efa0*/  MUFU.EX2 R200, R97 ;  /* 0x0000006100c87308 */ /* 0x000fe20000000800 */
[----:B-1----:R-:W-:Y:S09]  /*efb0*/  FMUL.FTZ R52, R68, R136 ;  /* 0x0000008844347220 */ /* 0x002ff20000410000 */
[----:B------:R1:W-:Y:S01]  /*efc0*/  MUFU.EX2 R142, R100 ;  /* 0x00000064008e7308 */ /* 0x0003e20000000800 */
[-C--:B------:R-:W-:Y:S03]  /*efd0*/  HMMA.16816.F32.BF16 R52, R76, R80.reuse, R52 ;  /* 0x000000504c34723c */ /* 0x080fe60000041834 */
[--C-:B---3--:R-:W-:Y:S05]  /*efe0*/  FFMA.FTZ R73, R232, c[0x0][0x2d0], -R152.reuse ;  /* 0x0000b400e8497a23 */ /* 0x108fea0000010898 */
[C---:B------:R-:W-:Y:S01]  /*eff0*/  HMMA.16816.F32.BF16 R56, R64.reuse, R80, R56 ;  /* 0x000000504038723c */ /* 0x040fe20000041838 */
[----:B------:R3:W-:Y:S06]  /*f000*/  MUFU.EX2 R117, R73 ;  /* 0x0000004900757308 */ /* 0x0007ec0000000800 */
[----:B--2---:R-:W-:Y:S01]  /*f010*/  F2FP.BF16.PACK_AB R80, R122, R118 ;  /* 0x000000767a50723e */ /* 0x004fe200000010ff */
[-C--:B------:R-:W-:Y:S03]  /*f020*/  HMMA.16816.F32.BF16 R60, R64, R82.reuse, R60 ;  /* 0x00000052403c723c */ /* 0x080fe6000004183c */
[----:B------:R-:W-:Y:S04]  /*f030*/  MUFU.EX2 R181, R168 ;  /* 0x000000a800b57308 */ /* 0x000fe80000000800 */
[--C-:B------:R-:W-:Y:S01]  /*f040*/  FFMA.FTZ R64, R234, c[0x0][0x2d0], -R152.reuse ;  /* 0x0000b400ea407a23 */ /* 0x100fe20000010898 */
[----:B-1----:R-:W-:Y:S01]  /*f050*/  LDSM.16.MT88.4 R100, [R185+0x2000] ;  /* 0x00200000b964783b */ /* 0x002fe20000004200 */
[----:B------:R-:W-:Y:S03]  /*f060*/  FFMA.FTZ R65, R233, c[0x0][0x2d0], -R152 ;  /* 0x0000b400e9417a23 */ /* 0x000fe60000010898 */
[C---:B------:R-:W-:Y:S01]  /*f070*/  FMUL.FTZ R66, R3.reuse, R150 ;  /* 0x0000009603427220 */ /* 0x040fe20000410000 */
[----:B------:R1:W2:Y:S01]  /*f080*/  MUFU.EX2 R120, R64 ;  /* 0x0000004000787308 */ /* 0x0002a20000000800 */
[----:B------:R-:W-:Y:S01]  /*f090*/  FMUL.FTZ R67, R3, R151 ;  /* 0x0000009703437220 */ /* 0x000fe20000410000 */
[----:B------:R-:W-:Y:S01]  /*f0a0*/  F2FP.BF16.PACK_AB R151, R162, R163 ;  /* 0x000000a3a297723e */ /* 0x000fe200000010ff */
[----:B------:R-:W-:Y:S02]  /*f0b0*/  FFMA.FTZ R3, R0, R183, R176 ;  /* 0x000000b700037223 */ /* 0x000fe400000100b0 */
[--C-:B---3--:R-:W-:Y:S02]  /*f0c0*/  FFMA.FTZ R73, R225, c[0x0][0x2d0], -R153.reuse ;  /* 0x0000b400e1497a23 */ /* 0x108fe40000010899 */
[----:B------:R-:W-:Y:S02]  /*f0d0*/  FFMA.FTZ R153, R160, c[0x0][0x2d0], -R153 ;  /* 0x0000b400a0997a23 */ /* 0x000fe40000010899 */
[----:B------:R-:W-:Y:S01]  /*f0e0*/  FADD.FTZ R3, R179, R3 ;  /* 0x00000003b3037221 */ /* 0x000fe20000010000 */
[----:B------:R3:W-:Y:S01]  /*f0f0*/  MUFU.EX2 R121, R65 ;  /* 0x0000004100797308 */ /* 0x0007e20000000800 */
[----:B------:R-:W-:Y:S02]  /*f100*/  FADD.FTZ R0, R237, R105 ;  /* 0x00000069ed007221 */ /* 0x000fe40000010000 */
[----:B------:R-:W-:Y:S02]  /*f110*/  FADD.FTZ R3, R182, R3 ;  /* 0x00000003b6037221 */ /* 0x000fe40000010000 */
[----:B------:R-:W-:Y:S02]  /*f120*/  FADD.FTZ R0, R205, R0 ;  /* 0x00000000cd007221 */ /* 0x000fe40000010000 */
[----:B------:R-:W-:Y:S02]  /*f130*/  FADD.FTZ R3, R240, R3 ;  /* 0x00000003f0037221 */ /* 0x000fe40000010000 */
[----:B------:R-:W-:Y:S01]  /*f140*/  FADD.FTZ R0, R248, R0 ;  /* 0x00000000f8007221 */ /* 0x000fe20000010000 */
[----:B------:R4:W-:Y:S01]  /*f150*/  MUFU.EX2 R168, R99 ;  /* 0x0000006300a87308 */ /* 0x0009e20000000800 */
[--C-:B-1----:R-:W-:Y:S01]  /*f160*/  FFMA.FTZ R64, R235, c[0x0][0x2d0], -R152.reuse ;  /* 0x0000b400eb407a23 */ /* 0x102fe20000010898 */
[----:B--2---:R-:W-:Y:S01]  /*f170*/  F2FP.BF16.PACK_AB R81, R120, R117 ;  /* 0x000000757851723e */ /* 0x004fe200000010ff */
[----:B------:R-:W-:Y:S07]  /*f180*/  FFMA.FTZ R152, R164, c[0x0][0x2d0], -R152 ;  /* 0x0000b400a4987a23 */ /* 0x000fee0000010898 */
[----:B------:R1:W2:Y:S01]  /*f190*/  MUFU.EX2 R130, R64 ;  /* 0x0000004000827308 */ /* 0x0002a20000000800 */
[C---:B---3--:R-:W-:Y:S09]  /*f1a0*/  FMUL.FTZ R65, R68.reuse, R149 ;  /* 0x0000009544417220 */ /* 0x048ff20000410000 */
[----:B------:R-:W-:Y:S01]  /*f1b0*/  MUFU.EX2 R129, R73 ;  /* 0x0000004900817308 */ /* 0x000fe20000000800 */
[----:B----4-:R-:W-:Y:S09]  /*f1c0*/  LDSM.16.MT88.4 R96, [R186+0x1000] ;  /* 0x00100000ba60783b */ /* 0x010ff20000004200 */
[----:B------:R3:W-:Y:S01]  /*f1d0*/  MUFU.EX2 R176, R75 ;  /* 0x0000004b00b07308 */ /* 0x0007e20000000800 */
[----:B-1----:R-:W-:Y:S01]  /*f1e0*/  FMUL.FTZ R64, R68, R148 ;  /* 0x0000009444407220 */ /* 0x002fe20000410000 */
[----:B------:R-:W-:Y:S01]  /*f1f0*/  F2FP.BF16.PACK_AB R148, R173, R210 ;  /* 0x000000d2ad94723e */ /* 0x000fe200000010ff */
[----:B------:R-:W-:Y:S01]  /*f200*/  FFMA.FTZ R68, R2, R208, R177 ;  /* 0x000000d002447223 */ /* 0x000fe200000100b1 */
[----:B-----5:R-:W-:Y:S01]  /*f210*/  ISETP.GT.AND P0, PT, R211, R212, PT ;  /* 0x000000d4d300720c */ /* 0x020fe20003f04270 */
[----:B------:R-:W-:Y:S05]  /*f220*/  FADD.FTZ R2, R239, R106 ;  /* 0x0000006aef027221 */ /* 0x000fea0000010000 */
[----:B------:R1:W-:Y:S01]  /*f230*/  MUFU.EX2 R183, R74 ;  /* 0x0000004a00b77308 */ /* 0x0003e20000000800 */
[----:B------:R-:W-:Y:S04]  /*f240*/  HMMA.16816.F32.BF16 R64, R76, R82, R64 ;  /* 0x000000524c40723c */ /* 0x000fe80000041840 */
[----:B------:R-:W-:Y:S02]  /*f250*/  FADD.FTZ R2, R238, R2 ;  /* 0x00000002ee027221 */ /* 0x000fe40000010000 */
[----:B------:R-:W-:Y:S01]  /*f260*/  FADD.FTZ R68, R204, R68 ;  /* 0x00000044cc447221 */ /* 0x000fe20000010000 */
[----:B------:R-:W-:Y:S01]  /*f270*/  F2FP.BF16.PACK_AB R76, R243, R119 ;  /* 0x00000077f34c723e */ /* 0x000fe200000010ff */
[----:B------:R-:W-:Y:S01]  /*f280*/  FADD.FTZ R2, R247, R2 ;  /* 0x00000002f7027221 */ /* 0x000fe20000010000 */
[----:B------:R-:W-:Y:S01]  /*f290*/  F2FP.BF16.PACK_AB R77, R242, R180 ;  /* 0x000000b4f24d723e */ /* 0x000fe200000010ff */
[----:B------:R-:W-:Y:S02]  /*f2a0*/  MUFU.EX2 R136, R104 ;  /* 0x0000006800887308 */ /* 0x000fe40000000800 */
[----:B------:R-:W-:Y:S01]  /*f2b0*/  F2FP.BF16.PACK_AB R78, R125, R241 ;  /* 0x000000f17d4e723e */ /* 0x000fe200000010ff */
[----:B---3--:R-:W-:Y:S01]  /*f2c0*/  FADD.FTZ R75, R119, R2 ;  /* 0x00000002774b7221 */ /* 0x008fe20000010000 */
[----:B------:R-:W-:Y:S01]  /*f2d0*/  F2FP.BF16.PACK_AB R79, R251, R124 ;  /* 0x0000007cfb4f723e */ /* 0x000fe200000010ff */
[----:B------:R-:W-:Y:S01]  /*f2e0*/  FADD.FTZ R2, R117, R3 ;  /* 0x0000000375027221 */ /* 0x000fe20000010000 */
[----:B------:R-:W-:Y:S01]  /*f2f0*/  F2FP.BF16.PACK_AB R82, R131, R123 ;  /* 0x0000007b8352723e */ /* 0x000fe200000010ff */
[----:B------:R-:W-:Y:S01]  /*f300*/  FADD.FTZ R68, R206, R68 ;  /* 0x00000044ce447221 */ /* 0x000fe20000010000 */
[----:B--2---:R-:W-:Y:S01]  /*f310*/  F2FP.BF16.PACK_AB R83, R130, R121 ;  /* 0x000000798253723e */ /* 0x004fe200000010ff */
[----:B------:R-:W-:Y:S01]  /*f320*/  FADD.FTZ R2, R120, R2 ;  /* 0x0000000278027221 */ /* 0x000fe20000010000 */
[----:B------:R-:W-:Y:S01]  /*f330*/  MUFU.EX2 R177, R169 ;  /* 0x000000a900b17308 */ /* 0x000fe20000000800 */
[-C--:B------:R-:W-:Y:S03]  /*f340*/  HMMA.16816.F32.BF16 R4, R76, R84.reuse, R4 ;  /* 0x000000544c04723c */ /* 0x080fe60000041804 */
[----:B------:R-:W-:Y:S02]  /*f350*/  FADD.FTZ R68, R244, R68 ;  /* 0x00000044f4447221 */ /* 0x000fe40000010000 */
[----:B-1----:R-:W-:Y:S02]  /*f360*/  FADD.FTZ R74, R180, R0 ;  /* 0x00000000b44a7221 */ /* 0x002fe40000010000 */
[----:B------:R-:W-:Y:S01]  /*f370*/  FADD.FTZ R73, R118, R68 ;  /* 0x0000004476497221 */ /* 0x000fe20000010000 */
[C---:B------:R-:W-:Y:S01]  /*f380*/  HMMA.16816.F32.BF16 R8, R80.reuse, R84, R8 ;  /* 0x000000545008723c */ /* 0x040fe20000041808 */
[----:B------:R-:W-:Y:S03]  /*f390*/  MUFU.EX2 R143, R157 ;  /* 0x0000009d008f7308 */ /* 0x000fe60000000800 */
[----:B------:R-:W-:Y:S02]  /*f3a0*/  FADD.FTZ R3, R122, R73 ;  /* 0x000000497a037221 */ /* 0x000fe40000010000 */
[----:B------:R-:W-:Y:S02]  /*f3b0*/  FADD.FTZ R0, R243, R75 ;  /* 0x0000004bf3007221 */ /* 0x000fe40000010000 */
[-C--:B------:R-:W-:Y:S03]  /*f3c0*/  HMMA.16816.F32.BF16 R12, R80, R86.reuse, R12 ;  /* 0x00000056500c723c */ /* 0x080fe6000004180c */
[----:B------:R-:W-:Y:S01]  /*f3d0*/  MUFU.EX2 R169, R156 ;  /* 0x0000009c00a97308 */ /* 0x000fe20000000800 */
[----:B------:R-:W-:Y:S02]  /*f3e0*/  FADD.FTZ R68, R242, R74 ;  /* 0x0000004af2447221 */ /* 0x000fe40000010000 */
[----:B------:R-:W-:Y:S02]  /*f3f0*/  FADD.FTZ R74, R241, R0 ;  /* 0x00000000f14a7221 */ /* 0x000fe40000010000 */
[C---:B------:R-:W-:Y:S01]  /*f400*/  HMMA.16816.F32.BF16 R16, R76.reuse, R86, R16 ;  /* 0x000000564c10723c */ /* 0x040fe20000041810 */
[----:B------:R-:W1:Y:S03]  /*f410*/  LDSM.16.MT88.4 R84, [R188+0x800] ;  /* 0x00080000bc54783b */ /* 0x000e660000004200 */
[----:B------:R-:W-:Y:S01]  /*f420*/  FADD.FTZ R73, R124, R68 ;  /* 0x000000447c497221 */ /* 0x000fe20000010000 */
[----:B------:R-:W-:Y:S01]  /*f430*/  MUFU.EX2 R156, R153 ;  /* 0x00000099009c7308 */ /* 0x000fe20000000800 */
[----:B------:R-:W-:Y:S02]  /*f440*/  FADD.FTZ R68, R123, R3 ;  /* 0x000000037b447221 */ /* 0x000fe40000010000 */
[-C--:B------:R-:W-:Y:S04]  /*f450*/  HMMA.16816.F32.BF16 R20, R76, R88.reuse, R20 ;  /* 0x000000584c14723c */ /* 0x080fe80000041814 */
[----:B------:R-:W-:Y:S02]  /*f460*/  FADD.FTZ R0, R121, R2 ;  /* 0x0000000279007221 */ /* 0x000fe40000010000 */
[----:B------:R-:W-:Y:S01]  /*f470*/  FADD.FTZ R2, R131, R68 ;  /* 0x0000004483027221 */ /* 0x000fe20000010000 */
[----:B------:R2:W-:Y:S01]  /*f480*/  MUFU.EX2 R153, R116 ;  /* 0x0000007400997308 */ /* 0x0005e20000000800 */
[C---:B------:R-:W-:Y:S04]  /*f490*/  HMMA.16816.F32.BF16 R24, R80.reuse, R88, R24 ;  /* 0x000000585018723c */ /* 0x040fe80000041818 */
[----:B------:R-:W-:Y:S01]  /*f4a0*/  FADD.FTZ R0, R130, R0 ;  /* 0x0000000082007221 */ /* 0x000fe20000010000 */
[----:B------:R-:W-:Y:S01]  /*f4b0*/  MOV R68, R69 ;  /* 0x0000004500447202 */ /* 0x000fe20000000f00 */
[----:B------:R-:W-:Y:S02]  /*f4c0*/  FADD.FTZ R3, R251, R73 ;  /* 0x00000049fb037221 */ /* 0x000fe40000010000 */
[-C--:B------:R-:W-:Y:S01]  /*f4d0*/  HMMA.16816.F32.BF16 R28, R80, R90.reuse, R28 ;  /* 0x0000005a501c723c */ /* 0x080fe2000004181c */
[----:B------:R-:W-:Y:S07]  /*f4e0*/  MUFU.EX2 R207, R155 ;  /* 0x0000009b00cf7308 */ /* 0x000fee0000000800 */
[C---:B------:R-:W-:Y:S01]  /*f4f0*/  HMMA.16816.F32.BF16 R32, R76.reuse, R90, R32 ;  /* 0x0000005a4c20723c */ /* 0x040fe20000041820 */
[----:B------:R-:W3:Y:S02]  /*f500*/  LDSM.16.MT88.4 R88, [R185+0x1000] ;  /* 0x00100000b958783b */ /* 0x000ee40000004200 */
[----:B------:R-:W-:Y:S05]  /*f510*/  MUFU.EX2 R208, R154 ;  /* 0x0000009a00d07308 */ /* 0x000fea0000000800 */
[-C--:B------:R-:W-:Y:S01]  /*f520*/  HMMA.16816.F32.BF16 R36, R76, R92.reuse, R36 ;  /* 0x0000005c4c24723c */ /* 0x080fe20000041824 */
[----:B--2---:R-:W-:Y:S04]  /*f530*/  LDSM.16.MT88.4 R116, [R189+0x2000] ;  /* 0x00200000bd74783b */ /* 0x004fe80000004200 */
[----:B------:R-:W-:Y:S03]  /*f540*/  MUFU.EX2 R167, R158 ;  /* 0x0000009e00a77308 */ /* 0x000fe60000000800 */
[C---:B------:R-:W-:Y:S07]  /*f550*/  HMMA.16816.F32.BF16 R40, R80.reuse, R92, R40 ;  /* 0x0000005c5028723c */ /* 0x040fee0000041828 */
[----:B------:R-:W2:Y:S01]  /*f560*/  MUFU.EX2 R166, R159 ;  /* 0x0000009f00a67308 */ /* 0x000ea20000000800 */
[-C--:B------:R-:W-:Y:S08]  /*f570*/  HMMA.16816.F32.BF16 R44, R80, R94.reuse, R44 ;  /* 0x0000005e502c723c */ /* 0x080ff0000004182c */
[C---:B------:R-:W-:Y:S01]  /*f580*/  HMMA.16816.F32.BF16 R48, R76.reuse, R94, R48 ;  /* 0x0000005e4c30723c */ /* 0x040fe20000041830 */
[----:B------:R-:W4:Y:S01]  /*f590*/  LDSM.16.MT88.4 R92, [R189+0x1000] ;  /* 0x00100000bd5c783b */ /* 0x000f220000004200 */
[----:B------:R-:W-:Y:S06]  /*f5a0*/  MUFU.EX2 R165, R174 ;  /* 0x000000ae00a57308 */ /* 0x000fec0000000800 */
[-C--:B-1----:R-:W-:Y:S04]  /*f5b0*/  HMMA.16816.F32.BF16 R52, R76, R84.reuse, R52 ;  /* 0x000000544c34723c */ /* 0x082fe80000041834 */
[----:B------:R-:W1:Y:S01]  /*f5c0*/  MUFU.EX2 R164, R175 ;  /* 0x000000af00a47308 */ /* 0x000e620000000800 */
[----:B--2---:R-:W-:Y:S03]  /*f5d0*/  F2FP.BF16.PACK_AB R149, R166, R167 ;  /* 0x000000a7a695723e */ /* 0x004fe600000010ff */
[C---:B------:R-:W-:Y:S06]  /*f5e0*/  HMMA.16816.F32.BF16 R56, R80.reuse, R84, R56 ;  /* 0x000000545038723c */ /* 0x040fec0000041838 */
[----:B------:R-:W2:Y:S02]  /*f5f0*/  MUFU.EX2 R157, R113 ;  /* 0x00000071009d7308 */ /* 0x000ea40000000800 */
[-C--:B------:R-:W-:Y:S07]  /*f600*/  HMMA.16816.F32.BF16 R60, R80, R86.reuse, R60 ;  /* 0x00000056503c723c */ /* 0x080fee000004183c */
[----:B------:R-:W-:Y:S01]  /*f610*/  F2FP.BF16.PACK_AB R80, R183, R129 ;  /* 0x00000081b750723e */ /* 0x000fe200000010ff */
[----:B------:R-:W-:Y:S01]  /*f620*/  HMMA.16816.F32.BF16 R64, R76, R86, R64 ;  /* 0x000000564c40723c */ /* 0x000fe20000041840 */
[----:B------:R-:W5:Y:S01]  /*f630*/  LDSM.16.MT88.4 R84, [R188+0x1000] ;  /* 0x00100000bc54783b */ /* 0x000f620000004200 */
        /* <DEDUP_REMOVED lines=8> */
[----:B------:R-:W-:Y:S02]  /*f6c0*/  F2FP.BF16.PACK_AB R83, R136, R137 ;  /* 0x000000898853723e */ /* 0x000fe400000010ff */
[----:B-1----:R-:W-:Y:S02]  /*f6d0*/  F2FP.BF16.PACK_AB R150, R164, R165 ;  /* 0x000000a5a496723e */ /* 0x002fe400000010ff */
[----:B--2---:R-:W-:Y:S01]  /*f6e0*/  F2FP.BF16.PACK_AB R146, R156, R157 ;  /* 0x0000009d9c92723e */ /* 0x004fe200000010ff */
[-C--:B---3--:R-:W-:Y:S01]  /*f6f0*/  HMMA.16816.F32.BF16 R4, R76, R88.reuse, R4 ;  /* 0x000000584c04723c */ /* 0x088fe20000041804 */
[----:B------:R-:W-:Y:S07]  /*f700*/  MUFU.EX2 R161, R109 ;  /* 0x0000006d00a17308 */ /* 0x000fee0000000800 */
[C---:B------:R-:W-:Y:S03]  /*f710*/  HMMA.16816.F32.BF16 R8, R80.reuse, R88, R8 ;  /* 0x000000585008723c */ /* 0x040fe60000041808 */
[----:B------:R-:W-:Y:S05]  /*f720*/  MUFU.EX2 R160, R110 ;  /* 0x0000006e00a07308 */ /* 0x000fea0000000800 */
[-C--:B------:R-:W-:Y:S05]  /*f730*/  HMMA.16816.F32.BF16 R12, R80, R90.reuse, R12 ;  /* 0x0000005a500c723c */ /* 0x080fea000004180c */
[----:B------:R-:W-:Y:S03]  /*f740*/  MUFU.EX2 R158, R112 ;  /* 0x00000070009e7308 */ /* 0x000fe60000000800 */
[C---:B------:R-:W-:Y:S01]  /*f750*/  HMMA.16816.F32.BF16 R16, R76.reuse, R90, R16 ;  /* 0x0000005a4c10723c */ /* 0x040fe20000041810 */
[----:B------:R-:W1:Y:S06]  /*f760*/  LDSM.16.MT88.4 R88, [R185+0x1800] ;  /* 0x00180000b958783b */ /* 0x000e6c0000004200 */
[----:B------:R-:W-:Y:S01]  /*f770*/  MUFU.EX2 R155, R114 ;  /* 0x00000072009b7308 */ /* 0x000fe20000000800 */
[-C--:B----4-:R-:W-:Y:S08]  /*f780*/  HMMA.16816.F32.BF16 R20, R76, R92.reuse, R20 ;  /* 0x0000005c4c14723c */ /* 0x090ff00000041814 */
[C---:B------:R-:W-:Y:S01]  /*f790*/  HMMA.16816.F32.BF16 R24, R80.reuse, R92, R24 ;  /* 0x0000005c5018723c */ /* 0x040fe20000041818 */
[----:B------:R-:W2:Y:S07]  /*f7a0*/  MUFU.EX2 R154, R115 ;  /* 0x00000073009a7308 */ /* 0x000eae0000000800 */
[-C--:B------:R-:W-:Y:S03]  /*f7b0*/  HMMA.16816.F32.BF16 R28, R80, R94.reuse, R28 ;  /* 0x0000005e501c723c */ /* 0x080fe6000004181c */
[----:B------:R-:W3:Y:S05]  /*f7c0*/  MUFU.EX2 R159, R111 ;  /* 0x0000006f009f7308 */ /* 0x000eea0000000800 */
[C---:B------:R-:W-:Y:S01]  /*f7d0*/  HMMA.16816.F32.BF16 R32, R76.reuse, R94, R32 ;  /* 0x0000005e4c20723c */ /* 0x040fe20000041820 */
[----:B------:R-:W4:Y:S07]  /*f7e0*/  LDSM.16.MT88.4 R92, [R189+0x1800] ;  /* 0x00180000bd5c783b */ /* 0x000f2e0000004200 */
[-C--:B------:R-:W-:Y:S04]  /*f7f0*/  HMMA.16816.F32.BF16 R36, R76, R96.reuse, R36 ;  /* 0x000000604c24723c */ /* 0x080fe80000041824 */
[----:B--2---:R-:W-:Y:S04]  /*f800*/  F2FP.BF16.PACK_AB R145, R154, R155 ;  /* 0x0000009b9a91723e */ /* 0x004fe800000010ff */
[C---:B------:R-:W-:Y:S04]  /*f810*/  HMMA.16816.F32.BF16 R40, R80.reuse, R96, R40 ;  /* 0x000000605028723c */ /* 0x040fe80000041828 */
[----:B---3--:R-:W-:Y:S04]  /*f820*/  F2FP.BF16.PACK_AB R144, R158, R159 ;  /* 0x0000009f9e90723e */ /* 0x008fe800000010ff */
[-C--:B------:R-:W-:Y:S08]  /*f830*/  HMMA.16816.F32.BF16 R44, R80, R98.reuse, R44 ;  /* 0x00000062502c723c */ /* 0x080ff0000004182c */
[C---:B------:R-:W-:Y:S01]  /*f840*/  HMMA.16816.F32.BF16 R48, R76.reuse, R98, R48 ;  /* 0x000000624c30723c */ /* 0x040fe20000041830 */
[----:B------:R-:W2:Y:S07]  /*f850*/  LDSM.16.MT88.4 R96, [R186+0x1800] ;  /* 0x00180000ba60783b */ /* 0x000eae0000004200 */
[-C--:B-----5:R-:W-:Y:S08]  /*f860*/  HMMA.16816.F32.BF16 R52, R76, R84.reuse, R52 ;  /* 0x000000544c34723c */ /* 0x0a0ff00000041834 */
        /* <DEDUP_REMOVED lines=13> */
[C---:B------:R-:W-:Y:S08]  /*f940*/  HMMA.16816.F32.BF16 R8, R80.reuse, R88, R8 ;  /* 0x000000585008723c */ /* 0x040ff00000041808 */
[-C--:B------:R-:W-:Y:S08]  /*f950*/  HMMA.16816.F32.BF16 R12, R80, R90.reuse, R12 ;  /* 0x0000005a500c723c */ /* 0x080ff0000004180c */
[C---:B------:R-:W-:Y:S08]  /*f960*/  HMMA.16816.F32.BF16 R16, R76.reuse, R90, R16 ;  /* 0x0000005a4c10723c */ /* 0x040ff00000041810 */
[-C--:B----4-:R-:W-:Y:S08]  /*f970*/  HMMA.16816.F32.BF16 R20, R76, R92.reuse, R20 ;  /* 0x0000005c4c14723c */ /* 0x090ff00000041814 */
[C---:B------:R-:W-:Y:S08]  /*f980*/  HMMA.16816.F32.BF16 R24, R80.reuse, R92, R24 ;  /* 0x0000005c5018723c */ /* 0x040ff00000041818 */
[-C--:B------:R-:W-:Y:S08]  /*f990*/  HMMA.16816.F32.BF16 R28, R80, R94.reuse, R28 ;  /* 0x0000005e501c723c */ /* 0x080ff0000004181c */
[C---:B------:R-:W-:Y:S08]  /*f9a0*/  HMMA.16816.F32.BF16 R32, R76.reuse, R94, R32 ;  /* 0x0000005e4c20723c */ /* 0x040ff00000041820 */
[-C--:B--2---:R-:W-:Y:S08]  /*f9b0*/  HMMA.16816.F32.BF16 R36, R76, R96.reuse, R36 ;  /* 0x000000604c24723c */ /* 0x084ff00000041824 */
[C---:B------:R-:W-:Y:S08]  /*f9c0*/  HMMA.16816.F32.BF16 R40, R80.reuse, R96, R40 ;  /* 0x000000605028723c */ /* 0x040ff00000041828 */
[-C--:B------:R-:W-:Y:S08]  /*f9d0*/  HMMA.16816.F32.BF16 R44, R80, R98.reuse, R44 ;  /* 0x00000062502c723c */ /* 0x080ff0000004182c */
[C---:B------:R-:W-:Y:S08]  /*f9e0*/  HMMA.16816.F32.BF16 R48, R76.reuse, R98, R48 ;  /* 0x000000624c30723c */ /* 0x040ff00000041830 */
[-C--:B---3--:R-:W-:Y:S08]  /*f9f0*/  HMMA.16816.F32.BF16 R52, R76, R84.reuse, R52 ;  /* 0x000000544c34723c */ /* 0x088ff00000041834 */
        /* <DEDUP_REMOVED lines=71> */
[----:B------:R1:W-:Y:S01]  /*fe70*/  STL [R1], R5 ;  /* 0x0000000501007387 */ /* 0x0003e20000100800 */
[----:B------:R-:W-:Y:S01]  /*fe80*/  FADD.FTZ R246, R164, R3 ;  /* 0x00000003a4f67221 */ /* 0x000fe20000010000 */
[----:B------:R-:W-:Y:S01]  /*fe90*/  IADD3 R0, R211, -0x1, RZ ;  /* 0xffffffffd3007810 */ /* 0x000fe20007ffe0ff */
[----:B------:R-:W-:Y:S02]  /*fea0*/  FADD.FTZ R3, R156, R4 ;  /* 0x000000049c037221 */ /* 0x000fe40000010000 */
[----:B------:R-:W-:Y:S01]  /*feb0*/  FADD.FTZ R2, R84, R2 ;  /* 0x0000000254027221 */ /* 0x000fe20000010000 */
[----:B------:R-:W-:Y:S02]  /*fec0*/  MOV R211, R0 ;  /* 0x0000000000d37202 */ /* 0x000fe40000000f00 */
[----:B------:R1:W-:Y:S01]  /*fed0*/  STL [R1+0x8], R3 ;  /* 0x0000080301007387 */ /* 0x0003e20000100800 */
[----:B------:R-:W-:Y:S03]  /*fee0*/  MOV R84, R72 ;  /* 0x0000004800547202 */ /* 0x000fe60000000f00 */
[----:B------:R1:W-:Y:S02]  /*fef0*/  STL [R1+0x4], R2 ;  /* 0x0000040201007387 */ /* 0x0003e40000100800 */
[----:B-1----:R-:W-:-:S05]  /*ff00*/  @P0 BRA `(.L_x_1479) ;  /* 0xffffc32000000947 */ /* 0x002fca000383ffff */
.L_x_1472:
[----:B------:R-:W-:Y:S05]  /*ff10*/  BRA.DIV ~URZ, `(.L_x_1480) ;  /* 0x00008ed27f007947 */ /* 0x000fea000b800000 */
[----:B------:R1:W2:Y:S02]  /*ff20*/  SHFL.BFLY PT, R0, R246, 0x2, 0x1f ;  /* 0x0c401f00f6007f89 */ /* 0x0002a400000e0000 */
.L_x_1580:
[----:B--2---:R-:W-:Y:S01]  /*ff30*/  FADD.FTZ R5, R0, R246 ;  /* 0x000000f600057221 */ /* 0x004fe20000010000 */
[----:B------:R-:W-:Y:S05]  /*ff40*/  BRA.DIV ~URZ, `(.L_x_1481) ;  /* 0x00008ef27f007947 */ /* 0x000fea000b800000 */
[----:B------:R-:W2:Y:S04]  /*ff50*/  LDL.LU R10, [R1] ;  /* 0x00000000010a7983 */ /* 0x000ea80000300800 */
[----:B------:R-:W3:Y:S04]  /*ff60*/  LDL.LU R3, [R1+0x8] ;  /* 0x0000080001037983 */ /* 0x000ee80000300800 */
[----:B------:R-:W4:Y:S04]  /*ff70*/  LDL.LU R9, [R1+0x4] ;  /* 0x0000040001097983 */ /* 0x000f280000300800 */
[----:B--2---:R-:W2:Y:S04]  /*ff80*/  SHFL.BFLY PT, R0, R10, 0x2, 0x1f ;  /* 0x0c401f000a007f89 */ /* 0x004ea800000e0000 */
[----:B---3--:R-:W3:Y:S04]  /*ff90*/  SHFL.BFLY PT, R2, R3, 0x2, 0x1f ;  /* 0x0c401f0003027f89 */ /* 0x008ee800000e0000 */
[----:B----4-:R-:W4:Y:S01]  /*ffa0*/  SHFL.BFLY PT, R4, R9, 0x2, 0x1f ;  /* 0x0c401f0009047f89 */ /* 0x010f2200000e0000 */
[----:B--2---:R-:W-:-:S02]  /*ffb0*/  FADD.FTZ R0, R0, R10 ;  /* 0x0000000a00007221 */ /* 0x004fc40000010000 */
[----:B---3--:R-:W-:-:S03]  /*ffc0*/  FADD.FTZ R2, R2, R3 ;  /* 0x0000000302027221 */ /* 0x008fc60000010000 */
[----:B------:R-:W2:Y:S01]  /*ffd0*/  SHFL.BFLY PT, R6, R0, 0x1, 0x1f ;  /* 0x0c201f0000067f89 */ /* 0x000ea200000e0000 */
[----:B----4-:R-:W-:-:S03]  /*ffe0*/  FADD.FTZ R4, R4, R9 ;  /* 0x0000000904047221 */ /* 0x010fc60000010000 */
[----:B------:R-:W3:Y:S04]  /*fff0*/  SHFL.BFLY PT, R3, R5, 0x1, 0x1f ;  /* 0x0c201f0005037f89 */ /* 0x000ee800000e0000 */
[----:B------:R-:W4:Y:S04]  /*10000*/  SHFL.BFLY PT, R7, R2, 0x1, 0x1f ;  /* 0x0c201f0002077f89 */ /* 0x000f2800000e0000 */
[----:B------:R1:W1:Y:S01]  /*10010*/  SHFL.BFLY PT, R8, R4, 0x1, 0x1f ;  /* 0x0c201f0004087f89 */ /* 0x00026200000e0000 */
[----:B--2---:R-:W-:Y:S02]  /*10020*/  FADD.FTZ R6, R0, R6 ;  /* 0x0000000600067221 */ /* 0x004fe40000010000 */
[----:B---3--:R-:W-:-:S02]  /*10030*/  FADD.FTZ R5, R5, R3 ;  /* 0x0000000305057221 */ /* 0x008fc40000010000 */
[----:B----4-:R-:W-:-:S03]  /*10040*/  FADD.FTZ R7, R2, R7 ;  /* 0x0000000702077221 */ /* 0x010fc60000010000 */
.L_x_1581:
[----:B------:R-:W-:Y:S01]  /*10050*/  FSETP.NE.FTZ.AND P3, PT, R5, RZ, PT ;  /* 0x000000ff0500720b */ /* 0x000fe20003f75000 */
[----:B------:R-:W-:Y:S01]  /*10060*/  CS2R R2, SRZ ;  /* 0x0000000000027805 */ /* 0x000fe2000001ff00 */
[----:B------:R-:W-:Y:S01]  /*10070*/  MOV R0, RZ ;  /* 0x000000ff00007202 */ /* 0x000fe20000000f00 */
[----:B-1----:R-:W-:Y:S01]  /*10080*/  FADD.FTZ R4, R8, R4 ;  /* 0x0000000408047221 */ /* 0x002fe20000010000 */
        /* <DEDUP_REMOVED lines=98> */
.L_x_1427:
[----:B--2---:R2:W5:Y:S04]  /*106b0*/  LDL R6, [R1+0x50] ;  /* 0x0000500001067983 */ /* 0x0045680000100800 */
[----:B------:R-:W3:Y:S01]  /*106c0*/  S2R R2, SR_TID.X ;  /* 0x0000000000027919 */ /* 0x000ee20000002100 */
[----:B------:R-:W-:Y:S01]  /*106d0*/  BSSY B0, `(.L_x_1482) ;  /* 0x0000011000007945 */ /* 0x000fe20003800000 */
[----:B---3--:R-:W-:-:S13]  /*106e0*/  LOP3.LUT P0, RZ, R2, 0x7f, RZ, 0xc0, !PT ;  /* 0x0000007f02ff7812 */ /* 0x008fda000780c0ff */
[----:B------:R-:W-:Y:S05]  /*106f0*/  @P0 BRA `(.L_x_1483) ;  /* 0x000000e000000947 */ /* 0x000fea0003800000 */
[----:B--2---:R-:W2:Y:S01]  /*10700*/  S2R R4, SR_LANEID ;  /* 0x0000000000047919 */ /* 0x004ea20000000000 */
[----:B------:R-:W-:Y:S01]  /*10710*/  VOTEU.ANY UR4, UPT, PT ;  /* 0x0000000000047886 */ /* 0x000fe200038e0100 */
[----:B-1----:R-:W-:Y:S01]  /*10720*/  IMAD.MOV.U32 R5, RZ, RZ, c[0x0][0x564] ;  /* 0x00015900ff057624 */ /* 0x002fe200078e00ff */
[----:B------:R-:W2:Y:S08]  /*10730*/  FLO.U32 R3, UR4 ;  /* 0x0000000400037d00 */ /* 0x000eb000080e0000 */
[----:B------:R-:W1:Y:S01]  /*10740*/  POPC R2, UR4 ;  /* 0x0000000400027d09 */ /* 0x000e620008000000 */
[----:B--2---:R-:W-:Y:S01]  /*10750*/  ISETP.EQ.U32.AND P0, PT, R3, R4, PT ;  /* 0x000000040300720c */ /* 0x004fe20003f02070 */
[----:B------:R-:W-:-:S12]  /*10760*/  IMAD.MOV.U32 R4, RZ, RZ, c[0x0][0x560] ;  /* 0x00015800ff047624 */ /* 0x000fd800078e00ff */
[----:B-1----:R1:W2:Y:S04]  /*10770*/  @P0 ATOMG.E.ADD.STRONG.GPU PT, R2, [R4.64], R2 ;  /* 0x00000002040209a8 */ /* 0x0022a800081ee1c6 */
[----:B-1----:R-:W1:Y:S04]  /*10780*/  S2R R4, SR_LTMASK ;  /* 0x0000000000047919 */ /* 0x002e680000003900 */
[----:B--2---:R1:W2:Y:S02]  /*10790*/  SHFL.IDX PT, R3, R2, R3, 0x1f ;  /* 0x00001f0302037589 */ /* 0x0042a400000e0000 */
[----:B-1----:R-:W-:-:S06]  /*107a0*/  LOP3.LUT R2, R4, UR4, RZ, 0xc0, !PT ;  /* 0x0000000404027c12 */ /* 0x002fcc000f8ec0ff */
[----:B------:R-:W2:Y:S02]  /*107b0*/  POPC R2, R2 ;  /* 0x0000000200027309 */ /* 0x000ea40000000000 */
[----:B--2--5:R-:W-:-:S05]  /*107c0*/  IADD3 R6, R3, c[0x0][0xc], R2 ;  /* 0x0000030003067a10 */ /* 0x024fca0007ffe002 */
[----:B------:R1:W-:Y:S02]  /*107d0*/  STL [R1+0x50], R6 ;  /* 0x0000500601007387 */ /* 0x0003e40000100800 */
.L_x_1483:
[----:B--2---:R-:W-:Y:S05]  /*107e0*/  BSYNC B0 ;  /* 0x0000000000007941 */ /* 0x004fea0003800000 */
.L_x_1482:
[----:B------:R-:W-:Y:S01]  /*107f0*/  PRMT R0, R0, 0x9910, RZ ;  /* 0x0000991000007816 */ /* 0x000fe200000000ff */
[----:B------:R-:W-:Y:S01]  /*10800*/  BSSY B1, `(.L_x_1484) ;  /* 0x00002f9000017945 */ /* 0x000fe20003800000 */
[----:B-----5:R-:W-:Y:S02]  /*10810*/  IMAD.MOV.U32 R57, RZ, RZ, R6 ;  /* 0x000000ffff397224 */ /* 0x020fe400078e0006 */
[----:B------:R-:W-:-:S13]  /*10820*/  ISETP.NE.AND P0, PT, R0, RZ, PT ;  /* 0x000000ff0000720c */ /* 0x000fda0003f05270 */
[----:B------:R-:W-:Y:S05]  /*10830*/  @!P0 BRA `(.L_x_1485) ;  /* 0x000022d000008947 */ /* 0x000fea0003800000 */
[----:B-1----:R-:W2:Y:S04]  /*10840*/  LDL R6, [R1+0x88] ;  /* 0x0000880001067983 */ /* 0x002ea80000100800 */
        /* <DEDUP_REMOVED lines=97> */
.L_x_1486:
[----:B------:R-:W2:Y:S04]  /*10e60*/  LDL.LU R2, [R1+0x48] ;  /* 0x0000480001027983 */ /* 0x000ea80000300800 */
[----:B-1----:R-:W3:Y:S04]  /*10e70*/  LDL R5, [R1+0x44] ;  /* 0x0000440001057983 */ /* 0x002ee80000100800 */
[----:B------:R-:W4:Y:S04]  /*10e80*/  LDL.LU R6, [R1+0x84] ;  /* 0x0000840001067983 */ /* 0x000f280000300800 */
[----:B------:R-:W3:Y:S04]  /*10e90*/  LDL.LU R4, [R1+0x58] ;  /* 0x0000580001047983 */ /* 0x000ee80000300800 */
[----:B------:R-:W3:Y:S04]  /*10ea0*/  LDL R62, [R1+0x3c] ;  /* 0x00003c00013e7983 */ /* 0x000ee80000100800 */
[----:B------:R-:W3:Y:S04]  /*10eb0*/  LDL R16, [R1+0x80] ;  /* 0x0000800001107983 */ /* 0x000ee80000100800 */
[----:B------:R-:W3:Y:S01]  /*10ec0*/  LDL R56, [R1+0xd0] ;  /* 0x0000d00001387983 */ /* 0x000ee20000100800 */
[----:B------:R-:W-:Y:S01]  /*10ed0*/  ISETP.GT.AND P3, PT, R0, 0x1, PT ;  /* 0x000000010000780c */ /* 0x000fe20003f64270 */
[----:B------:R-:W-:-:S05]  /*10ee0*/  IMAD.MOV.U32 R0, RZ, RZ, 0x368 ;  /* 0x00000368ff007424 */ /* 0x000fca00078e00ff */
[----:B------:R-:W-:-:S04]  /*10ef0*/  SEL R0, R0, 0x328, P3 ;  /* 0x0000032800007807 */ /* 0x000fc80001800000 */
[----:B------:R1:W2:Y:S08]  /*10f00*/  LDC.64 R8, c[0x0][R0+0x170] ;  /* 0x00005c0000087b82 */ /* 0x0002b00000000a00 */
[----:B------:R1:W2:Y:S08]  /*10f10*/  LDC.64 R14, c[0x0][R0+0x168] ;  /* 0x00005a00000e7b82 */ /* 0x0002b00000000a00 */
[----:B------:R1:W2:Y:S08]  /*10f20*/  LDC.64 R18, c[0x0][R0+0x178] ;  /* 0x00005e0000127b82 */ /* 0x0002b00000000a00 */
[----:B------:R1:W2:Y:S01]  /*10f30*/  LDC.64 R20, c[0x0][R0+0x160] ;  /* 0x0000580000147b82 */ /* 0x0002a20000000a00 */
[----:B------:R-:W-:-:S04]  /*10f40*/  ISETP.NE.U32.AND P0, PT, RZ, c[0x0][0x500], PT ;  /* 0x00014000ff007a0c */ /* 0x000fc80003f05070 */
[----:B------:R-:W-:Y:S01]  /*10f50*/  ISETP.NE.AND.EX P0, PT, RZ, c[0x0][0x504], PT, P0 ;  /* 0x00014100ff007a0c */ /* 0x000fe20003f05300 */
[----:B-1----:R-:W-:-:S05]  /*10f60*/  IMAD.MOV.U32 R0, RZ, RZ, c[0x0][0x4e8] ;  /* 0x00013a00ff007624 */ /* 0x002fca00078e00ff */
[----:B------:R-:W-:Y:S01]  /*10f70*/  ISETP.NE.AND P2, PT, R0, 0x1, PT ;  /* 0x000000010000780c */ /* 0x000fe20003f45270 */
[----:B------:R-:W1:Y:S01]  /*10f80*/  S2R R63, SR_TID.X ;  /* 0x00000000003f7919 */ /* 0x000e620000002100 */
[----:B-----5:R-:W-:Y:S02]  /*10f90*/  SHF.R.S32.HI R17, RZ, 0x1f, R3 ;  /* 0x0000001fff117819 */ /* 0x020fe40000011403 */
[----:B--2---:R-:W-:-:S05]  /*10fa0*/  SEL R2, R2, RZ, !P0 ;  /* 0x000000ff02027207 */ /* 0x004fca0004000000 */
[----:B------:R-:W-:Y:S01]  /*10fb0*/  IMAD R0, R9, R2, RZ ;  /* 0x0000000209007224 */ /* 0x000fe200078e02ff */
[----:B----4-:R-:W-:Y:S02]  /*10fc0*/  SEL R6, R6, RZ, !P0 ;  /* 0x000000ff06067207 */ /* 0x010fe40004000000 */
[----:B---3--:R-:W-:Y:S01]  /*10fd0*/  LOP3.LUT R4, R4, 0xffff, RZ, 0xc0, !PT ;  /* 0x0000ffff04047812 */ /* 0x008fe200078ec0ff */
[----:B------:R-:W-:Y:S02]  /*10fe0*/  IMAD.IADD R5, R5, 0x1, R62 ;  /* 0x0000000105057824 */ /* 0x000fe400078e023e */
        /* <DEDUP_REMOVED lines=9> */
[----:B------:R-:W-:Y:S01]  /*11080*/  IADD3 R14, P1, P0, R6, R8, R3 ;  /* 0x00000008060e7210 */ /* 0x000fe2000783e003 */
[----:B------:R-:W-:Y:S02]  /*11090*/  IMAD.IADD R6, R9, 0x1, R12 ;  /* 0x0000000109067824 */ /* 0x000fe400078e020c */
        /* <DEDUP_REMOVED lines=16> */
[----:B-1----:R-:W-:Y:S01]  /*111a0*/  SHF.R.S32.HI R16, RZ, 0x1f, R63 ;  /* 0x0000001fff107819 */ /* 0x002fe2000001143f */
[----:B------:R-:W-:Y:S01]  /*111b0*/  IMAD.IADD R0, R7, 0x1, R0 ;  /* 0x0000000107007824 */ /* 0x000fe200078e0200 */
[----:B------:R-:W-:Y:S02]  /*111c0*/  LEA R7, P0, R6, R8, 0x2 ;  /* 0x0000000806077211 */ /* 0x000fe400078010ff */
[----:B------:R-:W-:Y:S02]  /*111d0*/  SEL R9, R9, c[0x0][0x454], P3 ;  /* 0x0001150009097a07 */ /* 0x000fe40001800000 */
[----:B------:R-:W-:Y:S02]  /*111e0*/  LEA.HI R16, R16, R63, RZ, 0x5 ;  /* 0x0000003f10107211 */ /* 0x000fe400078f28ff */
[----:B------:R-:W-:Y:S02]  /*111f0*/  LEA.HI.X R6, R6, R9, R0, 0x2, P0 ;  /* 0x0000000906067211 */ /* 0x000fe400000f1400 */
[----:B------:R-:W-:Y:S01]  /*11200*/  LOP3.LUT R16, R16, 0xffffffe0, RZ, 0xc0, !PT ;  /* 0xffffffe010107812 */ /* 0x000fe200078ec0ff */
[----:B------:R-:W-:Y:S01]  /*11210*/  SHFL.IDX PT, R14, R7, RZ, 0x1c1f ;  /* 0x001c1fff070e7589 */ /* 0x000fe200000e0000 */
[----:B------:R-:W-:-:S03]  /*11220*/  IMAD R0, R11, c[0x0][0x4e8], RZ ;  /* 0x00013a000b007a24 */ /* 0x000fc600078e02ff */
[----:B------:R-:W1:Y:S01]  /*11230*/  SHFL.IDX PT, R15, R6, RZ, 0x1c1f ;  /* 0x001c1fff060f7589 */ /* 0x000e6200000e0000 */
[----:B------:R-:W-:-:S03]  /*11240*/  IMAD.IADD R16, R63, 0x1, -R16 ;  /* 0x000000013f107824 */ /* 0x000fc600078e0a10 */
[----:B------:R-:W-:Y:S04]  /*11250*/  SHFL.IDX PT, R12, R7, 0x1, 0x1c1f ;  /* 0x003c1f00070c7f89 */ /* 0x000fe800000e0000 */
[----:B------:R-:W2:Y:S04]  /*11260*/  SHFL.IDX PT, R13, R6, 0x1, 0x1c1f ;  /* 0x003c1f00060d7f89 */ /* 0x000ea800000e0000 */
[----:B------:R-:W-:Y:S04]  /*11270*/  SHFL.IDX PT, R10, R7, 0x2, 0x1c1f ;  /* 0x005c1f00070a7f89 */ /* 0x000fe800000e0000 */
[----:B------:R-:W3:Y:S04]  /*11280*/  SHFL.IDX PT, R11, R6, 0x2, 0x1c1f ;  /* 0x005c1f00060b7f89 */ /* 0x000ee800000e0000 */
[----:B------:R4:W-:Y:S04]  /*11290*/  SHFL.IDX PT, R9, R6, 0x3, 0x1c1f ;  /* 0x007c1f0006097f89 */ /* 0x0009e800000e0000 */
[----:B------:R1:W1:Y:S01]  /*112a0*/  SHFL.IDX PT, R8, R7, 0x3, 0x1c1f ;  /* 0x007c1f0007087f89 */ /* 0x00026200000e0000 */
[----:B------:R-:W-:Y:S01]  /*112b0*/  LOP3.LUT P0, RZ, R16, 0x3, RZ, 0xc0, !PT ;  /* 0x0000000310ff7812 */ /* 0x000fe2000780c0ff */
[----:B----4-:R-:W-:-:S05]  /*112c0*/  IMAD.IADD R6, R56, 0x1, R62 ;  /* 0x0000000138067824 */ /* 0x010fca00078e023e */
[C---:B------:R-:W-:Y:S02]  /*112d0*/  IADD3 R18, R6.reuse, 0x8, RZ ;  /* 0x0000000806127810 */ /* 0x040fe40007ffe0ff */
[C---:B------:R-:W-:Y:S02]  /*112e0*/  IADD3 R16, R6.reuse, 0x40, RZ ;  /* 0x0000004006107810 */ /* 0x040fe40007ffe0ff */
[C---:B-1----:R-:W-:Y:S02]  /*112f0*/  IADD3 R7, R6.reuse, 0x48, RZ ;  /* 0x0000004806077810 */ /* 0x042fe40007ffe0ff */
[-C--:B------:R-:W-:Y:S02]  /*11300*/  ISETP.GE.OR P5, PT, R6, R0.reuse, P0 ;  /* 0x000000000600720c */ /* 0x080fe400007a6670 */
[-C--:B------:R-:W-:Y:S02]  /*11310*/  ISETP.GE.OR P4, PT, R18, R0.reuse, P0 ;  /* 0x000000001200720c */ /* 0x080fe40000786670 */
[----:B------:R-:W-:-:S02]  /*11320*/  ISETP.GE.OR P1, PT, R16, R0, P0 ;  /* 0x000000001000720c */ /* 0x000fc40000726670 */
[----:B------:R-:W-:-:S07]  /*11330*/  ISETP.GE.OR P0, PT, R7, R0, P0 ;  /* 0x000000000700720c */ /* 0x000fce0000706670 */
[----:B------:R1:W-:Y:S01]  /*11340*/  @!P5 ST.E [R14.64], R23 ;  /* 0x000000170e00d985 */ /* 0x0003e2000c101906 */
        /* <DEDUP_REMOVED lines=8> */
[----:B------:R-:W2:Y:S01]  /*113d0*/  LDL R56, [R1+0xc] ;  /* 0x00000c0001387983 */ /* 0x000ea20000100800 */
[----:B------:R-:W-:Y:S01]  /*113e0*/  IMAD R17, R17, c[0x0][0x3a0], RZ ;  /* 0x0000e80011117a24 */ /* 0x000fe200078e02ff */
[----:B-1----:R-:W-:Y:S01]  /*113f0*/  SHF.R.S32.HI R9, RZ, 0x1f, R2 ;  /* 0x0000001fff097819 */ /* 0x002fe20000011402 */
[C---:B------:R-:W-:Y:S01]  /*11400*/  IMAD.WIDE.U32 R6, R3.reuse, c[0x0][0x3a0], RZ ;  /* 0x0000e80003067a25 */ /* 0x040fe200078e00ff */
[----:B------:R1:W3:Y:S03]  /*11410*/  LDS.128 R12, [R202+0x80] ;  /* 0x00008000ca0c7984 */ /* 0x0002e60000000c00 */
        /* <DEDUP_REMOVED lines=37> */
.L_x_1582:
[----:B------:R-:W-:Y:S05]  /*11670*/  BRA.DIV ~URZ, `(.L_x_1489) ;  /* 0x00007a927f007947 */ /* 0x000fea000b800000 */
[----:B------:R3:W4:Y:S02]  /*11680*/  SHFL.IDX PT, R2, R6, RZ, 0x181f ;  /* 0x00181fff06027589 */ /* 0x00072400000e0000 */
.L_x_1583:
        /* <DEDUP_REMOVED lines=14> */
.L_x_1584:
        /* <DEDUP_REMOVED lines=8> */
.L_x_1585:
[----:B------:R-:W-:Y:S05]  /*117f0*/  BRA.DIV ~URZ, `(.L_x_1492) ;  /* 0x00007ac27f007947 */ /* 0x000fea000b800000 */
[----:B-1----:R1:W2:Y:S02]  /*11800*/  SHFL.IDX PT, R2, R6, 0x2, 0x181f ;  /* 0x00581f0006027f89 */ /* 0x0022a400000e0000 */
.L_x_1586:
        /* <DEDUP_REMOVED lines=9> */
.L_x_1587:
        /* <DEDUP_REMOVED lines=8> */
.L_x_1588:
[----:B------:R-:W-:Y:S05]  /*11920*/  BRA.DIV ~URZ, `(.L_x_1495) ;  /* 0x00007b427f007947 */ /* 0x000fea000b800000 */
[----:B--2---:R2:W1:Y:S02]  /*11930*/  SHFL.IDX PT, R2, R6, 0x4, 0x181f ;  /* 0x00981f0006027f89 */ /* 0x00446400000e0000 */
.L_x_1589:
        /* <DEDUP_REMOVED lines=9> */
.L_x_1590:
        /* <DEDUP_REMOVED lines=8> */
.L_x_1591:
[----:B------:R-:W-:Y:S05]  /*11a50*/  BRA.DIV ~URZ, `(.L_x_1498) ;  /* 0x00007bc27f007947 */ /* 0x000fea000b800000 */
[----:B--2---:R2:W3:Y:S02]  /*11a60*/  SHFL.IDX PT, R2, R6, 0x6, 0x181f ;  /* 0x00d81f0006027f89 */ /* 0x0044e400000e0000 */
.L_x_1592:
        /* <DEDUP_REMOVED lines=9> */
.L_x_1593:
        /* <DEDUP_REMOVED lines=8> */
.L_x_1487:
        /* <DEDUP_REMOVED lines=33> */
.L_x_1594:
[----:B------:R-:W-:Y:S05]  /*11d90*/  BRA.DIV ~URZ, `(.L_x_1502) ;  /* 0x00007a327f007947 */ /* 0x000fea000b800000 */
[----:B------:R3:W4:Y:S02]  /*11da0*/  SHFL.IDX PT, R0, R12, RZ, 0x1c1f ;  /* 0x001c1fff0c007589 */ /* 0x00072400000e0000 */
.L_x_1595:
[----:B------:R-:W-:Y:S01]  /*11db0*/  BSSY B0, `(.L_x_1503) ;  /* 0x0000032000007945 */ /* 0x000fe20003800000 */
[----:B------:R-:W-:Y:S05]  /*11dc0*/  @P1 BRA `(.L_x_1504) ;  /* 0x0000030000001947 */ /* 0x000fea0003800000 */
[----:B------:R-:W5:Y:S04]  /*11dd0*/  LDL R6, [R1+0x40] ;  /* 0x0000400001067983 */ /* 0x000f680000100800 */
        /* <DEDUP_REMOVED lines=36> */
[----:B------:R-:W-:-:S03]  /*12020*/  ISETP.GE.AND P2, PT, R10, c[0x0][0x3c8], PT ;  /* 0x0000f2000a007a0c */ /* 0x000fc60003f46270 */
[----:B------:R2:W-:Y:S01]  /*12030*/  @!P1 ST.E.64 [R2.64], R66 ;  /* 0x0000004202009985 */ /* 0x0005e2000c101b06 */
[----:B------:R-:W-:-:S04]  /*12040*/  @!P6 LEA R8, P1, R15, R0, 0x2 ;  /* 0x000000000f08e211 */ /* 0x000fc800078210ff */
[----:B------:R-:W-:Y:S02]  /*12050*/  @!P6 LEA.HI.X R9, R15, R4, R16, 0x2, P1 ;  /* 0x000000040f09e211 */ /* 0x000fe400008f1410 */
[----:B---3--:R-:W-:-:S04]  /*12060*/  @!P3 LEA R6, P1, R13, R0, 0x2 ;  /* 0x000000000d06b211 */ /* 0x008fc800078210ff */
[----:B------:R-:W-:Y:S01]  /*12070*/  @!P3 LEA.HI.X R7, R13, R4, R14, 0x2, P1 ;  /* 0x000000040d07b211 */ /* 0x000fe200008f140e */
[----:B------:R3:W-:Y:S04]  /*12080*/  @!P6 ST.E.64 [R8.64], R104 ;  /* 0x000000680800e985 */ /* 0x0007e8000c101b06 */
[----:B------:R3:W-:Y:S01]  /*12090*/  @!P3 ST.E.64 [R6.64], R82 ;  /* 0x000000520600b985 */ /* 0x0007e2000c101b06 */
[----:B--2---:R-:W-:-:S04]  /*120a0*/  @!P2 LEA R2, P1, R10, R0, 0x2 ;  /* 0x000000000a02a211 */ /* 0x004fc800078210ff */
[----:B------:R-:W-:-:S05]  /*120b0*/  @!P2 LEA.HI.X R3, R10, R4, R11, 0x2, P1 ;  /* 0x000000040a03a211 */ /* 0x000fca00008f140b */
[----:B------:R3:W-:Y:S04]  /*120c0*/  @!P2 ST.E.64 [R2.64], R60 ;  /* 0x0000003c0200a985 */ /* 0x0007e8000c101b06 */
.L_x_1504:
[----:B------:R-:W-:Y:S05]  /*120d0*/  BSYNC B0 ;  /* 0x0000000000007941 */ /* 0x000fea0003800000 */
.L_x_1503:
[----:B------:R-:W-:Y:S05]  /*120e0*/  BRA.DIV ~URZ, `(.L_x_1505) ;  /* 0x000077527f007947 */ /* 0x000fea000b800000 */
[----:B--2---:R2:W1:Y:S04]  /*120f0*/  SHFL.IDX PT, R4, R5, 0x1, 0x1c1f ;  /* 0x003c1f0005047f89 */ /* 0x00446800000e0000 */
[----:B----4-:R2:W4:Y:S02]  /*12100*/  SHFL.IDX PT, R0, R12, 0x1, 0x1c1f ;  /* 0x003c1f000c007f89 */ /* 0x01052400000e0000 */
.L_x_1596:
[----:B------:R-:W-:Y:S01]  /*12110*/  BSSY B0, `(.L_x_1506) ;  /* 0x0000032000007945 */ /* 0x000fe20003800000 */
        /* <DEDUP_REMOVED lines=37> */
[----:B------:R-:W-:Y:S02]  /*12370*/  ISETP.GE.AND P0, PT, R13, c[0x0][0x3c8], PT ;  /* 0x0000f2000d007a0c */ /* 0x000fe40003f06270 */
[----:B------:R-:W-:Y:S02]  /*12380*/  @!P3 LEA.HI.X R11, R19, R4, R20, 0x2, P6 ;  /* 0x00000004130bb211 */ /* 0x000fe400030f1414 */
[----:B--2---:R-:W-:-:S04]  /*12390*/  @!P2 LEA R8, P6, R17, R0, 0x2 ;  /* 0x000000001108a211 */ /* 0x004fc800078c10ff */
[----:B------:R-:W-:Y:S02]  /*123a0*/  @!P2 LEA.HI.X R9, R17, R4, R18, 0x2, P6 ;  /* 0x000000041109a211 */ /* 0x000fe400030f1412 */
[----:B---3--:R-:W-:-:S04]  /*123b0*/  @!P1 LEA R6, P6, R15, R0, 0x2 ;  /* 0x000000000f069211 */ /* 0x008fc800078c10ff */
[----:B------:R-:W-:Y:S01]  /*123c0*/  @!P1 LEA.HI.X R7, R15, R4, R16, 0x2, P6 ;  /* 0x000000040f079211 */ /* 0x000fe200030f1410 */
[----:B------:R2:W-:Y:S04]  /*123d0*/  @!P3 ST.E.64 [R10.64], R106 ;  /* 0x0000006a0a00b985 */ /* 0x0005e8000c101b06 */
[----:B------:R2:W-:Y:S01]  /*123e0*/  @!P2 ST.E.64 [R8.64], R102 ;  /* 0x000000660800a985 */ /* 0x0005e2000c101b06 */
[----:B-1----:R-:W-:-:S04]  /*123f0*/  @!P0 LEA R2, P6, R13, R0, 0x2 ;  /* 0x000000000d028211 */ /* 0x002fc800078c10ff */
[----:B------:R-:W-:Y:S01]  /*12400*/  @!P0 LEA.HI.X R3, R13, R4, R14, 0x2, P6 ;  /* 0x000000040d038211 */ /* 0x000fe200030f140e */
[----:B------:R2:W-:Y:S04]  /*12410*/  @!P1 ST.E.64 [R6.64], R84 ;  /* 0x0000005406009985 */ /* 0x0005e8000c101b06 */
[----:B------:R2:W-:Y:S04]  /*12420*/  @!P0 ST.E.64 [R2.64], R64 ;  /* 0x0000004002008985 */ /* 0x0005e8000c101b06 */
.L_x_1507:
[----:B------:R-:W-:Y:S05]  /*12430*/  BSYNC B0 ;  /* 0x0000000000007941 */ /* 0x000fea0003800000 */
.L_x_1506:
[----:B------:R-:W-:Y:S05]  /*12440*/  BRA.DIV ~URZ, `(.L_x_1508) ;  /* 0x000074c27f007947 */ /* 0x000fea000b800000 */
[----:B-1----:R1:W2:Y:S02]  /*12450*/  SHFL.IDX PT, R4, R5, 0x2, 0x1c1f ;  /* 0x005c1f0005047f89 */ /* 0x0022a400000e0000 */
.L_x_1597:
[----:B------:R-:W-:Y:S05]  /*12460*/  BRA.DIV ~URZ, `(.L_x_1509) ;  /* 0x000075127f007947 */ /* 0x000fea000b800000 */
[----:B----4-:R4:W1:Y:S02]  /*12470*/  SHFL.IDX PT, R0, R12, 0x2, 0x1c1f ;  /* 0x005c1f000c007f89 */ /* 0x01086400000e0000 */
.L_x_1598:
[----:B------:R-:W-:Y:S01]  /*12480*/  BSSY B0, `(.L_x_1510) ;  /* 0x0000032000007945 */ /* 0x000fe20003800000 */
[----:B------:R-:W-:Y:S05]  /*12490*/  @P4 BRA `(.L_x_1511) ;  /* 0x0000030000004947 */ /* 0x000fea0003800000 */
[----:B--23--:R-:W2:Y:S04]  /*124a0*/  LDL R8, [R1+0x40] ;  /* 0x0000400001087983 */ /* 0x00cea80000100800 */
        /* <DEDUP_REMOVED lines=17> */
[----:B-----5:R-:W-:Y:S02]  /*125c0*/  ISETP.GE.AND P0, PT, R21, c[0x0][0x3c8], PT ;  /* 0x0000f20015007a0c */ /* 0x020fe40003f06270 */
[----:B----4-:R-:W-:-:S07]  /*125d0*/  ISETP.GE.AND P4, PT, R10, c[0x0][0x3c8], PT ;  /* 0x0000f2000a007a0c */ /* 0x010fce0003f86270 */
[CC--:B-1----:R-:W-:Y:S02]  /*125e0*/  @!P3 LEA R6, P2, R8.reuse, R0.reuse, 0x2 ;  /* 0x000000000806b211 */ /* 0x0c2fe400078410ff */
[----:B------:R-:W-:Y:S02]  /*125f0*/  @!P1 LEA R2, P6, R23, R0, 0x2 ;  /* 0x0000000017029211 */ /* 0x000fe400078c10ff */
[----:B------:R-:W-:Y:S02]  /*12600*/  @!P3 LEA.HI.X R7, R8, R4, R9, 0x2, P2 ;  /* 0x000000040807b211 */ /* 0x000fe400010f1409 */
[----:B------:R-:W-:Y:S02]  /*12610*/  @!P0 LEA R8, P2, R21, R0, 0x2 ;  /* 0x0000000015088211 */ /* 0x000fe400078410ff */
[-C--:B------:R-:W-:Y:S01]  /*12620*/  @!P1 LEA.HI.X R3, R23, R4.reuse, R24, 0x2, P6 ;  /* 0x0000000417039211 */ /* 0x080fe200030f1418 */
[----:B------:R-:W-:Y:S01]  /*12630*/  @!P3 ST.E.64 [R6.64], R48 ;  /* 0x000000300600b985 */ /* 0x000fe2000c101b06 */
[----:B------:R-:W-:-:S02]  /*12640*/  @!P0 LEA.HI.X R9, R21, R4, R22, 0x2, P2 ;  /* 0x0000000415098211 */ /* 0x000fc400010f1416 */
[----:B------:R-:W-:Y:S01]  /*12650*/  ISETP.GE.AND P3, PT, R19, c[0x0][0x3c8], PT ;  /* 0x0000f20013007a0c */ /* 0x000fe20003f66270 */
[----:B------:R1:W-:Y:S01]  /*12660*/  @!P1 ST.E.64 [R2.64], R34 ;  /* 0x0000002202009985 */ /* 0x0003e2000c101b06 */
[----:B------:R-:W-:-:S03]  /*12670*/  ISETP.GE.AND P2, PT, R17, c[0x0][0x3c8], PT ;  /* 0x0000f20011007a0c */ /* 0x000fc60003f46270 */
[----:B------:R2:W-:Y:S01]  /*12680*/  @!P0 ST.E.64 [R8.64], R38 ;  /* 0x0000002608008985 */ /* 0x0005e2000c101b06 */
[----:B------:R-:W-:Y:S02]  /*12690*/  ISETP.GE.AND P1, PT, R15, c[0x0][0x3c8], PT ;  /* 0x0000f2000f007a0c */ /* 0x000fe40003f26270 */
[----:B------:R-:W-:Y:S02]  /*126a0*/  ISETP.GE.AND P0, PT, R13, c[0x0][0x3c8], PT ;  /* 0x0000f2000d007a0c */ /* 0x000fe40003f06270 */
[----:B-1----:R-:W-:-:S04]  /*126b0*/  @!P4 LEA R2, P6, R10, R0, 0x2 ;  /* 0x000000000a02c211 */ /* 0x002fc800078c10ff */
[----:B------:R-:W-:Y:S02]  /*126c0*/  @!P4 LEA.HI.X R3, R10, R4, R11, 0x2, P6 ;  /* 0x000000040a03c211 */ /* 0x000fe400030f140b */
[----:B------:R-:W-:-:S03]  /*126d0*/  @!P3 LEA R10, P6, R19, R0, 0x2 ;  /* 0x00000000130ab211 */ /* 0x000fc600078c10ff */
[----:B------:R1:W-:Y:S01]  /*126e0*/  @!P4 ST.E.64 [R2.64], R42 ;  /* 0x0000002a0200c985 */ /* 0x0003e2000c101b06 */
[----:B--2---:R-:W-:Y:S02]  /*126f0*/  @!P2 LEA R8, P4, R17, R0, 0x2 ;  /* 0x000000001108a211 */ /* 0x004fe400078810ff */
[----:B------:R-:W-:Y:S02]  /*12700*/  @!P3 LEA.HI.X R11, R19, R4, R20, 0x2, P6 ;  /* 0x00000004130bb211 */ /* 0x000fe400030f1414 */
[----:B------:R-:W-:Y:S02]  /*12710*/  @!P1 LEA R6, P6, R15, R0, 0x2 ;  /* 0x000000000f069211 */ /* 0x000fe400078c10ff */
        /* <DEDUP_REMOVED lines=8> */
.L_x_1511:
[----:B------:R-:W-:Y:S05]  /*127a0*/  BSYNC B0 ;  /* 0x0000000000007941 */ /* 0x000fea0003800000 */
.L_x_1510:
[----:B------:R-:W-:Y:S05]  /*127b0*/  BRA.DIV ~URZ, `(.L_x_1512) ;  /* 0x000072327f007947 */ /* 0x000fea000b800000 */
[----:B--2---:R2:W3:Y:S04]  /*127c0*/  SHFL.IDX PT, R4, R5, 0x3, 0x1c1f ;  /* 0x007c1f0005047f89 */ /* 0x0044e800000e0000 */
[----:B-1----:R2:W1:Y:S02]  /*127d0*/  SHFL.IDX PT, R0, R12, 0x3, 0x1c1f ;  /* 0x007c1f000c007f89 */ /* 0x00246400000e0000 */
.L_x_1599:
[----:B------:R-:W-:Y:S05]  /*127e0*/  @P5 BRA `(.L_x_1500) ;  /* 0x00000fa000005947 */ /* 0x000fea0003800000 */
[----:B---3--:R-:W3:Y:S04]  /*127f0*/  LDL R6, [R1+0x40] ;  /* 0x0000400001067983 */ /* 0x008ee80000100800 */
[----:B------:R-:W5:Y:S04]  /*12800*/  LDL R10, [R1+0x74] ;  /* 0x00007400010a7983 */ /* 0x000f680000100800 */
[----:B--2---:R-:W2:Y:S04]  /*12810*/  LDL R7, [R1+0xc0] ;  /* 0x0000c00001077983 */ /* 0x004ea80000100800 */
[----:B----4-:R-:W4:Y:S04]  /*12820*/  LDL R8, [R1+0x70] ;  /* 0x0000700001087983 */ /* 0x010f280000100800 */
        /* <DEDUP_REMOVED lines=12> */
[----:B-----5:R-:W-:-:S11]  /*128f0*/  ISETP.GE.AND P4, PT, R10, c[0x0][0x3c8], PT ;  /* 0x0000f2000a007a0c */ /* 0x020fd60003f86270 */
[----:B-1----:R-:W-:Y:S02]  /*12900*/  @!P0 LEA R2, P1, R6, R0, 0x2 ;  /* 0x0000000006028211 */ /* 0x002fe400078210ff */
[----:B----4-:R-:W-:Y:S02]  /*12910*/  ISETP.GE.AND P5, PT, R8, c[0x0][0x3c8], PT ;  /* 0x0000f20008007a0c */ /* 0x010fe40003fa6270 */
[----:B--2---:R-:W-:Y:S02]  /*12920*/  @!P0 LEA.HI.X R3, R6, R4, R7, 0x2, P1 ;  /* 0x0000000406038211 */ /* 0x004fe400008f1407 */
[----:B------:R-:W-:-:S03]  /*12930*/  ISETP.GE.AND P3, PT, R18, c[0x0][0x3c8], PT ;  /* 0x0000f20012007a0c */ /* 0x000fc60003f66270 */
[----:B------:R1:W-:Y:S01]  /*12940*/  @!P0 ST.E.64 [R2.64], R30 ;  /* 0x0000001e02008985 */ /* 0x0003e2000c101b06 */
[----:B------:R-:W-:Y:S02]  /*12950*/  @!P4 LEA R6, P0, R10, R0, 0x2 ;  /* 0x000000000a06c211 */ /* 0x000fe400078010ff */
[----:B------:R-:W-:Y:S02]  /*12960*/  ISETP.GE.AND P2, PT, R16, c[0x0][0x3c8], PT ;  /* 0x0000f20010007a0c */ /* 0x000fe40003f46270 */
[----:B------:R-:W-:Y:S02]  /*12970*/  @!P4 LEA.HI.X R7, R10, R4, R11, 0x2, P0 ;  /* 0x000000040a07c211 */ /* 0x000fe400000f140b */
[----:B------:R-:W-:Y:S02]  /*12980*/  ISETP.GE.AND P1, PT, R14, c[0x0][0x3c8], PT ;  /* 0x0000f2000e007a0c */ /* 0x000fe40003f26270 */
[----:B------:R-:W-:Y:S01]  /*12990*/  ISETP.GE.AND P0, PT, R12, c[0x0][0x3c8], PT ;  /* 0x0000f2000c007a0c */ /* 0x000fe20003f06270 */
        /* <DEDUP_REMOVED lines=23> */
.L_x_1485:
[----:B------:R-:W2:Y:S04]  /*12b10*/  LDL.LU R0, [R1+0x78] ;  /* 0x0000780001007983 */ /* 0x000ea80000300800 */
[----:B------:R-:W3:Y:S01]  /*12b20*/  LDL.LU R7, [R1+0x7c] ;  /* 0x00007c0001077983 */ /* 0x000ee20000300800 */
[----:B------:R-:W-:Y:S02]  /*12b30*/  ISETP.NE.U32.AND P1, PT, RZ, c[0x0][0x508], PT ;  /* 0x00014200ff007a0c */ /* 0x000fe40003f25070 */
[----:B------:R-:W-:Y:S01]  /*12b40*/  ISETP.NE.U32.AND P3, PT, RZ, c[0x0][0x500], PT ;  /* 0x00014000ff007a0c */ /* 0x000fe20003f65070 */
[----:B-1----:R-:W4:Y:S01]  /*12b50*/  LDL.LU R6, [R1+0x54] ;  /* 0x0000540001067983 */ /* 0x002f220000300800 */
        /* <DEDUP_REMOVED lines=17> */
.L_x_1513:
        /* <DEDUP_REMOVED lines=60> */
.L_x_1515:
[----:B------:R-:W-:Y:S05]  /*13030*/  BSYNC B0 ;  /* 0x0000000000007941 */ /* 0x000fea0003800000 */
.L_x_1514:
[----:B------:R-:W-:-:S13]  /*13040*/  ISETP.GT.AND P0, PT, R20, 0x1, PT ;  /* 0x000000011400780c */ /* 0x000fda0003f04270 */
[----:B------:R-:W-:Y:S05]  /*13050*/  @P0 BRA `(.L_x_1500) ;  /* 0x0000073000000947 */ /* 0x000fea0003800000 */
[----:B------:R-:W2:Y:S04]  /*13060*/  LDL R6, [R1+0x3c] ;  /* 0x00003c0001067983 */ /* 0x000ea80000100800 */
[----:B-1----:R-:W2:Y:S01]  /*13070*/  LDL R5, [R1+0xc] ;  /* 0x00000c0001057983 */ /* 0x002ea20000100800 */
[----:B------:R-:W-:Y:S01]  /*13080*/  MOV R2, c[0x0][0x4e8] ;  /* 0x00013a0000027a02 */ /* 0x000fe20000000f00 */
[----:B------:R-:W-:-:S03]  /*13090*/  IMAD R4, R18, c[0x0][0x3a0], RZ ;  /* 0x0000e80012047a24 */ /* 0x000fc600078e02ff */
        /* <DEDUP_REMOVED lines=12> */
[----:B------:R-:W-:Y:S02]  /*13160*/  @P0 SHF.R.U32.HI R0, RZ, c[0x0][0x4f0], R6 ;  /* 0x00013c00ff000a19 */ /* 0x000fe40000011606 */
[----:B------:R-:W-:Y:S02]  /*13170*/  ISETP.GE.AND P0, PT, R201, c[0x0][0x3c8], PT ;  /* 0x0000f200c9007a0c */ /* 0x000fe40003f06270 */
[----:B------:R-:W-:Y:S02]  /*13180*/  SHF.R.S32.HI R6, RZ, 0x1f, R0 ;  /* 0x0000001fff067819 */ /* 0x000fe40000011400 */
[----:B------:R-:W-:Y:S02]  /*13190*/  IADD3 R5, -R0, RZ, RZ ;  /* 0x000000ff00057210 */ /* 0x000fe40007ffe1ff */
[----:B------:R-:W-:Y:S01]  /*131a0*/  IADD3 R3, R3, R7, RZ ;  /* 0x0000000703037210 */ /* 0x000fe20007ffe0ff */
[----:B------:R-:W-:-:S02]  /*131b0*/  IMAD R6, R6, c[0x0][0x3e0], RZ ;  /* 0x0000f80006067a24 */ /* 0x000fc400078e02ff */
        /* <DEDUP_REMOVED lines=13> */
.L_x_1600:
[----:B------:R-:W-:Y:S05]  /*13290*/  BRA.DIV ~URZ, `(.L_x_1517) ;  /* 0x000068927f007947 */ /* 0x000fea000b800000 */
[----:B------:R3:W4:Y:S02]  /*132a0*/  SHFL.IDX PT, R2, R6, RZ, 0x181f ;  /* 0x00181fff06027589 */ /* 0x00072400000e0000 */
.L_x_1601:
        /* <DEDUP_REMOVED lines=15> */
.L_x_1602:
        /* <DEDUP_REMOVED lines=8> */
.L_x_1603:
[----:B------:R-:W-:Y:S05]  /*13420*/  BRA.DIV ~URZ, `(.L_x_1520) ;  /* 0x000068b27f007947 */ /* 0x000fea000b800000 */
[----:B-1----:R1:W2:Y:S02]  /*13430*/  SHFL.IDX PT, R2, R6, 0x2, 0x181f ;  /* 0x00581f0006027f89 */ /* 0x0022a400000e0000 */
.L_x_1604:
        /* <DEDUP_REMOVED lines=9> */
.L_x_1605:
        /* <DEDUP_REMOVED lines=8> */
.L_x_1606:
[----:B------:R-:W-:Y:S05]  /*13550*/  BRA.DIV ~URZ, `(.L_x_1523) ;  /* 0x000069327f007947 */ /* 0x000fea000b800000 */
[----:B--2---:R2:W1:Y:S02]  /*13560*/  SHFL.IDX PT, R2, R6, 0x4, 0x181f ;  /* 0x00981f0006027f89 */ /* 0x00446400000e0000 */
.L_x_1607:
        /* <DEDUP_REMOVED lines=9> */
.L_x_1608:
        /* <DEDUP_REMOVED lines=8> */
.L_x_1609:
[----:B------:R-:W-:Y:S05]  /*13680*/  BRA.DIV ~URZ, `(.L_x_1526) ;  /* 0x000069b27f007947 */ /* 0x000fea000b800000 */
[----:B--2---:R2:W3:Y:S02]  /*13690*/  SHFL.IDX PT, R2, R6, 0x6, 0x181f ;  /* 0x00d81f0006027f89 */ /* 0x0044e400000e0000 */
.L_x_1610:
        /* <DEDUP_REMOVED lines=9> */
.L_x_1611:
[----:B------:R-:W-:Y:S02]  /*13730*/  IADD3 R0, R0, 0x70, RZ ;  /* 0x0000007000007810 */ /* 0x000fe40007ffe0ff */
[----:B-12---:R-:W-:Y:S02]  /*13740*/  SHF.R.S32.HI R6, RZ, 0x1f, R201 ;  /* 0x0000001fff067819 */ /* 0x006fe400000114c9 */
[----:B------:R-:W-:-:S13]  /*13750*/  ISETP.GE.OR P1, PT, R0, R4, P0 ;  /* 0x000000040000720c */ /* 0x000fda0000726670 */
[----:B----4-:R-:W-:-:S04]  /*13760*/  @!P1 LEA R2, P0, R201, R2, 0x1 ;  /* 0x00000002c9029211 */ /* 0x010fc800078008ff */
[----:B---3--:R-:W-:-:S05]  /*13770*/  @!P1 LEA.HI.X R3, R201, R5, R6, 0x1, P0 ;  /* 0x00000005c9039211 */ /* 0x008fca00000f0c06 */
[----:B------:R1:W-:Y:S04]  /*13780*/  @!P1 ST.E.128 [R2.64], RZ ;  /* 0x000000ff02009985 */ /* 0x0003e8000c101d06 */
.L_x_1500:
[----:B------:R-:W-:Y:S05]  /*13790*/  BSYNC B1 ;  /* 0x0000000000017941 */ /* 0x000fea0003800000 */
.L_x_1484:
        /* <DEDUP_REMOVED lines=15> */
.L_x_1612:
[----:B------:R-:W-:Y:S05]  /*13890*/  BRA.DIV ~URZ, `(.L_x_1530) ;  /* 0x000069527f007947 */ /* 0x000fea000b800000 */
[----:B------:R3:W4:Y:S02]  /*138a0*/  SHFL.IDX PT, R8, R57, 0x1, 0x1f ;  /* 0x00201f0039087f89 */ /* 0x00072400000e0000 */
.L_x_1613:
        /* <DEDUP_REMOVED lines=19> */
.L_x_1614:
        /* <DEDUP_REMOVED lines=16> */
.L_x_1615:
[----:B---3--:R-:W-:Y:S01]  /*13ae0*/  IMAD R0, R0, c[0x0][0x538], RZ ;  /* 0x00014e0000007a24 */ /* 0x008fe200078e02ff */
[----:B------:R-:W-:Y:S04]  /*13af0*/  BSSY B1, `(.L_x_1533) ;  /* 0x00000ce000017945 */ /* 0x000fe80003800000 */
[----:B----4-:R-:W-:-:S04]  /*13b00*/  IADD3 R8, R0, R8, RZ ;  /* 0x0000000800087210 */ /* 0x010fc80007ffe0ff */
[----:B--2---:R-:W-:-:S13]  /*13b10*/  ISETP.GT.AND P6, PT, R8, R9, PT ;  /* 0x000000090800720c */ /* 0x004fda0003fc4270 */
[----:B------:R-:W-:Y:S05]  /*13b20*/  @P6 BRA `(.L_x_1534) ;  /* 0x0000025000006947 */ /* 0x000fea0003800000 */
.L_x_1538:
        /* <DEDUP_REMOVED lines=17> */
.L_x_1616:
        /* <DEDUP_REMOVED lines=16> */
.L_x_1617:
[----:B--2---:R-:W-:-:S05]  /*13d40*/  IMAD R0, R0, c[0x0][0x538], RZ ;  /* 0x00014e0000007a24 */ /* 0x004fca00078e02ff */
[----:B------:R-:W-:-:S04]  /*13d50*/  IADD3 R8, R0, R8, RZ ;  /* 0x0000000800087210 */ /* 0x000fc80007ffe0ff */
[----:B------:R-:W-:-:S13]  /*13d60*/  ISETP.GT.AND P6, PT, R8, R9, PT ;  /* 0x000000090800720c */ /* 0x000fda0003fc4270 */
[----:B-1----:R-:W-:Y:S05]  /*13d70*/  @!P6 BRA `(.L_x_1538) ;  /* 0xfffffdb00000e947 */ /* 0x002fea000383ffff */
.L_x_1534:
[----:B------:R-:W-:-:S05]  /*13d80*/  IADD3 R5, -R0, R8, RZ ;  /* 0x0000000800057210 */ /* 0x000fca0007ffe1ff */
[----:B------:R-:W-:-:S05]  /*13d90*/  IMAD R0, R4, c[0x0][0x538], R5 ;  /* 0x00014e0004007a24 */ /* 0x000fca00078e0205 */
[----:B------:R-:W-:Y:S01]  /*13da0*/  ISETP.GT.AND P0, PT, R0, R9, PT ;  /* 0x000000090000720c */ /* 0x000fe20003f04270 */
[----:B------:R-:W-:-:S12]  /*13db0*/  BRA.DIV ~URZ, `(.L_x_1539) ;  /* 0x000068927f007947 */ /* 0x000fd8000b800000 */
[----:B------:R-:W-:-:S03]  /*13dc0*/  VOTE.ANY R10, PT, !P0 ;  /* 0x00000000000a7806 */ /* 0x000fc600040e0100 */
.L_x_1618:
[----:B------:R-:W2:Y:S01]  /*13dd0*/  LDL.LU R2, [R1+0x5c] ;  /* 0x00005c0001027983 */ /* 0x000ea20000300800 */
[----:B------:R-:W2:Y:S02]  /*13de0*/  POPC R0, R10 ;  /* 0x0000000a00007309 */ /* 0x000ea40000000000 */
[----:B--2---:R-:W-:-:S05]  /*13df0*/  IADD3 R2, R0, R2, RZ ;  /* 0x0000000200027210 */ /* 0x004fca0007ffe0ff */
[----:B------:R2:W-:Y:S01]  /*13e00*/  STL [R1+0x5c], R2 ;  /* 0x00005c0201007387 */ /* 0x0005e20000100800 */
[----:B------:R-:W-:Y:S05]  /*13e10*/  BRA.DIV ~URZ, `(.L_x_1540) ;  /* 0x000068827f007947 */ /* 0x000fea000b800000 */
[----:B------:R3:W4:Y:S04]  /*13e20*/  SHFL.IDX PT, R8, R6, R0, 0x1f ;  /* 0x00001f0006087589 */ /* 0x00072800000e0000 */
[----:B------:R3:W1:Y:S02]  /*13e30*/  SHFL.IDX PT, R7, R7, R0, 0x1f ;  /* 0x00001f0007077589 */ /* 0x00066400000e0000 */
.L_x_1619:
[----:B------:R-:W-:Y:S01]  /*13e40*/  ISETP.NE.AND P0, PT, R10, RZ, PT ;  /* 0x000000ff0a00720c */ /* 0x000fe20003f05270 */
[----:B------:R-:W-:-:S12]  /*13e50*/  BSSY B0, `(.L_x_1541) ;  /* 0x0000005000007945 */ /* 0x000fd80003800000 */
[----:B------:R-:W-:Y:S05]  /*13e60*/  @!P0 BRA `(.L_x_1542) ;  /* 0x0000003000008947 */ /* 0x000fea0003800000 */
[----:B---3--:R-:W-:Y:S01]  /*13e70*/  IADD3 R0, R0, -0x1, RZ ;  /* 0xffffffff00007810 */ /* 0x008fe20007ffe0ff */
[----:B------:R-:W-:Y:S05]  /*13e80*/  BRA.DIV ~URZ, `(.L_x_1543) ;  /* 0x000068e27f007947 */ /* 0x000fea000b800000 */
[----:B------:R3:W2:Y:S02]  /*13e90*/  SHFL.IDX PT, R11, R4, R0, 0x1f ;  /* 0x00001f00040b7589 */ /* 0x0006a400000e0000 */
.L_x_1542:
[----:B------:R-:W-:Y:S05]  /*13ea0*/  BSYNC B0 ;  /* 0x0000000000007941 */ /* 0x000fea0003800000 */
.L_x_1541:
        /* <DEDUP_REMOVED lines=68> */
.L_x_1545:
        /* <DEDUP_REMOVED lines=68> */
.L_x_1546:
[----:B------:R-:W-:Y:S05]  /*14730*/  BSYNC B0 ;  /* 0x0000000000007941 */ /* 0x000fea0003800000 */
.L_x_1544:
[----:B------:R-:W-:-:S04]  /*14740*/  LOP3.LUT R2, RZ, R2, RZ, 0x33, !PT ;  /* 0x00000002ff027212 */ /* 0x000fc800078e33ff */
[----:B-1----:R-:W-:-:S05]  /*14750*/  IADD3 R0, R2, R8, RZ ;  /* 0x0000000802007210 */ /* 0x002fca0007ffe0ff */
[----:B------:R1:W-:Y:S01]  /*14760*/  STL [R1+0x54], R0 ;  /* 0x0000540001007387 */ /* 0x0003e20000100800 */
[----:B------:R-:W-:Y:S05]  /*14770*/  BRA `(.L_x_1547) ;  /* 0x0000005000007947 */ /* 0x000fea0003800000 */
.L_x_1535:
[----:B------:R-:W-:Y:S01]  /*14780*/  MOV R0, c[0x0][0x53c] ;  /* 0x00014f0000007a02 */ /* 0x000fe20000000f00 */
[----:B------:R2:W-:Y:S04]  /*14790*/  STL [R1+0x50], R9 ;  /* 0x0000500901007387 */ /* 0x0005e80000100800 */
[----:B------:R2:W-:Y:S04]  /*147a0*/  STL [R1+0x54], RZ ;  /* 0x000054ff01007387 */ /* 0x0005e80000100800 */
[----:B------:R2:W-:Y:S04]  /*147b0*/  STL [R1+0x58], RZ ;  /* 0x000058ff01007387 */ /* 0x0005e80000100800 */
[----:B------:R2:W-:Y:S02]  /*147c0*/  STL [R1+0x5c], R0 ;  /* 0x00005c0001007387 */ /* 0x0005e40000100800 */
.L_x_1547:
[----:B------:R-:W-:Y:S05]  /*147d0*/  BSYNC B1 ;  /* 0x0000000000017941 */ /* 0x000fea0003800000 */
.L_x_1533:
        /* <DEDUP_REMOVED lines=9> */
.L_x_1528:
[----:B--2---:R-:W2:Y:S02]  /*14870*/  LDL R0, [R1+0x5c] ;  /* 0x00005c0001007983 */ /* 0x004ea40000100800 */
[----:B--2---:R-:W-:-:S13]  /*14880*/  ISETP.GE.AND P0, PT, R0, c[0x0][0x53c], PT ;  /* 0x00014f0000007a0c */ /* 0x004fda0003f06270 */
[----:B-1--4-:R-:W-:Y:S01]  /*14890*/  @P0 CALL.REL.NOINC `(.L_x_1548) ;  /* 0x0000001000000944 */ /* 0x012fe20003c00000 */
[----:B------:R-:W-:Y:S05]  /*148a0*/  BRA `(.L_x_1549) ;  /* 0xfffed2c000007947 */ /* 0x000fea000383ffff */
.L_x_1548:
[----:B------:R-:W-:Y:S05]  /*148b0*/  EXIT ;  /* 0x000000000000794d */ /* 0x000fea0003800000 */
.L_x_1410:
[----:B------:R-:W-:Y:S01]  /*148c0*/  IMAD.MOV.U32 R0, RZ, RZ, R5 ;  /* 0x000000ffff007224 */ /* 0x000fe200078e0005 */
[----:B------:R-:W-:Y:S02]  /*148d0*/  MOV R2, 0x1 ;  /* 0x0000000100027802 */ /* 0x000fe40000000f00 */
[----:B------:R-:W-:Y:S02]  /*148e0*/  MOV R3, 0x14900 ;  /* 0x0001490000037802 */ /* 0x000fe40000000f00 */
[----:B------:R-:W-:Y:S05]  /*148f0*/  CALL.REL.NOINC `($__internal_20_$__cuda_sm70_shflsync_up_p) ;  /* 0x00005fa000007944 */ /* 0x000fea0003c00000 */
[----:B------:R-:W-:Y:S01]  /*14900*/  MOV R0, R4 ;  /* 0x0000000400007202 */ /* 0x000fe20000000f00 */
[----:B------:R-:W-:Y:S05]  /*14910*/  BRA `(.L_x_1550) ;  /* 0xfffebb4000007947 */ /* 0x000fea000383ffff */
.L_x_1411:
[----:B------:R-:W-:Y:S01]  /*14920*/  IMAD.MOV.U32 R0, RZ, RZ, R5 ;  /* 0x000000ffff007224 */ /* 0x000fe200078e0005 */
[----:B------:R-:W-:Y:S02]  /*14930*/  MOV R2, 0x2 ;  /* 0x0000000200027802 */ /* 0x000fe40000000f00 */
[----:B------:R-:W-:Y:S02]  /*14940*/  MOV R3, 0x14960 ;  /* 0x0001496000037802 */ /* 0x000fe40000000f00 */
[----:B------:R-:W-:Y:S05]  /*14950*/  CALL.REL.NOINC `($__internal_20_$__cuda_sm70_shflsync_up_p) ;  /* 0x00005f4000007944 */ /* 0x000fea0003c00000 */
[----:B------:R-:W-:Y:S01]  /*14960*/  SEL R0, R4, RZ, P4 ;  /* 0x000000ff04007207 */ /* 0x000fe20002000000 */
[----:B------:R-:W-:Y:S01]  /*14970*/  IMAD.MOV.U32 R2, RZ, RZ, 0x4 ;  /* 0x00000004ff027424 */ /* 0x000fe200078e00ff */
[----:B------:R-:W-:-:S03]  /*14980*/  MOV R3, 0x149b0 ;  /* 0x000149b000037802 */ /* 0x000fc60000000f00 */
[----:B------:R-:W-:Y:S02]  /*14990*/  IMAD.IADD R0, R5, 0x1, R0 ;  /* 0x0000000105007824 */ /* 0x000fe400078e0200 */
        /* <DEDUP_REMOVED lines=13> */
[----:B------:R-:W-:Y:S02]  /*14a70*/  MOV R62, 0x1f ;  /* 0x0000001f003e7802 */ /* 0x000fe40000000f00 */
[----:B------:R-:W-:Y:S01]  /*14a80*/  MOV R3, 0x14ac0 ;  /* 0x00014ac000037802 */ /* 0x000fe20000000f00 */
[----:B------:R-:W-:-:S04]  /*14a90*/  IMAD.IADD R4, R0, 0x1, R4 ;  /* 0x0000000100047824 */ /* 0x000fc800078e0204 */
[----:B------:R-:W-:Y:S02]  /*14aa0*/  IMAD.MOV.U32 R56, RZ, RZ, R4 ;  /* 0x000000ffff387224 */ /* 0x000fe400078e0004 */
[----:B------:R-:W-:Y:S05]  /*14ab0*/  CALL.REL.NOINC `($__internal_19_$__cuda_sm70_shflsync_idx_p) ;  /* 0x00005d8000007944 */ /* 0x000fea0003c00000 */
[----:B------:R-:W-:Y:S01]  /*14ac0*/  MOV R0, R62 ;  /* 0x0000003e00007202 */ /* 0x000fe20000000f00 */
[----:B------:R-:W-:Y:S05]  /*14ad0*/  BRA `(.L_x_1551) ;  /* 0xfffeba8000007947 */ /* 0x000fea000383ffff */
.L_x_1413:
[----:B------:R-:W-:Y:S02]  /*14ae0*/  SEL R0, RZ, 0x1, P0 ;  /* 0x00000001ff007807 */ /* 0x000fe40000000000 */
[----:B------:R-:W-:Y:S02]  /*14af0*/  MOV R2, 0x14b10 ;  /* 0x00014b1000027802 */ /* 0x000fe40000000f00 */
[----:B------:R-:W-:Y:S05]  /*14b00*/  CALL.REL.NOINC `($__internal_21_$__cuda_sm70_votesync_ballot) ;  /* 0x00005e0000007944 */ /* 0x000fea0003c00000 */
[----:B------:R-:W-:Y:S01]  /*14b10*/  MOV R7, R0 ;  /* 0x0000000000077202 */ /* 0x000fe20000000f00 */
[----:B------:R-:W-:Y:S05]  /*14b20*/  BRA `(.L_x_1552) ;  /* 0xfffebac000007947 */ /* 0x000fea000383ffff */
.L_x_1414:
[----:B------:R-:W-:Y:S01]  /*14b30*/  IMAD.MOV.U32 R56, RZ, RZ, R9 ;  /* 0x000000ffff387224 */ /* 0x000fe200078e0009 */
[----:B-1----:R-:W-:Y:S01]  /*14b40*/  MOV R2, R0 ;  /* 0x0000000000027202 */ /* 0x002fe20000000f00 */
[----:B------:R-:W-:Y:S01]  /*14b50*/  IMAD.MOV.U32 R62, RZ, RZ, 0x1f ;  /* 0x0000001fff3e7424 */ /* 0x000fe200078e00ff */
[----:B------:R-:W-:Y:S02]  /*14b60*/  MOV R3, 0x14b80 ;  /* 0x00014b8000037802 */ /* 0x000fe40000000f00 */
[----:B------:R-:W-:Y:S05]  /*14b70*/  CALL.REL.NOINC `($__internal_19_$__cuda_sm70_shflsync_idx_p) ;  /* 0x00005cc000007944 */ /* 0x000fea0003c00000 */
[----:B------:R-:W-:Y:S01]  /*14b80*/  IMAD.MOV.U32 R12, RZ, RZ, R62 ;  /* 0x000000ffff0c7224 */ /* 0x000fe200078e003e */
[----:B------:R-:W-:Y:S01]  /*14b90*/  MOV R56, R8 ;  /* 0x0000000800387202 */ /* 0x000fe20000000f00 */
[----:B------:R-:W-:Y:S01]  /*14ba0*/  IMAD.MOV.U32 R5, RZ, RZ, RZ ;  /* 0x000000ffff057224 */ /* 0x000fe200078e00ff */
[----:B------:R-:W-:Y:S01]  /*14bb0*/  MOV R2, R0 ;  /* 0x0000000000027202 */ /* 0x000fe20000000f00 */
[----:B------:R-:W-:Y:S01]  /*14bc0*/  IMAD.MOV.U32 R62, RZ, RZ, 0x1f ;  /* 0x0000001fff3e7424 */ /* 0x000fe200078e00ff */
[----:B------:R-:W-:-:S02]  /*14bd0*/  MOV R3, 0x14bf0 ;  /* 0x00014bf000037802 */ /* 0x000fc40000000f00 */
[----:B------:R-:W-:Y:S05]  /*14be0*/  CALL.REL.NOINC `($__internal_19_$__cuda_sm70_shflsync_idx_p) ;  /* 0x00005c5000007944 */ /* 0x000fea0003c00000 */
[----:B------:R-:W-:Y:S01]  /*14bf0*/  MOV R9, R62 ;  /* 0x0000003e00097202 */ /* 0x000fe20000000f00 */
[----:B------:R-:W-:Y:S05]  /*14c00*/  BRA `(.L_x_1553) ;  /* 0xfffeba5000007947 */ /* 0x000fea000383ffff */
.L_x_1417:
[----:B------:R-:W-:Y:S01]  /*14c10*/  IMAD.MOV.U32 R56, RZ, RZ, R4 ;  /* 0x000000ffff387224 */ /* 0x000fe200078e0004 */
[----:B-1----:R-:W-:Y:S01]  /*14c20*/  MOV R2, R0 ;  /* 0x0000000000027202 */ /* 0x002fe20000000f00 */
[----:B------:R-:W-:Y:S01]  /*14c30*/  IMAD.MOV.U32 R62, RZ, RZ, 0x1f ;  /* 0x0000001fff3e7424 */ /* 0x000fe200078e00ff */
[----:B------:R-:W-:-:S02]  /*14c40*/  MOV R3, 0x14c60 ;  /* 0x00014c6000037802 */ /* 0x000fc40000000f00 */
[----:B---34-:R-:W-:Y:S05]  /*14c50*/  CALL.REL.NOINC `($__internal_19_$__cuda_sm70_shflsync_idx_p) ;  /* 0x00005be000007944 */ /* 0x018fea0003c00000 */
[----:B------:R-:W-:Y:S01]  /*14c60*/  MOV R5, R62 ;  /* 0x0000003e00057202 */ /* 0x000fe20000000f00 */
[----:B------:R-:W-:Y:S05]  /*14c70*/  BRA `(.L_x_1416) ;  /* 0xfffeba4000007947 */ /* 0x000fea000383ffff */
.L_x_1428:
[----:B------:R-:W-:Y:S01]  /*14c80*/  IMAD.MOV.U32 R56, RZ, RZ, R5 ;  /* 0x000000ffff387224 */ /* 0x000fe200078e0005 */
[----:B------:R-:W-:Y:S01]  /*14c90*/  MOV R2, RZ ;  /* 0x000000ff00027202 */ /* 0x000fe20000000f00 */
[----:B------:R-:W-:Y:S01]  /*14ca0*/  IMAD.MOV.U32 R62, RZ, RZ, 0x181f ;  /* 0x0000181fff3e7424 */ /* 0x000fe200078e00ff */
[----:B------:R-:W-:-:S02]  /*14cb0*/  MOV R3, 0x14cd0 ;  /* 0x00014cd000037802 */ /* 0x000fc40000000f00 */
[----:B-----5:R-:W-:Y:S05]  /*14cc0*/  CALL.REL.NOINC `($__internal_19_$__cuda_sm70_shflsync_idx_p) ;  /* 0x00005b7000007944 */ /* 0x020fea0003c00000 */
[----:B------:R-:W-:Y:S01]  /*14cd0*/  MOV R7, R62 ;  /* 0x0000003e00077202 */ /* 0x000fe20000000f00 */
[----:B------:R-:W-:Y:S05]  /*14ce0*/  BRA `(.L_x_1554) ;  /* 0xfffedaf000007947 */ /* 0x000fea000383ffff */
.L_x_1429:
[----:B------:R-:W-:Y:S01]  /*14cf0*/  IMAD.MOV.U32 R56, RZ, RZ, R6 ;  /* 0x000000ffff387224 */ /* 0x000fe200078e0006 */
[----:B------:R-:W-:Y:S01]  /*14d00*/  MOV R2, RZ ;  /* 0x000000ff00027202 */ /* 0x000fe20000000f00 */
[----:B------:R-:W-:Y:S01]  /*14d10*/  IMAD.MOV.U32 R62, RZ, RZ, 0x181f ;  /* 0x0000181fff3e7424 */ /* 0x000fe200078e00ff */
[----:B------:R-:W-:-:S02]  /*14d20*/  MOV R3, 0x14d40 ;  /* 0x00014d4000037802 */ /* 0x000fc40000000f00 */
[----:B-12--5:R-:W-:Y:S05]  /*14d30*/  CALL.REL.NOINC `($__internal_19_$__cuda_sm70_shflsync_idx_p) ;  /* 0x00005b0000007944 */ /* 0x026fea0003c00000 */
[----:B------:R-:W-:Y:S01]  /*14d40*/  MOV R2, R62 ;  /* 0x0000003e00027202 */ /* 0x000fe20000000f00 */
[----:B------:R-:W-:Y:S05]  /*14d50*/  BRA `(.L_x_1555) ;  /* 0xfffedaa000007947 */ /* 0x000fea000383ffff */
.L_x_1432:
[----:B------:R-:W-:Y:S01]  /*14d60*/  IMAD.MOV.U32 R56, RZ, RZ, R5 ;  /* 0x000000ffff387224 */ /* 0x000fe200078e0005 */
[----:B-1--4-:R-:W-:Y:S01]  /*14d70*/  MOV R2, 0x1 ;  /* 0x0000000100027802 */ /* 0x012fe20000000f00 */
[----:B------:R-:W-:Y:S01]  /*14d80*/  IMAD.MOV.U32 R62, RZ, RZ, 0x181f ;  /* 0x0000181fff3e7424 */ /* 0x000fe200078e00ff */
[----:B------:R-:W-:-:S02]  /*14d90*/  MOV R3, 0x14db0 ;  /* 0x00014db000037802 */ /* 0x000fc40000000f00 */
[----:B--2--5:R-:W-:Y:S05]  /*14da0*/  CALL.REL.NOINC `($__internal_19_$__cuda_sm70_shflsync_idx_p) ;  /* 0x00005a9000007944 */ /* 0x024fea0003c00000 */
[----:B------:R-:W-:Y:S01]  /*14db0*/  IMAD.MOV.U32 R7, RZ, RZ, R62 ;  /* 0x000000ffff077224 */ /* 0x000fe200078e003e */
[----:B------:R-:W-:Y:S01]  /*14dc0*/  MOV R2, 0x1 ;  /* 0x0000000100027802 */ /* 0x000fe20000000f00 */
[----:B------:R-:W-:Y:S01]  /*14dd0*/  IMAD.MOV.U32 R56, RZ, RZ, R6 ;  /* 0x000000ffff387224 */ /* 0x000fe200078e0006 */
[----:B------:R-:W-:-:S02]  /*14de0*/  MOV R62, 0x181f ;  /* 0x0000181f003e7802 */ /* 0x000fc40000000f00 */
[----:B------:R-:W-:Y:S02]  /*14df0*/  MOV R3, 0x14e10 ;  /* 0x00014e1000037802 */ /* 0x000fe40000000f00 */
[----:B------:R-:W-:Y:S05]  /*14e00*/  CALL.REL.NOINC `($__internal_19_$__cuda_sm70_shflsync_idx_p) ;  /* 0x00005a3000007944 */ /* 0x000fea0003c00000 */
[----:B------:R-:W-:Y:S01]  /*14e10*/  MOV R2, R62 ;  /* 0x0000003e00027202 */ /* 0x000fe20000000f00 */
[----:B------:R-:W-:Y:S05]  /*14e20*/  BRA `(.L_x_1556) ;  /* 0xfffedb2000007947 */ /* 0x000fea000383ffff */
.L_x_1435:
[----:B------:R-:W-:Y:S01]  /*14e30*/  IMAD.MOV.U32 R56, RZ, RZ, R5 ;  /* 0x000000ffff387224 */ /* 0x000fe200078e0005 */
[----:B-1----:R-:W-:Y:S01]  /*14e40*/  MOV R2, 0x2 ;  /* 0x0000000200027802 */ /* 0x002fe20000000f00 */
[----:B------:R-:W-:Y:S01]  /*14e50*/  IMAD.MOV.U32 R62, RZ, RZ, 0x181f ;  /* 0x0000181fff3e7424 */ /* 0x000fe200078e00ff */
[----:B------:R-:W-:Y:S02]  /*14e60*/  MOV R3, 0x14e80 ;  /* 0x00014e8000037802 */ /* 0x000fe40000000f00 */
[----:B--23-5:R-:W-:Y:S05]  /*14e70*/  CALL.REL.NOINC `($__internal_19_$__cuda_sm70_shflsync_idx_p) ;  /* 0x000059c000007944 */ /* 0x02cfea0003c00000 */
[----:B------:R-:W-:Y:S01]  /*14e80*/  MOV R7, R62 ;  /* 0x0000003e00077202 */ /* 0x000fe20000000f00 */
[----:B------:R-:W-:Y:S05]  /*14e90*/  BRA `(.L_x_1557) ;  /* 0xfffedb9000007947 */ /* 0x000fea000383ffff */
.L_x_1436:
[----:B------:R-:W-:Y:S01]  /*14ea0*/  IMAD.MOV.U32 R56, RZ, RZ, R6 ;  /* 0x000000ffff387224 */ /* 0x000fe200078e0006 */
[----:B-1----:R-:W-:Y:S01]  /*14eb0*/  MOV R2, 0x2 ;  /* 0x0000000200027802 */ /* 0x002fe20000000f00 */
[----:B------:R-:W-:Y:S01]  /*14ec0*/  IMAD.MOV.U32 R62, RZ, RZ, 0x181f ;  /* 0x0000181fff3e7424 */ /* 0x000fe200078e00ff */
[----:B------:R-:W-:Y:S02]  /*14ed0*/  MOV R3, 0x14ef0 ;  /* 0x00014ef000037802 */ /* 0x000fe40000000f00 */
[----:B--2345:R-:W-:Y:S05]  /*14ee0*/  CALL.REL.NOINC `($__internal_19_$__cuda_sm70_shflsync_idx_p) ;  /* 0x0000595000007944 */ /* 0x03cfea0003c00000 */
[----:B------:R-:W-:Y:S01]  /*14ef0*/  MOV R2, R62 ;  /* 0x0000003e00027202 */ /* 0x000fe20000000f00 */
[----:B------:R-:W-:Y:S05]  /*14f00*/  BRA `(.L_x_1558) ;  /* 0xfffedb4000007947 */ /* 0x000fea000383ffff */
.L_x_1439:
[----:B------:R-:W-:Y:S01]  /*14f10*/  IMAD.MOV.U32 R56, RZ, RZ, R5 ;  /* 0x000000ffff387224 */ /* 0x000fe200078e0005 */
[----:B--2---:R-:W-:Y:S01]  /*14f20*/  MOV R2, 0x3 ;  /* 0x0000000300027802 */ /* 0x004fe20000000f00 */
[----:B------:R-:W-:Y:S01]  /*14f30*/  IMAD.MOV.U32 R62, RZ, RZ, 0x181f ;  /* 0x0000181fff3e7424 */ /* 0x000fe200078e00ff */
[----:B------:R-:W-:-:S02]  /*14f40*/  MOV R3, 0x14f60 ;  /* 0x00014f6000037802 */ /* 0x000fc40000000f00 */
[----:B-1-345:R-:W-:Y:S05]  /*14f50*/  CALL.REL.NOINC `($__internal_19_$__cuda_sm70_shflsync_idx_p) ;  /* 0x000058e000007944 */ /* 0x03afea0003c00000 */
        /* <DEDUP_REMOVED lines=8> */
.L_x_1442:
[----:B------:R-:W-:Y:S01]  /*14fe0*/  IMAD.MOV.U32 R56, RZ, RZ, R5 ;  /* 0x000000ffff387224 */ /* 0x000fe200078e0005 */
[----:B-12---:R-:W-:Y:S01]  /*14ff0*/  MOV R2, 0x4 ;  /* 0x0000000400027802 */ /* 0x006fe20000000f00 */
[----:B------:R-:W-:Y:S01]  /*15000*/  IMAD.MOV.U32 R62, RZ, RZ, 0x181f ;  /* 0x0000181fff3e7424 */ /* 0x000fe200078e00ff */
[----:B------:R-:W-:Y:S02]  /*15010*/  MOV R3, 0x15030 ;  /* 0x0001503000037802 */ /* 0x000fe40000000f00 */
[----:B---345:R-:W-:Y:S05]  /*15020*/  CALL.REL.NOINC `($__internal_19_$__cuda_sm70_shflsync_idx_p) ;  /* 0x0000581000007944 */ /* 0x038fea0003c00000 */
[----:B------:R-:W-:Y:S01]  /*15030*/  MOV R7, R62 ;  /* 0x0000003e00077202 */ /* 0x000fe20000000f00 */
[----:B------:R-:W-:Y:S05]  /*15040*/  BRA `(.L_x_1560) ;  /* 0xfffedbd000007947 */ /* 0x000fea000383ffff */
.L_x_1443:
[----:B------:R-:W-:Y:S01]  /*15050*/  IMAD.MOV.U32 R56, RZ, RZ, R6 ;  /* 0x000000ffff387224 */ /* 0x000fe200078e0006 */
[----:B--2---:R-:W-:Y:S01]  /*15060*/  MOV R2, 0x4 ;  /* 0x0000000400027802 */ /* 0x004fe20000000f00 */
[----:B------:R-:W-:Y:S01]  /*15070*/  IMAD.MOV.U32 R62, RZ, RZ, 0x181f ;  /* 0x0000181fff3e7424 */ /* 0x000fe200078e00ff */
[----:B------:R-:W-:Y:S02]  /*15080*/  MOV R3, 0x150a0 ;  /* 0x000150a000037802 */ /* 0x000fe40000000f00 */
[----:B-1-345:R-:W-:Y:S05]  /*15090*/  CALL.REL.NOINC `($__internal_19_$__cuda_sm70_shflsync_idx_p) ;  /* 0x000057a000007944 */ /* 0x03afea0003c00000 */
[----:B------:R-:W-:Y:S01]  /*150a0*/  MOV R2, R62 ;  /* 0x0000003e00027202 */ /* 0x000fe20000000f00 */
[----:B------:R-:W-:Y:S05]  /*150b0*/  BRA `(.L_x_1561) ;  /* 0xfffedb8000007947 */ /* 0x000fea000383ffff */
.L_x_1446:
[----:B------:R-:W-:Y:S01]  /*150c0*/  IMAD.MOV.U32 R56, RZ, RZ, R5 ;  /* 0x000000ffff387224 */ /* 0x000fe200078e0005 */
[----:B-1----:R-:W-:Y:S01]  /*150d0*/  MOV R2, 0x5 ;  /* 0x0000000500027802 */ /* 0x002fe20000000f00 */
[----:B------:R-:W-:Y:S01]  /*150e0*/  IMAD.MOV.U32 R62, RZ, RZ, 0x181f ;  /* 0x0000181fff3e7424 */ /* 0x000fe200078e00ff */
[----:B------:R-:W-:-:S02]  /*150f0*/  MOV R3, 0x15110 ;  /* 0x0001511000037802 */ /* 0x000fc40000000f00 */
[----:B--2345:R-:W-:Y:S05]  /*15100*/  CALL.REL.NOINC `($__internal_19_$__cuda_sm70_shflsync_idx_p) ;  /* 0x0000573000007944 */ /* 0x03cfea0003c00000 */
        /* <DEDUP_REMOVED lines=8> */
.L_x_1449:
[----:B------:R-:W-:Y:S01]  /*15190*/  IMAD.MOV.U32 R56, RZ, RZ, R5 ;  /* 0x000000ffff387224 */ /* 0x000fe200078e0005 */
[----:B-1----:R-:W-:Y:S01]  /*151a0*/  MOV R2, 0x6 ;  /* 0x0000000600027802 */ /* 0x002fe20000000f00 */
[----:B------:R-:W-:Y:S01]  /*151b0*/  IMAD.MOV.U32 R62, RZ, RZ, 0x181f ;  /* 0x0000181fff3e7424 */ /* 0x000fe200078e00ff */
[----:B------:R-:W-:Y:S02]  /*151c0*/  MOV R3, 0x151e0 ;  /* 0x000151e000037802 */ /* 0x000fe40000000f00 */
[----:B--2345:R-:W-:Y:S05]  /*151d0*/  CALL.REL.NOINC `($__internal_19_$__cuda_sm70_shflsync_idx_p) ;  /* 0x0000566000007944 */ /* 0x03cfea0003c00000 */
[----:B------:R-:W-:Y:S01]  /*151e0*/  MOV R7, R62 ;  /* 0x0000003e00077202 */ /* 0x000fe20000000f00 */
[----:B------:R-:W-:Y:S05]  /*151f0*/  BRA `(.L_x_1563) ;  /* 0xfffedc1000007947 */ /* 0x000fea000383ffff */
.L_x_1450:
[----:B------:R-:W-:Y:S01]  /*15200*/  IMAD.MOV.U32 R56, RZ, RZ, R6 ;  /* 0x000000ffff387224 */ /* 0x000fe200078e0006 */
[----:B-1----:R-:W-:Y:S01]  /*15210*/  MOV R2, 0x6 ;  /* 0x0000000600027802 */ /* 0x002fe20000000f00 */
[----:B------:R-:W-:Y:S01]  /*15220*/  IMAD.MOV.U32 R62, RZ, RZ, 0x181f ;  /* 0x0000181fff3e7424 */ /* 0x000fe200078e00ff */
[----:B------:R-:W-:Y:S02]  /*15230*/  MOV R3, 0x15250 ;  /* 0x0001525000037802 */ /* 0x000fe40000000f00 */
[----:B--2345:R-:W-:Y:S05]  /*15240*/  CALL.REL.NOINC `($__internal_19_$__cuda_sm70_shflsync_idx_p) ;  /* 0x000055f000007944 */ /* 0x03cfea0003c00000 */
[----:B------:R-:W-:Y:S01]  /*15250*/  MOV R2, R62 ;  /* 0x0000003e00027202 */ /* 0x000fe20000000f00 */
[----:B------:R-:W-:Y:S05]  /*15260*/  BRA `(.L_x_1564) ;  /* 0xfffedbc000007947 */ /* 0x000fea000383ffff */
.L_x_1453:
        /* <DEDUP_REMOVED lines=13> */
.L_x_1456:
[----:B------:R-:W-:Y:S01]  /*15340*/  IMAD.MOV.U32 R56, RZ, RZ, R4 ;  /* 0x000000ffff387224 */ /* 0x000fe200078e0004 */
[----:B------:R-:W-:Y:S01]  /*15350*/  MOV R2, RZ ;  /* 0x000000ff00027202 */ /* 0x000fe20000000f00 */
[----:B------:R-:W-:Y:S01]  /*15360*/  IMAD.MOV.U32 R62, RZ, RZ, 0x181f ;  /* 0x0000181fff3e7424 */ /* 0x000fe200078e00ff */
[----:B------:R-:W-:Y:S02]  /*15370*/  MOV R3, 0x15390 ;  /* 0x0001539000037802 */ /* 0x000fe40000000f00 */
[----:B------:R-:W-:Y:S05]  /*15380*/  CALL.REL.NOINC `($__internal_19_$__cuda_sm70_shflsync_idx_p) ;  /* 0x000054b000007944 */ /* 0x000fea0003c00000 */
[----:B------:R-:W-:Y:S01]  /*15390*/  MOV R7, R62 ;  /* 0x0000003e00077202 */ /* 0x000fe20000000f00 */
[----:B------:R-:W-:Y:S05]  /*153a0*/  BRA `(.L_x_1566) ;  /* 0xfffef80000007947 */ /* 0x000fea000383ffff */
.L_x_1457:
[----:B------:R-:W-:Y:S01]  /*153b0*/  IMAD.MOV.U32 R56, RZ, RZ, R0 ;  /* 0x000000ffff387224 */ /* 0x000fe200078e0000 */
[----:B------:R-:W-:Y:S01]  /*153c0*/  MOV R2, RZ ;  /* 0x000000ff00027202 */ /* 0x000fe20000000f00 */
[----:B------:R-:W-:Y:S01]  /*153d0*/  IMAD.MOV.U32 R62, RZ, RZ, 0x181f ;  /* 0x0000181fff3e7424 */ /* 0x000fe200078e00ff */
[----:B------:R-:W-:Y:S02]  /*153e0*/  MOV R3, 0x15400 ;  /* 0x0001540000037802 */ /* 0x000fe40000000f00 */
[----:B-12---:R-:W-:Y:S05]  /*153f0*/  CALL.REL.NOINC `($__internal_19_$__cuda_sm70_shflsync_idx_p) ;  /* 0x0000544000007944 */ /* 0x006fea0003c00000 */
        /* <DEDUP_REMOVED lines=12> */
[----:B------:R-:W-:Y:S05]  /*154c0*/  CALL.REL.NOINC `($__internal_19_$__cuda_sm70_shflsync_idx_p) ;  /* 0x0000537000007944 */ /* 0x000fea0003c00000 */
[----:B------:R-:W-:Y:S01]  /*154d0*/  IMAD.MOV.U32 R6, RZ, RZ, R62 ;  /* 0x000000ffff067224 */ /* 0x000fe200078e003e */
[----:B------:R-:W-:Y:S01]  /*154e0*/  MOV R2, 0x1 ;  /* 0x0000000100027802 */ /* 0x000fe20000000f00 */
[----:B------:R-:W-:Y:S01]  /*154f0*/  IMAD.MOV.U32 R56, RZ, RZ, R0 ;  /* 0x000000ffff387224 */ /* 0x000fe200078e0000 */
[----:B------:R-:W-:Y:S02]  /*15500*/  MOV R62, 0x181f ;  /* 0x0000181f003e7802 */ /* 0x000fe40000000f00 */
[----:B------:R-:W-:Y:S02]  /*15510*/  MOV R3, 0x15530 ;  /* 0x0001553000037802 */ /* 0x000fe40000000f00 */
[----:B------:R-:W-:Y:S05]  /*15520*/  CALL.REL.NOINC `($__internal_19_$__cuda_sm70_shflsync_idx_p) ;  /* 0x0000531000007944 */ /* 0x000fea0003c00000 */
[C---:B------:R-:W-:Y:S01]  /*15530*/  IADD3 R2, -R5.reuse, 0x10, RZ ;  /* 0x0000001005027810 */ /* 0x040fe20007ffe1ff */
[----:B------:R-:W-:Y:S01]  /*15540*/  IMAD.MOV.U32 R56, RZ, RZ, R4 ;  /* 0x000000ffff387224 */ /* 0x000fe200078e0004 */
[----:B------:R-:W-:-:S02]  /*15550*/  ISETP.NE.U32.AND P2, PT, R5, RZ, PT ;  /* 0x000000ff0500720c */ /* 0x000fc40003f45070 */
[----:B------:R-:W-:-:S04]  /*15560*/  LOP3.LUT R2, R2, 0xf, RZ, 0xc0, !PT ;  /* 0x0000000f02027812 */ /* 0x000fc800078ec0ff */
[----:B------:R-:W-:Y:S01]  /*15570*/  IADD3 R2, P1, P0, R2, R62, R135 ;  /* 0x0000003e02027210 */ /* 0x000fe2000783e087 */
[----:B------:R-:W-:-:S03]  /*15580*/  IMAD.MOV.U32 R62, RZ, RZ, 0x181f ;  /* 0x0000181fff3e7424 */ /* 0x000fc600078e00ff */
[----:B------:R-:W-:-:S05]  /*15590*/  IADD3.X R3, RZ, R6, R36, P1, P0 ;  /* 0x00000006ff037210 */ /* 0x000fca0000fe0424 */
[----:B------:R-:W-:Y:S01]  /*155a0*/  @!PT LDS RZ, [RZ] ;  /* 0x00000000fffff984 */ /* 0x000fe20000000800 */
[----:B------:R-:W-:Y:S01]  /*155b0*/  @!PT LDS RZ, [RZ] ;  /* 0x00000000fffff984 */ /* 0x000fe20000000800 */
[----:B------:R-:W-:Y:S01]  /*155c0*/  @!PT LDS RZ, [RZ] ;  /* 0x00000000fffff984 */ /* 0x000fe20000000800 */
[----:B------:R1:W-:Y:S02]  /*155d0*/  LDGSTS.E.BYPASS.LTC128B.128.ZFILL [R202+0x3100], [R2.64], P2 ;  /* 0x0310000002ca7fae */ /* 0x0003e40009141d46 */
        /* <DEDUP_REMOVED lines=49> */
[----:B------:R-:W-:Y:S01]  /*158f0*/  MOV R0, R62 ;  /* 0x0000003e00007202 */ /* 0x000fe20000000f00 */
[----:B------:R-:W-:Y:S05]  /*15900*/  BRA `(.L_x_1567) ;  /* 0xfffef42000007947 */ /* 0x000fea000383ffff */
.L_x_1458:
[----:B------:R-:W-:Y:S01]  /*15910*/  IMAD.MOV.U32 R56, RZ, RZ, R0 ;  /* 0x000000ffff387224 */ /* 0x000fe200078e0000 */
[----:B------:R-:W-:Y:S01]  /*15920*/  MOV R2, RZ ;  /* 0x000000ff00027202 */ /* 0x000fe20000000f00 */
[----:B------:R-:W-:Y:S01]  /*15930*/  IMAD.MOV.U32 R62, RZ, RZ, 0x1c1f ;  /* 0x00001c1fff3e7424 */ /* 0x000fe200078e00ff */
[----:B------:R-:W-:-:S02]  /*15940*/  MOV R3, 0x15960 ;  /* 0x0001596000037802 */ /* 0x000fc40000000f00 */
[----:B------:R-:W-:Y:S05]  /*15950*/  CALL.REL.NOINC `($__internal_19_$__cuda_sm70_shflsync_idx_p) ;  /* 0x00004ee000007944 */ /* 0x000fea0003c00000 */
[----:B------:R-:W-:Y:S01]  /*15960*/  MOV R2, R62 ;  /* 0x0000003e00027202 */ /* 0x000fe20000000f00 */
[----:B------:R-:W-:Y:S05]  /*15970*/  BRA `(.L_x_1568) ;  /* 0xfffef51000007947 */ /* 0x000fea000383ffff */
.L_x_1459:
[----:B------:R-:W-:Y:S01]  /*15980*/  IMAD.MOV.U32 R56, RZ, RZ, R0 ;  /* 0x000000ffff387224 */ /* 0x000fe200078e0000 */
[----:B------:R-:W-:Y:S01]  /*15990*/  MOV R2, 0x1 ;  /* 0x0000000100027802 */ /* 0x000fe20000000f00 */
[----:B------:R-:W-:Y:S01]  /*159a0*/  IMAD.MOV.U32 R62, RZ, RZ, 0x1c1f ;  /* 0x00001c1fff3e7424 */ /* 0x000fe200078e00ff */
[----:B------:R-:W-:-:S02]  /*159b0*/  MOV R3, 0x159d0 ;  /* 0x000159d000037802 */ /* 0x000fc40000000f00 */
[----:B-1----:R-:W-:Y:S05]  /*159c0*/  CALL.REL.NOINC `($__internal_19_$__cuda_sm70_shflsync_idx_p) ;  /* 0x00004e7000007944 */ /* 0x002fea0003c00000 */
[----:B------:R-:W-:Y:S01]  /*159d0*/  IMAD.IADD R2, R4, 0x1, R62 ;  /* 0x0000000104027824 */ /* 0x000fe200078e023e */
[----:B------:R-:W-:Y:S01]  /*159e0*/  MOV R3, 0x15cc0 ;  /* 0x00015cc000037802 */ /* 0x000fe20000000f00 */
[----:B------:R-:W-:-:S02]  /*159f0*/  IMAD.MOV.U32 R56, RZ, RZ, R0 ;  /* 0x000000ffff387224 */ /* 0x000fc400078e0000 */
        /* <DEDUP_REMOVED lines=37> */
[----:B------:R-:W-:Y:S01]  /*15c50*/  ISETP.GT.AND P0, PT, R2, 0x49, PT ;  /* 0x000000490200780c */ /* 0x000fe20003f04270 */
[----:B------:R-:W-:Y:S01]  /*15c60*/  IMAD.MOV.U32 R2, RZ, RZ, 0x2 ;  /* 0x00000002ff027424 */ /* 0x000fe200078e00ff */
[----:B------:R-:W-:-:S02]  /*15c70*/  FSEL R140, R44, -INF , P6 ;  /* 0xff8000002c8c7808 */ /* 0x000fc40003000000 */
[----:B------:R-:W-:Y:S02]  /*15c80*/  FSEL R139, R42, -INF , P2 ;  /* 0xff8000002a8b7808 */ /* 0x000fe40001000000 */
[----:B------:R-:W-:Y:S02]  /*15c90*/  FSEL R138, R35, -INF , P1 ;  /* 0xff800000238a7808 */ /* 0x000fe40000800000 */
[----:B------:R-:W-:Y:S02]  /*15ca0*/  FSEL R137, R33, -INF , P0 ;  /* 0xff80000021897808 */ /* 0x000fe40000000000 */
[----:B------:R-:W-:Y:S05]  /*15cb0*/  CALL.REL.NOINC `($__internal_19_$__cuda_sm70_shflsync_idx_p) ;  /* 0x00004b8000007944 */ /* 0x000fea0003c00000 */
[----:B------:R-:W-:Y:S01]  /*15cc0*/  IMAD.IADD R2, R4, 0x1, R62 ;  /* 0x0000000104027824 */ /* 0x000fe200078e023e */
[----:B------:R-:W-:Y:S01]  /*15cd0*/  MOV R3, 0x15fb0 ;  /* 0x00015fb000037802 */ /* 0x000fe20000000f00 */
[----:B------:R-:W-:Y:S02]  /*15ce0*/  IMAD.MOV.U32 R56, RZ, RZ, R0 ;  /* 0x000000ffff387224 */ /* 0x000fe400078e0000 */
        /* <DEDUP_REMOVED lines=45> */
[----:B------:R-:W-:Y:S02]  /*15fc0*/  FMNMX.FTZ R0, R11, R13, !PT ;  /* 0x0000000d0b007209 */ /* 0x000fe40007810000 */
[----:B------:R-:W-:Y:S02]  /*15fd0*/  FMNMX.FTZ R2, R24, R26, !PT ;  /* 0x0000001a18027209 */ /* 0x000fe40007810000 */
[----:B------:R-:W-:Y:S02]  /*15fe0*/  IMNMX R5, R5, R4, PT ;  /* 0x0000000405057217 */ /* 0x000fe40003800200 */
[----:B------:R-:W-:Y:S01]  /*15ff0*/  FMNMX.FTZ R3, R15, R0, !PT ;  /* 0x000000000f037209 */ /* 0x000fe20007810000 */
[----:B------:R-:W-:Y:S01]  /*16000*/  IMAD.MOV.U32 R0, RZ, RZ, 0x2 ;  /* 0x00000002ff007424 */ /* 0x000fe200078e00ff */
[----:B------:R-:W-:-:S02]  /*16010*/  ISETP.GT.AND P6, PT, R5, RZ, PT ;  /* 0x000000ff0500720c */ /* 0x000fc40003fc4270 */
[C---:B------:R-:W-:Y:S02]  /*16020*/  ISETP.GT.AND P2, PT, R5.reuse, 0x1, PT ;  /* 0x000000010500780c */ /* 0x040fe40003f44270 */
[----:B------:R-:W-:Y:S02]  /*16030*/  FMNMX.FTZ R4, R10, R12, !PT ;  /* 0x0000000c0a047209 */ /* 0x000fe40007810000 */
[----:B------:R-:W-:Y:S02]  /*16040*/  ISETP.GT.AND P1, PT, R5, 0x8, PT ;  /* 0x000000080500780c */ /* 0x000fe40003f24270 */
[----:B------:R-:W-:Y:S02]  /*16050*/  FSEL R28, R161, -INF , P6 ;  /* 0xff800000a11c7808 */ /* 0x000fe40003000000 */
[----:B------:R-:W-:Y:S02]  /*16060*/  FSEL R30, R160, -INF , P2 ;  /* 0xff800000a01e7808 */ /* 0x000fe40001000000 */
[----:B------:R-:W-:-:S02]  /*16070*/  FMNMX.FTZ R2, R29, R2, !PT ;  /* 0x000000021d027209 */ /* 0x000fc40007810000 */
[----:B------:R-:W-:Y:S02]  /*16080*/  FMNMX.FTZ R71, R17, R3, !PT ;  /* 0x0000000311477209 */ /* 0x000fe40007810000 */
[----:B------:R-:W-:Y:S02]  /*16090*/  ISETP.GT.AND P0, PT, R5, 0x9, PT ;  /* 0x000000090500780c */ /* 0x000fe40003f04270 */
[----:B------:R-:W-:Y:S02]  /*160a0*/  FSEL R33, R151, -INF , P1 ;  /* 0xff80000097217808 */ /* 0x000fe40000800000 */
[----:B------:R-:W-:Y:S02]  /*160b0*/  FMNMX.FTZ R4, R14, R4, !PT ;  /* 0x000000040e047209 */ /* 0x000fe40007810000 */
[----:B------:R-:W-:Y:S02]  /*160c0*/  FMNMX.FTZ R3, R28, R30, !PT ;  /* 0x0000001e1c037209 */ /* 0x000fe40007810000 */
[----:B------:R-:W-:-:S02]  /*160d0*/  FMNMX.FTZ R70, R31, R2, !PT ;  /* 0x000000021f467209 */ /* 0x000fc40007810000 */
[----:B------:R-:W-:Y:S02]  /*160e0*/  ISETP.GT.AND P6, PT, R5, 0x10, PT ;  /* 0x000000100500780c */ /* 0x000fe40003fc4270 */
[----:B------:R-:W-:Y:S02]  /*160f0*/  FSEL R35, R150, -INF , P0 ;  /* 0xff80000096237808 */ /* 0x000fe40000000000 */
[----:B------:R-:W-:Y:S02]  /*16100*/  FMNMX.FTZ R4, R16, R4, !PT ;  /* 0x0000000410047209 */ /* 0x000fe40007810000 */
[----:B------:R-:W-:Y:S02]  /*16110*/  FMNMX.FTZ R2, R33, R3, !PT ;  /* 0x0000000321027209 */ /* 0x000fe40007810000 */
[----:B------:R-:W-:Y:S02]  /*16120*/  ISETP.GT.AND P2, PT, R5, 0x11, PT ;  /* 0x000000110500780c */ /* 0x000fe40003f44270 */
[----:B------:R-:W-:-:S02]  /*16130*/  FSEL R48, R147, -INF , P6 ;  /* 0xff80000093307808 */ /* 0x000fc40003000000 */
        /* <DEDUP_REMOVED lines=89> */
[----:B------:R-:W-:Y:S01]  /*166d0*/  FMNMX.FTZ R71, R138, R71, !PT ;  /* 0x000000478a477209 */ /* 0x000fe20007810000 */
[----:B------:R-:W-:Y:S01]  /*166e0*/  IMAD.MOV.U32 R4, RZ, RZ, R72 ;  /* 0x000000ffff047224 */ /* 0x000fe200078e0048 */
[----:B------:R-:W-:-:S02]  /*166f0*/  FMNMX.FTZ R70, R157, R70, !PT ;  /* 0x000000469d467209 */ /* 0x000fc40007810000 */
[----:B------:R-:W-:Y:S02]  /*16700*/  FMNMX.FTZ R8, R128, R2, !PT ;  /* 0x0000000280087209 */ /* 0x000fe40007810000 */
[----:B------:R-:W-:Y:S02]  /*16710*/  FMNMX.FTZ R71, R137, R71, !PT ;  /* 0x0000004789477209 */ /* 0x000fe40007810000 */
[----:B------:R-:W-:Y:S02]  /*16720*/  FMNMX.FTZ R70, R156, R70, !PT ;  /* 0x000000469c467209 */ /* 0x000fe40007810000 */
[----:B------:R-:W-:Y:S02]  /*16730*/  MOV R2, 0x16750 ;  /* 0x0001675000027802 */ /* 0x000fe40000000f00 */
[----:B------:R-:W-:Y:S05]  /*16740*/  CALL.REL.NOINC `($__internal_18_$__cuda_sm70_shflsync_bfly_p) ;  /* 0x0000409000007944 */ /* 0x000fea0003c00000 */
[----:B------:R-:W-:Y:S01]  /*16750*/  FMNMX.FTZ R72, R72, R0, !PT ;  /* 0x0000000048487209 */ /* 0x000fe20007810000 */
[----:B------:R-:W-:Y:S01]  /*16760*/  IMAD.MOV.U32 R0, RZ, RZ, 0x1 ;  /* 0x00000001ff007424 */ /* 0x000fe200078e00ff */
[----:B------:R-:W-:-:S03]  /*16770*/  MOV R2, 0x167a0 ;  /* 0x000167a000027802 */ /* 0x000fc60000000f00 */
[----:B------:R-:W-:Y:S02]  /*16780*/  IMAD.MOV.U32 R4, RZ, RZ, R72 ;  /* 0x000000ffff047224 */ /* 0x000fe400078e0048 */
[----:B------:R-:W-:Y:S05]  /*16790*/  CALL.REL.NOINC `($__internal_18_$__cuda_sm70_shflsync_bfly_p) ;  /* 0x0000404000007944 */ /* 0x000fea0003c00000 */
[----:B------:R-:W-:Y:S01]  /*167a0*/  FMNMX.FTZ R72, R72, R0, !PT ;  /* 0x0000000048487209 */ /* 0x000fe20007810000 */
[----:B------:R-:W-:Y:S01]  /*167b0*/  IMAD.MOV.U32 R4, RZ, RZ, R71 ;  /* 0x000000ffff047224 */ /* 0x000fe200078e0047 */
[----:B------:R-:W-:Y:S01]  /*167c0*/  MOV R2, 0x167f0 ;  /* 0x000167f000027802 */ /* 0x000fe20000000f00 */
[----:B------:R-:W-:Y:S02]  /*167d0*/  IMAD.MOV.U32 R0, RZ, RZ, 0x2 ;  /* 0x00000002ff007424 */ /* 0x000fe400078e00ff */
        /* <DEDUP_REMOVED lines=26> */
[----:B------:R-:W-:Y:S01]  /*16980*/  MOV R9, R0 ;  /* 0x0000000000097202 */ /* 0x000fe20000000f00 */
[----:B------:R-:W-:Y:S05]  /*16990*/  BRA `(.L_x_1569) ;  /* 0xfffef56000007947 */ /* 0x000fea000383ffff */
.L_x_1463:
[----:B------:R-:W-:Y:S01]  /*169a0*/  MOV R2, RZ ;  /* 0x000000ff00027202 */ /* 0x000fe20000000f00 */
[----:B------:R-:W-:Y:S01]  /*169b0*/  IMAD.MOV.U32 R56, RZ, RZ, R4 ;  /* 0x000000ffff387224 */ /* 0x000fe200078e0004 */
[----:B------:R-:W-:Y:S01]  /*169c0*/  MOV R3, 0x169f0 ;  /* 0x000169f000037802 */ /* 0x000fe20000000f00 */
[----:B------:R-:W-:Y:S02]  /*169d0*/  IMAD.MOV.U32 R62, RZ, RZ, 0x181f ;  /* 0x0000181fff3e7424 */ /* 0x000fe400078e00ff */
[----:B------:R-:W-:Y:S05]  /*169e0*/  CALL.REL.NOINC `($__internal_19_$__cuda_sm70_shflsync_idx_p) ;  /* 0x00003e5000007944 */ /* 0x000fea0003c00000 */
[----:B------:R-:W-:Y:S01]  /*169f0*/  MOV R7, R62 ;  /* 0x0000003e00077202 */ /* 0x000fe20000000f00 */
[----:B------:R-:W-:-:S05]  /*16a00*/  BRA `(.L_x_1570) ;  /* 0xffff112000007947 */ /* 0x000fca000383ffff */
.L_x_1464:
[----:B------:R-:W-:Y:S01]  /*16a10*/  MOV R2, RZ ;  /* 0x000000ff00027202 */ /* 0x000fe20000000f00 */
[----:B------:R-:W-:Y:S01]  /*16a20*/  IMAD.MOV.U32 R56, RZ, RZ, R0 ;  /* 0x000000ffff387224 */ /* 0x000fe200078e0000 */
[----:B------:R-:W-:Y:S01]  /*16a30*/  MOV R3, 0x16a60 ;  /* 0x00016a6000037802 */ /* 0x000fe20000000f00 */
[----:B------:R-:W-:Y:S02]  /*16a40*/  IMAD.MOV.U32 R62, RZ, RZ, 0x181f ;  /* 0x0000181fff3e7424 */ /* 0x000fe400078e00ff */
[----:B-12---:R-:W-:Y:S05]  /*16a50*/  CALL.REL.NOINC `($__internal_19_$__cuda_sm70_shflsync_idx_p) ;  /* 0x00003de000007944 */ /* 0x006fea0003c00000 */
[----:B------:R-:W-:Y:S01]  /*16a60*/  IMAD.MOV.U32 R56, RZ, RZ, R4 ;  /* 0x000000ffff387224 */ /* 0x000fe200078e0004 */
[----:B------:R-:W-:Y:S02]  /*16a70*/  ISETP.GE.AND P0, PT, R201, c[0x0][0x1d4], PT ;  /* 0x00007500c9007a0c */ /* 0x000fe40003f06270 */
[----:B------:R-:W-:Y:S01]  /*16a80*/  IADD3 R2, P1, R62, R15, RZ ;  /* 0x0000000f3e027210 */ /* 0x000fe20007f3e0ff */
[----:B------:R-:W-:Y:S01]  /*16a90*/  IMAD.MOV.U32 R62, RZ, RZ, 0x181f ;  /* 0x0000181fff3e7424 */ /* 0x000fe200078e00ff */
[----:B------:R-:W-:Y:S03]  /*16aa0*/  SEL R6, RZ, 0x10, P0 ;  /* 0x00000010ff067807 */ /* 0x000fe60000000000 */
[----:B------:R-:W-:Y:S06]  /*16ab0*/  IMAD.X R3, R7, 0x1, R5, P1 ;  /* 0x0000000107037824 */ /* 0x000fec00008e0605 */
[----:B------:R-:W-:Y:S01]  /*16ac0*/  @!PT LDS RZ, [RZ] ;  /* 0x00000000fffff984 */ /* 0x000fe20000000800 */
[----:B------:R-:W-:Y:S01]  /*16ad0*/  @!PT LDS RZ, [RZ] ;  /* 0x00000000fffff984 */ /* 0x000fe20000000800 */
[----:B------:R-:W-:Y:S01]  /*16ae0*/  @!PT LDS RZ, [RZ] ;  /* 0x00000000fffff984 */ /* 0x000fe20000000800 */
[----:B------:R1:W-:Y:S02]  /*16af0*/  LDGSTS.E.BYPASS.LTC128B.128 [R202+0x100], [R2.64], !P0 ;  /* 0x0010000002ca7fae */ /* 0x0003e4000c101d46 */
[----:B-1----:R-:W-:Y:S01]  /*16b00*/  MOV R3, 0x16b30 ;  /* 0x00016b3000037802 */ /* 0x002fe20000000f00 */
[----:B------:R-:W-:Y:S03]  /*16b10*/  IMAD.MOV.U32 R2, RZ, RZ, 0x1 ;  /* 0x00000001ff027424 */ /* 0x000fe600078e00ff */
[----:B------:R-:W-:Y:S05]  /*16b20*/  CALL.REL.NOINC `($__internal_19_$__cuda_sm70_shflsync_idx_p) ;  /* 0x00003d1000007944 */ /* 0x000fea0003c00000 */
[----:B------:R-:W-:Y:S01]  /*16b30*/  MOV R2, 0x1 ;  /* 0x0000000100027802 */ /* 0x000fe20000000f00 */
[----:B------:R-:W-:Y:S01]  /*16b40*/  IMAD.MOV.U32 R7, RZ, RZ, R62 ;  /* 0x000000ffff077224 */ /* 0x000fe200078e003e */
[----:B------:R-:W-:Y:S01]  /*16b50*/  MOV R62, 0x181f ;  /* 0x0000181f003e7802 */ /* 0x000fe20000000f00 */
[----:B------:R-:W-:Y:S01]  /*16b60*/  IMAD.MOV.U32 R56, RZ, RZ, R0 ;  /* 0x000000ffff387224 */ /* 0x000fe200078e0000 */
[----:B------:R-:W-:Y:S02]  /*16b70*/  MOV R3, 0x16b90 ;  /* 0x00016b9000037802 */ /* 0x000fe40000000f00 */
[----:B------:R-:W-:Y:S05]  /*16b80*/  CALL.REL.NOINC `($__internal_19_$__cuda_sm70_shflsync_idx_p) ;  /* 0x00003cb000007944 */ /* 0x000fea0003c00000 */
[C---:B------:R-:W-:Y:S01]  /*16b90*/  IADD3 R2, -R6.reuse, 0x10, RZ ;  /* 0x0000001006027810 */ /* 0x040fe20007ffe1ff */
[----:B------:R-:W-:Y:S01]  /*16ba0*/  IMAD.MOV.U32 R56, RZ, RZ, R4 ;  /* 0x000000ffff387224 */ /* 0x000fe200078e0004 */
[----:B------:R-:W-:Y:S02]  /*16bb0*/  ISETP.NE.U32.AND P2, PT, R6, RZ, PT ;  /* 0x000000ff0600720c */ /* 0x000fe40003f45070 */
[----:B------:R-:W-:Y:S04]  /*16bc0*/  LOP3.LUT R2, R2, 0xf, RZ, 0xc0, !PT ;  /* 0x0000000f02027812 */ /* 0x000fe800078ec0ff */
[----:B------:R-:W-:Y:S01]  /*16bd0*/  IADD3 R2, P1, P0, R2, R62, R15 ;  /* 0x0000003e02027210 */ /* 0x000fe2000783e00f */
[----:B------:R-:W-:Y:S03]  /*16be0*/  IMAD.MOV.U32 R62, RZ, RZ, 0x181f ;  /* 0x0000181fff3e7424 */ /* 0x000fe600078e00ff */
[----:B------:R-:W-:Y:S05]  /*16bf0*/  IADD3.X R3, RZ, R7, R5, P1, P0 ;  /* 0x00000007ff037210 */ /* 0x000fea0000fe0405 */
[----:B------:R-:W-:Y:S01]  /*16c00*/  @!PT LDS RZ, [RZ] ;  /* 0x00000000fffff984 */ /* 0x000fe20000000800 */
[----:B------:R-:W-:Y:S01]  /*16c10*/  @!PT LDS RZ, [RZ] ;  /* 0x00000000fffff984 */ /* 0x000fe20000000800 */
[----:B------:R-:W-:Y:S01]  /*16c20*/  @!PT LDS RZ, [RZ] ;  /* 0x00000000fffff984 */ /* 0x000fe20000000800 */
[----:B------:R1:W-:Y:S02]  /*16c30*/  LDGSTS.E.BYPASS.LTC128B.128.ZFILL [R202+0x900], [R2.64], P2 ;  /* 0x0090000002ca7fae */ /* 0x0003e40009141d46 */
[----:B-1----:R-:W-:Y:S01]  /*16c40*/  MOV R3, 0x16c70 ;  /* 0x00016c7000037802 */ /* 0x002fe20000000f00 */
[----:B------:R-:W-:Y:S04]  /*16c50*/  IMAD.MOV.U32 R2, RZ, RZ, 0x2 ;  /* 0x00000002ff027424 */ /* 0x000fe800078e00ff */
        /* <DEDUP_REMOVED lines=47> */
[----:B------:R-:W-:Y:S01]  /*16f50*/  MOV R0, R62 ;  /* 0x0000003e00007202 */ /* 0x000fe20000000f00 */
[----:B------:R-:W-:-:S05]  /*16f60*/  BRA `(.L_x_1571) ;  /* 0xffff0d4000007947 */ /* 0x000fca000383ffff */
.L_x_1467:
[----:B------:R-:W-:Y:S01]  /*16f70*/  MOV R2, RZ ;  /* 0x000000ff00027202 */ /* 0x000fe20000000f00 */
[----:B------:R-:W-:Y:S01]  /*16f80*/  IMAD.MOV.U32 R56, RZ, RZ, R4 ;  /* 0x000000ffff387224 */ /* 0x000fe200078e0004 */
[----:B------:R-:W-:Y:S01]  /*16f90*/  MOV R3, 0x16fc0 ;  /* 0x00016fc000037802 */ /* 0x000fe20000000f00 */
[----:B------:R-:W-:Y:S02]  /*16fa0*/  IMAD.MOV.U32 R62, RZ, RZ, 0x181f ;  /* 0x0000181fff3e7424 */ /* 0x000fe400078e00ff */
[----:B------:R-:W-:Y:S05]  /*16fb0*/  CALL.REL.NOINC `($__internal_19_$__cuda_sm70_shflsync_idx_p) ;  /* 0x0000388000007944 */ /* 0x000fea0003c00000 */
[----:B------:R-:W-:Y:S01]  /*16fc0*/  MOV R7, R62 ;  /* 0x0000003e00077202 */ /* 0x000fe20000000f00 */
[----:B------:R-:W-:-:S05]  /*16fd0*/  BRA `(.L_x_1572) ;  /* 0xffff202000007947 */ /* 0x000fca000383ffff */
.L_x_1468:
        /* <DEDUP_REMOVED lines=86> */
.L_x_1469:
[----:B------:R-:W-:Y:S01]  /*17540*/  MOV R2, RZ ;  /* 0x000000ff00027202 */ /* 0x000fe20000000f00 */
[----:B------:R-:W-:Y:S01]  /*17550*/  IMAD.MOV.U32 R56, RZ, RZ, R4 ;  /* 0x000000ffff387224 */ /* 0x000fe200078e0004 */
[----:B------:R-:W-:Y:S01]  /*17560*/  MOV R3, 0x17590 ;  /* 0x0001759000037802 */ /* 0x000fe20000000f00 */
[----:B------:R-:W-:Y:S02]  /*17570*/  IMAD.MOV.U32 R62, RZ, RZ, 0x1c1f ;  /* 0x00001c1fff3e7424 */ /* 0x000fe400078e00ff */
[----:B------:R-:W-:Y:S05]  /*17580*/  CALL.REL.NOINC `($__internal_19_$__cuda_sm70_shflsync_idx_p) ;  /* 0x000032b000007944 */ /* 0x000fea0003c00000 */
[----:B------:R-:W-:Y:S01]  /*17590*/  MOV R0, R62 ;  /* 0x0000003e00007202 */ /* 0x000fe20000000f00 */
[----:B------:R-:W-:-:S05]  /*175a0*/  BRA `(.L_x_1574) ;  /* 0xffff1d3000007947 */ /* 0x000fca000383ffff */
.L_x_1470:
[----:B------:R-:W-:Y:S01]  /*175b0*/  MOV R2, 0x1 ;  /* 0x0000000100027802 */ /* 0x000fe20000000f00 */
[----:B------:R-:W-:Y:S01]  /*175c0*/  IMAD.MOV.U32 R56, RZ, RZ, R4 ;  /* 0x000000ffff387224 */ /* 0x000fe200078e0004 */
[----:B------:R-:W-:Y:S01]  /*175d0*/  MOV R3, 0x17600 ;  /* 0x0001760000037802 */ /* 0x000fe20000000f00 */
[----:B------:R-:W-:Y:S02]  /*175e0*/  IMAD.MOV.U32 R62, RZ, RZ, 0x1c1f ;  /* 0x00001c1fff3e7424 */ /* 0x000fe400078e00ff */
[----:B-1----:R-:W-:Y:S05]  /*175f0*/  CALL.REL.NOINC `($__internal_19_$__cuda_sm70_shflsync_idx_p) ;  /* 0x0000324000007944 */ /* 0x002fea0003c00000 */
[----:B------:R-:W-:Y:S01]  /*17600*/  MOV R3, 0x178e0 ;  /* 0x000178e000037802 */ /* 0x000fe20000000f00 */
[----:B------:R-:W-:Y:S02]  /*17610*/  IMAD.IADD R62, R5, 0x1, R62 ;  /* 0x00000001053e7824 */ /* 0x000fe400078e023e */
[----:B------:R-:W-:Y:S02]  /*17620*/  IMAD.MOV.U32 R56, RZ, RZ, R4 ;  /* 0x000000ffff387224 */ /* 0x000fe400078e0004 */
[----:B------:R-:W-:Y:S01]  /*17630*/  IMAD.MOV.U32 R2, RZ, RZ, 0x2 ;  /* 0x00000002ff027424 */ /* 0x000fe200078e00ff */
        /* <DEDUP_REMOVED lines=41> */
[----:B------:R-:W-:Y:S05]  /*178d0*/  CALL.REL.NOINC `($__internal_19_$__cuda_sm70_shflsync_idx_p) ;  /* 0x00002f6000007944 */ /* 0x000fea0003c00000 */
        /* <DEDUP_REMOVED lines=46> */
[----:B------:R-:W-:Y:S01]  /*17bc0*/  FMNMX.FTZ R0, R12, R85, !PT ;  /* 0x000000550c007209 */ /* 0x000fe20007810000 */
[----:B------:R-:W-:Y:S01]  /*17bd0*/  IMAD.IADD R5, R5, 0x1, R62 ;  /* 0x0000000105057824 */ /* 0x000fe200078e023e */
[----:B------:R-:W-:Y:S02]  /*17be0*/  FMNMX.FTZ R2, R13, R84, !PT ;  /* 0x000000540d027209 */ /* 0x000fe40007810000 */
[----:B------:R-:W-:Y:S01]  /*17bf0*/  FMNMX.FTZ R3, R14, R0, !PT ;  /* 0x000000000e037209 */ /* 0x000fe20007810000 */
[----:B------:R-:W-:Y:S01]  /*17c00*/  IMAD.MOV.U32 R0, RZ, RZ, 0x2 ;  /* 0x00000002ff007424 */ /* 0x000fe200078e00ff */
[C---:B------:R-:W-:Y:S02]  /*17c10*/  ISETP.GT.AND P6, PT, R5.reuse, RZ, PT ;  /* 0x000000ff0500720c */ /* 0x040fe40003fc4270 */
[C---:B------:R-:W-:Y:S02]  /*17c20*/  ISETP.GT.AND P2, PT, R5.reuse, 0x1, PT ;  /* 0x000000010500780c */ /* 0x040fe40003f44270 */
[C---:B------:R-:W-:Y:S02]  /*17c30*/  ISETP.GT.AND P1, PT, R5.reuse, 0x8, PT ;  /* 0x000000080500780c */ /* 0x040fe40003f24270 */
        /* <DEDUP_REMOVED lines=115> */
[----:B------:R-:W-:Y:S05]  /*18370*/  CALL.REL.NOINC `($__internal_18_$__cuda_sm70_shflsync_bfly_p) ;  /* 0x0000246000007944 */ /* 0x000fea0003c00000 */
[----:B------:R-:W-:Y:S01]  /*18380*/  FMNMX.FTZ R4, R4, R0, !PT ;  /* 0x0000000004047209 */ /* 0x000fe20007810000 */
[----:B------:R-:W-:Y:S01]  /*18390*/  IMAD.MOV.U32 R0, RZ, RZ, 0x1 ;  /* 0x00000001ff007424 */ /* 0x000fe200078e00ff */
[----:B------:R-:W-:Y:S02]  /*183a0*/  MOV R2, 0x183c0 ;  /* 0x000183c000027802 */ /* 0x000fe40000000f00 */
        /* <DEDUP_REMOVED lines=28> */
[----:B------:R-:W-:-:S05]  /*18570*/  BRA `(.L_x_1575) ;  /* 0xffff1dd000007947 */ /* 0x000fca000383ffff */
.L_x_1473:
[----:B-1--4-:R-:W-:Y:S01]  /*18580*/  MOV R62, 0x181f ;  /* 0x0000181f003e7802 */ /* 0x012fe20000000f00 */
[----:B------:R-:W-:Y:S01]  /*18590*/  IMAD.MOV.U32 R2, RZ, RZ, RZ ;  /* 0x000000ffff027224 */ /* 0x000fe200078e00ff */
[----:B------:R-:W-:Y:S02]  /*185a0*/  MOV R3, 0x185c0 ;  /* 0x000185c000037802 */ /* 0x000fe40000000f00 */
[----:B------:R-:W-:Y:S05]  /*185b0*/  CALL.REL.NOINC `($__internal_19_$__cuda_sm70_shflsync_idx_p) ;  /* 0x0000228000007944 */ /* 0x000fea0003c00000 */
[----:B------:R-:W-:Y:S01]  /*185c0*/  MOV R57, R62 ;  /* 0x0000003e00397202 */ /* 0x000fe20000000f00 */
[----:B------:R-:W-:-:S05]  /*185d0*/  BRA `(.L_x_1576) ;  /* 0xffff3ea000007947 */ /* 0x000fca000383ffff */
.L_x_1476:
[----:B------:R-:W-:Y:S01]  /*185e0*/  MOV R2, RZ ;  /* 0x000000ff00027202 */ /* 0x000fe20000000f00 */
[----:B------:R-:W-:Y:S01]  /*185f0*/  IMAD.MOV.U32 R56, RZ, RZ, R4 ;  /* 0x000000ffff387224 */ /* 0x000fe200078e0004 */
[----:B------:R-:W-:Y:S01]  /*18600*/  MOV R3, 0x18630 ;  /* 0x0001863000037802 */ /* 0x000fe20000000f00 */
[----:B------:R-:W-:Y:S02]  /*18610*/  IMAD.MOV.U32 R62, RZ, RZ, 0x181f ;  /* 0x0000181fff3e7424 */ /* 0x000fe400078e00ff */
[----:B------:R-:W-:Y:S05]  /*18620*/  CALL.REL.NOINC `($__internal_19_$__cuda_sm70_shflsync_idx_p) ;  /* 0x0000221000007944 */ /* 0x000fea0003c00000 */
[----:B------:R-:W-:Y:S01]  /*18630*/  MOV R9, R62 ;  /* 0x0000003e00097202 */ /* 0x000fe20000000f00 */
[----:B------:R-:W-:-:S05]  /*18640*/  BRA `(.L_x_1577) ;  /* 0xffff52a000007947 */ /* 0x000fca000383ffff */
.L_x_1477:
[----:B------:R-:W-:Y:S01]  /*18650*/  MOV R2, RZ ;  /* 0x000000ff00027202 */ /* 0x000fe20000000f00 */
[----:B------:R-:W-:Y:S01]  /*18660*/  IMAD.MOV.U32 R56, RZ, RZ, R0 ;  /* 0x000000ffff387224 */ /* 0x000fe200078e0000 */
[----:B------:R-:W-:Y:S01]  /*18670*/  MOV R3, 0x186a0 ;  /* 0x000186a000037802 */ /* 0x000fe20000000f00 */
[----:B------:R-:W-:Y:S02]  /*18680*/  IMAD.MOV.U32 R62, RZ, RZ, 0x181f ;  /* 0x0000181fff3e7424 */ /* 0x000fe400078e00ff */
[----:B-12---:R-:W-:Y:S05]  /*18690*/  CALL.REL.NOINC `($__internal_19_$__cuda_sm70_shflsync_idx_p) ;  /* 0x000021a000007944 */ /* 0x006fea0003c00000 */
        /* <DEDUP_REMOVED lines=82> */
.L_x_1478:
[----:B------:R-:W-:Y:S02]  /*18bc0*/  MOV R0, 0x2 ;  /* 0x0000000200007802 */ /* 0x000fe40000000f00 */
        /* <DEDUP_REMOVED lines=34> */
.L_x_1480:
[----:B------:R-:W-:Y:S01]  /*18df0*/  IMAD.MOV.U32 R4, RZ, RZ, R246 ;  /* 0x000000ffff047224 */ /* 0x000fe200078e00f6 */
[----:B------:R-:W-:-:S02]  /*18e00*/  MOV R0, 0x2 ;  /* 0x0000000200007802 */ /* 0x000fc40000000f00 */
[----:B------:R-:W-:Y:S02]  /*18e10*/  MOV R2, 0x18e30 ;  /* 0x00018e3000027802 */ /* 0x000fe40000000f00 */
[----:B------:R-:W-:Y:S05]  /*18e20*/  CALL.REL.NOINC `($__internal_18_$__cuda_sm70_shflsync_bfly_p) ;  /* 0x000019b000007944 */ /* 0x000fea0003c00000 */
[----:B------:R-:W-:Y:S05]  /*18e30*/  BRA `(.L_x_1580) ;  /* 0xffff70f000007947 */ /* 0x000fea000383ffff */
.L_x_1481:
[----:B------:R-:W-:Y:S01]  /*18e40*/  IMAD.MOV.U32 R4, RZ, RZ, R5 ;  /* 0x000000ffff047224 */ /* 0x000fe200078e0005 */
[----:B------:R-:W-:Y:S02]  /*18e50*/  MOV R0, 0x1 ;  /* 0x0000000100007802 */ /* 0x000fe40000000f00 */
[----:B------:R-:W-:Y:S02]  /*18e60*/  MOV R2, 0x18e80 ;  /* 0x00018e8000027802 */ /* 0x000fe40000000f00 */
[----:B-1----:R-:W-:Y:S05]  /*18e70*/  CALL.REL.NOINC `($__internal_18_$__cuda_sm70_shflsync_bfly_p) ;  /* 0x0000196000007944 */ /* 0x002fea0003c00000 */
[----:B------:R1:W5:Y:S01]  /*18e80*/  LDL R4, [R1] ;  /* 0x0000000001047983 */ /* 0x0003620000100800 */
[----:B------:R-:W-:Y:S01]  /*18e90*/  FADD.FTZ R5, R5, R0 ;  /* 0x0000000005057221 */ /* 0x000fe20000010000 */
[----:B------:R-:W-:Y:S02]  /*18ea0*/  MOV R0, 0x2 ;  /* 0x0000000200007802 */ /* 0x000fe40000000f00 */
[----:B------:R-:W-:Y:S02]  /*18eb0*/  MOV R2, 0x18ed0 ;  /* 0x00018ed000027802 */ /* 0x000fe40000000f00 */
[----:B-1---5:R-:W-:Y:S05]  /*18ec0*/  CALL.REL.NOINC `($__internal_18_$__cuda_sm70_shflsync_bfly_p) ;  /* 0x0000191000007944 */ /* 0x022fea0003c00000 */
[----:B------:R-:W2:Y:S02]  /*18ed0*/  LDL.LU R2, [R1] ;  /* 0x0000000001027983 */ /* 0x000ea40000300800 */
[----:B--2---:R-:W-:Y:S01]  /*18ee0*/  FADD.FTZ R6, R2, R0 ;  /* 0x0000000002067221 */ /* 0x004fe20000010000 */
[----:B------:R-:W-:-:S02]  /*18ef0*/  MOV R0, 0x1 ;  /* 0x0000000100007802 */ /* 0x000fc40000000f00 */
[----:B------:R-:W-:Y:S02]  /*18f00*/  MOV R2, 0x18f30 ;  /* 0x00018f3000027802 */ /* 0x000fe40000000f00 */
[----:B------:R-:W-:Y:S02]  /*18f10*/  MOV R4, R6 ;  /* 0x0000000600047202 */ /* 0x000fe40000000f00 */
[----:B------:R-:W-:Y:S05]  /*18f20*/  CALL.REL.NOINC `($__internal_18_$__cuda_sm70_shflsync_bfly_p) ;  /* 0x000018b000007944 */ /* 0x000fea0003c00000 */
[----:B------:R1:W5:Y:S01]  /*18f30*/  LDL R4, [R1+0x8] ;  /* 0x0000080001047983 */ /* 0x0003620000100800 */
[----:B------:R-:W-:Y:S01]  /*18f40*/  FADD.FTZ R6, R6, R0 ;  /* 0x0000000006067221 */ /* 0x000fe20000010000 */
[----:B------:R-:W-:Y:S02]  /*18f50*/  MOV R0, 0x2 ;  /* 0x0000000200007802 */ /* 0x000fe40000000f00 */
[----:B------:R-:W-:Y:S02]  /*18f60*/  MOV R2, 0x18f80 ;  /* 0x00018f8000027802 */ /* 0x000fe40000000f00 */
[----:B-1---5:R-:W-:Y:S05]  /*18f70*/  CALL.REL.NOINC `($__internal_18_$__cuda_sm70_shflsync_bfly_p) ;  /* 0x0000186000007944 */ /* 0x022fea0003c00000 */
[----:B------:R-:W2:Y:S02]  /*18f80*/  LDL.LU R2, [R1+0x8] ;  /* 0x0000080001027983 */ /* 0x000ea40000300800 */
[----:B--2---:R-:W-:Y:S01]  /*18f90*/  FADD.FTZ R7, R2, R0 ;  /* 0x0000000002077221 */ /* 0x004fe20000010000 */
[----:B------:R-:W-:Y:S02]  /*18fa0*/  MOV R0, 0x1 ;  /* 0x0000000100007802 */ /* 0x000fe40000000f00 */
[----:B------:R-:W-:-:S02]  /*18fb0*/  MOV R2, 0x18fe0 ;  /* 0x00018fe000027802 */ /* 0x000fc40000000f00 */
        /* <DEDUP_REMOVED lines=10> */
[----:B------:R-:W-:Y:S02]  /*19060*/  MOV R2, 0x19080 ;  /* 0x0001908000027802 */ /* 0x000fe40000000f00 */
[----:B------:R-:W-:Y:S05]  /*19070*/  CALL.REL.NOINC `($__internal_18_$__cuda_sm70_shflsync_bfly_p) ;  /* 0x0000176000007944 */ /* 0x000fea0003c00000 */
[----:B------:R-:W-:Y:S01]  /*19080*/  MOV R8, R0 ;  /* 0x0000000000087202 */ /* 0x000fe20000000f00 */
[----:B------:R-:W-:Y:S05]  /*19090*/  BRA `(.L_x_1581) ;  /* 0xffff6fb000007947 */ /* 0x000fea000383ffff */
.L_x_1488:
[----:B-1-34-:R-:W-:Y:S01]  /*190a0*/  IMAD.MOV.U32 R56, RZ, RZ, R5 ;  /* 0x000000ffff387224 */ /* 0x01afe200078e0005 */
[----:B------:R-:W-:Y:S01]  /*190b0*/  MOV R2, RZ ;  /* 0x000000ff00027202 */ /* 0x000fe20000000f00 */
[----:B------:R-:W-:Y:S01]  /*190c0*/  IMAD.MOV.U32 R62, RZ, RZ, 0x181f ;  /* 0x0000181fff3e7424 */ /* 0x000fe200078e00ff */
[----:B------:R-:W-:-:S02]  /*190d0*/  MOV R3, 0x190f0 ;  /* 0x000190f000037802 */ /* 0x000fc40000000f00 */
[----:B------:R-:W-:Y:S05]  /*190e0*/  CALL.REL.NOINC `($__internal_19_$__cuda_sm70_shflsync_idx_p) ;  /* 0x0000175000007944 */ /* 0x000fea0003c00000 */
[----:B------:R-:W-:Y:S01]  /*190f0*/  MOV R7, R62 ;  /* 0x0000003e00077202 */ /* 0x000fe20000000f00 */
[----:B------:R-:W-:Y:S05]  /*19100*/  BRA `(.L_x_1582) ;  /* 0xffff856000007947 */ /* 0x000fea000383ffff */
.L_x_1489:
[----:B------:R-:W-:Y:S01]  /*19110*/  IMAD.MOV.U32 R56, RZ, RZ, R6 ;  /* 0x000000ffff387224 */ /* 0x000fe200078e0006 */
[----:B------:R-:W-:Y:S01]  /*19120*/  MOV R2, RZ ;  /* 0x000000ff00027202 */ /* 0x000fe20000000f00 */
[----:B------:R-:W-:Y:S01]  /*19130*/  IMAD.MOV.U32 R62, RZ, RZ, 0x181f ;  /* 0x0000181fff3e7424 */ /* 0x000fe200078e00ff */
[----:B------:R-:W-:-:S02]  /*19140*/  MOV R3, 0x19160 ;  /* 0x0001916000037802 */ /* 0x000fc40000000f00 */
[----:B-12---:R-:W-:Y:S05]  /*19150*/  CALL.REL.NOINC `($__internal_19_$__cuda_sm70_shflsync_idx_p) ;  /* 0x000016e000007944 */ /* 0x006fea0003c00000 */
[----:B------:R-:W-:Y:S01]  /*19160*/  MOV R2, R62 ;  /* 0x0000003e00027202 */ /* 0x000fe20000000f00 */
[----:B------:R-:W-:Y:S05]  /*19170*/  BRA `(.L_x_1583) ;  /* 0xffff851000007947 */ /* 0x000fea000383ffff */
.L_x_1490:
[----:B------:R-:W-:Y:S01]  /*19180*/  IMAD.MOV.U32 R56, RZ, RZ, R5 ;  /* 0x000000ffff387224 */ /* 0x000fe200078e0005 */
[----:B-1----:R-:W-:Y:S01]  /*19190*/  MOV R2, 0x1 ;  /* 0x0000000100027802 */ /* 0x002fe20000000f00 */
[----:B------:R-:W-:Y:S01]  /*191a0*/  IMAD.MOV.U32 R62, RZ, RZ, 0x181f ;  /* 0x0000181fff3e7424 */ /* 0x000fe200078e00ff */
[----:B------:R-:W-:-:S02]  /*191b0*/  MOV R3, 0x191d0 ;  /* 0x000191d000037802 */ /* 0x000fc40000000f00 */
[----:B---3--:R-:W-:Y:S05]  /*191c0*/  CALL.REL.NOINC `($__internal_19_$__cuda_sm70_shflsync_idx_p) ;  /* 0x0000167000007944 */ /* 0x008fea0003c00000 */
        /* <DEDUP_REMOVED lines=8> */
.L_x_1491:
[----:B------:R-:W-:Y:S01]  /*19250*/  IMAD.MOV.U32 R56, RZ, RZ, R5 ;  /* 0x000000ffff387224 */ /* 0x000fe200078e0005 */
[----:B-1----:R-:W-:Y:S01]  /*19260*/  MOV R2, 0x2 ;  /* 0x0000000200027802 */ /* 0x002fe20000000f00 */
[----:B------:R-:W-:Y:S01]  /*19270*/  IMAD.MOV.U32 R62, RZ, RZ, 0x181f ;  /* 0x0000181fff3e7424 */ /* 0x000fe200078e00ff */
[----:B------:R-:W-:Y:S02]  /*19280*/  MOV R3, 0x192a0 ;  /* 0x000192a000037802 */ /* 0x000fe40000000f00 */
[----:B--23--:R-:W-:Y:S05]  /*19290*/  CALL.REL.NOINC `($__internal_19_$__cuda_sm70_shflsync_idx_p) ;  /* 0x000015a000007944 */ /* 0x00cfea0003c00000 */
[----:B------:R-:W-:Y:S01]  /*192a0*/  MOV R7, R62 ;  /* 0x0000003e00077202 */ /* 0x000fe20000000f00 */
[----:B------:R-:W-:Y:S05]  /*192b0*/  BRA `(.L_x_1585) ;  /* 0xffff853000007947 */ /* 0x000fea000383ffff */
.L_x_1492:
[----:B------:R-:W-:Y:S01]  /*192c0*/  IMAD.MOV.U32 R56, RZ, RZ, R6 ;  /* 0x000000ffff387224 */ /* 0x000fe200078e0006 */
[----:B-1----:R-:W-:Y:S01]  /*192d0*/  MOV R2, 0x2 ;  /* 0x0000000200027802 */ /* 0x002fe20000000f00 */
[----:B------:R-:W-:Y:S01]  /*192e0*/  IMAD.MOV.U32 R62, RZ, RZ, 0x181f ;  /* 0x0000181fff3e7424 */ /* 0x000fe200078e00ff */
[----:B------:R-:W-:Y:S02]  /*192f0*/  MOV R3, 0x19310 ;  /* 0x0001931000037802 */ /* 0x000fe40000000f00 */
[----:B--234-:R-:W-:Y:S05]  /*19300*/  CALL.REL.NOINC `($__internal_19_$__cuda_sm70_shflsync_idx_p) ;  /* 0x0000153000007944 */ /* 0x01cfea0003c00000 */
[----:B------:R-:W-:Y:S01]  /*19310*/  MOV R2, R62 ;  /* 0x0000003e00027202 */ /* 0x000fe20000000f00 */
[----:B------:R-:W-:Y:S05]  /*19320*/  BRA `(.L_x_1586) ;  /* 0xffff84e000007947 */ /* 0x000fea000383ffff */
.L_x_1493:
[----:B------:R-:W-:Y:S01]  /*19330*/  IMAD.MOV.U32 R56, RZ, RZ, R5 ;  /* 0x000000ffff387224 */ /* 0x000fe200078e0005 */
[----:B--2---:R-:W-:Y:S01]  /*19340*/  MOV R2, 0x3 ;  /* 0x0000000300027802 */ /* 0x004fe20000000f00 */
[----:B------:R-:W-:Y:S01]  /*19350*/  IMAD.MOV.U32 R62, RZ, RZ, 0x181f ;  /* 0x0000181fff3e7424 */ /* 0x000fe200078e00ff */
[----:B------:R-:W-:-:S02]  /*19360*/  MOV R3, 0x19380 ;  /* 0x0001938000037802 */ /* 0x000fc40000000f00 */
[----:B-1-34-:R-:W-:Y:S05]  /*19370*/  CALL.REL.NOINC `($__internal_19_$__cuda_sm70_shflsync_idx_p) ;  /* 0x000014c000007944 */ /* 0x01afea0003c00000 */
        /* <DEDUP_REMOVED lines=8> */
.L_x_1494:
[----:B------:R-:W-:Y:S01]  /*19400*/  IMAD.MOV.U32 R56, RZ, RZ, R5 ;  /* 0x000000ffff387224 */ /* 0x000fe200078e0005 */
[----:B--2---:R-:W-:Y:S01]  /*19410*/  MOV R2, 0x4 ;  /* 0x0000000400027802 */ /* 0x004fe20000000f00 */
[----:B------:R-:W-:Y:S01]  /*19420*/  IMAD.MOV.U32 R62, RZ, RZ, 0x181f ;  /* 0x0000181fff3e7424 */ /* 0x000fe200078e00ff */
[----:B------:R-:W-:Y:S02]  /*19430*/  MOV R3, 0x19450 ;  /* 0x0001945000037802 */ /* 0x000fe40000000f00 */
[----:B-1-34-:R-:W-:Y:S05]  /*19440*/  CALL.REL.NOINC `($__internal_19_$__cuda_sm70_shflsync_idx_p) ;  /* 0x000013f000007944 */ /* 0x01afea0003c00000 */
[----:B------:R-:W-:Y:S01]  /*19450*/  MOV R7, R62 ;  /* 0x0000003e00077202 */ /* 0x000fe20000000f00 */
[----:B------:R-:W-:Y:S05]  /*19460*/  BRA `(.L_x_1588) ;  /* 0xffff84b000007947 */ /* 0x000fea000383ffff */
.L_x_1495:
[----:B------:R-:W-:Y:S01]  /*19470*/  IMAD.MOV.U32 R56, RZ, RZ, R6 ;  /* 0x000000ffff387224 */ /* 0x000fe200078e0006 */
[----:B--2---:R-:W-:Y:S01]  /*19480*/  MOV R2, 0x4 ;  /* 0x0000000400027802 */ /* 0x004fe20000000f00 */
[----:B------:R-:W-:Y:S01]  /*19490*/  IMAD.MOV.U32 R62, RZ, RZ, 0x181f ;  /* 0x0000181fff3e7424 */ /* 0x000fe200078e00ff */
[----:B------:R-:W-:Y:S02]  /*194a0*/  MOV R3, 0x194c0 ;  /* 0x000194c000037802 */ /* 0x000fe40000000f00 */
[----:B-1-34-:R-:W-:Y:S05]  /*194b0*/  CALL.REL.NOINC `($__internal_19_$__cuda_sm70_shflsync_idx_p) ;  /* 0x0000138000007944 */ /* 0x01afea0003c00000 */
[----:B------:R-:W-:Y:S01]  /*194c0*/  MOV R2, R62 ;  /* 0x0000003e00027202 */ /* 0x000fe20000000f00 */
[----:B------:R-:W-:Y:S05]  /*194d0*/  BRA `(.L_x_1589) ;  /* 0xffff846000007947 */ /* 0x000fea000383ffff */
.L_x_1496:
[----:B------:R-:W-:Y:S01]  /*194e0*/  IMAD.MOV.U32 R56, RZ, RZ, R5 ;  /* 0x000000ffff387224 */ /* 0x000fe200078e0005 */
[----:B-1----:R-:W-:Y:S01]  /*194f0*/  MOV R2, 0x5 ;  /* 0x0000000500027802 */ /* 0x002fe20000000f00 */
[----:B------:R-:W-:Y:S01]  /*19500*/  IMAD.MOV.U32 R62, RZ, RZ, 0x181f ;  /* 0x0000181fff3e7424 */ /* 0x000fe200078e00ff */
[----:B------:R-:W-:-:S02]  /*19510*/  MOV R3, 0x19530 ;  /* 0x0001953000037802 */ /* 0x000fc40000000f00 */
[----:B--234-:R-:W-:Y:S05]  /*19520*/  CALL.REL.NOINC `($__internal_19_$__cuda_sm70_shflsync_idx_p) ;  /* 0x0000131000007944 */ /* 0x01cfea0003c00000 */
        /* <DEDUP_REMOVED lines=8> */
.L_x_1497:
[----:B------:R-:W-:Y:S01]  /*195b0*/  IMAD.MOV.U32 R56, RZ, RZ, R5 ;  /* 0x000000ffff387224 */ /* 0x000fe200078e0005 */
[----:B--2---:R-:W-:Y:S01]  /*195c0*/  MOV R2, 0x6 ;  /* 0x0000000600027802 */ /* 0x004fe20000000f00 */
[----:B------:R-:W-:Y:S01]  /*195d0*/  IMAD.MOV.U32 R62, RZ, RZ, 0x181f ;  /* 0x0000181fff3e7424 */ /* 0x000fe200078e00ff */
[----:B------:R-:W-:Y:S02]  /*195e0*/  MOV R3, 0x19600 ;  /* 0x0001960000037802 */ /* 0x000fe40000000f00 */
[----:B-1--4-:R-:W-:Y:S05]  /*195f0*/  CALL.REL.NOINC `($__internal_19_$__cuda_sm70_shflsync_idx_p) ;  /* 0x0000124000007944 */ /* 0x012fea0003c00000 */
[----:B------:R-:W-:Y:S01]  /*19600*/  MOV R7, R62 ;  /* 0x0000003e00077202 */ /* 0x000fe20000000f00 */
[----:B------:R-:W-:Y:S05]  /*19610*/  BRA `(.L_x_1591) ;  /* 0xffff843000007947 */ /* 0x000fea000383ffff */
.L_x_1498:
[----:B------:R-:W-:Y:S01]  /*19620*/  IMAD.MOV.U32 R56, RZ, RZ, R6 ;  /* 0x000000ffff387224 */ /* 0x000fe200078e0006 */
[----:B--2---:R-:W-:Y:S01]  /*19630*/  MOV R2, 0x6 ;  /* 0x0000000600027802 */ /* 0x004fe20000000f00 */
[----:B------:R-:W-:Y:S01]  /*19640*/  IMAD.MOV.U32 R62, RZ, RZ, 0x181f ;  /* 0x0000181fff3e7424 */ /* 0x000fe200078e00ff */
[----:B------:R-:W-:Y:S02]  /*19650*/  MOV R3, 0x19670 ;  /* 0x0001967000037802 */ /* 0x000fe40000000f00 */
[----:B-1-34-:R-:W-:Y:S05]  /*19660*/  CALL.REL.NOINC `($__internal_19_$__cuda_sm70_shflsync_idx_p) ;  /* 0x000011d000007944 */ /* 0x01afea0003c00000 */
[----:B------:R-:W-:Y:S01]  /*19670*/  MOV R2, R62 ;  /* 0x0000003e00027202 */ /* 0x000fe20000000f00 */
[----:B------:R-:W-:Y:S05]  /*19680*/  BRA `(.L_x_1592) ;  /* 0xffff83e000007947 */ /* 0x000fea000383ffff */
.L_x_1499:
[----:B------:R-:W-:Y:S01]  /*19690*/  IMAD.MOV.U32 R56, RZ, RZ, R5 ;  /* 0x000000ffff387224 */ /* 0x000fe200078e0005 */
[----:B-1----:R-:W-:Y:S01]  /*196a0*/  MOV R2, 0x7 ;  /* 0x0000000700027802 */ /* 0x002fe20000000f00 */
[----:B------:R-:W-:Y:S01]  /*196b0*/  IMAD.MOV.U32 R62, RZ, RZ, 0x181f ;  /* 0x0000181fff3e7424 */ /* 0x000fe200078e00ff */
[----:B------:R-:W-:-:S02]  /*196c0*/  MOV R3, 0x196e0 ;  /* 0x000196e000037802 */ /* 0x000fc40000000f00 */
[----:B--2-4-:R-:W-:Y:S05]  /*196d0*/  CALL.REL.NOINC `($__internal_19_$__cuda_sm70_shflsync_idx_p) ;  /* 0x0000116000007944 */ /* 0x014fea0003c00000 */
        /* <DEDUP_REMOVED lines=8> */
.L_x_1501:
[----:B------:R-:W-:Y:S01]  /*19760*/  IMAD.MOV.U32 R56, RZ, RZ, R5 ;  /* 0x000000ffff387224 */ /* 0x000fe200078e0005 */
[----:B------:R-:W-:Y:S01]  /*19770*/  MOV R2, RZ ;  /* 0x000000ff00027202 */ /* 0x000fe20000000f00 */
[----:B------:R-:W-:Y:S01]  /*19780*/  IMAD.MOV.U32 R62, RZ, RZ, 0x1c1f ;  /* 0x00001c1fff3e7424 */ /* 0x000fe200078e00ff */
[----:B------:R-:W-:Y:S02]  /*19790*/  MOV R3, 0x197b0 ;  /* 0x000197b000037802 */ /* 0x000fe40000000f00 */
[----:B------:R-:W-:Y:S05]  /*197a0*/  CALL.REL.NOINC `($__internal_19_$__cuda_sm70_shflsync_idx_p) ;  /* 0x0000109000007944 */ /* 0x000fea0003c00000 */
[----:B------:R-:W-:Y:S01]  /*197b0*/  MOV R4, R62 ;  /* 0x0000003e00047202 */ /* 0x000fe20000000f00 */
[----:B------:R-:W-:Y:S05]  /*197c0*/  BRA `(.L_x_1594) ;  /* 0xffff85c000007947 */ /* 0x000fea000383ffff */
.L_x_1502:
[----:B------:R-:W-:Y:S01]  /*197d0*/  IMAD.MOV.U32 R56, RZ, RZ, R12 ;  /* 0x000000ffff387224 */ /* 0x000fe200078e000c */
[----:B------:R-:W-:Y:S01]  /*197e0*/  MOV R2, RZ ;  /* 0x000000ff00027202 */ /* 0x000fe20000000f00 */
[----:B------:R-:W-:Y:S01]  /*197f0*/  IMAD.MOV.U32 R62, RZ, RZ, 0x1c1f ;  /* 0x00001c1fff3e7424 */ /* 0x000fe200078e00ff */
[----:B------:R-:W-:Y:S02]  /*19800*/  MOV R3, 0x19820 ;  /* 0x0001982000037802 */ /* 0x000fe40000000f00 */
[----:B-12---:R-:W-:Y:S05]  /*19810*/  CALL.REL.NOINC `($__internal_19_$__cuda_sm70_shflsync_idx_p) ;  /* 0x0000102000007944 */ /* 0x006fea0003c00000 */
[----:B------:R-:W-:Y:S01]  /*19820*/  MOV R0, R62 ;  /* 0x0000003e00007202 */ /* 0x000fe20000000f00 */
[----:B------:R-:W-:Y:S05]  /*19830*/  BRA `(.L_x_1595) ;  /* 0xffff857000007947 */ /* 0x000fea000383ffff */
.L_x_1505:
[----:B------:R-:W-:Y:S01]  /*19840*/  IMAD.MOV.U32 R56, RZ, RZ, R5 ;  /* 0x000000ffff387224 */ /* 0x000fe200078e0005 */
[----:B---3--:R-:W-:Y:S01]  /*19850*/  MOV R2, 0x1 ;  /* 0x0000000100027802 */ /* 0x008fe20000000f00 */
        /* <DEDUP_REMOVED lines=11> */
.L_x_1508:
[----:B------:R-:W-:Y:S01]  /*19910*/  IMAD.MOV.U32 R56, RZ, RZ, R5 ;  /* 0x000000ffff387224 */ /* 0x000fe200078e0005 */
[----:B--23--:R-:W-:Y:S01]  /*19920*/  MOV R2, 0x2 ;  /* 0x0000000200027802 */ /* 0x00cfe20000000f00 */
[----:B------:R-:W-:Y:S01]  /*19930*/  IMAD.MOV.U32 R62, RZ, RZ, 0x1c1f ;  /* 0x00001c1fff3e7424 */ /* 0x000fe200078e00ff */
[----:B------:R-:W-:Y:S02]  /*19940*/  MOV R3, 0x19960 ;  /* 0x0001996000037802 */ /* 0x000fe40000000f00 */
[----:B-1--4-:R-:W-:Y:S05]  /*19950*/  CALL.REL.NOINC `($__internal_19_$__cuda_sm70_shflsync_idx_p) ;  /* 0x00000ee000007944 */ /* 0x012fea0003c00000 */
[----:B------:R-:W-:Y:S01]  /*19960*/  MOV R4, R62 ;  /* 0x0000003e00047202 */ /* 0x000fe20000000f00 */
[----:B------:R-:W-:Y:S05]  /*19970*/  BRA `(.L_x_1597) ;  /* 0xffff8ae000007947 */ /* 0x000fea000383ffff */
.L_x_1509:
[----:B------:R-:W-:Y:S01]  /*19980*/  IMAD.MOV.U32 R56, RZ, RZ, R12 ;  /* 0x000000ffff387224 */ /* 0x000fe200078e000c */
[----:B--23--:R-:W-:Y:S01]  /*19990*/  MOV R2, 0x2 ;  /* 0x0000000200027802 */ /* 0x00cfe20000000f00 */
[----:B------:R-:W-:Y:S01]  /*199a0*/  IMAD.MOV.U32 R62, RZ, RZ, 0x1c1f ;  /* 0x00001c1fff3e7424 */ /* 0x000fe200078e00ff */
[----:B------:R-:W-:Y:S02]  /*199b0*/  MOV R3, 0x199d0 ;  /* 0x000199d000037802 */ /* 0x000fe40000000f00 */
[----:B-1--4-:R-:W-:Y:S05]  /*199c0*/  CALL.REL.NOINC `($__internal_19_$__cuda_sm70_shflsync_idx_p) ;  /* 0x00000e7000007944 */ /* 0x012fea0003c00000 */
[----:B------:R-:W-:Y:S01]  /*199d0*/  MOV R0, R62 ;  /* 0x0000003e00007202 */ /* 0x000fe20000000f00 */
[----:B------:R-:W-:Y:S05]  /*199e0*/  BRA `(.L_x_1598) ;  /* 0xffff8a9000007947 */ /* 0x000fea000383ffff */
.L_x_1512:
[----:B------:R-:W-:Y:S01]  /*199f0*/  IMAD.MOV.U32 R56, RZ, RZ, R5 ;  /* 0x000000ffff387224 */ /* 0x000fe200078e0005 */
[----:B--23--:R-:W-:Y:S01]  /*19a00*/  MOV R2, 0x3 ;  /* 0x0000000300027802 */ /* 0x00cfe20000000f00 */
[----:B------:R-:W-:Y:S01]  /*19a10*/  IMAD.MOV.U32 R62, RZ, RZ, 0x1c1f ;  /* 0x00001c1fff3e7424 */ /* 0x000fe200078e00ff */
[----:B------:R-:W-:-:S02]  /*19a20*/  MOV R3, 0x19a40 ;  /* 0x00019a4000037802 */ /* 0x000fc40000000f00 */
[----:B-1--4-:R-:W-:Y:S05]  /*19a30*/  CALL.REL.NOINC `($__internal_19_$__cuda_sm70_shflsync_idx_p) ;  /* 0x00000e0000007944 */ /* 0x012fea0003c00000 */
        /* <DEDUP_REMOVED lines=8> */
.L_x_1516:
[----:B------:R-:W-:Y:S01]  /*19ac0*/  IMAD.MOV.U32 R56, RZ, RZ, R5 ;  /* 0x000000ffff387224 */ /* 0x000fe200078e0005 */
[----:B------:R-:W-:Y:S01]  /*19ad0*/  MOV R2, RZ ;  /* 0x000000ff00027202 */ /* 0x000fe20000000f00 */
[----:B------:R-:W-:Y:S01]  /*19ae0*/  IMAD.MOV.U32 R62, RZ, RZ, 0x181f ;  /* 0x0000181fff3e7424 */ /* 0x000fe200078e00ff */
[----:B------:R-:W-:Y:S02]  /*19af0*/  MOV R3, 0x19b10 ;  /* 0x00019b1000037802 */ /* 0x000fe40000000f00 */
[----:B------:R-:W-:Y:S05]  /*19b00*/  CALL.REL.NOINC `($__internal_19_$__cuda_sm70_shflsync_idx_p) ;  /* 0x00000d3000007944 */ /* 0x000fea0003c00000 */
[----:B------:R-:W-:Y:S01]  /*19b10*/  MOV R7, R62 ;  /* 0x0000003e00077202 */ /* 0x000fe20000000f00 */
[----:B------:R-:W-:Y:S05]  /*19b20*/  BRA `(.L_x_1600) ;  /* 0xffff976000007947 */ /* 0x000fea000383ffff */
.L_x_1517:
[----:B------:R-:W-:Y:S01]  /*19b30*/  IMAD.MOV.U32 R56, RZ, RZ, R6 ;  /* 0x000000ffff387224 */ /* 0x000fe200078e0006 */
[----:B------:R-:W-:Y:S01]  /*19b40*/  MOV R2, RZ ;  /* 0x000000ff00027202 */ /* 0x000fe20000000f00 */
[----:B------:R-:W-:Y:S01]  /*19b50*/  IMAD.MOV.U32 R62, RZ, RZ, 0x181f ;  /* 0x0000181fff3e7424 */ /* 0x000fe200078e00ff */
[----:B------:R-:W-:Y:S02]  /*19b60*/  MOV R3, 0x19b80 ;  /* 0x00019b8000037802 */ /* 0x000fe40000000f00 */
[----:B-12---:R-:W-:Y:S05]  /*19b70*/  CALL.REL.NOINC `($__internal_19_$__cuda_sm70_shflsync_idx_p) ;  /* 0x00000cc000007944 */ /* 0x006fea0003c00000 */
[----:B------:R-:W-:Y:S01]  /*19b80*/  MOV R2, R62 ;  /* 0x0000003e00027202 */ /* 0x000fe20000000f00 */
[----:B------:R-:W-:Y:S05]  /*19b90*/  BRA `(.L_x_1601) ;  /* 0xffff971000007947 */ /* 0x000fea000383ffff */
.L_x_1518:
        /* <DEDUP_REMOVED lines=13> */
.L_x_1519:
[----:B------:R-:W-:Y:S01]  /*19c70*/  IMAD.MOV.U32 R56, RZ, RZ, R5 ;  /* 0x000000ffff387224 */ /* 0x000fe200078e0005 */
[----:B-1----:R-:W-:Y:S01]  /*19c80*/  MOV R2, 0x2 ;  /* 0x0000000200027802 */ /* 0x002fe20000000f00 */
[----:B------:R-:W-:Y:S01]  /*19c90*/  IMAD.MOV.U32 R62, RZ, RZ, 0x181f ;  /* 0x0000181fff3e7424 */ /* 0x000fe200078e00ff */
[----:B------:R-:W-:Y:S02]  /*19ca0*/  MOV R3, 0x19cc0 ;  /* 0x00019cc000037802 */ /* 0x000fe40000000f00 */
[----:B--23--:R-:W-:Y:S05]  /*19cb0*/  CALL.REL.NOINC `($__internal_19_$__cuda_sm70_shflsync_idx_p) ;  /* 0x00000b8000007944 */ /* 0x00cfea0003c00000 */
[----:B------:R-:W-:Y:S01]  /*19cc0*/  MOV R7, R62 ;  /* 0x0000003e00077202 */ /* 0x000fe20000000f00 */
[----:B------:R-:W-:Y:S05]  /*19cd0*/  BRA `(.L_x_1603) ;  /* 0xffff974000007947 */ /* 0x000fea000383ffff */
.L_x_1520:
[----:B------:R-:W-:Y:S01]  /*19ce0*/  IMAD.MOV.U32 R56, RZ, RZ, R6 ;  /* 0x000000ffff387224 */ /* 0x000fe200078e0006 */
[----:B-1----:R-:W-:Y:S01]  /*19cf0*/  MOV R2, 0x2 ;  /* 0x0000000200027802 */ /* 0x002fe20000000f00 */
[----:B------:R-:W-:Y:S01]  /*19d00*/  IMAD.MOV.U32 R62, RZ, RZ, 0x181f ;  /* 0x0000181fff3e7424 */ /* 0x000fe200078e00ff */
[----:B------:R-:W-:Y:S02]  /*19d10*/  MOV R3, 0x19d30 ;  /* 0x00019d3000037802 */ /* 0x000fe40000000f00 */
[----:B--234-:R-:W-:Y:S05]  /*19d20*/  CALL.REL.NOINC `($__internal_19_$__cuda_sm70_shflsync_idx_p) ;  /* 0x00000b1000007944 */ /* 0x01cfea0003c00000 */
[----:B------:R-:W-:Y:S01]  /*19d30*/  MOV R2, R62 ;  /* 0x0000003e00027202 */ /* 0x000fe20000000f00 */
[----:B------:R-:W-:Y:S05]  /*19d40*/  BRA `(.L_x_1604) ;  /* 0xffff96f000007947 */ /* 0x000fea000383ffff */
.L_x_1521:
        /* <DEDUP_REMOVED lines=13> */
.L_x_1522:
[----:B------:R-:W-:Y:S01]  /*19e20*/  IMAD.MOV.U32 R56, RZ, RZ, R5 ;  /* 0x000000ffff387224 */ /* 0x000fe200078e0005 */
[----:B--2---:R-:W-:Y:S01]  /*19e30*/  MOV R2, 0x4 ;  /* 0x0000000400027802 */ /* 0x004fe20000000f00 */
[----:B------:R-:W-:Y:S01]  /*19e40*/  IMAD.MOV.U32 R62, RZ, RZ, 0x181f ;  /* 0x0000181fff3e7424 */ /* 0x000fe200078e00ff */
[----:B------:R-:W-:Y:S02]  /*19e50*/  MOV R3, 0x19e70 ;  /* 0x00019e7000037802 */ /* 0x000fe40000000f00 */
[----:B-1-34-:R-:W-:Y:S05]  /*19e60*/  CALL.REL.NOINC `($__internal_19_$__cuda_sm70_shflsync_idx_p) ;  /* 0x000009d000007944 */ /* 0x01afea0003c00000 */
[----:B------:R-:W-:Y:S01]  /*19e70*/  MOV R7, R62 ;  /* 0x0000003e00077202 */ /* 0x000fe20000000f00 */
[----:B------:R-:W-:Y:S05]  /*19e80*/  BRA `(.L_x_1606) ;  /* 0xffff96c000007947 */ /* 0x000fea000383ffff */
.L_x_1523:
[----:B------:R-:W-:Y:S01]  /*19e90*/  IMAD.MOV.U32 R56, RZ, RZ, R6 ;  /* 0x000000ffff387224 */ /* 0x000fe200078e0006 */
[----:B--2---:R-:W-:Y:S01]  /*19ea0*/  MOV R2, 0x4 ;  /* 0x0000000400027802 */ /* 0x004fe20000000f00 */
[----:B------:R-:W-:Y:S01]  /*19eb0*/  IMAD.MOV.U32 R62, RZ, RZ, 0x181f ;  /* 0x0000181fff3e7424 */ /* 0x000fe200078e00ff */
[----:B------:R-:W-:Y:S02]  /*19ec0*/  MOV R3, 0x19ee0 ;  /* 0x00019ee000037802 */ /* 0x000fe40000000f00 */
[----:B-1-34-:R-:W-:Y:S05]  /*19ed0*/  CALL.REL.NOINC `($__internal_19_$__cuda_sm70_shflsync_idx_p) ;  /* 0x0000096000007944 */ /* 0x01afea0003c00000 */
[----:B------:R-:W-:Y:S01]  /*19ee0*/  MOV R2, R62 ;  /* 0x0000003e00027202 */ /* 0x000fe20000000f00 */
[----:B------:R-:W-:Y:S05]  /*19ef0*/  BRA `(.L_x_1607) ;  /* 0xffff967000007947 */ /* 0x000fea000383ffff */
.L_x_1524:
        /* <DEDUP_REMOVED lines=13> */
.L_x_1525:
[----:B------:R-:W-:Y:S01]  /*19fd0*/  IMAD.MOV.U32 R56, RZ, RZ, R5 ;  /* 0x000000ffff387224 */ /* 0x000fe200078e0005 */
[----:B--2---:R-:W-:Y:S01]  /*19fe0*/  MOV R2, 0x6 ;  /* 0x0000000600027802 */ /* 0x004fe20000000f00 */
[----:B------:R-:W-:Y:S01]  /*19ff0*/  IMAD.MOV.U32 R62, RZ, RZ, 0x181f ;  /* 0x0000181fff3e7424 */ /* 0x000fe200078e00ff */
[----:B------:R-:W-:Y:S02]  /*1a000*/  MOV R3, 0x1a020 ;  /* 0x0001a02000037802 */ /* 0x000fe40000000f00 */
[----:B-1--4-:R-:W-:Y:S05]  /*1a010*/  CALL.REL.NOINC `($__internal_19_$__cuda_sm70_shflsync_idx_p) ;  /* 0x0000082000007944 */ /* 0x012fea0003c00000 */
[----:B------:R-:W-:Y:S01]  /*1a020*/  MOV R7, R62 ;  /* 0x0000003e00077202 */ /* 0x000fe20000000f00 */
[----:B------:R-:W-:Y:S05]  /*1a030*/  BRA `(.L_x_1609) ;  /* 0xffff964000007947 */ /* 0x000fea000383ffff */
.L_x_1526:
[----:B------:R-:W-:Y:S01]  /*1a040*/  IMAD.MOV.U32 R56, RZ, RZ, R6 ;  /* 0x000000ffff387224 */ /* 0x000fe200078e0006 */
[----:B--2---:R-:W-:Y:S01]  /*1a050*/  MOV R2, 0x6 ;  /* 0x0000000600027802 */ /* 0x004fe20000000f00 */
[----:B------:R-:W-:Y:S01]  /*1a060*/  IMAD.MOV.U32 R62, RZ, RZ, 0x181f ;  /* 0x0000181fff3e7424 */ /* 0x000fe200078e00ff */
[----:B------:R-:W-:Y:S02]  /*1a070*/  MOV R3, 0x1a090 ;  /* 0x0001a09000037802 */ /* 0x000fe40000000f00 */
[----:B-1-34-:R-:W-:Y:S05]  /*1a080*/  CALL.REL.NOINC `($__internal_19_$__cuda_sm70_shflsync_idx_p) ;  /* 0x000007b000007944 */ /* 0x01afea0003c00000 */
[----:B------:R-:W-:Y:S01]  /*1a090*/  MOV R2, R62 ;  /* 0x0000003e00027202 */ /* 0x000fe20000000f00 */
[----:B------:R-:W-:Y:S05]  /*1a0a0*/  BRA `(.L_x_1610) ;  /* 0xffff95f000007947 */ /* 0x000fea000383ffff */
.L_x_1527:
        /* <DEDUP_REMOVED lines=13> */
.L_x_1529:
[----:B------:R-:W-:Y:S01]  /*1a180*/  IMAD.MOV.U32 R56, RZ, RZ, R57 ;  /* 0x000000ffff387224 */ /* 0x000fe200078e0039 */
[----:B------:R-:W-:Y:S01]  /*1a190*/  MOV R2, RZ ;  /* 0x000000ff00027202 */ /* 0x000fe20000000f00 */
[----:B------:R-:W-:Y:S01]  /*1a1a0*/  IMAD.MOV.U32 R62, RZ, RZ, 0x1f ;  /* 0x0000001fff3e7424 */ /* 0x000fe200078e00ff */
[----:B------:R-:W-:Y:S02]  /*1a1b0*/  MOV R3, 0x1a1d0 ;  /* 0x0001a1d000037802 */ /* 0x000fe40000000f00 */
[----:B------:R-:W-:Y:S05]  /*1a1c0*/  CALL.REL.NOINC `($__internal_19_$__cuda_sm70_shflsync_idx_p) ;  /* 0x0000067000007944 */ /* 0x000fea0003c00000 */
[----:B------:R-:W-:Y:S01]  /*1a1d0*/  MOV R9, R62 ;  /* 0x0000003e00097202 */ /* 0x000fe20000000f00 */
[----:B------:R-:W-:Y:S05]  /*1a1e0*/  BRA `(.L_x_1612) ;  /* 0xffff96a000007947 */ /* 0x000fea000383ffff */
.L_x_1530:
[----:B------:R-:W-:Y:S01]  /*1a1f0*/  IMAD.MOV.U32 R56, RZ, RZ, R57 ;  /* 0x000000ffff387224 */ /* 0x000fe200078e0039 */
[----:B------:R-:W-:Y:S01]  /*1a200*/  MOV R2, 0x1 ;  /* 0x0000000100027802 */ /* 0x000fe20000000f00 */
[----:B------:R-:W-:Y:S01]  /*1a210*/  IMAD.MOV.U32 R62, RZ, RZ, 0x1f ;  /* 0x0000001fff3e7424 */ /* 0x000fe200078e00ff */
[----:B------:R-:W-:Y:S02]  /*1a220*/  MOV R3, 0x1a240 ;  /* 0x0001a24000037802 */ /* 0x000fe40000000f00 */
[----:B-12---:R-:W-:Y:S05]  /*1a230*/  CALL.REL.NOINC `($__internal_19_$__cuda_sm70_shflsync_idx_p) ;  /* 0x0000060000007944 */ /* 0x006fea0003c00000 */
[----:B------:R-:W-:Y:S01]  /*1a240*/  MOV R8, R62 ;  /* 0x0000003e00087202 */ /* 0x000fe20000000f00 */
[----:B------:R-:W-:Y:S05]  /*1a250*/  BRA `(.L_x_1613) ;  /* 0xffff965000007947 */ /* 0x000fea000383ffff */
.L_x_1531:
[----:B------:R-:W-:Y:S02]  /*1a260*/  MOV R2, 0x1 ;  /* 0x0000000100027802 */ /* 0x000fe40000000f00 */
[----:B------:R-:W-:-:S02]  /*1a270*/  MOV R3, 0x1a290 ;  /* 0x0001a29000037802 */ /* 0x000fc40000000f00 */
[----:B-1234-:R-:W-:Y:S05]  /*1a280*/  CALL.REL.NOINC `($__internal_20_$__cuda_sm70_shflsync_up_p) ;  /* 0x0000061000007944 */ /* 0x01efea0003c00000 */
[----:B------:R-:W-:Y:S05]  /*1a290*/  BRA `(.L_x_1614) ;  /* 0xffff974000007947 */ /* 0x000fea000383ffff */
.L_x_1532:
[----:B------:R-:W-:Y:S02]  /*1a2a0*/  MOV R2, 0x2 ;  /* 0x0000000200027802 */ /* 0x000fe40000000f00 */
[----:B------:R-:W-:-:S02]  /*1a2b0*/  MOV R3, 0x1a2d0 ;  /* 0x0001a2d000037802 */ /* 0x000fc40000000f00 */
[----:B--2-4-:R-:W-:Y:S05]  /*1a2c0*/  CALL.REL.NOINC `($__internal_20_$__cuda_sm70_shflsync_up_p) ;  /* 0x000005d000007944 */ /* 0x014fea0003c00000 */
        /* <DEDUP_REMOVED lines=24> */
.L_x_1536:
[----:B------:R-:W-:Y:S02]  /*1a450*/  MOV R2, 0x1 ;  /* 0x0000000100027802 */ /* 0x000fe40000000f00 */
[----:B------:R-:W-:Y:S02]  /*1a460*/  MOV R3, 0x1a480 ;  /* 0x0001a48000037802 */ /* 0x000fe40000000f00 */
[----:B------:R-:W-:Y:S05]  /*1a470*/  CALL.REL.NOINC `($__internal_20_$__cuda_sm70_shflsync_up_p) ;  /* 0x0000042000007944 */ /* 0x000fea0003c00000 */
[----:B------:R-:W-:Y:S01]  /*1a480*/  MOV R2, R4 ;  /* 0x0000000400027202 */ /* 0x000fe20000000f00 */
[----:B------:R-:W-:Y:S05]  /*1a490*/  BRA `(.L_x_1616) ;  /* 0xffff97a000007947 */ /* 0x000fea000383ffff */
.L_x_1537:
        /* <DEDUP_REMOVED lines=27> */
.L_x_1539:
[----:B------:R-:W-:Y:S02]  /*1a650*/  SEL R0, RZ, 0x1, P0 ;  /* 0x00000001ff007807 */ /* 0x000fe40000000000 */
[----:B------:R-:W-:Y:S02]  /*1a660*/  MOV R2, 0x1a680 ;  /* 0x0001a68000027802 */ /* 0x000fe40000000f00 */
[----:B-1----:R-:W-:Y:S05]  /*1a670*/  CALL.REL.NOINC `($__internal_21_$__cuda_sm70_votesync_ballot) ;  /* 0x0000029000007944 */ /* 0x002fea0003c00000 */
[----:B------:R-:W-:Y:S01]  /*1a680*/  MOV R10, R0 ;  /* 0x00000000000a7202 */ /* 0x000fe20000000f00 */
[----:B------:R-:W-:Y:S05]  /*1a690*/  BRA `(.L_x_1618) ;  /* 0xffff973000007947 */ /* 0x000fea000383ffff */
.L_x_1540:
[----:B------:R-:W-:Y:S01]  /*1a6a0*/  IMAD.MOV.U32 R56, RZ, RZ, R6 ;  /* 0x000000ffff387224 */ /* 0x000fe200078e0006 */
[----:B--2---:R-:W-:Y:S01]  /*1a6b0*/  MOV R2, R0 ;  /* 0x0000000000027202 */ /* 0x004fe20000000f00 */
[----:B------:R-:W-:Y:S01]  /*1a6c0*/  IMAD.MOV.U32 R62, RZ, RZ, 0x1f ;  /* 0x0000001fff3e7424 */ /* 0x000fe200078e00ff */
[----:B------:R-:W-:Y:S02]  /*1a6d0*/  MOV R3, 0x1a6f0 ;  /* 0x0001a6f000037802 */ /* 0x000fe40000000f00 */
[----:B-1----:R-:W-:Y:S05]  /*1a6e0*/  CALL.REL.NOINC `($__internal_19_$__cuda_sm70_shflsync_idx_p) ;  /* 0x0000015000007944 */ /* 0x002fea0003c00000 */
[----:B------:R-:W-:Y:S01]  /*1a6f0*/  IMAD.MOV.U32 R8, RZ, RZ, R62 ;  /* 0x000000ffff087224 */ /* 0x000fe200078e003e */
[----:B------:R-:W-:Y:S01]  /*1a700*/  MOV R2, R0 ;  /* 0x0000000000027202 */ /* 0x000fe20000000f00 */
[----:B------:R-:W-:Y:S01]  /*1a710*/  IMAD.MOV.U32 R56, RZ, RZ, R7 ;  /* 0x000000ffff387224 */ /* 0x000fe200078e0007 */
[----:B------:R-:W-:-:S02]  /*1a720*/  MOV R62, 0x1f ;  /* 0x0000001f003e7802 */ /* 0x000fc40000000f00 */
[----:B------:R-:W-:Y:S02]  /*1a730*/  MOV R3, 0x1a750 ;  /* 0x0001a75000037802 */ /* 0x000fe40000000f00 */
[----:B------:R-:W-:Y:S05]  /*1a740*/  CALL.REL.NOINC `($__internal_19_$__cuda_sm70_shflsync_idx_p) ;  /* 0x000000f000007944 */ /* 0x000fea0003c00000 */
[----:B------:R-:W-:Y:S01]  /*1a750*/  MOV R7, R62 ;  /* 0x0000003e00077202 */ /* 0x000fe20000000f00 */
[----:B------:R-:W-:Y:S05]  /*1a760*/  BRA `(.L_x_1619) ;  /* 0xffff96d000007947 */ /* 0x000fea000383ffff */
.L_x_1543:
[----:B------:R-:W-:Y:S01]  /*1a770*/  IMAD.MOV.U32 R56, RZ, RZ, R4 ;  /* 0x000000ffff387224 */ /* 0x000fe200078e0004 */
[----:B--2---:R-:W-:Y:S01]  /*1a780*/  MOV R2, R0 ;  /* 0x0000000000027202 */ /* 0x004fe20000000f00 */
[----:B------:R-:W-:Y:S01]  /*1a790*/  IMAD.MOV.U32 R62, RZ, RZ, 0x1f ;  /* 0x0000001fff3e7424 */ /* 0x000fe200078e00ff */
[----:B------:R-:W-:Y:S02]  /*1a7a0*/  MOV R3, 0x1a7c0 ;  /* 0x0001a7c000037802 */ /* 0x000fe40000000f00 */
[----:B-1--4-:R-:W-:Y:S05]  /*1a7b0*/  CALL.REL.NOINC `($__internal_19_$__cuda_sm70_shflsync_idx_p) ;  /* 0x0000008000007944 */ /* 0x012fea0003c00000 */
[----:B------:R-:W-:Y:S01]  /*1a7c0*/  MOV R11, R62 ;  /* 0x0000003e000b7202 */ /* 0x000fe20000000f00 */
[----:B------:R-:W-:Y:S05]  /*1a7d0*/  BRA `(.L_x_1542) ;  /* 0xffff96c000007947 */ /* 0x000fea000383ffff */
        .weak           $__internal_18_$__cuda_sm70_shflsync_bfly_p
        .type           $__internal_18_$__cuda_sm70_shflsync_bfly_p,@function
        .size           $__internal_18_$__cuda_sm70_shflsync_bfly_p,($__internal_19_$__cuda_sm70_shflsync_idx_p - $__internal_18_$__cuda_sm70_shflsync_bfly_p)
$__internal_18_$__cuda_sm70_shflsync_bfly_p:
[----:B------:R-:W-:Y:S02]  /*1a7e0*/  MOV R9, 0xffffffff ;  /* 0xffffffff00097802 */ /* 0x000fe40000000f00 */
[----:B------:R-:W-:Y:S02]  /*1a7f0*/  MOV R3, 0x1f ;  /* 0x0000001f00037802 */ /* 0x000fe40000000f00 */
[----:B------:R-:W-:Y:S04]  /*1a800*/  WARPSYNC R9 ;  /* 0x0000000900007348 */ /* 0x000fe80003800000 */
[----:B------:R1:W2:Y:S02]  /*1a810*/  SHFL.BFLY PT, R0, R4, R0, R3 ;  /* 0x0c00000004007389 */ /* 0x0002a400000e0003 */
[----:B-1----:R-:W-:-:S04]  /*1a820*/  MOV R3, 0x0 ;  /* 0x0000000000037802 */ /* 0x002fc80000000f00 */
[----:B--2---:R-:W-:Y:S05]  /*1a830*/  RET.REL.NODEC R2 `(_ZN7cutlass13device_kernelIN5flash19enable_sm80_to_sm89INS1_16FlashAttnFwdSm80INS1_25CollectiveMainloopFwdSm80ILi4ELi1ELb0EN4cute5tupleIJNS5_1CILi128EEENS7_ILi80EEENS7_ILi64EEEEEELi64ENS_10bfloat16_tEfNS_4arch4Sm80ELb1ELb0ELb1ELb1ELb1ELb0ELb1ELb1EEENS1_21CollectiveEpilogueFwdINS6_IJS8_SA_S9_EEENS6_IJNS7_ILi1EEESI_SI_EEESC_SE_Li128ELb1ELb1ELb1ELb0EEENS1_36VarlenDynamicPersistentTileSchedulerILi128ELi80ELi128ELi128ELb1ELb1ELb0ELb1ELb1ELb1EEEEEEEEEvNT_6ParamsE) ;  /* 0xfffe57c002007950 */ /* 0x004fea0003c3ffff */
        .weak           $__internal_19_$__cuda_sm70_shflsync_idx_p
        .type           $__internal_19_$__cuda_sm70_shflsync_idx_p,@function
        .size           $__internal_19_$__cuda_sm70_shflsync_idx_p,($__internal_20_$__cuda_sm70_shflsync_up_p - $__internal_19_$__cuda_sm70_shflsync_idx_p)
$__internal_19_$__cuda_sm70_shflsync_idx_p:
[----:B------:R-:W-:-:S04]  /*1a840*/  MOV R69, 0xffffffff ;  /* 0xffffffff00457802 */ /* 0x000fc80000000f00 */
[----:B------:R-:W-:Y:S04]  /*1a850*/  WARPSYNC R69 ;  /* 0x0000004500007348 */ /* 0x000fe80003800000 */
[----:B------:R1:W2:Y:S02]  /*1a860*/  SHFL.IDX PT, R62, R56, R2, R62 ;  /* 0x00000002383e7389 */ /* 0x0002a400000e003e */
[----:B-1----:R-:W-:Y:S02]  /*1a870*/  MOV R2, R3 ;  /* 0x0000000300027202 */ /* 0x002fe40000000f00 */
[----:B------:R-:W-:-:S04]  /*1a880*/  MOV R3, 0x0 ;  /* 0x0000000000037802 */ /* 0x000fc80000000f00 */
[----:B--2---:R-:W-:Y:S05]  /*1a890*/  RET.REL.NODEC R2 `(_ZN7cutlass13device_kernelIN5flash19enable_sm80_to_sm89INS1_16FlashAttnFwdSm80INS1_25CollectiveMainloopFwdSm80ILi4ELi1ELb0EN4cute5tupleIJNS5_1CILi128EEENS7_ILi80EEENS7_ILi64EEEEEELi64ENS_10bfloat16_tEfNS_4arch4Sm80ELb1ELb0ELb1ELb1ELb1ELb0ELb1ELb1EEENS1_21CollectiveEpilogueFwdINS6_IJS8_SA_S9_EEENS6_IJNS7_ILi1EEESI_SI_EEESC_SE_Li128ELb1ELb1ELb1ELb0EEENS1_36VarlenDynamicPersistentTileSchedulerILi128ELi80ELi128ELi128ELb1ELb1ELb0ELb1ELb1ELb1EEEEEEEEEvNT_6ParamsE) ;  /* 0xfffe576002007950 */ /* 0x004fea0003c3ffff */
        .weak           $__internal_20_$__cuda_sm70_shflsync_up_p
        .type           $__internal_20_$__cuda_sm70_shflsync_up_p,@function
        .size           $__internal_20_$__cuda_sm70_shflsync_up_p,($__internal_21_$__cuda_sm70_votesync_ballot - $__internal_20_$__cuda_sm70_shflsync_up_p)
$__internal_20_$__cuda_sm70_shflsync_up_p:
[----:B------:R-:W-:Y:S02]  /*1a8a0*/  IMAD.MOV.U32 R4, RZ, RZ, RZ ;  /* 0x000000ffff047224 */ /* 0x000fe400078e00ff */
[----:B------:R-:W-:-:S04]  /*1a8b0*/  IMAD.MOV.U32 R10, RZ, RZ, -0x1 ;  /* 0xffffffffff0a7424 */ /* 0x000fc800078e00ff */
[----:B------:R-:W-:Y:S04]  /*1a8c0*/  WARPSYNC R10 ;  /* 0x0000000a00007348 */ /* 0x000fe80003800000 */
[----:B------:R1:W2:Y:S02]  /*1a8d0*/  SHFL.UP PT, R4, R0, R2, R4 ;  /* 0x0400000200047389 */ /* 0x0002a400000e0004 */
[----:B-1----:R-:W-:Y:S02]  /*1a8e0*/  MOV R2, R3 ;  /* 0x0000000300027202 */ /* 0x002fe40000000f00 */
[----:B------:R-:W-:-:S04]  /*1a8f0*/  MOV R3, 0x0 ;  /* 0x0000000000037802 */ /* 0x000fc80000000f00 */
[----:B--2---:R-:W-:Y:S05]  /*1a900*/  RET.REL.NODEC R2 `(_ZN7cutlass13device_kernelIN5flash19enable_sm80_to_sm89INS1_16FlashAttnFwdSm80INS1_25CollectiveMainloopFwdSm80ILi4ELi1ELb0EN4cute5tupleIJNS5_1CILi128EEENS7_ILi80EEENS7_ILi64EEEEEELi64ENS_10bfloat16_tEfNS_4arch4Sm80ELb1ELb0ELb1ELb1ELb1ELb0ELb1ELb1EEENS1_21CollectiveEpilogueFwdINS6_IJS8_SA_S9_EEENS6_IJNS7_ILi1EEESI_SI_EEESC_SE_Li128ELb1ELb1ELb1ELb0EEENS1_36VarlenDynamicPersistentTileSchedulerILi128ELi80ELi128ELi128ELb1ELb1ELb0ELb1ELb1ELb1EEEEEEEEEvNT_6ParamsE) ;  /* 0xfffe56f002007950 */ /* 0x004fea0003c3ffff */
        .weak           $__internal_21_$__cuda_sm70_votesync_ballot
        .type           $__internal_21_$__cuda_sm70_votesync_ballot,@function
        .size           $__internal_21_$__cuda_sm70_votesync_ballot,(.L_x_3843 - $__internal_21_$__cuda_sm70_votesync_ballot)
$__internal_21_$__cuda_sm70_votesync_ballot:
[----:B------:R-:W-:Y:S01]  /*1a910*/  ISETP.NE.U32.AND P0, PT, R0, 0x1, PT ;  /* 0x000000010000780c */ /* 0x000fe20003f05070 */
[----:B------:R-:W-:-:S04]  /*1a920*/  IMAD.MOV.U32 R3, RZ, RZ, -0x1 ;  /* 0xffffffffff037424 */ /* 0x000fc800078e00ff */
[----:B------:R-:W-:Y:S08]  /*1a930*/  WARPSYNC R3 ;  /* 0x0000000300007348 */ /* 0x000ff00003800000 */
[----:B------:R-:W-:-:S04]  /*1a940*/  VOTE.ANY R0, PT, !P0 ;  /* 0x0000000000007806 */ /* 0x000fc800040e0100 */
[----:B------:R-:W-:Y:S01]  /*1a950*/  LOP3.LUT R0, R0, R3, RZ, 0xc0, !PT ;  /* 0x0000000300007212 */ /* 0x000fe200078ec0ff */
[----:B------:R-:W-:-:S04]  /*1a960*/  IMAD.MOV.U32 R3, RZ, RZ, 0x0 ;  /* 0x00000000ff037424 */ /* 0x000fc800078e00ff */
[----:B------:R-:W-:Y:S05]  /*1a970*/  RET.REL.NODEC R2 `(_ZN7cutlass13device_kernelIN5flash19enable_sm80_to_sm89INS1_16FlashAttnFwdSm80INS1_25CollectiveMainloopFwdSm80ILi4ELi1ELb0EN4cute5tupleIJNS5_1CILi128EEENS7_ILi80EEENS7_ILi64EEEEEELi64ENS_10bfloat16_tEfNS_4arch4Sm80ELb1ELb0ELb1ELb1ELb1ELb0ELb1ELb1EEENS1_21CollectiveEpilogueFwdINS6_IJS8_SA_S9_EEENS6_IJNS7_ILi1EEESI_SI_EEESC_SE_Li128ELb1ELb1ELb1ELb0EEENS1_36VarlenDynamicPersistentTileSchedulerILi128ELi80ELi128ELi128ELb1ELb1ELb0ELb1ELb1ELb1EEEEEEEEEvNT_6ParamsE) ;  /* 0xfffe568002007950 */ /* 0x000fea0003c3ffff */
.L_x_1620:
        /* <DEDUP_REMOVED lines=16> */
.L_x_3843:


//--------------------- .text._ZN7cutlass13device_kernelIN5flash19enable_sm80_to_sm89INS1_16FlashAttnFwdSm80INS1_25CollectiveMainloopFwdSm80ILi4ELi1ELb0EN4cute5tupleIJNS5_1CILi128EEENS7_ILi80EEENS7_ILi64EEEEEELi64ENS_10bfloat16_tEfNS_4arch4Sm80ELb1ELb0ELb1ELb1ELb1ELb1ELb1ELb1EEENS1_21CollectiveEpilogueFwdINS6_IJS8_SA_S9_EEENS6_IJNS7_ILi1EEESI_SI_EEESC_SE_Li128ELb1ELb1ELb1ELb0EEENS1_36VarlenDynamicPersistentTileSchedulerILi128ELi80ELi128ELi128ELb1ELb1ELb0ELb1ELb1ELb1EEEEEEEEEvNT_6ParamsE --------------------------
	.section	.text._ZN7cutlass13device_kernelIN5flash19enable_sm80_to_sm89INS1_16FlashAttnFwdSm80INS1_25CollectiveMainloopFwdSm80ILi4ELi1ELb0EN4cute5tupleIJNS5_1CILi128EEENS7_ILi80EEENS7_ILi64EEEEEELi64ENS_10bfloat16_tEfNS_4arch4Sm80ELb1ELb0ELb1ELb1ELb1ELb1ELb1ELb1EEENS1_21CollectiveEpilogueFwdINS6_IJS8_SA_S9_EEENS6_IJNS7_ILi1EEESI_SI_EEESC_SE_Li128ELb1ELb1ELb1ELb0EEENS1_36VarlenDynamicPersistentTileSchedulerILi128ELi80ELi128ELi128ELb1ELb1ELb0ELb1ELb1ELb1EEEEEEEEEvNT_6ParamsE,"ax",@progbits
	.sectioninfo	@"SHI_REGISTERS=255"
	.align	128
.text._ZN7cutlass13device_kernelIN5flash19enable_sm80_to_sm89INS1_16FlashAttnFwdSm80INS1_25CollectiveMainloopFwdSm80ILi4ELi1ELb0EN4cute5tupleIJNS5_1CILi128EEENS7_ILi80EEENS7_ILi64EEEEEELi64ENS_10bfloat16_tEfNS_4arch4Sm80ELb1ELb0ELb1ELb1ELb1ELb1ELb1ELb1EEENS1_21CollectiveEpilogueFwdINS6_IJS8_SA_S9_EEENS6_IJNS7_ILi1EEESI_SI_EEESC_SE_Li128ELb1ELb1ELb1ELb0EEENS1_36VarlenDynamicPersistentTileSchedulerILi128ELi80ELi128ELi128ELb1ELb1ELb0ELb1ELb1ELb1EEEEEEEEEvNT_6ParamsE:
        .type           _ZN7cutlass13device_kernelIN5flash19enable_sm80_to_sm89INS1_16FlashAttnFwdSm80INS1_25CollectiveMainloopFwdSm80ILi4ELi1ELb0EN4cute5tupleIJNS5_1CILi128EEENS7_ILi80EEENS7_ILi64EEEEEELi64ENS_10bfloat16_tEfNS_4arch4Sm80ELb1ELb0ELb1ELb1ELb1ELb1ELb1ELb1EEENS1_21CollectiveEpilogueFwdINS6_IJS8_SA_S9_EEENS6_IJNS7_ILi1EEESI_SI_EEESC_SE_Li128ELb1ELb1ELb1ELb0EEENS1_36VarlenDynamicPersistentTileSchedulerILi128ELi80ELi128ELi128ELb1ELb1ELb0ELb1ELb1ELb1EEEEEEEEEvNT_6ParamsE,@function
        .size           _ZN7cutlass13device_kernelIN5flash19enable_sm80_to_sm89INS1_16FlashAttnFwdSm80INS1_25CollectiveMainloopFwdSm80ILi4ELi1ELb0EN4cute5tupleIJNS5_1CILi128EEENS7_ILi80EEENS7_ILi64EEEEEELi64ENS_10bfloat16_tEfNS_4arch4Sm80ELb1ELb0ELb1ELb1ELb1ELb1ELb1ELb1EEENS1_21CollectiveEpilogueFwdINS6_IJS8_SA_S9_EEENS6_IJNS7_ILi1EEESI_SI_EEESC_SE_Li128ELb1ELb1ELb1ELb0EEENS1_36VarlenDynamicPersistentTileSchedulerILi128ELi80ELi128ELi128ELb1ELb1ELb0ELb1ELb1ELb1EEEEEEEEEvNT_6ParamsE,(.L_x_3848 - _ZN7cutlass13device_kernelIN5flash19enable_sm80_to_sm89INS1_16FlashAttnFwdSm80INS1_25CollectiveMainloopFwdSm80ILi4ELi1ELb0EN4cute5tupleIJNS5_1CILi128EEENS7_ILi80EEENS7_ILi64EEEEEELi64ENS_10bfloat16_tEfNS_4arch4Sm80ELb1ELb0ELb1ELb1ELb1ELb1ELb1ELb1EEENS1_21CollectiveEpilogueFwdINS6_IJS8_SA_S9_EEENS6_IJNS7_ILi1EEESI_SI_EEESC_SE_Li128ELb1ELb1ELb1ELb0EEENS1_36VarlenDynamicPersistentTileSchedulerILi128ELi80ELi128ELi128ELb1ELb1ELb0ELb1ELb1ELb1EEEEEEEEEvNT_6ParamsE)
        .other          _ZN7cutlass13device_kernelIN5flash19enable_sm80_to_sm89INS1_16FlashAttnFwdSm80INS1_25CollectiveMainloopFwdSm80ILi4ELi1ELb0EN4cute5tupleIJNS5_1CILi128EEENS7_ILi80EEENS7_ILi64EEEEEELi64ENS_10bfloat16_tEfNS_4arch4Sm80ELb1ELb0ELb1ELb1ELb1ELb1ELb1ELb1EEENS1_21CollectiveEpilogueFwdINS6_IJS8_SA_S9_EEENS6_IJNS7_ILi1EEESI_SI_EEESC_SE_Li128ELb1ELb1ELb1ELb0EEENS1_36VarlenDynamicPersistentTileSchedulerILi128ELi80ELi128ELi128ELb1ELb1ELb0ELb1ELb1ELb1EEEEEEEEEvNT_6ParamsE,@"STO_CUDA_ENTRY STV_DEFAULT"
_ZN7cutlass13device_kernelIN5flash19enable_sm80_to_sm89INS1_16FlashAttnFwdSm80INS1_25CollectiveMainloopFwdSm80ILi4ELi1ELb0EN4cute5tupleIJNS5_1CILi128EEENS7_ILi80EEENS7_ILi64EEEEEELi64ENS_10bfloat16_tEfNS_4arch4Sm80ELb1ELb0ELb1ELb1ELb1ELb1ELb1ELb1EEENS1_21CollectiveEpilogueFwdINS6_IJS8_SA_S9_EEENS6_IJNS7_ILi1EEESI_SI_EEESC_SE_Li128ELb1ELb1ELb1ELb0EEENS1_36VarlenDynamicPersistentTileSchedulerILi128ELi80ELi128ELi128ELb1ELb1ELb0ELb1ELb1ELb1EEEEEEEEEvNT_6ParamsE:
        /* <DEDUP_REMOVED lines=54> */
.L_x_1626:
        /* <DEDUP_REMOVED lines=16> */
.L_x_1838:
        /* <DEDUP_REMOVED lines=16> */
.L_x_1839:
[----:B--2---:R-:W-:-:S05]  /*0560*/  IMAD R0, R0, c[0x0][0x538], RZ ;  /* 0x00014e0000007a24 */ /* 0x004fca00078e02ff */
[----:B------:R-:W-:-:S04]  /*0570*/  IADD3 R7, R0, R7, RZ ;  /* 0x0000000700077210 */ /* 0x000fc80007ffe0ff */
[----:B------:R-:W-:-:S13]  /*0580*/  ISETP.GT.AND P0, PT, R7, UR4, PT ;  /* 0x0000000407007c0c */ /* 0x000fda000bf04270 */
[----:B-1----:R-:W-:Y:S05]  /*0590*/  @!P0 BRA `(.L_x_1626) ;  /* 0xfffffdc000008947 */ /* 0x002fea000383ffff */
.L_x_1622:
[----:B------:R-:W-:-:S05]  /*05a0*/  IADD3 R10, -R0, R7, RZ ;  /* 0x00000007000a7210 */ /* 0x000fca0007ffe1ff */
[----:B------:R-:W-:-:S05]  /*05b0*/  IMAD R0, R4, c[0x0][0x538], R10 ;  /* 0x00014e0004007a24 */ /* 0x000fca00078e020a */
[----:B------:R-:W-:Y:S01]  /*05c0*/  ISETP.GT.AND P0, PT, R0, UR4, PT ;  /* 0x0000000400007c0c */ /* 0x000fe2000bf04270 */
[----:B------:R-:W-:-:S12]  /*05d0*/  BRA.DIV ~URZ, `(.L_x_1627) ;  /* 0x0001f4a27f007947 */ /* 0x000fd8000b800000 */
[----:B------:R-:W-:-:S04]  /*05e0*/  VOTE.ANY R7, PT, !P0 ;  /* 0x0000000000077806 */ /* 0x000fc800040e0100 */
.L_x_1840:
[----:B------:R-:W1:Y:S02]  /*05f0*/  POPC R0, R7 ;  /* 0x0000000700007309 */ /* 0x000e640000000000 */
[----:B-1----:R-:W-:-:S05]  /*0600*/  IADD3 R2, R0, R6, RZ ;  /* 0x0000000600027210 */ /* 0x002fca0007ffe0ff */
[----:B------:R1:W-:Y:S01]  /*0610*/  STL [R1+0x4c], R2 ;  /* 0x00004c0201007387 */ /* 0x0003e20000100800 */
[----:B------:R-:W-:Y:S05]  /*0620*/  BRA.DIV ~URZ, `(.L_x_1628) ;  /* 0x0001f4a27f007947 */ /* 0x000fea000b800000 */
[----:B------:R2:W3:Y:S01]  /*0630*/  SHFL.IDX PT, R12, R9, R0, 0x1f ;  /* 0x00001f00090c7589 */ /* 0x0004e200000e0000 */
[----:B------:R-:W-:-:S03]  /*0640*/  MOV R5, RZ ;  /* 0x000000ff00057202 */ /* 0x000fc60000000f00 */
[----:B------:R2:W4:Y:S04]  /*0650*/  SHFL.IDX PT, R9, R8, R0, 0x1f ;  /* 0x00001f0008097589 */ /* 0x00052800000e0000 */
.L_x_1841:
[----:B------:R-:W-:Y:S01]  /*0660*/  ISETP.NE.AND P0, PT, R7, RZ, PT ;  /* 0x000000ff0700720c */ /* 0x000fe20003f05270 */
[----:B------:R-:W-:-:S12]  /*0670*/  BSSY B0, `(.L_x_1629) ;  /* 0x0000005000007945 */ /* 0x000fd80003800000 */
[----:B------:R-:W-:Y:S05]  /*0680*/  @!P0 BRA `(.L_x_1630) ;  /* 0x0000003000008947 */ /* 0x000fea0003800000 */
[----:B--2---:R-:W-:Y:S01]  /*0690*/  IADD3 R0, R0, -0x1, RZ ;  /* 0xffffffff00007810 */ /* 0x004fe20007ffe0ff */
[----:B------:R-:W-:Y:S05]  /*06a0*/  BRA.DIV ~URZ, `(.L_x_1631) ;  /* 0x0001f5027f007947 */ /* 0x000fea000b800000 */
[----:B------:R2:W1:Y:S02]  /*06b0*/  SHFL.IDX PT, R5, R4, R0, 0x1f ;  /* 0x00001f0004057589 */ /* 0x00046400000e0000 */
.L_x_1630:
[----:B------:R-:W-:Y:S05]  /*06c0*/  BSYNC B0 ;  /* 0x0000000000007941 */ /* 0x000fea0003800000 */
.L_x_1629:
        /* <DEDUP_REMOVED lines=69> */
.L_x_1633:
        /* <DEDUP_REMOVED lines=70> */
.L_x_1634:
[----:B------:R-:W-:Y:S05]  /*0f80*/  BSYNC B0 ;  /* 0x0000000000007941 */ /* 0x000fea0003800000 */
.L_x_1632:
[----:B------:R-:W-:-:S04]  /*0f90*/  LOP3.LUT R0, RZ, R0, RZ, 0x33, !PT ;  /* 0x00000000ff007212 */ /* 0x000fc800078e33ff */
[----:B------:R-:W-:-:S05]  /*0fa0*/  IADD3 R0, R0, R12, RZ ;  /* 0x0000000c00007210 */ /* 0x000fca0007ffe0ff */
[----:B------:R2:W-:Y:S01]  /*0fb0*/  STL [R1+0x44], R0 ;  /* 0x0000440001007387 */ /* 0x0005e20000100800 */
[----:B------:R-:W-:Y:S05]  /*0fc0*/  BRA `(.L_x_1635) ;  /* 0x0000006000007947 */ /* 0x000fea0003800000 */
.L_x_1623:
[----:B------:R-:W-:Y:S01]  /*0fd0*/  MOV R0, UR4 ;  /* 0x0000000400007c02 */ /* 0x000fe20008000f00 */
[----:B------:R-:W-:Y:S04]  /*0fe0*/  STL [R1+0x44], RZ ;  /* 0x000044ff01007387 */ /* 0x000fe80000100800 */
[----:B------:R-:W-:Y:S04]  /*0ff0*/  STL [R1+0x48], RZ ;  /* 0x000048ff01007387 */ /* 0x000fe80000100800 */
[----:B------:R1:W-:Y:S02]  /*1000*/  STL [R1+0x40], R0 ;  /* 0x0000400001007387 */ /* 0x0003e40000100800 */
[----:B-1----:R-:W-:-:S05]  /*1010*/  MOV R0, c[0x0][0x53c] ;  /* 0x00014f0000007a02 */ /* 0x002fca0000000f00 */
[----:B------:R1:W-:Y:S02]  /*1020*/  STL [R1+0x4c], R0 ;  /* 0x00004c0001007387 */ /* 0x0003e40000100800 */
.L_x_1635:
        /* <DEDUP_REMOVED lines=8> */
.L_x_1621:
[----:B-12---:R-:W2:Y:S02]  /*10b0*/  LDL R0, [R1+0x4c] ;  /* 0x00004c0001007983 */ /* 0x006ea40000100800 */
[----:B--2---:R-:W-:-:S13]  /*10c0*/  ISETP.GE.AND P0, PT, R0, c[0x0][0x53c], PT ;  /* 0x00014f0000007a0c */ /* 0x004fda0003f06270 */
[----:B------:R-:W-:Y:S05]  /*10d0*/  @P0 EXIT ;  /* 0x000000000000094d */ /* 0x000fea0003800000 */
[----:B------:R-:W1:Y:S01]  /*10e0*/  S2R R15, SR_TID.X ;  /* 0x00000000000f7919 */ /* 0x000e620000002100 */
[----:B------:R-:W-:Y:S01]  /*10f0*/  IMAD.MOV.U32 R18, RZ, RZ, -0x10 ;  /* 0xfffffff0ff127424 */ /* 0x000fe200078e00ff */
[----:B------:R-:W-:Y:S01]  /*1100*/  ULDC UR4, c[0x0][0x2ac] ;  /* 0x0000ab0000047ab9 */ /* 0x000fe20000000800 */
[----:B------:R-:W-:Y:S01]  /*1110*/  IMAD.MOV.U32 R17, RZ, RZ, 0x20 ;  /* 0x00000020ff117424 */ /* 0x000fe200078e00ff */
[----:B------:R-:W-:Y:S01]  /*1120*/  ULDC UR6, c[0x0][0x1d0] ;  /* 0x0000740000067ab9 */ /* 0x000fe20000000800 */
[----:B------:R-:W-:Y:S01]  /*1130*/  IMAD.MOV.U32 R16, RZ, RZ, 0x40 ;  /* 0x00000040ff107424 */ /* 0x000fe200078e00ff */
[----:B------:R-:W-:Y:S01]  /*1140*/  UIMAD UR6, UR4, UR6, URZ ;  /* 0x00000006040672a4 */ /* 0x000fe2000f8e023f */
[----:B-1----:R-:W-:-:S04]  /*1150*/  SHF.R.S32.HI R14, RZ, 0x1f, R15 ;  /* 0x0000001fff0e7819 */ /* 0x002fc8000001140f */
[CC--:B------:R-:W-:Y:S02]  /*1160*/  LEA.HI R10, R14.reuse, R15.reuse, RZ, 0x3 ;  /* 0x0000000f0e0a7211 */ /* 0x0c0fe400078f18ff */
[----:B------:R-:W-:Y:S02]  /*1170*/  LEA.HI R2, R14, R15, RZ, 0x4 ;  /* 0x0000000f0e027211 */ /* 0x000fe400078f20ff */
[----:B------:R-:W-:Y:S02]  /*1180*/  SHF.R.S32.HI R27, RZ, 0x3, R10 ;  /* 0x00000003ff1b7819 */ /* 0x000fe4000001140a */
[----:B---3--:R-:W-:Y:S02]  /*1190*/  LOP3.LUT R4, R10, 0xfffffff8, RZ, 0xc0, !PT ;  /* 0xfffffff80a047812 */ /* 0x008fe400078ec0ff */
        /* <DEDUP_REMOVED lines=73> */
[----:B------:R-:W-:Y:S01]  /*1630*/  IADD3 R25, R93, 0x20, RZ ;  /* 0x000000205d197810 */ /* 0x000fe20007ffe0ff */
[----:B------:R-:W-:Y:S01]  /*1640*/  STL [R1+0x50], R22 ;  /* 0x0000501601007387 */ /* 0x000fe20000100800 */
[----:B------:R-:W-:Y:S01]  /*1650*/  LOP3.LUT R0, R2, R0, RZ, 0x3c, !PT ;  /* 0x0000000002007212 */ /* 0x000fe200078e3cff */
[----:B------:R-:W-:Y:S01]  /*1660*/  IMAD.IADD R15, R6, 0x1, R4 ;  /* 0x00000001060f7824 */ /* 0x000fe200078e0204 */
[----:B------:R-:W-:Y:S01]  /*1670*/  LOP3.LUT R3, R3, 0xfffffe00, RZ, 0xc0, !PT ;  /* 0xfffffe0003037812 */ /* 0x000fe200078ec0ff */
[----:B------:R-:W-:Y:S01]  /*1680*/  IMAD.SHL.U32 R6, R25, 0x40, RZ ;  /* 0x0000004019067824 */ /* 0x000fe200078e00ff */
[C---:B------:R-:W-:Y:S01]  /*1690*/  IADD3 R23, R93.reuse, 0x40, RZ ;  /* 0x000000405d177810 */ /* 0x040fe20007ffe0ff */
[----:B------:R-:W-:Y:S01]  /*16a0*/  IMAD R2, R12, 0x200, R13 ;  /* 0x000002000c027824 */ /* 0x000fe200078e020d */
[----:B------:R-:W-:Y:S01]  /*16b0*/  IADD3 R4, R0, R3, R5 ;  /* 0x0000000300047210 */ /* 0x000fe20007ffe005 */
[----:B------:R-:W-:Y:S01]  /*16c0*/  STL [R1+0x54], R21 ;  /* 0x0000541501007387 */ /* 0x000fe20000100800 */
[----:B------:R-:W-:-:S02]  /*16d0*/  IADD3 R24, R93, 0x60, RZ ;  /* 0x000000605d187810 */ /* 0x000fc40007ffe0ff */
[C---:B------:R-:W-:Y:S02]  /*16e0*/  LOP3.LUT P6, RZ, R8.reuse, 0x2, RZ, 0xc0, !PT ;  /* 0x0000000208ff7812 */ /* 0x040fe400078cc0ff */
[----:B------:R-:W-:Y:S02]  /*16f0*/  LOP3.LUT P5, RZ, R8, 0x4, RZ, 0xc0, !PT ;  /* 0x0000000408ff7812 */ /* 0x000fe400078ac0ff */
[----:B------:R-:W-:Y:S01]  /*1700*/  LOP3.LUT R5, R0, R3, RZ, 0xfc, !PT ;  /* 0x0000000300057212 */ /* 0x000fe200078efcff */
[----:B------:R-:W-:Y:S01]  /*1710*/  IMAD.SHL.U32 R3, R23, 0x40, RZ ;  /* 0x0000004017037824 */ /* 0x000fe200078e00ff */
[----:B------:R-:W-:Y:S01]  /*1720*/  SHF.R.S32.HI R7, RZ, 0x1f, R25 ;  /* 0x0000001fff077819 */ /* 0x000fe20000011419 */
[----:B------:R-:W-:Y:S01]  /*1730*/  IMAD.SHL.U32 R0, R24, 0x40, RZ ;  /* 0x0000004018007824 */ /* 0x000fe200078e00ff */
[----:B------:R-:W-:Y:S02]  /*1740*/  SHF.R.S32.HI R8, RZ, 0x1f, R23 ;  /* 0x0000001fff087819 */ /* 0x000fe40000011417 */
[----:B------:R-:W-:-:S02]  /*1750*/  LOP3.LUT P4, RZ, R9, 0x2, RZ, 0xc0, !PT ;  /* 0x0000000209ff7812 */ /* 0x000fc4000788c0ff */
[----:B------:R-:W-:Y:S02]  /*1760*/  LOP3.LUT P3, RZ, R9, 0x4, RZ, 0xc0, !PT ;  /* 0x0000000409ff7812 */ /* 0x000fe4000786c0ff */
[----:B------:R-:W-:Y:S02]  /*1770*/  SHF.R.S32.HI R9, RZ, 0x1f, R24 ;  /* 0x0000001fff097819 */ /* 0x000fe40000011418 */
[----:B------:R-:W-:Y:S02]  /*1780*/  LOP3.LUT R11, R6, 0x1c0, RZ, 0xc0, !PT ;  /* 0x000001c0060b7812 */ /* 0x000fe400078ec0ff */
[----:B------:R-:W-:Y:S02]  /*1790*/  LEA.HI R7, R7, R25, RZ, 0x3 ;  /* 0x0000001907077211 */ /* 0x000fe400078f18ff */
[----:B------:R-:W-:Y:S02]  /*17a0*/  LEA.HI R6, R8, R23, RZ, 0x3 ;  /* 0x0000001708067211 */ /* 0x000fe400078f18ff */
[----:B------:R-:W-:Y:S01]  /*17b0*/  LOP3.LUT R23, R3, 0x1c0, RZ, 0xc0, !PT ;  /* 0x000001c003177812 */ /* 0x000fe200078ec0ff */
[----:B------:R-:W-:Y:S01]  /*17c0*/  IMAD.SHL.U32 R7, R7, 0x40, RZ ;  /* 0x0000004007077824 */ /* 0x000fe200078e00ff */
[----:B------:R-:W-:Y:S01]  /*17d0*/  LEA.HI R3, R9, R24, RZ, 0x3 ;  /* 0x0000001809037211 */ /* 0x000fe200078f18ff */
[----:B------:R-:W-:Y:S01]  /*17e0*/  IMAD.SHL.U32 R6, R6, 0x40, RZ ;  /* 0x0000004006067824 */ /* 0x000fe200078e00ff */
[----:B------:R-:W-:-:S02]  /*17f0*/  LOP3.LUT R8, R0, 0x1c0, RZ, 0xc0, !PT ;  /* 0x000001c000087812 */ /* 0x000fc400078ec0ff */
[----:B------:R-:W-:Y:S01]  /*1800*/  IADD3 R92, R90, 0x10, RZ ;  /* 0x000000105a5c7810 */ /* 0x000fe20007ffe0ff */
[----:B------:R-:W-:Y:S01]  /*1810*/  IMAD.SHL.U32 R3, R3, 0x40, RZ ;  /* 0x0000004003037824 */ /* 0x000fe200078e00ff */
[----:B------:R-:W-:Y:S02]  /*1820*/  LOP3.LUT R9, R10, 0x7ffffffc, RZ, 0xc0, !PT ;  /* 0x7ffffffc0a097812 */ /* 0x000fe400078ec0ff */
[--C-:B------:R-:W-:Y:S02]  /*1830*/  LOP3.LUT R12, R11, 0x38, R84.reuse, 0xf8, !PT ;  /* 0x000000380b0c7812 */ /* 0x100fe400078ef854 */
[----:B------:R-:W-:Y:S01]  /*1840*/  SHF.R.U32.HI R13, RZ, 0x3, R11 ;  /* 0x00000003ff0d7819 */ /* 0x000fe2000001160b */
[----:B------:R-:W-:Y:S01]  /*1850*/  IMAD.IADD R9, R19, 0x1, -R9 ;  /* 0x0000000113097824 */ /* 0x000fe200078e0a09 */
[--C-:B------:R-:W-:Y:S02]  /*1860*/  LOP3.LUT R11, R23, 0x38, R84.reuse, 0xf8, !PT ;  /* 0x00000038170b7812 */ /* 0x100fe400078ef854 */
[----:B------:R-:W-:Y:S01]  /*1870*/  SHF.R.U32.HI R25, RZ, 0x3, R23 ;  /* 0x00000003ff197819 */ /* 0x000fe20000011617 */
[----:B------:R-:W-:Y:S01]  /*1880*/  IMAD.SHL.U32 R19, R9, 0x2, RZ ;  /* 0x0000000209137824 */ /* 0x000fe200078e00ff */
[----:B------:R-:W-:Y:S01]  /*1890*/  LOP3.LUT R10, R8, 0x38, R84, 0xf8, !PT ;  /* 0x00000038080a7812 */ /* 0x000fe200078ef854 */
[----:B------:R-:W-:Y:S01]  /*18a0*/  IMAD.IADD R9, R26, 0x1, R14 ;  /* 0x000000011a097824 */ /* 0x000fe200078e020e */
[----:B------:R-:W-:-:S02]  /*18b0*/  SHF.R.U32.HI R23, RZ, 0x3, R8 ;  /* 0x00000003ff177819 */ /* 0x000fc40000011608 */
[----:B------:R-:W-:Y:S02]  /*18c0*/  SHF.R.S32.HI R8, RZ, 0x1f, R92 ;  /* 0x0000001fff087819 */ /* 0x000fe4000001145c */
[----:B------:R-:W-:Y:S02]  /*18d0*/  LOP3.LUT R7, R7, 0xfffffe00, RZ, 0xc0, !PT ;  /* 0xfffffe0007077812 */ /* 0x000fe400078ec0ff */
[----:B------:R-:W-:Y:S01]  /*18e0*/  LOP3.LUT R24, R6, 0xfffffe00, RZ, 0xc0, !PT ;  /* 0xfffffe0006187812 */ /* 0x000fe200078ec0ff */
[----:B------:R1:W-:Y:S01]  /*18f0*/  STL [R1+0x98], R8 ;  /* 0x0000980801007387 */ /* 0x0003e20000100800 */
[----:B------:R-:W-:Y:S02]  /*1900*/  LOP3.LUT R3, R3, 0xfffffe00, RZ, 0xc0, !PT ;  /* 0xfffffe0003037812 */ /* 0x000fe400078ec0ff */
[----:B------:R-:W-:Y:S01]  /*1910*/  LOP3.LUT R13, R7, R12, R13, 0xf6, !PT ;  /* 0x0000000c070d7212 */ /* 0x000fe200078ef60d */
[----:B------:R2:W-:Y:S01]  /*1920*/  STL [R1+0x5c], R7 ;  /* 0x00005c0701007387 */ /* 0x0005e20000100800 */
[----:B------:R-:W-:-:S02]  /*1930*/  LOP3.LUT R12, R24, R11, R25, 0xf6, !PT ;  /* 0x0000000b180c7212 */ /* 0x000fc400078ef619 */
[----:B------:R-:W-:Y:S01]  /*1940*/  LOP3.LUT R11, R3, R10, R23, 0xf6, !PT ;  /* 0x0000000a030b7212 */ /* 0x000fe200078ef617 */
[----:B------:R-:W-:Y:S01]  /*1950*/  STL [R1+0x58], R24 ;  /* 0x0000581801007387 */ /* 0x000fe20000100800 */
[----:B------:R-:W-:Y:S02]  /*1960*/  LEA R14, R13, 0x5100, 0x1 ;  /* 0x000051000d0e7811 */ /* 0x000fe400078e08ff */
[----:B------:R-:W-:Y:S01]  /*1970*/  LEA R13, R12, 0x5100, 0x1 ;  /* 0x000051000c0d7811 */ /* 0x000fe200078e08ff */
[----:B------:R3:W-:Y:S01]  /*1980*/  STL [R1+0xf4], R3 ;  /* 0x0000f40301007387 */ /* 0x0007e20000100800 */
[----:B------:R-:W-:Y:S02]  /*1990*/  LOP3.LUT R10, R22, 0x38, R84, 0xf8, !PT ;  /* 0x00000038160a7812 */ /* 0x000fe400078ef854 */
[----:B------:R-:W-:Y:S01]  /*19a0*/  LEA R12, R11, 0x5100, 0x1 ;  /* 0x000051000b0c7811 */ /* 0x000fe200078e08ff */
[----:B------:R4:W-:Y:S01]  /*19b0*/  STL [R1+0x60], R9 ;  /* 0x0000600901007387 */ /* 0x0009e20000100800 */
[----:B------:R-:W-:-:S02]  /*19c0*/  LEA R95, R2, 0x2900, 0x1 ;  /* 0x00002900025f7811 */ /* 0x000fc400078e08ff */
[----:B------:R-:W-:Y:S01]  /*19d0*/  SHF.R.S32.HI R11, RZ, 0x1f, R19 ;  /* 0x0000001fff0b7819 */ /* 0x000fe20000011413 */
[----:B------:R-:W-:Y:S01]  /*19e0*/  STL [R1+0x34], R19 ;  /* 0x0000341301007387 */ /* 0x000fe20000100800 */
[C---:B------:R-:W-:Y:S02]  /*19f0*/  SEL R6, R17.reuse, 0xffffffe0, !P0 ;  /* 0xffffffe011067807 */ /* 0x040fe40004000000 */
[----:B------:R-:W-:Y:S01]  /*1a00*/  SEL R2, R17, 0xffffffe0, !P6 ;  /* 0xffffffe011027807 */ /* 0x000fe20007000000 */
[----:B------:R5:W-:Y:S01]  /*1a10*/  STL [R1+0xec], R14 ;  /* 0x0000ec0e01007387 */ /* 0x000be20000100800 */
[C---:B------:R-:W-:Y:S02]  /*1a20*/  SEL R0, R16.reuse, 0xffffffc0, !P3 ;  /* 0xffffffc010007807 */ /* 0x040fe40005800000 */
[----:B-1----:R-:W-:Y:S01]  /*1a30*/  SEL R8, R16, 0xffffffc0, !P2 ;  /* 0xffffffc010087807 */ /* 0x002fe20005000000 */
[----:B------:R1:W-:Y:S01]  /*1a40*/  STL [R1+0xe8], R13 ;  /* 0x0000e80d01007387 */ /* 0x0003e20000100800 */
[----:B--2---:R-:W-:Y:S01]  /*1a50*/  SEL R7, R18, 0x10, !P1 ;  /* 0x0000001012077807 */ /* 0x004fe20004800000 */
[----:B------:R-:W-:Y:S01]  /*1a60*/  IMAD.IADD R197, R95, 0x1, R0 ;  /* 0x000000015fc57824 */ /* 0x000fe200078e0200 */
[C---:B------:R-:W-:Y:S01]  /*1a70*/  IADD3 R18, R19.reuse, 0x8, RZ ;  /* 0x0000000813127810 */ /* 0x040fe20007ffe0ff */
[----:B------:R2:W-:Y:S01]  /*1a80*/  STL [R1+0xe4], R12 ;  /* 0x0000e40c01007387 */ /* 0x0005e20000100800 */
[----:B------:R-:W-:-:S02]  /*1a90*/  IADD3 R17, R19, 0x10, RZ ;  /* 0x0000001013117810 */ /* 0x000fc40007ffe0ff */
[--C-:B------:R-:W-:Y:S01]  /*1aa0*/  LOP3.LUT R10, R20, R10, R21.reuse, 0xf6, !PT ;  /* 0x0000000a140a7212 */ /* 0x100fe200078ef615 */
[----:B------:R2:W-:Y:S01]  /*1ab0*/  STL [R1+0xd4], R11 ;  /* 0x0000d40b01007387 */ /* 0x0005e20000100800 */
[----:B---3--:R-:W-:Y:S02]  /*1ac0*/  LOP3.LUT R3, R22, 0x18, R84, 0xf8, !PT ;  /* 0x0000001816037812 */ /* 0x008fe400078ef854 */
[----:B------:R-:W-:Y:S01]  /*1ad0*/  IADD3 R202, R95, 0x20, RZ ;  /* 0x000000205fca7810 */ /* 0x000fe20007ffe0ff */
[----:B------:R3:W-:Y:S01]  /*1ae0*/  STL [R1+0x8c], R18 ;  /* 0x00008c1201007387 */ /* 0x0007e20000100800 */
[----:B----4-:R-:W-:Y:S02]  /*1af0*/  LOP3.LUT R9, R20, R3, R21, 0xf6, !PT ;  /* 0x0000000314097212 */ /* 0x010fe400078ef615 */
[----:B------:R-:W-:Y:S01]  /*1b00*/  SEL R3, R16, 0xffffffc0, !P5 ;  /* 0xffffffc010037807 */ /* 0x000fe20006800000 */
[----:B------:R-:W-:Y:S01]  /*1b10*/  STL [R1+0x88], R17 ;  /* 0x0000881101007387 */ /* 0x000fe20000100800 */
[----:B------:R-:W-:-:S02]  /*1b20*/  IADD3 R16, R19, 0x18, RZ ;  /* 0x0000001813107810 */ /* 0x000fc40007ffe0ff */
[----:B------:R-:W-:Y:S02]  /*1b30*/  LEA R248, R9, 0x100, 0x1 ;  /* 0x0000010009f87811 */ /* 0x000fe400078e08ff */
[C---:B-----5:R-:W-:Y:S01]  /*1b40*/  IADD3 R14, R19.reuse, 0x20, RZ ;  /* 0x00000020130e7810 */ /* 0x060fe20007ffe0ff */
[----:B------:R-:W-:Y:S01]  /*1b50*/  STL [R1+0x84], R16 ;  /* 0x0000841001007387 */ /* 0x000fe20000100800 */
[----:B------:R-:W-:Y:S01]  /*1b60*/  LEA R9, R10, 0x5100, 0x1 ;  /* 0x000051000a097811 */ /* 0x000fe200078e08ff */
[----:B------:R-:W-:Y:S01]  /*1b70*/  IMAD.IADD R249, R8, 0x1, R248 ;  /* 0x0000000108f97824 */ /* 0x000fe200078e02f8 */
[C---:B-1----:R-:W-:Y:S01]  /*1b80*/  IADD3 R13, R19.reuse, 0x28, RZ ;  /* 0x00000028130d7810 */ /* 0x042fe20007ffe0ff */
[----:B------:R1:W-:Y:S01]  /*1b90*/  STL [R1+0x80], R14 ;  /* 0x0000800e01007387 */ /* 0x0003e20000100800 */
[----:B------:R-:W-:Y:S02]  /*1ba0*/  SHF.R.S32.HI R10, RZ, 0x1f, R17 ;  /* 0x0000001fff0a7819 */ /* 0x000fe40000011411 */
[----:B--2---:R-:W-:Y:S01]  /*1bb0*/  IADD3 R12, R19, 0x38, RZ ;  /* 0x00000038130c7810 */ /* 0x004fe20007ffe0ff */
[----:B------:R-:W-:Y:S01]  /*1bc0*/  STL [R1+0x7c], R13 ;  /* 0x00007c0d01007387 */ /* 0x000fe20000100800 */
[----:B------:R-:W-:-:S02]  /*1bd0*/  @P4 IADD3 R202, R95, -0x20, RZ ;  /* 0xffffffe05fca4810 */ /* 0x000fc40007ffe0ff */
[----:B------:R-:W-:Y:S02]  /*1be0*/  IADD3 R11, R19, 0x30, RZ ;  /* 0x00000030130b7810 */ /* 0x000fe40007ffe0ff */
[----:B------:R-:W-:Y:S01]  /*1bf0*/  LEA R198, R4, 0x5100, 0x1 ;  /* 0x0000510004c67811 */ /* 0x000fe200078e08ff */
[----:B------:R-:W-:Y:S01]  /*1c00*/  IMAD.IADD R194, R0, 0x1, R202 ;  /* 0x0000000100c27824 */ /* 0x000fe200078e02ca */
[----:B---3--:R-:W-:Y:S01]  /*1c10*/  SHF.R.S32.HI R18, RZ, 0x1f, R18 ;  /* 0x0000001fff127819 */ /* 0x008fe20000011412 */
[----:B------:R-:W-:Y:S01]  /*1c20*/  STL [R1+0x78], R11 ;  /* 0x0000780b01007387 */ /* 0x000fe20000100800 */
[----:B------:R-:W-:Y:S01]  /*1c30*/  LEA R192, R5, 0x100, 0x1 ;  /* 0x0000010005c07811 */ /* 0x000fe200078e08ff */
[----:B------:R-:W-:Y:S01]  /*1c40*/  IMAD.IADD R199, R198, 0x1, R3 ;  /* 0x00000001c6c77824 */ /* 0x000fe200078e0203 */
[----:B------:R-:W-:Y:S01]  /*1c50*/  IADD3 R219, R84, 0x20, RZ ;  /* 0x0000002054db7810 */ /* 0x000fe20007ffe0ff */
[----:B------:R2:W-:Y:S01]  /*1c60*/  STL [R1+0xe0], R9 ;  /* 0x0000e00901007387 */ /* 0x0005e20000100800 */
[----:B------:R-:W-:Y:S01]  /*1c70*/  SHF.R.S32.HI R245, RZ, 0x1f, R244 ;  /* 0x0000001ffff57819 */ /* 0x000fe200000114f4 */
[----:B------:R-:W-:Y:S01]  /*1c80*/  IMAD.IADD R193, R3, 0x1, R192 ;  /* 0x0000000103c17824 */ /* 0x000fe200078e02c0 */
[----:B------:R-:W-:Y:S01]  /*1c90*/  SHF.R.S32.HI R85, RZ, 0x1f, R84 ;  /* 0x0000001fff557819 */ /* 0x000fe20000011454 */
[----:B------:R-:W-:Y:S01]  /*1ca0*/  STL [R1+0x74], R12 ;  /* 0x0000740c01007387 */ /* 0x000fe20000100800 */
[----:B------:R-:W-:Y:S01]  /*1cb0*/  SHF.R.S32.HI R91, RZ, 0x1f, R90 ;  /* 0x0000001fff5b7819 */ /* 0x000fe2000001145a */
[----:B------:R-:W-:Y:S01]  /*1cc0*/  IMAD.IADD R201, R198, 0x1, R2 ;  /* 0x00000001c6c97824 */ /* 0x000fe200078e0202 */
[----:B------:R-:W-:Y:S01]  /*1cd0*/  SHF.R.S32.HI R250, RZ, 0x1f, R219 ;  /* 0x0000001ffffa7819 */ /* 0x000fe200000114db */
[----:B------:R-:W-:Y:S01]  /*1ce0*/  STL [R1+0xd0], R18 ;  /* 0x0000d01201007387 */ /* 0x000fe20000100800 */
[----:B-1----:R-:W-:Y:S01]  /*1cf0*/  SHF.R.S32.HI R14, RZ, 0x1f, R14 ;  /* 0x0000001fff0e7819 */ /* 0x002fe2000001140e */
[----:B------:R-:W-:Y:S01]  /*1d00*/  IMAD.IADD R196, R2, 0x1, R192 ;  /* 0x0000000102c47824 */ /* 0x000fe200078e02c0 */
[C---:B------:R-:W-:Y:S01]  /*1d10*/  IADD3 R206, R202.reuse, 0x800, RZ ;  /* 0x00000800cace7810 */ /* 0x040fe20007ffe0ff */
[----:B------:R1:W-:Y:S01]  /*1d20*/  STL [R1+0xcc], R10 ;  /* 0x0000cc0a01007387 */ /* 0x0003e20000100800 */
[----:B------:R-:W-:Y:S01]  /*1d30*/  IADD3 R205, R202, 0x1000, RZ ;  /* 0x00001000cacd7810 */ /* 0x000fe20007ffe0ff */
[----:B------:R-:W-:Y:S01]  /*1d40*/  IMAD.IADD R200, R2, 0x1, R199 ;  /* 0x0000000102c87824 */ /* 0x000fe200078e02c7 */
[----:B------:R-:W-:Y:S01]  /*1d50*/  IADD3 R204, R202, 0x1800, RZ ;  /* 0x00001800cacc7810 */ /* 0x000fe20007ffe0ff */
[----:B------:R-:W-:Y:S01]  /*1d60*/  IMAD.IADD R195, R2, 0x1, R193 ;  /* 0x0000000102c37824 */ /* 0x000fe200078e02c1 */
[----:B------:R-:W-:-:S02]  /*1d70*/  IADD3 R203, R202, 0x2000, RZ ;  /* 0x00002000cacb7810 */ /* 0x000fc40007ffe0ff */
[----:B--2---:R-:W-:-:S05]  /*1d80*/  SHF.R.S32.HI R9, RZ, 0x1f, R16 ;  /* 0x0000001fff097819 */ /* 0x004fca0000011410 */
[----:B------:R2:W-:Y:S04]  /*1d90*/  STL [R1+0xc8], R9 ;  /* 0x0000c80901007387 */ /* 0x0005e80000100800 */
[----:B------:R-:W-:Y:S01]  /*1da0*/  STL [R1+0xc4], R14 ;  /* 0x0000c40e01007387 */ /* 0x000fe20000100800 */
[----:B-1----:R-:W-:-:S05]  /*1db0*/  SHF.R.S32.HI R10, RZ, 0x1f, R13 ;  /* 0x0000001fff0a7819 */ /* 0x002fca000001140d */
[----:B------:R1:W-:Y:S01]  /*1dc0*/  STL [R1+0xc0], R10 ;  /* 0x0000c00a01007387 */ /* 0x0003e20000100800 */
[----:B--2---:R-:W-:Y:S02]  /*1dd0*/  SHF.R.S32.HI R9, RZ, 0x1f, R11 ;  /* 0x0000001fff097819 */ /* 0x004fe4000001140b */
[----:B------:R-:W-:-:S03]  /*1de0*/  LEA R11, R15, 0x80, 0x1 ;  /* 0x000000800f0b7811 */ /* 0x000fc600078e08ff */
[----:B------:R2:W-:Y:S02]  /*1df0*/  STL [R1+0xbc], R9 ;  /* 0x0000bc0901007387 */ /* 0x0005e40000100800 */
[C---:B------:R-:W-:Y:S02]  /*1e00*/  IMAD.IADD R0, R11.reuse, 0x1, R6 ;  /* 0x000000010b007824 */ /* 0x040fe400078e0206 */
[----:B-1----:R-:W-:-:S04]  /*1e10*/  IMAD.IADD R10, R11, 0x1, R8 ;  /* 0x000000010b0a7824 */ /* 0x002fc800078e0208 */
[----:B------:R-:W-:-:S04]  /*1e20*/  IMAD.IADD R4, R6, 0x1, R10 ;  /* 0x0000000106047824 */ /* 0x000fc800078e020a */
[----:B------:R-:W-:Y:S01]  /*1e30*/  IMAD.IADD R3, R7, 0x1, R4 ;  /* 0x0000000107037824 */ /* 0x000fe200078e0204 */
[----:B--2---:R-:W-:-:S05]  /*1e40*/  SHF.R.S32.HI R9, RZ, 0x1f, R12 ;  /* 0x0000001fff097819 */ /* 0x004fca000001140c */
        /* <DEDUP_REMOVED lines=14> */
.L_x_1837:
[----:B--2---:R-:W2:Y:S01]  /*1f30*/  LDL R0, [R1+0x4c] ;  /* 0x00004c0001007983 */ /* 0x004ea20000100800 */
[----:B------:R-:W-:Y:S01]  /*1f40*/  IMAD.MOV.U32 R149, RZ, RZ, 0x4 ;  /* 0x00000004ff957424 */ /* 0x000fe200078e00ff */
[----:B------:R-:W-:Y:S02]  /*1f50*/  ISETP.NE.U32.AND P0, PT, RZ, c[0x0][0x370], PT ;  /* 0x0000dc00ff007a0c */ /* 0x000fe40003f05070 */
[----:B------:R-:W-:Y:S02]  /*1f60*/  ISETP.NE.U32.AND P4, PT, RZ, c[0x0][0x360], PT ;  /* 0x0000d800ff007a0c */ /* 0x000fe40003f85070 */
[----:B------:R-:W-:Y:S01]  /*1f70*/  ISETP.NE.AND.EX P1, PT, RZ, c[0x0][0x374], PT, P0 ;  /* 0x0000dd00ff007a0c */ /* 0x000fe20003f25300 */
[----:B--2---:R-:W-:-:S05]  /*1f80*/  IMAD.WIDE R2, R0, R149, c[0x0][0x588] ;  /* 0x0001620000027625 */ /* 0x004fca00078e0295 */
[----:B------:R-:W2:Y:S01]  /*1f90*/  LDG.E R25, [R2.64] ;  /* 0x0000000802197981 */ /* 0x000ea2000c1e1900 */
[----:B------:R-:W-:Y:S01]  /*1fa0*/  ISETP.NE.AND.EX P4, PT, RZ, c[0x0][0x364], PT, P4 ;  /* 0x0000d900ff007a0c */ /* 0x000fe20003f85340 */
[----:B------:R-:W-:Y:S01]  /*1fb0*/  IMAD.MOV.U32 R9, RZ, RZ, RZ ;  /* 0x000000ffff097224 */ /* 0x000fe200078e00ff */
[----:B------:R-:W-:Y:S02]  /*1fc0*/  ISETP.NE.U32.AND P3, PT, RZ, c[0x0][0x348], PT ;  /* 0x0000d200ff007a0c */ /* 0x000fe40003f65070 */
[----:B------:R-:W-:Y:S02]  /*1fd0*/  ISETP.NE.U32.AND P5, PT, RZ, c[0x0][0x350], PT ;  /* 0x0000d400ff007a0c */ /* 0x000fe40003fa5070 */
[----:B------:R-:W-:Y:S02]  /*1fe0*/  ISETP.NE.U32.AND P6, PT, RZ, c[0x0][0x358], PT ;  /* 0x0000d600ff007a0c */ /* 0x000fe40003fc5070 */
[----:B------:R-:W-:Y:S02]  /*1ff0*/  ISETP.NE.AND.EX P3, PT, RZ, c[0x0][0x34c], PT, P3 ;  /* 0x0000d300ff007a0c */ /* 0x000fe40003f65330 */
[----:B------:R-:W-:-:S02]  /*2000*/  ISETP.NE.AND.EX P5, PT, RZ, c[0x0][0x354], PT, P5 ;  /* 0x0000d500ff007a0c */ /* 0x000fc40003fa5350 */
[----:B------:R-:W-:Y:S01]  /*2010*/  ISETP.NE.AND.EX P6, PT, RZ, c[0x0][0x35c], PT, P6 ;  /* 0x0000d700ff007a0c */ /* 0x000fe20003fc5360 */
[----:B------:R-:W-:Y:S02]  /*2020*/  IMAD.MOV.U32 R141, RZ, RZ, RZ ;  /* 0x000000ffff8d7224 */ /* 0x000fe400078e00ff */
[----:B------:R-:W-:Y:S02]  /*2030*/  IMAD.MOV.U32 R15, RZ, RZ, RZ ;  /* 0x000000ffff0f7224 */ /* 0x000fe400078e00ff */
[----:B------:R-:W-:Y:S01]  /*2040*/  IMAD.MOV.U32 R13, RZ, RZ, RZ ;  /* 0x000000ffff0d7224 */ /* 0x000fe200078e00ff */
[----:B--2---:R-:W-:Y:S01]  /*2050*/  SHF.R.S32.HI R26, RZ, 0x1f, R25 ;  /* 0x0000001fff1a7819 */ /* 0x004fe20000011419 */
[C---:B------:R-:W-:Y:S01]  /*2060*/  IMAD.SHL.U32 R17, R25.reuse, 0x4, RZ ;  /* 0x0000000419117824 */ /* 0x040fe200078e00ff */
[C---:B------:R-:W-:Y:S01]  /*2070*/  @P1 LEA R4, P0, R25.reuse, c[0x0][0x370], 0x2 ;  /* 0x0000dc0019041a11 */ /* 0x040fe200078010ff */
[----:B------:R1:W-:Y:S01]  /*2080*/  STL [R1+0x70], R25 ;  /* 0x0000701901007387 */ /* 0x0003e20000100800 */
[----:B------:R-:W-:-:S02]  /*2090*/  SHF.L.U64.HI R16, R25, 0x2, R26 ;  /* 0x0000000219107819 */ /* 0x000fc4000001021a */
[----:B------:R-:W-:Y:S01]  /*20a0*/  @P1 LEA.HI.X R5, R25, c[0x0][0x374], R26, 0x2, P0 ;  /* 0x0000dd0019051a11 */ /* 0x000fe200000f141a */
[----:B------:R1:W-:Y:S01]  /*20b0*/  STL [R1+0x90], R26 ;  /* 0x0000901a01007387 */ /* 0x0003e20000100800 */
[----:B------:R-:W-:-:S03]  /*20c0*/  @P4 IADD3 R2, P0, R17, c[0x0][0x360], RZ ;  /* 0x0000d80011024a10 */ /* 0x000fc60007f1e0ff */
[----:B------:R2:W3:Y:S01]  /*20d0*/  @P1 LDG.E R9, [R4.64] ;  /* 0x0000000804091981 */ /* 0x0004e2000c1e1900 */
[C---:B------:R-:W-:Y:S02]  /*20e0*/  @P4 IADD3.X R3, R16.reuse, c[0x0][0x364], RZ, P0, !PT ;  /* 0x0000d90010034a10 */ /* 0x040fe400007fe4ff */
[----:B------:R-:W-:Y:S01]  /*20f0*/  IADD3 R6, P2, R17, c[0x0][0x348], RZ ;  /* 0x0000d20011067a10 */ /* 0x000fe20007f5e0ff */
[----:B------:R1:W-:Y:S04]  /*2100*/  STL [R1+0x64], R17 ;  /* 0x0000641101007387 */ /* 0x0003e80000100800 */
[----:B------:R4:W3:Y:S01]  /*2110*/  @P4 LDG.E R0, [R2.64] ;  /* 0x0000000802004981 */ /* 0x0008e2000c1e1900 */
        /* <DEDUP_REMOVED lines=10> */
[----:B---3--:R1:W-:Y:S04]  /*21c0*/  STL [R1+0x28], R9 ;  /* 0x0000280901007387 */ /* 0x0083e80000100800 */
[----:B------:R1:W-:Y:S01]  /*21d0*/  @P4 STL [R1+0x30], R0 ;  /* 0x0000300001004387 */ /* 0x0003e20000100800 */
[----:B------:R-:W-:Y:S05]  /*21e0*/  @P4 BRA `(.L_x_1636) ;  /* 0x0000007000004947 */ /* 0x000fea0003800000 */
[----:B-1----:R-:W-:-:S05]  /*21f0*/  MOV R0, c[0x0][0x168] ;  /* 0x00005a0000007a02 */ /* 0x002fca0000000f00 */
[----:B------:R1:W-:Y:S01]  /*2200*/  STL [R1+0x30], R0 ;  /* 0x0000300001007387 */ /* 0x0003e20000100800 */
[----:B------:R-:W-:Y:S05]  /*2210*/  @!P3 BRA `(.L_x_1636) ;  /* 0x000000400000b947 */ /* 0x000fea0003800000 */
[----:B------:R-:W2:Y:S04]  /*2220*/  LDG.E R8, [R6.64] ;  /* 0x0000000806087981 */ /* 0x000ea8000c1e1900 */
[----:B-1----:R-:W2:Y:S02]  /*2230*/  LDG.E R0, [R6.64+0x4] ;  /* 0x0000040806007981 */ /* 0x002ea4000c1e1900 */
[----:B--2---:R-:W-:-:S05]  /*2240*/  IADD3 R0, -R8, R0, RZ ;  /* 0x0000000008007210 */ /* 0x004fca0007ffe1ff */
[----:B------:R1:W-:Y:S02]  /*2250*/  STL [R1+0x30], R0 ;  /* 0x0000300001007387 */ /* 0x0003e40000100800 */
.L_x_1636:
[----:B------:R-:W-:-:S04]  /*2260*/  ISETP.NE.U32.AND P0, PT, RZ, c[0x0][0x368], PT ;  /* 0x0000da00ff007a0c */ /* 0x000fc80003f05070 */
[----:B------:R-:W-:-:S13]  /*2270*/  ISETP.NE.AND.EX P0, PT, RZ, c[0x0][0x36c], PT, P0 ;  /* 0x0000db00ff007a0c */ /* 0x000fda0003f05300 */
[----:B------:R-:W-:Y:S05]  /*2280*/  @!P0 BRA `(.L_x_1637) ;  /* 0x0000004000008947 */ /* 0x000fea0003800000 */
[----:B-1----:R-:W-:-:S04]  /*2290*/  IADD3 R4, P0, R17, c[0x0][0x368], RZ ;  /* 0x0000da0011047a10 */ /* 0x002fc80007f1e0ff */
[----:B------:R-:W-:-:S05]  /*22a0*/  IADD3.X R5, R16, c[0x0][0x36c], RZ, P0, !PT ;  /* 0x0000db0010057a10 */ /* 0x000fca00007fe4ff */
[----:B------:R1:W5:Y:S01]  /*22b0*/  LDG.E R12, [R4.64] ;  /* 0x00000008040c7981 */ /* 0x000362000c1e1900 */
[----:B------:R-:W-:Y:S05]  /*22c0*/  BRA `(.L_x_1638) ;  /* 0x0000005000007947 */ /* 0x000fea0003800000 */
.L_x_1637:
[----:B------:R-:W-:Y:S01]  /*22d0*/  MOV R12, UR6 ;  /* 0x00000006000c7c02 */ /* 0x000fe20008000f00 */
[----:B------:R-:W-:Y:S05]  /*22e0*/  @!P5 BRA `(.L_x_1638) ;  /* 0x000000300000d947 */ /* 0x000fea0003800000 */
[----:B-1----:R-:W2:Y:S04]  /*22f0*/  LDG.E R6, [R4.64] ;  /* 0x0000000804067981 */ /* 0x002ea8000c1e1900 */
[----:B------:R-:W2:Y:S02]  /*2300*/  LDG.E R0, [R4.64+0x4] ;  /* 0x0000040804007981 */ /* 0x000ea4000c1e1900 */
[----:B--2---:R-:W-:Y:S02]  /*2310*/  IADD3 R12, -R6, R0, RZ ;  /* 0x00000000060c7210 */ /* 0x004fe40007ffe1ff */
.L_x_1638:
[----:B-1----:R-:W2:Y:S04]  /*2320*/  LDL R4, [R1+0x30] ;  /* 0x0000300001047983 */ /* 0x002ea80000100800 */
[----:B------:R-:W3:Y:S04]  /*2330*/  LDL.LU R0, [R1+0x44] ;  /* 0x0000440001007983 */ /* 0x000ee80000300800 */
[----:B------:R-:W4:Y:S04]  /*2340*/  LDL.LU R7, [R1+0x6c] ;  /* 0x00006c0001077983 */ /* 0x000f280000300800 */
[----:B------:R1:W3:Y:S04]  /*2350*/  @P6 LDG.E R5, [R2.64] ;  /* 0x0000000802056981 */ /* 0x0002e8000c1e1900 */
[----:B------:R-:W3:Y:S01]  /*2360*/  LDL R14, [R1+0x48] ;  /* 0x00004800010e7983 */ /* 0x000ee20000100800 */
[----:B------:R-:W-:Y:S01]  /*2370*/  ISETP.NE.U32.AND P0, PT, RZ, c[0x0][0x378], PT ;  /* 0x0000de00ff007a0c */ /* 0x000fe20003f05070 */
[----:B------:R-:W-:-:S03]  /*2380*/  IMAD.MOV.U32 R8, RZ, RZ, c[0x0][0x2c4] ;  /* 0x0000b100ff087624 */ /* 0x000fc600078e00ff */
[----:B------:R-:W-:Y:S01]  /*2390*/  ISETP.NE.AND.EX P1, PT, RZ, c[0x0][0x37c], PT, P0 ;  /* 0x0000df00ff007a0c */ /* 0x000fe20003f25300 */
[----:B--2---:R-:W-:Y:S02]  /*23a0*/  IMAD.MOV.U32 R6, RZ, RZ, R4 ;  /* 0x000000ffff067224 */ /* 0x004fe400078e0004 */
[----:B------:R1:W2:Y:S01]  /*23b0*/  @P6 LDG.E R4, [R2.64+0x4] ;  /* 0x0000040802046981 */ /* 0x0002a2000c1e1900 */
[----:B------:R-:W-:Y:S01]  /*23c0*/  ISETP.NE.AND P2, PT, R8, 0x1, PT ;  /* 0x000000010800780c */ /* 0x000fe20003f45270 */
[----:B-----5:R-:W-:Y:S01]  /*23d0*/  IMAD.MOV.U32 R140, RZ, RZ, R12 ;  /* 0x000000ffff8c7224 */ /* 0x020fe200078e000c */
[----:B----4-:R-:W-:Y:S01]  /*23e0*/  LOP3.LUT R7, R7, 0xffffffdf, RZ, 0xc0, !PT ;  /* 0xffffffdf07077812 */ /* 0x010fe200078ec0ff */
[----:B---3--:R-:W-:-:S10]  /*23f0*/  IMAD.SHL.U32 R0, R0, 0x80, RZ ;  /* 0x0000008000007824 */ /* 0x008fd400078e00ff */
[----:B------:R-:W-:Y:S01]  /*2400*/  @P2 LOP3.LUT R7, R7, 0x20, RZ, 0xfc, !PT ;  /* 0x0000002007072812 */ /* 0x000fe200078efcff */
[----:B------:R3:W-:Y:S01]  /*2410*/  STL [R1+0x2c], R0 ;  /* 0x00002c0001007387 */ /* 0x0007e20000100800 */
[----:B-1----:R-:W-:-:S04]  /*2420*/  @P1 IADD3 R2, P0, R17, c[0x0][0x378], RZ ;  /* 0x0000de0011021a10 */ /* 0x002fc80007f1e0ff */
[----:B------:R-:W-:Y:S01]  /*2430*/  @P1 IADD3.X R3, R16, c[0x0][0x37c], RZ, P0, !PT ;  /* 0x0000df0010031a10 */ /* 0x000fe200007fe4ff */
[----:B------:R1:W-:Y:S04]  /*2440*/  STL [R1+0x6c], R7 ;  /* 0x00006c0701007387 */ /* 0x0003e80000100800 */
[----:B------:R4:W5:Y:S01]  /*2450*/  @P1 LDG.E R140, [R2.64] ;  /* 0x00000008028c1981 */ /* 0x000962000c1e1900 */
[----:B---3--:R-:W-:Y:S01]  /*2460*/  IADD3 R0, R0, 0x7f, RZ ;  /* 0x0000007f00007810 */ /* 0x008fe20007ffe0ff */
[----:B-1----:R-:W-:Y:S02]  /*2470*/  IMAD.IADD R7, R12, 0x1, -R9 ;  /* 0x000000010c077824 */ /* 0x002fe400078e0a09 */
[----:B----4-:R-:W-:Y:S02]  /*2480*/  IMAD.MOV.U32 R2, RZ, RZ, c[0x0][0x228] ;  /* 0x00008a00ff027624 */ /* 0x010fe400078e00ff */
[----:B------:R-:W-:-:S05]  /*2490*/  @P2 IMAD.HI.U32 R3, R0, c[0x0][0x2c8], RZ ;  /* 0x0000b20000032a27 */ /* 0x000fca00078e00ff */
[----:B------:R-:W-:Y:S01]  /*24a0*/  @P2 SHF.R.U32.HI R0, RZ, c[0x0][0x2cc], R3 ;  /* 0x0000b300ff002a19 */ /* 0x000fe20000011603 */
[----:B------:R-:W-:Y:S01]  /*24b0*/  BSSY B0, `(.L_x_1639) ;  /* 0x0000037000007945 */ /* 0x000fe20003800000 */
[----:B--2---:R-:W-:-:S04]  /*24c0*/  @P6 IMAD.IADD R2, R4, 0x1, -R5 ;  /* 0x0000000104026824 */ /* 0x004fc800078e0a05 */
[----:B------:R-:W-:-:S05]  /*24d0*/  IMAD.IADD R4, R7, 0x1, R2 ;  /* 0x0000000107047824 */ /* 0x000fca00078e0202 */
[----:B------:R-:W-:Y:S01]  /*24e0*/  IADD3 R145, R4, 0x50, -R6 ;  /* 0x0000005004917810 */ /* 0x000fe20007ffe806 */
[----:B------:R1:W-:Y:S01]  /*24f0*/  STL [R1+0x38], R4 ;  /* 0x0000380401007387 */ /* 0x0003e20000100800 */
[----:B------:R-:W-:-:S03]  /*2500*/  LOP3.LUT R5, R14, 0xff000000, RZ, 0xc0, !PT ;  /* 0xff0000000e057812 */ /* 0x000fc600078ec0ff */
[----:B------:R-:W-:-:S04]  /*2510*/  IMAD.IADD R3, R145, 0x1, R0 ;  /* 0x0000000191037824 */ /* 0x000fc800078e0200 */
[----:B------:R-:W-:Y:S01]  /*2520*/  IMAD.HI R6, R3, 0x66666667, RZ ;  /* 0x6666666703067827 */ /* 0x000fe200078e02ff */
[----:B------:R-:W-:Y:S02]  /*2530*/  LOP3.LUT R3, R14, 0xff0000, RZ, 0xc0, !PT ;  /* 0x00ff00000e037812 */ /* 0x000fe400078ec0ff */
[----:B-1----:R-:W-:-:S05]  /*2540*/  IADD3 R4, R4, 0x4f, RZ ;  /* 0x0000004f04047810 */ /* 0x002fca0007ffe0ff */
[----:B------:R-:W-:Y:S01]  /*2550*/  IMAD.HI R0, R4, 0x66666667, RZ ;  /* 0x6666666704007827 */ /* 0x000fe200078e02ff */
[----:B------:R-:W-:-:S04]  /*2560*/  SHF.R.U32.HI R4, RZ, 0x8, R5 ;  /* 0x00000008ff047819 */ /* 0x000fc80000011605 */
[----:B------:R-:W-:Y:S02]  /*2570*/  LEA.HI R3, R3, R4, RZ, 0x10 ;  /* 0x0000000403037211 */ /* 0x000fe400078f80ff */
[----:B------:R-:W-:Y:S02]  /*2580*/  SHF.R.U32.HI R5, RZ, 0x1f, R0 ;  /* 0x0000001fff057819 */ /* 0x000fe40000011600 */
[----:B------:R-:W-:Y:S02]  /*2590*/  SHF.R.U32.HI R8, RZ, 0x1f, R6 ;  /* 0x0000001fff087819 */ /* 0x000fe40000011606 */
[----:B------:R-:W-:Y:S02]  /*25a0*/  SHF.R.U32.HI R9, RZ, 0x10, R3 ;  /* 0x00000010ff097819 */ /* 0x000fe40000011603 */
[----:B------:R-:W-:Y:S02]  /*25b0*/  LOP3.LUT R18, R3, 0xff, RZ, 0xc0, !PT ;  /* 0x000000ff03127812 */ /* 0x000fe400078ec0ff */
[----:B------:R-:W-:-:S02]  /*25c0*/  LEA.HI.SX32 R144, R0, R5, 0x1b ;  /* 0x0000000500907211 */ /* 0x000fc400078fdaff */
[----:B------:R-:W-:Y:S01]  /*25d0*/  LEA.HI.SX32 R0, R6, R8, 0x1b ;  /* 0x0000000806007211 */ /* 0x000fe200078fdaff */
[----:B------:R1:W-:Y:S03]  /*25e0*/  STL [R1+0x44], R9 ;  /* 0x0000440901007387 */ /* 0x0003e60000100800 */
[----:B------:R-:W-:Y:S01]  /*25f0*/  IMNMX R6, R144, R0, PT ;  /* 0x0000000090067217 */ /* 0x000fe20003800200 */
[----:B------:R1:W-:Y:S03]  /*2600*/  STL [R1+0x94], R18 ;  /* 0x0000941201007387 */ /* 0x0003e60000100800 */
[----:B------:R-:W-:Y:S02]  /*2610*/  ISETP.GE.AND P0, PT, R6, 0x1, PT ;  /* 0x000000010600780c */ /* 0x000fe40003f06270 */
[----:B------:R-:W-:Y:S01]  /*2620*/  ISETP.NE.AND P1, PT, R9, RZ, PT ;  /* 0x000000ff0900720c */ /* 0x000fe20003f25270 */
[----:B------:R-:W-:-:S03]  /*2630*/  IMAD.MOV.U32 R0, RZ, RZ, RZ ;  /* 0x000000ffff007224 */ /* 0x000fc600078e00ff */
[----:B------:R-:W-:-:S07]  /*2640*/  SEL R130, R9, c[0x0][0x338], P1 ;  /* 0x0000ce0009827a07 */ /* 0x000fce0000800000 */
[----:B------:R-:W-:Y:S05]  /*2650*/  @!P0 BRA `(.L_x_1640) ;  /* 0x000001c000008947 */ /* 0x000fea0003800000 */
[----:B------:R-:W-:Y:S02]  /*2660*/  IABS R3, R130 ;  /* 0x0000008200037213 */ /* 0x000fe40000000000 */
[----:B------:R-:W-:Y:S02]  /*2670*/  IADD3 R8, R130, -0x1, R6 ;  /* 0xffffffff82087810 */ /* 0x000fe40007ffe006 */
[----:B------:R-:W2:Y:S02]  /*2680*/  I2F.RP R0, R3 ;  /* 0x0000000300007306 */ /* 0x000ea40000209400 */
[----:B------:R-:W-:-:S06]  /*2690*/  IABS R11, R8 ;  /* 0x00000008000b7213 */ /* 0x000fcc0000000000 */
[----:B--2---:R-:W2:Y:S02]  /*26a0*/  MUFU.RCP R0, R0 ;  /* 0x0000000000007308 */ /* 0x004ea40000001000 */
[----:B--2---:R-:W-:-:S06]  /*26b0*/  IADD3 R0, R0, 0xffffffe, RZ ;  /* 0x0ffffffe00007810 */ /* 0x004fcc0007ffe0ff */
[----:B------:R-:W2:Y:S02]  /*26c0*/  F2I.FTZ.U32.TRUNC.NTZ R5, R0 ;  /* 0x0000000000057305 */ /* 0x000ea4000021f000 */
[----:B--2---:R-:W-:-:S04]  /*26d0*/  IMAD.MOV R0, RZ, RZ, -R5 ;  /* 0x000000ffff007224 */ /* 0x004fc800078e0a05 */
[----:B------:R-:W-:Y:S01]  /*26e0*/  IMAD.MOV.U32 R4, RZ, RZ, R0 ;  /* 0x000000ffff047224 */ /* 0x000fe200078e0000 */
[----:B------:R-:W-:-:S03]  /*26f0*/  IABS R0, R130 ;  /* 0x0000008200007213 */ /* 0x000fc60000000000 */
[----:B-1----:R-:W-:Y:S02]  /*2700*/  IMAD R9, R4, R3, RZ ;  /* 0x0000000304097224 */ /* 0x002fe400078e02ff */
        /* <DEDUP_REMOVED lines=17> */
.L_x_1640:
[----:B------:R-:W-:Y:S05]  /*2820*/  BSYNC B0 ;  /* 0x0000000000007941 */ /* 0x000fea0003800000 */
.L_x_1639:
[----:B------:R-:W-:-:S04]  /*2830*/  IMAD R3, R18, R0, RZ ;  /* 0x0000000012037224 */ /* 0x000fc800078e02ff */
        /* <DEDUP_REMOVED lines=17> */
[----:B-1----:R-:W1:Y:S03]  /*2950*/  S2R R9, SR_TID.X ;  /* 0x0000000000097919 */ /* 0x002e660000002100 */
        /* <DEDUP_REMOVED lines=49> */
[----:B------:R-:W-:-:S02]  /*2c70*/  ISETP.GE.AND P0, PT, R3, 0x31, PT ;  /* 0x000000310300780c */ /* 0x000fc40003f06270 */
[----:B------:R-:W-:Y:S01]  /*2c80*/  SHF.R.S32.HI R17, RZ, 0x1f, R93 ;  /* 0x0000001fff117819 */ /* 0x000fe2000001145d */
[----:B-1----:R-:W-:Y:S01]  /*2c90*/  @P1 IMAD.X R7, R5, 0x1, R149, P2 ;  /* 0x0000000105071824 */ /* 0x002fe200010e0695 */
[----:B------:R-:W-:Y:S02]  /*2ca0*/  ISETP.GE.AND P2, PT, R3, 0x21, PT ;  /* 0x000000210300780c */ /* 0x000fe40003f46270 */
[----:B------:R-:W-:-:S04]  /*2cb0*/  @P1 LEA R6, P3, R0, c[0x0][0x220], 0x1 ;  /* 0x0000880000061a11 */ /* 0x000fc800078608ff */
[----:B------:R-:W-:-:S05]  /*2cc0*/  @P1 LEA.HI.X R7, R0, c[0x0][0x224], R7, 0x1, P3 ;  /* 0x0000890000071a11 */ /* 0x000fca00018f0c07 */
[----:B------:R1:W-:Y:S02]  /*2cd0*/  @P1 LDGSTS.E.BYPASS.LTC128B.128 [R208+0x3100], [R6.64], !P6 ;  /* 0x0310000006d01fae */ /* 0x0003e4000f101d48 */
[----:B------:R-:W-:-:S04]  /*2ce0*/  @P2 LEA R0, P1, R24, R4, 0x5 ;  /* 0x0000000418002211 */ /* 0x000fc800078228ff */
[----:B------:R-:W-:Y:S01]  /*2cf0*/  @P2 LEA R18, P3, R0, c[0x0][0x220], 0x1 ;  /* 0x0000880000122a11 */ /* 0x000fe200078608ff */
[----:B------:R-:W-:Y:S01]  /*2d00*/  IMAD R10, R17, c[0x0][0x280], RZ ;  /* 0x0000a000110a7a24 */ /* 0x000fe200078e02ff */
[----:B------:R-:W-:Y:S01]  /*2d10*/  IADD3 R128, R12, R15, RZ ;  /* 0x0000000f0c807210 */ /* 0x000fe20007ffe0ff */
[----:B-1----:R-:W-:Y:S01]  /*2d20*/  @P2 IMAD.MOV.U32 R7, RZ, RZ, c[0x0][0x23c] ;  /* 0x00008f00ff072624 */ /* 0x002fe200078e00ff */
[----:B------:R-:W-:-:S04]  /*2d30*/  @P0 MOV R6, c[0x0][0x23c] ;  /* 0x00008f0000060a02 */ /* 0x000fc80000000f00 */
[----:B------:R-:W-:Y:S01]  /*2d40*/  @P2 LEA.HI.X R14, R24, R5, R7, 0x5, P1 ;  /* 0x00000005180e2211 */ /* 0x000fe200008f2c07 */
[----:B------:R-:W-:Y:S01]  /*2d50*/  @P0 IMAD R11, R6, 0x30, RZ ;  /* 0x00000030060b0824 */ /* 0x000fe200078e02ff */
[----:B------:R-:W-:Y:S01]  /*2d60*/  ISETP.GE.AND P1, PT, R3, 0x41, PT ;  /* 0x000000410300780c */ /* 0x000fe20003f26270 */
[----:B------:R-:W-:Y:S01]  /*2d70*/  @P0 IMAD.WIDE.U32 R6, R24, 0x30, R4 ;  /* 0x0000003018060825 */ /* 0x000fe200078e0004 */
[----:B------:R-:W-:-:S03]  /*2d80*/  @P2 LEA.HI.X R19, R0, c[0x0][0x224], R14, 0x1, P3 ;  /* 0x0000890000132a11 */ /* 0x000fc600018f0c0e */
[----:B------:R-:W-:Y:S01]  /*2d90*/  @P0 IMAD.IADD R3, R7, 0x1, R11 ;  /* 0x0000000107030824 */ /* 0x000fe200078e020b */
[C---:B------:R-:W-:Y:S01]  /*2da0*/  @P0 LEA R16, P3, R6.reuse, c[0x0][0x220], 0x1 ;  /* 0x0000880006100a11 */ /* 0x040fe200078608ff */
[----:B------:R-:W-:Y:S01]  /*2db0*/  IMAD R0, R17, c[0x0][0x290], RZ ;  /* 0x0000a40011007a24 */ /* 0x000fe200078e02ff */
[----:B------:R1:W-:Y:S02]  /*2dc0*/  @P2 LDGSTS.E.BYPASS.LTC128B.128 [R208+0x3900], [R18.64], !P6 ;  /* 0x0390000012d02fae */ /* 0x0003e4000f101d48 */
[----:B------:R-:W-:Y:S01]  /*2dd0*/  @P0 LEA.HI.X R17, R6, c[0x0][0x224], R3, 0x1, P3 ;  /* 0x0000890006110a11 */ /* 0x000fe200018f0c03 */
[C---:B------:R-:W-:Y:S02]  /*2de0*/  IMAD.WIDE.U32 R6, R93.reuse, c[0x0][0x290], R90 ;  /* 0x0000a4005d067a25 */ /* 0x040fe400078e005a */
[----:B------:R-:W-:Y:S02]  /*2df0*/  @P1 LEA R3, P3, R24, R4, 0x6 ;  /* 0x0000000418031211 */ /* 0x000fe400078630ff */
[C---:B------:R-:W-:Y:S01]  /*2e00*/  IMAD R0, R93.reuse, c[0x0][0x294], R0 ;  /* 0x0000a5005d007a24 */ /* 0x040fe200078e0200 */
[----:B------:R-:W-:Y:S01]  /*2e10*/  @P1 MOV R4, c[0x0][0x23c] ;  /* 0x00008f0000041a02 */ /* 0x000fe20000000f00 */
[----:B------:R-:W-:Y:S01]  /*2e20*/  IMAD.WIDE.U32 R14, R93, c[0x0][0x290], R84 ;  /* 0x0000a4005d0e7a25 */ /* 0x000fe200078e0054 */
[----:B------:R1:W-:Y:S03]  /*2e30*/  @P0 LDGSTS.E.BYPASS.LTC128B.128 [R208+0x4100], [R16.64], !P6 ;  /* 0x0410000010d00fae */ /* 0x0003e6000f101d48 */
[----:B------:R-:W-:-:S02]  /*2e40*/  IMAD.IADD R11, R7, 0x1, R0 ;  /* 0x00000001070b7824 */ /* 0x000fc400078e0200 */
[----:B------:R-:W-:Y:S01]  /*2e50*/  IMAD.IADD R7, R0, 0x1, R15 ;  /* 0x0000000100077824 */ /* 0x000fe200078e020f */
[----:B------:R-:W-:Y:S01]  /*2e60*/  @P1 LEA.HI.X R0, R24, R5, R4, 0x6, P3 ;  /* 0x0000000518001211 */ /* 0x000fe200018f3404 */
[----:B------:R-:W-:Y:S01]  /*2e70*/  IMAD.WIDE.U32 R8, R93, c[0x0][0x280], R90 ;  /* 0x0000a0005d087a25 */ /* 0x000fe200078e005a */
[----:B------:R-:W-:-:S03]  /*2e80*/  @P1 LEA R4, P3, R3, c[0x0][0x220], 0x1 ;  /* 0x0000880003041a11 */ /* 0x000fc600078608ff */
[----:B------:R-:W-:Y:S01]  /*2e90*/  IMAD R10, R93, c[0x0][0x284], R10 ;  /* 0x0000a1005d0a7a24 */ /* 0x000fe200078e020a */
[----:B------:R-:W-:Y:S01]  /*2ea0*/  @P1 LEA.HI.X R5, R3, c[0x0][0x224], R0, 0x1, P3 ;  /* 0x0000890003051a11 */ /* 0x000fe200018f0c00 */
[----:B------:R-:W-:Y:S01]  /*2eb0*/  IMAD.MOV.U32 R12, RZ, RZ, R8 ;  /* 0x000000ffff0c7224 */ /* 0x000fe200078e0008 */
[----:B-----5:R-:W-:Y:S02]  /*2ec0*/  SHF.R.S32.HI R0, RZ, 0x1f, R140 ;  /* 0x0000001fff007819 */ /* 0x020fe4000001148c */
[----:B------:R-:W-:Y:S01]  /*2ed0*/  IADD3 R13, R9, R10, RZ ;  /* 0x0000000a090d7210 */ /* 0x000fe20007ffe0ff */
[----:B------:R-:W-:Y:S01]  /*2ee0*/  IMAD.WIDE.U32 R8, R93, c[0x0][0x280], R84 ;  /* 0x0000a0005d087a25 */ /* 0x000fe200078e0054 */
[----:B------:R2:W-:Y:S03]  /*2ef0*/  @P1 LDGSTS.E.BYPASS.LTC128B.128 [R208+0x4900], [R4.64], !P6 ;  /* 0x0490000004d01fae */ /* 0x0005e6000f101d48 */
[----:B------:R-:W-:Y:S01]  /*2f00*/  IMAD R3, R0, c[0x0][0x280], RZ ;  /* 0x0000a00000037a24 */ /* 0x000fe200078e02ff */
[----:B------:R-:W-:Y:S01]  /*2f10*/  IADD3 R9, R10, R9, RZ ;  /* 0x000000090a097210 */ /* 0x000fe20007ffe0ff */
[----:B------:R-:W-:Y:S01]  /*2f20*/  IMAD R0, R0, c[0x0][0x290], RZ ;  /* 0x0000a40000007a24 */ /* 0x000fe200078e02ff */
[----:B------:R-:W-:Y:S01]  /*2f30*/  MOV R10, R6 ;  /* 0x00000006000a7202 */ /* 0x000fe20000000f00 */
[----:B------:R-:W-:Y:S01]  /*2f40*/  IMAD.MOV.U32 R6, RZ, RZ, R14 ;  /* 0x000000ffff067224 */ /* 0x000fe200078e000e */
[----:B------:R-:W-:Y:S01]  /*2f50*/  MOV R143, 0x5 ;  /* 0x00000005008f7802 */ /* 0x000fe20000000f00 */
[----:B------:R-:W-:-:S02]  /*2f60*/  IMAD.MOV.U32 R131, RZ, RZ, c[0x0][0x280] ;  /* 0x0000a000ff837624 */ /* 0x000fc400078e00ff */
[C---:B------:R-:W-:Y:S02]  /*2f70*/  IMAD R146, R134.reuse, c[0x0][0x284], RZ ;  /* 0x0000a10086927a24 */ /* 0x040fe400078e02ff */
        /* <DEDUP_REMOVED lines=43> */
[C---:B------:R-:W-:Y:S01]  /*3230*/  ISETP.GE.AND P0, PT, R84.reuse, c[0x0][0x27c], PT ;  /* 0x00009f0054007a0c */ /* 0x040fe20003f06270 */
[----:B------:R-:W-:Y:S01]  /*3240*/  IMAD R0, R21, c[0x0][0x268], RZ ;  /* 0x00009a0015007a24 */ /* 0x000fe200078e02ff */
[----:B------:R-:W-:Y:S01]  /*3250*/  IADD3 R15, R93, 0x20, RZ ;  /* 0x000000205d0f7810 */ /* 0x000fe20007ffe0ff */
        /* <DEDUP_REMOVED lines=55> */
.L_x_1676:
[----:B------:R-:W-:Y:S01]  /*35d0*/  IMAD R3, R29, 0x50, R0 ;  /* 0x000000501d037824 */ /* 0x000fe200078e0200 */
[----:B------:R-:W-:Y:S01]  /*35e0*/  ISETP.NE.AND P1, PT, R156, 0x1, PT ;  /* 0x000000019c00780c */ /* 0x000fe20003f25270 */
[----:B------:R-:W-:Y:S01]  /*35f0*/  IMAD.MOV.U32 R75, RZ, RZ, RZ ;  /* 0x000000ffff4b7224 */ /* 0x000fe200078e00ff */
[----:B------:R-:W-:Y:S04]  /*3600*/  DEPBAR.LE SB0, 0x0 ;  /* 0x000080000000791a */ /* 0x000fe80000000000 */
[----:B---3--:R-:W-:Y:S01]  /*3610*/  IMAD.IADD R4, R128, 0x1, R3 ;  /* 0x0000000180047824 */ /* 0x008fe200078e0203 */
        /* <DEDUP_REMOVED lines=29> */
[----:B-1----:R-:W-:-:S05]  /*37f0*/  @!P2 BRA `(.L_x_1643) ;  /* 0x00003c400000a947 */ /* 0x002fca0003800000 */
[-C--:B------:R-:W-:Y:S01]  /*3800*/  IMAD R6, R146, R29.reuse, RZ ;  /* 0x0000001d92067224 */ /* 0x080fe200078e02ff */
        /* <DEDUP_REMOVED lines=40> */
.L_x_1646:
[----:B------:R-:W-:Y:S05]  /*3a90*/  BSYNC B0 ;  /* 0x0000000000007941 */ /* 0x000fea0003800000 */
.L_x_1645:
        /* <DEDUP_REMOVED lines=39> */
.L_x_1648:
[----:B------:R-:W-:Y:S05]  /*3d10*/  BSYNC B0 ;  /* 0x0000000000007941 */ /* 0x000fea0003800000 */
.L_x_1647:
        /* <DEDUP_REMOVED lines=38> */
.L_x_1650:
[----:B------:R-:W-:Y:S05]  /*3f80*/  BSYNC B0 ;  /* 0x0000000000007941 */ /* 0x000fea0003800000 */
.L_x_1649:
        /* <DEDUP_REMOVED lines=74> */
.L_x_1654:
[----:B------:R-:W-:Y:S05]  /*4430*/  BSYNC B0 ;  /* 0x0000000000007941 */ /* 0x000fea0003800000 */
.L_x_1653:
        /* <DEDUP_REMOVED lines=57> */
.L_x_1652:
[----:B------:R-:W-:Y:S05]  /*47d0*/  BSYNC B1 ;  /* 0x0000000000017941 */ /* 0x000fea0003800000 */
.L_x_1651:
        /* <DEDUP_REMOVED lines=62> */
.L_x_1658:
[----:B------:R-:W-:Y:S05]  /*4bc0*/  BSYNC B0 ;  /* 0x0000000000007941 */ /* 0x000fea0003800000 */
.L_x_1657:
        /* <DEDUP_REMOVED lines=57> */
.L_x_1656:
[----:B------:R-:W-:Y:S05]  /*4f60*/  BSYNC B1 ;  /* 0x0000000000017941 */ /* 0x000fea0003800000 */
.L_x_1655:
        /* <DEDUP_REMOVED lines=61> */
.L_x_1661:
[----:B------:R-:W-:Y:S05]  /*5340*/  BSYNC B0 ;  /* 0x0000000000007941 */ /* 0x000fea0003800000 */
.L_x_1660:
        /* <DEDUP_REMOVED lines=58> */
.L_x_1644:
        /* <DEDUP_REMOVED lines=19> */
[----:B------:R-:W-:Y:S02]  /*5820*/  @!P2 IADD3.X R4, R103, R34, R142, P1, P0 ;  /* 0x000000226704a210 */ /* 0x000fe40000fe048e */
        /* <DEDUP_REMOVED lines=193> */
.L_x_1663:
[----:B----4-:R-:W-:Y:S05]  /*6440*/  BSYNC B0 ;  /* 0x0000000000007941 */ /* 0x010fea0003800000 */
.L_x_1662:
        /* <DEDUP_REMOVED lines=126> */
.L_x_1665:
[----:B------:R-:W-:Y:S05]  /*6c30*/  BSYNC B0 ;  /* 0x0000000000007941 */ /* 0x000fea0003800000 */
.L_x_1664:
        /* <DEDUP_REMOVED lines=128> */
.L_x_1643:
        /* <DEDUP_REMOVED lines=21> */
.L_x_1667:
[----:B-12---:R-:W-:Y:S05]  /*7590*/  BSYNC B0 ;  /* 0x0000000000007941 */ /* 0x006fea0003800000 */
.L_x_1666:
        /* <DEDUP_REMOVED lines=17> */
.L_x_1669:
[----:B------:R-:W-:Y:S05]  /*76b0*/  BSYNC B0 ;  /* 0x0000000000007941 */ /* 0x000fea0003800000 */
.L_x_1668:
        /* <DEDUP_REMOVED lines=16> */
.L_x_1659:
[----:B------:R-:W-:Y:S05]  /*77c0*/  BSYNC B2 ;  /* 0x0000000000027941 */ /* 0x000fea0003800000 */
.L_x_1642:
[----:B------:R-:W-:Y:S01]  /*77d0*/  IMAD R20, R29, -0x50, RZ ;  /* 0xffffffb01d147824 */ /* 0x000fe200078e02ff */
[----:B------:R-:W-:Y:S01]  /*77e0*/  BSSY B0, `(.L_x_1670) ;  /* 0x0000063000007945 */ /* 0x000fe20003800000 */
[----:B--23--:R-:W-:Y:S02]  /*77f0*/  IMAD R4, R98, c[0x0][0x208], RZ ;  /* 0x0000820062047a24 */ /* 0x00cfe400078e02ff */
        /* <DEDUP_REMOVED lines=12> */
[----:B-1----:R-:W-:Y:S02]  /*78c0*/  @P3 IADD3.X R12, RZ, R7, RZ, P0, !PT ;  /* 0x00000007ff0c3210 */ /* 0x002fe400007fe4ff */
        /* <DEDUP_REMOVED lines=80> */
[----:B------:R-:W-:Y:S01]  /*7dd0*/  @!P0 LEA.HI.X R5, R219, R5, R250, 0x1, P2 ;  /* 0x00000005db058211 */ /* 0x000fe200010f0cfa */
[----:B-1----:R-:W-:Y:S04]  /*7de0*/  @!P1 ST.E.128 [R6.64], R8 ;  /* 0x0000000806009985 */ /* 0x002fe8000c101d08 */
[----:B------:R-:W1:Y:S04]  /*7df0*/  @!P0 LDS.128 R8, [R249] ;  /* 0x00000000f9088984 */ /* 0x000e680000000c00 */
[----:B-1----:R1:W-:Y:S02]  /*7e00*/  @!P0 ST.E.128 [R4.64], R8 ;  /* 0x0000000804008985 */ /* 0x0023e4000c101d08 */
.L_x_1671:
[----:B-123--:R-:W-:Y:S05]  /*7e10*/  BSYNC B0 ;  /* 0x0000000000007941 */ /* 0x00efea0003800000 */
.L_x_1670:
        /* <DEDUP_REMOVED lines=17> */
.L_x_1673:
[----:B------:R-:W-:Y:S05]  /*7f30*/  BSYNC B0 ;  /* 0x0000000000007941 */ /* 0x000fea0003800000 */
.L_x_1672:
[----:B--2---:R2:W4:Y:S01]  /*7f40*/  SHFL.IDX PT, R5, R17, 0x2, 0x1c1f ;  /* 0x005c1f0011057f89 */ /* 0x00452200000e0000 */
[----:B------:R-:W-:Y:S01]  /*7f50*/  ISETP.GE.AND P0, PT, R3, 0x41, PT ;  /* 0x000000410300780c */ /* 0x000fe20003f06270 */
[----:B------:R-:W-:Y:S02]  /*7f60*/  BSSY B0, `(.L_x_1674) ;  /* 0x000000f000007945 */ /* 0x000fe40003800000 */
        /* <DEDUP_REMOVED lines=14> */
.L_x_1675:
[----:B------:R-:W-:Y:S05]  /*8050*/  BSYNC B0 ;  /* 0x0000000000007941 */ /* 0x000fea0003800000 */
.L_x_1674:
[C---:B------:R-:W-:Y:S02]  /*8060*/  ISETP.GT.AND P0, PT, R29.reuse, R120, PT ;  /* 0x000000781d00720c */ /* 0x040fe40003f04270 */
[----:B------:R-:W-:Y:S11]  /*8070*/  IADD3 R29, R29, -0x1, RZ ;  /* 0xffffffff1d1d7810 */ /* 0x000ff60007ffe0ff */
[----:B------:R-:W-:Y:S01]  /*8080*/  @P0 SHF.R.S32.HI R6, RZ, 0x1f, R29 ;  /* 0x0000001fff060819 */ /* 0x000fe2000001141d */
[----:B------:R-:W-:Y:S02]  /*8090*/  @P0 IMAD R3, R148, R29, RZ ;  /* 0x0000001d94030224 */ /* 0x000fe400078e02ff */
[----:B---3--:R-:W-:Y:S02]  /*80a0*/  @P0 IMAD.MOV.U32 R4, RZ, RZ, R112 ;  /* 0x000000ffff040224 */ /* 0x008fe400078e0070 */
[----:B----4-:R-:W-:Y:S02]  /*80b0*/  @P0 IMAD.MOV.U32 R5, RZ, RZ, R111 ;  /* 0x000000ffff050224 */ /* 0x010fe400078e006f */
[-C--:B------:R-:W-:Y:S02]  /*80c0*/  @P0 IMAD R3, R6, R132.reuse, R3 ;  /* 0x0000008406030224 */ /* 0x080fe400078e0203 */
[----:B------:R-:W-:Y:S04]  /*80d0*/  @P0 IMAD.WIDE.U32 R4, R29, R132, R4 ;  /* 0x000000841d040225 */ /* 0x000fe800078e0004 */
[----:B------:R-:W-:Y:S01]  /*80e0*/  @P0 IMAD.IADD R3, R5, 0x1, R3 ;  /* 0x0000000105030824 */ /* 0x000fe200078e0203 */
[----:B------:R-:W-:Y:S01]  /*80f0*/  @P0 LEA R10, P1, R4, c[0x0][0x220], 0x1 ;  /* 0x00008800040a0a11 */ /* 0x000fe200078208ff */
[----:B------:R-:W-:Y:S03]  /*8100*/  @P0 IMAD.SHL.U32 R12, R154, 0x2, RZ ;  /* 0x000000029a0c0824 */ /* 0x000fe600078e00ff */
        /* <DEDUP_REMOVED lines=22> */
.L_x_1641:
[----:B---3--:R-:W3:Y:S01]  /*8270*/  LDL R11, [R1+0x2c] ;  /* 0x00002c00010b7983 */ /* 0x008ee20000100800 */
[----:B------:R-:W-:-:S05]  /*8280*/  IMAD.MOV.U32 R0, RZ, RZ, c[0x0][0x2c4] ;  /* 0x0000b100ff007624 */ /* 0x000fca00078e00ff */
[----:B------:R-:W-:Y:S01]  /*8290*/  ISETP.NE.AND P3, PT, R0, 0x1, PT ;  /* 0x000000010000780c */ /* 0x000fe20003f65270 */
[----:B------:R-:W-:Y:S01]  /*82a0*/  BSSY B0, `(.L_x_1677) ;  /* 0x0000028000007945 */ /* 0x000fe20003800000 */
[----:B---3--:R-:W-:-:S11]  /*82b0*/  IADD3 R0, R11, 0x7f, RZ ;  /* 0x0000007f0b007810 */ /* 0x008fd60007ffe0ff */
[----:B------:R-:W-:-:S05]  /*82c0*/  @P3 IMAD.HI.U32 R2, R0, c[0x0][0x2c8], RZ ;  /* 0x0000b20000023a27 */ /* 0x000fca00078e00ff */
[----:B------:R-:W-:-:S05]  /*82d0*/  @P3 SHF.R.U32.HI R0, RZ, c[0x0][0x2cc], R2 ;  /* 0x0000b300ff003a19 */ /* 0x000fca0000011602 */
[----:B------:R-:W-:-:S04]  /*82e0*/  IMAD.IADD R0, R145, 0x1, R0 ;  /* 0x0000000191007824 */ /* 0x000fc800078e0200 */
[----:B------:R-:W-:-:S05]  /*82f0*/  IMAD.HI R0, R0, 0x66666667, RZ ;  /* 0x6666666700007827 */ /* 0x000fca00078e02ff */
[----:B------:R-:W-:-:S04]  /*8300*/  SHF.R.U32.HI R2, RZ, 0x1f, R0 ;  /* 0x0000001fff027819 */ /* 0x000fc80000011600 */
[----:B------:R-:W-:-:S04]  /*8310*/  LEA.HI.SX32 R0, R0, R2, 0x1b ;  /* 0x0000000200007211 */ /* 0x000fc800078fdaff */
[----:B------:R-:W-:-:S04]  /*8320*/  IMNMX R6, R144, R0, PT ;  /* 0x0000000090067217 */ /* 0x000fc80003800200 */
[----:B------:R-:W-:Y:S01]  /*8330*/  ISETP.GE.AND P0, PT, R6, 0x1, PT ;  /* 0x000000010600780c */ /* 0x000fe20003f06270 */
[----:B------:R-:W-:-:S12]  /*8340*/  IMAD.MOV.U32 R0, RZ, RZ, RZ ;  /* 0x000000ffff007224 */ /* 0x000fd800078e00ff */
[----:B------:R-:W-:Y:S05]  /*8350*/  @!P0 BRA `(.L_x_1678) ;  /* 0x000001c000008947 */ /* 0x000fea0003800000 */
[----:B------:R-:W-:Y:S01]  /*8360*/  IABS R2, R130 ;  /* 0x0000008200027213 */ /* 0x000fe20000000000 */
[----:B------:R-:W-:Y:S01]  /*8370*/  IMAD.MOV.U32 R4, RZ, RZ, RZ ;  /* 0x000000ffff047224 */ /* 0x000fe200078e00ff */
[----:B------:R-:W-:Y:S02]  /*8380*/  IADD3 R7, R130, -0x1, R6 ;  /* 0xffffffff82077810 */ /* 0x000fe40007ffe006 */
[----:B------:R-:W3:Y:S02]  /*8390*/  I2F.RP R0, R2 ;  /* 0x0000000200007306 */ /* 0x000ee40000209400 */
[----:B-1----:R-:W-:-:S06]  /*83a0*/  IABS R9, R7 ;  /* 0x0000000700097213 */ /* 0x002fcc0000000000 */
[----:B---3--:R-:W1:Y:S02]  /*83b0*/  MUFU.RCP R0, R0 ;  /* 0x0000000000007308 */ /* 0x008e640000001000 */
        /* <DEDUP_REMOVED lines=22> */
.L_x_1678:
[----:B------:R-:W-:Y:S05]  /*8520*/  BSYNC B0 ;  /* 0x0000000000007941 */ /* 0x000fea0003800000 */
.L_x_1677:
        /* <DEDUP_REMOVED lines=35> */
[----:B---3--:R-:W-:-:S04]  /*8760*/  IMAD R252, R2, R0, RZ ;  /* 0x0000000002fc7224 */ /* 0x008fc800078e02ff */
[--C-:B------:R-:W-:Y:S01]  /*8770*/  IMAD.IADD R2, R252, 0x1, R0.reuse ;  /* 0x00000001fc027824 */ /* 0x100fe200078e0200 */
[----:B------:R-:W-:-:S04]  /*8780*/  PRMT R0, RZ, 0x7610, R0 ;  /* 0x00007610ff007816 */ /* 0x000fc80000000000 */
[----:B------:R-:W-:-:S04]  /*8790*/  IMNMX R223, R6, R2, PT ;  /* 0x0000000206df7217 */ /* 0x000fc80003800200 */
[----:B------:R-:W-:-:S13]  /*87a0*/  ISETP.GT.AND P0, PT, R223, R252, PT ;  /* 0x000000fcdf00720c */ /* 0x000fda0003f04270 */
[----:B------:R-:W-:Y:S05]  /*87b0*/  @!P0 BRA `(.L_x_1679) ;  /* 0x00012f1000008947 */ /* 0x000fea0003800000 */
[----:B------:R-:W3:Y:S04]  /*87c0*/  LDL R3, [R1+0x64] ;  /* 0x0000640001037983 */ /* 0x000ee80000100800 */
[----:B------:R-:W4:Y:S04]  /*87d0*/  LDL R7, [R1+0x68] ;  /* 0x0000680001077983 */ /* 0x000f280000100800 */
[----:B--2---:R-:W2:Y:S04]  /*87e0*/  LDL R4, [R1+0x48] ;  /* 0x0000480001047983 */ /* 0x004ea80000100800 */
[----:B------:R-:W2:Y:S04]  /*87f0*/  LDL R5, [R1+0x90] ;  /* 0x0000900001057983 */ /* 0x000ea80000100800 */
[----:B-1----:R-:W2:Y:S01]  /*8800*/  LDL R9, [R1+0x70] ;  /* 0x0000700001097983 */ /* 0x002ea20000100800 */
[----:B------:R-:W-:-:S04]  /*8810*/  ISETP.NE.U32.AND P0, PT, RZ, c[0x0][0x340], PT ;  /* 0x0000d000ff007a0c */ /* 0x000fc80003f05070 */
[----:B------:R-:W-:Y:S02]  /*8820*/  ISETP.NE.AND.EX P1, PT, RZ, c[0x0][0x344], PT, P0 ;  /* 0x0000d100ff007a0c */ /* 0x000fe40003f25300 */
[----:B------:R-:W-:-:S05]  /*8830*/  SHF.R.S32.HI R0, RZ, 0x1f, R141 ;  /* 0x0000001fff007819 */ /* 0x000fca000001148d */
[----:B------:R-:W-:-:S04]  /*8840*/  IMAD R0, R0, c[0x0][0x178], RZ ;  /* 0x00005e0000007a24 */ /* 0x000fc800078e02ff */
[----:B------:R-:W-:Y:S02]  /*8850*/  IMAD R0, R141, c[0x0][0x17c], R0 ;  /* 0x00005f008d007a24 */ /* 0x000fe400078e0200 */
[----:B---3--:R-:W-:-:S04]  /*8860*/  @P1 IADD3 R2, P0, R3, c[0x0][0x340], RZ ;  /* 0x0000d00003021a10 */ /* 0x008fc80007f1e0ff */
[----:B----4-:R-:W-:-:S05]  /*8870*/  @P1 IADD3.X R3, R7, c[0x0][0x344], RZ, P0, !PT ;  /* 0x0000d10007031a10 */ /* 0x010fca00007fe4ff */
[----:B------:R1:W5:Y:S01]  /*8880*/  @P1 LDG.E R8, [R2.64] ;  /* 0x0000000802081981 */ /* 0x000362000c1e1900 */
[----:B------:R-:W-:Y:S02]  /*8890*/  ISETP.NE.U32.AND P0, PT, RZ, c[0x0][0x348], PT ;  /* 0x0000d200ff007a0c */ /* 0x000fe40003f05070 */
[----:B--2---:R-:W-:Y:S01]  /*88a0*/  LOP3.LUT R68, R4, 0xffff, RZ, 0xc0, !PT ;  /* 0x0000ffff04447812 */ /* 0x004fe200078ec0ff */
[----:B------:R-:W-:Y:S01]  /*88b0*/  IMAD.IADD R4, R251, 0x1, R11 ;  /* 0x00000001fb047824 */ /* 0x000fe200078e020b */
[----:B------:R-:W-:Y:S01]  /*88c0*/  ISETP.NE.AND.EX P0, PT, RZ, c[0x0][0x34c], PT, P0 ;  /* 0x0000d300ff007a0c */ /* 0x000fe20003f05300 */
[----:B------:R-:W2:Y:S01]  /*88d0*/  S2R R12, SR_TID.X ;  /* 0x00000000000c7919 */ /* 0x000ea20000002100 */
[----:B------:R-:W-:Y:S01]  /*88e0*/  ISETP.GE.AND P2, PT, R244, c[0x0][0x198], PT ;  /* 0x00006600f4007a0c */ /* 0x000fe20003f46270 */
[----:B------:R-:W-:Y:S01]  /*88f0*/  @P3 IMAD.HI.U32 R7, R4, c[0x0][0x2c8], RZ ;  /* 0x0000b20004073a27 */ /* 0x000fe200078e00ff */
[----:B------:R-:W-:Y:S02]  /*8900*/  SEL R6, R5, RZ, !P0 ;  /* 0x000000ff05067207 */ /* 0x000fe40004000000 */
[----:B------:R-:W-:-:S02]  /*8910*/  SEL R5, R9, RZ, !P0 ;  /* 0x000000ff09057207 */ /* 0x000fc40004000000 */
[----:B------:R-:W-:Y:S01]  /*8920*/  IADD3 R161, R223, -0x1, RZ ;  /* 0xffffffffdfa17810 */ /* 0x000fe20007ffe0ff */
[----:B------:R-:W-:-:S04]  /*8930*/  IMAD R6, R6, c[0x0][0x1c0], RZ ;  /* 0x0000700006067a24 */ /* 0x000fc800078e02ff */
[----:B------:R-:W-:Y:S02]  /*8940*/  IMAD R6, R5, c[0x0][0x1c4], R6 ;  /* 0x0000710005067a24 */ /* 0x000fe400078e0206 */
[----:B-1----:R-:W-:-:S04]  /*8950*/  IMAD.WIDE.U32 R2, R141, c[0x0][0x178], RZ ;  /* 0x00005e008d027a25 */ /* 0x002fc800078e00ff */
[----:B------:R-:W-:Y:S01]  /*8960*/  IMAD.IADD R3, R3, 0x1, R0 ;  /* 0x0000000103037824 */ /* 0x000fe200078e0200 */
[----:B------:R-:W-:Y:S02]  /*8970*/  MOV R0, R4 ;  /* 0x0000000400007202 */ /* 0x000fe40000000f00 */
[----:B------:R-:W-:Y:S01]  /*8980*/  @P3 SHF.R.U32.HI R0, RZ, c[0x0][0x2cc], R7 ;  /* 0x0000b300ff003a19 */ /* 0x000fe20000011607 */
[C---:B------:R-:W-:Y:S01]  /*8990*/  IMAD.WIDE.U32 R2, R68.reuse, c[0x0][0x1b8], R2 ;  /* 0x00006e0044027a25 */ /* 0x040fe200078e0002 */
[----:B--2---:R-:W-:Y:S02]  /*89a0*/  SHF.R.S32.HI R10, RZ, 0x1f, R12 ;  /* 0x0000001fff0a7819 */ /* 0x004fe4000001140c */
[----:B------:R-:W-:Y:S01]  /*89b0*/  SHF.R.S32.HI R7, RZ, 0x1f, R0 ;  /* 0x0000001fff077819 */ /* 0x000fe20000011400 */
[----:B------:R-:W-:Y:S01]  /*89c0*/  IMAD R3, R68, c[0x0][0x1bc], R3 ;  /* 0x00006f0044037a24 */ /* 0x000fe200078e0203 */
[----:B------:R-:W-:-:S03]  /*89d0*/  LEA.HI R10, R10, R12, RZ, 0x3 ;  /* 0x0000000c0a0a7211 */ /* 0x000fc600078f18ff */
[----:B------:R-:W-:Y:S01]  /*89e0*/  IMAD.WIDE.U32 R2, R5, c[0x0][0x1c0], R2 ;  /* 0x0000700005027a25 */ /* 0x000fe200078e0002 */
[----:B------:R-:W-:-:S03]  /*89f0*/  SHF.R.S32.HI R10, RZ, 0x3, R10 ;  /* 0x00000003ff0a7819 */ /* 0x000fc6000001140a */
[----:B------:R-:W-:Y:S01]  /*8a00*/  IMAD.MOV R5, RZ, RZ, -R0 ;  /* 0x000000ffff057224 */ /* 0x000fe200078e0a00 */
[----:B------:R-:W-:-:S03]  /*8a10*/  IADD3 R3, R3, R6, RZ ;  /* 0x0000000603037210 */ /* 0x000fc60007ffe0ff */
[----:B------:R-:W-:Y:S02]  /*8a20*/  IMAD R4, R5, c[0x0][0x2c4], R4 ;  /* 0x0000b10005047a24 */ /* 0x000fe400078e0204 */
[----:B------:R-:W-:Y:S02]  /*8a30*/  IMAD R5, R7, c[0x0][0x1b0], RZ ;  /* 0x00006c0007057a24 */ /* 0x000fe400078e02ff */
[----:B------:R-:W-:-:S04]  /*8a40*/  IMAD.WIDE.U32 R2, R0, c[0x0][0x1b0], R2 ;  /* 0x00006c0000027a25 */ /* 0x000fc800078e0002 */
[----:B------:R-:W-:Y:S01]  /*8a50*/  IMAD R6, R0, c[0x0][0x1b4], R5 ;  /* 0x00006d0000067a24 */ /* 0x000fe200078e0205 */
[----:B------:R-:W-:-:S03]  /*8a60*/  SHF.R.S32.HI R5, RZ, 0x1f, R4 ;  /* 0x0000001fff057819 */ /* 0x000fc60000011404 */
[----:B------:R-:W-:Y:S02]  /*8a70*/  IMAD.IADD R3, R3, 0x1, R6 ;  /* 0x0000000103037824 */ /* 0x000fe400078e0206 */
[----:B------:R-:W-:Y:S02]  /*8a80*/  IMAD R0, R5, c[0x0][0x1a8], RZ ;  /* 0x00006a0005007a24 */ /* 0x000fe400078e02ff */
[----:B------:R-:W-:-:S04]  /*8a90*/  IMAD.WIDE.U32 R2, R4, c[0x0][0x1a8], R2 ;  /* 0x00006a0004027a25 */ /* 0x000fc800078e0002 */
[----:B------:R-:W-:Y:S01]  /*8aa0*/  IMAD R0, R4, c[0x0][0x1ac], R0 ;  /* 0x00006b0004007a24 */ /* 0x000fe200078e0200 */
[----:B------:R-:W-:Y:S01]  /*8ab0*/  LEA R6, P0, R2, c[0x0][0x160], 0x1 ;  /* 0x0000580002067a11 */ /* 0x000fe200078008ff */
[----:B------:R-:W-:-:S03]  /*8ac0*/  IMAD.IADD R4, R10, 0x1, R11 ;  /* 0x000000010a047824 */ /* 0x000fc600078e020b */
[----:B------:R-:W-:-:S04]  /*8ad0*/  IADD3 R0, R3, R0, RZ ;  /* 0x0000000003007210 */ /* 0x000fc80007ffe0ff */
[----:B------:R-:W-:Y:S02]  /*8ae0*/  LEA.HI.X R5, R2, c[0x0][0x164], R0, 0x1, P0 ;  /* 0x0000590002057a11 */ /* 0x000fe400000f0c00 */
[----:B------:R-:W-:Y:S01]  /*8af0*/  @!P1 MOV R8, R9 ;  /* 0x0000000900089202 */ /* 0x000fe20000000f00 */
[----:B------:R-:W-:Y:S05]  /*8b00*/  BRA.DIV ~URZ, `(.L_x_1680) ;  /* 0x000171127f007947 */ /* 0x000fea000b800000 */
[----:B------:R1:W2:Y:S02]  /*8b10*/  SHFL.IDX PT, R7, R5, RZ, 0x181f ;  /* 0x00181fff05077589 */ /* 0x0002a400000e0000 */
.L_x_1842:
[----:B------:R-:W-:Y:S05]  /*8b20*/  BRA.DIV ~URZ, `(.L_x_1681) ;  /* 0x000171627f007947 */ /* 0x000fea000b800000 */
[----:B------:R3:W4:Y:S02]  /*8b30*/  SHFL.IDX PT, R2, R6, RZ, 0x181f ;  /* 0x00181fff06027589 */ /* 0x00072400000e0000 */
.L_x_1843:
[----:B---3--:R-:W3:Y:S01]  /*8b40*/  LDL R0, [R1+0x30] ;  /* 0x0000300001007983 */ /* 0x008ee20000100800 */
[----:B------:R-:W-:Y:S01]  /*8b50*/  BSSY B0, `(.L_x_1682) ;  /* 0x000000a000007945 */ /* 0x000fe20003800000 */
[----:B---3--:R-:W-:-:S05]  /*8b60*/  IMAD R0, R0, c[0x0][0x2c4], RZ ;  /* 0x0000b10000007a24 */ /* 0x008fca00078e02ff */
        /* <DEDUP_REMOVED lines=8> */
.L_x_1683:
[----:B------:R-:W-:Y:S05]  /*8bf0*/  BSYNC B0 ;  /* 0x0000000000007941 */ /* 0x000fea0003800000 */
.L_x_1682:
[----:B------:R-:W-:Y:S05]  /*8c00*/  BRA.DIV ~URZ, `(.L_x_1684) ;  /* 0x000170f27f007947 */ /* 0x000fea000b800000 */
[----:B--2---:R2:W3:Y:S04]  /*8c10*/  SHFL.IDX PT, R7, R5, 0x1, 0x181f ;  /* 0x00381f0005077f89 */ /* 0x0044e800000e0000 */
[----:B----4-:R2:W4:Y:S02]  /*8c20*/  SHFL.IDX PT, R2, R6, 0x1, 0x181f ;  /* 0x00381f0006027f89 */ /* 0x01052400000e0000 */
.L_x_1844:
        /* <DEDUP_REMOVED lines=10> */
.L_x_1686:
[----:B------:R-:W-:Y:S05]  /*8cd0*/  BSYNC B0 ;  /* 0x0000000000007941 */ /* 0x000fea0003800000 */
.L_x_1685:
[----:B------:R-:W-:Y:S05]  /*8ce0*/  BRA.DIV ~URZ, `(.L_x_1687) ;  /* 0x000170e27f007947 */ /* 0x000fea000b800000 */
[----:B---3--:R3:W1:Y:S02]  /*8cf0*/  SHFL.IDX PT, R7, R5, 0x2, 0x181f ;  /* 0x00581f0005077f89 */ /* 0x00866400000e0000 */
.L_x_1845:
[----:B------:R-:W-:Y:S05]  /*8d00*/  BRA.DIV ~URZ, `(.L_x_1688) ;  /* 0x000171327f007947 */ /* 0x000fea000b800000 */
[----:B----4-:R4:W2:Y:S02]  /*8d10*/  SHFL.IDX PT, R2, R6, 0x2, 0x181f ;  /* 0x00581f0006027f89 */ /* 0x0108a400000e0000 */
.L_x_1846:
        /* <DEDUP_REMOVED lines=10> */
.L_x_1690:
[----:B------:R-:W-:Y:S05]  /*8dc0*/  BSYNC B0 ;  /* 0x0000000000007941 */ /* 0x000fea0003800000 */
.L_x_1689:
[----:B------:R-:W-:Y:S05]  /*8dd0*/  BRA.DIV ~URZ, `(.L_x_1691) ;  /* 0x000170d27f007947 */ /* 0x000fea000b800000 */
[----:B-1----:R1:W3:Y:S04]  /*8de0*/  SHFL.IDX PT, R7, R5, 0x3, 0x181f ;  /* 0x00781f0005077f89 */ /* 0x0022e800000e0000 */
[----:B--2---:R1:W2:Y:S02]  /*8df0*/  SHFL.IDX PT, R2, R6, 0x3, 0x181f ;  /* 0x00781f0006027f89 */ /* 0x0042a400000e0000 */
.L_x_1847:
        /* <DEDUP_REMOVED lines=10> */
.L_x_1693:
[----:B------:R-:W-:Y:S05]  /*8ea0*/  BSYNC B0 ;  /* 0x0000000000007941 */ /* 0x000fea0003800000 */
.L_x_1692:
[----:B------:R-:W-:Y:S05]  /*8eb0*/  BRA.DIV ~URZ, `(.L_x_1694) ;  /* 0x000170c27f007947 */ /* 0x000fea000b800000 */
[----:B---3--:R3:W1:Y:S02]  /*8ec0*/  SHFL.IDX PT, R7, R5, 0x4, 0x181f ;  /* 0x00981f0005077f89 */ /* 0x00866400000e0000 */
.L_x_1848:
[----:B------:R-:W-:Y:S05]  /*8ed0*/  BRA.DIV ~URZ, `(.L_x_1695) ;  /* 0x000171127f007947 */ /* 0x000fea000b800000 */
[----:B--2---:R2:W3:Y:S02]  /*8ee0*/  SHFL.IDX PT, R2, R6, 0x4, 0x181f ;  /* 0x00981f0006027f89 */ /* 0x0044e400000e0000 */
.L_x_1849:
        /* <DEDUP_REMOVED lines=10> */
.L_x_1697:
[----:B------:R-:W-:Y:S05]  /*8f90*/  BSYNC B0 ;  /* 0x0000000000007941 */ /* 0x000fea0003800000 */
.L_x_1696:
[----:B------:R-:W-:Y:S05]  /*8fa0*/  BRA.DIV ~URZ, `(.L_x_1698) ;  /* 0x000170b27f007947 */ /* 0x000fea000b800000 */
[----:B-1----:R1:W2:Y:S04]  /*8fb0*/  SHFL.IDX PT, R7, R5, 0x5, 0x181f ;  /* 0x00b81f0005077f89 */ /* 0x0022a800000e0000 */
[----:B---3--:R1:W3:Y:S02]  /*8fc0*/  SHFL.IDX PT, R2, R6, 0x5, 0x181f ;  /* 0x00b81f0006027f89 */ /* 0x0082e400000e0000 */
.L_x_1850:
        /* <DEDUP_REMOVED lines=10> */
.L_x_1700:
[----:B------:R-:W-:Y:S05]  /*9070*/  BSYNC B0 ;  /* 0x0000000000007941 */ /* 0x000fea0003800000 */
.L_x_1699:
[----:B------:R-:W-:Y:S05]  /*9080*/  BRA.DIV ~URZ, `(.L_x_1701) ;  /* 0x000170a27f007947 */ /* 0x000fea000b800000 */
[----:B--2---:R2:W1:Y:S02]  /*9090*/  SHFL.IDX PT, R7, R5, 0x6, 0x181f ;  /* 0x00d81f0005077f89 */ /* 0x00446400000e0000 */
.L_x_1851:
[----:B------:R-:W-:Y:S05]  /*90a0*/  BRA.DIV ~URZ, `(.L_x_1702) ;  /* 0x000170f27f007947 */ /* 0x000fea000b800000 */
[----:B---3--:R3:W2:Y:S02]  /*90b0*/  SHFL.IDX PT, R2, R6, 0x6, 0x181f ;  /* 0x00d81f0006027f89 */ /* 0x0086a400000e0000 */
.L_x_1852:
        /* <DEDUP_REMOVED lines=10> */
.L_x_1704:
[----:B------:R-:W-:Y:S05]  /*9160*/  BSYNC B0 ;  /* 0x0000000000007941 */ /* 0x000fea0003800000 */
.L_x_1703:
[----:B------:R-:W-:Y:S05]  /*9170*/  BRA.DIV ~URZ, `(.L_x_1705) ;  /* 0x000170927f007947 */ /* 0x000fea000b800000 */
[----:B-12---:R-:W1:Y:S04]  /*9180*/  SHFL.IDX PT, R5, R5, 0x7, 0x181f ;  /* 0x00f81f0005057f89 */ /* 0x006e6800000e0000 */
[----:B------:R2:W3:Y:S02]  /*9190*/  SHFL.IDX PT, R3, R6, 0x7, 0x181f ;  /* 0x00f81f0006037f89 */ /* 0x0004e400000e0000 */
.L_x_1853:
        /* <DEDUP_REMOVED lines=21> */
[----:B------:R-:W-:Y:S02]  /*92f0*/  IMAD R160, R223, R160, -0x50 ;  /* 0xffffffb0dfa07424 */ /* 0x000fe400078e02a0 */
[----:B------:R-:W-:Y:S01]  /*9300*/  IMAD.MOV.U32 R220, RZ, RZ, RZ ;  /* 0x000000ffffdc7224 */ /* 0x000fe200078e00ff */
[----:B------:R-:W-:Y:S01]  /*9310*/  BAR.SYNC.DEFER_BLOCKING 0x0 ;  /* 0x0000000000007b1d */ /* 0x000fe20000010000 */
[----:B------:R-:W-:Y:S01]  /*9320*/  ISETP.NE.AND P6, PT, R2, 0x1, PT ;  /* 0x000000010200780c */ /* 0x000fe20003fc5270 */
[----:B------:R-:W-:-:S05]  /*9330*/  IMAD.IADD R3, R251, 0x1, R160 ;  /* 0x00000001fb037824 */ /* 0x000fca00078e02a0 */
[C---:B---3--:R-:W-:Y:S01]  /*9340*/  ISETP.GE.AND P0, PT, R3.reuse, R7, PT ;  /* 0x000000070300720c */ /* 0x048fe20003f06270 */
[----:B-----5:R-:W-:-:S03]  /*9350*/  IMAD.IADD R3, R3, 0x1, R168 ;  /* 0x0000000103037824 */ /* 0x020fc600078e02a8 */
[----:B------:R-:W-:-:S03]  /*9360*/  ISETP.GT.OR P0, PT, R251, 0x4f, P0 ;  /* 0x0000004ffb00780c */ /* 0x000fc60000704670 */
[----:B------:R-:W-:-:S04]  /*9370*/  @P6 IMAD.HI.U32 R4, R3, c[0x0][0x2bc], RZ ;  /* 0x0000af0003046a27 */ /* 0x000fc800078e00ff */
[----:B------:R-:W-:Y:S01]  /*9380*/  IMAD.MOV.U32 R2, RZ, RZ, R3 ;  /* 0x000000ffff027224 */ /* 0x000fe200078e0003 */
[----:B------:R-:W-:-:S05]  /*9390*/  @P6 SHF.R.U32.HI R2, RZ, c[0x0][0x2c0], R4 ;  /* 0x0000b000ff026a19 */ /* 0x000fca0000011604 */
[----:B------:R-:W-:-:S04]  /*93a0*/  @!P0 IADD3 R5, P1, R2, R166, RZ ;  /* 0x000000a602058210 */ /* 0x000fc80007f3e0ff */
[----:B--2-4-:R-:W-:Y:S02]  /*93b0*/  @!P0 LEA.HI.X.SX32 R6, R2, R163, 0x1, P1 ;  /* 0x000000a302068211 */ /* 0x014fe400008f0eff */
[----:B------:R-:W-:-:S04]  /*93c0*/  @!P0 LEA R4, P1, R5, c[0x0][0x2a0], 0x2 ;  /* 0x0000a80005048a11 */ /* 0x000fc800078210ff */
[----:B------:R-:W-:-:S05]  /*93d0*/  @!P0 LEA.HI.X R5, R5, c[0x0][0x2a4], R6, 0x2, P1 ;  /* 0x0000a90005058a11 */ /* 0x000fca00008f1406 */
[----:B------:R1:W2:Y:S01]  /*93e0*/  @!P0 LDG.E R220, [R4.64] ;  /* 0x0000000804dc8981 */ /* 0x0002a2000c1e1900 */
[----:B------:R-:W-:Y:S02]  /*93f0*/  IMAD.MOV R2, RZ, RZ, -R2 ;  /* 0x000000ffff027224 */ /* 0x000fe400078e0a02 */
[----:B------:R-:W-:Y:S01]  /*9400*/  IMAD.WIDE.U32 R164, R68, c[0x0][0x1e8], RZ ;  /* 0x00007a0044a47a25 */ /* 0x000fe200078e00ff */
        /* <DEDUP_REMOVED lines=15> */
[----:B------:R-:W-:-:S13]  /*9500*/  ISETP.GE.AND P1, PT, R60, 0x1, PT ;  /* 0x000000013c00780c */ /* 0x000fda0003f26270 */
        /* <DEDUP_REMOVED lines=10> */
[----:B------:R-:W-:-:S03]  /*95b0*/  ISETP.GE.AND P0, PT, R60, 0x11, PT ;  /* 0x000000113c00780c */ /* 0x000fc60003f06270 */
[----:B------:R-:W2:Y:S04]  /*95c0*/  SHFL.IDX PT, R4, R2, 0x1, 0x181f ;  /* 0x00381f0002047f89 */ /* 0x000ea800000e0000 */
[----:B------:R-:W3:Y:S04]  /*95d0*/  SHFL.IDX PT, R7, R3, RZ, 0x181f ;  /* 0x00181fff03077589 */ /* 0x000ee800000e0000 */
[----:B------:R-:W4:Y:S04]  /*95e0*/  SHFL.IDX PT, R5, R3, 0x1, 0x181f ;  /* 0x00381f0003057f89 */ /* 0x000f2800000e0000 */
[----:B------:R-:W5:Y:S04]  /*95f0*/  SHFL.IDX PT, R11, R2, 0x2, 0x181f ;  /* 0x00581f00020b7f89 */ /* 0x000f6800000e0000 */
[----:B------:R-:W-:Y:S01]  /*9600*/  SHFL.IDX PT, R12, R3, 0x2, 0x181f ;  /* 0x00581f00030c7f89 */ /* 0x000fe200000e0000 */
[----:B-1----:R-:W-:-:S03]  /*9610*/  @P1 LEA R6, P2, R244, R6, 0x1 ;  /* 0x00000006f4061211 */ /* 0x002fc600078408ff */
[----:B------:R-:W1:Y:S01]  /*9620*/  SHFL.IDX PT, R9, R2, 0x3, 0x181f ;  /* 0x00781f0002097f89 */ /* 0x000e6200000e0000 */
[----:B--2---:R-:W-:-:S03]  /*9630*/  @P0 LEA R4, P3, R244, R4, 0x1 ;  /* 0x00000004f4040211 */ /* 0x004fc600078608ff */
[----:B------:R-:W2:Y:S01]  /*9640*/  SHFL.IDX PT, R10, R3, 0x3, 0x181f ;  /* 0x00781f00030a7f89 */ /* 0x000ea200000e0000 */
[----:B---3--:R-:W-:-:S03]  /*9650*/  @P1 LEA.HI.X R7, R244, R7, R245, 0x1, P2 ;  /* 0x00000007f4071211 */ /* 0x008fc600010f0cf5 */
[----:B------:R5:W3:Y:S01]  /*9660*/  SHFL.IDX PT, R8, R2, 0x4, 0x181f ;  /* 0x00981f0002087f89 */ /* 0x000ae200000e0000 */
[----:B------:R-:W-:Y:S02]  /*9670*/  ISETP.GE.AND P2, PT, R60, 0x21, PT ;  /* 0x000000213c00780c */ /* 0x000fe40003f46270 */
[C---:B----4-:R-:W-:Y:S01]  /*9680*/  @P0 LEA.HI.X R5, R244.reuse, R5, R245, 0x1, P3 ;  /* 0x00000005f4050211 */ /* 0x050fe200018f0cf5 */
[----:B------:R4:W-:Y:S01]  /*9690*/  @P1 LDGSTS.E.BYPASS.LTC128B.128 [R208+0x2900], [R6.64], !P4 ;  /* 0x0290000006d01fae */ /* 0x0009e2000e101d48 */
[----:B------:R-:W-:Y:S02]  /*96a0*/  @P0 ISETP.GE.AND P3, PT, R244, c[0x0][0x1d4], PT ;  /* 0x00007500f4000a0c */ /* 0x000fe40003f66270 */
[C---:B------:R-:W-:Y:S02]  /*96b0*/  ISETP.GE.AND P4, PT, R60.reuse, 0x31, PT ;  /* 0x000000313c00780c */ /* 0x040fe40003f86270 */
[----:B------:R-:W-:-:S05]  /*96c0*/  ISETP.GE.AND P1, PT, R60, 0x41, PT ;  /* 0x000000413c00780c */ /* 0x000fca0003f26270 */
[----:B------:R-:W-:-:S04]  /*96d0*/  @P2 ISETP.GE.AND P5, PT, R244, c[0x0][0x1d4], PT ;  /* 0x00007500f4002a0c */ /* 0x000fc80003fa6270 */
[----:B------:R1:W-:Y:S01]  /*96e0*/  @P0 LDGSTS.E.BYPASS.LTC128B.128 [R208+0x3100], [R4.64], !P3 ;  /* 0x0310000004d00fae */ /* 0x0003e2000d901d48 */
[----:B-----5:R-:W-:-:S03]  /*96f0*/  @P2 LEA R2, P0, R244, R11, 0x1 ;  /* 0x0000000bf4022211 */ /* 0x020fc600078008ff */
[----:B----4-:R4:W5:Y:S01]  /*9700*/  SHFL.IDX PT, R6, R3, 0x4, 0x181f ;  /* 0x00981f0003067f89 */ /* 0x01096200000e0000 */
[----:B-1----:R-:W-:-:S04]  /*9710*/  @P4 LEA R4, P3, R244, R9, 0x1 ;  /* 0x00000009f4044211 */ /* 0x002fc800078608ff */
[C-C-:B--2---:R-:W-:Y:S02]  /*9720*/  @P4 LEA.HI.X R5, R244.reuse, R10, R245.reuse, 0x1, P3 ;  /* 0x0000000af4054211 */ /* 0x144fe400018f0cf5 */
[C---:B----4-:R-:W-:Y:S02]  /*9730*/  @P2 LEA.HI.X R3, R244.reuse, R12, R245, 0x1, P0 ;  /* 0x0000000cf4032211 */ /* 0x050fe400000f0cf5 */
[----:B------:R-:W-:-:S03]  /*9740*/  @P1 ISETP.GE.AND P0, PT, R244, c[0x0][0x1d4], PT ;  /* 0x00007500f4001a0c */ /* 0x000fc60003f06270 */
[----:B------:R3:W-:Y:S01]  /*9750*/  @P2 LDGSTS.E.BYPASS.LTC128B.128 [R208+0x3900], [R2.64], !P5 ;  /* 0x0390000002d02fae */ /* 0x0007e2000e901d48 */
[----:B------:R-:W-:Y:S02]  /*9760*/  @P4 ISETP.GE.AND P2, PT, R244, c[0x0][0x1d4], PT ;  /* 0x00007500f4004a0c */ /* 0x000fe40003f46270 */
[----:B------:R-:W-:-:S11]  /*9770*/  ISETP.GT.AND P5, PT, R251, 0x4f, PT ;  /* 0x0000004ffb00780c */ /* 0x000fd60003fa4270 */
[----:B------:R1:W-:Y:S01]  /*9780*/  @P4 LDGSTS.E.BYPASS.LTC128B.128 [R208+0x4100], [R4.64], !P2 ;  /* 0x0410000004d04fae */ /* 0x0003e2000d101d48 */
[----:B---3--:R-:W-:-:S04]  /*9790*/  @P1 LEA R2, P3, R244, R8, 0x1 ;  /* 0x00000008f4021211 */ /* 0x008fc800078608ff */
[----:B-----5:R-:W-:-:S05]  /*97a0*/  @P1 LEA.HI.X R3, R244, R6, R245, 0x1, P3 ;  /* 0x00000006f4031211 */ /* 0x020fca00018f0cf5 */
[----:B------:R1:W-:Y:S01]  /*97b0*/  @P1 LDGSTS.E.BYPASS.LTC128B.128 [R208+0x4900], [R2.64], !P0 ;  /* 0x0490000002d01fae */ /* 0x0003e2000c101d48 */
[----:B------:R-:W-:-:S03]  /*97c0*/  ISETP.LT.AND P0, PT, RZ, c[0x0][0x27c], PT ;  /* 0x00009f00ff007a0c */ /* 0x000fc60003f01270 */
[----:B------:R-:W0:Y:S10]  /*97d0*/  LDGDEPBAR ;  /* 0x00000000000079af */ /* 0x000e340000000000 */
[----:B------:R-:W-:Y:S05]  /*97e0*/  @P0 BRA `(.L_x_1706) ;  /* 0x0000002000000947 */ /* 0x000fea0003800000 */
[----:B------:R-:W-:-:S04]  /*97f0*/  DEPBAR.LE SB0, 0x1 ;  /* 0x000080400000791a */ /* 0x000fc80000000000 */
[----:B------:R-:W-:Y:S05]  /*9800*/  BRA `(.L_x_1707) ;  /* 0x00004d9000007947 */ /* 0x000fea0003800000 */
.L_x_1706:
[----:B------:R-:W2:Y:S01]  /*9810*/  LDL R75, [R1+0x2c] ;  /* 0x00002c00014b7983 */ /* 0x000ea20000100800 */
[----:B------:R-:W-:Y:S01]  /*9820*/  ULDC.U8 UR4, c[0x0][0x298] ;  /* 0x0000a60000047ab9 */ /* 0x000fe20000000000 */
[----:B-1----:R-:W-:Y:S01]  /*9830*/  SHF.R.S32.HI R2, RZ, 0x1f, R140 ;  /* 0x0000001fff027819 */ /* 0x002fe2000001148c */
        /* <DEDUP_REMOVED lines=48> */
[----:B------:R-:W-:Y:S01]  /*9b40*/  ISETP.GE.AND P0, PT, R92, c[0x0][0x27c], PT ;  /* 0x00009f005c007a0c */ /* 0x000fe20003f06270 */
[----:B------:R-:W-:-:S10]  /*9b50*/  CS2R R10, SRZ ;  /* 0x00000000000a7805 */ /* 0x000fd4000001ff00 */
[C---:B------:R-:W-:Y:S01]  /*9b60*/  @!P1 IMAD.SHL.U32 R2, R90.reuse, 0x2, RZ ;  /* 0x000000025a029824 */ /* 0x040fe200078e00ff */
[----:B------:R-:W-:Y:S01]  /*9b70*/  @!P1 SHF.L.U64.HI R3, R90, 0x1, R91 ;  /* 0x000000015a039819 */ /* 0x000fe2000001025b */
[C---:B------:R-:W-:Y:S01]  /*9b80*/  @!P0 IMAD.SHL.U32 R4, R92.reuse, 0x2, RZ ;  /* 0x000000025c048824 */ /* 0x040fe200078e00ff */
[----:B-----5:R-:W-:Y:S02]  /*9b90*/  @!P0 SHF.L.U64.HI R5, R92, 0x1, R59 ;  /* 0x000000015c058819 */ /* 0x020fe4000001023b */
[CC--:B--2---:R-:W-:Y:S02]  /*9ba0*/  @!P1 IADD3 R16, P2, R15.reuse, R2.reuse, RZ ;  /* 0x000000020f109210 */ /* 0x0c4fe40007f5e0ff */
[----:B---3--:R-:W-:Y:S02]  /*9bb0*/  @!P1 IADD3 R14, P4, R18, R2, RZ ;  /* 0x00000002120e9210 */ /* 0x008fe40007f9e0ff */
[-C--:B------:R-:W-:Y:S01]  /*9bc0*/  @!P0 IADD3 R2, P3, R15, R4.reuse, RZ ;  /* 0x000000040f028210 */ /* 0x080fe20007f7e0ff */
[--C-:B----4-:R-:W-:Y:S01]  /*9bd0*/  @!P1 IMAD.X R17, R22, 0x1, R3.reuse, P2 ;  /* 0x0000000116119824 */ /* 0x110fe200010e0603 */
[----:B------:R-:W-:Y:S01]  /*9be0*/  @!P0 IADD3 R4, P2, R18, R4, RZ ;  /* 0x0000000412048210 */ /* 0x000fe20007f5e0ff */
[C---:B-1----:R-:W-:Y:S01]  /*9bf0*/  @!P1 IMAD.X R15, R19.reuse, 0x1, R3, P4 ;  /* 0x00000001130f9824 */ /* 0x042fe200020e0603 */
[----:B------:R-:W-:Y:S01]  /*9c00*/  CS2R R6, SRZ ;  /* 0x0000000000067805 */ /* 0x000fe2000001ff00 */
[--C-:B------:R-:W-:Y:S01]  /*9c10*/  @!P0 IMAD.X R3, R22, 0x1, R5.reuse, P3 ;  /* 0x0000000116038824 */ /* 0x100fe200018e0605 */
[----:B------:R-:W-:Y:S01]  /*9c20*/  CS2R R8, SRZ ;  /* 0x0000000000087805 */ /* 0x000fe2000001ff00 */
[----:B------:R-:W-:Y:S01]  /*9c30*/  @!P0 IMAD.X R5, R19, 0x1, R5, P2 ;  /* 0x0000000113058824 */ /* 0x000fe200010e0605 */
[----:B------:R1:W5:Y:S04]  /*9c40*/  @!P1 LD.E.64 R10, [R16.64] ;  /* 0x00000008100a9980 */ /* 0x000368000c101b00 */
[----:B------:R1:W5:Y:S04]  /*9c50*/  @!P0 LD.E.64 R12, [R2.64] ;  /* 0x00000008020c8980 */ /* 0x000368000c101b00 */
[----:B------:R1:W5:Y:S04]  /*9c60*/  @!P1 LD.E.64 R6, [R14.64] ;  /* 0x000000080e069980 */ /* 0x000368000c101b00 */
[----:B------:R1:W5:Y:S02]  /*9c70*/  @!P0 LD.E.64 R8, [R4.64] ;  /* 0x0000000804088980 */ /* 0x000364000c101b00 */
.L_x_1710:
[----:B------:R-:W-:Y:S05]  /*9c80*/  BSYNC B0 ;  /* 0x0000000000007941 */ /* 0x000fea0003800000 */
.L_x_1709:
[----:B-1----:R-:W-:Y:S01]  /*9c90*/  IADD3 R2, R20, 0x20, RZ ;  /* 0x0000002014027810 */ /* 0x002fe20007ffe0ff */
[----:B-----5:R-:W-:Y:S01]  /*9ca0*/  IMAD.MOV.U32 R5, RZ, RZ, R12 ;  /* 0x000000ffff057224 */ /* 0x020fe200078e000c */
[----:B------:R1:W4:Y:S01]  /*9cb0*/  SHFL.IDX PT, R23, R24, 0x1, 0x1c1f ;  /* 0x003c1f0018177f89 */ /* 0x00032200000e0000 */
        /* <DEDUP_REMOVED lines=8> */
[----:B----4-:R1:W4:Y:S01]  /*9d40*/  SHFL.IDX PT, R22, R21, 0x1, 0x1c1f ;  /* 0x003c1f0015167f89 */ /* 0x01032200000e0000 */
[----:B------:R-:W-:Y:S01]  /*9d50*/  PRMT R49, R2, 0x5410, R3 ;  /* 0x0000541002317816 */ /* 0x000fe20000000003 */
[----:B------:R-:W-:Y:S01]  /*9d60*/  IMAD.MOV.U32 R3, RZ, RZ, R6 ;  /* 0x000000ffff037224 */ /* 0x000fe200078e0006 */
[----:B------:R-:W-:Y:S01]  /*9d70*/  MOV R2, R7 ;  /* 0x0000000700027202 */ /* 0x000fe20000000f00 */
[----:B--2---:R1:W2:Y:S01]  /*9d80*/  SHFL.IDX PT, R15, R30, 0x1, 0x1c1f ;  /* 0x003c1f001e0f7f89 */ /* 0x0042a200000e0000 */
        /* <DEDUP_REMOVED lines=8> */
[----:B------:R-:W-:Y:S01]  /*9e10*/  CS2R R38, SRZ ;  /* 0x0000000000267805 */ /* 0x000fe2000001ff00 */
[----:B------:R-:W-:-:S11]  /*9e20*/  ISETP.GE.AND P0, PT, R92, c[0x0][0x27c], PT ;  /* 0x00009f005c007a0c */ /* 0x000fd60003f06270 */
[C---:B------:R-:W-:Y:S01]  /*9e30*/  @!P1 IMAD.SHL.U32 R2, R90.reuse, 0x2, RZ ;  /* 0x000000025a029824 */ /* 0x040fe200078e00ff */
[----:B------:R-:W-:Y:S01]  /*9e40*/  @!P1 SHF.L.U64.HI R4, R90, 0x1, R91 ;  /* 0x000000015a049819 */ /* 0x000fe2000001025b */
[C---:B------:R-:W-:Y:S01]  /*9e50*/  @!P0 IMAD.SHL.U32 R3, R92.reuse, 0x2, RZ ;  /* 0x000000025c038824 */ /* 0x040fe200078e00ff */
[----:B------:R-:W-:Y:S02]  /*9e60*/  @!P0 SHF.L.U64.HI R5, R92, 0x1, R59 ;  /* 0x000000015c058819 */ /* 0x000fe4000001023b */
[CC--:B---3--:R-:W-:Y:S02]  /*9e70*/  @!P1 IADD3 R18, P2, R14.reuse, R2.reuse, RZ ;  /* 0x000000020e129210 */ /* 0x0c8fe40007f5e0ff */
[----:B--2---:R-:W-:Y:S02]  /*9e80*/  @!P1 IADD3 R16, P4, R15, R2, RZ ;  /* 0x000000020f109210 */ /* 0x004fe40007f9e0ff */
[-C--:B------:R-:W-:Y:S01]  /*9e90*/  @!P0 IADD3 R2, P3, R14, R3.reuse, RZ ;  /* 0x000000030e028210 */ /* 0x080fe20007f7e0ff */
[--C-:B------:R-:W-:Y:S01]  /*9ea0*/  @!P1 IMAD.X R19, R23, 0x1, R4.reuse, P2 ;  /* 0x0000000117139824 */ /* 0x100fe200010e0604 */
[----:B------:R-:W-:Y:S01]  /*9eb0*/  @!P0 IADD3 R14, P2, R15, R3, RZ ;  /* 0x000000030f0e8210 */ /* 0x000fe20007f5e0ff */
[----:B----4-:R-:W-:-:S02]  /*9ec0*/  @!P1 IMAD.X R17, R22, 0x1, R4, P4 ;  /* 0x0000000116119824 */ /* 0x010fc400020e0604 */
[--C-:B------:R-:W-:Y:S01]  /*9ed0*/  @!P0 IMAD.X R3, R23, 0x1, R5.reuse, P3 ;  /* 0x0000000117038824 */ /* 0x100fe200018e0605 */
[----:B------:R-:W-:Y:S01]  /*9ee0*/  CS2R R32, SRZ ;  /* 0x0000000000207805 */ /* 0x000fe2000001ff00 */
[----:B------:R-:W-:Y:S02]  /*9ef0*/  @!P0 IMAD.X R15, R22, 0x1, R5, P2 ;  /* 0x00000001160f8824 */ /* 0x000fe400010e0605 */
[----:B------:R-:W-:Y:S01]  /*9f00*/  CS2R R4, SRZ ;  /* 0x0000000000047805 */ /* 0x000fe2000001ff00 */
[----:B------:R2:W5:Y:S04]  /*9f10*/  @!P0 LD.E.64 R38, [R2.64] ;  /* 0x0000000802268980 */ /* 0x000568000c101b00 */
[----:B------:R3:W5:Y:S04]  /*9f20*/  @!P0 LD.E.64 R32, [R14.64] ;  /* 0x000000080e208980 */ /* 0x000768000c101b00 */
[----:B------:R3:W5:Y:S01]  /*9f30*/  @!P1 LD.E.64 R4, [R18.64] ;  /* 0x0000000812049980 */ /* 0x000762000c101b00 */
[----:B--2---:R-:W-:-:S06]  /*9f40*/  CS2R R2, SRZ ;  /* 0x0000000000027805 */ /* 0x004fcc000001ff00 */
[----:B------:R3:W5:Y:S02]  /*9f50*/  @!P1 LD.E.64 R2, [R16.64] ;  /* 0x0000000810029980 */ /* 0x000764000c101b00 */
.L_x_1712:
[----:B------:R-:W-:Y:S05]  /*9f60*/  BSYNC B0 ;  /* 0x0000000000007941 */ /* 0x000fea0003800000 */
.L_x_1711:
[----:B---3--:R-:W-:Y:S01]  /*9f70*/  IADD3 R14, R20, 0x40, RZ ;  /* 0x00000040140e7810 */ /* 0x008fe20007ffe0ff */
[----:B-----5:R-:W-:Y:S01]  /*9f80*/  IMAD.MOV.U32 R18, RZ, RZ, R38 ;  /* 0x000000ffff127224 */ /* 0x020fe200078e0026 */
[----:B------:R3:W1:Y:S01]  /*9f90*/  SHFL.IDX PT, R29, R24, 0x2, 0x1c1f ;  /* 0x005c1f00181d7f89 */ /* 0x00066200000e0000 */
[----:B------:R-:W-:Y:S01]  /*9fa0*/  IMAD.MOV.U32 R17, RZ, RZ, R39 ;  /* 0x000000ffff117224 */ /* 0x000fe200078e0027 */
[----:B------:R-:W-:Y:S01]  /*9fb0*/  ISETP.GE.AND P0, PT, R14, R0, PT ;  /* 0x000000000e00720c */ /* 0x000fe20003f06270 */
[----:B------:R-:W-:Y:S01]  /*9fc0*/  IMAD.MOV.U32 R16, RZ, RZ, R4 ;  /* 0x000000ffff107224 */ /* 0x000fe200078e0004 */
[----:B--2---:R3:W2:Y:S01]  /*9fd0*/  SHFL.IDX PT, R15, R25, 0x2, 0x1c1f ;  /* 0x005c1f00190f7f89 */ /* 0x0046a200000e0000 */
        /* <DEDUP_REMOVED lines=25> */
[----:B------:R-:W-:Y:S02]  /*a170*/  @!P0 SHF.L.U64.HI R27, R92, 0x1, R59 ;  /* 0x000000015c1b8819 */ /* 0x000fe4000001023b */
[CC--:B--2-4-:R-:W-:Y:S02]  /*a180*/  @!P1 IADD3 R22, P2, R15.reuse, R14.reuse, RZ ;  /* 0x0000000e0f169210 */ /* 0x0d4fe40007f5e0ff */
[C---:B-1----:R-:W-:Y:S02]  /*a190*/  @!P1 IADD3 R18, P4, R26.reuse, R14, RZ ;  /* 0x0000000e1a129210 */ /* 0x042fe40007f9e0ff */
[-C--:B------:R-:W-:Y:S01]  /*a1a0*/  @!P0 IADD3 R16, P3, R15, R17.reuse, RZ ;  /* 0x000000110f108210 */ /* 0x080fe20007f7e0ff */
[C-C-:B------:R-:W-:Y:S01]  /*a1b0*/  @!P1 IMAD.X R23, R29.reuse, 0x1, R19.reuse, P2 ;  /* 0x000000011d179824 */ /* 0x140fe200010e0613 */
[----:B------:R-:W-:Y:S01]  /*a1c0*/  @!P0 IADD3 R14, P2, R26, R17, RZ ;  /* 0x000000111a0e8210 */ /* 0x000fe20007f5e0ff */
[----:B------:R-:W-:Y:S01]  /*a1d0*/  CS2R R36, SRZ ;  /* 0x0000000000247805 */ /* 0x000fe2000001ff00 */
[----:B------:R-:W-:Y:S01]  /*a1e0*/  CS2R R40, SRZ ;  /* 0x0000000000287805 */ /* 0x000fe2000001ff00 */
[----:B------:R-:W-:Y:S01]  /*a1f0*/  @!P1 IMAD.X R19, R28, 0x1, R19, P4 ;  /* 0x000000011c139824 */ /* 0x000fe200020e0613 */
[----:B------:R1:W5:Y:S01]  /*a200*/  @!P1 LD.E.64 R34, [R22.64] ;  /* 0x0000000816229980 */ /* 0x000362000c101b00 */
[----:B------:R-:W-:-:S02]  /*a210*/  @!P0 IMAD.X R17, R29, 0x1, R27, P3 ;  /* 0x000000011d118824 */ /* 0x000fc400018e061b */
[----:B------:R-:W-:Y:S01]  /*a220*/  @!P0 IMAD.X R15, R28, 0x1, R27, P2 ;  /* 0x000000011c0f8824 */ /* 0x000fe200010e061b */
[----:B------:R1:W5:Y:S04]  /*a230*/  @!P1 LD.E.64 R36, [R18.64] ;  /* 0x0000000812249980 */ /* 0x000368000c101b00 */
[----:B------:R1:W5:Y:S04]  /*a240*/  @!P0 LD.E.64 R42, [R16.64] ;  /* 0x00000008102a8980 */ /* 0x000368000c101b00 */
[----:B------:R1:W5:Y:S02]  /*a250*/  @!P0 LD.E.64 R40, [R14.64] ;  /* 0x000000080e288980 */ /* 0x000364000c101b00 */
.L_x_1714:
[----:B------:R-:W-:Y:S05]  /*a260*/  BSYNC B0 ;  /* 0x0000000000007941 */ /* 0x000fea0003800000 */
.L_x_1713:
[----:B-1----:R-:W-:Y:S01]  /*a270*/  IADD3 R14, R20, 0x60, RZ ;  /* 0x00000060140e7810 */ /* 0x002fe20007ffe0ff */
[----:B-----5:R-:W-:Y:S01]  /*a280*/  IMAD.MOV.U32 R18, RZ, RZ, R42 ;  /* 0x000000ffff127224 */ /* 0x020fe200078e002a */
[----:B------:R-:W1:Y:S01]  /*a290*/  SHFL.IDX PT, R26, R24, 0x3, 0x1c1f ;  /* 0x007c1f00181a7f89 */ /* 0x000e6200000e0000 */
[----:B------:R-:W-:Y:S01]  /*a2a0*/  IMAD.MOV.U32 R17, RZ, RZ, R43 ;  /* 0x000000ffff117224 */ /* 0x000fe200078e002b */
[----:B------:R-:W-:Y:S01]  /*a2b0*/  ISETP.GE.AND P0, PT, R14, R0, PT ;  /* 0x000000000e00720c */ /* 0x000fe20003f06270 */
[----:B------:R-:W-:Y:S01]  /*a2c0*/  IMAD.MOV.U32 R16, RZ, RZ, R34 ;  /* 0x000000ffff107224 */ /* 0x000fe200078e0022 */
[----:B--2---:R-:W2:Y:S01]  /*a2d0*/  SHFL.IDX PT, R15, R25, 0x3, 0x1c1f ;  /* 0x007c1f00190f7f89 */ /* 0x004ea200000e0000 */
[----:B------:R-:W-:Y:S01]  /*a2e0*/  IMAD.MOV.U32 R14, RZ, RZ, R35 ;  /* 0x000000ffff0e7224 */ /* 0x000fe200078e0023 */
[----:B------:R-:W-:Y:S01]  /*a2f0*/  PRMT R58, R17, 0x5410, R18 ;  /* 0x00005410113a7816 */ /* 0x000fe20000000012 */
[----:B------:R-:W-:Y:S01]  /*a300*/  IMAD.MOV.U32 R17, RZ, RZ, R41 ;  /* 0x000000ffff117224 */ /* 0x000fe200078e0029 */
[----:B------:R-:W-:Y:S01]  /*a310*/  MOV R18, R40 ;  /* 0x0000002800127202 */ /* 0x000fe20000000f00 */
[----:B---3--:R-:W3:Y:S01]  /*a320*/  SHFL.IDX PT, R24, R21, 0x3, 0x1c1f ;  /* 0x007c1f0015187f89 */ /* 0x008ee200000e0000 */
[----:B------:R-:W-:Y:S01]  /*a330*/  PRMT R56, R14, 0x5410, R16 ;  /* 0x000054100e387816 */ /* 0x000fe20000000010 */
[----:B------:R-:W-:Y:S01]  /*a340*/  IMAD.MOV.U32 R16, RZ, RZ, R36 ;  /* 0x000000ffff107224 */ /* 0x000fe200078e0024 */
[----:B------:R-:W-:Y:S01]  /*a350*/  MOV R14, R37 ;  /* 0x00000025000e7202 */ /* 0x000fe20000000f00 */
[----:B----4-:R4:W1:Y:S01]  /*a360*/  SHFL.IDX PT, R22, R30, 0x3, 0x1c1f ;  /* 0x007c1f001e167f89 */ /* 0x01086200000e0000 */
[----:B------:R-:W-:Y:S01]  /*a370*/  BSSY B0, `(.L_x_1715) ;  /* 0x000001d000007945 */ /* 0x000fe20003800000 */
[----:B------:R-:W-:Y:S01]  /*a380*/  PRMT R57, R17, 0x5410, R18 ;  /* 0x0000541011397816 */ /* 0x000fe20000000012 */
[----:B------:R-:W-:Y:S01]  /*a390*/  CS2R R28, SRZ ;  /* 0x00000000001c7805 */ /* 0x000fe2000001ff00 */
[----:B------:R-:W-:Y:S01]  /*a3a0*/  PRMT R27, R14, 0x5410, R16 ;  /* 0x000054100e1b7816 */ /* 0x000fe20000000010 */
[----:B------:R-:W-:Y:S01]  /*a3b0*/  CS2R R44, SRZ ;  /* 0x00000000002c7805 */ /* 0x000fe2000001ff00 */
[----:B----4-:R-:W-:Y:S01]  /*a3c0*/  CS2R R30, SRZ ;  /* 0x00000000001e7805 */ /* 0x010fe2000001ff00 */
[----:B------:R-:W-:Y:S05]  /*a3d0*/  @P0 BRA `(.L_x_1716) ;  /* 0x0000016000000947 */ /* 0x000fea0003800000 */
[----:B-123--:R-:W-:Y:S01]  /*a3e0*/  ISETP.GE.AND P1, PT, R90, c[0x0][0x27c], PT ;  /* 0x00009f005a007a0c */ /* 0x00efe20003f26270 */
[----:B------:R-:W-:Y:S01]  /*a3f0*/  CS2R R46, SRZ ;  /* 0x00000000002e7805 */ /* 0x000fe2000001ff00 */
[----:B------:R-:W-:Y:S01]  /*a400*/  ISETP.GE.AND P0, PT, R92, c[0x0][0x27c], PT ;  /* 0x00009f005c007a0c */ /* 0x000fe20003f06270 */
[----:B------:R-:W-:-:S10]  /*a410*/  CS2R R28, SRZ ;  /* 0x00000000001c7805 */ /* 0x000fd4000001ff00 */
[C---:B------:R-:W-:Y:S01]  /*a420*/  @!P1 IMAD.SHL.U32 R14, R90.reuse, 0x2, RZ ;  /* 0x000000025a0e9824 */ /* 0x040fe200078e00ff */
[----:B------:R-:W-:Y:S01]  /*a430*/  @!P1 SHF.L.U64.HI R19, R90, 0x1, R91 ;  /* 0x000000015a139819 */ /* 0x000fe2000001025b */
[C---:B------:R-:W-:Y:S01]  /*a440*/  @!P0 IMAD.SHL.U32 R17, R92.reuse, 0x2, RZ ;  /* 0x000000025c118824 */ /* 0x040fe200078e00ff */
[----:B------:R-:W-:Y:S02]  /*a450*/  @!P0 SHF.L.U64.HI R23, R92, 0x1, R59 ;  /* 0x000000015c178819 */ /* 0x000fe4000001023b */
[CC--:B------:R-:W-:Y:S02]  /*a460*/  @!P1 IADD3 R20, P2, R15.reuse, R14.reuse, RZ ;  /* 0x0000000e0f149210 */ /* 0x0c0fe40007f5e0ff */
[----:B------:R-:W-:Y:S02]  /*a470*/  @!P1 IADD3 R18, P4, R22, R14, RZ ;  /* 0x0000000e16129210 */ /* 0x000fe40007f9e0ff */
[-C--:B------:R-:W-:Y:S01]  /*a480*/  @!P0 IADD3 R16, P3, R15, R17.reuse, RZ ;  /* 0x000000110f108210 */ /* 0x080fe20007f7e0ff */
[--C-:B------:R-:W-:Y:S01]  /*a490*/  @!P1 IMAD.X R21, R26, 0x1, R19.reuse, P2 ;  /* 0x000000011a159824 */ /* 0x100fe200010e0613 */
        /* <DEDUP_REMOVED lines=10> */
.L_x_1716:
[----:B-123--:R-:W-:Y:S05]  /*a540*/  BSYNC B0 ;  /* 0x0000000000007941 */ /* 0x00efea0003800000 */
.L_x_1715:
[----:B-----5:R-:W-:Y:S01]  /*a550*/  IMAD.MOV.U32 R14, RZ, RZ, R46 ;  /* 0x000000ffff0e7224 */ /* 0x020fe200078e002e */
        /* <DEDUP_REMOVED lines=67> */
.L_x_1720:
[----:B------:R-:W-:Y:S05]  /*a990*/  BSYNC B0 ;  /* 0x0000000000007941 */ /* 0x000fea0003800000 */
.L_x_1719:
[----:B------:R-:W-:-:S13]  /*a9a0*/  ISETP.GE.AND P0, PT, R92, c[0x0][0x27c], PT ;  /* 0x00009f005c007a0c */ /* 0x000fda0003f06270 */
[----:B------:R-:W-:Y:S05]  /*a9b0*/  @P0 BRA `(.L_x_1718) ;  /* 0x000002e000000947 */ /* 0x000fea0003800000 */
[----:B-1----:R-:W1:Y:S01]  /*a9c0*/  LDS.128 R16, [R249+0x5000] ;  /* 0x00500000f9107984 */ /* 0x002e620000000c00 */
        /* <DEDUP_REMOVED lines=9> */
[----:B------:R-:W-:Y:S02]  /*aa60*/  PRMT R13, R51, 0x5432, R7 ;  /* 0x00005432330d7816 */ /* 0x000fe40000000007 */
        /* <DEDUP_REMOVED lines=35> */
.L_x_1718:
[----:B------:R-:W-:Y:S05]  /*aca0*/  BSYNC B1 ;  /* 0x0000000000017941 */ /* 0x000fea0003800000 */
.L_x_1717:
        /* <DEDUP_REMOVED lines=53> */
.L_x_1724:
[----:B------:R-:W-:Y:S05]  /*b000*/  BSYNC B0 ;  /* 0x0000000000007941 */ /* 0x000fea0003800000 */
.L_x_1723:
[----:B------:R-:W-:-:S13]  /*b010*/  ISETP.GE.AND P0, PT, R92, c[0x0][0x27c], PT ;  /* 0x00009f005c007a0c */ /* 0x000fda0003f06270 */
        /* <DEDUP_REMOVED lines=47> */
.L_x_1722:
[----:B------:R-:W-:Y:S05]  /*b310*/  BSYNC B1 ;  /* 0x0000000000017941 */ /* 0x000fea0003800000 */
.L_x_1721:
        /* <DEDUP_REMOVED lines=53> */
.L_x_1728:
[----:B------:R-:W-:Y:S05]  /*b670*/  BSYNC B0 ;  /* 0x0000000000007941 */ /* 0x000fea0003800000 */
.L_x_1727:
        /* <DEDUP_REMOVED lines=48> */
.L_x_1726:
[----:B------:R-:W-:Y:S05]  /*b980*/  BSYNC B1 ;  /* 0x0000000000017941 */ /* 0x000fea0003800000 */
.L_x_1725:
        /* <DEDUP_REMOVED lines=52> */
.L_x_1731:
[----:B------:R-:W-:Y:S05]  /*bcd0*/  BSYNC B0 ;  /* 0x0000000000007941 */ /* 0x000fea0003800000 */
.L_x_1730:
        /* <DEDUP_REMOVED lines=49> */
.L_x_1708:
        /* <DEDUP_REMOVED lines=20> */
[----:B------:R-:W-:Y:S01]  /*c130*/  LEA.HI.X R21, R6, c[0x0][0x274], R7, 0x1, P0 ;  /* 0x00009d0006157a11 */ /* 0x000fe200000f0c07 */
[----:B------:R-:W-:Y:S01]  /*c140*/  IMAD.IADD R2, R5, 0x1, R2 ;  /* 0x0000000105027824 */ /* 0x000fe200078e0202 */
[----:B------:R-:W-:-:S03]  /*c150*/  LEA R3, P0, R4, c[0x0][0x288], 0x1 ;  /* 0x0000a20004037a11 */ /* 0x000fc600078008ff */
[----:B------:R-:W2:Y:S01]  /*c160*/  SHFL.IDX PT, R5, R21, RZ, 0x1c1f ;  /* 0x001c1fff15057589 */ /* 0x000ea200000e0000 */
[----:B------:R-:W-:Y:S02]  /*c170*/  LEA.HI.X R2, R4, c[0x0][0x28c], R2, 0x1, P0 ;  /* 0x0000a30004027a11 */ /* 0x000fe400000f0c02 */
[----:B------:R-:W-:Y:S01]  /*c180*/  ISETP.GE.OR P0, PT, R20, R0, P2 ;  /* 0x000000001400720c */ /* 0x000fe20001706670 */
[----:B------:R-:W3:Y:S04]  /*c190*/  SHFL.IDX PT, R9, R3, RZ, 0x1c1f ;  /* 0x001c1fff03097589 */ /* 0x000ee800000e0000 */
[----:B------:R-:W4:Y:S08]  /*c1a0*/  SHFL.IDX PT, R10, R2, RZ, 0x1c1f ;  /* 0x001c1fff020a7589 */ /* 0x000f3000000e0000 */
[C---:B------:R-:W-:Y:S01]  /*c1b0*/  @!P0 IMAD.SHL.U32 R6, R84.reuse, 0x2, RZ ;  /* 0x0000000254068824 */ /* 0x040fe200078e00ff */
[----:B------:R-:W-:-:S04]  /*c1c0*/  @!P0 SHF.L.U64.HI R7, R84, 0x1, R85 ;  /* 0x0000000154078819 */ /* 0x000fc80000010255 */
[----:B-1----:R-:W-:-:S05]  /*c1d0*/  @!P0 IADD3 R4, P1, R8, R6, RZ ;  /* 0x0000000608048210 */ /* 0x002fca0007f3e0ff */
[----:B--2---:R-:W-:Y:S01]  /*c1e0*/  @!P0 IMAD.X R5, R5, 0x1, R7, P1 ;  /* 0x0000000105058824 */ /* 0x004fe200008e0607 */
[----:B---3--:R-:W-:Y:S01]  /*c1f0*/  @!P0 IADD3 R6, P1, R9, R6, RZ ;  /* 0x0000000609068210 */ /* 0x008fe20007f3e0ff */
[----:B------:R-:W-:Y:S01]  /*c200*/  CS2R R14, SRZ ;  /* 0x00000000000e7805 */ /* 0x000fe2000001ff00 */
[----:B------:R-:W-:Y:S02]  /*c210*/  CS2R R12, SRZ ;  /* 0x00000000000c7805 */ /* 0x000fe4000001ff00 */
[----:B------:R1:W2:Y:S01]  /*c220*/  @!P0 LD.E.128 R16, [R4.64] ;  /* 0x0000000804108980 */ /* 0x0002a2000c101d00 */
[----:B----4-:R-:W-:-:S05]  /*c230*/  @!P0 IADD3.X R7, R10, R7, RZ, P1, !PT ;  /* 0x000000070a078210 */ /* 0x010fca0000ffe4ff */
[----:B------:R2:W3:Y:S01]  /*c240*/  @!P0 LD.E.128 R12, [R6.64] ;  /* 0x00000008060c8980 */ /* 0x0004e2000c101d00 */
[----:B------:R-:W-:Y:S01]  /*c250*/  BSSY B0, `(.L_x_1732) ;  /* 0x0000028000007945 */ /* 0x000fe20003800000 */
[----:B------:R-:W-:Y:S01]  /*c260*/  CS2R R10, SRZ ;  /* 0x00000000000a7805 */ /* 0x000fe2000001ff00 */
[----:B------:R-:W-:Y:S01]  /*c270*/  CS2R R8, SRZ ;  /* 0x0000000000087805 */ /* 0x000fe2000001ff00 */
[----:B------:R4:W2:Y:S04]  /*c280*/  SHFL.IDX PT, R23, R22, 0x1, 0x1c1f ;  /* 0x003c1f0016177f89 */ /* 0x0008a800000e0000 */
[----:B------:R4:W2:Y:S04]  /*c290*/  SHFL.IDX PT, R24, R3, 0x1, 0x1c1f ;  /* 0x003c1f0003187f89 */ /* 0x0008a800000e0000 */
[----:B------:R4:W2:Y:S04]  /*c2a0*/  SHFL.IDX PT, R26, R21, 0x1, 0x1c1f ;  /* 0x003c1f00151a7f89 */ /* 0x0008a800000e0000 */
[----:B------:R4:W2:Y:S01]  /*c2b0*/  SHFL.IDX PT, R25, R2, 0x1, 0x1c1f ;  /* 0x003c1f0002197f89 */ /* 0x0008a200000e0000 */
[----:B-1----:R-:W-:-:S04]  /*c2c0*/  IADD3 R4, R20, 0x20, RZ ;  /* 0x0000002014047810 */ /* 0x002fc80007ffe0ff */
[----:B------:R-:W-:Y:S01]  /*c2d0*/  ISETP.GE.AND P0, PT, R4, R0, PT ;  /* 0x000000000400720c */ /* 0x000fe20003f06270 */
[----:B--2---:R-:W-:Y:S02]  /*c2e0*/  IMAD.MOV.U32 R6, RZ, RZ, R19 ;  /* 0x000000ffff067224 */ /* 0x004fe400078e0013 */
[----:B------:R-:W-:Y:S02]  /*c2f0*/  IMAD.MOV.U32 R5, RZ, RZ, R16 ;  /* 0x000000ffff057224 */ /* 0x000fe400078e0010 */
[----:B------:R-:W-:Y:S01]  /*c300*/  IMAD.MOV.U32 R4, RZ, RZ, R17 ;  /* 0x000000ffff047224 */ /* 0x000fe200078e0011 */
[----:B------:R-:W-:Y:S01]  /*c310*/  PRMT R29, R29, 0x5410, R6 ;  /* 0x000054101d1d7816 */ /* 0x000fe20000000006 */
[----:B------:R-:W-:Y:S01]  /*c320*/  IMAD.MOV.U32 R7, RZ, RZ, R18 ;  /* 0x000000ffff077224 */ /* 0x000fe200078e0012 */
[----:B------:R-:W-:Y:S01]  /*c330*/  PRMT R31, R5, 0x7610, R31 ;  /* 0x00007610051f7816 */ /* 0x000fe2000000001f */
[----:B---3--:R-:W-:Y:S01]  /*c340*/  IMAD.MOV.U32 R6, RZ, RZ, R15 ;  /* 0x000000ffff067224 */ /* 0x008fe200078e000f */
[----:B------:R-:W-:Y:S01]  /*c350*/  PRMT R30, R4, 0x7610, R30 ;  /* 0x00007610041e7816 */ /* 0x000fe2000000001e */
[----:B------:R-:W-:Y:S01]  /*c360*/  IMAD.MOV.U32 R5, RZ, RZ, R12 ;  /* 0x000000ffff057224 */ /* 0x000fe200078e000c */
[----:B------:R-:W-:Y:S01]  /*c370*/  PRMT R32, R32, 0x5410, R7 ;  /* 0x0000541020207816 */ /* 0x000fe20000000007 */
[----:B------:R-:W-:Y:S01]  /*c380*/  IMAD.MOV.U32 R4, RZ, RZ, R13 ;  /* 0x000000ffff047224 */ /* 0x000fe200078e000d */
[----:B------:R-:W-:-:S02]  /*c390*/  MOV R7, R14 ;  /* 0x0000000e00077202 */ /* 0x000fc40000000f00 */
[----:B------:R-:W-:Y:S02]  /*c3a0*/  PRMT R34, R6, 0x7610, R34 ;  /* 0x0000761006227816 */ /* 0x000fe40000000022 */
[----:B------:R-:W-:Y:S02]  /*c3b0*/  PRMT R35, R7, 0x7610, R35 ;  /* 0x0000761007237816 */ /* 0x000fe40000000023 */
[----:B------:R-:W-:Y:S01]  /*c3c0*/  PRMT R29, R5, 0x7610, R29 ;  /* 0x00007610051d7816 */ /* 0x000fe2000000001d */
[----:B------:R-:W-:Y:S01]  /*c3d0*/  CS2R R6, SRZ ;  /* 0x0000000000067805 */ /* 0x000fe2000001ff00 */
[----:B------:R-:W-:Y:S02]  /*c3e0*/  PRMT R32, R4, 0x7610, R32 ;  /* 0x0000761004207816 */ /* 0x000fe40000000020 */
[----:B------:R-:W-:Y:S01]  /*c3f0*/  CS2R R4, SRZ ;  /* 0x0000000000047805 */ /* 0x000fe2000001ff00 */
[----:B------:R-:W-:Y:S05]  /*c400*/  @P0 BRA `(.L_x_1733) ;  /* 0x000000c000000947 */ /* 0x000fea0003800000 */
[----:B----4-:R-:W-:Y:S01]  /*c410*/  CS2R R8, SRZ ;  /* 0x0000000000087805 */ /* 0x010fe2000001ff00 */
[----:B------:R-:W-:Y:S01]  /*c420*/  CS2R R6, SRZ ;  /* 0x0000000000067805 */ /* 0x000fe2000001ff00 */
[----:B------:R-:W-:Y:S01]  /*c430*/  CS2R R4, SRZ ;  /* 0x0000000000047805 */ /* 0x000fe2000001ff00 */
[----:B------:R-:W-:Y:S05]  /*c440*/  @P2 BRA `(.L_x_1733) ;  /* 0x0000008000002947 */ /* 0x000fea0003800000 */
[C---:B------:R-:W-:Y:S01]  /*c450*/  IMAD.SHL.U32 R6, R84.reuse, 0x2, RZ ;  /* 0x0000000254067824 */ /* 0x040fe200078e00ff */
[----:B------:R-:W-:-:S04]  /*c460*/  SHF.L.U64.HI R7, R84, 0x1, R85 ;  /* 0x0000000154077819 */ /* 0x000fc80000010255 */
[-C--:B------:R-:W-:Y:S02]  /*c470*/  IADD3 R4, P1, R23, R6.reuse, RZ ;  /* 0x0000000617047210 */ /* 0x080fe40007f3e0ff */
[----:B------:R-:W-:-:S03]  /*c480*/  IADD3 R6, P0, R24, R6, RZ ;  /* 0x0000000618067210 */ /* 0x000fc60007f1e0ff */
[--C-:B------:R-:W-:Y:S02]  /*c490*/  IMAD.X R5, R26, 0x1, R7.reuse, P1 ;  /* 0x000000011a057824 */ /* 0x100fe400008e0607 */
[----:B------:R-:W-:-:S03]  /*c4a0*/  IMAD.X R7, R25, 0x1, R7, P0 ;  /* 0x0000000119077824 */ /* 0x000fc600000e0607 */
[----:B------:R1:W5:Y:S04]  /*c4b0*/  LD.E.128 R8, [R4.64] ;  /* 0x0000000804087980 */ /* 0x000368000c101d00 */
[----:B-1----:R-:W5:Y:S02]  /*c4c0*/  LD.E.128 R4, [R6.64] ;  /* 0x0000000806047980 */ /* 0x002f64000c101d00 */
.L_x_1733:
[----:B----4-:R-:W-:Y:S05]  /*c4d0*/  BSYNC B0 ;  /* 0x0000000000007941 */ /* 0x010fea0003800000 */
.L_x_1732:
[----:B------:R-:W1:Y:S01]  /*c4e0*/  SHFL.IDX PT, R26, R22, 0x2, 0x1c1f ;  /* 0x005c1f00161a7f89 */ /* 0x000e6200000e0000 */
[----:B------:R-:W-:Y:S01]  /*c4f0*/  IADD3 R23, R20, 0x40, RZ ;  /* 0x0000004014177810 */ /* 0x000fe20007ffe0ff */
[----:B------:R-:W-:Y:S01]  /*c500*/  CS2R R46, SRZ ;  /* 0x00000000002e7805 */ /* 0x000fe2000001ff00 */
[----:B------:R-:W-:Y:S01]  /*c510*/  CS2R R44, SRZ ;  /* 0x00000000002c7805 */ /* 0x000fe2000001ff00 */
[----:B------:R-:W2:Y:S01]  /*c520*/  SHFL.IDX PT, R27, R21, 0x2, 0x1c1f ;  /* 0x005c1f00151b7f89 */ /* 0x000ea200000e0000 */
[----:B------:R-:W-:-:S03]  /*c530*/  ISETP.GE.OR P0, PT, R23, R0, P2 ;  /* 0x000000001700720c */ /* 0x000fc60001706670 */
[----:B------:R-:W3:Y:S04]  /*c540*/  SHFL.IDX PT, R24, R3, 0x2, 0x1c1f ;  /* 0x005c1f0003187f89 */ /* 0x000ee800000e0000 */
[----:B------:R-:W4:Y:S06]  /*c550*/  SHFL.IDX PT, R28, R2, 0x2, 0x1c1f ;  /* 0x005c1f00021c7f89 */ /* 0x000f2c00000e0000 */
[C---:B------:R-:W-:Y:S01]  /*c560*/  @!P0 IMAD.SHL.U32 R23, R84.reuse, 0x2, RZ ;  /* 0x0000000254178824 */ /* 0x040fe200078e00ff */
[----:B------:R-:W-:-:S04]  /*c570*/  @!P0 SHF.L.U64.HI R25, R84, 0x1, R85 ;  /* 0x0000000154198819 */ /* 0x000fc80000010255 */
[----:B-1----:R-:W-:-:S05]  /*c580*/  @!P0 IADD3 R26, P1, R26, R23, RZ ;  /* 0x000000171a1a8210 */ /* 0x002fca0007f3e0ff */
[----:B--2---:R-:W-:Y:S01]  /*c590*/  @!P0 IMAD.X R27, R27, 0x1, R25, P1 ;  /* 0x000000011b1b8824 */ /* 0x004fe200008e0619 */
[----:B---3--:R-:W-:Y:S01]  /*c5a0*/  @!P0 IADD3 R24, P1, R24, R23, RZ ;  /* 0x0000001718188210 */ /* 0x008fe20007f3e0ff */
[----:B------:R-:W-:-:S03]  /*c5b0*/  CS2R R42, SRZ ;  /* 0x00000000002a7805 */ /* 0x000fc6000001ff00 */
[----:B------:R-:W2:Y:S01]  /*c5c0*/  @!P0 LD.E.128 R44, [R26.64] ;  /* 0x000000081a2c8980 */ /* 0x000ea2000c101d00 */
[----:B------:R-:W-:Y:S01]  /*c5d0*/  CS2R R40, SRZ ;  /* 0x0000000000287805 */ /* 0x000fe2000001ff00 */
[----:B----4-:R-:W-:-:S05]  /*c5e0*/  @!P0 IMAD.X R25, R28, 0x1, R25, P1 ;  /* 0x000000011c198824 */ /* 0x010fca00008e0619 */
[----:B------:R1:W3:Y:S01]  /*c5f0*/  @!P0 LD.E.128 R40, [R24.64] ;  /* 0x0000000818288980 */ /* 0x0002e2000c101d00 */
[----:B------:R-:W-:Y:S01]  /*c600*/  IADD3 R20, R20, 0x60, RZ ;  /* 0x0000006014147810 */ /* 0x000fe20007ffe0ff */
[----:B-----5:R-:W-:Y:S01]  /*c610*/  IMAD.MOV.U32 R23, RZ, RZ, R8 ;  /* 0x000000ffff177224 */ /* 0x020fe200078e0008 */
[----:B------:R-:W-:Y:S01]  /*c620*/  BSSY B0, `(.L_x_1734) ;  /* 0x000002e000007945 */ /* 0x000fe20003800000 */
[----:B------:R-:W4:Y:S01]  /*c630*/  SHFL.IDX PT, R22, R22, 0x3, 0x1c1f ;  /* 0x007c1f0016167f89 */ /* 0x000f2200000e0000 */
[----:B------:R-:W-:Y:S01]  /*c640*/  ISETP.GE.AND P0, PT, R20, R0, PT ;  /* 0x000000001400720c */ /* 0x000fe20003f06270 */
[----:B------:R-:W-:Y:S01]  /*c650*/  CS2R R54, SRZ ;  /* 0x0000000000367805 */ /* 0x000fe2000001ff00 */
[----:B------:R-:W-:Y:S01]  /*c660*/  MOV R20, R9 ;  /* 0x0000000900147202 */ /* 0x000fe20000000f00 */
[----:B------:R-:W-:Y:S01]  /*c670*/  CS2R R52, SRZ ;  /* 0x0000000000347805 */ /* 0x000fe2000001ff00 */
[----:B------:R-:W-:Y:S01]  /*c680*/  CS2R R50, SRZ ;  /* 0x0000000000327805 */ /* 0x000fe2000001ff00 */
[----:B------:R-:W-:Y:S01]  /*c690*/  CS2R R48, SRZ ;  /* 0x0000000000307805 */ /* 0x000fe2000001ff00 */
[----:B------:R-:W-:Y:S01]  /*c6a0*/  PRMT R61, R20, 0x5410, R23 ;  /* 0x00005410143d7816 */ /* 0x000fe20000000017 */
[----:B------:R-:W-:-:S02]  /*c6b0*/  IMAD.MOV.U32 R23, RZ, RZ, R4 ;  /* 0x000000ffff177224 */ /* 0x000fc400078e0004 */
[----:B------:R-:W-:-:S05]  /*c6c0*/  IMAD.MOV.U32 R20, RZ, RZ, R5 ;  /* 0x000000ffff147224 */ /* 0x000fca00078e0005 */
[----:B------:R-:W-:Y:S02]  /*c6d0*/  PRMT R59, R20, 0x5410, R23 ;  /* 0x00005410143b7816 */ /* 0x000fe40000000017 */
[----:B------:R-:W2:Y:S01]  /*c6e0*/  SHFL.IDX PT, R23, R3, 0x3, 0x1c1f ;  /* 0x007c1f0003177f89 */ /* 0x000ea200000e0000 */
[----:B-1----:R-:W-:Y:S02]  /*c6f0*/  IMAD.MOV.U32 R25, RZ, RZ, R10 ;  /* 0x000000ffff197224 */ /* 0x002fe400078e000a */
[----:B------:R-:W-:-:S05]  /*c700*/  IMAD.MOV.U32 R24, RZ, RZ, R11 ;  /* 0x000000ffff187224 */ /* 0x000fca00078e000b */
[----:B------:R-:W-:Y:S01]  /*c710*/  PRMT R63, R24, 0x5410, R25 ;  /* 0x00005410183f7816 */ /* 0x000fe20000000019 */
[----:B------:R-:W-:Y:S02]  /*c720*/  IMAD.MOV.U32 R25, RZ, RZ, R6 ;  /* 0x000000ffff197224 */ /* 0x000fe400078e0006 */
[----:B------:R-:W-:-:S05]  /*c730*/  IMAD.MOV.U32 R24, RZ, RZ, R7 ;  /* 0x000000ffff187224 */ /* 0x000fca00078e0007 */
[----:B------:R-:W-:Y:S02]  /*c740*/  PRMT R62, R24, 0x5410, R25 ;  /* 0x00005410183e7816 */ /* 0x000fe40000000019 */
[----:B------:R-:W1:Y:S04]  /*c750*/  SHFL.IDX PT, R24, R2, 0x3, 0x1c1f ;  /* 0x007c1f0002187f89 */ /* 0x000e6800000e0000 */
[----:B------:R1:W1:Y:S01]  /*c760*/  SHFL.IDX PT, R25, R21, 0x3, 0x1c1f ;  /* 0x007c1f0015197f89 */ /* 0x00026200000e0000 */
[----:B--2---:R-:W-:Y:S01]  /*c770*/  IMAD.MOV.U32 R20, RZ, RZ, R47 ;  /* 0x000000ffff147224 */ /* 0x004fe200078e002f */
[----:B-1----:R-:W-:Y:S01]  /*c780*/  MOV R21, R46 ;  /* 0x0000002e00157202 */ /* 0x002fe20000000f00 */
[----:B------:R-:W-:Y:S02]  /*c790*/  IMAD.MOV.U32 R3, RZ, RZ, R44 ;  /* 0x000000ffff037224 */ /* 0x000fe400078e002c */
[----:B------:R-:W-:Y:S01]  /*c7a0*/  IMAD.MOV.U32 R2, RZ, RZ, R45 ;  /* 0x000000ffff027224 */ /* 0x000fe200078e002d */
[----:B------:R-:W-:Y:S01]  /*c7b0*/  PRMT R67, R20, 0x5410, R21 ;  /* 0x0000541014437816 */ /* 0x000fe20000000015 */
[----:B---3--:R-:W-:-:S03]  /*c7c0*/  IMAD.MOV.U32 R21, RZ, RZ, R42 ;  /* 0x000000ffff157224 */ /* 0x008fc600078e002a */
[----:B------:R-:W-:Y:S01]  /*c7d0*/  PRMT R65, R2, 0x5410, R3 ;  /* 0x0000541002417816 */ /* 0x000fe20000000003 */
[----:B------:R-:W-:Y:S01]  /*c7e0*/  IMAD.MOV.U32 R3, RZ, RZ, R40 ;  /* 0x000000ffff037224 */ /* 0x000fe200078e0028 */
[----:B------:R-:W-:Y:S01]  /*c7f0*/  MOV R20, R43 ;  /* 0x0000002b00147202 */ /* 0x000fe20000000f00 */
[----:B------:R-:W-:-:S03]  /*c800*/  IMAD.MOV.U32 R2, RZ, RZ, R41 ;  /* 0x000000ffff027224 */ /* 0x000fc600078e0029 */
[----:B------:R-:W-:Y:S02]  /*c810*/  PRMT R66, R20, 0x5410, R21 ;  /* 0x0000541014427816 */ /* 0x000fe40000000015 */
        /* <DEDUP_REMOVED lines=13> */
[----:B------:R1:W5:Y:S02]  /*c8f0*/  LD.E.128 R48, [R2.64] ;  /* 0x0000000802307980 */ /* 0x000364000c101d00 */
.L_x_1735:
[----:B----4-:R-:W-:Y:S05]  /*c900*/  BSYNC B0 ;  /* 0x0000000000007941 */ /* 0x010fea0003800000 */
.L_x_1734:
        /* <DEDUP_REMOVED lines=28> */
[----:B------:R-:W-:Y:S02]  /*cad0*/  SHF.R.U32.HI R2, RZ, 0x10, R19 ;  /* 0x00000010ff027819 */ /* 0x000fe40000011613 */
[----:B------:R-:W-:Y:S02]  /*cae0*/  SHF.R.U64 R16, R16, 0x10, R17 ;  /* 0x0000001010107819 */ /* 0x000fe40000001211 */
[--C-:B------:R-:W-:Y:S02]  /*caf0*/  SHF.R.U64 R12, R12, 0x10, R13.reuse ;  /* 0x000000100c0c7819 */ /* 0x100fe4000000120d */
[----:B------:R-:W-:Y:S02]  /*cb00*/  SHF.R.U32.HI R3, RZ, 0x10, R13 ;  /* 0x00000010ff037819 */ /* 0x000fe4000001160d */
[C---:B------:R-:W-:Y:S02]  /*cb10*/  PRMT R36, R29.reuse, 0x5432, R2 ;  /* 0x000054321d247816 */ /* 0x040fe40000000002 */
[----:B------:R-:W-:-:S02]  /*cb20*/  PRMT R29, R29, 0x5410, R12 ;  /* 0x000054101d1d7816 */ /* 0x000fc4000000000c */
[----:B------:R-:W-:Y:S02]  /*cb30*/  PRMT R28, R32, 0x5410, R3 ;  /* 0x00005410201c7816 */ /* 0x000fe40000000003 */
[--C-:B------:R-:W-:Y:S02]  /*cb40*/  SHF.R.U64 R13, R14, 0x10, R15.reuse ;  /* 0x000000100e0d7819 */ /* 0x100fe4000000120f */
[----:B------:R-:W-:Y:S02]  /*cb50*/  SHF.R.U32.HI R14, RZ, 0x10, R15 ;  /* 0x00000010ff0e7819 */ /* 0x000fe4000001160f */
[----:B------:R-:W-:Y:S02]  /*cb60*/  PRMT R31, R31, 0x5410, R16 ;  /* 0x000054101f1f7816 */ /* 0x000fe40000000010 */
[----:B------:R-:W-:Y:S02]  /*cb70*/  PRMT R35, R35, 0x5410, R13 ;  /* 0x0000541023237816 */ /* 0x000fe4000000000d */
[----:B------:R-:W-:-:S05]  /*cb80*/  PRMT R34, R34, 0x5410, R14 ;  /* 0x0000541022227816 */ /* 0x000fca000000000e */
[----:B------:R-:W-:Y:S01]  /*cb90*/  IMAD.U32 R58, R34, 0x10000, RZ ;  /* 0x00010000223a7824 */ /* 0x000fe200078e00ff */
[----:B--2---:R-:W-:-:S04]  /*cba0*/  LOP3.LUT R0, R23, 0x38, R0, 0xf8, !PT ;  /* 0x0000003817007812 */ /* 0x004fc800078ef800 */
[----:B---3--:R-:W-:Y:S01]  /*cbb0*/  LOP3.LUT R0, R0, R22, RZ, 0x3c, !PT ;  /* 0x0000001600007212 */ /* 0x008fe200078e3cff */
[----:B----4-:R-:W1:Y:S04]  /*cbc0*/  LDS.128 R24, [R75] ;  /* 0x000000004b187984 */ /* 0x010e680000000c00 */
[----:B------:R-:W-:-:S04]  /*cbd0*/  IMAD.IADD R0, R21, 0x1, R0 ;  /* 0x0000000115007824 */ /* 0x000fc800078e0200 */
[----:B------:R-:W-:-:S05]  /*cbe0*/  IMAD.SHL.U32 R38, R0, 0x2, RZ ;  /* 0x0000000200267824 */ /* 0x000fca00078e00ff */
[----:B------:R-:W2:Y:S01]  /*cbf0*/  LDS.128 R20, [R38+0x5100] ;  /* 0x0051000026147984 */ /* 0x000ea20000000c00 */
[----:B------:R-:W-:Y:S02]  /*cc00*/  SHF.R.U32.HI R0, RZ, 0x10, R17 ;  /* 0x00000010ff007819 */ /* 0x000fe40000011611 */
[----:B------:R-:W-:-:S04]  /*cc10*/  SHF.R.U64 R17, R18, 0x10, R19 ;  /* 0x0000001012117819 */ /* 0x000fc80000001213 */
[----:B------:R-:W-:Y:S02]  /*cc20*/  PRMT R37, R32, 0x5432, R17 ;  /* 0x0000543220257816 */ /* 0x000fe40000000011 */
[----:B------:R-:W-:Y:S02]  /*cc30*/  PRMT R30, R30, 0x5410, R0 ;  /* 0x000054101e1e7816 */ /* 0x000fe40000000000 */
[C---:B-1----:R-:W-:Y:S01]  /*cc40*/  SHF.L.U32 R32, R25.reuse, 0x10, RZ ;  /* 0x0000001019207819 */ /* 0x042fe200000006ff */
[C---:B------:R-:W-:Y:S01]  /*cc50*/  IMAD.U32 R18, R26.reuse, 0x10000, RZ ;  /* 0x000100001a127824 */ /* 0x040fe200078e00ff */
[----:B------:R-:W-:Y:S01]  /*cc60*/  LOP3.LUT R19, R25, 0xffff0000, RZ, 0xc0, !PT ;  /* 0xffff000019137812 */ /* 0x000fe200078ec0ff */
[C---:B------:R-:W-:Y:S01]  /*cc70*/  IMAD.U32 R17, R27.reuse, 0x10000, RZ ;  /* 0x000100001b117824 */ /* 0x040fe200078e00ff */
[----:B------:R-:W-:Y:S02]  /*cc80*/  LOP3.LUT R25, R26, 0xffff0000, RZ, 0xc0, !PT ;  /* 0xffff00001a197812 */ /* 0x000fe400078ec0ff */
[----:B------:R-:W-:Y:S01]  /*cc90*/  LOP3.LUT R26, R27, 0xffff0000, RZ, 0xc0, !PT ;  /* 0xffff00001b1a7812 */ /* 0x000fe200078ec0ff */
[----:B------:R-:W-:-:S02]  /*cca0*/  IMAD.U32 R27, R29, 0x10000, RZ ;  /* 0x000100001d1b7824 */ /* 0x000fc400078e00ff */
[----:B--2---:R-:W-:Y:S01]  /*ccb0*/  IMAD.U32 R16, R20, 0x10000, RZ ;  /* 0x0001000014107824 */ /* 0x004fe200078e00ff */
[C---:B------:R-:W-:Y:S01]  /*ccc0*/  SHF.L.U32 R14, R21.reuse, 0x10, RZ ;  /* 0x00000010150e7819 */ /* 0x040fe200000006ff */
[----:B------:R-:W-:Y:S01]  /*ccd0*/  IMAD.U32 R33, R24, 0x10000, RZ ;  /* 0x0001000018217824 */ /* 0x000fe200078e00ff */
[----:B------:R-:W-:Y:S01]  /*cce0*/  LOP3.LUT R15, R20, 0xffff0000, RZ, 0xc0, !PT ;  /* 0xffff0000140f7812 */ /* 0x000fe200078ec0ff */
[----:B------:R-:W-:Y:S01]  /*ccf0*/  FMUL.FTZ R20, R16, R27 ;  /* 0x0000001b10147220 */ /* 0x000fe20000410000 */
[----:B------:R-:W-:Y:S01]  /*cd00*/  LOP3.LUT R13, R21, 0xffff0000, RZ, 0xc0, !PT ;  /* 0xffff0000150d7812 */ /* 0x000fe200078ec0ff */
[----:B------:R-:W-:Y:S01]  /*cd10*/  IMAD.U32 R21, R31, 0x10000, RZ ;  /* 0x000100001f157824 */ /* 0x000fe200078e00ff */
[C---:B------:R-:W-:Y:S01]  /*cd20*/  LOP3.LUT R0, R23.reuse, 0xffff0000, RZ, 0xc0, !PT ;  /* 0xffff000017007812 */ /* 0x040fe200078ec0ff */
[----:B------:R-:W-:Y:S02]  /*cd30*/  IMAD.U32 R2, R23, 0x10000, RZ ;  /* 0x0001000017027824 */ /* 0x000fe400078e00ff */
[----:B------:R-:W-:Y:S01]  /*cd40*/  IMAD.U32 R23, R28, 0x10000, RZ ;  /* 0x000100001c177824 */ /* 0x000fe200078e00ff */
[----:B------:R-:W-:Y:S01]  /*cd50*/  SHF.L.U32 R12, R22, 0x10, RZ ;  /* 0x00000010160c7819 */ /* 0x000fe200000006ff */
[-C--:B------:R-:W-:Y:S01]  /*cd60*/  FMUL.FTZ R16, R16, R21.reuse ;  /* 0x0000001510107220 */ /* 0x080fe20000410000 */
[----:B------:R-:W-:Y:S01]  /*cd70*/  LOP3.LUT R3, R22, 0xffff0000, RZ, 0xc0, !PT ;  /* 0xffff000016037812 */ /* 0x000fe200078ec0ff */
[----:B------:R-:W-:Y:S01]  /*cd80*/  FFMA.FTZ R56, R33, R21, -R20 ;  /* 0x0000001521387223 */ /* 0x000fe20000010814 */
[----:B------:R-:W-:Y:S01]  /*cd90*/  SHF.L.U32 R22, R36, 0x10, RZ ;  /* 0x0000001024167819 */ /* 0x000fe200000006ff */
[----:B------:R-:W-:-:S02]  /*cda0*/  IMAD.U32 R21, R30, 0x10000, RZ ;  /* 0x000100001e157824 */ /* 0x000fc400078e00ff */
[C---:B------:R-:W-:Y:S02]  /*cdb0*/  FMUL.FTZ R20, R14.reuse, R23 ;  /* 0x000000170e147220 */ /* 0x040fe40000410000 */
[----:B------:R-:W-:Y:S02]  /*cdc0*/  FFMA.FTZ R39, R33, R27, R16 ;  /* 0x0000001b21277223 */ /* 0x000fe40000010010 */
[-C--:B------:R-:W-:Y:S02]  /*cdd0*/  FMUL.FTZ R16, R14, R21.reuse ;  /* 0x000000150e107220 */ /* 0x080fe40000410000 */
[----:B------:R-:W-:Y:S01]  /*cde0*/  FFMA.FTZ R33, R32, R21, -R20 ;  /* 0x0000001520217223 */ /* 0x000fe20000010814 */
[----:B------:R-:W-:Y:S01]  /*cdf0*/  LOP3.LUT R21, R29, 0xffff0000, RZ, 0xc0, !PT ;  /* 0xffff00001d157812 */ /* 0x000fe200078ec0ff */
[C---:B------:R-:W-:Y:S02]  /*ce00*/  FMUL.FTZ R14, R2.reuse, R58 ;  /* 0x0000003a020e7220 */ /* 0x040fe40000410000 */
[-C--:B------:R-:W-:Y:S01]  /*ce10*/  FMUL.FTZ R2, R2, R22.reuse ;  /* 0x0000001602027220 */ /* 0x080fe20000410000 */
[----:B------:R-:W-:Y:S01]  /*ce20*/  LOP3.LUT R24, R24, 0xffff0000, RZ, 0xc0, !PT ;  /* 0xffff000018187812 */ /* 0x000fe200078ec0ff */
[----:B------:R-:W-:Y:S01]  /*ce30*/  FFMA.FTZ R27, R17, R22, -R14 ;  /* 0x00000016111b7223 */ /* 0x000fe2000001080e */
[----:B------:R-:W-:Y:S01]  /*ce40*/  LOP3.LUT R14, R31, 0xffff0000, RZ, 0xc0, !PT ;  /* 0xffff00001f0e7812 */ /* 0x000fe200078ec0ff */
[----:B------:R-:W-:Y:S01]  /*ce50*/  FFMA.FTZ R22, R17, R58, R2 ;  /* 0x0000003a11167223 */ /* 0x000fe20000010002 */
[----:B------:R-:W-:Y:S01]  /*ce60*/  LOP3.LUT R17, R30, 0xffff0000, RZ, 0xc0, !PT ;  /* 0xffff00001e117812 */ /* 0x000fe200078ec0ff */
[----:B------:R-:W-:Y:S01]  /*ce70*/  FMUL.FTZ R2, R15, R21 ;  /* 0x000000150f027220 */ /* 0x000fe20000410000 */
[----:B------:R-:W-:Y:S01]  /*ce80*/  LOP3.LUT R20, R28, 0xffff0000, RZ, 0xc0, !PT ;  /* 0xffff00001c147812 */ /* 0x000fe200078ec0ff */
[----:B------:R-:W-:-:S02]  /*ce90*/  IMAD.U32 R29, R35, 0x10000, RZ ;  /* 0x00010000231d7824 */ /* 0x000fc400078e00ff */
[----:B------:R-:W-:Y:S02]  /*cea0*/  FFMA.FTZ R23, R32, R23, R16 ;  /* 0x0000001720177223 */ /* 0x000fe40000010010 */
[-C--:B------:R-:W-:Y:S02]  /*ceb0*/  FMUL.FTZ R15, R15, R14.reuse ;  /* 0x0000000e0f0f7220 */ /* 0x080fe40000410000 */
[----:B------:R-:W-:Y:S02]  /*cec0*/  FFMA.FTZ R16, R24, R14, -R2 ;  /* 0x0000000e18107223 */ /* 0x000fe40000010802 */
[C---:B------:R-:W-:Y:S02]  /*ced0*/  FMUL.FTZ R14, R13.reuse, R20 ;  /* 0x000000140d0e7220 */ /* 0x040fe40000410000 */
[----:B------:R-:W-:Y:S02]  /*cee0*/  FMUL.FTZ R2, R13, R17 ;  /* 0x000000110d027220 */ /* 0x000fe40000410000 */
[----:B------:R-:W-:-:S02]  /*cef0*/  IMAD.U32 R28, R37, 0x10000, RZ ;  /* 0x00010000251c7824 */ /* 0x000fc400078e00ff */
[C---:B------:R-:W-:Y:S02]  /*cf00*/  FMUL.FTZ R13, R12.reuse, R29 ;  /* 0x0000001d0c0d7220 */ /* 0x040fe40000410000 */
[C---:B------:R-:W-:Y:S02]  /*cf10*/  FFMA.FTZ R17, R19.reuse, R17, -R14 ;  /* 0x0000001113117223 */ /* 0x040fe4000001080e */
[----:B------:R-:W-:Y:S02]  /*cf20*/  FFMA.FTZ R20, R19, R20, R2 ;  /* 0x0000001413147223 */ /* 0x000fe40000010002 */
[-C--:B------:R-:W-:Y:S02]  /*cf30*/  FMUL.FTZ R2, R12, R28.reuse ;  /* 0x0000001c0c027220 */ /* 0x080fe40000410000 */
[----:B------:R-:W-:Y:S01]  /*cf40*/  FFMA.FTZ R19, R18, R28, -R13 ;  /* 0x0000001c12137223 */ /* 0x000fe2000001080d */
[----:B------:R-:W-:Y:S01]  /*cf50*/  LOP3.LUT R28, R35, 0xffff0000, RZ, 0xc0, !PT ;  /* 0xffff0000231c7812 */ /* 0x000fe200078ec0ff */
[----:B------:R-:W-:Y:S01]  /*cf60*/  FFMA.FTZ R21, R24, R21, R15 ;  /* 0x0000001518157223 */ /* 0x000fe2000001000f */
[----:B------:R-:W-:-:S02]  /*cf70*/  LOP3.LUT R14, R37, 0xffff0000, RZ, 0xc0, !PT ;  /* 0xffff0000250e7812 */ /* 0x000fc400078ec0ff */
[----:B------:R-:W-:Y:S02]  /*cf80*/  LOP3.LUT R24, R34, 0xffff0000, RZ, 0xc0, !PT ;  /* 0xffff000022187812 */ /* 0x000fe400078ec0ff */
[----:B------:R-:W-:Y:S01]  /*cf90*/  LOP3.LUT R13, R36, 0xffff0000, RZ, 0xc0, !PT ;  /* 0xffff0000240d7812 */ /* 0x000fe200078ec0ff */
[----:B------:R-:W-:Y:S02]  /*cfa0*/  FFMA.FTZ R15, R18, R29, R2 ;  /* 0x0000001d120f7223 */ /* 0x000fe40000010002 */
[C---:B------:R-:W-:Y:S02]  /*cfb0*/  FMUL.FTZ R12, R3.reuse, R28 ;  /* 0x0000001c030c7220 */ /* 0x040fe40000410000 */
[----:B------:R-:W-:Y:S02]  /*cfc0*/  FMUL.FTZ R3, R3, R14 ;  /* 0x0000000e03037220 */ /* 0x000fe40000410000 */
[C---:B------:R-:W-:Y:S02]  /*cfd0*/  FMUL.FTZ R2, R0.reuse, R24 ;  /* 0x0000001800027220 */ /* 0x040fe40000410000 */
[----:B------:R-:W-:-:S02]  /*cfe0*/  FMUL.FTZ R0, R0, R13 ;  /* 0x0000000d00007220 */ /* 0x000fc40000410000 */
[C---:B------:R-:W-:Y:S02]  /*cff0*/  FFMA.FTZ R14, R25.reuse, R14, -R12 ;  /* 0x0000000e190e7223 */ /* 0x040fe4000001080c */
[----:B------:R-:W-:Y:S02]  /*d000*/  FFMA.FTZ R3, R25, R28, R3 ;  /* 0x0000001c19037223 */ /* 0x000fe40000010003 */
[C---:B------:R-:W-:Y:S02]  /*d010*/  FFMA.FTZ R2, R26.reuse, R13, -R2 ;  /* 0x0000000d1a027223 */ /* 0x040fe40000010802 */
[----:B------:R-:W-:Y:S01]  /*d020*/  FFMA.FTZ R0, R26, R24, R0 ;  /* 0x000000181a007223 */ /* 0x000fe20000010000 */
[----:B------:R-:W-:Y:S02]  /*d030*/  F2FP.BF16.PACK_AB R18, R14, R19 ;  /* 0x000000130e12723e */ /* 0x000fe400000010ff */
[----:B------:R-:W-:Y:S02]  /*d040*/  F2FP.BF16.PACK_AB R16, R16, R56 ;  /* 0x000000381010723e */ /* 0x000fe400000010ff */
[----:B------:R-:W-:-:S02]  /*d050*/  F2FP.BF16.PACK_AB R17, R17, R33 ;  /* 0x000000211111723e */ /* 0x000fc400000010ff */
[----:B------:R-:W-:Y:S02]  /*d060*/  F2FP.BF16.PACK_AB R14, R3, R15 ;  /* 0x0000000f030e723e */ /* 0x000fe400000010ff */
[----:B------:R-:W-:Y:S02]  /*d070*/  F2FP.BF16.PACK_AB R19, R2, R27 ;  /* 0x0000001b0213723e */ /* 0x000fe400000010ff */
[----:B------:R-:W-:Y:S02]  /*d080*/  F2FP.BF16.PACK_AB R12, R21, R39 ;  /* 0x00000027150c723e */ /* 0x000fe400000010ff */
[----:B------:R-:W-:Y:S02]  /*d090*/  F2FP.BF16.PACK_AB R13, R20, R23 ;  /* 0x00000017140d723e */ /* 0x000fe400000010ff */
[----:B------:R-:W-:Y:S01]  /*d0a0*/  F2FP.BF16.PACK_AB R15, R0, R22 ;  /* 0x00000016000f723e */ /* 0x000fe200000010ff */
[----:B------:R1:W-:Y:S04]  /*d0b0*/  STS.128 [R75], R16 ;  /* 0x000000104b007388 */ /* 0x0003e80000000c00 */
[----:B------:R1:W-:Y:S02]  /*d0c0*/  STS.128 [R38+0x5100], R12 ;  /* 0x0051000c26007388 */ /* 0x0003e40000000c00 */
.L_x_1737:
[----:B------:R-:W-:Y:S05]  /*d0d0*/  BSYNC B0 ;  /* 0x0000000000007941 */ /* 0x000fea0003800000 */
.L_x_1736:
        /* <DEDUP_REMOVED lines=32> */
[----:B------:R-:W-:Y:S02]  /*d2e0*/  PRMT R11, R59, 0x5432, R4 ;  /* 0x000054323b0b7816 */ /* 0x000fe40000000004 */
        /* <DEDUP_REMOVED lines=77> */
.L_x_1739:
[----:B------:R-:W-:Y:S05]  /*d7c0*/  BSYNC B0 ;  /* 0x0000000000007941 */ /* 0x000fea0003800000 */
.L_x_1738:
        /* <DEDUP_REMOVED lines=110> */
.L_x_1741:
[----:B------:R-:W-:Y:S05]  /*deb0*/  BSYNC B0 ;  /* 0x0000000000007941 */ /* 0x000fea0003800000 */
.L_x_1740:
        /* <DEDUP_REMOVED lines=109> */
.L_x_1729:
[----:B------:R-:W-:Y:S05]  /*e590*/  BSYNC B2 ;  /* 0x0000000000027941 */ /* 0x000fea0003800000 */
.L_x_1707:
[----:B------:R-:W-:Y:S01]  /*e5a0*/  IMAD R0, R73, c[0x0][0x208], RZ ;  /* 0x0000820049007a24 */ /* 0x000fe200078e02ff */
[----:B------:R-:W-:-:S04]  /*e5b0*/  DEPBAR.LE SB0, 0x0 ;  /* 0x000080000000791a */ /* 0x000fc80000000000 */
[C---:B-1----:R-:W-:Y:S01]  /*e5c0*/  IMAD.WIDE.U32 R2, R231.reuse, c[0x0][0x208], RZ ;  /* 0x00008200e7027a25 */ /* 0x042fe200078e00ff */
[----:B------:R-:W-:Y:S01]  /*e5d0*/  BAR.SYNC.DEFER_BLOCKING 0x0 ;  /* 0x0000000000007b1d */ /* 0x000fe20000010000 */
[C---:B------:R-:W-:Y:S02]  /*e5e0*/  SHF.L.U32 R37, R244.reuse, 0x1, RZ ;  /* 0x00000001f4257819 */ /* 0x040fe400000006ff */
[----:B------:R-:W-:Y:S01]  /*e5f0*/  IMAD R0, R231, c[0x0][0x20c], R0 ;  /* 0x00008300e7007a24 */ /* 0x000fe200078e0200 */
[----:B------:R-:W-:Y:S01]  /*e600*/  SHF.L.U64.HI R36, R244, 0x1, R245 ;  /* 0x00000001f4247819 */ /* 0x000fe200000102f5 */
[----:B------:R-:W-:Y:S01]  /*e610*/  IMAD.WIDE.U32 R6, R68, c[0x0][0x210], RZ ;  /* 0x0000840044067a25 */ /* 0x000fe200078e00ff */
[----:B------:R-:W-:Y:S02]  /*e620*/  BSSY B0, `(.L_x_1742) ;  /* 0x0000189000007945 */ /* 0x000fe40003800000 */
[----:B------:R-:W-:Y:S01]  /*e630*/  IADD3 R3, R3, R0, RZ ;  /* 0x0000000003037210 */ /* 0x000fe20007ffe0ff */
[----:B------:R-:W-:Y:S01]  /*e640*/  IMAD R0, R74, c[0x0][0x218], RZ ;  /* 0x000086004a007a24 */ /* 0x000fe200078e02ff */
[----:B------:R-:W-:Y:S01]  /*e650*/  STL.64 [R1+0x8], R6 ;  /* 0x0000080601007387 */ /* 0x000fe20000100a00 */
[----:B------:R-:W-:-:S02]  /*e660*/  IMAD R4, R68, c[0x0][0x214], R7 ;  /* 0x0000850044047a24 */ /* 0x000fc400078e0207 */
[----:B------:R-:W-:-:S03]  /*e670*/  IMAD.WIDE.U32 R2, R220, c[0x0][0x218], R2 ;  /* 0x00008600dc027a25 */ /* 0x000fc600078e0002 */
[----:B------:R-:W-:Y:S01]  /*e680*/  STL [R1+0x4], R4 ;  /* 0x0000040401007387 */ /* 0x000fe20000100800 */
[----:B------:R-:W-:Y:S01]  /*e690*/  IMAD R0, R220, c[0x0][0x21c], R0 ;  /* 0x00008700dc007a24 */ /* 0x000fe200078e0200 */
[----:B------:R-:W-:-:S04]  /*e6a0*/  IADD3 R2, P0, R2, R6, RZ ;  /* 0x0000000602027210 */ /* 0x000fc80007f1e0ff */
[----:B------:R-:W-:Y:S02]  /*e6b0*/  IADD3.X R3, R4, R3, R0, P0, !PT ;  /* 0x0000000304037210 */ /* 0x000fe400007fe400 */
[C---:B------:R-:W-:Y:S01]  /*e6c0*/  LEA R0, P0, R2.reuse, c[0x0][0x1f8], 0x1 ;  /* 0x00007e0002007a11 */ /* 0x040fe200078008ff */
[----:B------:R-:W-:Y:S03]  /*e6d0*/  LDSM.16.M88.4 R32, [R198] ;  /* 0x00000000c620783b */ /* 0x000fe60000000200 */
[----:B------:R-:W-:Y:S01]  /*e6e0*/  LEA.HI.X R2, R2, c[0x0][0x1fc], R3, 0x1, P0 ;  /* 0x00007f0002027a11 */ /* 0x000fe200000f0c03 */
[----:B------:R-:W1:Y:S01]  /*e6f0*/  SHFL.IDX PT, R4, R0, 0x1, 0x181f ;  /* 0x00381f0000047f89 */ /* 0x000e6200000e0000 */
[----:B------:R-:W-:-:S03]  /*e700*/  ISETP.GE.AND P0, PT, R244, c[0x0][0x1d4], PT ;  /* 0x00007500f4007a0c */ /* 0x000fc60003f06270 */
[----:B------:R-:W2:Y:S04]  /*e710*/  SHFL.IDX PT, R3, R0, RZ, 0x181f ;  /* 0x00181fff00037589 */ /* 0x000ea800000e0000 */
[----:B------:R-:W3:Y:S04]  /*e720*/  SHFL.IDX PT, R6, R0, 0x2, 0x181f ;  /* 0x00581f0000067f89 */ /* 0x000ee800000e0000 */
[----:B------:R-:W4:Y:S04]  /*e730*/  SHFL.IDX PT, R7, R2, RZ, 0x181f ;  /* 0x00181fff02077589 */ /* 0x000f2800000e0000 */
[----:B------:R-:W5:Y:S04]  /*e740*/  SHFL.IDX PT, R9, R2, 0x1, 0x181f ;  /* 0x00381f0002097f89 */ /* 0x000f6800000e0000 */
[----:B------:R-:W-:Y:S04]  /*e750*/  LDSM.16.M88.4 R52, [R95] ;  /* 0x000000005f34783b */ /* 0x000fe80000000200 */
[----:B------:R-:W5:Y:S01]  /*e760*/  SHFL.IDX PT, R14, R2, 0x2, 0x181f ;  /* 0x00581f00020e7f89 */ /* 0x000f6200000e0000 */
[----:B-1----:R-:W-:-:S03]  /*e770*/  IADD3 R8, P3, R4, R37, RZ ;  /* 0x0000002504087210 */ /* 0x002fc60007f7e0ff */
[----:B------:R-:W1:Y:S01]  /*e780*/  SHFL.IDX PT, R5, R0, 0x3, 0x181f ;  /* 0x00781f0000057f89 */ /* 0x000e6200000e0000 */
[----:B--2---:R-:W-:-:S03]  /*e790*/  IADD3 R10, P1, R3, R37, RZ ;  /* 0x00000025030a7210 */ /* 0x004fc60007f3e0ff */
[----:B------:R-:W-:Y:S01]  /*e7a0*/  SHFL.IDX PT, R0, R0, 0x4, 0x181f ;  /* 0x00981f0000007f89 */ /* 0x000fe200000e0000 */
[----:B---3--:R-:W-:-:S03]  /*e7b0*/  IADD3 R6, P4, R6, R37, RZ ;  /* 0x0000002506067210 */ /* 0x008fc60007f9e0ff */
[----:B------:R-:W2:Y:S01]  /*e7c0*/  SHFL.IDX PT, R13, R2, 0x3, 0x181f ;  /* 0x00781f00020d7f89 */ /* 0x000ea200000e0000 */
[----:B----4-:R-:W-:-:S03]  /*e7d0*/  IADD3.X R11, R7, R36, RZ, P1, !PT ;  /* 0x00000024070b7210 */ /* 0x010fc60000ffe4ff */
[----:B------:R3:W4:Y:S01]  /*e7e0*/  SHFL.IDX PT, R12, R2, 0x4, 0x181f ;  /* 0x00981f00020c7f89 */ /* 0x00072200000e0000 */
[-C--:B-----5:R-:W-:Y:S02]  /*e7f0*/  IADD3.X R9, R9, R36.reuse, RZ, P3, !PT ;  /* 0x0000002409097210 */ /* 0x0a0fe40001ffe4ff */
[----:B------:R-:W-:Y:S01]  /*e800*/  ISETP.LT.OR P3, PT, R60, 0x1, P0 ;  /* 0x000000013c00780c */ /* 0x000fe20000761670 */
[----:B------:R-:W5:Y:S04]  /*e810*/  LDSM.16.M88.4 R28, [R198+0x2000] ;  /* 0x00200000c61c783b */ /* 0x000f680000000200 */
[----:B------:R-:W-:Y:S01]  /*e820*/  LDSM.16.M88.4 R24, [R201] ;  /* 0x00000000c918783b */ /* 0x000fe20000000200 */
[----:B------:R-:W-:Y:S02]  /*e830*/  IADD3.X R7, R14, R36, RZ, P4, !PT ;  /* 0x000000240e077210 */ /* 0x000fe400027fe4ff */
[----:B------:R-:W-:Y:S01]  /*e840*/  ISETP.LT.OR P4, PT, R60, 0x11, P0 ;  /* 0x000000113c00780c */ /* 0x000fe20000781670 */
[----:B------:R-:W5:Y:S01]  /*e850*/  LDSM.16.M88.4 R48, [R202] ;  /* 0x00000000ca30783b */ /* 0x000f620000000200 */
[----:B-1----:R-:W-:-:S03]  /*e860*/  IADD3 R4, P2, R5, R37, RZ ;  /* 0x0000002505047210 */ /* 0x002fc60007f5e0ff */
[----:B------:R-:W-:Y:S01]  /*e870*/  LDSM.16.M88.4 R56, [R95+0x800] ;  /* 0x000800005f38783b */ /* 0x000fe20000000200 */
[----:B--2---:R-:W-:-:S03]  /*e880*/  IADD3.X R5, R13, R36, RZ, P2, !PT ;  /* 0x000000240d057210 */ /* 0x004fc600017fe4ff */
[----:B------:R-:W-:Y:S01]  /*e890*/  LDSM.16.M88.4 R100, [R95+0x1000] ;  /* 0x001000005f64783b */ /* 0x000fe20000000200 */
[----:B------:R-:W-:Y:S01]  /*e8a0*/  ISETP.LT.OR P2, PT, R60, 0x21, P0 ;  /* 0x000000213c00780c */ /* 0x000fe20000741670 */
[----:B------:R-:W-:Y:S01]  /*e8b0*/  HMMA.16816.F32.BF16 R72, R32, R54, RZ ;  /* 0x000000362048723c */ /* 0x000fe200000418ff */
[----:B---3--:R-:W-:Y:S01]  /*e8c0*/  IADD3 R2, P1, R0, R37, RZ ;  /* 0x0000002500027210 */ /* 0x008fe20007f3e0ff */
[----:B------:R-:W-:Y:S03]  /*e8d0*/  LDSM.16.M88.4 R108, [R95+0x1800] ;  /* 0x001800005f6c783b */ /* 0x000fe60000000200 */
[----:B----4-:R-:W-:Y:S01]  /*e8e0*/  IADD3.X R3, R12, R36, RZ, P1, !PT ;  /* 0x000000240c037210 */ /* 0x010fe20000ffe4ff */
[----:B------:R-:W-:Y:S01]  /*e8f0*/  LDSM.16.M88.4 R116, [R95+0x2000] ;  /* 0x002000005f74783b */ /* 0x000fe20000000200 */
[C---:B------:R-:W-:Y:S02]  /*e900*/  ISETP.LT.OR P1, PT, R60.reuse, 0x31, P0 ;  /* 0x000000313c00780c */ /* 0x040fe40000721670 */
[----:B------:R-:W-:Y:S01]  /*e910*/  ISETP.LT.OR P0, PT, R60, 0x41, P0 ;  /* 0x000000413c00780c */ /* 0x000fe20000701670 */
[----:B------:R-:W1:Y:S04]  /*e920*/  LDSM.16.M88.4 R20, [R201+0x2000] ;  /* 0x00200000c914783b */ /* 0x000e680000000200 */
[----:B------:R-:W-:Y:S04]  /*e930*/  LDSM.16.M88.4 R76, [R206] ;  /* 0x00000000ce4c783b */ /* 0x000fe80000000200 */
        /* <DEDUP_REMOVED lines=9> */
[----:B------:R5:W-:Y:S04]  /*e9d0*/  LDGSTS.E.BYPASS.LTC128B.128 [R208+0x1900], [R4.64], !P1 ;  /* 0x0190000004d07fae */ /* 0x000be8000c901d48 */
[----:B------:R3:W-:Y:S01]  /*e9e0*/  LDGSTS.E.BYPASS.LTC128B.128 [R208+0x2100], [R2.64], !P0 ;  /* 0x0210000002d07fae */ /* 0x0007e2000c101d48 */
[----:B------:R-:W-:-:S03]  /*e9f0*/  ISETP.GT.AND P0, PT, R161, R252, PT ;  /* 0x000000fca100720c */ /* 0x000fc60003f04270 */
[----:B------:R-:W-:Y:S04]  /*ea00*/  LDSM.16.M88.4 R44, [R197] ;  /* 0x00000000c52c783b */ /* 0x000fe80000000200 */
[----:B------:R-:W4:Y:S04]  /*ea10*/  LDSM.16.M88.4 R16, [R199] ;  /* 0x00000000c710783b */ /* 0x000f280000000200 */
[----:B------:R-:W3:Y:S01]  /*ea20*/  LDSM.16.M88.4 R12, [R199+0x2000] ;  /* 0x00200000c70c783b */ /* 0x000ee20000000200 */
[-C--:B--2---:R-:W-:Y:S03]  /*ea30*/  HMMA.16816.F32.BF16 R8, R32, R52.reuse, RZ ;  /* 0x000000342008723c */ /* 0x084fe600000418ff */
[----:B------:R-:W-:Y:S04]  /*ea40*/  LDSM.16.M88.4 R40, [R194] ;  /* 0x00000000c228783b */ /* 0x000fe80000000200 */
[----:B------:R-:W0:Y:S01]  /*ea50*/  LDGDEPBAR ;  /* 0x00000000000079af */ /* 0x000e220000000000 */
[C---:B-----5:R-:W-:Y:S08]  /*ea60*/  HMMA.16816.F32.BF16 R4, R28.reuse, R52, RZ ;  /* 0x000000341c04723c */ /* 0x060ff000000418ff */
[----:B------:R-:W-:Y:S08]  /*ea70*/  HMMA.16816.F32.BF16 R52, R28, R54, RZ ;  /* 0x000000361c34723c */ /* 0x000ff000000418ff */
[-C--:B------:R-:W-:Y:S01]  /*ea80*/  HMMA.16816.F32.BF16 R60, R24, R48.reuse, R8 ;  /* 0x00000030183c723c */ /* 0x080fe20000041808 */
[----:B------:R-:W2:Y:S07]  /*ea90*/  LDSM.16.M88.4 R8, [R200] ;  /* 0x00000000c808783b */ /* 0x000eae0000000200 */
[----:B-1----:R-:W-:Y:S01]  /*eaa0*/  HMMA.16816.F32.BF16 R68, R20, R48, R4 ;  /* 0x000000301444723c */ /* 0x002fe20000041804 */
[----:B------:R-:W1:Y:S11]  /*eab0*/  LDSM.16.M88.4 R4, [R200+0x2000] ;  /* 0x00200000c804783b */ /* 0x000e760000000200 */
[----:B------:R-:W-:Y:S04]  /*eac0*/  @!UPT UIADD3 URZ, URZ, URZ, URZ ;  /* 0x0000003f3f3ff290 */ /* 0x000fe8000fffe03f */
[-C--:B----4-:R-:W-:Y:S08]  /*ead0*/  HMMA.16816.F32.BF16 R64, R16, R44.reuse, R60 ;  /* 0x0000002c1040723c */ /* 0x090ff0000004183c */
[----:B---3--:R-:W-:Y:S08]  /*eae0*/  HMMA.16816.F32.BF16 R60, R12, R44, R68 ;  /* 0x0000002c0c3c723c */ /* 0x008ff00000041844 */
[-C--:B------:R-:W-:Y:S08]  /*eaf0*/  HMMA.16816.F32.BF16 R68, R24, R50.reuse, R72 ;  /* 0x000000321844723c */ /* 0x080ff00000041848 */
[----:B------:R-:W-:Y:S08]  /*eb00*/  HMMA.16816.F32.BF16 R48, R20, R50, R52 ;  /* 0x000000321430723c */ /* 0x000ff00000041834 */
[----:B--2---:R-:W-:Y:S08]  /*eb10*/  HMMA.16816.F32.BF16 R72, R8, R40, R64 ;  /* 0x000000280848723c */ /* 0x004ff00000041840 */
[----:B------:R-:W-:Y:S08]  /*eb20*/  HMMA.16816.F32.BF16 R64, R32, R56, RZ ;  /* 0x000000382040723c */ /* 0x000ff000000418ff */
[-C--:B------:R-:W-:Y:S08]  /*eb30*/  HMMA.16816.F32.BF16 R52, R16, R46.reuse, R68 ;  /* 0x0000002e1034723c */ /* 0x080ff00000041844 */
[----:B------:R-:W-:Y:S01]  /*eb40*/  HMMA.16816.F32.BF16 R48, R12, R46, R48 ;  /* 0x0000002e0c30723c */ /* 0x000fe20000041830 */
[----:B------:R-:W2:Y:S01]  /*eb50*/  LDSM.16.M88.4 R44, [R197+0x800] ;  /* 0x00080000c52c783b */ /* 0x000ea20000000200 */
[----:B------:R-:W-:-:S04]  /*eb60*/  FMUL.FTZ R0, R72, c[0x0][0x320] ;  /* 0x0000c80048007a20 */ /* 0x000fc80000410000 */
[----:B------:R3:W4:Y:S02]  /*eb70*/  MUFU.TANH R152, R0 ;  /* 0x0000000000987308 */ /* 0x0007240000002400 */
[----:B-1----:R-:W-:Y:S08]  /*eb80*/  HMMA.16816.F32.BF16 R96, R4, R40, R60 ;  /* 0x000000280460723c */ /* 0x002ff0000004183c */
[----:B------:R-:W-:Y:S01]  /*eb90*/  HMMA.16816.F32.BF16 R60, R28, R56, RZ ;  /* 0x000000381c3c723c */ /* 0x000fe200000418ff */
[----:B---3--:R-:W-:-:S07]  /*eba0*/  FMUL.FTZ R0, R73, c[0x0][0x320] ;  /* 0x0000c80049007a20 */ /* 0x008fce0000410000 */
[----:B------:R-:W-:Y:S01]  /*ebb0*/  HMMA.16816.F32.BF16 R68, R24, R76, R64 ;  /* 0x0000004c1844723c */ /* 0x000fe20000041840 */
[----:B------:R1:W3:Y:S07]  /*ebc0*/  MUFU.TANH R151, R0 ;  /* 0x0000000000977308 */ /* 0x0002ee0000002400 */
[----:B------:R-:W-:Y:S08]  /*ebd0*/  HMMA.16816.F32.BF16 R80, R4, R42, R48 ;  /* 0x0000002a0450723c */ /* 0x000ff00000041830 */
[----:B------:R-:W-:Y:S01]  /*ebe0*/  HMMA.16816.F32.BF16 R64, R20, R76, R60 ;  /* 0x0000004c1440723c */ /* 0x000fe2000004183c */
[----:B-1----:R-:W-:-:S04]  /*ebf0*/  FMUL.FTZ R0, R74, c[0x0][0x320] ;  /* 0x0000c8004a007a20 */ /* 0x002fc80000410000 */
[----:B------:R1:W1:Y:S03]  /*ec00*/  MUFU.TANH R158, R0 ;  /* 0x00000000009e7308 */ /* 0x0002660000002400 */
[-C--:B------:R-:W-:Y:S08]  /*ec10*/  HMMA.16816.F32.BF16 R48, R32, R58.reuse, RZ ;  /* 0x0000003a2030723c */ /* 0x080ff000000418ff */
[----:B------:R-:W-:Y:S01]  /*ec20*/  HMMA.16816.F32.BF16 R60, R28, R58, RZ ;  /* 0x0000003a1c3c723c */ /* 0x000fe200000418ff */
[----:B-1----:R-:W-:-:S07]  /*ec30*/  FMUL.FTZ R0, R75, c[0x0][0x320] ;  /* 0x0000c8004b007a20 */ /* 0x002fce0000410000 */
[----:B------:R-:W-:Y:S01]  /*ec40*/  HMMA.16816.F32.BF16 R72, R8, R42, R52 ;  /* 0x0000002a0848723c */ /* 0x000fe20000041834 */
[----:B------:R-:W1:Y:S01]  /*ec50*/  LDSM.16.M88.4 R40, [R194+0x800] ;  /* 0x00080000c228783b */ /* 0x000e620000000200 */
[----:B------:R5:W1:Y:S06]  /*ec60*/  MUFU.TANH R155, R0 ;  /* 0x00000000009b7308 */ /* 0x000a6c0000002400 */
[-C--:B--2---:R-:W-:Y:S08]  /*ec70*/  HMMA.16816.F32.BF16 R56, R16, R44.reuse, R68 ;  /* 0x0000002c1038723c */ /* 0x084ff00000041844 */
[----:B------:R-:W-:Y:S01]  /*ec80*/  HMMA.16816.F32.BF16 R52, R12, R44, R64 ;  /* 0x0000002c0c34723c */ /* 0x000fe20000041840 */
[----:B-----5:R-:W-:-:S04]  /*ec90*/  FMUL.FTZ R0, R96, c[0x0][0x320] ;  /* 0x0000c80060007a20 */ /* 0x020fc80000410000 */
[----:B------:R2:W1:Y:S03]  /*eca0*/  MUFU.TANH R154, R0 ;  /* 0x00000000009a7308 */ /* 0x0004660000002400 */
[-C--:B------:R-:W-:Y:S08]  /*ecb0*/  HMMA.16816.F32.BF16 R48, R24, R78.reuse, R48 ;  /* 0x0000004e1830723c */ /* 0x080ff00000041830 */
[----:B------:R-:W-:Y:S01]  /*ecc0*/  HMMA.16816.F32.BF16 R68, R20, R78, R60 ;  /* 0x0000004e1444723c */ /* 0x000fe2000004183c */
[----:B--2---:R-:W-:-:S07]  /*ecd0*/  FMUL.FTZ R0, R97, c[0x0][0x320] ;  /* 0x0000c80061007a20 */ /* 0x004fce0000410000 */
[----:B------:R-:W-:Y:S01]  /*ece0*/  HMMA.16816.F32.BF16 R60, R32, R100, RZ ;  /* 0x00000064203c723c */ /* 0x000fe200000418ff */
[----:B------:R2:W2:Y:S07]  /*ecf0*/  MUFU.TANH R153, R0 ;  /* 0x0000000000997308 */ /* 0x0004ae0000002400 */
[-C--:B-1----:R-:W-:Y:S08]  /*ed00*/  HMMA.16816.F32.BF16 R64, R8, R40.reuse, R56 ;  /* 0x000000280840723c */ /* 0x082ff00000041838 */
[----:B------:R-:W-:Y:S01]  /*ed10*/  HMMA.16816.F32.BF16 R76, R4, R40, R52 ;  /* 0x00000028044c723c */ /* 0x000fe20000041834 */
[----:B--2---:R-:W-:-:S04]  /*ed20*/  FMUL.FTZ R0, R98, c[0x0][0x320] ;  /* 0x0000c80062007a20 */ /* 0x004fc80000410000 */
[----:B------:R1:W2:Y:S03]  /*ed30*/  MUFU.TANH R157, R0 ;  /* 0x00000000009d7308 */ /* 0x0002a60000002400 */
[-C--:B------:R-:W-:Y:S08]  /*ed40*/  HMMA.16816.F32.BF16 R52, R16, R46.reuse, R48 ;  /* 0x0000002e1034723c */ /* 0x080ff00000041830 */
[----:B------:R-:W-:Y:S01]  /*ed50*/  HMMA.16816.F32.BF16 R48, R12, R46, R68 ;  /* 0x0000002e0c30723c */ /* 0x000fe20000041844 */
[----:B------:R-:W5:Y:S01]  /*ed60*/  LDSM.16.M88.4 R44, [R197+0x1000] ;  /* 0x00100000c52c783b */ /* 0x000f620000000200 */
[----:B-1----:R-:W-:-:S06]  /*ed70*/  FMUL.FTZ R0, R99, c[0x0][0x320] ;  /* 0x0000c80063007a20 */ /* 0x002fcc0000410000 */
[----:B------:R-:W-:Y:S01]  /*ed80*/  HMMA.16816.F32.BF16 R56, R28, R100, RZ ;  /* 0x000000641c38723c */ /* 0x000fe200000418ff */
[----:B------:R1:W1:Y:S07]  /*ed90*/  MUFU.TANH R156, R0 ;  /* 0x00000000009c7308 */ /* 0x00026e0000002400 */
[----:B------:R-:W-:Y:S01]  /*eda0*/  HMMA.16816.F32.BF16 R60, R24, R104, R60 ;  /* 0x00000068183c723c */ /* 0x000fe2000004183c */
[----:B-1----:R-:W-:-:S04]  /*edb0*/  FMUL.FTZ R0, R72, c[0x0][0x320] ;  /* 0x0000c80048007a20 */ /* 0x002fc80000410000 */
[----:B------:R1:W1:Y:S11]  /*edc0*/  MUFU.TANH R144, R0 ;  /* 0x0000000000907308 */ /* 0x0002760000002400 */
[----:B------:R-:W-:Y:S08]  /*edd0*/  HMMA.16816.F32.BF16 R56, R20, R104, R56 ;  /* 0x000000681438723c */ /* 0x000ff00000041838 */
[----:B-----5:R-:W-:Y:S01]  /*ede0*/  HMMA.16816.F32.BF16 R60, R16, R44, R60 ;  /* 0x0000002c103c723c */ /* 0x020fe2000004183c */
[----:B-1----:R-:W-:-:S04]  /*edf0*/  FMUL.FTZ R0, R73, c[0x0][0x320] ;  /* 0x0000c80049007a20 */ /* 0x002fc80000410000 */
[----:B------:R1:W1:Y:S11]  /*ee00*/  MUFU.TANH R143, R0 ;  /* 0x00000000008f7308 */ /* 0x0002760000002400 */
[----:B------:R-:W-:Y:S01]  /*ee10*/  HMMA.16816.F32.BF16 R56, R12, R44, R56 ;  /* 0x0000002c0c38723c */ /* 0x000fe20000041838 */
        /* <DEDUP_REMOVED lines=31> */
[----:B-----5:R-:W-:-:S07]  /*f010*/  FMUL.FTZ R0, R77, c[0x0][0x320] ;  /* 0x0000c8004d007a20 */ /* 0x020fce0000410000 */
[-C--:B------:R-:W-:Y:S01]  /*f020*/  HMMA.16816.F32.BF16 R52, R16, R46.reuse, R48 ;  /* 0x0000002e1034723c */ /* 0x080fe20000041830 */
[----:B------:R5:W1:Y:S11]  /*f030*/  MUFU.TANH R137, R0 ;  /* 0x0000000000897308 */ /* 0x000a760000002400 */
[----:B------:R-:W-:Y:S04]  /*f040*/  @!UPT UIADD3 URZ, URZ, URZ, URZ ;  /* 0x0000003f3f3ff290 */ /* 0x000fe8000fffe03f */
[----:B------:R-:W-:Y:S01]  /*f050*/  HMMA.16816.F32.BF16 R48, R12, R46, R68 ;  /* 0x0000002e0c30723c */ /* 0x000fe20000041844 */
[----:B------:R-:W2:Y:S01]  /*f060*/  LDSM.16.M88.4 R44, [R197+0x1800] ;  /* 0x00180000c52c783b */ /* 0x000ea20000000200 */
[----:B-----5:R-:W-:-:S04]  /*f070*/  FMUL.FTZ R0, R78, c[0x0][0x320] ;  /* 0x0000c8004e007a20 */ /* 0x020fc80000410000 */
[----:B------:R5:W1:Y:S02]  /*f080*/  MUFU.TANH R141, R0 ;  /* 0x00000000008d7308 */ /* 0x000a640000002400 */
[----:B-----5:R-:W-:Y:S02]  /*f090*/  FMUL.FTZ R0, R79, c[0x0][0x320] ;  /* 0x0000c8004f007a20 */ /* 0x020fe40000410000 */
[----:B-1----:R-:W-:Y:S04]  /*f0a0*/  HMMA.16816.F32.BF16 R76, R4, R40, R56 ;  /* 0x00000028044c723c */ /* 0x002fe80000041838 */
        /* <DEDUP_REMOVED lines=9> */
[----:B--2---:R-:W-:Y:S01]  /*f140*/  HMMA.16816.F32.BF16 R56, R12, R44, R56 ;  /* 0x0000002c0c38723c */ /* 0x004fe20000041838 */
[----:B-1----:R-:W-:-:S04]  /*f150*/  FMUL.FTZ R0, R66, c[0x0][0x320] ;  /* 0x0000c80042007a20 */ /* 0x002fc80000410000 */
[----:B------:R1:W2:Y:S02]  /*f160*/  MUFU.TANH R134, R0 ;  /* 0x0000000000867308 */ /* 0x0002a40000002400 */
        /* <DEDUP_REMOVED lines=46> */
[C---:B------:R-:W-:Y:S08]  /*f450*/  HMMA.16816.F32.BF16 R56, R32.reuse, R116, RZ ;  /* 0x000000742038723c */ /* 0x040ff000000418ff */
        /* <DEDUP_REMOVED lines=18> */
[----:B------:R-:W-:Y:S01]  /*f580*/  HMMA.16816.F32.BF16 R60, R8, R42, R52 ;  /* 0x0000002a083c723c */ /* 0x000fe20000041834 */
[----:B------:R1:W1:Y:S07]  /*f590*/  MUFU.TANH R87, R0 ;  /* 0x0000000000577308 */ /* 0x00026e0000002400 */
[----:B------:R-:W-:Y:S08]  /*f5a0*/  HMMA.16816.F32.BF16 R52, R28, R118, RZ ;  /* 0x000000761c34723c */ /* 0x000ff000000418ff */
[----:B--2---:R-:W-:Y:S01]  /*f5b0*/  HMMA.16816.F32.BF16 R28, R12, R44, R68 ;  /* 0x0000002c0c1c723c */ /* 0x004fe20000041844 */
[----:B-1----:R-:W-:-:S04]  /*f5c0*/  FMUL.FTZ R0, R74, c[0x0][0x320] ;  /* 0x0000c8004a007a20 */ /* 0x002fc80000410000 */
[----:B------:R1:W2:Y:S11]  /*f5d0*/  MUFU.TANH R125, R0 ;  /* 0x00000000007d7308 */ /* 0x0002b60000002400 */
[----:B------:R-:W-:Y:S01]  /*f5e0*/  HMMA.16816.F32.BF16 R32, R20, R122, R52 ;  /* 0x0000007a1420723c */ /* 0x000fe20000041834 */
        /* <DEDUP_REMOVED lines=19> */
[----:B-----5:R-:W-:-:S09]  /*f720*/  FMUL.FTZ R0, R77, c[0x0][0x320] ;  /* 0x0000c8004d007a20 */ /* 0x020fd20000410000 */
[-C--:B-1----:R-:W-:Y:S01]  /*f730*/  HMMA.16816.F32.BF16 R48, R8, R40.reuse, R48 ;  /* 0x000000280830723c */ /* 0x082fe20000041830 */
[----:B------:R1:W1:Y:S07]  /*f740*/  MUFU.TANH R80, R0 ;  /* 0x0000000000507308 */ /* 0x00026e0000002400 */
[----:B------:R-:W-:Y:S08]  /*f750*/  HMMA.16816.F32.BF16 R20, R4, R40, R28 ;  /* 0x000000280414723c */ /* 0x000ff0000004181c */
        /* <DEDUP_REMOVED lines=54> */
[----:B------:R-:W-:Y:S06]  /*fac0*/  BAR.SYNC.DEFER_BLOCKING 0x0 ;  /* 0x0000000000007b1d */ /* 0x000fec0000010000 */
        /* <DEDUP_REMOVED lines=29> */
.L_x_1854:
        /* <DEDUP_REMOVED lines=24> */
.L_x_1855:
        /* <DEDUP_REMOVED lines=9> */
.L_x_1743:
[----:B--234-:R-:W-:Y:S05]  /*feb0*/  BSYNC B0 ;  /* 0x0000000000007941 */ /* 0x01cfea0003800000 */
.L_x_1742:
[----:B-1----:R-:W2:Y:S01]  /*fec0*/  LDL R2, [R1+0x2c] ;  /* 0x00002c0001027983 */ /* 0x002ea20000100800 */
[----:B------:R-:W-:-:S03]  /*fed0*/  IMAD.MOV.U32 R3, RZ, RZ, c[0x0][0x2c4] ;  /* 0x0000b100ff037624 */ /* 0x000fc600078e00ff */
[----:B------:R-:W2:Y:S04]  /*fee0*/  LDL R0, [R1+0x60] ;  /* 0x0000600001007983 */ /* 0x000ea80000100800 */
[----:B------:R-:W3:Y:S04]  /*fef0*/  LDL R5, [R1+0x34] ;  /* 0x0000340001057983 */ /* 0x000ee80000100800 */
[----:B------:R-:W4:Y:S01]  /*ff00*/  LDL R4, [R1+0x30] ;  /* 0x0000300001047983 */ /* 0x000f220000100800 */
[----:B------:R-:W-:-:S03]  /*ff10*/  ISETP.NE.AND P0, PT, R3, 0x1, PT ;  /* 0x000000010300780c */ /* 0x000fc60003f05270 */
[----:B------:R-:W0:Y:S01]  /*ff20*/  LDGDEPBAR ;  /* 0x00000000000079af */ /* 0x000e220000000000 */
[----:B--2---:R-:W-:-:S09]  /*ff30*/  IMAD.IADD R0, R0, 0x1, R2 ;  /* 0x0000000100007824 */ /* 0x004fd200078e0202 */
[----:B------:R-:W-:Y:S01]  /*ff40*/  @P0 IMAD.HI.U32 R3, R0, c[0x0][0x2c8], RZ ;  /* 0x0000b20000030a27 */ /* 0x000fe200078e00ff */
[C---:B---3--:R-:W-:Y:S02]  /*ff50*/  IADD3 R2, -R5.reuse, 0x1, R159 ;  /* 0x0000000105027810 */ /* 0x048fe40007ffe19f */
[----:B------:R-:W-:Y:S02]  /*ff60*/  IADD3 R5, -R5, R159, RZ ;  /* 0x0000009f05057210 */ /* 0x000fe40007ffe1ff */
[----:B------:R-:W-:Y:S01]  /*ff70*/  @P0 SHF.R.U32.HI R0, RZ, c[0x0][0x2cc], R3 ;  /* 0x0000b300ff000a19 */ /* 0x000fe20000011603 */
[----:B----4-:R-:W-:Y:S01]  /*ff80*/  IMAD.IADD R4, R2, 0x1, -R4 ;  /* 0x0000000102047824 */ /* 0x010fe200078e0a04 */
[----:B------:R-:W-:Y:S05]  /*ff90*/  BRA.DIV ~URZ, `(.L_x_1746) ;  /* 0x000109127f007947 */ /* 0x000fea000b800000 */
[----:B------:R1:W2:Y:S02]  /*ffa0*/  SHFL.IDX PT, R2, R0, RZ, 0x1c1f ;  /* 0x001c1fff00027589 */ /* 0x0002a400000e0000 */
.L_x_1856:
[----:B--2---:R-:W-:-:S05]  /*ffb0*/  IMAD.IADD R2, R4, 0x1, R2 ;  /* 0x0000000104027824 */ /* 0x004fca00078e0202 */
[----:B------:R-:W-:-:S04]  /*ffc0*/  IMNMX R2, R5, R2, PT ;  /* 0x0000000205027217 */ /* 0x000fc80003800200 */
[C---:B------:R-:W-:Y:S02]  /*ffd0*/  ISETP.GT.AND P0, PT, R2.reuse, RZ, PT ;  /* 0x000000ff0200720c */ /* 0x040fe40003f04270 */
[----:B------:R-:W-:Y:S02]  /*ffe0*/  ISETP.GT.AND P1, PT, R2, 0x1, PT ;  /* 0x000000010200780c */ /* 0x000fe40003f24270 */
[----:B------:R-:W-:Y:S02]  /*fff0*/  FSEL R10, R152, -INF , P0 ;  /* 0xff800000980a7808 */ /* 0x000fe40000000000 */
        /* <DEDUP_REMOVED lines=27> */
[C---:B------:R-:W-:Y:S02]  /*101b0*/  ISETP.GT.AND P4, PT, R2.reuse, 0x39, PT ;  /* 0x000000390200780c */ /* 0x040fe40003f84270 */
        /* <DEDUP_REMOVED lines=18> */
[----:B------:R-:W-:Y:S02]  /*102e0*/  ISETP.GT.AND P1, PT, R2, 0x1, PT ;  /* 0x000000010200780c */ /* 0x000fe40003f24270 */
[----:B------:R-:W-:Y:S02]  /*102f0*/  FSEL R26, R154, -INF , P0 ;  /* 0xff8000009a1a7808 */ /* 0x000fe40000000000 */
[C---:B------:R-:W-:Y:S02]  /*10300*/  ISETP.GT.AND P3, PT, R2.reuse, 0x8, PT ;  /* 0x000000080200780c */ /* 0x040fe40003f64270 */
[C---:B------:R-:W-:Y:S02]  /*10310*/  ISETP.GT.AND P0, PT, R2.reuse, 0x10, PT ;  /* 0x000000100200780c */ /* 0x040fe40003f04270 */
[----:B------:R-:W-:-:S02]  /*10320*/  ISETP.GT.AND P4, PT, R2, 0x9, PT ;  /* 0x000000090200780c */ /* 0x000fc40003f84270 */
[----:B------:R-:W-:Y:S02]  /*10330*/  FSEL R27, R153, -INF , P1 ;  /* 0xff800000991b7808 */ /* 0x000fe40000800000 */
[----:B------:R-:W-:Y:S02]  /*10340*/  ISETP.GT.AND P2, PT, R2, 0x11, PT ;  /* 0x000000110200780c */ /* 0x000fe40003f44270 */
[----:B------:R-:W-:Y:S02]  /*10350*/  FSEL R30, R146, -INF , P3 ;  /* 0xff800000921e7808 */ /* 0x000fe40001800000 */
[----:B------:R-:W-:Y:S02]  /*10360*/  FSEL R32, R138, -INF , P0 ;  /* 0xff8000008a207808 */ /* 0x000fe40000000000 */
[C---:B------:R-:W-:Y:S02]  /*10370*/  ISETP.GT.AND P3, PT, R2.reuse, 0x18, PT ;  /* 0x000000180200780c */ /* 0x040fe40003f64270 */
[----:B------:R-:W-:-:S02]  /*10380*/  ISETP.GT.AND P1, PT, R2, 0x20, PT ;  /* 0x000000200200780c */ /* 0x000fc40003f24270 */
[C---:B------:R-:W-:Y:S02]  /*10390*/  ISETP.GT.AND P0, PT, R2.reuse, 0x21, PT ;  /* 0x000000210200780c */ /* 0x040fe40003f04270 */
[----:B------:R-:W-:Y:S02]  /*103a0*/  FSEL R31, R145, -INF , P4 ;  /* 0xff800000911f7808 */ /* 0x000fe40002000000 */
[----:B------:R-:W-:Y:S02]  /*103b0*/  FSEL R33, R137, -INF , P2 ;  /* 0xff80000089217808 */ /* 0x000fe40001000000 */
[----:B------:R-:W-:Y:S02]  /*103c0*/  ISETP.GT.AND P4, PT, R2, 0x19, PT ;  /* 0x000000190200780c */ /* 0x000fe40003f84270 */
[----:B------:R-:W-:Y:S02]  /*103d0*/  FSEL R34, R101, -INF , P3 ;  /* 0xff80000065227808 */ /* 0x000fe40001800000 */
[----:B------:R-:W-:-:S02]  /*103e0*/  FSEL R82, R97, -INF , P1 ;  /* 0xff80000061527808 */ /* 0x000fc40000800000 */
[----:B------:R-:W-:Y:S02]  /*103f0*/  ISETP.GT.AND P2, PT, R2, 0x30, PT ;  /* 0x000000300200780c */ /* 0x000fe40003f44270 */
[----:B------:R-:W-:Y:S02]  /*10400*/  FSEL R86, R96, -INF , P0 ;  /* 0xff80000060567808 */ /* 0x000fe40000000000 */
[C---:B------:R-:W-:Y:S02]  /*10410*/  ISETP.GT.AND P3, PT, R2.reuse, 0x28, PT ;  /* 0x000000280200780c */ /* 0x040fe40003f64270 */
[C---:B------:R-:W-:Y:S02]  /*10420*/  ISETP.GT.AND P1, PT, R2.reuse, 0x31, PT ;  /* 0x000000310200780c */ /* 0x040fe40003f24270 */
[----:B------:R-:W-:Y:S02]  /*10430*/  ISETP.GT.AND P0, PT, R2, 0x38, PT ;  /* 0x000000380200780c */ /* 0x000fe40003f04270 */
[----:B------:R-:W-:-:S02]  /*10440*/  FSEL R35, R100, -INF , P4 ;  /* 0xff80000064237808 */ /* 0x000fc40002000000 */
[----:B------:R-:W-:Y:S02]  /*10450*/  FSEL R101, R81, -INF , P2 ;  /* 0xff80000051657808 */ /* 0x000fe40001000000 */
[----:B------:R-:W-:Y:S02]  /*10460*/  ISETP.GT.AND P4, PT, R2, 0x29, PT ;  /* 0x000000290200780c */ /* 0x000fe40003f84270 */
[----:B------:R-:W-:Y:S02]  /*10470*/  FSEL R88, R88, -INF , P3 ;  /* 0xff80000058587808 */ /* 0x000fe40001800000 */
[----:B------:R-:W-:Y:S02]  /*10480*/  FSEL R100, R80, -INF , P1 ;  /* 0xff80000050647808 */ /* 0x000fe40000800000 */
[----:B------:R-:W-:Y:S02]  /*10490*/  ISETP.GT.AND P2, PT, R2, 0x41, PT ;  /* 0x000000410200780c */ /* 0x000fe40003f44270 */
[----:B------:R-:W-:-:S02]  /*104a0*/  FSEL R113, R60, -INF , P0 ;  /* 0xff8000003c717808 */ /* 0x000fc40000000000 */
[----:B------:R-:W-:Y:S02]  /*104b0*/  IMNMX R3, R5, R3, PT ;  /* 0x0000000305037217 */ /* 0x000fe40003800200 */
[C---:B------:R-:W-:Y:S02]  /*104c0*/  ISETP.GT.AND P3, PT, R2.reuse, 0x40, PT ;  /* 0x000000400200780c */ /* 0x040fe40003f64270 */
[C---:B------:R-:W-:Y:S02]  /*104d0*/  ISETP.GT.AND P1, PT, R2.reuse, 0x48, PT ;  /* 0x000000480200780c */ /* 0x040fe40003f24270 */
[----:B------:R-:W-:Y:S02]  /*104e0*/  ISETP.GT.AND P0, PT, R2, 0x49, PT ;  /* 0x000000490200780c */ /* 0x000fe40003f04270 */
[----:B------:R-:W-:Y:S02]  /*104f0*/  FSEL R97, R87, -INF , P4 ;  /* 0xff80000057617808 */ /* 0x000fe40002000000 */
[----:B------:R-:W-:-:S02]  /*10500*/  FSEL R96, R41, -INF , P2 ;  /* 0xff80000029607808 */ /* 0x000fc40001000000 */
[----:B------:R-:W-:Y:S02]  /*10510*/  FSEL R99, R44, -INF , P3 ;  /* 0xff8000002c637808 */ /* 0x000fe40001800000 */
[----:B------:R-:W-:Y:S02]  /*10520*/  ISETP.GT.AND P2, PT, R3, 0x1, PT ;  /* 0x000000010300780c */ /* 0x000fe40003f44270 */
[----:B------:R-:W-:Y:S02]  /*10530*/  FSEL R87, R25, -INF , P1 ;  /* 0xff80000019577808 */ /* 0x000fe40000800000 */
[----:B------:R-:W-:Y:S02]  /*10540*/  FSEL R83, R24, -INF , P0 ;  /* 0xff80000018537808 */ /* 0x000fe40000000000 */
[C---:B------:R-:W-:Y:S02]  /*10550*/  ISETP.GT.AND P3, PT, R3.reuse, RZ, PT ;  /* 0x000000ff0300720c */ /* 0x040fe40003f64270 */
[----:B------:R-:W-:-:S02]  /*10560*/  ISETP.GT.AND P1, PT, R3, 0x8, PT ;  /* 0x000000080300780c */ /* 0x000fc40003f24270 */
[----:B------:R-:W-:Y:S02]  /*10570*/  ISETP.GT.AND P0, PT, R3, 0x9, PT ;  /* 0x000000090300780c */ /* 0x000fe40003f04270 */
[----:B------:R-:W-:Y:S02]  /*10580*/  FSEL R13, R155, -INF , P2 ;  /* 0xff8000009b0d7808 */ /* 0x000fe40001000000 */
[----:B------:R-:W-:Y:S02]  /*10590*/  FSEL R11, R158, -INF , P3 ;  /* 0xff8000009e0b7808 */ /* 0x000fe40001800000 */
[----:B------:R-:W-:Y:S02]  /*105a0*/  ISETP.GT.AND P2, PT, R3, 0x11, PT ;  /* 0x000000110300780c */ /* 0x000fe40003f44270 */
[----:B------:R-:W-:Y:S02]  /*105b0*/  FSEL R15, R150, -INF , P1 ;  /* 0xff800000960f7808 */ /* 0x000fe40000800000 */
[----:B------:R-:W-:-:S02]  /*105c0*/  FSEL R17, R147, -INF , P0 ;  /* 0xff80000093117808 */ /* 0x000fc40000000000 */
[C---:B------:R-:W-:Y:S02]  /*105d0*/  ISETP.GT.AND P3, PT, R3.reuse, 0x10, PT ;  /* 0x000000100300780c */ /* 0x040fe40003f64270 */
[C---:B------:R-:W-:Y:S02]  /*105e0*/  ISETP.GT.AND P1, PT, R3.reuse, 0x18, PT ;  /* 0x000000180300780c */ /* 0x040fe40003f24270 */
[----:B------:R-:W-:Y:S02]  /*105f0*/  ISETP.GT.AND P0, PT, R3, 0x19, PT ;  /* 0x000000190300780c */ /* 0x000fe40003f04270 */
[----:B------:R-:W-:Y:S02]  /*10600*/  FSEL R21, R139, -INF , P2 ;  /* 0xff8000008b157808 */ /* 0x000fe40001000000 */
[----:B------:R-:W-:Y:S02]  /*10610*/  FSEL R19, R142, -INF , P3 ;  /* 0xff8000008e137808 */ /* 0x000fe40001800000 */
[----:B------:R-:W-:-:S02]  /*10620*/  ISETP.GT.AND P2, PT, R3, 0x21, PT ;  /* 0x000000210300780c */ /* 0x000fc40003f44270 */
[----:B------:R-:W-:Y:S02]  /*10630*/  FSEL R23, R134, -INF , P1 ;  /* 0xff80000086177808 */ /* 0x000fe40000800000 */
[----:B------:R-:W-:Y:S02]  /*10640*/  FSEL R28, R131, -INF , P0 ;  /* 0xff800000831c7808 */ /* 0x000fe40000000000 */
[C---:B------:R-:W-:Y:S02]  /*10650*/  ISETP.GT.AND P3, PT, R3.reuse, 0x20, PT ;  /* 0x000000200300780c */ /* 0x040fe40003f64270 */
[C---:B------:R-:W-:Y:S02]  /*10660*/  ISETP.GT.AND P1, PT, R3.reuse, 0x28, PT ;  /* 0x000000280300780c */ /* 0x040fe40003f24270 */
[----:B------:R-:W-:Y:S02]  /*10670*/  ISETP.GT.AND P0, PT, R3, 0x29, PT ;  /* 0x000000290300780c */ /* 0x000fe40003f04270 */
[----:B------:R-:W-:-:S02]  /*10680*/  FSEL R64, R127, -INF , P2 ;  /* 0xff8000007f407808 */ /* 0x000fc40001000000 */
[----:B------:R-:W-:Y:S02]  /*10690*/  FSEL R65, R130, -INF , P3 ;  /* 0xff80000082417808 */ /* 0x000fe40001800000 */
[C---:B------:R-:W-:Y:S02]  /*106a0*/  ISETP.GT.AND P2, PT, R3.reuse, 0x31, PT ;  /* 0x000000310300780c */ /* 0x040fe40003f44270 */
[----:B------:R-:W-:Y:S02]  /*106b0*/  FSEL R78, R126, -INF , P1 ;  /* 0xff8000007e4e7808 */ /* 0x000fe40000800000 */
[----:B------:R-:W-:Y:S02]  /*106c0*/  FSEL R77, R124, -INF , P0 ;  /* 0xff8000007c4d7808 */ /* 0x000fe40000000000 */
[C---:B------:R-:W-:Y:S02]  /*106d0*/  ISETP.GT.AND P3, PT, R3.reuse, 0x30, PT ;  /* 0x000000300300780c */ /* 0x040fe40003f64270 */
[----:B------:R-:W-:-:S02]  /*106e0*/  ISETP.GT.AND P1, PT, R3, 0x38, PT ;  /* 0x000000380300780c */ /* 0x000fc40003f24270 */
[----:B------:R-:W-:Y:S02]  /*106f0*/  ISETP.GT.AND P0, PT, R3, 0x39, PT ;  /* 0x000000390300780c */ /* 0x000fe40003f04270 */
[----:B------:R-:W-:Y:S02]  /*10700*/  FSEL R75, R75, -INF , P2 ;  /* 0xff8000004b4b7808 */ /* 0x000fe40001000000 */
[----:B------:R-:W-:Y:S02]  /*10710*/  FSEL R76, R115, -INF , P3 ;  /* 0xff800000734c7808 */ /* 0x000fe40001800000 */
[----:B------:R-:W-:Y:S02]  /*10720*/  ISETP.GT.AND P2, PT, R3, 0x41, PT ;  /* 0x000000410300780c */ /* 0x000fe40003f44270 */
[----:B------:R-:W-:Y:S02]  /*10730*/  FSEL R74, R74, -INF , P1 ;  /* 0xff8000004a4a7808 */ /* 0x000fe40000800000 */
[----:B------:R-:W-:-:S02]  /*10740*/  FSEL R73, R63, -INF , P0 ;  /* 0xff8000003f497808 */ /* 0x000fc40000000000 */
[----:B------:R-:W-:Y:S02]  /*10750*/  IMNMX R0, R5, R0, PT ;  /* 0x0000000005007217 */ /* 0x000fe40003800200 */
[C---:B------:R-:W-:Y:S02]  /*10760*/  ISETP.GT.AND P3, PT, R3.reuse, 0x40, PT ;  /* 0x000000400300780c */ /* 0x040fe40003f64270 */
[C---:B------:R-:W-:Y:S02]  /*10770*/  ISETP.GT.AND P1, PT, R3.reuse, 0x48, PT ;  /* 0x000000480300780c */ /* 0x040fe40003f24270 */
[----:B------:R-:W-:Y:S02]  /*10780*/  ISETP.GT.AND P0, PT, R3, 0x49, PT ;  /* 0x000000490300780c */ /* 0x000fe40003f04270 */
[----:B------:R-:W-:Y:S02]  /*10790*/  FSEL R67, R45, -INF , P2 ;  /* 0xff8000002d437808 */ /* 0x000fe40001000000 */
[----:B------:R-:W-:-:S02]  /*107a0*/  FSEL R72, R48, -INF , P3 ;  /* 0xff80000030487808 */ /* 0x000fc40001800000 */
[----:B------:R-:W-:Y:S02]  /*107b0*/  ISETP.GT.AND P2, PT, R0, 0x1, PT ;  /* 0x000000010000780c */ /* 0x000fe40003f44270 */
[----:B------:R-:W-:Y:S02]  /*107c0*/  FSEL R66, R39, -INF , P1 ;  /* 0xff80000027427808 */ /* 0x000fe40000800000 */
[----:B------:R-:W-:Y:S02]  /*107d0*/  FSEL R63, R38, -INF , P0 ;  /* 0xff800000263f7808 */ /* 0x000fe40000000000 */
[C---:B------:R-:W-:Y:S02]  /*107e0*/  ISETP.GT.AND P3, PT, R0.reuse, RZ, PT ;  /* 0x000000ff0000720c */ /* 0x040fe40003f64270 */
[C---:B------:R-:W-:Y:S02]  /*107f0*/  ISETP.GT.AND P1, PT, R0.reuse, 0x8, PT ;  /* 0x000000080000780c */ /* 0x040fe40003f24270 */
[----:B------:R-:W-:-:S02]  /*10800*/  ISETP.GT.AND P0, PT, R0, 0x9, PT ;  /* 0x000000090000780c */ /* 0x000fc40003f04270 */
[----:B------:R-:W-:Y:S02]  /*10810*/  FSEL R25, R156, -INF , P2 ;  /* 0xff8000009c197808 */ /* 0x000fe40001000000 */
[----:B------:R-:W-:Y:S02]  /*10820*/  FSEL R24, R157, -INF , P3 ;  /* 0xff8000009d187808 */ /* 0x000fe40001800000 */
[----:B------:R-:W-:Y:S02]  /*10830*/  ISETP.GT.AND P2, PT, R0, 0x11, PT ;  /* 0x000000110000780c */ /* 0x000fe40003f44270 */
[----:B------:R-:W-:Y:S02]  /*10840*/  FSEL R36, R149, -INF , P1 ;  /* 0xff80000095247808 */ /* 0x000fe40000800000 */
[----:B------:R-:W-:Y:S02]  /*10850*/  FSEL R37, R148, -INF , P0 ;  /* 0xff80000094257808 */ /* 0x000fe40000000000 */
[----:B------:R-:W-:-:S02]  /*10860*/  ISETP.GT.AND P3, PT, R0, 0x10, PT ;  /* 0x000000100000780c */ /* 0x000fc40003f64270 */
[C---:B------:R-:W-:Y:S02]  /*10870*/  ISETP.GT.AND P1, PT, R0.reuse, 0x18, PT ;  /* 0x000000180000780c */ /* 0x040fe40003f24270 */
[----:B------:R-:W-:Y:S02]  /*10880*/  ISETP.GT.AND P0, PT, R0, 0x19, PT ;  /* 0x000000190000780c */ /* 0x000fe40003f04270 */
[----:B------:R-:W-:Y:S02]  /*10890*/  FSEL R39, R140, -INF , P2 ;  /* 0xff8000008c277808 */ /* 0x000fe40001000000 */
[----:B------:R-:W-:Y:S02]  /*108a0*/  FSEL R38, R141, -INF , P3 ;  /* 0xff8000008d267808 */ /* 0x000fe40001800000 */
[----:B------:R-:W-:Y:S02]  /*108b0*/  ISETP.GT.AND P2, PT, R0, 0x21, PT ;  /* 0x000000210000780c */ /* 0x000fe40003f44270 */
[----:B------:R-:W-:-:S02]  /*108c0*/  FSEL R53, R133, -INF , P1 ;  /* 0xff80000085357808 */ /* 0x000fc40000800000 */
[----:B------:R-:W-:Y:S02]  /*108d0*/  FSEL R54, R132, -INF , P0 ;  /* 0xff80000084367808 */ /* 0x000fe40000000000 */
        /* <DEDUP_REMOVED lines=8> */
[C---:B------:R-:W-:Y:S02]  /*10960*/  ISETP.GT.AND P3, PT, R0.reuse, 0x30, PT ;  /* 0x000000300000780c */ /* 0x040fe40003f64270 */
[C---:B------:R-:W-:Y:S02]  /*10970*/  ISETP.GT.AND P1, PT, R0.reuse, 0x38, PT ;  /* 0x000000380000780c */ /* 0x040fe40003f24270 */
[----:B------:R-:W-:-:S02]  /*10980*/  ISETP.GT.AND P0, PT, R0, 0x39, PT ;  /* 0x000000390000780c */ /* 0x000fc40003f04270 */
[----:B------:R-:W-:Y:S02]  /*10990*/  FMNMX.FTZ R4, R10, R12, !PT ;  /* 0x0000000c0a047209 */ /* 0x000fe40007810000 */
[----:B------:R-:W-:Y:S02]  /*109a0*/  FSEL R80, R79, -INF , P2 ;  /* 0xff8000004f507808 */ /* 0x000fe40001000000 */
[----:B------:R-:W-:Y:S02]  /*109b0*/  ISETP.GT.AND P4, PT, R2, 0x39, PT ;  /* 0x000000390200780c */ /* 0x000fe40003f84270 */
[----:B------:R-:W-:Y:S02]  /*109c0*/  FSEL R81, R114, -INF , P3 ;  /* 0xff80000072517808 */ /* 0x000fe40001800000 */
[----:B------:R-:W-:Y:S02]  /*109d0*/  FSEL R79, R55, -INF , P1 ;  /* 0xff800000374f7808 */ /* 0x000fe40000800000 */
[----:B------:R-:W-:-:S02]  /*109e0*/  FSEL R62, R52, -INF , P0 ;  /* 0xff800000343e7808 */ /* 0x000fc40000000000 */
[----:B------:R-:W-:Y:S02]  /*109f0*/  FMNMX.FTZ R2, R14, R4, !PT ;  /* 0x000000040e027209 */ /* 0x000fe40007810000 */
[C---:B------:R-:W-:Y:S02]  /*10a00*/  ISETP.GT.AND P3, PT, R0.reuse, 0x40, PT ;  /* 0x000000400000780c */ /* 0x040fe40003f64270 */
[C---:B------:R-:W-:Y:S02]  /*10a10*/  ISETP.GT.AND P2, PT, R0.reuse, 0x41, PT ;  /* 0x000000410000780c */ /* 0x040fe40003f44270 */
[C---:B------:R-:W-:Y:S02]  /*10a20*/  ISETP.GT.AND P1, PT, R0.reuse, 0x48, PT ;  /* 0x000000480000780c */ /* 0x040fe40003f24270 */
[----:B------:R-:W-:Y:S02]  /*10a30*/  ISETP.GT.AND P0, PT, R0, 0x49, PT ;  /* 0x000000490000780c */ /* 0x000fe40003f04270 */
        /* <DEDUP_REMOVED lines=94> */
.L_x_1857:
[C---:B------:R-:W-:Y:S01]  /*11020*/  FMUL.FTZ R0, R71.reuse, c[0x0][0x2d0] ;  /* 0x0000b40047007a20 */ /* 0x040fe20000410000 */
[----:B------:R-:W-:Y:S01]  /*11030*/  FSETP.NEU.FTZ.AND P0, PT, R71, -INF , PT ;  /* 0xff8000004700780b */ /* 0x000fe20003f1d000 */
[----:B------:R-:W2:Y:S03]  /*11040*/  LDL R218, [R1+0x2c] ;  /* 0x00002c0001da7983 */ /* 0x000ea60000100800 */
[----:B------:R-:W-:Y:S01]  /*11050*/  FSEL R4, R0, RZ, P0 ;  /* 0x000000ff00047208 */ /* 0x000fe20000000000 */
[----:B------:R-:W3:Y:S04]  /*11060*/  LDL R217, [R1+0x30] ;  /* 0x0000300001d97983 */ /* 0x000ee80000100800 */
[--C-:B------:R-:W-:Y:S01]  /*11070*/  FFMA.FTZ R0, R10, c[0x0][0x2d0], -R4.reuse ;  /* 0x0000b4000a007a23 */ /* 0x100fe20000010804 */
[----:B------:R-:W3:Y:S01]  /*11080*/  LDL R216, [R1+0x38] ;  /* 0x0000380001d87983 */ /* 0x000ee20000100800 */
[C---:B------:R-:W-:Y:S01]  /*11090*/  FMUL.FTZ R3, R70.reuse, c[0x0][0x2d0] ;  /* 0x0000b40046037a20 */ /* 0x040fe20000410000 */
[----:B------:R-:W-:Y:S01]  /*110a0*/  FSETP.NEU.FTZ.AND P0, PT, R70, -INF , PT ;  /* 0xff8000004600780b */ /* 0x000fe20003f1d000 */
[----:B------:R1:W-:Y:S01]  /*110b0*/  MUFU.EX2 R121, R0 ;  /* 0x0000000000797308 */ /* 0x0003e20000000800 */
[--C-:B------:R-:W-:Y:S01]  /*110c0*/  FFMA.FTZ R2, R22, c[0x0][0x2d0], -R4.reuse ;  /* 0x0000b40016027a23 */ /* 0x100fe20000010804 */
[----:B----4-:R-:W-:Y:S01]  /*110d0*/  FMNMX.FTZ R68, R9, R8, !PT ;  /* 0x0000000809447209 */ /* 0x010fe20007810000 */
[----:B------:R-:W-:Y:S01]  /*110e0*/  WARPSYNC 0xffffffff ;  /* 0xffffffff00007948 */ /* 0x000fe20003800000 */
[----:B------:R-:W-:Y:S01]  /*110f0*/  FSEL R3, R3, RZ, P0 ;  /* 0x000000ff03037208 */ /* 0x000fe20000000000 */
[----:B------:R-:W4:Y:S01]  /*11100*/  LDSM.16.MT88.4 R48, [R192] ;  /* 0x00000000c030783b */ /* 0x000f220000004200 */
[----:B------:R-:W-:Y:S01]  /*11110*/  FSETP.NEU.FTZ.AND P0, PT, R69, -INF , PT ;  /* 0xff8000004500780b */ /* 0x000fe20003f1d000 */
[--C-:B------:R-:W-:Y:S01]  /*11120*/  FFMA.FTZ R111, R111, c[0x0][0x2d0], -R4.reuse ;  /* 0x0000b4006f6f7a23 */ /* 0x100fe20000010804 */
[----:B------:R5:W-:Y:S01]  /*11130*/  MUFU.EX2 R213, R2 ;  /* 0x0000000200d57308 */ /* 0x000be20000000800 */
[----:B------:R-:W-:Y:S01]  /*11140*/  FFMA.FTZ R5, R23, c[0x0][0x2d0], -R3 ;  /* 0x0000b40017057a23 */ /* 0x000fe20000010803 */
[----:B------:R-:W2:Y:S01]  /*11150*/  LDSM.16.MT88.4 R44, [R192+0x800] ;  /* 0x00080000c02c783b */ /* 0x000ea20000004200 */
[--C-:B------:R-:W-:Y:S01]  /*11160*/  FFMA.FTZ R110, R110, c[0x0][0x2d0], -R4.reuse ;  /* 0x0000b4006e6e7a23 */ /* 0x100fe20000010804 */
[----:B------:R-:W-:Y:S01]  /*11170*/  MOV R221, c[0x0][0x2c4] ;  /* 0x0000b10000dd7a02 */ /* 0x000fe20000000f00 */
[--C-:B------:R-:W-:Y:S01]  /*11180*/  FFMA.FTZ R109, R109, c[0x0][0x2d0], -R4.reuse ;  /* 0x0000b4006d6d7a23 */ /* 0x100fe20000010804 */
[----:B------:R-:W-:Y:S01]  /*11190*/  LDSM.16.MT88.4 R40, [R196+0x800] ;  /* 0x00080000c428783b */ /* 0x000fe20000004200 */
[--C-:B------:R-:W-:Y:S01]  /*111a0*/  FFMA.FTZ R108, R108, c[0x0][0x2d0], -R4.reuse ;  /* 0x0000b4006c6c7a23 */ /* 0x100fe20000010804 */
[----:B------:R5:W-:Y:S01]  /*111b0*/  MUFU.EX2 R211, R5 ;  /* 0x0000000500d37308 */ /* 0x000be20000000800 */
[--C-:B-1----:R-:W-:Y:S01]  /*111c0*/  FFMA.FTZ R0, R12, c[0x0][0x2d0], -R4.reuse ;  /* 0x0000b4000c007a23 */ /* 0x102fe20000010804 */
[----:B------:R-:W-:Y:S01]  /*111d0*/  ISETP.NE.AND P1, PT, R221, 0x1, PT ;  /* 0x00000001dd00780c */ /* 0x000fe20003f25270 */
[--C-:B------:R-:W-:Y:S01]  /*111e0*/  FFMA.FTZ R146, R107, c[0x0][0x2d0], -R4.reuse ;  /* 0x0000b4006b927a23 */ /* 0x100fe20000010804 */
[----:B------:R-:W-:Y:S01]  /*111f0*/  IADD3 R223, R223, -0x2, RZ ;  /* 0xfffffffedfdf7810 */ /* 0x000fe20007ffe0ff */
[----:B------:R-:W-:-:S02]  /*11200*/  FFMA.FTZ R145, R106, c[0x0][0x2d0], -R4 ;  /* 0x0000b4006a917a23 */ /* 0x000fc40000010804 */
[--C-:B------:R-:W-:Y:S01]  /*11210*/  FFMA.FTZ R144, R105, c[0x0][0x2d0], -R4.reuse ;  /* 0x0000b40069907a23 */ /* 0x100fe20000010804 */
[----:B------:R1:W-:Y:S01]  /*11220*/  MUFU.EX2 R120, R0 ;  /* 0x0000000000787308 */ /* 0x0003e20000000800 */
[----:B-----5:R-:W-:Y:S02]  /*11230*/  FMUL.FTZ R2, R69, c[0x0][0x2d0] ;  /* 0x0000b40045027a20 */ /* 0x020fe40000410000 */
[--C-:B------:R-:W-:Y:S02]  /*11240*/  FFMA.FTZ R143, R104, c[0x0][0x2d0], -R4.reuse ;  /* 0x0000b400688f7a23 */ /* 0x100fe40000010804 */
[--C-:B------:R-:W-:Y:S01]  /*11250*/  FFMA.FTZ R168, R103, c[0x0][0x2d0], -R4.reuse ;  /* 0x0000b40067a87a23 */ /* 0x100fe20000010804 */
[----:B------:R-:W-:Y:S01]  /*11260*/  FSEL R2, R2, RZ, P0 ;  /* 0x000000ff02027208 */ /* 0x000fe20000000000 */
[--C-:B------:R-:W-:Y:S01]  /*11270*/  FFMA.FTZ R172, R102, c[0x0][0x2d0], -R4.reuse ;  /* 0x0000b40066ac7a23 */ /* 0x100fe20000010804 */
[----:B------:R-:W-:Y:S01]  /*11280*/  FSETP.NEU.FTZ.AND P0, PT, R68, -INF , PT ;  /* 0xff8000004400780b */ /* 0x000fe20003f1d000 */
[----:B------:R-:W-:Y:S01]  /*11290*/  FFMA.FTZ R171, R98, c[0x0][0x2d0], -R4 ;  /* 0x0000b40062ab7a23 */ /* 0x000fe20000010804 */
[----:B------:R-:W-:Y:S01]  /*112a0*/  MUFU.EX2 R110, R110 ;  /* 0x0000006e006e7308 */ /* 0x000fe20000000800 */
[----:B------:R-:W-:-:S02]  /*112b0*/  FFMA.FTZ R5, R35, c[0x0][0x2d0], -R2 ;  /* 0x0000b40023057a23 */ /* 0x000fc40000010802 */
[--C-:B------:R-:W-:Y:S02]  /*112c0*/  FFMA.FTZ R170, R89, c[0x0][0x2d0], -R4.reuse ;  /* 0x0000b40059aa7a23 */ /* 0x100fe40000010804 */
[--C-:B------:R-:W-:Y:S02]  /*112d0*/  FFMA.FTZ R89, R65, c[0x0][0x2d0], -R3.reuse ;  /* 0x0000b40041597a23 */ /* 0x100fe40000010803 */
[----:B-1----:R-:W-:Y:S01]  /*112e0*/  FFMA.FTZ R0, R14, c[0x0][0x2d0], -R4 ;  /* 0x0000b4000e007a23 */ /* 0x002fe20000010804 */
[----:B------:R-:W-:Y:S01]  /*112f0*/  MUFU.EX2 R210, R5 ;  /* 0x0000000500d27308 */ /* 0x000fe20000000800 */
[--C-:B------:R-:W-:Y:S02]  /*11300*/  FFMA.FTZ R104, R64, c[0x0][0x2d0], -R3.reuse ;  /* 0x0000b40040687a23 */ /* 0x100fe40000010803 */
[----:B------:R-:W-:Y:S02]  /*11310*/  FFMA.FTZ R169, R66, c[0x0][0x2d0], -R3 ;  /* 0x0000b40042a97a23 */ /* 0x000fe40000010803 */
        /* <DEDUP_REMOVED lines=10> */
[--C-:B------:R-:W-:Y:S02]  /*113c0*/  FFMA.FTZ R182, R96, c[0x0][0x2d0], -R2.reuse ;  /* 0x0000b40060b67a23 */ /* 0x100fe40000010802 */
[----:B------:R-:W-:Y:S01]  /*113d0*/  FFMA.FTZ R181, R87, c[0x0][0x2d0], -R2 ;  /* 0x0000b40057b57a23 */ /* 0x000fe20000010802 */
[----:B------:R-:W-:Y:S01]  /*113e0*/  MUFU.EX2 R187, R143 ;  /* 0x0000008f00bb7308 */ /* 0x000fe20000000800 */
[----:B-1----:R-:W-:Y:S02]  /*113f0*/  FFMA.FTZ R0, R16, c[0x0][0x2d0], -R4 ;  /* 0x0000b40010007a23 */ /* 0x002fe40000010804 */
[----:B------:R-:W-:Y:S02]  /*11400*/  FFMA.FTZ R180, R83, c[0x0][0x2d0], -R2 ;  /* 0x0000b40053b47a23 */ /* 0x000fe40000010802 */
[----:B------:R-:W-:-:S02]  /*11410*/  FFMA.FTZ R175, R63, c[0x0][0x2d0], -R3 ;  /* 0x0000b4003faf7a23 */ /* 0x000fc40000010803 */
[--C-:B------:R-:W-:Y:S01]  /*11420*/  FFMA.FTZ R103, R78, c[0x0][0x2d0], -R3.reuse ;  /* 0x0000b4004e677a23 */ /* 0x100fe20000010803 */
[----:B------:R1:W5:Y:S01]  /*11430*/  MUFU.EX2 R162, R0 ;  /* 0x0000000000a27308 */ /* 0x0003620000000800 */
[--C-:B------:R-:W-:Y:S02]  /*11440*/  FFMA.FTZ R102, R77, c[0x0][0x2d0], -R3.reuse ;  /* 0x0000b4004d667a23 */ /* 0x100fe40000010803 */
[--C-:B------:R-:W-:Y:S02]  /*11450*/  FFMA.FTZ R140, R76, c[0x0][0x2d0], -R3.reuse ;  /* 0x0000b4004c8c7a23 */ /* 0x100fe40000010803 */
[--C-:B------:R-:W-:Y:S02]  /*11460*/  FFMA.FTZ R141, R75, c[0x0][0x2d0], -R3.reuse ;  /* 0x0000b4004b8d7a23 */ /* 0x100fe40000010803 */
[--C-:B------:R-:W-:Y:S02]  /*11470*/  FFMA.FTZ R142, R74, c[0x0][0x2d0], -R3.reuse ;  /* 0x0000b4004a8e7a23 */ /* 0x100fe40000010803 */
[----:B------:R-:W-:-:S02]  /*11480*/  FFMA.FTZ R147, R73, c[0x0][0x2d0], -R3 ;  /* 0x0000b40049937a23 */ /* 0x000fc40000010803 */
[--C-:B------:R-:W-:Y:S02]  /*11490*/  FFMA.FTZ R165, R72, c[0x0][0x2d0], -R3.reuse ;  /* 0x0000b40048a57a23 */ /* 0x100fe40000010803 */
[----:B------:R-:W-:Y:S02]  /*114a0*/  FFMA.FTZ R164, R67, c[0x0][0x2d0], -R3 ;  /* 0x0000b40043a47a23 */ /* 0x000fe40000010803 */
[----:B-1----:R-:W-:Y:S01]  /*114b0*/  FFMA.FTZ R0, R18, c[0x0][0x2d0], -R4 ;  /* 0x0000b40012007a23 */ /* 0x002fe20000010804 */
[----:B-----5:R-:W-:-:S03]  /*114c0*/  F2FP.BF16.PACK_AB R22, R162, R161 ;  /* 0x000000a1a216723e */ /* 0x020fc600000010ff */
[----:B------:R1:W-:Y:S02]  /*114d0*/  MUFU.EX2 R163, R0 ;  /* 0x0000000000a37308 */ /* 0x0003e40000000800 */
[----:B-1----:R-:W-:Y:S01]  /*114e0*/  FFMA.FTZ R0, R20, c[0x0][0x2d0], -R4 ;  /* 0x0000b40014007a23 */ /* 0x002fe20000010804 */
[----:B------:R-:W-:-:S05]  /*114f0*/  F2FP.BF16.PACK_AB R20, R120, R121 ;  /* 0x000000797814723e */ /* 0x000fca00000010ff */
        /* <DEDUP_REMOVED lines=8> */
[----:B------:R1:W-:Y:S02]  /*11580*/  MUFU.EX2 R6, R0 ;  /* 0x0000000000067308 */ /* 0x0003e40000000800 */
[----:B-1----:R-:W-:-:S06]  /*11590*/  FFMA.FTZ R0, R15, c[0x0][0x2d0], -R3 ;  /* 0x0000b4000f007a23 */ /* 0x002fcc0000010803 */
        /* <DEDUP_REMOVED lines=9> */
[----:B----4-:R-:W-:Y:S01]  /*11630*/  HMMA.16816.F32.BF16 R8, R20, R48, RZ ;  /* 0x000000301408723c */ /* 0x010fe200000418ff */
[----:B-1----:R-:W-:Y:S01]  /*11640*/  FFMA.FTZ R0, R28, c[0x0][0x2d0], -R3 ;  /* 0x0000b4001c007a23 */ /* 0x002fe20000010803 */
[----:B-----5:R-:W-:-:S04]  /*11650*/  F2FP.BF16.PACK_AB R13, R173, R160 ;  /* 0x000000a0ad0d723e */ /* 0x020fc800000010ff */
[----:B------:R1:W4:Y:S02]  /*11660*/  MUFU.EX2 R212, R0 ;  /* 0x0000000000d47308 */ /* 0x0003240000000800 */
[----:B-1----:R-:W-:Y:S01]  /*11670*/  FFMA.FTZ R0, R26, c[0x0][0x2d0], -R2 ;  /* 0x0000b4001a007a23 */ /* 0x002fe20000010802 */
[----:B----4-:R-:W-:-:S05]  /*11680*/  F2FP.BF16.PACK_AB R15, R212, R211 ;  /* 0x000000d3d40f723e */ /* 0x010fca00000010ff */
[----:B------:R1:W-:Y:S10]  /*11690*/  MUFU.EX2 R151, R0 ;  /* 0x0000000000977308 */ /* 0x0003f40000000800 */
[----:B--2---:R-:W-:Y:S01]  /*116a0*/  HMMA.16816.F32.BF16 R116, R12, R44, R8 ;  /* 0x0000002c0c74723c */ /* 0x004fe20000041808 */
[----:B-1----:R-:W-:-:S04]  /*116b0*/  FFMA.FTZ R0, R27, c[0x0][0x2d0], -R2 ;  /* 0x0000b4001b007a23 */ /* 0x002fc80000010802 */
[----:B------:R1:W2:Y:S02]  /*116c0*/  MUFU.EX2 R150, R0 ;  /* 0x0000000000967308 */ /* 0x0002a40000000800 */
[----:B-1----:R-:W-:Y:S01]  /*116d0*/  FFMA.FTZ R0, R30, c[0x0][0x2d0], -R2 ;  /* 0x0000b4001e007a23 */ /* 0x002fe20000010802 */
[----:B--2---:R-:W-:Y:S01]  /*116e0*/  F2FP.BF16.PACK_AB R16, R150, R151 ;  /* 0x000000979610723e */ /* 0x004fe200000010ff */
[----:B------:R-:W-:-:S04]  /*116f0*/  FADD.FTZ R3, R151, R150 ;  /* 0x0000009697037221 */ /* 0x000fc80000010000 */
[----:B------:R1:W2:Y:S08]  /*11700*/  MUFU.EX2 R152, R0 ;  /* 0x0000000000987308 */ /* 0x0002b00000000800 */
[----:B------:R-:W-:Y:S01]  /*11710*/  MUFU.EX2 R150, R64 ;  /* 0x0000004000967308 */ /* 0x000fe20000000800 */
[----:B-1----:R-:W-:-:S07]  /*11720*/  FFMA.FTZ R0, R31, c[0x0][0x2d0], -R2 ;  /* 0x0000b4001f007a23 */ /* 0x002fce0000010802 */
[----:B------:R-:W-:Y:S01]  /*11730*/  MUFU.EX2 R151, R103 ;  /* 0x0000006700977308 */ /* 0x000fe20000000800 */
[----:B--2---:R-:W-:-:S07]  /*11740*/  FADD.FTZ R3, R152, R3 ;  /* 0x0000000398037221 */ /* 0x004fce0000010000 */
[----:B------:R1:W2:Y:S02]  /*11750*/  MUFU.EX2 R154, R0 ;  /* 0x00000000009a7308 */ /* 0x0002a40000000800 */
[----:B-1----:R-:W-:Y:S01]  /*11760*/  FFMA.FTZ R0, R32, c[0x0][0x2d0], -R2 ;  /* 0x0000b40020007a23 */ /* 0x002fe20000010802 */
[C---:B--2---:R-:W-:Y:S01]  /*11770*/  F2FP.BF16.PACK_AB R18, R154.reuse, R152 ;  /* 0x000000989a12723e */ /* 0x044fe200000010ff */
[----:B------:R-:W-:-:S04]  /*11780*/  FADD.FTZ R3, R154, R3 ;  /* 0x000000039a037221 */ /* 0x000fc80000010000 */
[----:B------:R-:W-:Y:S08]  /*11790*/  MUFU.EX2 R152, R102 ;  /* 0x0000006600987308 */ /* 0x000ff00000000800 */
[----:B------:R1:W2:Y:S08]  /*117a0*/  MUFU.EX2 R167, R0 ;  /* 0x0000000000a77308 */ /* 0x0002b00000000800 */
[----:B------:R-:W-:Y:S01]  /*117b0*/  MUFU.EX2 R154, R109 ;  /* 0x0000006d009a7308 */ /* 0x000fe20000000800 */
[----:B-1----:R-:W-:-:S02]  /*117c0*/  FFMA.FTZ R0, R33, c[0x0][0x2d0], -R2 ;  /* 0x0000b40021007a23 */ /* 0x002fc40000010802 */
[----:B--2---:R-:W-:-:S05]  /*117d0*/  FADD.FTZ R3, R167, R3 ;  /* 0x00000003a7037221 */ /* 0x004fca0000010000 */
[----:B------:R1:W2:Y:S02]  /*117e0*/  MUFU.EX2 R191, R0 ;  /* 0x0000000000bf7308 */ /* 0x0002a40000000800 */
[----:B-1----:R-:W-:Y:S01]  /*117f0*/  FFMA.FTZ R0, R34, c[0x0][0x2d0], -R2 ;  /* 0x0000b40022007a23 */ /* 0x002fe20000010802 */
[C---:B--2---:R-:W-:Y:S01]  /*11800*/  F2FP.BF16.PACK_AB R8, R191.reuse, R167 ;  /* 0x000000a7bf08723e */ /* 0x044fe200000010ff */
[----:B------:R-:W1:Y:S01]  /*11810*/  LDSM.16.MT88.4 R32, [R196] ;  /* 0x00000000c420783b */ /* 0x000e620000004200 */
[----:B------:R-:W-:-:S03]  /*11820*/  FADD.FTZ R3, R191, R3 ;  /* 0x00000003bf037221 */ /* 0x000fc60000010000 */
[----:B------:R2:W4:Y:S02]  /*11830*/  MUFU.EX2 R209, R0 ;  /* 0x0000000000d17308 */ /* 0x0005240000000800 */
[----:B--2---:R-:W-:Y:S01]  /*11840*/  FMUL.FTZ R0, R68, c[0x0][0x2d0] ;  /* 0x0000b40044007a20 */ /* 0x004fe20000410000 */
[----:B----4-:R-:W-:-:S04]  /*11850*/  F2FP.BF16.PACK_AB R10, R210, R209 ;  /* 0x000000d1d20a723e */ /* 0x010fc800000010ff */
[----:B------:R-:W-:-:S05]  /*11860*/  FSEL R0, R0, RZ, P0 ;  /* 0x000000ff00007208 */ /* 0x000fca0000000000 */
[--C-:B------:R-:W-:Y:S02]  /*11870*/  FFMA.FTZ R5, R24, c[0x0][0x2d0], -R0.reuse ;  /* 0x0000b40018057a23 */ /* 0x100fe40000010800 */
[--C-:B------:R-:W-:Y:S02]  /*11880*/  FFMA.FTZ R177, R55, c[0x0][0x2d0], -R0.reuse ;  /* 0x0000b40037b17a23 */ /* 0x100fe40000010800 */
[----:B------:R2:W-:Y:S01]  /*11890*/  MUFU.EX2 R115, R5 ;  /* 0x0000000500737308 */ /* 0x0005e20000000800 */
[--C-:B------:R-:W-:Y:S02]  /*118a0*/  FFMA.FTZ R176, R52, c[0x0][0x2d0], -R0.reuse ;  /* 0x0000b40034b07a23 */ /* 0x100fe40000010800 */
[--C-:B------:R-:W-:Y:S02]  /*118b0*/  FFMA.FTZ R179, R59, c[0x0][0x2d0], -R0.reuse ;  /* 0x0000b4003bb37a23 */ /* 0x100fe40000010800 */
[--C-:B------:R-:W-:Y:S02]  /*118c0*/  FFMA.FTZ R178, R56, c[0x0][0x2d0], -R0.reuse ;  /* 0x0000b40038b27a23 */ /* 0x100fe40000010800 */
[--C-:B------:R-:W-:Y:S01]  /*118d0*/  FFMA.FTZ R86, R62, c[0x0][0x2d0], -R0.reuse ;  /* 0x0000b4003e567a23 */ /* 0x100fe20000010800 */
[----:B-1----:R-:W-:Y:S01]  /*118e0*/  HMMA.16816.F32.BF16 R28, R20, R32, RZ ;  /* 0x00000020141c723c */ /* 0x002fe200000418ff */
[----:B------:R-:W-:-:S02]  /*118f0*/  FFMA.FTZ R149, R81, c[0x0][0x2d0], -R0 ;  /* 0x0000b40051957a23 */ /* 0x000fc40000010800 */
[--C-:B------:R-:W-:Y:S02]  /*11900*/  FFMA.FTZ R88, R80, c[0x0][0x2d0], -R0.reuse ;  /* 0x0000b40050587a23 */ /* 0x100fe40000010800 */
[--C-:B------:R-:W-:Y:S02]  /*11910*/  FFMA.FTZ R87, R79, c[0x0][0x2d0], -R0.reuse ;  /* 0x0000b4004f577a23 */ /* 0x100fe40000010800 */
[--C-:B--2---:R-:W-:Y:S02]  /*11920*/  FFMA.FTZ R5, R25, c[0x0][0x2d0], -R0.reuse ;  /* 0x0000b40019057a23 */ /* 0x104fe40000010800 */
[----:B------:R-:W-:Y:S08]  /*11930*/  MUFU.EX2 R167, R87 ;  /* 0x0000005700a77308 */ /* 0x000ff00000000800 */
[----:B------:R1:W2:Y:S07]  /*11940*/  MUFU.EX2 R114, R5 ;  /* 0x0000000500727308 */ /* 0x0002ae0000000800 */
[----:B------:R-:W-:Y:S01]  /*11950*/  HMMA.16816.F32.BF16 R136, R12, R40, R28 ;  /* 0x000000280c88723c */ /* 0x000fe2000004181c */
[----:B------:R-:W-:Y:S01]  /*11960*/  MUFU.EX2 R87, R175 ;  /* 0x000000af00577308 */ /* 0x000fe20000000800 */
[----:B-1----:R-:W-:Y:S01]  /*11970*/  FFMA.FTZ R5, R36, c[0x0][0x2d0], -R0 ;  /* 0x0000b40024057a23 */ /* 0x002fe20000010800 */
[----:B--2---:R-:W-:-:S06]  /*11980*/  F2FP.BF16.PACK_AB R17, R114, R115 ;  /* 0x000000737211723e */ /* 0x004fcc00000010ff */
[----:B------:R1:W-:Y:S02]  /*11990*/  MUFU.EX2 R148, R5 ;  /* 0x0000000500947308 */ /* 0x0003e40000000800 */
[----:B-1----:R-:W-:-:S06]  /*119a0*/  FFMA.FTZ R5, R37, c[0x0][0x2d0], -R0 ;  /* 0x0000b40025057a23 */ /* 0x002fcc0000010800 */
[----:B------:R1:W2:Y:S02]  /*119b0*/  MUFU.EX2 R166, R5 ;  /* 0x0000000500a67308 */ /* 0x0002a40000000800 */
[----:B-1----:R-:W-:Y:S01]  /*119c0*/  FFMA.FTZ R5, R38, c[0x0][0x2d0], -R0 ;  /* 0x0000b40026057a23 */ /* 0x002fe20000010800 */
[----:B--2---:R-:W-:-:S05]  /*119d0*/  F2FP.BF16.PACK_AB R19, R166, R148 ;  /* 0x00000094a613723e */ /* 0x004fca00000010ff */
[----:B------:R1:W-:Y:S02]  /*119e0*/  MUFU.EX2 R184, R5 ;  /* 0x0000000500b87308 */ /* 0x0003e40000000800 */
[----:B------:R-:W-:Y:S07]  /*119f0*/  HMMA.16816.F32.BF16 R24, R16, R32, RZ ;  /* 0x000000201018723c */ /* 0x000fee00000418ff */
[----:B------:R-:W-:Y:S02]  /*11a00*/  FADD.FTZ R32, R7, R6 ;  /* 0x0000000607207221 */ /* 0x000fe40000010000 */
[----:B-1----:R-:W-:-:S02]  /*11a10*/  FFMA.FTZ R5, R39, c[0x0][0x2d0], -R0 ;  /* 0x0000b40027057a23 */ /* 0x002fc40000010800 */
[----:B------:R-:W-:Y:S02]  /*11a20*/  HMMA.16816.F32.BF16 R36, R16, R48, RZ ;  /* 0x000000301024723c */ /* 0x000fe400000418ff */
[----:B------:R1:W2:Y:S02]  /*11a30*/  MUFU.EX2 R185, R5 ;  /* 0x0000000500b97308 */ /* 0x0002a40000000800 */
[----:B-1----:R-:W-:Y:S01]  /*11a40*/  FFMA.FTZ R5, R53, c[0x0][0x2d0], -R0 ;  /* 0x0000b40035057a23 */ /* 0x002fe20000010800 */
[----:B--2---:R-:W-:-:S05]  /*11a50*/  F2FP.BF16.PACK_AB R9, R185, R184 ;  /* 0x000000b8b909723e */ /* 0x004fca00000010ff */
        /* <DEDUP_REMOVED lines=8> */
[----:B------:R-:W2:Y:S01]  /*11ae0*/  LDSM.16.MT88.4 R24, [R193+0x800] ;  /* 0x00080000c118783b */ /* 0x000ea20000004200 */
[----:B------:R-:W-:Y:S01]  /*11af0*/  FADD.FTZ R2, R121, R120 ;  /* 0x0000007879027221 */ /* 0x000fe20000010000 */
[----:B------:R-:W-:Y:S01]  /*11b00*/  MUFU.EX2 R189, R45 ;  /* 0x0000002d00bd7308 */ /* 0x000fe20000000800 */
[----:B------:R-:W-:-:S02]  /*11b10*/  FFMA.FTZ R44, R57, c[0x0][0x2d0], -R0 ;  /* 0x0000b400392c7a23 */ /* 0x000fc40000010800 */
[----:B------:R-:W-:Y:S02]  /*11b20*/  FADD.FTZ R2, R161, R2 ;  /* 0x00000002a1027221 */ /* 0x000fe40000010000 */
[--C-:B------:R-:W-:Y:S02]  /*11b30*/  FFMA.FTZ R41, R58, c[0x0][0x2d0], -R0.reuse ;  /* 0x0000b4003a297a23 */ /* 0x100fe40000010800 */
[----:B------:R-:W-:Y:S01]  /*11b40*/  FFMA.FTZ R40, R60, c[0x0][0x2d0], -R0 ;  /* 0x0000b4003c287a23 */ /* 0x000fe20000010800 */
[----:B------:R-:W-:Y:S01]  /*11b50*/  MUFU.EX2 R109, R44 ;  /* 0x0000002c006d7308 */ /* 0x000fe20000000800 */
[----:B------:R-:W-:-:S04]  /*11b60*/  FADD.FTZ R2, R162, R2 ;  /* 0x00000002a2027221 */ /* 0x000fc80000010000 */
        /* <DEDUP_REMOVED lines=11> */
[-C--:B--2---:R-:W-:Y:S01]  /*11c20*/  HMMA.16816.F32.BF16 R128, R12, R24.reuse, R28 ;  /* 0x000000180c80723c */ /* 0x084fe2000004181c */
[----:B------:R-:W1:Y:S05]  /*11c30*/  LDSM.16.MT88.4 R28, [R195] ;  /* 0x00000000c31c783b */ /* 0x000e6a0000004200 */
[----:B------:R-:W-:Y:S02]  /*11c40*/  MUFU.EX2 R88, R168 ;  /* 0x000000a800587308 */ /* 0x000fe40000000800 */
[----:B------:R-:W-:Y:S01]  /*11c50*/  HMMA.16816.F32.BF16 R120, R8, R24, R4 ;  /* 0x000000180878723c */ /* 0x000fe20000041804 */
[----:B------:R-:W2:Y:S05]  /*11c60*/  LDSM.16.MT88.4 R4, [R195+0x800] ;  /* 0x00080000c304783b */ /* 0x000eaa0000004200 */
[----:B------:R-:W-:Y:S01]  /*11c70*/  MUFU.EX2 R86, R164 ;  /* 0x000000a400567308 */ /* 0x000fe20000000800 */
[----:B------:R-:W-:-:S02]  /*11c80*/  FADD.FTZ R24, R115, R114 ;  /* 0x0000007273187221 */ /* 0x000fc40000010000 */
[----:B------:R-:W-:Y:S02]  /*11c90*/  FFMA.FTZ R25, R61, c[0x0][0x2d0], -R0 ;  /* 0x0000b4003d197a23 */ /* 0x000fe40000010800 */
[----:B------:R-:W-:Y:S02]  /*11ca0*/  FADD.FTZ R0, R158, R32 ;  /* 0x000000209e007221 */ /* 0x000fe40000010000 */
[----:B------:R-:W-:Y:S01]  /*11cb0*/  FADD.FTZ R24, R148, R24 ;  /* 0x0000001894187221 */ /* 0x000fe20000010000 */
[----:B------:R-:W-:Y:S01]  /*11cc0*/  MUFU.EX2 R158, R108 ;  /* 0x0000006c009e7308 */ /* 0x000fe20000000800 */
[----:B------:R-:W-:-:S04]  /*11cd0*/  FADD.FTZ R0, R159, R0 ;  /* 0x000000009f007221 */ /* 0x000fc80000010000 */
[----:B------:R-:W-:-:S03]  /*11ce0*/  FADD.FTZ R0, R160, R0 ;  /* 0x00000000a0007221 */ /* 0x000fc60000010000 */
[----:B------:R-:W4:Y:S01]  /*11cf0*/  MUFU.EX2 R148, R41 ;  /* 0x0000002900947308 */ /* 0x000f220000000800 */
        /* <DEDUP_REMOVED lines=9> */
[----:B--2---:R-:W-:Y:S08]  /*11d90*/  HMMA.16816.F32.BF16 R96, R8, R4, R52 ;  /* 0x000000040860723c */ /* 0x004ff00000041834 */
[----:B------:R-:W-:Y:S08]  /*11da0*/  HMMA.16816.F32.BF16 R52, R16, R50, RZ ;  /* 0x000000321034723c */ /* 0x000ff000000418ff */
[----:B------:R-:W-:Y:S07]  /*11db0*/  HMMA.16816.F32.BF16 R112, R12, R4, R56 ;  /* 0x000000040c70723c */ /* 0x000fee0000041838 */
[----:B----4-:R-:W-:Y:S01]  /*11dc0*/  F2FP.BF16.PACK_AB R5, R148, R109 ;  /* 0x0000006d9405723e */ /* 0x010fe200000010ff */
        /* <DEDUP_REMOVED lines=13> */
[----:B------:R-:W-:Y:S08]  /*11ea0*/  HMMA.16816.F32.BF16 R16, R16, R30, RZ ;  /* 0x0000001e1010723c */ /* 0x000ff000000418ff */
[C---:B------:R-:W-:Y:S01]  /*11eb0*/  HMMA.16816.F32.BF16 R72, R8.reuse, R26, R52 ;  /* 0x0000001a0848723c */ /* 0x040fe20000041834 */
[----:B------:R-:W2:Y:S08]  /*11ec0*/  MUFU.EX2 R27, R111 ;  /* 0x0000006f001b7308 */ /* 0x000eb00000000800 */
[----:B------:R-:W4:Y:S07]  /*11ed0*/  MUFU.EX2 R26, R89 ;  /* 0x00000059001a7308 */ /* 0x000f2e0000000800 */
[----:B------:R-:W-:Y:S01]  /*11ee0*/  HMMA.16816.F32.BF16 R76, R8, R6, R16 ;  /* 0x00000006084c723c */ /* 0x000fe20000041810 */
[----:B------:R-:W-:Y:S01]  /*11ef0*/  MUFU.EX2 R89, R66 ;  /* 0x0000004200597308 */ /* 0x000fe20000000800 */
[----:B--2---:R-:W-:-:S04]  /*11f00*/  FADD.FTZ R2, R27, R2 ;  /* 0x000000021b027221 */ /* 0x004fc80000010000 */
[----:B------:R-:W-:Y:S01]  /*11f10*/  FADD.FTZ R2, R110, R2 ;  /* 0x000000026e027221 */ /* 0x000fe20000010000 */
[----:B------:R-:W-:Y:S01]  /*11f20*/  F2FP.BF16.PACK_AB R6, R189, R150 ;  /* 0x00000096bd06723e */ /* 0x000fe200000010ff */
[----:B------:R-:W-:Y:S01]  /*11f30*/  FADD.FTZ R16, R166, R24 ;  /* 0x00000018a6107221 */ /* 0x000fe20000010000 */
[----:B------:R-:W2:Y:S01]  /*11f40*/  MUFU.EX2 R111, R65 ;  /* 0x00000041006f7308 */ /* 0x000ea20000000800 */
[----:B------:R-:W-:Y:S01]  /*11f50*/  F2FP.BF16.PACK_AB R7, R190, R188 ;  /* 0x000000bcbe07723e */ /* 0x000fe200000010ff */
[----:B----4-:R-:W-:Y:S01]  /*11f60*/  FADD.FTZ R0, R26, R0 ;  /* 0x000000001a007221 */ /* 0x010fe20000010000 */
[----:B------:R-:W-:Y:S01]  /*11f70*/  F2FP.BF16.PACK_AB R8, R110, R27 ;  /* 0x0000001b6e08723e */ /* 0x000fe200000010ff */
[----:B------:R-:W-:Y:S01]  /*11f80*/  FADD.FTZ R2, R154, R2 ;  /* 0x000000029a027221 */ /* 0x000fe20000010000 */
[C---:B------:R-:W-:Y:S01]  /*11f90*/  F2FP.BF16.PACK_AB R9, R108.reuse, R26 ;  /* 0x0000001a6c09723e */ /* 0x040fe200000010ff */
[----:B------:R-:W-:Y:S01]  /*11fa0*/  FADD.FTZ R0, R108, R0 ;  /* 0x000000006c007221 */ /* 0x000fe20000010000 */
[----:B------:R-:W-:Y:S01]  /*11fb0*/  F2FP.BF16.PACK_AB R10, R158, R154 ;  /* 0x0000009a9e0a723e */ /* 0x000fe200000010ff */
[----:B------:R-:W-:Y:S01]  /*11fc0*/  MUFU.EX2 R166, R155 ;  /* 0x0000009b00a67308 */ /* 0x000fe20000000800 */
[----:B------:R-:W-:Y:S01]  /*11fd0*/  F2FP.BF16.PACK_AB R11, R152, R151 ;  /* 0x00000097980b723e */ /* 0x000fe200000010ff */
[----:B------:R-:W-:-:S02]  /*11fe0*/  FADD.FTZ R0, R151, R0 ;  /* 0x0000000097007221 */ /* 0x000fc40000010000 */
[----:B------:R-:W-:Y:S02]  /*11ff0*/  FADD.FTZ R2, R158, R2 ;  /* 0x000000029e027221 */ /* 0x000fe40000010000 */
[----:B------:R-:W-:Y:S01]  /*12000*/  FADD.FTZ R0, R152, R0 ;  /* 0x0000000098007221 */ /* 0x000fe20000010000 */
[----:B--2---:R-:W-:Y:S01]  /*12010*/  F2FP.BF16.PACK_AB R4, R111, R89 ;  /* 0x000000596f04723e */ /* 0x004fe200000010ff */
[----:B-1----:R-:W-:Y:S01]  /*12020*/  HMMA.16816.F32.BF16 R64, R8, R12, R116 ;  /* 0x0000000c0840723c */ /* 0x002fe20000041874 */
[----:B------:R-:W-:Y:S07]  /*12030*/  MUFU.EX2 R26, R180 ;  /* 0x000000b4001a7308 */ /* 0x000fee0000000800 */
[C---:B------:R-:W-:Y:S01]  /*12040*/  HMMA.16816.F32.BF16 R104, R4.reuse, R14, R56 ;  /* 0x0000000e0468723c */ /* 0x040fe20000041838 */
[----:B------:R-:W-:Y:S07]  /*12050*/  MUFU.EX2 R27, R176 ;  /* 0x000000b0001b7308 */ /* 0x000fee0000000800 */
[----:B------:R-:W-:Y:S08]  /*12060*/  HMMA.16816.F32.BF16 R124, R4, R12, R124 ;  /* 0x0000000c047c723c */ /* 0x000ff0000004187c */
[C---:B------:R-:W-:Y:S01]  /*12070*/  HMMA.16816.F32.BF16 R56, R8.reuse, R14, R48 ;  /* 0x0000000e0838723c */ /* 0x040fe20000041830 */
[----:B------:R-:W1:Y:S07]  /*12080*/  LDSM.16.MT88.4 R12, [R196+0x1000] ;  /* 0x00100000c40c783b */ /* 0x000e6e0000004200 */
[-C--:B-1----:R-:W-:Y:S08]  /*12090*/  HMMA.16816.F32.BF16 R52, R8, R12.reuse, R136 ;  /* 0x0000000c0834723c */ /* 0x082ff00000041888 */
[C---:B------:R-:W-:Y:S08]  /*120a0*/  HMMA.16816.F32.BF16 R116, R4.reuse, R12, R132 ;  /* 0x0000000c0474723c */ /* 0x040ff00000041884 */
[-C--:B------:R-:W-:Y:S08]  /*120b0*/  HMMA.16816.F32.BF16 R100, R4, R14.reuse, R60 ;  /* 0x0000000e0464723c */ /* 0x080ff0000004183c */
[C---:B------:R-:W-:Y:S01]  /*120c0*/  HMMA.16816.F32.BF16 R48, R8.reuse, R14, R32 ;  /* 0x0000000e0830723c */ /* 0x040fe20000041820 */
[----:B------:R-:W1:Y:S07]  /*120d0*/  LDSM.16.MT88.4 R12, [R193+0x1000] ;  /* 0x00100000c10c783b */ /* 0x000e6e0000004200 */
[-C--:B-1----:R-:W-:Y:S08]  /*120e0*/  HMMA.16816.F32.BF16 R44, R8, R12.reuse, R128 ;  /* 0x0000000c082c723c */ /* 0x082ff00000041880 */
[C---:B------:R-:W-:Y:S01]  /*120f0*/  HMMA.16816.F32.BF16 R80, R4.reuse, R12, R120 ;  /* 0x0000000c0450723c */ /* 0x040fe20000041878 */
[----:B------:R-:W-:Y:S07]  /*12100*/  LDSM.16.MT88.4 R120, [R192+0x2000] ;  /* 0x00200000c078783b */ /* 0x000fee0000004200 */
[-C--:B------:R-:W-:Y:S08]  /*12110*/  HMMA.16816.F32.BF16 R72, R4, R14.reuse, R72 ;  /* 0x0000000e0448723c */ /* 0x080ff00000041848 */
[----:B------:R-:W-:Y:S01]  /*12120*/  HMMA.16816.F32.BF16 R36, R8, R14, R36 ;  /* 0x0000000e0824723c */ /* 0x000fe20000041824 */
[----:B------:R-:W1:Y:S07]  /*12130*/  LDSM.16.MT88.4 R12, [R195+0x1000] ;  /* 0x00100000c30c783b */ /* 0x000e6e0000004200 */
[C---:B-1----:R-:W-:Y:S01]  /*12140*/  HMMA.16816.F32.BF16 R60, R4.reuse, R12, R96 ;  /* 0x0000000c043c723c */ /* 0x042fe20000041860 */
[----:B------:R-:W-:Y:S07]  /*12150*/  MUFU.EX2 R98, R146 ;  /* 0x0000009200627308 */ /* 0x000fee0000000800 */
[----:B------:R-:W-:Y:S01]  /*12160*/  HMMA.16816.F32.BF16 R40, R4, R14, R76 ;  /* 0x0000000e0428723c */ /* 0x000fe2000004184c */
[----:B------:R-:W1:Y:S06]  /*12170*/  MUFU.EX2 R99, R145 ;  /* 0x0000009100637308 */ /* 0x000e6c0000000800 */
[----:B------:R-:W-:Y:S01]  /*12180*/  FADD.FTZ R4, R184, R16 ;  /* 0x00000010b8047221 */ /* 0x000fe20000010000 */
[C---:B------:R-:W-:Y:S01]  /*12190*/  HMMA.16816.F32.BF16 R32, R8.reuse, R12, R112 ;  /* 0x0000000c0820723c */ /* 0x040fe20000041870 */
[----:B------:R-:W-:Y:S01]  /*121a0*/  LDSM.16.MT88.4 R16, [R196+0x1800] ;  /* 0x00180000c410783b */ /* 0x000fe20000004200 */
[----:B------:R-:W-:Y:S01]  /*121b0*/  FADD.FTZ R5, R209, R3 ;  /* 0x00000003d1057221 */ /* 0x000fe20000010000 */
[----:B------:R-:W2:Y:S01]  /*121c0*/  MUFU.EX2 R97, R140 ;  /* 0x0000008c00617308 */ /* 0x000ea20000000800 */
[----:B------:R-:W-:Y:S01]  /*121d0*/  FADD.FTZ R3, R185, R4 ;  /* 0x00000004b9037221 */ /* 0x000fe20000010000 */
[----:B------:R-:W-:Y:S01]  /*121e0*/  F2FP.BF16.PACK_AB R6, R187, R186 ;  /* 0x000000babb06723e */ /* 0x000fe200000010ff */
[----:B------:R-:W-:Y:S01]  /*121f0*/  FADD.FTZ R24, R210, R5 ;  /* 0x00000005d2187221 */ /* 0x000fe20000010000 */
[----:B------:R-:W-:Y:S01]  /*12200*/  LDSM.16.MT88.4 R112, [R196+0x2000] ;  /* 0x00200000c470783b */ /* 0x000fe20000004200 */
[----:B------:R-:W-:Y:S01]  /*12210*/  HMMA.16816.F32.BF16 R28, R8, R14, R20 ;  /* 0x0000000e081c723c */ /* 0x000fe20000041814 */
[----:B-1----:R-:W-:Y:S01]  /*12220*/  F2FP.BF16.PACK_AB R4, R99, R98 ;  /* 0x000000626304723e */ /* 0x002fe200000010ff */
[----:B------:R-:W-:Y:S01]  /*12230*/  FADD.FTZ R3, R207, R3 ;  /* 0x00000003cf037221 */ /* 0x000fe20000010000 */
[----:B------:R-:W1:Y:S01]  /*12240*/  LDSM.16.MT88.4 R20, [R192+0x1800] ;  /* 0x00180000c014783b */ /* 0x000e620000004200 */
[----:B------:R-:W4:Y:S01]  /*12250*/  MUFU.EX2 R96, R141 ;  /* 0x0000008d00607308 */ /* 0x000f220000000800 */
[----:B------:R-:W-:-:S02]  /*12260*/  FADD.FTZ R2, R98, R2 ;  /* 0x0000000262027221 */ /* 0x000fc40000010000 */
[----:B------:R-:W5:Y:S01]  /*12270*/  LDSM.16.MT88.4 R12, [R193+0x1800] ;  /* 0x00180000c10c783b */ /* 0x000f620000004200 */
[----:B------:R-:W-:Y:S02]  /*12280*/  FADD.FTZ R25, R215, R3 ;  /* 0x00000003d7197221 */ /* 0x000fe40000010000 */
[----:B------:R-:W-:Y:S01]  /*12290*/  FADD.FTZ R24, R89, R24 ;  /* 0x0000001859187221 */ /* 0x000fe20000010000 */
[----:B------:R-:W3:Y:S01]  /*122a0*/  LDSM.16.MT88.4 R8, [R195+0x1800] ;  /* 0x00180000c308783b */ /* 0x000ee20000004200 */
[----:B------:R-:W-:Y:S01]  /*122b0*/  MUFU.EX2 R184, R142 ;  /* 0x0000008e00b87308 */ /* 0x000fe20000000800 */
[----:B--2---:R-:W-:Y:S02]  /*122c0*/  FADD.FTZ R0, R97, R0 ;  /* 0x0000000061007221 */ /* 0x004fe40000010000 */
[----:B------:R-:W-:-:S04]  /*122d0*/  FADD.FTZ R3, R111, R24 ;  /* 0x000000186f037221 */ /* 0x000fc80000010000 */
[----:B------:R-:W-:Y:S01]  /*122e0*/  FADD.FTZ R3, R150, R3 ;  /* 0x0000000396037221 */ /* 0x000fe20000010000 */
[----:B------:R-:W2:Y:S01]  /*122f0*/  MUFU.EX2 R185, R147 ;  /* 0x0000009300b97308 */ /* 0x000ea20000000800 */
[----:B----4-:R-:W-:Y:S02]  /*12300*/  F2FP.BF16.PACK_AB R5, R96, R97 ;  /* 0x000000616005723e */ /* 0x010fe400000010ff */
[----:B------:R-:W-:-:S05]  /*12310*/  FADD.FTZ R3, R189, R3 ;  /* 0x00000003bd037221 */ /* 0x000fca0000010000 */
[----:B------:R-:W4:Y:S01]  /*12320*/  MUFU.EX2 R76, R157 ;  /* 0x0000009d004c7308 */ /* 0x000f220000000800 */
[----:B--2---:R-:W-:-:S07]  /*12330*/  F2FP.BF16.PACK_AB R7, R185, R184 ;  /* 0x000000b8b907723e */ /* 0x004fce00000010ff */
[----:B------:R-:W2:Y:S01]  /*12340*/  MUFU.EX2 R79, R172 ;  /* 0x000000ac004f7308 */ /* 0x000ea20000000800 */
[----:B-1----:R-:W-:Y:S01]  /*12350*/  HMMA.16816.F32.BF16 R64, R4, R20, R64 ;  /* 0x000000140440723c */ /* 0x002fe20000041840 */
[----:B----4-:R-:W-:-:S06]  /*12360*/  FADD.FTZ R3, R76, R3 ;  /* 0x000000034c037221 */ /* 0x010fcc0000010000 */
[----:B------:R-:W1:Y:S01]  /*12370*/  MUFU.EX2 R89, R171 ;  /* 0x000000ab00597308 */ /* 0x000e620000000800 */
[C---:B------:R-:W-:Y:S07]  /*12380*/  HMMA.16816.F32.BF16 R56, R4.reuse, R22, R56 ;  /* 0x000000160438723c */ /* 0x040fee0000041838 */
[----:B------:R-:W4:Y:S01]  /*12390*/  MUFU.EX2 R77, R165 ;  /* 0x000000a5004d7308 */ /* 0x000f220000000800 */
[----:B--2---:R-:W-:Y:S01]  /*123a0*/  F2FP.BF16.PACK_AB R156, R79, R88 ;  /* 0x000000584f9c723e */ /* 0x004fe200000010ff */
[C---:B------:R-:W-:Y:S06]  /*123b0*/  HMMA.16816.F32.BF16 R52, R4.reuse, R16, R52 ;  /* 0x000000100434723c */ /* 0x040fec0000041834 */
[----:B------:R-:W2:Y:S01]  /*123c0*/  MUFU.EX2 R78, R169 ;  /* 0x000000a9004e7308 */ /* 0x000ea20000000800 */
[----:B-1----:R-:W-:Y:S01]  /*123d0*/  F2FP.BF16.PACK_AB R158, R160, R89 ;  /* 0x00000059a09e723e */ /* 0x002fe200000010ff */
[C---:B------:R-:W-:Y:S06]  /*123e0*/  HMMA.16816.F32.BF16 R48, R4.reuse, R18, R48 ;  /* 0x000000120430723c */ /* 0x040fec0000041830 */
[----:B------:R-:W1:Y:S01]  /*123f0*/  MUFU.EX2 R24, R181 ;  /* 0x000000b500187308 */ /* 0x000e620000000800 */
[----:B----4-:R-:W-:Y:S01]  /*12400*/  F2FP.BF16.PACK_AB R157, R86, R77 ;  /* 0x0000004d569d723e */ /* 0x010fe200000010ff */
[----:B-----5:R-:W-:Y:S01]  /*12410*/  HMMA.16816.F32.BF16 R44, R4, R12, R44 ;  /* 0x0000000c042c723c */ /* 0x020fe2000004182c */
[----:B--2---:R-:W-:-:S07]  /*12420*/  F2FP.BF16.PACK_AB R159, R87, R78 ;  /* 0x0000004e579f723e */ /* 0x004fce00000010ff */
[----:B------:R-:W-:Y:S01]  /*12430*/  HMMA.16816.F32.BF16 R36, R4, R14, R36 ;  /* 0x0000000e0424723c */ /* 0x000fe20000041824 */
[----:B-1----:R-:W-:-:S07]  /*12440*/  F2FP.BF16.PACK_AB R98, R26, R24 ;  /* 0x000000181a62723e */ /* 0x002fce00000010ff */
[C---:B---3--:R-:W-:Y:S08]  /*12450*/  HMMA.16816.F32.BF16 R32, R4.reuse, R8, R32 ;  /* 0x000000080420723c */ /* 0x048ff00000041820 */
        /* <DEDUP_REMOVED lines=19> */
[----:B------:R-:W3:Y:S01]  /*12590*/  MUFU.EX2 R15, R178 ;  /* 0x000000b2000f7308 */ /* 0x000ee20000000800 */
[----:B------:R-:W4:Y:S05]  /*125a0*/  LDSM.16.MT88.4 R8, [R195+0x2000] ;  /* 0x00200000c308783b */ /* 0x000f2a0000004200 */
[----:B------:R-:W-:Y:S01]  /*125b0*/  FADD.FTZ R4, R109, R25 ;  /* 0x000000196d047221 */ /* 0x000fe20000010000 */
[----:B------:R-:W-:Y:S01]  /*125c0*/  HMMA.16816.F32.BF16 R128, R156, R120, R64 ;  /* 0x000000789c80723c */ /* 0x000fe20000041840 */
[----:B------:R-:W5:Y:S01]  /*125d0*/  MUFU.EX2 R25, R177 ;  /* 0x000000b100197308 */ /* 0x000f620000000800 */
[----:B------:R-:W-:Y:S01]  /*125e0*/  FADD.FTZ R5, R96, R0 ;  /* 0x0000000060057221 */ /* 0x000fe20000010000 */
[----:B------:R-:W-:Y:S01]  /*125f0*/  MOV R0, R218 ;  /* 0x000000da00007202 */ /* 0x000fe20000000f00 */
[----:B------:R-:W-:Y:S01]  /*12600*/  FADD.FTZ R4, R148, R4 ;  /* 0x0000000494047221 */ /* 0x000fe20000010000 */
[----:B--2---:R-:W-:Y:S01]  /*12610*/  F2FP.BF16.PACK_AB R96, R13, R12 ;  /* 0x0000000c0d60723e */ /* 0x004fe200000010ff */
[----:B------:R-:W-:-:S02]  /*12620*/  FADD.FTZ R5, R184, R5 ;  /* 0x00000005b8057221 */ /* 0x000fc40000010000 */
[----:B------:R-:W-:Y:S01]  /*12630*/  FADD.FTZ R4, R188, R4 ;  /* 0x00000004bc047221 */ /* 0x000fe20000010000 */
[----:B---3--:R-:W-:Y:S01]  /*12640*/  F2FP.BF16.PACK_AB R97, R15, R14 ;  /* 0x0000000e0f61723e */ /* 0x008fe200000010ff */
[C---:B------:R-:W-:Y:S02]  /*12650*/  HMMA.16816.F32.BF16 R132, R156.reuse, R122, R56 ;  /* 0x0000007a9c84723c */ /* 0x040fe40000041838 */
[----:B------:R-:W-:Y:S02]  /*12660*/  FADD.FTZ R6, R190, R4 ;  /* 0x00000004be067221 */ /* 0x000fe40000010000 */
[----:B------:R-:W-:Y:S02]  /*12670*/  FADD.FTZ R4, R99, R2 ;  /* 0x0000000263047221 */ /* 0x000fe40000010000 */
[----:B------:R-:W-:Y:S01]  /*12680*/  @P1 IMAD.HI.U32 R2, R218, c[0x0][0x2c8], RZ ;  /* 0x0000b200da021a27 */ /* 0x000fe200078e00ff */
[----:B-----5:R-:W-:Y:S01]  /*12690*/  F2FP.BF16.PACK_AB R99, R27, R25 ;  /* 0x000000191b63723e */ /* 0x020fe200000010ff */
[----:B-1----:R-:W-:Y:S03]  /*126a0*/  HMMA.16816.F32.BF16 R144, R156, R104, R44 ;  /* 0x000000689c90723c */ /* 0x002fe6000004182c */
[----:B------:R-:W-:-:S04]  /*126b0*/  @P1 SHF.R.U32.HI R0, RZ, c[0x0][0x2cc], R2 ;  /* 0x0000b300ff001a19 */ /* 0x000fc80000011602 */
[----:B------:R-:W-:Y:S01]  /*126c0*/  IADD3 R0, R0, R216, -R217 ;  /* 0x000000d800007210 */ /* 0x000fe20007ffe8d9 */
[----:B------:R-:W-:Y:S04]  /*126d0*/  HMMA.16816.F32.BF16 R116, R96, R112, R116 ;  /* 0x000000706074723c */ /* 0x000fe80000041874 */
[----:B------:R-:W-:-:S04]  /*126e0*/  IMAD.HI R0, R0, 0x66666667, RZ ;  /* 0x6666666700007827 */ /* 0x000fc800078e02ff */
[----:B------:R-:W-:Y:S01]  /*126f0*/  HMMA.16816.F32.BF16 R112, R96, R114, R16 ;  /* 0x000000726070723c */ /* 0x000fe20000041810 */
[----:B------:R-:W-:-:S04]  /*12700*/  SHF.R.U32.HI R2, RZ, 0x1f, R0 ;  /* 0x0000001fff027819 */ /* 0x000fc80000011600 */
[----:B------:R-:W-:Y:S01]  /*12710*/  LEA.HI.SX32 R7, R0, R2, 0x1b ;  /* 0x0000000200077211 */ /* 0x000fe200078fdaff */
[----:B------:R-:W-:Y:S02]  /*12720*/  FADD.FTZ R2, R162, R3 ;  /* 0x00000003a2027221 */ /* 0x000fe40000010000 */
[----:B------:R-:W-:Y:S01]  /*12730*/  FADD.FTZ R3, R161, R6 ;  /* 0x00000006a1037221 */ /* 0x000fe20000010000 */
[----:B------:R-:W-:Y:S01]  /*12740*/  IMNMX R16, R252, R7, !PT ;  /* 0x00000007fc107217 */ /* 0x000fe20007800200 */
[----:B------:R-:W-:Y:S01]  /*12750*/  FADD.FTZ R0, R186, R4 ;  /* 0x00000004ba007221 */ /* 0x000fe20000010000 */
[----:B------:R-:W-:Y:S01]  /*12760*/  HMMA.16816.F32.BF16 R148, R156, R106, R36 ;  /* 0x0000006a9c94723c */ /* 0x000fe20000041824 */
[----:B------:R-:W-:Y:S01]  /*12770*/  FADD.FTZ R4, R166, R2 ;  /* 0x00000002a6047221 */ /* 0x000fe20000010000 */
[----:B------:R-:W-:Y:S01]  /*12780*/  ISETP.GE.AND P0, PT, R223, R16, PT ;  /* 0x00000010df00720c */ /* 0x000fe20003f06270 */
[----:B------:R-:W-:Y:S01]  /*12790*/  FADD.FTZ R6, R163, R3 ;  /* 0x00000003a3067221 */ /* 0x000fe20000010000 */
[----:B------:R1:W-:Y:S01]  /*127a0*/  STL [R1], R16 ;  /* 0x0000001001007387 */ /* 0x0003e20000100800 */
        /* <DEDUP_REMOVED lines=12> */
[----:B----4-:R-:W-:Y:S01]  /*12870*/  HMMA.16816.F32.BF16 R152, R156, R8, R32 ;  /* 0x000000089c98723c */ /* 0x010fe20000041820 */
        /* <DEDUP_REMOVED lines=12> */
[----:B------:R-:W-:-:S03]  /*12940*/  FADD.FTZ R247, R27, R0 ;  /* 0x000000001bf77221 */ /* 0x000fc60000010000 */
[----:B------:R-:W-:Y:S08]  /*12950*/  HMMA.16816.F32.BF16 R100, R96, R8, R60 ;  /* 0x000000086064723c */ /* 0x000ff0000004183c */
[-C--:B------:R-:W-:Y:S08]  /*12960*/  HMMA.16816.F32.BF16 R156, R156, R10.reuse, R28 ;  /* 0x0000000a9c9c723c */ /* 0x080ff0000004181c */
[----:B------:R-:W-:Y:S01]  /*12970*/  HMMA.16816.F32.BF16 R96, R96, R10, R40 ;  /* 0x0000000a6060723c */ /* 0x000fe20000041828 */
[----:B------:R-:W-:Y:S02]  /*12980*/  @!UPT UIADD3 URZ, URZ, URZ, URZ ;  /* 0x0000003f3f3ff290 */ /* 0x000fe4000fffe03f */
[----:B------:R-:W-:Y:S11]  /*12990*/  @!P0 BRA `(.L_x_1748) ;  /* 0x0000493000008947 */ /* 0x000ff60003800000 */
[----:B-1----:R-:W-:Y:S01]  /*129a0*/  IMAD.MOV.U32 R87, RZ, RZ, R70 ;  /* 0x000000ffff577224 */ /* 0x002fe200078e0046 */
[----:B------:R-:W-:Y:S01]  /*129b0*/  MOV R89, R68 ;  /* 0x0000004400597202 */ /* 0x000fe20000000f00 */
[----:B------:R-:W-:Y:S01]  /*129c0*/  IMAD.MOV.U32 R86, RZ, RZ, R71 ;  /* 0x000000ffff567224 */ /* 0x000fe200078e0047 */
[----:B------:R-:W-:-:S07]  /*129d0*/  MOV R88, R69 ;  /* 0x0000004500587202 */ /* 0x000fce0000000f00 */
.L_x_1759:
[----:B------:R-:W-:Y:S04]  /*129e0*/  DEPBAR.LE SB0, 0x0 ;  /* 0x000080000000791a */ /* 0x000fe80000000000 */
[----:B------:R-:W-:Y:S01]  /*129f0*/  WARPSYNC 0xffffffff ;  /* 0xffffffff00007948 */ /* 0x000fe20003800000 */
[----:B------:R-:W-:Y:S01]  /*12a00*/  BAR.SYNC.DEFER_BLOCKING 0x0 ;  /* 0x0000000000007b1d */ /* 0x000fe20000010000 */
[----:B------:R-:W-:Y:S05]  /*12a10*/  ISETP.GT.AND P0, PT, R252, R223, PT ;  /* 0x000000dffc00720c */ /* 0x000fea0003f04270 */
[----:B------:R1:W2:Y:S01]  /*12a20*/  LDSM.16.M88.4 R80, [R198] ;  /* 0x00000000c650783b */ /* 0x0002a20000000200 */
[----:B------:R-:W-:Y:S03]  /*12a30*/  BSSY B0, `(.L_x_1749) ;  /* 0x0000045000007945 */ /* 0x000fe60003800000 */
[----:B------:R1:W3:Y:S04]  /*12a40*/  LDSM.16.M88.4 R76, [R198+0x2000] ;  /* 0x00200000c64c783b */ /* 0x0002e80000000200 */
[----:B------:R1:W4:Y:S04]  /*12a50*/  LDSM.16.M88.4 R16, [R95] ;  /* 0x000000005f10783b */ /* 0x0003280000000200 */
        /* <DEDUP_REMOVED lines=11> */
[----:B------:R-:W-:-:S05]  /*12b10*/  @P0 BRA `(.L_x_1750) ;  /* 0x0000036000000947 */ /* 0x000fca0003800000 */
[C---:B--234-:R-:W-:Y:S01]  /*12b20*/  IMAD.WIDE.U32 R2, R231.reuse, c[0x0][0x208], RZ ;  /* 0x00008200e7027a25 */ /* 0x05cfe200078e00ff */
        /* <DEDUP_REMOVED lines=17> */
[----:B------:R2:W3:Y:S02]  /*12c40*/  SHFL.IDX PT, R7, R4, RZ, 0x181f ;  /* 0x00181fff04077589 */ /* 0x0004e400000e0000 */
.L_x_1858:
[----:B------:R-:W-:-:S05]  /*12c50*/  BRA.DIV ~URZ, `(.L_x_1752) ;  /* 0x0000ed527f007947 */ /* 0x000fca000b800000 */
[----:B------:R-:W4:Y:S01]  /*12c60*/  SHFL.IDX PT, R2, R0, RZ, 0x181f ;  /* 0x00181fff00027589 */ /* 0x000f2200000e0000 */
[----:B------:R-:W-:Y:S02]  /*12c70*/  ISETP.GE.AND P1, PT, R244, c[0x0][0x1d4], PT ;  /* 0x00007500f4007a0c */ /* 0x000fe40003f26270 */
[-C--:B----4-:R-:W-:Y:S05]  /*12c80*/  IADD3 R2, P0, R2, R5.reuse, RZ ;  /* 0x0000000502027210 */ /* 0x090fea0007f1e0ff */
[--C-:B---3--:R-:W-:Y:S01]  /*12c90*/  IMAD.X R3, R7, 0x1, R6.reuse, P0 ;  /* 0x0000000107037824 */ /* 0x108fe200000e0606 */
[----:B------:R-:W-:Y:S05]  /*12ca0*/  SEL R7, RZ, 0x10, P1 ;  /* 0x00000010ff077807 */ /* 0x000fea0000800000 */
[----:B------:R-:W-:Y:S01]  /*12cb0*/  @!PT LDS RZ, [RZ] ;  /* 0x00000000fffff984 */ /* 0x000fe20000000800 */
[----:B------:R-:W-:Y:S01]  /*12cc0*/  @!PT LDS RZ, [RZ] ;  /* 0x00000000fffff984 */ /* 0x000fe20000000800 */
[----:B------:R3:W-:Y:S04]  /*12cd0*/  LDGSTS.E.BYPASS.LTC128B.128 [R208+0x100], [R2.64], !P1 ;  /* 0x0010000002d07fae */ /* 0x0007e8000c901d48 */
[----:B---3--:R-:W3:Y:S04]  /*12ce0*/  SHFL.IDX PT, R2, R0, 0x1, 0x181f ;  /* 0x00381f0000027f89 */ /* 0x008ee800000e0000 */
[----:B------:R-:W4:Y:S01]  /*12cf0*/  SHFL.IDX PT, R3, R4, 0x1, 0x181f ;  /* 0x00381f0004037f89 */ /* 0x000f2200000e0000 */
[-C--:B---3--:R-:W-:Y:S05]  /*12d00*/  IADD3 R2, P0, R2, R5.reuse, RZ ;  /* 0x0000000502027210 */ /* 0x088fea0007f1e0ff */
[--C-:B----4-:R-:W-:Y:S05]  /*12d10*/  IMAD.X R3, R3, 0x1, R6.reuse, P0 ;  /* 0x0000000103037824 */ /* 0x110fea00000e0606 */
[----:B------:R3:W-:Y:S04]  /*12d20*/  LDGSTS.E.BYPASS.LTC128B.128 [R208+0x900], [R2.64], !P1 ;  /* 0x0090000002d07fae */ /* 0x0007e8000c901d48 */
[----:B---3--:R-:W3:Y:S04]  /*12d30*/  SHFL.IDX PT, R2, R0, 0x2, 0x181f ;  /* 0x00581f0000027f89 */ /* 0x008ee800000e0000 */
[----:B------:R-:W4:Y:S01]  /*12d40*/  SHFL.IDX PT, R3, R4, 0x2, 0x181f ;  /* 0x00581f0004037f89 */ /* 0x000f2200000e0000 */
[-C--:B---3--:R-:W-:Y:S05]  /*12d50*/  IADD3 R2, P0, R2, R5.reuse, RZ ;  /* 0x0000000502027210 */ /* 0x088fea0007f1e0ff */
[--C-:B----4-:R-:W-:Y:S05]  /*12d60*/  IMAD.X R3, R3, 0x1, R6.reuse, P0 ;  /* 0x0000000103037824 */ /* 0x110fea00000e0606 */
[----:B------:R3:W-:Y:S04]  /*12d70*/  LDGSTS.E.BYPASS.LTC128B.128 [R208+0x1100], [R2.64], !P1 ;  /* 0x0110000002d07fae */ /* 0x0007e8000c901d48 */
[----:B---3--:R-:W3:Y:S04]  /*12d80*/  SHFL.IDX PT, R2, R0, 0x3, 0x181f ;  /* 0x00781f0000027f89 */ /* 0x008ee800000e0000 */
[----:B------:R-:W4:Y:S04]  /*12d90*/  SHFL.IDX PT, R3, R4, 0x3, 0x181f ;  /* 0x00781f0004037f89 */ /* 0x000f2800000e0000 */
[----:B------:R-:W2:Y:S04]  /*12da0*/  SHFL.IDX PT, R0, R0, 0x4, 0x181f ;  /* 0x00981f0000007f89 */ /* 0x000ea800000e0000 */
[----:B--2---:R-:W2:Y:S01]  /*12db0*/  SHFL.IDX PT, R4, R4, 0x4, 0x181f ;  /* 0x00981f0004047f89 */ /* 0x004ea200000e0000 */
[----:B---3--:R-:W-:Y:S05]  /*12dc0*/  IADD3 R2, P0, R2, R5, RZ ;  /* 0x0000000502027210 */ /* 0x008fea0007f1e0ff */
[----:B----4-:R-:W-:Y:S05]  /*12dd0*/  IMAD.X R3, R3, 0x1, R6, P0 ;  /* 0x0000000103037824 */ /* 0x010fea00000e0606 */
[----:B------:R3:W-:Y:S03]  /*12de0*/  LDGSTS.E.BYPASS.LTC128B.128 [R208+0x1900], [R2.64], !P1 ;  /* 0x0190000002d07fae */ /* 0x0007e6000c901d48 */
.L_x_1859:
[C---:B---3--:R-:W-:Y:S02]  /*12df0*/  IADD3 R2, -R7.reuse, 0x10, RZ ;  /* 0x0000001007027810 */ /* 0x048fe40007ffe1ff */
[----:B------:R-:W-:Y:S02]  /*12e00*/  ISETP.NE.U32.AND P2, PT, R7, RZ, PT ;  /* 0x000000ff0700720c */ /* 0x000fe40003f45070 */
[----:B------:R-:W-:Y:S04]  /*12e10*/  LOP3.LUT R2, R2, 0xf, RZ, 0xc0, !PT ;  /* 0x0000000f02027812 */ /* 0x000fe800078ec0ff */
[----:B------:R-:W-:Y:S04]  /*12e20*/  IADD3 R2, P1, P0, R2, R0, R5 ;  /* 0x0000000002027210 */ /* 0x000fe8000783e005 */
[----:B--2---:R-:W-:Y:S05]  /*12e30*/  IADD3.X R3, RZ, R4, R6, P1, P0 ;  /* 0x00000004ff037210 */ /* 0x004fea0000fe0406 */
[----:B------:R-:W-:Y:S01]  /*12e40*/  @!PT LDS RZ, [RZ] ;  /* 0x00000000fffff984 */ /* 0x000fe20000000800 */
[----:B------:R-:W-:Y:S01]  /*12e50*/  @!PT LDS RZ, [RZ] ;  /* 0x00000000fffff984 */ /* 0x000fe20000000800 */
[----:B------:R-:W-:Y:S01]  /*12e60*/  @!PT LDS RZ, [RZ] ;  /* 0x00000000fffff984 */ /* 0x000fe20000000800 */
[----:B------:R2:W-:Y:S04]  /*12e70*/  LDGSTS.E.BYPASS.LTC128B.128.ZFILL [R208+0x2100], [R2.64], P2 ;  /* 0x0210000002d07fae */ /* 0x0005e80009141d48 */
.L_x_1750:
[----:B--234-:R-:W-:Y:S05]  /*12e80*/  BSYNC B0 ;  /* 0x0000000000007941 */ /* 0x01cfea0003800000 */
.L_x_1749:
[----:B------:R-:W0:Y:S01]  /*12e90*/  LDGDEPBAR ;  /* 0x00000000000079af */ /* 0x000e220000000000 */
[----:B------:R-:W-:Y:S01]  /*12ea0*/  WARPSYNC 0xffffffff ;  /* 0xffffffff00007948 */ /* 0x000fe20003800000 */
[-C--:B------:R-:W-:Y:S01]  /*12eb0*/  HMMA.16816.F32.BF16 R4, R80, R16.reuse, RZ ;  /* 0x000000105004723c */ /* 0x080fe200000418ff */
[----:B------:R-:W-:Y:S02]  /*12ec0*/  BSSY B0, `(.L_x_1753) ;  /* 0x0000147000007945 */ /* 0x000fe40003800000 */
[----:B------:R-:W-:Y:S05]  /*12ed0*/  ISETP.GT.AND P0, PT, R223, R252, PT ;  /* 0x000000fcdf00720c */ /* 0x000fea0003f04270 */
[C---:B------:R-:W-:Y:S08]  /*12ee0*/  HMMA.16816.F32.BF16 R8, R76.reuse, R16, RZ ;  /* 0x000000104c08723c */ /* 0x040ff000000418ff */
[-C--:B------:R-:W-:Y:S08]  /*12ef0*/  HMMA.16816.F32.BF16 R12, R76, R18.reuse, RZ ;  /* 0x000000124c0c723c */ /* 0x080ff000000418ff */
[C---:B------:R-:W-:Y:S08]  /*12f00*/  HMMA.16816.F32.BF16 R16, R80.reuse, R18, RZ ;  /* 0x000000125010723c */ /* 0x040ff000000418ff */
[-C--:B-1----:R-:W-:Y:S08]  /*12f10*/  HMMA.16816.F32.BF16 R20, R80, R32.reuse, RZ ;  /* 0x000000205014723c */ /* 0x082ff000000418ff */
        /* <DEDUP_REMOVED lines=41> */
[----:B------:R-:W5:Y:S07]  /*131b0*/  LDSM.16.M88.4 R164, [R197+0x1800] ;  /* 0x00180000c5a4783b */ /* 0x000f6e0000000200 */
        /* <DEDUP_REMOVED lines=210> */
[----:B--234-:R-:W-:Y:S01]  /*13ee0*/  MOV R220, RZ ;  /* 0x000000ff00dc7202 */ /* 0x01cfe20000000f00 */
[----:B------:R-:W2:Y:S01]  /*13ef0*/  LDL R238, [R1+0x28] ;  /* 0x0000280001ee7983 */ /* 0x000ea20000100800 */
[C---:B------:R-:W-:Y:S02]  /*13f00*/  SHF.L.U64.HI R6, R244.reuse, 0x1, R245 ;  /* 0x00000001f4067819 */ /* 0x040fe400000102f5 */
[----:B------:R-:W-:Y:S01]  /*13f10*/  SHF.L.U32 R5, R244, 0x1, RZ ;  /* 0x00000001f4057819 */ /* 0x000fe200000006ff */
[----:B------:R-:W3:Y:S04]  /*13f20*/  LDL.64 R240, [R1+0x18] ;  /* 0x0000180001f07983 */ /* 0x000ee80000100a00 */
[----:B------:R-:W4:Y:S04]  /*13f30*/  LDL R235, [R1+0x24] ;  /* 0x0000240001eb7983 */ /* 0x000f280000100800 */
[----:B------:R-:W5:Y:S04]  /*13f40*/  LDL.64 R236, [R1+0x10] ;  /* 0x0000100001ec7983 */ /* 0x000f680000100a00 */
[----:B------:R-:W3:Y:S01]  /*13f50*/  LDL R234, [R1+0x20] ;  /* 0x0000200001ea7983 */ /* 0x000ee20000100800 */
[----:B--2---:R-:W-:Y:S05]  /*13f60*/  IMAD R2, R223, 0x50, R238 ;  /* 0x00000050df027824 */ /* 0x004fea00078e02ee */
[----:B------:R-:W-:Y:S05]  /*13f70*/  IADD3 R2, R2, -0x50, R251 ;  /* 0xffffffb002027810 */ /* 0x000fea0007ffe0fb */
[----:B------:R-:W-:Y:S04]  /*13f80*/  @P6 IMAD.HI.U32 R3, R2, c[0x0][0x2bc], RZ ;  /* 0x0000af0002036a27 */ /* 0x000fe800078e00ff */
[----:B-1----:R-:W-:Y:S01]  /*13f90*/  IMAD.MOV.U32 R0, RZ, RZ, R2 ;  /* 0x000000ffff007224 */ /* 0x002fe200078e0002 */
        /* <DEDUP_REMOVED lines=23> */
.L_x_1860:
[----:B------:R-:W-:-:S05]  /*14110*/  BRA.DIV ~URZ, `(.L_x_1756) ;  /* 0x0000de627f007947 */ /* 0x000fca000b800000 */
[----:B------:R-:W3:Y:S01]  /*14120*/  SHFL.IDX PT, R2, R0, RZ, 0x181f ;  /* 0x00181fff00027589 */ /* 0x000ee200000e0000 */
[----:B------:R-:W-:Y:S03]  /*14130*/  ISETP.GE.AND P1, PT, R244, c[0x0][0x1d4], PT ;  /* 0x00007500f4007a0c */ /* 0x000fe60003f26270 */
[----:B------:R-:W-:Y:S01]  /*14140*/  SHFL.IDX PT, R8, R0, 0x4, 0x181f ;  /* 0x00981f0000087f89 */ /* 0x000fe200000e0000 */
[-C--:B---3--:R-:W-:Y:S05]  /*14150*/  IADD3 R2, P0, R2, R5.reuse, RZ ;  /* 0x0000000502027210 */ /* 0x088fea0007f1e0ff */
[--C-:B--2---:R-:W-:Y:S01]  /*14160*/  IMAD.X R3, R7, 0x1, R6.reuse, P0 ;  /* 0x0000000107037824 */ /* 0x104fe200000e0606 */
[----:B------:R-:W-:Y:S04]  /*14170*/  SEL R7, RZ, 0x10, P1 ;  /* 0x00000010ff077807 */ /* 0x000fe80000800000 */
        /* <DEDUP_REMOVED lines=14> */
[----:B-1----:R-:W1:Y:S01]  /*14260*/  SHFL.IDX PT, R4, R4, 0x4, 0x181f ;  /* 0x00981f0004047f89 */ /* 0x002e6200000e0000 */
[----:B--2---:R-:W-:Y:S05]  /*14270*/  IADD3 R2, P0, R2, R5, RZ ;  /* 0x0000000502027210 */ /* 0x004fea0007f1e0ff */
[----:B---3--:R-:W-:Y:S05]  /*14280*/  IMAD.X R3, R3, 0x1, R6, P0 ;  /* 0x0000000103037824 */ /* 0x008fea00000e0606 */
[----:B------:R2:W-:Y:S03]  /*14290*/  LDGSTS.E.BYPASS.LTC128B.128 [R208+0x4100], [R2.64], !P1 ;  /* 0x0410000002d07fae */ /* 0x0005e6000c901d48 */
.L_x_1861:
[C---:B-1----:R-:W-:Y:S02]  /*142a0*/  IADD3 R0, -R7.reuse, 0x10, RZ ;  /* 0x0000001007007810 */ /* 0x042fe40007ffe1ff */
[----:B------:R-:W-:Y:S02]  /*142b0*/  ISETP.NE.U32.AND P2, PT, R7, RZ, PT ;  /* 0x000000ff0700720c */ /* 0x000fe40003f45070 */
[----:B------:R-:W-:Y:S04]  /*142c0*/  LOP3.LUT R0, R0, 0xf, RZ, 0xc0, !PT ;  /* 0x0000000f00007812 */ /* 0x000fe800078ec0ff */
[----:B--2---:R-:W-:Y:S04]  /*142d0*/  IADD3 R2, P1, P0, R0, R8, R5 ;  /* 0x0000000800027210 */ /* 0x004fe8000783e005 */
[----:B------:R-:W-:Y:S05]  /*142e0*/  IADD3.X R3, RZ, R4, R6, P1, P0 ;  /* 0x00000004ff037210 */ /* 0x000fea0000fe0406 */
[----:B------:R-:W-:Y:S01]  /*142f0*/  @!PT LDS RZ, [RZ] ;  /* 0x00000000fffff984 */ /* 0x000fe20000000800 */
[----:B------:R-:W-:Y:S01]  /*14300*/  @!PT LDS RZ, [RZ] ;  /* 0x00000000fffff984 */ /* 0x000fe20000000800 */
[----:B------:R-:W-:Y:S01]  /*14310*/  @!PT LDS RZ, [RZ] ;  /* 0x00000000fffff984 */ /* 0x000fe20000000800 */
[----:B------:R1:W-:Y:S04]  /*14320*/  LDGSTS.E.BYPASS.LTC128B.128.ZFILL [R208+0x4900], [R2.64], P2 ;  /* 0x0490000002d07fae */ /* 0x0003e80009141d48 */
.L_x_1754:
[----:B--234-:R-:W-:Y:S05]  /*14330*/  BSYNC B0 ;  /* 0x0000000000007941 */ /* 0x01cfea0003800000 */
.L_x_1753:
[----:B------:R-:W2:Y:S01]  /*14340*/  LDL R4, [R1+0x2c] ;  /* 0x00002c0001047983 */ /* 0x000ea20000100800 */
[----:B------:R-:W-:Y:S03]  /*14350*/  IMAD.MOV.U32 R6, RZ, RZ, c[0x0][0x2c4] ;  /* 0x0000b100ff067624 */ /* 0x000fe600078e00ff */
[----:B-1----:R-:W2:Y:S02]  /*14360*/  LDL R0, [R1+0x60] ;  /* 0x0000600001007983 */ /* 0x002ea40000100800 */
[----:B------:R-:W-:Y:S02]  /*14370*/  ISETP.NE.AND P0, PT, R6, 0x1, PT ;  /* 0x000000010600780c */ /* 0x000fe40003f05270 */
[----:B------:R-:W3:Y:S04]  /*14380*/  LDL R5, [R1+0x34] ;  /* 0x0000340001057983 */ /* 0x000ee80000100800 */
[----:B------:R-:W4:Y:S04]  /*14390*/  LDL R3, [R1+0x38] ;  /* 0x0000380001037983 */ /* 0x000f280000100800 */
[----:B------:R-:W4:Y:S04]  /*143a0*/  LDL R2, [R1+0x30] ;  /* 0x0000300001027983 */ /* 0x000f280000100800 */
[----:B------:R-:W0:Y:S01]  /*143b0*/  LDGDEPBAR ;  /* 0x00000000000079af */ /* 0x000e220000000000 */
[----:B--2---:R-:W-:Y:S04]  /*143c0*/  IMAD.IADD R4, R0, 0x1, R4 ;  /* 0x0000000100047824 */ /* 0x004fe800078e0204 */
[----:B------:R-:W-:Y:S05]  /*143d0*/  @P0 IMAD.HI.U32 R0, R4, c[0x0][0x2c8], RZ ;  /* 0x0000b20004000a27 */ /* 0x000fea00078e00ff */
[----:B------:R-:W-:Y:S01]  /*143e0*/  @P0 SHF.R.U32.HI R4, RZ, c[0x0][0x2cc], R0 ;  /* 0x0000b300ff040a19 */ /* 0x000fe20000011600 */
[----:B------:R-:W-:Y:S05]  /*143f0*/  IMAD R0, R223, -0x50, RZ ;  /* 0xffffffb0df007824 */ /* 0x000fea00078e02ff */
[----:B---3--:R-:W-:Y:S04]  /*14400*/  IADD3 R0, -R5, 0x1, R0 ;  /* 0x0000000105007810 */ /* 0x008fe80007ffe100 */
[----:B----4-:R-:W-:Y:S01]  /*14410*/  IADD3 R5, -R2, R0, R3 ;  /* 0x0000000002057210 */ /* 0x010fe20007ffe103 */
[----:B------:R-:W-:-:S05]  /*14420*/  BRA.DIV ~URZ, `(.L_x_1757) ;  /* 0x0000e0b27f007947 */ /* 0x000fca000b800000 */
[----:B------:R1:W2:Y:S02]  /*14430*/  SHFL.IDX PT, R0, R4, RZ, 0x1c1f ;  /* 0x001c1fff04007589 */ /* 0x0002a400000e0000 */
.L_x_1862:
[----:B--2---:R-:W-:Y:S05]  /*14440*/  IMAD.IADD R0, R5, 0x1, R0 ;  /* 0x0000000105007824 */ /* 0x004fea00078e0200 */
[C---:B------:R-:W-:Y:S02]  /*14450*/  ISETP.GT.AND P0, PT, R0.reuse, RZ, PT ;  /* 0x000000ff0000720c */ /* 0x040fe40003f04270 */
[C---:B------:R-:W-:Y:S02]  /*14460*/  ISETP.GT.AND P1, PT, R0.reuse, 0x1, PT ;  /* 0x000000010000780c */ /* 0x040fe40003f24270 */
[C---:B------:R-:W-:Y:S02]  /*14470*/  ISETP.GT.AND P3, PT, R0.reuse, 0x8, PT ;  /* 0x000000080000780c */ /* 0x040fe40003f64270 */
        /* <DEDUP_REMOVED lines=11> */
[C---:B------:R-:W-:Y:S02]  /*14530*/  ISETP.GT.AND P0, PT, R0.reuse, 0x21, PT ;  /* 0x000000210000780c */ /* 0x040fe40003f04270 */
[----:B------:R-:W-:Y:S02]  /*14540*/  FSEL R28, R165, -INF , P2 ;  /* 0xff800000a51c7808 */ /* 0x000fe40001000000 */
        /* <DEDUP_REMOVED lines=8> */
[----:B------:R-:W-:Y:S02]  /*145d0*/  ISETP.GT.AND P0, PT, R0, 0x38, PT ;  /* 0x000000380000780c */ /* 0x000fe40003f04270 */
[----:B------:R-:W-:Y:S02]  /*145e0*/  FSEL R23, R23, -INF , P3 ;  /* 0xff80000017177808 */ /* 0x000fe40001800000 */
        /* <DEDUP_REMOVED lines=8> */
[----:B------:R-:W-:Y:S02]  /*14670*/  ISETP.GT.AND P0, PT, R0, 0x49, PT ;  /* 0x000000490000780c */ /* 0x000fe40003f04270 */
[----:B------:R-:W-:Y:S02]  /*14680*/  FSEL R17, R17, -INF , P4 ;  /* 0xff80000011117808 */ /* 0x000fe40002000000 */
        /* <DEDUP_REMOVED lines=12> */
[C---:B------:R-:W-:Y:S02]  /*14750*/  ISETP.GT.AND P1, PT, R3.reuse, 0x1, PT ;  /* 0x000000010300780c */ /* 0x040fe40003f24270 */
[C---:B------:R-:W-:Y:S02]  /*14760*/  ISETP.GT.AND P2, PT, R3.reuse, 0x8, PT ;  /* 0x000000080300780c */ /* 0x040fe40003f44270 */
        /* <DEDUP_REMOVED lines=34> */
[----:B------:R-:W-:Y:S02]  /*14990*/  ISETP.GT.AND P0, PT, R2, RZ, PT ;  /* 0x000000ff0200720c */ /* 0x000fe40003f04270 */
        /* <DEDUP_REMOVED lines=37> */
[----:B------:R-:W-:Y:S02]  /*14bf0*/  FMNMX.FTZ R2, R9, R86, !PT ;  /* 0x0000005609027209 */ /* 0x000fe40007810000 */
[----:B------:R-:W-:Y:S02]  /*14c00*/  FSEL R74, R58, -INF , P0 ;  /* 0xff8000003a4a7808 */ /* 0x000fe40000000000 */
[----:B------:R-:W-:Y:S02]  /*14c10*/  FMNMX.FTZ R2, R10, R2, !PT ;  /* 0x000000020a027209 */ /* 0x000fe40007810000 */
[----:B------:R-:W-:Y:S02]  /*14c20*/  ISETP.GT.AND P0, PT, R0, RZ, PT ;  /* 0x000000ff0000720c */ /* 0x000fe40003f04270 */
[----:B------:R-:W-:Y:S02]  /*14c30*/  FMNMX.FTZ R2, R11, R2, !PT ;  /* 0x000000020b027209 */ /* 0x000fe40007810000 */
[----:B------:R-:W-:Y:S02]  /*14c40*/  FSEL R80, R60, -INF , P3 ;  /* 0xff8000003c507808 */ /* 0x000fe40001800000 */
[----:B------:R-:W-:Y:S02]  /*14c50*/  FMNMX.FTZ R2, R16, R2, !PT ;  /* 0x0000000210027209 */ /* 0x000fe40007810000 */
[----:B------:R-:W-:Y:S02]  /*14c60*/  FSEL R67, R57, -INF , P1 ;  /* 0xff80000039437808 */ /* 0x000fe40000800000 */
[----:B------:R-:W-:Y:S02]  /*14c70*/  FMNMX.FTZ R2, R29, R2, !PT ;  /* 0x000000021d027209 */ /* 0x000fe40007810000 */
[----:B------:R-:W-:Y:S02]  /*14c80*/  ISETP.GT.AND P1, PT, R0, 0x1, PT ;  /* 0x000000010000780c */ /* 0x000fe40003f24270 */
        /* <DEDUP_REMOVED lines=14> */
[----:B------:R-:W-:Y:S02]  /*14d70*/  FMNMX.FTZ R2, R21, R2, !PT ;  /* 0x0000000215027209 */ /* 0x000fe40007810000 */
[----:B------:R-:W-:Y:S02]  /*14d80*/  ISETP.GT.AND P2, PT, R0, 0x11, PT ;  /* 0x000000110000780c */ /* 0x000fe40003f44270 */
[----:B------:R-:W-:Y:S02]  /*14d90*/  FMNMX.FTZ R2, R20, R2, !PT ;  /* 0x0000000214027209 */ /* 0x000fe40007810000 */
[----:B------:R-:W-:Y:S02]  /*14da0*/  FSEL R61, R230, -INF , P3 ;  /* 0xff800000e63d7808 */ /* 0x000fe40001800000 */
        /* <DEDUP_REMOVED lines=8> */
[C---:B------:R-:W-:Y:S02]  /*14e30*/  ISETP.GT.AND P1, PT, R0.reuse, 0x20, PT ;  /* 0x000000200000780c */ /* 0x040fe40003f24270 */
[----:B------:R-:W-:Y:S02]  /*14e40*/  ISETP.GT.AND P0, PT, R0, 0x21, PT ;  /* 0x000000210000780c */ /* 0x000fe40003f04270 */
[----:B------:R-:W-:Y:S02]  /*14e50*/  FMNMX.FTZ R2, R13, R2, !PT ;  /* 0x000000020d027209 */ /* 0x000fe40007810000 */
        /* <DEDUP_REMOVED lines=21> */
[----:B------:R-:W-:Y:S01]  /*14fb0*/  FSEL R31, R171, -INF , P4 ;  /* 0xff800000ab1f7808 */ /* 0x000fe20002000000 */
[----:B------:R-:W2:Y:S01]  /*14fc0*/  SHFL.BFLY PT, R0, R2, 0x2, 0x1f ;  /* 0x0c401f0002007f89 */ /* 0x000ea200000e0000 */
[----:B------:R-:W-:Y:S02]  /*14fd0*/  FSEL R8, R73, -INF , P3 ;  /* 0xff80000049087808 */ /* 0x000fe40001800000 */
[----:B------:R-:W-:Y:S02]  /*14fe0*/  FSEL R7, R72, -INF , P2 ;  /* 0xff80000048077808 */ /* 0x000fe40001000000 */
[----:B------:R-:W-:Y:S02]  /*14ff0*/  FSEL R6, R68, -INF , P1 ;  /* 0xff80000044067808 */ /* 0x000fe40000800000 */
[----:B------:R-:W-:Y:S02]  /*15000*/  FSEL R5, R65, -INF , P0 ;  /* 0xff80000041057808 */ /* 0x000fe40000000000 */
[----:B--2---:R-:W-:Y:S05]  /*15010*/  FMNMX.FTZ R0, R0, R2, !PT ;  /* 0x0000000200007209 */ /* 0x004fea0007810000 */
        /* <DEDUP_REMOVED lines=71> */
[----:B-12---:R-:W-:Y:S06]  /*15490*/  FMNMX.FTZ R4, R0, R2, !PT ;  /* 0x0000000200047209 */ /* 0x006fec0007810000 */
[----:B------:R1:W2:Y:S02]  /*154a0*/  SHFL.BFLY PT, R0, R4, 0x1, 0x1f ;  /* 0x0c201f0004007f89 */ /* 0x0002a400000e0000 */
.L_x_1863:
        /* <DEDUP_REMOVED lines=18> */
[--C-:B-1----:R-:W-:Y:S02]  /*155d0*/  FFMA.FTZ R4, R10, c[0x0][0x2d0], -R2.reuse ;  /* 0x0000b4000a047a23 */ /* 0x102fe40000010802 */
        /* <DEDUP_REMOVED lines=14> */
[----:B------:R-:W1:Y:S10]  /*156c0*/  MUFU.EX2 R2, R4 ;  /* 0x0000000400027308 */ /* 0x000e740000000800 */
[----:B------:R-:W-:Y:S01]  /*156d0*/  MUFU.EX2 R11, R11 ;  /* 0x0000000b000b7308 */ /* 0x000fe20000000800 */
[----:B--2---:R-:W-:Y:S01]  /*156e0*/  FFMA.FTZ R0, R65, R239, R3 ;  /* 0x000000ef41007223 */ /* 0x004fe20000010003 */
[C---:B-1----:R-:W-:Y:S03]  /*156f0*/  F2FP.BF16.PACK_AB R72, R2.reuse, R3 ;  /* 0x000000030248723e */ /* 0x042fe600000010ff */
        /* <DEDUP_REMOVED lines=32> */
[----:B-1----:R-:W-:Y:S02]  /*15900*/  FFMA.FTZ R0, R3, R243, R9 ;  /* 0x000000f303007223 */ /* 0x002fe40000010009 */
[C---:B------:R-:W-:Y:S02]  /*15910*/  FMUL.FTZ R48, R65.reuse, R148 ;  /* 0x0000009441307220 */ /* 0x040fe40000410000 */
[----:B------:R-:W-:Y:S02]  /*15920*/  FMUL.FTZ R49, R65, R149 ;  /* 0x0000009541317220 */ /* 0x000fe40000410000 */
[C---:B------:R-:W-:Y:S02]  /*15930*/  FMUL.FTZ R50, R3.reuse, R150 ;  /* 0x0000009603327220 */ /* 0x040fe40000410000 */
[----:B------:R-:W-:Y:S01]  /*15940*/  FMUL.FTZ R51, R3, R151 ;  /* 0x0000009703337220 */ /* 0x000fe20000410000 */
[----:B------:R-:W-:Y:S01]  /*15950*/  MUFU.EX2 R243, R168 ;  /* 0x000000a800f37308 */ /* 0x000fe20000000800 */
[----:B------:R-:W-:Y:S09]  /*15960*/  LDSM.16.MT88.4 R148, [R193+0x2000] ;  /* 0x00200000c194783b */ /* 0x000ff20000004200 */
[----:B------:R-:W-:Y:S01]  /*15970*/  MUFU.EX2 R169, R228 ;  /* 0x000000e400a97308 */ /* 0x000fe20000000800 */
[C---:B--2---:R-:W-:Y:S01]  /*15980*/  FADD.FTZ R38, R2.reuse, R0 ;  /* 0x0000000002267221 */ /* 0x044fe20000010000 */
[----:B------:R-:W-:Y:S01]  /*15990*/  F2FP.BF16.PACK_AB R73, R2, R9 ;  /* 0x000000090249723e */ /* 0x000fe200000010ff */
[C---:B------:R-:W-:Y:S01]  /*159a0*/  FMUL.FTZ R2, R69.reuse, c[0x0][0x2d0] ;  /* 0x0000b40045027a20 */ /* 0x040fe20000410000 */
[----:B------:R-:W-:Y:S06]  /*159b0*/  FSEL R0, R69, RZ, P0 ;  /* 0x000000ff45007208 */ /* 0x000fec0000000000 */
[----:B------:R-:W-:Y:S01]  /*159c0*/  MUFU.EX2 R168, R229 ;  /* 0x000000e500a87308 */ /* 0x000fe20000000800 */
        /* <DEDUP_REMOVED lines=12> */
[----:B------:R-:W-:Y:S01]  /*15a90*/  FMUL.FTZ R0, R0, c[0x0][0x2d0] ;  /* 0x0000b40000007a20 */ /* 0x000fe20000410000 */
[----:B------:R-:W-:Y:S01]  /*15aa0*/  LDSM.16.MT88.4 R80, [R195] ;  /* 0x00000000c350783b */ /* 0x000fe20000004200 */
[--C-:B------:R-:W-:Y:S02]  /*15ab0*/  FFMA.FTZ R19, R79, c[0x0][0x2d0], -R2.reuse ;  /* 0x0000b4004f137a23 */ /* 0x100fe40000010802 */
[--C-:B------:R-:W-:Y:S02]  /*15ac0*/  FFMA.FTZ R237, R63, c[0x0][0x2d0], -R2.reuse ;  /* 0x0000b4003fed7a23 */ /* 0x100fe40000010802 */
[--C-:B------:R-:W-:Y:S02]  /*15ad0*/  FFMA.FTZ R166, R166, c[0x0][0x2d0], -R2.reuse ;  /* 0x0000b400a6a67a23 */ /* 0x100fe40000010802 */
[--C-:B------:R-:W-:Y:S01]  /*15ae0*/  FFMA.FTZ R165, R165, c[0x0][0x2d0], -R2.reuse ;  /* 0x0000b400a5a57a23 */ /* 0x100fe20000010802 */
[----:B------:R-:W3:Y:S01]  /*15af0*/  MUFU.EX2 R0, R0 ;  /* 0x0000000000007308 */ /* 0x000ee20000000800 */
[--C-:B------:R-:W-:Y:S02]  /*15b00*/  FFMA.FTZ R164, R164, c[0x0][0x2d0], -R2.reuse ;  /* 0x0000b400a4a47a23 */ /* 0x100fe40000010802 */
[--C-:B------:R-:W-:Y:S02]  /*15b10*/  FFMA.FTZ R175, R162, c[0x0][0x2d0], -R2.reuse ;  /* 0x0000b400a2af7a23 */ /* 0x100fe40000010802 */
[----:B-1----:R-:W-:Y:S02]  /*15b20*/  FMUL.FTZ R4, R68, c[0x0][0x2d0] ;  /* 0x0000b40044047a20 */ /* 0x002fe40000410000 */
[--C-:B------:R-:W-:Y:S02]  /*15b30*/  FFMA.FTZ R177, R161, c[0x0][0x2d0], -R2.reuse ;  /* 0x0000b400a1b17a23 */ /* 0x100fe40000010802 */
[--C-:B------:R-:W-:Y:S01]  /*15b40*/  FFMA.FTZ R187, R160, c[0x0][0x2d0], -R2.reuse ;  /* 0x0000b400a0bb7a23 */ /* 0x100fe20000010802 */
[----:B------:R-:W-:Y:S01]  /*15b50*/  FSEL R4, R4, RZ, P0 ;  /* 0x000000ff04047208 */ /* 0x000fe20000000000 */
[--C-:B------:R-:W-:Y:S01]  /*15b60*/  FFMA.FTZ R233, R74, c[0x0][0x2d0], -R2.reuse ;  /* 0x0000b4004ae97a23 */ /* 0x100fe20000010802 */
[----:B------:R-:W-:Y:S01]  /*15b70*/  F2FP.BF16.PACK_AB R74, R10, R11 ;  /* 0x0000000b0a4a723e */ /* 0x000fe200000010ff */
[--C-:B------:R-:W-:Y:S02]  /*15b80*/  FFMA.FTZ R234, R67, c[0x0][0x2d0], -R2.reuse ;  /* 0x0000b40043ea7a23 */ /* 0x100fe40000010802 */
[--C-:B------:R-:W-:Y:S02]  /*15b90*/  FFMA.FTZ R239, R58, c[0x0][0x2d0], -R2.reuse ;  /* 0x0000b4003aef7a23 */ /* 0x100fe40000010802 */
[--C-:B------:R-:W-:Y:S02]  /*15ba0*/  FFMA.FTZ R167, R167, c[0x0][0x2d0], -R2.reuse ;  /* 0x0000b400a7a77a23 */ /* 0x100fe40000010802 */
[----:B------:R-:W-:Y:S01]  /*15bb0*/  FFMA.FTZ R163, R163, c[0x0][0x2d0], -R2 ;  /* 0x0000b400a3a37a23 */ /* 0x000fe20000010802 */
[----:B------:R-:W-:Y:S01]  /*15bc0*/  FSEL R2, R68, RZ, P0 ;  /* 0x000000ff44027208 */ /* 0x000fe20000000000 */
[--C-:B--2---:R-:W-:Y:S02]  /*15bd0*/  FFMA.FTZ R9, R30, c[0x0][0x2d0], -R4.reuse ;  /* 0x0000b4001e097a23 */ /* 0x104fe40000010804 */
[--C-:B------:R-:W-:Y:S02]  /*15be0*/  FFMA.FTZ R225, R32, c[0x0][0x2d0], -R4.reuse ;  /* 0x0000b40020e17a23 */ /* 0x100fe40000010804 */
[----:B------:R1:W-:Y:S01]  /*15bf0*/  MUFU.EX2 R32, R9 ;  /* 0x0000000900207308 */ /* 0x0003e20000000800 */
[----:B------:R-:W-:Y:S02]  /*15c00*/  FADD.FTZ R2, -R2, R89 ;  /* 0x0000005902027221 */ /* 0x000fe40000010100 */
[--C-:B------:R-:W-:Y:S02]  /*15c10*/  FFMA.FTZ R207, R36, c[0x0][0x2d0], -R4.reuse ;  /* 0x0000b40024cf7a23 */ /* 0x100fe40000010804 */
[----:B------:R-:W-:Y:S02]  /*15c20*/  FMUL.FTZ R2, R2, c[0x0][0x2d0] ;  /* 0x0000b40002027a20 */ /* 0x000fe40000410000 */
[----:B---3--:R-:W-:Y:S02]  /*15c30*/  FMUL.FTZ R45, R0, R105 ;  /* 0x00000069002d7220 */ /* 0x008fe40000410000 */
[--C-:B------:R-:W-:Y:S02]  /*15c40*/  FFMA.FTZ R18, R62, c[0x0][0x2d0], -R4.reuse ;  /* 0x0000b4003e127a23 */ /* 0x100fe40000010804 */
[----:B------:R-:W2:Y:S01]  /*15c50*/  MUFU.EX2 R2, R2 ;  /* 0x0000000200027308 */ /* 0x000ea20000000800 */
[--C-:B------:R-:W-:Y:S02]  /*15c60*/  FFMA.FTZ R17, R61, c[0x0][0x2d0], -R4.reuse ;  /* 0x0000b4003d117a23 */ /* 0x100fe40000010804 */
[--C-:B------:R-:W-:Y:S01]  /*15c70*/  FFMA.FTZ R16, R76, c[0x0][0x2d0], -R4.reuse ;  /* 0x0000b4004c107a23 */ /* 0x100fe20000010804 */
[----:B------:R-:W-:Y:S01]  /*15c80*/  F2FP.BF16.PACK_AB R76, R20, R21 ;  /* 0x00000015144c723e */ /* 0x000fe200000010ff */
        /* <DEDUP_REMOVED lines=17> */
[C---:B------:R-:W-:Y:S02]  /*15da0*/  FFMA.FTZ R4, R0.reuse, R246, R21 ;  /* 0x000000f600047223 */ /* 0x040fe40000010015 */
[----:B------:R-:W-:Y:S02]  /*15db0*/  FMUL.FTZ R56, R0, R100 ;  /* 0x0000006400387220 */ /* 0x000fe40000410000 */
[----:B------:R-:W-:Y:S02]  /*15dc0*/  FADD.FTZ R100, R20, R4 ;  /* 0x0000000414647221 */ /* 0x000fe40000010000 */
[----:B------:R-:W3:Y:S01]  /*15dd0*/  LDSM.16.MT88.4 R20, [R192] ;  /* 0x00000000c014783b */ /* 0x000ee20000004200 */
[----:B------:R-:W-:Y:S01]  /*15de0*/  FADD.FTZ R8, R11, R12 ;  /* 0x0000000c0b087221 */ /* 0x000fe20000010000 */
[----:B------:R-:W-:Y:S01]  /*15df0*/  MUFU.EX2 R176, R188 ;  /* 0x000000bc00b07308 */ /* 0x000fe20000000800 */
[C---:B------:R-:W-:Y:S02]  /*15e00*/  FMUL.FTZ R60, R0.reuse, R96 ;  /* 0x00000060003c7220 */ /* 0x040fe40000410000 */
[C---:B------:R-:W-:Y:S02]  /*15e10*/  FMUL.FTZ R61, R0.reuse, R97 ;  /* 0x00000061003d7220 */ /* 0x040fe40000410000 */
[C---:B------:R-:W-:Y:S02]  /*15e20*/  FMUL.FTZ R40, R0.reuse, R108 ;  /* 0x0000006c00287220 */ /* 0x040fe40000410000 */
[C---:B------:R-:W-:Y:S02]  /*15e30*/  FMUL.FTZ R41, R0.reuse, R109 ;  /* 0x0000006d00297220 */ /* 0x040fe40000410000 */
[C---:B------:R-:W-:Y:S01]  /*15e40*/  FMUL.FTZ R44, R0.reuse, R104 ;  /* 0x00000068002c7220 */ /* 0x040fe20000410000 */
[----:B------:R-:W-:Y:S01]  /*15e50*/  MUFU.EX2 R109, R180 ;  /* 0x000000b4006d7308 */ /* 0x000fe20000000800 */
[----:B------:R-:W-:Y:S02]  /*15e60*/  FMUL.FTZ R57, R0, R101 ;  /* 0x0000006500397220 */ /* 0x000fe40000410000 */
[----:B------:R-:W-:Y:S02]  /*15e70*/  FADD.FTZ R66, R10, R8 ;  /* 0x000000080a427221 */ /* 0x000fe40000010000 */
[C---:B------:R-:W-:Y:S02]  /*15e80*/  FMUL.FTZ R8, R0.reuse, R124 ;  /* 0x0000007c00087220 */ /* 0x040fe40000410000 */
[C---:B-1----:R-:W-:Y:S02]  /*15e90*/  FMUL.FTZ R9, R0.reuse, R125 ;  /* 0x0000007d00097220 */ /* 0x042fe40000410000 */
[C---:B------:R-:W-:Y:S01]  /*15ea0*/  FMUL.FTZ R12, R0.reuse, R120 ;  /* 0x00000078000c7220 */ /* 0x040fe20000410000 */
[----:B------:R1:W-:Y:S01]  /*15eb0*/  MUFU.EX2 R104, R55 ;  /* 0x0000003700687308 */ /* 0x0003e20000000800 */
[C---:B------:R-:W-:Y:S02]  /*15ec0*/  FMUL.FTZ R13, R0.reuse, R121 ;  /* 0x00000079000d7220 */ /* 0x040fe40000410000 */
[C---:B------:R-:W-:Y:S02]  /*15ed0*/  FMUL.FTZ R24, R0.reuse, R116 ;  /* 0x0000007400187220 */ /* 0x040fe40000410000 */
[C---:B------:R-:W-:Y:S02]  /*15ee0*/  FMUL.FTZ R25, R0.reuse, R117 ;  /* 0x0000007500197220 */ /* 0x040fe40000410000 */
[C---:B------:R-:W-:Y:S02]  /*15ef0*/  FMUL.FTZ R28, R0.reuse, R112 ;  /* 0x00000070001c7220 */ /* 0x040fe40000410000 */
[----:B------:R-:W-:Y:S01]  /*15f00*/  FMUL.FTZ R29, R0, R113 ;  /* 0x00000071001d7220 */ /* 0x000fe20000410000 */
[----:B------:R-:W4:Y:S01]  /*15f10*/  MUFU.EX2 R101, R18 ;  /* 0x0000001200657308 */ /* 0x000f220000000800 */
[C---:B--2---:R-:W-:Y:S02]  /*15f20*/  FMUL.FTZ R59, R2.reuse, R103 ;  /* 0x00000067023b7220 */ /* 0x044fe40000410000 */
[C---:B------:R-:W-:Y:S02]  /*15f30*/  FMUL.FTZ R58, R2.reuse, R102 ;  /* 0x00000066023a7220 */ /* 0x040fe40000410000 */
[C---:B------:R-:W-:Y:S02]  /*15f40*/  FMUL.FTZ R6, R3.reuse, R130 ;  /* 0x0000008203067220 */ /* 0x040fe40000410000 */
[----:B------:R-:W-:Y:S02]  /*15f50*/  FMUL.FTZ R7, R3, R131 ;  /* 0x0000008303077220 */ /* 0x000fe40000410000 */
[C---:B------:R-:W-:Y:S01]  /*15f60*/  FMUL.FTZ R4, R65.reuse, R128 ;  /* 0x0000008041047220 */ /* 0x040fe20000410000 */
[----:B------:R-:W2:Y:S01]  /*15f70*/  MUFU.EX2 R0, R14 ;  /* 0x0000000e00007308 */ /* 0x000ea20000000800 */
[C---:B------:R-:W-:Y:S02]  /*15f80*/  FMUL.FTZ R5, R65.reuse, R129 ;  /* 0x0000008141057220 */ /* 0x040fe40000410000 */
[C---:B------:R-:W-:Y:S01]  /*15f90*/  FMUL.FTZ R10, R2.reuse, R126 ;  /* 0x0000007e020a7220 */ /* 0x040fe20000410000 */
[----:B-1----:R-:W-:Y:S01]  /*15fa0*/  LDSM.16.MT88.4 R52, [R193] ;  /* 0x00000000c134783b */ /* 0x002fe20000004200 */
[C---:B------:R-:W-:Y:S02]  /*15fb0*/  FMUL.FTZ R11, R2.reuse, R127 ;  /* 0x0000007f020b7220 */ /* 0x040fe40000410000 */
[C---:B------:R-:W-:Y:S02]  /*15fc0*/  FMUL.FTZ R15, R2.reuse, R123 ;  /* 0x0000007b020f7220 */ /* 0x040fe40000410000 */
[C---:B------:R-:W-:Y:S01]  /*15fd0*/  FFMA.FTZ R89, R2.reuse, R247, R32 ;  /* 0x000000f702597223 */ /* 0x040fe20000010020 */
[----:B------:R1:W-:Y:S01]  /*15fe0*/  MUFU.EX2 R103, R37 ;  /* 0x0000002500677308 */ /* 0x0003e20000000800 */
[----:B------:R-:W-:Y:S01]  /*15ff0*/  FMUL.FTZ R33, R65, R141 ;  /* 0x0000008d41217220 */ /* 0x000fe20000410000 */
[----:B------:R-:W5:Y:S01]  /*16000*/  LDL R247, [R1] ;  /* 0x0000000001f77983 */ /* 0x000f620000100800 */
[----:B------:R-:W-:Y:S01]  /*16010*/  FMUL.FTZ R34, R3, R142 ;  /* 0x0000008e03227220 */ /* 0x000fe20000410000 */
[----:B----4-:R-:W-:Y:S01]  /*16020*/  F2FP.BF16.PACK_AB R77, R101, R32 ;  /* 0x00000020654d723e */ /* 0x010fe200000010ff */
[----:B------:R-:W-:Y:S02]  /*16030*/  FMUL.FTZ R18, R3, R134 ;  /* 0x0000008603127220 */ /* 0x000fe40000410000 */
[----:B------:R-:W-:Y:S02]  /*16040*/  FMUL.FTZ R32, R65, R140 ;  /* 0x0000008c41207220 */ /* 0x000fe40000410000 */
[----:B------:R-:W-:Y:S01]  /*16050*/  FMUL.FTZ R35, R3, R143 ;  /* 0x0000008f03237220 */ /* 0x000fe20000410000 */
[----:B------:R4:W-:Y:S01]  /*16060*/  MUFU.EX2 R102, R17 ;  /* 0x0000001100667308 */ /* 0x0009e20000000800 */
[----:B------:R-:W-:Y:S01]  /*16070*/  LDSM.16.MT88.4 R140, [R196+0x2000] ;  /* 0x00200000c48c783b */ /* 0x000fe20000004200 */
[----:B------:R-:W-:Y:S01]  /*16080*/  FMUL.FTZ R46, R2, R106 ;  /* 0x0000006a022e7220 */ /* 0x000fe20000410000 */
[----:B--2---:R-:W-:Y:S01]  /*16090*/  F2FP.BF16.PACK_AB R75, R104, R0 ;  /* 0x00000000684b723e */ /* 0x004fe200000010ff */
[----:B------:R-:W-:Y:S02]  /*160a0*/  FADD.FTZ R88, R0, R38 ;  /* 0x0000002600587221 */ /* 0x000fe40000010000 */
[C---:B------:R-:W-:Y:S02]  /*160b0*/  FMUL.FTZ R47, R2.reuse, R107 ;  /* 0x0000006b022f7220 */ /* 0x040fe40000410000 */
[C---:B------:R-:W-:Y:S02]  /*160c0*/  FMUL.FTZ R62, R2.reuse, R98 ;  /* 0x00000062023e7220 */ /* 0x040fe40000410000 */
[----:B------:R-:W2:Y:S01]  /*160d0*/  MUFU.EX2 R121, R19 ;  /* 0x0000001300797308 */ /* 0x000ea20000000800 */
[-C--:B---3--:R-:W-:Y:S01]  /*160e0*/  HMMA.16816.F32.BF16 R4, R72, R20.reuse, R4 ;  /* 0x000000144804723c */ /* 0x088fe20000041804 */
[----:B-1----:R-:W1:Y:S04]  /*160f0*/  LDSM.16.MT88.4 R36, [R196] ;  /* 0x00000000c424783b */ /* 0x002e680000004200 */
[C---:B------:R-:W-:Y:S02]  /*16100*/  FMUL.FTZ R14, R2.reuse, R122 ;  /* 0x0000007a020e7220 */ /* 0x040fe40000410000 */
[C---:B------:R-:W-:Y:S02]  /*16110*/  FMUL.FTZ R26, R2.reuse, R118 ;  /* 0x00000076021a7220 */ /* 0x040fe40000410000 */
[----:B------:R-:W3:Y:S03]  /*16120*/  MUFU.EX2 R120, R16 ;  /* 0x0000001000787308 */ /* 0x000ee60000000800 */
[C---:B------:R-:W-:Y:S02]  /*16130*/  FMUL.FTZ R27, R2.reuse, R119 ;  /* 0x00000077021b7220 */ /* 0x040fe40000410000 */
[----:B----4-:R-:W-:Y:S02]  /*16140*/  FMUL.FTZ R17, R65, R133 ;  /* 0x0000008541117220 */ /* 0x010fe40000410000 */
[C---:B------:R-:W-:Y:S02]  /*16150*/  FMUL.FTZ R63, R2.reuse, R99 ;  /* 0x00000063023f7220 */ /* 0x040fe40000410000 */
[----:B------:R-:W4:Y:S01]  /*16160*/  LDSM.16.MT88.4 R96, [R192+0x800] ;  /* 0x00080000c060783b */ /* 0x000f220000004200 */
[----:B------:R-:W-:Y:S01]  /*16170*/  MUFU.EX2 R108, R178 ;  /* 0x000000b2006c7308 */ /* 0x000fe20000000800 */
[C---:B------:R-:W-:Y:S02]  /*16180*/  FMUL.FTZ R42, R2.reuse, R110 ;  /* 0x0000006e022a7220 */ /* 0x040fe40000410000 */
[C---:B------:R-:W-:Y:S01]  /*16190*/  FMUL.FTZ R43, R2.reuse, R111 ;  /* 0x0000006f022b7220 */ /* 0x040fe20000410000 */
[----:B--2---:R-:W-:Y:S01]  /*161a0*/  F2FP.BF16.PACK_AB R78, R121, R103 ;  /* 0x00000067794e723e */ /* 0x004fe200000010ff */
[C---:B------:R-:W-:Y:S02]  /*161b0*/  FMUL.FTZ R19, R3.reuse, R135 ;  /* 0x0000008703137220 */ /* 0x040fe40000410000 */
[----:B------:R-:W-:Y:S02]  /*161c0*/  FMUL.FTZ R67, R3, R159 ;  /* 0x0000009f03437220 */ /* 0x000fe40000410000 */
[C---:B------:R-:W-:Y:S01]  /*161d0*/  FMUL.FTZ R30, R2.reuse, R114 ;  /* 0x00000072021e7220 */ /* 0x040fe20000410000 */
[----:B------:R-:W-:Y:S01]  /*161e0*/  MUFU.EX2 R111, R182 ;  /* 0x000000b6006f7308 */ /* 0x000fe20000000800 */
[----:B------:R-:W-:Y:S02]  /*161f0*/  FMUL.FTZ R31, R2, R115 ;  /* 0x00000073021f7220 */ /* 0x000fe40000410000 */
[----:B------:R-:W-:Y:S01]  /*16200*/  FADD.FTZ R0, R64, R66 ;  /* 0x0000004240007221 */ /* 0x000fe20000010000 */
[----:B---3--:R-:W-:Y:S01]  /*16210*/  F2FP.BF16.PACK_AB R79, R120, R102 ;  /* 0x00000066784f723e */ /* 0x008fe200000010ff */
[----:B------:R-:W-:Y:S02]  /*16220*/  FMUL.FTZ R16, R65, R132 ;  /* 0x0000008441107220 */ /* 0x000fe40000410000 */
[----:B------:R-:W-:Y:S01]  /*16230*/  LDSM.16.MT88.4 R132, [R192+0x2000] ;  /* 0x00200000c084783b */ /* 0x000fe20000004200 */
[----:B------:R-:W-:Y:S02]  /*16240*/  FMUL.FTZ R66, R3, R158 ;  /* 0x0000009e03427220 */ /* 0x000fe40000410000 */
[----:B------:R-:W-:Y:S01]  /*16250*/  MUFU.EX2 R110, R179 ;  /* 0x000000b3006e7308 */ /* 0x000fe20000000800 */
[C---:B------:R-:W-:Y:S07]  /*16260*/  HMMA.16816.F32.BF16 R8, R76.reuse, R20, R8 ;  /* 0x000000144c08723c */ /* 0x040fee0000041808 */
[C---:B------:R-:W-:Y:S01]  /*16270*/  FMUL.FTZ R20, R65.reuse, R136 ;  /* 0x0000008841147220 */ /* 0x040fe20000410000 */
[-C--:B------:R-:W-:Y:S01]  /*16280*/  HMMA.16816.F32.BF16 R12, R76, R22.reuse, R12 ;  /* 0x000000164c0c723c */ /* 0x080fe2000004180c */
[----:B------:R-:W2:Y:S03]  /*16290*/  MUFU.EX2 R2, R184 ;  /* 0x000000b800027308 */ /* 0x000ea60000000800 */
[----:B------:R-:W-:Y:S04]  /*162a0*/  FMUL.FTZ R21, R65, R137 ;  /* 0x0000008941157220 */ /* 0x000fe80000410000 */
[C---:B------:R-:W-:Y:S03]  /*162b0*/  HMMA.16816.F32.BF16 R16, R72.reuse, R22, R16 ;  /* 0x000000164810723c */ /* 0x040fe60000041810 */
[----:B------:R-:W-:Y:S04]  /*162c0*/  MUFU.EX2 R179, R186 ;  /* 0x000000ba00b37308 */ /* 0x000fe80000000800 */
[C---:B------:R-:W-:Y:S02]  /*162d0*/  FMUL.FTZ R22, R3.reuse, R138 ;  /* 0x0000008a03167220 */ /* 0x040fe40000410000 */
[----:B------:R-:W-:Y:S04]  /*162e0*/  FMUL.FTZ R23, R3, R139 ;  /* 0x0000008b03177220 */ /* 0x000fe80000410000 */
[----:B------:R-:W-:Y:S03]  /*162f0*/  MUFU.EX2 R115, R173 ;  /* 0x000000ad00737308 */ /* 0x000fe60000000800 */
[-C--:B-1----:R-:W-:Y:S03]  /*16300*/  HMMA.16816.F32.BF16 R20, R72, R36.reuse, R20 ;  /* 0x000000244814723c */ /* 0x082fe60000041814 */
[----:B--2---:R-:W-:Y:S04]  /*16310*/  FADD.FTZ R0, R2, R0 ;  /* 0x0000000002007221 */ /* 0x004fe80000010000 */
[----:B------:R-:W-:Y:S01]  /*16320*/  FADD.FTZ R0, R87, R0 ;  /* 0x0000000057007221 */ /* 0x000fe20000010000 */
[C---:B------:R-:W-:Y:S01]  /*16330*/  HMMA.16816.F32.BF16 R24, R76.reuse, R36, R24 ;  /* 0x000000244c18723c */ /* 0x040fe20000041818 */
[----:B------:R-:W1:Y:S03]  /*16340*/  MUFU.EX2 R123, R172 ;  /* 0x000000ac007b7308 */ /* 0x000e660000000800 */
[----:B------:R-:W-:Y:S03]  /*16350*/  FADD.FTZ R0, R86, R0 ;  /* 0x0000000056007221 */ /* 0x000fe60000010000 */
[----:B------:R-:W-:Y:S01]  /*16360*/  FMUL.FTZ R36, R65, R144 ;  /* 0x0000009041247220 */ /* 0x000fe20000410000 */
[-C--:B------:R-:W-:Y:S03]  /*16370*/  HMMA.16816.F32.BF16 R28, R76, R38.reuse, R28 ;  /* 0x000000264c1c723c */ /* 0x080fe6000004181c */
[----:B------:R-:W-:Y:S01]  /*16380*/  MUFU.EX2 R126, R171 ;  /* 0x000000ab007e7308 */ /* 0x000fe20000000800 */
[----:B------:R-:W-:Y:S02]  /*16390*/  FADD.FTZ R0, R111, R0 ;  /* 0x000000006f007221 */ /* 0x000fe40000010000 */
[----:B------:R-:W-:Y:S02]  /*163a0*/  FMUL.FTZ R37, R65, R145 ;  /* 0x0000009141257220 */ /* 0x000fe40000410000 */
[C---:B------:R-:W-:Y:S04]  /*163b0*/  HMMA.16816.F32.BF16 R32, R72.reuse, R38, R32 ;  /* 0x000000264820723c */ /* 0x040fe80000041820 */
[----:B------:R-:W-:Y:S01]  /*163c0*/  FADD.FTZ R0, R109, R0 ;  /* 0x000000006d007221 */ /* 0x000fe20000010000 */
[----:B------:R-:W-:Y:S02]  /*163d0*/  MUFU.EX2 R171, R190 ;  /* 0x000000be00ab7308 */ /* 0x000fe40000000800 */
[C---:B------:R-:W-:Y:S02]  /*163e0*/  FMUL.FTZ R38, R3.reuse, R146 ;  /* 0x0000009203267220 */ /* 0x040fe40000410000 */
[----:B------:R-:W-:Y:S03]  /*163f0*/  FMUL.FTZ R39, R3, R147 ;  /* 0x0000009303277220 */ /* 0x000fe60000410000 */
[----:B------:R-:W-:Y:S03]  /*16400*/  FADD.FTZ R0, R110, R0 ;  /* 0x000000006e007221 */ /* 0x000fe60000010000 */
[----:B------:R-:W2:Y:S01]  /*16410*/  MUFU.EX2 R128, R170 ;  /* 0x000000aa00807308 */ /* 0x000ea20000000800 */
[-C--:B------:R-:W-:Y:S08]  /*16420*/  HMMA.16816.F32.BF16 R36, R72, R52.reuse, R36 ;  /* 0x000000344824723c */ /* 0x080ff00000041824 */
[C---:B------:R-:W-:Y:S01]  /*16430*/  HMMA.16816.F32.BF16 R40, R76.reuse, R52, R40 ;  /* 0x000000344c28723c */ /* 0x040fe20000041828 */
[----:B------:R-:W-:Y:S06]  /*16440*/  MUFU.EX2 R114, R167 ;  /* 0x000000a700727308 */ /* 0x000fec0000000800 */
[C---:B------:R-:W-:Y:S01]  /*16450*/  FMUL.FTZ R52, R65.reuse, R152 ;  /* 0x0000009841347220 */ /* 0x040fe20000410000 */
[-C--:B------:R-:W-:Y:S03]  /*16460*/  HMMA.16816.F32.BF16 R44, R76, R54.reuse, R44 ;  /* 0x000000364c2c723c */ /* 0x080fe6000004182c */
[----:B------:R-:W3:Y:S01]  /*16470*/  MUFU.EX2 R124, R166 ;  /* 0x000000a6007c7308 */ /* 0x000ee20000000800 */
[----:B------:R-:W-:Y:S04]  /*16480*/  FMUL.FTZ R53, R65, R153 ;  /* 0x0000009941357220 */ /* 0x000fe80000410000 */
[C---:B------:R-:W-:Y:S05]  /*16490*/  HMMA.16816.F32.BF16 R48, R72.reuse, R54, R48 ;  /* 0x000000364830723c */ /* 0x040fea0000041830 */
[----:B------:R-:W-:Y:S02]  /*164a0*/  MUFU.EX2 R127, R165 ;  /* 0x000000a5007f7308 */ /* 0x000fe40000000800 */
[C---:B------:R-:W-:Y:S02]  /*164b0*/  FMUL.FTZ R54, R3.reuse, R154 ;  /* 0x0000009a03367220 */ /* 0x040fe40000410000 */
[----:B------:R-:W-:Y:S03]  /*164c0*/  FMUL.FTZ R55, R3, R155 ;  /* 0x0000009b03377220 */ /* 0x000fe60000410000 */
[----:B------:R-:W-:Y:S03]  /*164d0*/  FADD.FTZ R3, R103, R100 ;  /* 0x0000006467037221 */ /* 0x000fe60000010000 */
[----:B------:R-:W-:Y:S01]  /*164e0*/  MUFU.EX2 R166, R222 ;  /* 0x000000de00a67308 */ /* 0x000fe20000000800 */
[-C--:B------:R-:W-:Y:S08]  /*164f0*/  HMMA.16816.F32.BF16 R52, R72, R80.reuse, R52 ;  /* 0x000000504834723c */ /* 0x080ff00000041834 */
[C---:B------:R-:W-:Y:S01]  /*16500*/  HMMA.16816.F32.BF16 R56, R76.reuse, R80, R56 ;  /* 0x000000504c38723c */ /* 0x040fe20000041838 */
[----:B------:R-:W2:Y:S07]  /*16510*/  MUFU.EX2 R246, R164 ;  /* 0x000000a400f67308 */ /* 0x000eae0000000800 */
[-C--:B------:R-:W-:Y:S03]  /*16520*/  HMMA.16816.F32.BF16 R60, R76, R82.reuse, R60 ;  /* 0x000000524c3c723c */ /* 0x080fe6000004183c */
[----:B------:R-:W-:Y:S04]  /*16530*/  MUFU.EX2 R117, R162 ;  /* 0x000000a200757308 */ /* 0x000fe80000000800 */
[----:B------:R-:W-:Y:S01]  /*16540*/  F2FP.BF16.PACK_AB R76, R2, R64 ;  /* 0x00000040024c723e */ /* 0x000fe200000010ff */
[C---:B------:R-:W-:Y:S01]  /*16550*/  FMUL.FTZ R64, R65.reuse, R156 ;  /* 0x0000009c41407220 */ /* 0x040fe20000410000 */
[----:B------:R-:W-:Y:S03]  /*16560*/  F2FP.BF16.PACK_AB R78, R86, R87 ;  /* 0x00000057564e723e */ /* 0x000fe600000010ff */
[----:B------:R-:W-:Y:S01]  /*16570*/  FMUL.FTZ R65, R65, R157 ;  /* 0x0000009d41417220 */ /* 0x000fe20000410000 */
[----:B------:R-:W3:Y:S01]  /*16580*/  MUFU.EX2 R118, R161 ;  /* 0x000000a100767308 */ /* 0x000ee20000000800 */
[----:B------:R-:W-:Y:S01]  /*16590*/  FADD.FTZ R2, R101, R89 ;  /* 0x0000005965027221 */ /* 0x000fe20000010000 */
[----:B-1----:R-:W-:Y:S01]  /*165a0*/  F2FP.BF16.PACK_AB R77, R123, R115 ;  /* 0x000000737b4d723e */ /* 0x002fe200000010ff */
[----:B------:R-:W-:Y:S01]  /*165b0*/  FADD.FTZ R87, R104, R88 ;  /* 0x0000005868577221 */ /* 0x000fe20000010000 */
[----:B--2---:R-:W-:Y:S01]  /*165c0*/  F2FP.BF16.PACK_AB R79, R128, R126 ;  /* 0x0000007e804f723e */ /* 0x004fe200000010ff */
[----:B------:R-:W-:Y:S01]  /*165d0*/  LDSM.16.MT88.4 R104, [R193+0x1000] ;  /* 0x00100000c168783b */ /* 0x000fe20000004200 */
[----:B------:R-:W-:Y:S04]  /*165e0*/  HMMA.16816.F32.BF16 R64, R72, R82, R64 ;  /* 0x000000524840723c */ /* 0x000fe80000041840 */
[----:B------:R-:W1:Y:S01]  /*165f0*/  MUFU.EX2 R125, R160 ;  /* 0x000000a0007d7308 */ /* 0x000e620000000800 */
[----:B------:R-:W-:Y:S01]  /*16600*/  FADD.FTZ R86, R102, R2 ;  /* 0x0000000266567221 */ /* 0x000fe20000010000 */
[----:B------:R-:W-:Y:S01]  /*16610*/  F2FP.BF16.PACK_AB R157, R168, R169 ;  /* 0x000000a9a89d723e */ /* 0x000fe200000010ff */
[----:B------:R-:W2:Y:S01]  /*16620*/  LDSM.16.MT88.4 R80, [R196+0x800] ;  /* 0x00080000c450783b */ /* 0x000ea20000004200 */
[-C--:B----4-:R-:W-:Y:S05]  /*16630*/  HMMA.16816.F32.BF16 R4, R76, R96.reuse, R4 ;  /* 0x000000604c04723c */ /* 0x090fea0000041804 */
[----:B---3--:R-:W-:Y:S01]  /*16640*/  F2FP.BF16.PACK_AB R72, R124, R114 ;  /* 0x000000727c48723e */ /* 0x008fe200000010ff */
[----:B------:R-:W-:Y:S01]  /*16650*/  FADD.FTZ R2, R108, R0 ;  /* 0x000000006c027221 */ /* 0x000fe20000010000 */
[----:B------:R-:W-:Y:S01]  /*16660*/  F2FP.BF16.PACK_AB R74, R246, R127 ;  /* 0x0000007ff64a723e */ /* 0x000fe200000010ff */
[----:B------:R-:W3:Y:S01]  /*16670*/  LDSM.16.MT88.4 R100, [R193+0x800] ;  /* 0x00080000c164783b */ /* 0x000ee20000004200 */
[----:B------:R-:W-:Y:S03]  /*16680*/  MUFU.EX2 R165, R224 ;  /* 0x000000e000a57308 */ /* 0x000fe60000000800 */
[----:B------:R-:W-:Y:S01]  /*16690*/  F2FP.BF16.PACK_AB R73, R118, R117 ;  /* 0x000000757649723e */ /* 0x000fe200000010ff */
[----:B------:R-:W-:Y:S02]  /*166a0*/  FADD.FTZ R0, R121, R3 ;  /* 0x0000000379007221 */ /* 0x000fe40000010000 */
[----:B------:R-:W-:Y:S02]  /*166b0*/  FADD.FTZ R3, R115, R87 ;  /* 0x0000005773037221 */ /* 0x000fe40000010000 */
[----:B------:R-:W-:Y:S02]  /*166c0*/  FADD.FTZ R87, R114, R0 ;  /* 0x0000000072577221 */ /* 0x000fe40000010000 */
[----:B------:R-:W-:Y:S01]  /*166d0*/  MUFU.EX2 R164, R225 ;  /* 0x000000e100a47308 */ /* 0x000fe20000000800 */
[----:B-1----:R-:W-:Y:S01]  /*166e0*/  F2FP.BF16.PACK_AB R75, R183, R125 ;  /* 0x0000007db74b723e */ /* 0x002fe200000010ff */
[----:B------:R-:W-:Y:S02]  /*166f0*/  FADD.FTZ R86, R120, R86 ;  /* 0x0000005678567221 */ /* 0x000fe40000010000 */
[----:B------:R-:W-:Y:S02]  /*16700*/  FADD.FTZ R3, R123, R3 ;  /* 0x000000037b037221 */ /* 0x000fe40000010000 */
[----:B------:R-:W-:Y:S02]  /*16710*/  FADD.FTZ R87, R124, R87 ;  /* 0x000000577c577221 */ /* 0x000fe40000010000 */
[C---:B------:R-:W-:Y:S02]  /*16720*/  HMMA.16816.F32.BF16 R8, R72.reuse, R96, R8 ;  /* 0x000000604808723c */ /* 0x040fe40000041808 */
[----:B------:R-:W-:Y:S06]  /*16730*/  MUFU.EX2 R162, R226 ;  /* 0x000000e200a27308 */ /* 0x000fec0000000800 */
[-C--:B------:R-:W-:Y:S04]  /*16740*/  HMMA.16816.F32.BF16 R12, R72, R98.reuse, R12 ;  /* 0x00000062480c723c */ /* 0x080fe8000004180c */
[----:B------:R-:W1:Y:S04]  /*16750*/  MUFU.EX2 R184, R174 ;  /* 0x000000ae00b87308 */ /* 0x000e680000000800 */
[C---:B------:R-:W-:Y:S01]  /*16760*/  HMMA.16816.F32.BF16 R16, R76.reuse, R98, R16 ;  /* 0x000000624c10723c */ /* 0x040fe20000041810 */
[----:B------:R-:W4:Y:S05]  /*16770*/  LDSM.16.MT88.4 R96, [R195+0x800] ;  /* 0x00080000c360783b */ /* 0x000f2a0000004200 */
[----:B------:R-:W-:Y:S02]  /*16780*/  MUFU.EX2 R174, R189 ;  /* 0x000000bd00ae7308 */ /* 0x000fe40000000800 */
[-C--:B--2---:R-:W-:Y:S08]  /*16790*/  HMMA.16816.F32.BF16 R20, R76, R80.reuse, R20 ;  /* 0x000000504c14723c */ /* 0x084ff00000041814 */
[C---:B------:R-:W-:Y:S01]  /*167a0*/  HMMA.16816.F32.BF16 R24, R72.reuse, R80, R24 ;  /* 0x000000504818723c */ /* 0x040fe20000041818 */
[----:B------:R-:W-:Y:S07]  /*167b0*/  MUFU.EX2 R182, R163 ;  /* 0x000000a300b67308 */ /* 0x000fee0000000800 */
[-C--:B------:R-:W-:Y:S03]  /*167c0*/  HMMA.16816.F32.BF16 R28, R72, R82.reuse, R28 ;  /* 0x00000052481c723c */ /* 0x080fe6000004181c */
[----:B------:R-:W2:Y:S05]  /*167d0*/  MUFU.EX2 R180, R175 ;  /* 0x000000af00b47308 */ /* 0x000eaa0000000800 */
[C---:B------:R-:W-:Y:S01]  /*167e0*/  HMMA.16816.F32.BF16 R32, R76.reuse, R82, R32 ;  /* 0x000000524c20723c */ /* 0x040fe20000041820 */
[----:B------:R-:W1:Y:S04]  /*167f0*/  LDSM.16.MT88.4 R80, [R192+0x1000] ;  /* 0x00100000c050783b */ /* 0x000e680000004200 */
[----:B------:R-:W-:Y:S03]  /*16800*/  MUFU.EX2 R155, R177 ;  /* 0x000000b1009b7308 */ /* 0x000fe60000000800 */
[-C--:B---3--:R-:W-:Y:S03]  /*16810*/  HMMA.16816.F32.BF16 R36, R76, R100.reuse, R36 ;  /* 0x000000644c24723c */ /* 0x088fe60000041824 */
[C---:B-----5:R-:W-:Y:S02]  /*16820*/  ISETP.GT.AND P0, PT, R223.reuse, R247, PT ;  /* 0x000000f7df00720c */ /* 0x060fe40003f04270 */
[----:B------:R-:W-:Y:S02]  /*16830*/  IADD3 R223, R223, -0x1, RZ ;  /* 0xffffffffdfdf7810 */ /* 0x000fe40007ffe0ff */
[----:B------:R-:W3:Y:S01]  /*16840*/  MUFU.EX2 R175, R187 ;  /* 0x000000bb00af7308 */ /* 0x000ee20000000800 */
[C---:B------:R-:W-:Y:S08]  /*16850*/  HMMA.16816.F32.BF16 R40, R72.reuse, R100, R40 ;  /* 0x000000644828723c */ /* 0x040ff00000041828 */
[-C--:B------:R-:W-:Y:S01]  /*16860*/  HMMA.16816.F32.BF16 R44, R72, R102.reuse, R44 ;  /* 0x00000066482c723c */ /* 0x080fe2000004182c */
[----:B------:R-:W-:Y:S07]  /*16870*/  MUFU.EX2 R154, R181 ;  /* 0x000000b5009a7308 */ /* 0x000fee0000000800 */
[C---:B------:R-:W-:Y:S01]  /*16880*/  HMMA.16816.F32.BF16 R48, R76.reuse, R102, R48 ;  /* 0x000000664c30723c */ /* 0x040fe20000041830 */
[----:B------:R-:W5:Y:S02]  /*16890*/  LDSM.16.MT88.4 R100, [R196+0x1000] ;  /* 0x00100000c464783b */ /* 0x000f640000004200 */
[----:B------:R-:W1:Y:S05]  /*168a0*/  MUFU.EX2 R153, R191 ;  /* 0x000000bf00997308 */ /* 0x000e6a0000000800 */
[-C--:B----4-:R-:W-:Y:S05]  /*168b0*/  HMMA.16816.F32.BF16 R52, R76, R96.reuse, R52 ;  /* 0x000000604c34723c */ /* 0x090fea0000041834 */
[----:B------:R-:W-:Y:S03]  /*168c0*/  MUFU.EX2 R152, R207 ;  /* 0x000000cf00987308 */ /* 0x000fe60000000800 */
[C---:B------:R-:W-:Y:S07]  /*168d0*/  HMMA.16816.F32.BF16 R56, R72.reuse, R96, R56 ;  /* 0x000000604838723c */ /* 0x040fee0000041838 */
[----:B------:R-:W4:Y:S01]  /*168e0*/  MUFU.EX2 R170, R209 ;  /* 0x000000d100aa7308 */ /* 0x000f220000000800 */
[-C--:B------:R-:W-:Y:S07]  /*168f0*/  HMMA.16816.F32.BF16 R60, R72, R98.reuse, R60 ;  /* 0x00000062483c723c */ /* 0x080fee000004183c */
[----:B------:R-:W-:Y:S01]  /*16900*/  F2FP.BF16.PACK_AB R72, R109, R111 ;  /* 0x0000006f6d48723e */ /* 0x000fe200000010ff */
[----:B------:R-:W-:Y:S01]  /*16910*/  HMMA.16816.F32.BF16 R64, R76, R98, R64 ;  /* 0x000000624c40723c */ /* 0x000fe20000041840 */
[----:B------:R-:W5:Y:S01]  /*16920*/  LDSM.16.MT88.4 R96, [R195+0x1000] ;  /* 0x00100000c360783b */ /* 0x000f620000004200 */
[----:B------:R-:W4:Y:S02]  /*16930*/  MUFU.EX2 R89, R218 ;  /* 0x000000da00597308 */ /* 0x000f240000000800 */
[----:B------:R-:W-:Y:S02]  /*16940*/  F2FP.BF16.PACK_AB R74, R108, R110 ;  /* 0x0000006e6c4a723e */ /* 0x000fe400000010ff */
[----:B------:R-:W-:Y:S02]  /*16950*/  F2FP.BF16.PACK_AB R73, R243, R242 ;  /* 0x000000f2f349723e */ /* 0x000fe400000010ff */
[----:B-1----:R-:W-:Y:S01]  /*16960*/  F2FP.BF16.PACK_AB R75, R185, R184 ;  /* 0x000000b8b94b723e */ /* 0x002fe200000010ff */
[----:B------:R-:W-:Y:S03]  /*16970*/  LDSM.16.MT88.4 R108, [R195+0x1800] ;  /* 0x00180000c36c783b */ /* 0x000fe60000004200 */
[----:B--2---:R-:W-:Y:S01]  /*16980*/  F2FP.BF16.PACK_AB R76, R180, R182 ;  /* 0x000000b6b44c723e */ /* 0x004fe200000010ff */
[----:B------:R-:W1:Y:S01]  /*16990*/  MUFU.EX2 R88, R217 ;  /* 0x000000d900587308 */ /* 0x000e620000000800 */
[----:B---3--:R-:W-:Y:S01]  /*169a0*/  F2FP.BF16.PACK_AB R78, R175, R155 ;  /* 0x0000009baf4e723e */ /* 0x008fe200000010ff */
[-C--:B------:R-:W-:Y:S05]  /*169b0*/  HMMA.16816.F32.BF16 R4, R72, R80.reuse, R4 ;  /* 0x000000504804723c */ /* 0x080fea0000041804 */
[----:B------:R-:W-:Y:S02]  /*169c0*/  F2FP.BF16.PACK_AB R77, R153, R154 ;  /* 0x0000009a994d723e */ /* 0x000fe400000010ff */
[----:B----4-:R-:W-:Y:S01]  /*169d0*/  F2FP.BF16.PACK_AB R79, R170, R152 ;  /* 0x00000098aa4f723e */ /* 0x010fe200000010ff */
[----:B------:R-:W2:Y:S01]  /*169e0*/  MUFU.EX2 R113, R216 ;  /* 0x000000d800717308 */ /* 0x000ea20000000800 */
[----:B------:R-:W-:Y:S05]  /*169f0*/  FADD.FTZ R0, R89, R2 ;  /* 0x0000000259007221 */ /* 0x000fea0000010000 */
[C---:B------:R-:W-:Y:S04]  /*16a00*/  HMMA.16816.F32.BF16 R8, R76.reuse, R80, R8 ;  /* 0x000000504c08723c */ /* 0x040fe80000041808 */
[----:B------:R-:W3:Y:S04]  /*16a10*/  MUFU.EX2 R112, R215 ;  /* 0x000000d700707308 */ /* 0x000ee80000000800 */
[-C--:B------:R-:W-:Y:S04]  /*16a20*/  HMMA.16816.F32.BF16 R12, R76, R82.reuse, R12 ;  /* 0x000000524c0c723c */ /* 0x080fe8000004180c */
[----:B-1----:R-:W-:Y:S02]  /*16a30*/  FADD.FTZ R0, R88, R0 ;  /* 0x0000000058007221 */ /* 0x002fe40000010000 */
[----:B------:R-:W-:Y:S02]  /*16a40*/  MUFU.EX2 R172, R213 ;  /* 0x000000d500ac7308 */ /* 0x000fe40000000800 */
[C---:B------:R-:W-:Y:S01]  /*16a50*/  HMMA.16816.F32.BF16 R16, R72.reuse, R82, R16 ;  /* 0x000000524810723c */ /* 0x040fe20000041810 */
[----:B------:R-:W1:Y:S03]  /*16a60*/  LDSM.16.MT88.4 R80, [R192+0x1800] ;  /* 0x00180000c050783b */ /* 0x000e660000004200 */
[----:B--2---:R-:W-:Y:S04]  /*16a70*/  FADD.FTZ R0, R113, R0 ;  /* 0x0000000071007221 */ /* 0x004fe80000010000 */
[-C--:B-----5:R-:W-:Y:S01]  /*16a80*/  HMMA.16816.F32.BF16 R20, R72, R100.reuse, R20 ;  /* 0x000000644814723c */ /* 0x0a0fe20000041814 */
        /* <DEDUP_REMOVED lines=9> */
[----:B------:R-:W2:Y:S06]  /*16b20*/  LDSM.16.MT88.4 R100, [R196+0x1800] ;  /* 0x00180000c464783b */ /* 0x000eac0000004200 */
        /* <DEDUP_REMOVED lines=17> */
[----:B------:R-:W-:Y:S03]  /*16c40*/  MUFU.EX2 R167, R230 ;  /* 0x000000e600a77308 */ /* 0x000fe60000000800 */
[----:B-----5:R-:W-:Y:S02]  /*16c50*/  FADD.FTZ R0, R116, R0 ;  /* 0x0000000074007221 */ /* 0x020fe40000010000 */
[----:B------:R-:W-:Y:S02]  /*16c60*/  FADD.FTZ R2, R154, R2 ;  /* 0x000000029a027221 */ /* 0x000fe40000010000 */
[-C--:B------:R-:W-:Y:S03]  /*16c70*/  HMMA.16816.F32.BF16 R60, R76, R98.reuse, R60 ;  /* 0x000000624c3c723c */ /* 0x080fe6000004183c */
[----:B------:R-:W4:Y:S01]  /*16c80*/  MUFU.EX2 R163, R235 ;  /* 0x000000eb00a37308 */ /* 0x000f220000000800 */
[----:B------:R-:W-:Y:S01]  /*16c90*/  FADD.FTZ R2, R153, R2 ;  /* 0x0000000299027221 */ /* 0x000fe20000010000 */
[----:B-1----:R-:W-:Y:S03]  /*16ca0*/  F2FP.BF16.PACK_AB R158, R114, R116 ;  /* 0x00000074729e723e */ /* 0x002fe600000010ff */
[----:B------:R-:W-:Y:S04]  /*16cb0*/  HMMA.16816.F32.BF16 R64, R72, R98, R64 ;  /* 0x000000624840723c */ /* 0x000fe80000041840 */
[----:B------:R-:W-:Y:S01]  /*16cc0*/  F2FP.BF16.PACK_AB R76, R88, R89 ;  /* 0x00000059584c723e */ /* 0x000fe200000010ff */
[----:B------:R-:W-:Y:S01]  /*16cd0*/  MUFU.EX2 R161, R233 ;  /* 0x000000e900a17308 */ /* 0x000fe20000000800 */
        /* <DEDUP_REMOVED lines=9> */
[----:B------:R-:W-:Y:S01]  /*16d70*/  F2FP.BF16.PACK_AB R73, R165, R166 ;  /* 0x000000a6a549723e */ /* 0x000fe200000010ff */
[-C--:B------:R-:W-:Y:S05]  /*16d80*/  HMMA.16816.F32.BF16 R4, R76, R80.reuse, R4 ;  /* 0x000000504c04723c */ /* 0x080fea0000041804 */
[----:B------:R-:W-:Y:S01]  /*16d90*/  F2FP.BF16.PACK_AB R75, R162, R164 ;  /* 0x000000a4a24b723e */ /* 0x000fe200000010ff */
[----:B------:R-:W5:Y:S01]  /*16da0*/  MUFU.EX2 R160, R234 ;  /* 0x000000ea00a07308 */ /* 0x000f620000000800 */
[----:B----4-:R-:W-:Y:S01]  /*16db0*/  F2FP.BF16.PACK_AB R159, R163, R167 ;  /* 0x000000a7a39f723e */ /* 0x010fe200000010ff */
[----:B------:R-:W-:Y:S04]  /*16dc0*/  FADD.FTZ R2, R165, R2 ;  /* 0x00000002a5027221 */ /* 0x000fe80000010000 */
[C---:B------:R-:W-:Y:S04]  /*16dd0*/  HMMA.16816.F32.BF16 R8, R72.reuse, R80, R8 ;  /* 0x000000504808723c */ /* 0x040fe80000041808 */
[----:B------:R-:W4:Y:S01]  /*16de0*/  MUFU.EX2 R89, R237 ;  /* 0x000000ed00597308 */ /* 0x000f220000000800 */
[----:B------:R-:W-:Y:S03]  /*16df0*/  FADD.FTZ R2, R164, R2 ;  /* 0x00000002a4027221 */ /* 0x000fe60000010000 */
[-C--:B------:R-:W-:Y:S04]  /*16e00*/  HMMA.16816.F32.BF16 R12, R72, R82.reuse, R12 ;  /* 0x00000052480c723c */ /* 0x080fe8000004180c */
[----:B-1----:R-:W-:Y:S02]  /*16e10*/  FADD.FTZ R239, R114, R0 ;  /* 0x0000000072ef7221 */ /* 0x002fe40000010000 */
[----:B------:R-:W-:Y:S01]  /*16e20*/  MUFU.EX2 R81, R240 ;  /* 0x000000f000517308 */ /* 0x000fe20000000800 */
[----:B------:R-:W-:Y:S01]  /*16e30*/  FADD.FTZ R0, R126, R3 ;  /* 0x000000037e007221 */ /* 0x000fe20000010000 */
[C---:B------:R-:W-:Y:S04]  /*16e40*/  HMMA.16816.F32.BF16 R16, R76.reuse, R82, R16 ;  /* 0x000000524c10723c */ /* 0x040fe80000041810 */
[----:B------:R-:W-:Y:S01]  /*16e50*/  FADD.FTZ R0, R128, R0 ;  /* 0x0000000080007221 */ /* 0x000fe20000010000 */
[----:B-----5:R-:W-:Y:S01]  /*16e60*/  F2FP.BF16.PACK_AB R96, R160, R161 ;  /* 0x000000a1a060723e */ /* 0x020fe200000010ff */
[----:B------:R-:W-:Y:S01]  /*16e70*/  FADD.FTZ R3, R127, R87 ;  /* 0x000000577f037221 */ /* 0x000fe20000010000 */
[----:B------:R-:W-:Y:S01]  /*16e80*/  MOV R87, R70 ;  /* 0x0000004600577202 */ /* 0x000fe20000000f00 */
[-C--:B--2---:R-:W-:Y:S01]  /*16e90*/  HMMA.16816.F32.BF16 R20, R76, R100.reuse, R20 ;  /* 0x000000644c14723c */ /* 0x084fe20000041814 */
[----:B------:R-:W-:Y:S03]  /*16ea0*/  MUFU.EX2 R82, R236 ;  /* 0x000000ec00527308 */ /* 0x000fe60000000800 */
[----:B----4-:R-:W-:Y:S01]  /*16eb0*/  F2FP.BF16.PACK_AB R98, R88, R89 ;  /* 0x000000595862723e */ /* 0x010fe200000010ff */
[----:B------:R-:W-:Y:S02]  /*16ec0*/  FADD.FTZ R3, R246, R3 ;  /* 0x00000003f6037221 */ /* 0x000fe40000010000 */
[----:B------:R-:W-:Y:S01]  /*16ed0*/  FADD.FTZ R0, R242, R0 ;  /* 0x00000000f2007221 */ /* 0x000fe20000010000 */
[C---:B------:R-:W-:Y:S03]  /*16ee0*/  HMMA.16816.F32.BF16 R24, R72.reuse, R100, R24 ;  /* 0x000000644818723c */ /* 0x040fe60000041818 */
[----:B------:R-:W1:Y:S01]  /*16ef0*/  MUFU.EX2 R83, R238 ;  /* 0x000000ee00537308 */ /* 0x000e620000000800 */
[----:B------:R-:W-:Y:S02]  /*16f00*/  FADD.FTZ R3, R182, R3 ;  /* 0x00000003b6037221 */ /* 0x000fe40000010000 */
[----:B------:R-:W-:Y:S02]  /*16f10*/  FADD.FTZ R0, R243, R0 ;  /* 0x00000000f3007221 */ /* 0x000fe40000010000 */
[-C--:B------:R-:W-:Y:S04]  /*16f20*/  HMMA.16816.F32.BF16 R28, R72, R102.reuse, R28 ;  /* 0x00000066481c723c */ /* 0x080fe8000004181c */
[----:B------:R-:W-:Y:S01]  /*16f30*/  FADD.FTZ R3, R180, R3 ;  /* 0x00000003b4037221 */ /* 0x000fe20000010000 */
[----:B------:R-:W2:Y:S01]  /*16f40*/  MUFU.EX2 R80, R241 ;  /* 0x000000f100507308 */ /* 0x000ea20000000800 */
[----:B------:R-:W-:Y:S02]  /*16f50*/  FADD.FTZ R0, R184, R0 ;  /* 0x00000000b8007221 */ /* 0x000fe40000010000 */
[C---:B------:R-:W-:Y:S04]  /*16f60*/  HMMA.16816.F32.BF16 R32, R76.reuse, R102, R32 ;  /* 0x000000664c20723c */ /* 0x040fe80000041820 */
[----:B------:R-:W-:Y:S02]  /*16f70*/  FADD.FTZ R3, R155, R3 ;  /* 0x000000039b037221 */ /* 0x000fe40000010000 */
[----:B------:R-:W-:Y:S02]  /*16f80*/  FADD.FTZ R0, R185, R0 ;  /* 0x00000000b9007221 */ /* 0x000fe40000010000 */
[-C--:B---3--:R-:W-:Y:S04]  /*16f90*/  HMMA.16816.F32.BF16 R36, R76, R104.reuse, R36 ;  /* 0x000000684c24723c */ /* 0x088fe80000041824 */
[----:B-1----:R-:W-:Y:S01]  /*16fa0*/  F2FP.BF16.PACK_AB R97, R83, R82 ;  /* 0x000000525361723e */ /* 0x002fe200000010ff */
[----:B------:R-:W-:Y:S02]  /*16fb0*/  FADD.FTZ R3, R175, R3 ;  /* 0x00000003af037221 */ /* 0x000fe40000010000 */
[----:B------:R-:W-:Y:S01]  /*16fc0*/  FADD.FTZ R0, R172, R0 ;  /* 0x00000000ac007221 */ /* 0x000fe20000010000 */
[C---:B------:R-:W-:Y:S04]  /*16fd0*/  HMMA.16816.F32.BF16 R40, R72.reuse, R104, R40 ;  /* 0x000000684828723c */ /* 0x040fe80000041828 */
[----:B------:R-:W-:Y:S01]  /*16fe0*/  FADD.FTZ R3, R171, R3 ;  /* 0x00000003ab037221 */ /* 0x000fe20000010000 */
[----:B--2---:R-:W-:Y:S01]  /*16ff0*/  F2FP.BF16.PACK_AB R99, R80, R81 ;  /* 0x000000515063723e */ /* 0x004fe200000010ff */
        /* <DEDUP_REMOVED lines=45> */
.L_x_1748:
[----:B-1----:R-:W-:-:S13]  /*172d0*/  ISETP.GE.AND P0, PT, R223, R252, PT ;  /* 0x000000fcdf00720c */ /* 0x002fda0003f06270 */
[----:B------:R-:W-:Y:S05]  /*172e0*/  @!P0 BRA `(.L_x_1760) ;  /* 0x00003c7000008947 */ /* 0x000fea0003800000 */
[----:B------:R-:W-:Y:S01]  /*172f0*/  IMAD.MOV.U32 R87, RZ, RZ, R70 ;  /* 0x000000ffff577224 */ /* 0x000fe200078e0046 */
[----:B------:R-:W-:Y:S01]  /*17300*/  MOV R89, R68 ;  /* 0x0000004400597202 */ /* 0x000fe20000000f00 */
[----:B------:R-:W-:Y:S01]  /*17310*/  IMAD.MOV.U32 R86, RZ, RZ, R71 ;  /* 0x000000ffff567224 */ /* 0x000fe200078e0047 */
[----:B------:R-:W-:Y:S02]  /*17320*/  MOV R88, R69 ;  /* 0x0000004500587202 */ /* 0x000fe40000000f00 */
.L_x_1767:
[----:B------:R-:W2:Y:S01]  /*17330*/  LDL.64 R6, [R1+0x8] ;  /* 0x0000080001067983 */ /* 0x000ea20000100a00 */
        /* <DEDUP_REMOVED lines=35> */
.L_x_1864:
        /* <DEDUP_REMOVED lines=324> */
.L_x_1865:
        /* <DEDUP_REMOVED lines=25> */
.L_x_1866:
        /* <DEDUP_REMOVED lines=9> */
.L_x_1763:
[----:B--234-:R-:W-:Y:S05]  /*18bd0*/  BSYNC B0 ;  /* 0x0000000000007941 */ /* 0x01cfea0003800000 */
.L_x_1762:
        /* <DEDUP_REMOVED lines=97> */
.L_x_1867:
[C---:B------:R-:W-:Y:S01]  /*191f0*/  FMUL.FTZ R2, R71.reuse, c[0x0][0x2d0] ;  /* 0x0000b40047027a20 */ /* 0x040fe20000410000 */
[----:B--2---:R-:W-:Y:S01]  /*19200*/  FMNMX.FTZ R68, R0, R4, !PT ;  /* 0x0000000400447209 */ /* 0x004fe20007810000 */
[----:B------:R-:W-:Y:S01]  /*19210*/  FADD.FTZ R0, -R71, R86 ;  /* 0x0000005647007221 */ /* 0x000fe20000010100 */
[----:B------:R-:W-:Y:S01]  /*19220*/  WARPSYNC 0xffffffff ;  /* 0xffffffff00007948 */ /* 0x000fe20003800000 */
[--C-:B-1----:R-:W-:Y:S01]  /*19230*/  FFMA.FTZ R4, R188, c[0x0][0x2d0], -R2.reuse ;  /* 0x0000b400bc047a23 */ /* 0x102fe20000010802 */
[----:B------:R-:W-:Y:S01]  /*19240*/  LDSM.16.MT88.4 R52, [R193] ;  /* 0x00000000c134783b */ /* 0x000fe20000004200 */
[----:B------:R-:W-:Y:S01]  /*19250*/  FMUL.FTZ R0, R0, c[0x0][0x2d0] ;  /* 0x0000b40000007a20 */ /* 0x000fe20000410000 */
[----:B------:R-:W-:Y:S01]  /*19260*/  ISETP.GT.AND P0, PT, R223, R252, PT ;  /* 0x000000fcdf00720c */ /* 0x000fe20003f04270 */
        /* <DEDUP_REMOVED lines=183> */
[C---:B------:R-:W-:Y:S02]  /*19de0*/  FMUL.FTZ R7, R3.reuse, R131 ;  /* 0x0000008303077220 */ /* 0x040fe40000410000 */
        /* <DEDUP_REMOVED lines=58> */
[----:B---3--:R-:W-:Y:S01]  /*1a190*/  FADD.FTZ R3, R123, R3 ;  /* 0x000000037b037221 */ /* 0x008fe20000010000 */
        /* <DEDUP_REMOVED lines=122> */
[----:B------:R-:W-:Y:S01]  /*1a940*/  MUFU.EX2 R167, R241 ;  /* 0x000000f100a77308 */ /* 0x000fe20000000800 */
[----:B------:R-:W-:Y:S01]  /*1a950*/  F2FP.BF16.PACK_AB R72, R175, R172 ;  /* 0x000000acaf48723e */ /* 0x000fe200000010ff */
[----:B------:R-:W-:Y:S01]  /*1a960*/  FADD.FTZ R2, R166, R2 ;  /* 0x00000002a6027221 */ /* 0x000fe20000010000 */
[----:B------:R-:W-:Y:S01]  /*1a970*/  F2FP.BF16.PACK_AB R74, R178, R177 ;  /* 0x000000b1b24a723e */ /* 0x000fe200000010ff */
[-C--:B------:R-:W-:Y:S05]  /*1a980*/  HMMA.16816.F32.BF16 R4, R76, R80.reuse, R4 ;  /* 0x000000504c04723c */ /* 0x080fea0000041804 */
[C---:B------:R-:W-:Y:S01]  /*1a990*/  F2FP.BF16.PACK_AB R73, R165.reuse, R166 ;  /* 0x000000a6a549723e */ /* 0x040fe200000010ff */
[----:B------:R-:W4:Y:S01]  /*1a9a0*/  MUFU.EX2 R163, R242 ;  /* 0x000000f200a37308 */ /* 0x000f220000000800 */
        /* <DEDUP_REMOVED lines=8> */
[----:B------:R-:W-:Y:S01]  /*1aa30*/  FADD.FTZ R3, R127, R87 ;  /* 0x000000577f037221 */ /* 0x000fe20000010000 */
[----:B------:R-:W-:Y:S01]  /*1aa40*/  MOV R87, R70 ;  /* 0x0000004600577202 */ /* 0x000fe20000000f00 */
[-C--:B------:R-:W-:Y:S04]  /*1aa50*/  HMMA.16816.F32.BF16 R12, R72, R82.reuse, R12 ;  /* 0x00000052480c723c */ /* 0x080fe8000004180c */
[----:B------:R-:W1:Y:S01]  /*1aa60*/  MUFU.EX2 R160, R224 ;  /* 0x000000e000a07308 */ /* 0x000e620000000800 */
[----:B------:R-:W-:Y:S02]  /*1aa70*/  FADD.FTZ R0, R128, R0 ;  /* 0x0000000080007221 */ /* 0x000fe40000010000 */
[----:B------:R-:W-:Y:S01]  /*1aa80*/  FADD.FTZ R3, R243, R3 ;  /* 0x00000003f3037221 */ /* 0x000fe20000010000 */
[C---:B------:R-:W-:Y:S04]  /*1aa90*/  HMMA.16816.F32.BF16 R16, R76.reuse, R82, R16 ;  /* 0x000000524c10723c */ /* 0x040fe80000041810 */
[----:B----4-:R-:W-:Y:S01]  /*1aaa0*/  F2FP.BF16.PACK_AB R159, R163, R167 ;  /* 0x000000a7a39f723e */ /* 0x010fe200000010ff */
[----:B------:R-:W-:Y:S01]  /*1aab0*/  FADD.FTZ R3, R183, R3 ;  /* 0x00000003b7037221 */ /* 0x000fe20000010000 */
[----:B------:R-:W-:Y:S01]  /*1aac0*/  MUFU.EX2 R89, R225 ;  /* 0x000000e100597308 */ /* 0x000fe20000000800 */
[----:B------:R-:W-:Y:S01]  /*1aad0*/  FADD.FTZ R0, R230, R0 ;  /* 0x00000000e6007221 */ /* 0x000fe20000010000 */
[-C--:B--2---:R-:W-:Y:S04]  /*1aae0*/  HMMA.16816.F32.BF16 R20, R76, R100.reuse, R20 ;  /* 0x000000644c14723c */ /* 0x084fe80000041814 */
[----:B------:R-:W-:Y:S02]  /*1aaf0*/  FADD.FTZ R3, R182, R3 ;  /* 0x00000003b6037221 */ /* 0x000fe40000010000 */
        /* <DEDUP_REMOVED lines=70> */
.L_x_1760:
[----:B------:R-:W-:Y:S05]  /*1af60*/  BRA.DIV ~URZ, `(.L_x_1768) ;  /* 0x00008e227f007947 */ /* 0x000fea000b800000 */
[----:B------:R1:W2:Y:S02]  /*1af70*/  SHFL.BFLY PT, R0, R239, 0x2, 0x1f ;  /* 0x0c401f00ef007f89 */ /* 0x0002a400000e0000 */
.L_x_1868:
        /* <DEDUP_REMOVED lines=15> */
.L_x_1869:
        /* <DEDUP_REMOVED lines=102> */
.L_x_1679:
        /* <DEDUP_REMOVED lines=8> */
[----:B------:R-:W3:Y:S08]  /*1b750*/  FLO.U32 R3, UR4 ;  /* 0x0000000400037d00 */ /* 0x000ef000080e0000 */
[----:B------:R-:W4:Y:S01]  /*1b760*/  POPC R2, UR4 ;  /* 0x0000000400027d09 */ /* 0x000f220008000000 */
[----:B---3--:R-:W-:Y:S01]  /*1b770*/  ISETP.EQ.U32.AND P0, PT, R3, R4, PT ;  /* 0x000000040300720c */ /* 0x008fe20003f02070 */
[----:B------:R-:W-:-:S12]  /*1b780*/  IMAD.MOV.U32 R4, RZ, RZ, c[0x0][0x560] ;  /* 0x00015800ff047624 */ /* 0x000fd800078e00ff */
[----:B----4-:R3:W4:Y:S04]  /*1b790*/  @P0 ATOMG.E.ADD.STRONG.GPU PT, R2, [R4.64], R2 ;  /* 0x00000002040209a8 */ /* 0x01072800081ee1c8 */
[----:B---3--:R-:W3:Y:S04]  /*1b7a0*/  S2R R4, SR_LTMASK ;  /* 0x0000000000047919 */ /* 0x008ee80000003900 */
[----:B----4-:R3:W4:Y:S02]  /*1b7b0*/  SHFL.IDX PT, R3, R2, R3, 0x1f ;  /* 0x00001f0302037589 */ /* 0x01072400000e0000 */
[----:B---3--:R-:W-:-:S06]  /*1b7c0*/  LOP3.LUT R2, R4, UR4, RZ, 0xc0, !PT ;  /* 0x0000000404027c12 */ /* 0x008fcc000f8ec0ff */
[----:B------:R-:W4:Y:S02]  /*1b7d0*/  POPC R2, R2 ;  /* 0x0000000200027309 */ /* 0x000f240000000000 */
[----:B----45:R-:W-:-:S05]  /*1b7e0*/  IADD3 R6, R3, c[0x0][0xc], R2 ;  /* 0x0000030003067a10 */ /* 0x030fca0007ffe002 */
[----:B------:R3:W-:Y:S02]  /*1b7f0*/  STL [R1+0x40], R6 ;  /* 0x0000400601007387 */ /* 0x0007e40000100800 */
.L_x_1771:
[----:B---3--:R-:W-:Y:S05]  /*1b800*/  BSYNC B0 ;  /* 0x0000000000007941 */ /* 0x008fea0003800000 */
.L_x_1770:
[----:B------:R-:W-:Y:S01]  /*1b810*/  PRMT R0, R0, 0x9910, RZ ;  /* 0x0000991000007816 */ /* 0x000fe200000000ff */
[----:B------:R-:W-:Y:S01]  /*1b820*/  BSSY B1, `(.L_x_1772) ;  /* 0x00002f1000017945 */ /* 0x000fe20003800000 */
[----:B-----5:R-:W-:Y:S02]  /*1b830*/  IMAD.MOV.U32 R57, RZ, RZ, R6 ;  /* 0x000000ffff397224 */ /* 0x020fe400078e0006 */
[----:B------:R-:W-:-:S13]  /*1b840*/  ISETP.NE.AND P0, PT, R0, RZ, PT ;  /* 0x000000ff0000720c */ /* 0x000fda0003f05270 */
[----:B------:R-:W-:Y:S05]  /*1b850*/  @!P0 BRA `(.L_x_1773) ;  /* 0x000022f000008947 */ /* 0x000fea0003800000 */
[----:B------:R-:W3:Y:S04]  /*1b860*/  LDL R6, [R1+0x9c] ;  /* 0x00009c0001067983 */ /* 0x000ee80000100800 */
[----:B------:R-:W4:Y:S04]  /*1b870*/  LDL R5, [R1+0xac] ;  /* 0x0000ac0001057983 */ /* 0x000f280000100800 */
[----:B-12---:R-:W2:Y:S04]  /*1b880*/  LDL R9, [R1+0xb4] ;  /* 0x0000b40001097983 */ /* 0x006ea80000100800 */
        /* <DEDUP_REMOVED lines=18> */
[----:B------:R-:W-:Y:S04]  /*1b9b0*/  STS [R6+0x2000], R3 ;  /* 0x0020000306007388 */ /* 0x000fe80000000800 */
[----:B------:R3:W-:Y:S01]  /*1b9c0*/  STS [R6+0x2400], R2 ;  /* 0x0024000206007388 */ /* 0x0007e20000000800 */
[----:B-1----:R-:W-:-:S03]  /*1b9d0*/  F2FP.BF16.PACK_AB R0, R35, R34 ;  /* 0x000000222300723e */ /* 0x002fc600000010ff */
[----:B---3--:R-:W3:Y:S01]  /*1b9e0*/  LDL R6, [R1+0xa8] ;  /* 0x0000a80001067983 */ /* 0x008ee20000100800 */
[----:B------:R-:W-:Y:S02]  /*1b9f0*/  F2FP.BF16.PACK_AB R3, R79, R78 ;  /* 0x0000004e4f03723e */ /* 0x000fe400000010ff */
[----:B------:R-:W-:Y:S01]  /*1ba00*/  F2FP.BF16.PACK_AB R2, R131, R130 ;  /* 0x000000828302723e */ /* 0x000fe200000010ff */
[----:B------:R1:W-:Y:S04]  /*1ba10*/  STS [R5+0x2000], R0 ;  /* 0x0020000005007388 */ /* 0x0003e80000000800 */
[----:B------:R4:W-:Y:S04]  /*1ba20*/  STS [R5+0x2400], R4 ;  /* 0x0024000405007388 */ /* 0x0009e80000000800 */
[----:B--2---:R2:W-:Y:S04]  /*1ba30*/  STS [R9], R3 ;  /* 0x0000000309007388 */ /* 0x0045e80000000800 */
[----:B------:R2:W-:Y:S04]  /*1ba40*/  STS [R9+0x400], R2 ;  /* 0x0004000209007388 */ /* 0x0005e80000000800 */
[----:B------:R-:W3:Y:S01]  /*1ba50*/  LDL.LU R11, [R1+0x64] ;  /* 0x00006400010b7983 */ /* 0x000ee20000300800 */
[----:B-1----:R-:W-:-:S02]  /*1ba60*/  F2FP.BF16.PACK_AB R0, R81, R80 ;  /* 0x000000505100723e */ /* 0x002fc400000010ff */
[----:B----4-:R-:W-:-:S03]  /*1ba70*/  F2FP.BF16.PACK_AB R4, R39, R38 ;  /* 0x000000262704723e */ /* 0x010fc600000010ff */
[----:B------:R1:W-:Y:S01]  /*1ba80*/  STS [R8], R0 ;  /* 0x0000000008007388 */ /* 0x0003e20000000800 */
[----:B------:R-:W-:Y:S02]  /*1ba90*/  F2FP.BF16.PACK_AB R5, R59, R58 ;  /* 0x0000003a3b05723e */ /* 0x000fe400000010ff */
[----:B--2---:R-:W-:Y:S02]  /*1baa0*/  F2FP.BF16.PACK_AB R3, R133, R132 ;  /* 0x000000848503723e */ /* 0x004fe400000010ff */
[----:B------:R-:W-:-:S03]  /*1bab0*/  F2FP.BF16.PACK_AB R2, R41, R40 ;  /* 0x000000282902723e */ /* 0x000fc600000010ff */
[----:B------:R-:W-:Y:S04]  /*1bac0*/  STS [R8+0x400], R3 ;  /* 0x0004000308007388 */ /* 0x000fe80000000800 */
[----:B------:R-:W-:Y:S04]  /*1bad0*/  STS [R9+0x2000], R4 ;  /* 0x0020000409007388 */ /* 0x000fe80000000800 */
[----:B------:R2:W-:Y:S01]  /*1bae0*/  STS [R9+0x2400], R2 ;  /* 0x0024000209007388 */ /* 0x0005e20000000800 */
[----:B-1----:R-:W-:-:S03]  /*1baf0*/  F2FP.BF16.PACK_AB R0, R43, R42 ;  /* 0x0000002a2b00723e */ /* 0x002fc600000010ff */
[----:B--2---:R-:W2:Y:S01]  /*1bb00*/  LDL.LU R9, [R1+0x68] ;  /* 0x0000680001097983 */ /* 0x004ea20000300800 */
        /* <DEDUP_REMOVED lines=15> */
[----:B---3--:R1:W-:Y:S04]  /*1bc00*/  STS [R6], R2 ;  /* 0x0000000206007388 */ /* 0x0083e80000000800 */
[----:B------:R3:W-:Y:S04]  /*1bc10*/  STS [R6+0x400], R0 ;  /* 0x0004000006007388 */ /* 0x0007e80000000800 */
[----:B------:R3:W-:Y:S04]  /*1bc20*/  STS [R7+0x2000], R4 ;  /* 0x0020000407007388 */ /* 0x0007e80000000800 */
[----:B------:R3:W-:Y:S01]  /*1bc30*/  STS [R7+0x2400], R3 ;  /* 0x0024000307007388 */ /* 0x0007e20000000800 */
[----:B-1----:R-:W-:-:S02]  /*1bc40*/  F2FP.BF16.PACK_AB R2, R51, R50 ;  /* 0x000000323302723e */ /* 0x002fc400000010ff */
[----:B---3--:R-:W-:-:S03]  /*1bc50*/  F2FP.BF16.PACK_AB R0, R47, R46 ;  /* 0x0000002e2f00723e */ /* 0x008fc600000010ff */
        /* <DEDUP_REMOVED lines=12> */
[----:B---3--:R-:W-:Y:S02]  /*1bd20*/  F2FP.BF16.PACK_AB R3, R29, R28 ;  /* 0x0000001c1d03723e */ /* 0x008fe400000010ff */
[----:B--2---:R-:W-:-:S05]  /*1bd30*/  F2FP.BF16.PACK_AB R2, R33, R32 ;  /* 0x000000202102723e */ /* 0x004fca00000010ff */
        /* <DEDUP_REMOVED lines=20> */
.L_x_1774:
        /* <DEDUP_REMOVED lines=70> */
[----:B---3--:R-:W-:-:S05]  /*1c2e0*/  IMAD.IADD R6, R61, 0x1, R56 ;  /* 0x000000013d067824 */ /* 0x008fca00078e0238 */
        /* <DEDUP_REMOVED lines=25> */
[----:B-1----:R-:W-:Y:S01]  /*1c480*/  IADD3 R8, R251, R56, RZ ;  /* 0x00000038fb087210 */ /* 0x002fe20007ffe0ff */
        /* <DEDUP_REMOVED lines=39> */
[----:B------:R-:W-:Y:S01]  /*1c700*/  IADD3 R4, R10, R56, RZ ;  /* 0x000000380a047210 */ /* 0x000fe20007ffe0ff */
[----:B------:R-:W-:Y:S05]  /*1c710*/  BRA.DIV ~URZ, `(.L_x_1776) ;  /* 0x000078f27f007947 */ /* 0x000fea000b800000 */
[----:B-1234-:R1:W2:Y:S02]  /*1c720*/  SHFL.IDX PT, R7, R5, RZ, 0x181f ;  /* 0x00181fff05077589 */ /* 0x01e2a400000e0000 */
.L_x_1870:
[----:B------:R-:W-:Y:S05]  /*1c730*/  BRA.DIV ~URZ, `(.L_x_1777) ;  /* 0x000079427f007947 */ /* 0x000fea000b800000 */
[----:B------:R3:W4:Y:S02]  /*1c740*/  SHFL.IDX PT, R2, R6, RZ, 0x181f ;  /* 0x00181fff06027589 */ /* 0x00072400000e0000 */
.L_x_1871:
[----:B------:R-:W-:-:S13]  /*1c750*/  ISETP.GE.OR P0, PT, R4, R0, P2 ;  /* 0x000000000400720c */ /* 0x000fda0001706670 */
[----:B----4-:R-:W-:-:S04]  /*1c760*/  @!P0 LEA R2, P1, R244, R2, 0x1 ;  /* 0x00000002f4028211 */ /* 0x010fc800078208ff */
[----:B--2---:R-:W-:-:S05]  /*1c770*/  @!P0 LEA.HI.X R3, R244, R7, R245, 0x1, P1 ;  /* 0x00000007f4038211 */ /* 0x004fca00008f0cf5 */
[----:B------:R2:W-:Y:S01]  /*1c780*/  @!P0 ST.E.128 [R2.64], R12 ;  /* 0x0000000c02008985 */ /* 0x0005e2000c101d08 */
[----:B------:R-:W-:Y:S05]  /*1c790*/  BRA.DIV ~URZ, `(.L_x_1778) ;  /* 0x000079527f007947 */ /* 0x000fea000b800000 */
[----:B------:R4:W1:Y:S04]  /*1c7a0*/  SHFL.IDX PT, R7, R5, 0x1, 0x181f ;  /* 0x00381f0005077f89 */ /* 0x00086800000e0000 */
[----:B--2---:R4:W2:Y:S02]  /*1c7b0*/  SHFL.IDX PT, R2, R6, 0x1, 0x181f ;  /* 0x00381f0006027f89 */ /* 0x0048a400000e0000 */
.L_x_1872:
[----:B------:R-:W-:-:S04]  /*1c7c0*/  IADD3 R3, R4, 0x10, RZ ;  /* 0x0000001004037810 */ /* 0x000fc80007ffe0ff */
[----:B------:R-:W-:-:S13]  /*1c7d0*/  ISETP.GE.OR P0, PT, R3, R0, P2 ;  /* 0x000000000300720c */ /* 0x000fda0001706670 */
[----:B--2---:R-:W-:-:S04]  /*1c7e0*/  @!P0 LEA R2, P1, R244, R2, 0x1 ;  /* 0x00000002f4028211 */ /* 0x004fc800078208ff */
[----:B-1----:R-:W-:-:S05]  /*1c7f0*/  @!P0 LEA.HI.X R3, R244, R7, R245, 0x1, P1 ;  /* 0x00000007f4038211 */ /* 0x002fca00008f0cf5 */
[----:B------:R1:W-:Y:S01]  /*1c800*/  @!P0 ST.E.128 [R2.64], R16 ;  /* 0x0000001002008985 */ /* 0x0003e2000c101d08 */
[----:B------:R-:W-:Y:S05]  /*1c810*/  BRA.DIV ~URZ, `(.L_x_1779) ;  /* 0x000079a27f007947 */ /* 0x000fea000b800000 */
[----:B------:R2:W1:Y:S02]  /*1c820*/  SHFL.IDX PT, R7, R5, 0x2, 0x181f ;  /* 0x00581f0005077f89 */ /* 0x00046400000e0000 */
.L_x_1873:
[----:B------:R-:W-:Y:S05]  /*1c830*/  BRA.DIV ~URZ, `(.L_x_1780) ;  /* 0x000079f27f007947 */ /* 0x000fea000b800000 */
[----:B-1----:R1:W2:Y:S02]  /*1c840*/  SHFL.IDX PT, R2, R6, 0x2, 0x181f ;  /* 0x00581f0006027f89 */ /* 0x0022a400000e0000 */
.L_x_1874:
        /* <DEDUP_REMOVED lines=8> */
.L_x_1875:
[----:B------:R-:W-:-:S04]  /*1c8d0*/  IADD3 R3, R4, 0x30, RZ ;  /* 0x0000003004037810 */ /* 0x000fc80007ffe0ff */
[----:B------:R-:W-:-:S13]  /*1c8e0*/  ISETP.GE.OR P0, PT, R3, R0, P2 ;  /* 0x000000000300720c */ /* 0x000fda0001706670 */
[----:B--2---:R-:W-:-:S04]  /*1c8f0*/  @!P0 LEA R2, P1, R244, R2, 0x1 ;  /* 0x00000002f4028211 */ /* 0x004fc800078208ff */
[----:B------:R-:W-:-:S05]  /*1c900*/  @!P0 LEA.HI.X R3, R244, R7, R245, 0x1, P1 ;  /* 0x00000007f4038211 */ /* 0x000fca00008f0cf5 */
[----:B------:R2:W-:Y:S01]  /*1c910*/  @!P0 ST.E.128 [R2.64], R24 ;  /* 0x0000001802008985 */ /* 0x0005e2000c101d08 */
[----:B------:R-:W-:Y:S05]  /*1c920*/  BRA.DIV ~URZ, `(.L_x_1782) ;  /* 0x00007a427f007947 */ /* 0x000fea000b800000 */
[----:B------:R1:W2:Y:S02]  /*1c930*/  SHFL.IDX PT, R7, R5, 0x4, 0x181f ;  /* 0x00981f0005077f89 */ /* 0x0002a400000e0000 */
.L_x_1876:
[----:B------:R-:W-:Y:S05]  /*1c940*/  BRA.DIV ~URZ, `(.L_x_1783) ;  /* 0x00007a927f007947 */ /* 0x000fea000b800000 */
[----:B--2---:R2:W1:Y:S02]  /*1c950*/  SHFL.IDX PT, R2, R6, 0x4, 0x181f ;  /* 0x00981f0006027f89 */ /* 0x00446400000e0000 */
.L_x_1877:
        /* <DEDUP_REMOVED lines=8> */
.L_x_1878:
[----:B------:R-:W-:-:S04]  /*1c9e0*/  IADD3 R3, R4, 0x50, RZ ;  /* 0x0000005004037810 */ /* 0x000fc80007ffe0ff */
[----:B------:R-:W-:-:S13]  /*1c9f0*/  ISETP.GE.OR P0, PT, R3, R0, P2 ;  /* 0x000000000300720c */ /* 0x000fda0001706670 */
[----:B---3--:R-:W-:-:S04]  /*1ca00*/  @!P0 LEA R2, P1, R244, R2, 0x1 ;  /* 0x00000002f4028211 */ /* 0x008fc800078208ff */
[----:B--2---:R-:W-:-:S05]  /*1ca10*/  @!P0 LEA.HI.X R3, R244, R7, R245, 0x1, P1 ;  /* 0x00000007f4038211 */ /* 0x004fca00008f0cf5 */
[----:B------:R2:W-:Y:S01]  /*1ca20*/  @!P0 ST.E.128 [R2.64], R32 ;  /* 0x0000002002008985 */ /* 0x0005e2000c101d08 */
[----:B------:R-:W-:Y:S05]  /*1ca30*/  BRA.DIV ~URZ, `(.L_x_1785) ;  /* 0x00007ae27f007947 */ /* 0x000fea000b800000 */
[----:B------:R3:W1:Y:S02]  /*1ca40*/  SHFL.IDX PT, R7, R5, 0x6, 0x181f ;  /* 0x00d81f0005077f89 */ /* 0x00066400000e0000 */
.L_x_1879:
[----:B------:R-:W-:Y:S05]  /*1ca50*/  BRA.DIV ~URZ, `(.L_x_1786) ;  /* 0x00007b327f007947 */ /* 0x000fea000b800000 */
[----:B--2---:R2:W3:Y:S02]  /*1ca60*/  SHFL.IDX PT, R2, R6, 0x6, 0x181f ;  /* 0x00d81f0006027f89 */ /* 0x0044e400000e0000 */
.L_x_1880:
        /* <DEDUP_REMOVED lines=8> */
.L_x_1881:
[----:B------:R-:W-:-:S04]  /*1caf0*/  IADD3 R2, R4, 0x70, RZ ;  /* 0x0000007004027810 */ /* 0x000fc80007ffe0ff */
[----:B------:R-:W-:-:S13]  /*1cb00*/  ISETP.GE.OR P0, PT, R2, R0, P2 ;  /* 0x000000000200720c */ /* 0x000fda0001706670 */
[----:B------:R-:W-:Y:S05]  /*1cb10*/  @P0 BRA `(.L_x_1788) ;  /* 0x00001c1000000947 */ /* 0x000fea0003800000 */
[----:B----4-:R-:W-:-:S04]  /*1cb20*/  LEA R2, P0, R244, R3, 0x1 ;  /* 0x00000003f4027211 */ /* 0x010fc800078008ff */
[----:B---3--:R-:W-:-:S05]  /*1cb30*/  LEA.HI.X R3, R244, R5, R245, 0x1, P0 ;  /* 0x00000005f4037211 */ /* 0x008fca00000f0cf5 */
[----:B------:R3:W-:Y:S01]  /*1cb40*/  ST.E.128 [R2.64], R40 ;  /* 0x0000002802007985 */ /* 0x0007e2000c101d08 */
[----:B------:R-:W-:Y:S05]  /*1cb50*/  BRA `(.L_x_1788) ;  /* 0x00001bd000007947 */ /* 0x000fea0003800000 */
.L_x_1775:
        /* <DEDUP_REMOVED lines=33> */
.L_x_1882:
[----:B------:R-:W-:Y:S05]  /*1cd70*/  BRA.DIV ~URZ, `(.L_x_1790) ;  /* 0x000079c27f007947 */ /* 0x000fea000b800000 */
[----:B------:R3:W4:Y:S02]  /*1cd80*/  SHFL.IDX PT, R0, R12, RZ, 0x1c1f ;  /* 0x001c1fff0c007589 */ /* 0x00072400000e0000 */
.L_x_1883:
        /* <DEDUP_REMOVED lines=50> */
.L_x_1792:
[----:B------:R-:W-:Y:S05]  /*1d0b0*/  BSYNC B0 ;  /* 0x0000000000007941 */ /* 0x000fea0003800000 */
.L_x_1791:
[----:B------:R-:W-:Y:S05]  /*1d0c0*/  BRA.DIV ~URZ, `(.L_x_1793) ;  /* 0x000076e27f007947 */ /* 0x000fea000b800000 */
[----:B--2---:R2:W1:Y:S04]  /*1d0d0*/  SHFL.IDX PT, R4, R5, 0x1, 0x1c1f ;  /* 0x003c1f0005047f89 */ /* 0x00446800000e0000 */
[----:B----4-:R2:W4:Y:S02]  /*1d0e0*/  SHFL.IDX PT, R0, R12, 0x1, 0x1c1f ;  /* 0x003c1f000c007f89 */ /* 0x01052400000e0000 */
.L_x_1884:
        /* <DEDUP_REMOVED lines=50> */
.L_x_1795:
[----:B------:R-:W-:Y:S05]  /*1d410*/  BSYNC B0 ;  /* 0x0000000000007941 */ /* 0x000fea0003800000 */
.L_x_1794:
[----:B------:R-:W-:Y:S05]  /*1d420*/  BRA.DIV ~URZ, `(.L_x_1796) ;  /* 0x000074527f007947 */ /* 0x000fea000b800000 */
[----:B-1----:R1:W2:Y:S02]  /*1d430*/  SHFL.IDX PT, R4, R5, 0x2, 0x1c1f ;  /* 0x005c1f0005047f89 */ /* 0x0022a400000e0000 */
.L_x_1885:
[----:B------:R-:W-:Y:S05]  /*1d440*/  BRA.DIV ~URZ, `(.L_x_1797) ;  /* 0x000074a27f007947 */ /* 0x000fea000b800000 */
[----:B----4-:R4:W1:Y:S02]  /*1d450*/  SHFL.IDX PT, R0, R12, 0x2, 0x1c1f ;  /* 0x005c1f000c007f89 */ /* 0x01086400000e0000 */
.L_x_1886:
[----:B--23--:R-:W2:Y:S01]  /*1d460*/  LDL R2, [R1+0x6c] ;  /* 0x00006c0001027983 */ /* 0x00cea20000100800 */
[----:B------:R-:W-:Y:S01]  /*1d470*/  BSSY B0, `(.L_x_1798) ;  /* 0x0000033000007945 */ /* 0x000fe20003800000 */
[----:B--2---:R-:W-:-:S13]  /*1d480*/  LOP3.LUT P0, RZ, R2, 0x1, RZ, 0xc0, !PT ;  /* 0x0000000102ff7812 */ /* 0x004fda000780c0ff */
[----:B------:R-:W-:Y:S05]  /*1d490*/  @P0 BRA `(.L_x_1799) ;  /* 0x0000030000000947 */ /* 0x000fea0003800000 */
[----:B------:R-:W2:Y:S04]  /*1d4a0*/  LDL R8, [R1+0x34] ;  /* 0x0000340001087983 */ /* 0x000ea80000100800 */
        /* <DEDUP_REMOVED lines=47> */
.L_x_1799:
[----:B------:R-:W-:Y:S05]  /*1d7a0*/  BSYNC B0 ;  /* 0x0000000000007941 */ /* 0x000fea0003800000 */
.L_x_1798:
[----:B------:R-:W-:Y:S05]  /*1d7b0*/  BRA.DIV ~URZ, `(.L_x_1800) ;  /* 0x000071a27f007947 */ /* 0x000fea000b800000 */
[----:B------:R3:W2:Y:S04]  /*1d7c0*/  SHFL.IDX PT, R4, R5, 0x3, 0x1c1f ;  /* 0x007c1f0005047f89 */ /* 0x0006a800000e0000 */
[----:B-1----:R3:W1:Y:S02]  /*1d7d0*/  SHFL.IDX PT, R0, R12, 0x3, 0x1c1f ;  /* 0x007c1f000c007f89 */ /* 0x00266400000e0000 */
.L_x_1887:
[----:B--2---:R-:W2:Y:S02]  /*1d7e0*/  LDL R2, [R1+0x6c] ;  /* 0x00006c0001027983 */ /* 0x004ea40000100800 */
[----:B--2---:R-:W-:-:S13]  /*1d7f0*/  LOP3.LUT P0, RZ, R2, 0x2, RZ, 0xc0, !PT ;  /* 0x0000000202ff7812 */ /* 0x004fda000780c0ff */
[----:B------:R-:W-:Y:S05]  /*1d800*/  @P0 BRA `(.L_x_1788) ;  /* 0x00000f2000000947 */ /* 0x000fea0003800000 */
[----:B------:R-:W2:Y:S04]  /*1d810*/  LDL R6, [R1+0x34] ;  /* 0x0000340001067983 */ /* 0x000ea80000100800 */
[----:B------:R-:W5:Y:S04]  /*1d820*/  LDL R10, [R1+0x8c] ;  /* 0x00008c00010a7983 */ /* 0x000f680000100800 */
[----:B---3--:R-:W3:Y:S04]  /*1d830*/  LDL R7, [R1+0xd4] ;  /* 0x0000d40001077983 */ /* 0x008ee80000100800 */
[----:B----4-:R-:W4:Y:S04]  /*1d840*/  LDL R18, [R1+0x84] ;  /* 0x0000840001127983 */ /* 0x010f280000100800 */
[----:B------:R-:W3:Y:S04]  /*1d850*/  LDL R8, [R1+0x88] ;  /* 0x0000880001087983 */ /* 0x000ee80000100800 */
        /* <DEDUP_REMOVED lines=11> */
[----:B-----5:R-:W-:-:S11]  /*1d910*/  ISETP.GE.AND P5, PT, R10, c[0x0][0x3c8], PT ;  /* 0x0000f2000a007a0c */ /* 0x020fd60003fa6270 */
[----:B-1----:R-:W-:-:S04]  /*1d920*/  @!P0 LEA R2, P1, R6, R0, 0x2 ;  /* 0x0000000006028211 */ /* 0x002fc800078210ff */
[----:B---3--:R-:W-:Y:S02]  /*1d930*/  @!P0 LEA.HI.X R3, R6, R4, R7, 0x2, P1 ;  /* 0x0000000406038211 */ /* 0x008fe400008f1407 */
        /* <DEDUP_REMOVED lines=33> */
.L_x_1773:
[----:B------:R-:W3:Y:S04]  /*1db50*/  LDL.LU R0, [R1+0x64] ;  /* 0x0000640001007983 */ /* 0x000ee80000300800 */
[----:B------:R-:W4:Y:S01]  /*1db60*/  LDL.LU R7, [R1+0x68] ;  /* 0x0000680001077983 */ /* 0x000f220000300800 */
[----:B------:R-:W-:Y:S02]  /*1db70*/  ISETP.NE.U32.AND P0, PT, RZ, c[0x0][0x508], PT ;  /* 0x00014200ff007a0c */ /* 0x000fe40003f05070 */
[----:B------:R-:W-:Y:S01]  /*1db80*/  ISETP.NE.U32.AND P3, PT, RZ, c[0x0][0x500], PT ;  /* 0x00014000ff007a0c */ /* 0x000fe20003f65070 */
[----:B--2---:R-:W2:Y:S01]  /*1db90*/  LDL.LU R6, [R1+0x44] ;  /* 0x0000440001067983 */ /* 0x004ea20000300800 */
[----:B------:R-:W-:Y:S01]  /*1dba0*/  ISETP.NE.AND.EX P2, PT, RZ, c[0x0][0x50c], PT, P0 ;  /* 0x00014300ff007a0c */ /* 0x000fe20003f45300 */
[----:B-1----:R-:W-:Y:S01]  /*1dbb0*/  IMAD.MOV.U32 R18, RZ, RZ, c[0x0][0x388] ;  /* 0x0000e200ff127624 */ /* 0x002fe200078e00ff */
[----:B------:R-:W-:-:S02]  /*1dbc0*/  ISETP.NE.AND.EX P3, PT, RZ, c[0x0][0x504], PT, P3 ;  /* 0x00014100ff007a0c */ /* 0x000fc40003f65330 */
[----:B---3--:R-:W-:-:S09]  /*1dbd0*/  IADD3 R2, P1, R0, c[0x0][0x500], RZ ;  /* 0x0001400000027a10 */ /* 0x008fd20007f3e0ff */
[----:B------:R-:W-:Y:S01]  /*1dbe0*/  @P2 IADD3 R4, P0, R0, c[0x0][0x508], RZ ;  /* 0x0001420000042a10 */ /* 0x000fe20007f1e0ff */
[----:B------:R-:W-:Y:S01]  /*1dbf0*/  IMAD.MOV.U32 R0, RZ, RZ, RZ ;  /* 0x000000ffff007224 */ /* 0x000fe200078e00ff */
[C---:B----4-:R-:W-:Y:S02]  /*1dc00*/  IADD3.X R3, R7.reuse, c[0x0][0x504], RZ, P1, !PT ;  /* 0x0001410007037a10 */ /* 0x050fe40000ffe4ff */
[----:B------:R-:W-:-:S03]  /*1dc10*/  @P2 IADD3.X R5, R7, c[0x0][0x50c], RZ, P0, !PT ;  /* 0x0001430007052a10 */ /* 0x000fc600007fe4ff */
[----:B------:R1:W5:Y:S04]  /*1dc20*/  @P3 LDG.E R0, [R2.64] ;  /* 0x0000000802003981 */ /* 0x000368000c1e1900 */
[----:B------:R1:W5:Y:S01]  /*1dc30*/  @P2 LDG.E R18, [R4.64] ;  /* 0x0000000804122981 */ /* 0x000362000c1e1900 */
[----:B--2---:R-:W-:-:S04]  /*1dc40*/  ISETP.NE.AND P0, PT, R6, RZ, PT ;  /* 0x000000ff0600720c */ /* 0x004fc80003f05270 */
[----:B------:R-:W-:Y:S01]  /*1dc50*/  SEL R19, R6, c[0x0][0x3d4], P0 ;  /* 0x0000f50006137a07 */ /* 0x000fe20000000000 */
[----:B------:R-:W-:Y:S05]  /*1dc60*/  @P2 BRA `(.L_x_1801) ;  /* 0x0000004000002947 */ /* 0x000fea0003800000 */
[----:B------:R-:W-:Y:S05]  /*1dc70*/  @!P3 BRA `(.L_x_1801) ;  /* 0x000000300000b947 */ /* 0x000fea0003800000 */
[----:B-1----:R1:W2:Y:S04]  /*1dc80*/  LDG.E R4, [R2.64] ;  /* 0x0000000802047981 */ /* 0x0022a8000c1e1900 */
[----:B-1----:R-:W2:Y:S02]  /*1dc90*/  LDG.E R2, [R2.64+0x4] ;  /* 0x0000040802027981 */ /* 0x002ea4000c1e1900 */
[----:B--2--5:R-:W-:Y:S02]  /*1dca0*/  IADD3 R18, -R4, R2, RZ ;  /* 0x0000000204127210 */ /* 0x024fe40007ffe1ff */
.L_x_1801:
        /* <DEDUP_REMOVED lines=60> */
.L_x_1803:
[----:B------:R-:W-:Y:S05]  /*1e070*/  BSYNC B0 ;  /* 0x0000000000007941 */ /* 0x000fea0003800000 */
.L_x_1802:
        /* <DEDUP_REMOVED lines=20> */
[----:B--2---:R-:W-:-:S04]  /*1e1c0*/  IADD3 R4, R251, R11, RZ ;  /* 0x0000000bfb047210 */ /* 0x004fc80007ffe0ff */
        /* <DEDUP_REMOVED lines=20> */
.L_x_1888:
[----:B------:R-:W-:Y:S05]  /*1e310*/  BRA.DIV ~URZ, `(.L_x_1805) ;  /* 0x000067827f007947 */ /* 0x000fea000b800000 */
[----:B------:R3:W4:Y:S02]  /*1e320*/  SHFL.IDX PT, R2, R6, RZ, 0x181f ;  /* 0x00181fff06027589 */ /* 0x00072400000e0000 */
.L_x_1889:
        /* <DEDUP_REMOVED lines=8> */
.L_x_1890:
[----:B------:R-:W-:-:S04]  /*1e3b0*/  IADD3 R3, R0, 0x10, RZ ;  /* 0x0000001000037810 */ /* 0x000fc80007ffe0ff */
[----:B------:R-:W-:-:S13]  /*1e3c0*/  ISETP.GE.OR P0, PT, R3, R4, P2 ;  /* 0x000000040300720c */ /* 0x000fda0001706670 */
[----:B--2---:R-:W-:-:S04]  /*1e3d0*/  @!P0 LEA R2, P1, R244, R2, 0x1 ;  /* 0x00000002f4028211 */ /* 0x004fc800078208ff */
[----:B-1----:R-:W-:-:S05]  /*1e3e0*/  @!P0 LEA.HI.X R3, R244, R7, R245, 0x1, P1 ;  /* 0x00000007f4038211 */ /* 0x002fca00008f0cf5 */
[----:B------:R1:W-:Y:S01]  /*1e3f0*/  @!P0 ST.E.128 [R2.64], RZ ;  /* 0x000000ff02008985 */ /* 0x0003e2000c101d08 */
[----:B------:R-:W-:Y:S05]  /*1e400*/  BRA.DIV ~URZ, `(.L_x_1807) ;  /* 0x000067d27f007947 */ /* 0x000fea000b800000 */
[----:B------:R2:W1:Y:S02]  /*1e410*/  SHFL.IDX PT, R7, R5, 0x2, 0x181f ;  /* 0x00581f0005077f89 */ /* 0x00046400000e0000 */
.L_x_1891:
[----:B------:R-:W-:Y:S05]  /*1e420*/  BRA.DIV ~URZ, `(.L_x_1808) ;  /* 0x000068227f007947 */ /* 0x000fea000b800000 */
[----:B-1----:R1:W2:Y:S02]  /*1e430*/  SHFL.IDX PT, R2, R6, 0x2, 0x181f ;  /* 0x00581f0006027f89 */ /* 0x0022a400000e0000 */
.L_x_1892:
        /* <DEDUP_REMOVED lines=8> */
.L_x_1893:
[----:B------:R-:W-:-:S04]  /*1e4c0*/  IADD3 R3, R0, 0x30, RZ ;  /* 0x0000003000037810 */ /* 0x000fc80007ffe0ff */
[----:B------:R-:W-:-:S13]  /*1e4d0*/  ISETP.GE.OR P0, PT, R3, R4, P2 ;  /* 0x000000040300720c */ /* 0x000fda0001706670 */
[----:B--2---:R-:W-:-:S04]  /*1e4e0*/  @!P0 LEA R2, P1, R244, R2, 0x1 ;  /* 0x00000002f4028211 */ /* 0x004fc800078208ff */
[----:B------:R-:W-:-:S05]  /*1e4f0*/  @!P0 LEA.HI.X R3, R244, R7, R245, 0x1, P1 ;  /* 0x00000007f4038211 */ /* 0x000fca00008f0cf5 */
[----:B------:R2:W-:Y:S01]  /*1e500*/  @!P0 ST.E.128 [R2.64], RZ ;  /* 0x000000ff02008985 */ /* 0x0005e2000c101d08 */
[----:B------:R-:W-:Y:S05]  /*1e510*/  BRA.DIV ~URZ, `(.L_x_1810) ;  /* 0x000068727f007947 */ /* 0x000fea000b800000 */
[----:B------:R1:W2:Y:S02]  /*1e520*/  SHFL.IDX PT, R7, R5, 0x4, 0x181f ;  /* 0x00981f0005077f89 */ /* 0x0002a400000e0000 */
.L_x_1894:
[----:B------:R-:W-:Y:S05]  /*1e530*/  BRA.DIV ~URZ, `(.L_x_1811) ;  /* 0x000068c27f007947 */ /* 0x000fea000b800000 */
[----:B--2---:R2:W1:Y:S02]  /*1e540*/  SHFL.IDX PT, R2, R6, 0x4, 0x181f ;  /* 0x00981f0006027f89 */ /* 0x00446400000e0000 */
.L_x_1895:
        /* <DEDUP_REMOVED lines=8> */
.L_x_1896:
[----:B------:R-:W-:-:S04]  /*1e5d0*/  IADD3 R3, R0, 0x50, RZ ;  /* 0x0000005000037810 */ /* 0x000fc80007ffe0ff */
[----:B------:R-:W-:-:S13]  /*1e5e0*/  ISETP.GE.OR P0, PT, R3, R4, P2 ;  /* 0x000000040300720c */ /* 0x000fda0001706670 */
[----:B---3--:R-:W-:-:S04]  /*1e5f0*/  @!P0 LEA R2, P1, R244, R2, 0x1 ;  /* 0x00000002f4028211 */ /* 0x008fc800078208ff */
[----:B--2---:R-:W-:-:S05]  /*1e600*/  @!P0 LEA.HI.X R3, R244, R7, R245, 0x1, P1 ;  /* 0x00000007f4038211 */ /* 0x004fca00008f0cf5 */
[----:B------:R2:W-:Y:S01]  /*1e610*/  @!P0 ST.E.128 [R2.64], RZ ;  /* 0x000000ff02008985 */ /* 0x0005e2000c101d08 */
[----:B------:R-:W-:Y:S05]  /*1e620*/  BRA.DIV ~URZ, `(.L_x_1813) ;  /* 0x000069127f007947 */ /* 0x000fea000b800000 */
[----:B------:R3:W1:Y:S02]  /*1e630*/  SHFL.IDX PT, R7, R5, 0x6, 0x181f ;  /* 0x00d81f0005077f89 */ /* 0x00066400000e0000 */
.L_x_1897:
[----:B------:R-:W-:Y:S05]  /*1e640*/  BRA.DIV ~URZ, `(.L_x_1814) ;  /* 0x000069627f007947 */ /* 0x000fea000b800000 */
[----:B--2---:R2:W3:Y:S02]  /*1e650*/  SHFL.IDX PT, R2, R6, 0x6, 0x181f ;  /* 0x00d81f0006027f89 */ /* 0x0044e400000e0000 */
.L_x_1898:
        /* <DEDUP_REMOVED lines=8> */
.L_x_1899:
[----:B------:R-:W-:-:S04]  /*1e6e0*/  IADD3 R0, R0, 0x70, RZ ;  /* 0x0000007000007810 */ /* 0x000fc80007ffe0ff */
[----:B------:R-:W-:-:S13]  /*1e6f0*/  ISETP.GE.OR P0, PT, R0, R4, P2 ;  /* 0x000000040000720c */ /* 0x000fda0001706670 */
[----:B----4-:R-:W-:-:S04]  /*1e700*/  @!P0 LEA R2, P1, R244, R2, 0x1 ;  /* 0x00000002f4028211 */ /* 0x010fc800078208ff */
[----:B---3--:R-:W-:-:S05]  /*1e710*/  @!P0 LEA.HI.X R3, R244, R5, R245, 0x1, P1 ;  /* 0x00000005f4038211 */ /* 0x008fca00008f0cf5 */
[----:B------:R3:W-:Y:S04]  /*1e720*/  @!P0 ST.E.128 [R2.64], RZ ;  /* 0x000000ff02008985 */ /* 0x0007e8000c101d08 */
.L_x_1788:
[----:B------:R-:W-:Y:S05]  /*1e730*/  BSYNC B1 ;  /* 0x0000000000017941 */ /* 0x000fea0003800000 */
.L_x_1772:
        /* <DEDUP_REMOVED lines=15> */
.L_x_1900:
[----:B------:R-:W-:Y:S05]  /*1e830*/  BRA.DIV ~URZ, `(.L_x_1818) ;  /* 0x000069227f007947 */ /* 0x000fea000b800000 */
[----:B------:R3:W4:Y:S02]  /*1e840*/  SHFL.IDX PT, R8, R57, 0x1, 0x1f ;  /* 0x00201f0039087f89 */ /* 0x00072400000e0000 */
.L_x_1901:
        /* <DEDUP_REMOVED lines=19> */
.L_x_1902:
        /* <DEDUP_REMOVED lines=16> */
.L_x_1903:
[----:B---3--:R-:W-:Y:S01]  /*1ea80*/  IMAD R0, R0, c[0x0][0x538], RZ ;  /* 0x00014e0000007a24 */ /* 0x008fe200078e02ff */
[----:B------:R-:W-:Y:S04]  /*1ea90*/  BSSY B1, `(.L_x_1821) ;  /* 0x00000ce000017945 */ /* 0x000fe80003800000 */
[----:B----4-:R-:W-:-:S04]  /*1eaa0*/  IADD3 R8, R0, R8, RZ ;  /* 0x0000000800087210 */ /* 0x010fc80007ffe0ff */
[----:B--2---:R-:W-:-:S13]  /*1eab0*/  ISETP.GT.AND P0, PT, R8, R9, PT ;  /* 0x000000090800720c */ /* 0x004fda0003f04270 */
[----:B------:R-:W-:Y:S05]  /*1eac0*/  @P0 BRA `(.L_x_1822) ;  /* 0x0000025000000947 */ /* 0x000fea0003800000 */
.L_x_1826:
        /* <DEDUP_REMOVED lines=17> */
.L_x_1904:
        /* <DEDUP_REMOVED lines=16> */
.L_x_1905:
[----:B--2---:R-:W-:-:S05]  /*1ece0*/  IMAD R0, R0, c[0x0][0x538], RZ ;  /* 0x00014e0000007a24 */ /* 0x004fca00078e02ff */
[----:B------:R-:W-:-:S04]  /*1ecf0*/  IADD3 R8, R0, R8, RZ ;  /* 0x0000000800087210 */ /* 0x000fc80007ffe0ff */
[----:B------:R-:W-:-:S13]  /*1ed00*/  ISETP.GT.AND P0, PT, R8, R9, PT ;  /* 0x000000090800720c */ /* 0x000fda0003f04270 */
[----:B-1----:R-:W-:Y:S05]  /*1ed10*/  @!P0 BRA `(.L_x_1826) ;  /* 0xfffffdb000008947 */ /* 0x002fea000383ffff */
.L_x_1822:
[----:B------:R-:W-:-:S05]  /*1ed20*/  IADD3 R8, -R0, R8, RZ ;  /* 0x0000000800087210 */ /* 0x000fca0007ffe1ff */
[----:B------:R-:W-:-:S05]  /*1ed30*/  IMAD R0, R4, c[0x0][0x538], R8 ;  /* 0x00014e0004007a24 */ /* 0x000fca00078e0208 */
[----:B------:R-:W-:Y:S01]  /*1ed40*/  ISETP.GT.AND P0, PT, R0, R9, PT ;  /* 0x000000090000720c */ /* 0x000fe20003f04270 */
[----:B------:R-:W-:-:S12]  /*1ed50*/  BRA.DIV ~URZ, `(.L_x_1827) ;  /* 0x000068627f007947 */ /* 0x000fd8000b800000 */
[----:B------:R-:W-:-:S03]  /*1ed60*/  VOTE.ANY R5, PT, !P0 ;  /* 0x0000000000057806 */ /* 0x000fc600040e0100 */
.L_x_1906:
[----:B------:R-:W2:Y:S01]  /*1ed70*/  LDL.LU R2, [R1+0x4c] ;  /* 0x00004c0001027983 */ /* 0x000ea20000300800 */
[----:B------:R-:W2:Y:S02]  /*1ed80*/  POPC R0, R5 ;  /* 0x0000000500007309 */ /* 0x000ea40000000000 */
[----:B--2---:R-:W-:-:S05]  /*1ed90*/  IADD3 R2, R0, R2, RZ ;  /* 0x0000000200027210 */ /* 0x004fca0007ffe0ff */
[----:B------:R2:W-:Y:S01]  /*1eda0*/  STL [R1+0x4c], R2 ;  /* 0x00004c0201007387 */ /* 0x0005e20000100800 */
[----:B------:R-:W-:Y:S05]  /*1edb0*/  BRA.DIV ~URZ, `(.L_x_1828) ;  /* 0x000068527f007947 */ /* 0x000fea000b800000 */
[----:B------:R3:W4:Y:S04]  /*1edc0*/  SHFL.IDX PT, R6, R6, R0, 0x1f ;  /* 0x00001f0006067589 */ /* 0x00072800000e0000 */
[----:B------:R3:W1:Y:S02]  /*1edd0*/  SHFL.IDX PT, R7, R7, R0, 0x1f ;  /* 0x00001f0007077589 */ /* 0x00066400000e0000 */
.L_x_1907:
[----:B------:R-:W-:Y:S01]  /*1ede0*/  ISETP.NE.AND P0, PT, R5, RZ, PT ;  /* 0x000000ff0500720c */ /* 0x000fe20003f05270 */
[----:B------:R-:W-:-:S12]  /*1edf0*/  BSSY B0, `(.L_x_1829) ;  /* 0x0000005000007945 */ /* 0x000fd80003800000 */
[----:B------:R-:W-:Y:S05]  /*1ee00*/  @!P0 BRA `(.L_x_1830) ;  /* 0x0000003000008947 */ /* 0x000fea0003800000 */
[----:B---3--:R-:W-:Y:S01]  /*1ee10*/  IADD3 R0, R0, -0x1, RZ ;  /* 0xffffffff00007810 */ /* 0x008fe20007ffe0ff */
[----:B------:R-:W-:Y:S05]  /*1ee20*/  BRA.DIV ~URZ, `(.L_x_1831) ;  /* 0x000068b27f007947 */ /* 0x000fea000b800000 */
[----:B------:R3:W2:Y:S02]  /*1ee30*/  SHFL.IDX PT, R10, R4, R0, 0x1f ;  /* 0x00001f00040a7589 */ /* 0x0006a400000e0000 */
.L_x_1830:
[----:B------:R-:W-:Y:S05]  /*1ee40*/  BSYNC B0 ;  /* 0x0000000000007941 */ /* 0x000fea0003800000 */
.L_x_1829:
        /* <DEDUP_REMOVED lines=68> */
.L_x_1833:
        /* <DEDUP_REMOVED lines=68> */
.L_x_1834:
[----:B------:R-:W-:Y:S05]  /*1f6d0*/  BSYNC B0 ;  /* 0x0000000000007941 */ /* 0x000fea0003800000 */
.L_x_1832:
[----:B------:R-:W-:-:S04]  /*1f6e0*/  LOP3.LUT R2, RZ, R2, RZ, 0x33, !PT ;  /* 0x00000002ff027212 */ /* 0x000fc800078e33ff */
[----:B-1----:R-:W-:-:S05]  /*1f6f0*/  IADD3 R0, R2, R6, RZ ;  /* 0x0000000602007210 */ /* 0x002fca0007ffe0ff */
[----:B------:R1:W-:Y:S01]  /*1f700*/  STL [R1+0x44], R0 ;  /* 0x0000440001007387 */ /* 0x0003e20000100800 */
[----:B------:R-:W-:Y:S05]  /*1f710*/  BRA `(.L_x_1835) ;  /* 0x0000005000007947 */ /* 0x000fea0003800000 */
.L_x_1823:
[----:B------:R-:W-:Y:S01]  /*1f720*/  MOV R0, c[0x0][0x53c] ;  /* 0x00014f0000007a02 */ /* 0x000fe20000000f00 */
[----:B------:R2:W-:Y:S04]  /*1f730*/  STL [R1+0x40], R9 ;  /* 0x0000400901007387 */ /* 0x0005e80000100800 */
[----:B------:R2:W-:Y:S04]  /*1f740*/  STL [R1+0x44], RZ ;  /* 0x000044ff01007387 */ /* 0x0005e80000100800 */
[----:B------:R2:W-:Y:S04]  /*1f750*/  STL [R1+0x48], RZ ;  /* 0x000048ff01007387 */ /* 0x0005e80000100800 */
[----:B------:R2:W-:Y:S02]  /*1f760*/  STL [R1+0x4c], R0 ;  /* 0x00004c0001007387 */ /* 0x0005e40000100800 */
.L_x_1835:
[----:B------:R-:W-:Y:S05]  /*1f770*/  BSYNC B1 ;  /* 0x0000000000017941 */ /* 0x000fea0003800000 */
.L_x_1821:
        /* <DEDUP_REMOVED lines=9> */
.L_x_1816:
[----:B--2---:R-:W2:Y:S02]  /*1f810*/  LDL R0, [R1+0x4c] ;  /* 0x00004c0001007983 */ /* 0x004ea40000100800 */
[----:B--2---:R-:W-:-:S13]  /*1f820*/  ISETP.GE.AND P0, PT, R0, c[0x0][0x53c], PT ;  /* 0x00014f0000007a0c */ /* 0x004fda0003f06270 */
[----:B-1--4-:R-:W-:Y:S01]  /*1f830*/  @P0 CALL.REL.NOINC `(.L_x_1836) ;  /* 0x0000001000000944 */ /* 0x012fe20003c00000 */
[----:B------:R-:W-:Y:S05]  /*1f840*/  BRA `(.L_x_1837) ;  /* 0xfffe26e000007947 */ /* 0x000fea000383ffff */
.L_x_1836:
[----:B------:R-:W-:Y:S05]  /*1f850*/  EXIT ;  /* 0x000000000000794d */ /* 0x000fea0003800000 */
.L_x_1624:
[----:B------:R-:W-:Y:S01]  /*1f860*/  IMAD.MOV.U32 R0, RZ, RZ, R5 ;  /* 0x000000ffff007224 */ /* 0x000fe200078e0005 */
[----:B------:R-:W-:Y:S02]  /*1f870*/  MOV R2, 0x1 ;  /* 0x0000000100027802 */ /* 0x000fe40000000f00 */
[----:B------:R-:W-:Y:S02]  /*1f880*/  MOV R3, 0x1f8a0 ;  /* 0x0001f8a000037802 */ /* 0x000fe40000000f00 */
[----:B------:R-:W-:Y:S05]  /*1f890*/  CALL.REL.NOINC `($__internal_24_$__cuda_sm70_shflsync_up_p) ;  /* 0x00005f7000007944 */ /* 0x000fea0003c00000 */
[----:B------:R-:W-:Y:S01]  /*1f8a0*/  MOV R0, R4 ;  /* 0x0000000400007202 */ /* 0x000fe20000000f00 */
[----:B------:R-:W-:Y:S05]  /*1f8b0*/  BRA `(.L_x_1838) ;  /* 0xfffe0ba000007947 */ /* 0x000fea000383ffff */
.L_x_1625:
[----:B------:R-:W-:Y:S01]  /*1f8c0*/  IMAD.MOV.U32 R0, RZ, RZ, R5 ;  /* 0x000000ffff007224 */ /* 0x000fe200078e0005 */
[----:B------:R-:W-:Y:S02]  /*1f8d0*/  MOV R2, 0x2 ;  /* 0x0000000200027802 */ /* 0x000fe40000000f00 */
[----:B------:R-:W-:Y:S02]  /*1f8e0*/  MOV R3, 0x1f900 ;  /* 0x0001f90000037802 */ /* 0x000fe40000000f00 */
[----:B------:R-:W-:Y:S05]  /*1f8f0*/  CALL.REL.NOINC `($__internal_24_$__cuda_sm70_shflsync_up_p) ;  /* 0x00005f1000007944 */ /* 0x000fea0003c00000 */
[----:B------:R-:W-:Y:S01]  /*1f900*/  SEL R0, R4, RZ, P4 ;  /* 0x000000ff04007207 */ /* 0x000fe20002000000 */
[----:B------:R-:W-:Y:S01]  /*1f910*/  IMAD.MOV.U32 R2, RZ, RZ, 0x4 ;  /* 0x00000004ff027424 */ /* 0x000fe200078e00ff */
[----:B------:R-:W-:-:S03]  /*1f920*/  MOV R3, 0x1f950 ;  /* 0x0001f95000037802 */ /* 0x000fc60000000f00 */
[----:B------:R-:W-:Y:S02]  /*1f930*/  IMAD.IADD R0, R5, 0x1, R0 ;  /* 0x0000000105007824 */ /* 0x000fe400078e0200 */
        /* <DEDUP_REMOVED lines=13> */
[----:B------:R-:W-:Y:S02]  /*1fa10*/  MOV R61, 0x1f ;  /* 0x0000001f003d7802 */ /* 0x000fe40000000f00 */
[----:B------:R-:W-:Y:S01]  /*1fa20*/  MOV R3, 0x1fa60 ;  /* 0x0001fa6000037802 */ /* 0x000fe20000000f00 */
[----:B------:R-:W-:-:S04]  /*1fa30*/  IMAD.IADD R4, R0, 0x1, R4 ;  /* 0x0000000100047824 */ /* 0x000fc800078e0204 */
[----:B------:R-:W-:Y:S02]  /*1fa40*/  IMAD.MOV.U32 R56, RZ, RZ, R4 ;  /* 0x000000ffff387224 */ /* 0x000fe400078e0004 */
[----:B------:R-:W-:Y:S05]  /*1fa50*/  CALL.REL.NOINC `($__internal_23_$__cuda_sm70_shflsync_idx_p) ;  /* 0x00005d5000007944 */ /* 0x000fea0003c00000 */
[----:B------:R-:W-:Y:S01]  /*1fa60*/  MOV R0, R62 ;  /* 0x0000003e00007202 */ /* 0x000fe20000000f00 */
[----:B------:R-:W-:Y:S05]  /*1fa70*/  BRA `(.L_x_1839) ;  /* 0xfffe0ae000007947 */ /* 0x000fea000383ffff */
.L_x_1627:
[----:B------:R-:W-:Y:S02]  /*1fa80*/  SEL R0, RZ, 0x1, P0 ;  /* 0x00000001ff007807 */ /* 0x000fe40000000000 */
[----:B------:R-:W-:Y:S02]  /*1fa90*/  MOV R2, 0x1fab0 ;  /* 0x0001fab000027802 */ /* 0x000fe40000000f00 */
[----:B------:R-:W-:Y:S05]  /*1faa0*/  CALL.REL.NOINC `($__internal_25_$__cuda_sm70_votesync_ballot) ;  /* 0x00005dd000007944 */ /* 0x000fea0003c00000 */
[----:B------:R-:W-:Y:S01]  /*1fab0*/  MOV R7, R0 ;  /* 0x0000000000077202 */ /* 0x000fe20000000f00 */
[----:B------:R-:W-:Y:S05]  /*1fac0*/  BRA `(.L_x_1840) ;  /* 0xfffe0b2000007947 */ /* 0x000fea000383ffff */
.L_x_1628:
[----:B------:R-:W-:Y:S01]  /*1fad0*/  IMAD.MOV.U32 R56, RZ, RZ, R9 ;  /* 0x000000ffff387224 */ /* 0x000fe200078e0009 */
[----:B-1----:R-:W-:Y:S01]  /*1fae0*/  MOV R2, R0 ;  /* 0x0000000000027202 */ /* 0x002fe20000000f00 */
[----:B------:R-:W-:Y:S01]  /*1faf0*/  IMAD.MOV.U32 R61, RZ, RZ, 0x1f ;  /* 0x0000001fff3d7424 */ /* 0x000fe200078e00ff */
[----:B------:R-:W-:Y:S02]  /*1fb00*/  MOV R3, 0x1fb20 ;  /* 0x0001fb2000037802 */ /* 0x000fe40000000f00 */
[----:B------:R-:W-:Y:S05]  /*1fb10*/  CALL.REL.NOINC `($__internal_23_$__cuda_sm70_shflsync_idx_p) ;  /* 0x00005c9000007944 */ /* 0x000fea0003c00000 */
[----:B------:R-:W-:Y:S01]  /*1fb20*/  IMAD.MOV.U32 R12, RZ, RZ, R62 ;  /* 0x000000ffff0c7224 */ /* 0x000fe200078e003e */
[----:B------:R-:W-:Y:S01]  /*1fb30*/  MOV R56, R8 ;  /* 0x0000000800387202 */ /* 0x000fe20000000f00 */
[----:B------:R-:W-:Y:S01]  /*1fb40*/  IMAD.MOV.U32 R5, RZ, RZ, RZ ;  /* 0x000000ffff057224 */ /* 0x000fe200078e00ff */
[----:B------:R-:W-:Y:S01]  /*1fb50*/  MOV R2, R0 ;  /* 0x0000000000027202 */ /* 0x000fe20000000f00 */
[----:B------:R-:W-:Y:S01]  /*1fb60*/  IMAD.MOV.U32 R61, RZ, RZ, 0x1f ;  /* 0x0000001fff3d7424 */ /* 0x000fe200078e00ff */
[----:B------:R-:W-:-:S02]  /*1fb70*/  MOV R3, 0x1fb90 ;  /* 0x0001fb9000037802 */ /* 0x000fc40000000f00 */
[----:B------:R-:W-:Y:S05]  /*1fb80*/  CALL.REL.NOINC `($__internal_23_$__cuda_sm70_shflsync_idx_p) ;  /* 0x00005c2000007944 */ /* 0x000fea0003c00000 */
[----:B------:R-:W-:Y:S01]  /*1fb90*/  MOV R9, R62 ;  /* 0x0000003e00097202 */ /* 0x000fe20000000f00 */
[----:B------:R-:W-:Y:S05]  /*1fba0*/  BRA `(.L_x_1841) ;  /* 0xfffe0ab000007947 */ /* 0x000fea000383ffff */
.L_x_1631:
[----:B------:R-:W-:Y:S01]  /*1fbb0*/  IMAD.MOV.U32 R56, RZ, RZ, R4 ;  /* 0x000000ffff387224 */ /* 0x000fe200078e0004 */
[----:B-1----:R-:W-:Y:S01]  /*1fbc0*/  MOV R2, R0 ;  /* 0x0000000000027202 */ /* 0x002fe20000000f00 */
[----:B------:R-:W-:Y:S01]  /*1fbd0*/  IMAD.MOV.U32 R61, RZ, RZ, 0x1f ;  /* 0x0000001fff3d7424 */ /* 0x000fe200078e00ff */
[----:B------:R-:W-:-:S02]  /*1fbe0*/  MOV R3, 0x1fc00 ;  /* 0x0001fc0000037802 */ /* 0x000fc40000000f00 */
[----:B---34-:R-:W-:Y:S05]  /*1fbf0*/  CALL.REL.NOINC `($__internal_23_$__cuda_sm70_shflsync_idx_p) ;  /* 0x00005bb000007944 */ /* 0x018fea0003c00000 */
[----:B------:R-:W-:Y:S01]  /*1fc00*/  MOV R5, R62 ;  /* 0x0000003e00057202 */ /* 0x000fe20000000f00 */
[----:B------:R-:W-:Y:S05]  /*1fc10*/  BRA `(.L_x_1630) ;  /* 0xfffe0aa000007947 */ /* 0x000fea000383ffff */
.L_x_1680:
[----:B------:R-:W-:Y:S01]  /*1fc20*/  IMAD.MOV.U32 R56, RZ, RZ, R5 ;  /* 0x000000ffff387224 */ /* 0x000fe200078e0005 */
[----:B------:R-:W-:Y:S01]  /*1fc30*/  MOV R2, RZ ;  /* 0x000000ff00027202 */ /* 0x000fe20000000f00 */
[----:B------:R-:W-:Y:S01]  /*1fc40*/  IMAD.MOV.U32 R61, RZ, RZ, 0x181f ;  /* 0x0000181fff3d7424 */ /* 0x000fe200078e00ff */
[----:B------:R-:W-:-:S02]  /*1fc50*/  MOV R3, 0x1fc70 ;  /* 0x0001fc7000037802 */ /* 0x000fc40000000f00 */
[----:B-----5:R-:W-:Y:S05]  /*1fc60*/  CALL.REL.NOINC `($__internal_23_$__cuda_sm70_shflsync_idx_p) ;  /* 0x00005b4000007944 */ /* 0x020fea0003c00000 */
[----:B------:R-:W-:Y:S01]  /*1fc70*/  MOV R7, R62 ;  /* 0x0000003e00077202 */ /* 0x000fe20000000f00 */
[----:B------:R-:W-:Y:S05]  /*1fc80*/  BRA `(.L_x_1842) ;  /* 0xfffe8e9000007947 */ /* 0x000fea000383ffff */
.L_x_1681:
[----:B------:R-:W-:Y:S01]  /*1fc90*/  IMAD.MOV.U32 R56, RZ, RZ, R6 ;  /* 0x000000ffff387224 */ /* 0x000fe200078e0006 */
[----:B------:R-:W-:Y:S01]  /*1fca0*/  MOV R2, RZ ;  /* 0x000000ff00027202 */ /* 0x000fe20000000f00 */
[----:B------:R-:W-:Y:S01]  /*1fcb0*/  IMAD.MOV.U32 R61, RZ, RZ, 0x181f ;  /* 0x0000181fff3d7424 */ /* 0x000fe200078e00ff */
[----:B------:R-:W-:-:S02]  /*1fcc0*/  MOV R3, 0x1fce0 ;  /* 0x0001fce000037802 */ /* 0x000fc40000000f00 */
[----:B-12--5:R-:W-:Y:S05]  /*1fcd0*/  CALL.REL.NOINC `($__internal_23_$__cuda_sm70_shflsync_idx_p) ;  /* 0x00005ad000007944 */ /* 0x026fea0003c00000 */
[----:B------:R-:W-:Y:S01]  /*1fce0*/  MOV R2, R62 ;  /* 0x0000003e00027202 */ /* 0x000fe20000000f00 */
[----:B------:R-:W-:Y:S05]  /*1fcf0*/  BRA `(.L_x_1843) ;  /* 0xfffe8e4000007947 */ /* 0x000fea000383ffff */
.L_x_1684:
[----:B------:R-:W-:Y:S01]  /*1fd00*/  IMAD.MOV.U32 R56, RZ, RZ, R5 ;  /* 0x000000ffff387224 */ /* 0x000fe200078e0005 */
[----:B--2-4-:R-:W-:Y:S01]  /*1fd10*/  MOV R2, 0x1 ;  /* 0x0000000100027802 */ /* 0x014fe20000000f00 */
[----:B------:R-:W-:Y:S01]  /*1fd20*/  IMAD.MOV.U32 R61, RZ, RZ, 0x181f ;  /* 0x0000181fff3d7424 */ /* 0x000fe200078e00ff */
[----:B------:R-:W-:-:S02]  /*1fd30*/  MOV R3, 0x1fd50 ;  /* 0x0001fd5000037802 */ /* 0x000fc40000000f00 */
[----:B-1---5:R-:W-:Y:S05]  /*1fd40*/  CALL.REL.NOINC `($__internal_23_$__cuda_sm70_shflsync_idx_p) ;  /* 0x00005a6000007944 */ /* 0x022fea0003c00000 */
[----:B------:R-:W-:Y:S01]  /*1fd50*/  IMAD.MOV.U32 R7, RZ, RZ, R62 ;  /* 0x000000ffff077224 */ /* 0x000fe200078e003e */
[----:B------:R-:W-:Y:S01]  /*1fd60*/  MOV R2, 0x1 ;  /* 0x0000000100027802 */ /* 0x000fe20000000f00 */
[----:B------:R-:W-:Y:S01]  /*1fd70*/  IMAD.MOV.U32 R56, RZ, RZ, R6 ;  /* 0x000000ffff387224 */ /* 0x000fe200078e0006 */
[----:B------:R-:W-:-:S02]  /*1fd80*/  MOV R61, 0x181f ;  /* 0x0000181f003d7802 */ /* 0x000fc40000000f00 */
[----:B------:R-:W-:Y:S02]  /*1fd90*/  MOV R3, 0x1fdb0 ;  /* 0x0001fdb000037802 */ /* 0x000fe40000000f00 */
[----:B------:R-:W-:Y:S05]  /*1fda0*/  CALL.REL.NOINC `($__internal_23_$__cuda_sm70_shflsync_idx_p) ;  /* 0x00005a0000007944 */ /* 0x000fea0003c00000 */
[----:B------:R-:W-:Y:S01]  /*1fdb0*/  MOV R2, R62 ;  /* 0x0000003e00027202 */ /* 0x000fe20000000f00 */
[----:B------:R-:W-:Y:S05]  /*1fdc0*/  BRA `(.L_x_1844) ;  /* 0xfffe8e6000007947 */ /* 0x000fea000383ffff */
.L_x_1687:
[----:B------:R-:W-:Y:S01]  /*1fdd0*/  IMAD.MOV.U32 R56, RZ, RZ, R5 ;  /* 0x000000ffff387224 */ /* 0x000fe200078e0005 */
[----:B---34-:R-:W-:Y:S01]  /*1fde0*/  MOV R2, 0x2 ;  /* 0x0000000200027802 */ /* 0x018fe20000000f00 */
[----:B------:R-:W-:Y:S01]  /*1fdf0*/  IMAD.MOV.U32 R61, RZ, RZ, 0x181f ;  /* 0x0000181fff3d7424 */ /* 0x000fe200078e00ff */
[----:B------:R-:W-:Y:S02]  /*1fe00*/  MOV R3, 0x1fe20 ;  /* 0x0001fe2000037802 */ /* 0x000fe40000000f00 */
[----:B-12--5:R-:W-:Y:S05]  /*1fe10*/  CALL.REL.NOINC `($__internal_23_$__cuda_sm70_shflsync_idx_p) ;  /* 0x0000599000007944 */ /* 0x026fea0003c00000 */
[----:B------:R-:W-:Y:S01]  /*1fe20*/  MOV R7, R62 ;  /* 0x0000003e00077202 */ /* 0x000fe20000000f00 */
[----:B------:R-:W-:Y:S05]  /*1fe30*/  BRA `(.L_x_1845) ;  /* 0xfffe8ec000007947 */ /* 0x000fea000383ffff */
.L_x_1688:
[----:B------:R-:W-:Y:S01]  /*1fe40*/  IMAD.MOV.U32 R56, RZ, RZ, R6 ;  /* 0x000000ffff387224 */ /* 0x000fe200078e0006 */
[----:B----4-:R-:W-:Y:S01]  /*1fe50*/  MOV R2, 0x2 ;  /* 0x0000000200027802 */ /* 0x010fe20000000f00 */
[----:B------:R-:W-:Y:S01]  /*1fe60*/  IMAD.MOV.U32 R61, RZ, RZ, 0x181f ;  /* 0x0000181fff3d7424 */ /* 0x000fe200078e00ff */
[----:B------:R-:W-:Y:S02]  /*1fe70*/  MOV R3, 0x1fe90 ;  /* 0x0001fe9000037802 */ /* 0x000fe40000000f00 */
[----:B-123-5:R-:W-:Y:S05]  /*1fe80*/  CALL.REL.NOINC `($__internal_23_$__cuda_sm70_shflsync_idx_p) ;  /* 0x0000592000007944 */ /* 0x02efea0003c00000 */
[----:B------:R-:W-:Y:S01]  /*1fe90*/  MOV R2, R62 ;  /* 0x0000003e00027202 */ /* 0x000fe20000000f00 */
[----:B------:R-:W-:Y:S05]  /*1fea0*/  BRA `(.L_x_1846) ;  /* 0xfffe8e7000007947 */ /* 0x000fea000383ffff */
.L_x_1691:
[----:B------:R-:W-:Y:S01]  /*1feb0*/  IMAD.MOV.U32 R56, RZ, RZ, R5 ;  /* 0x000000ffff387224 */ /* 0x000fe200078e0005 */
[----:B-12---:R-:W-:Y:S01]  /*1fec0*/  MOV R2, 0x3 ;  /* 0x0000000300027802 */ /* 0x006fe20000000f00 */
[----:B------:R-:W-:Y:S01]  /*1fed0*/  IMAD.MOV.U32 R61, RZ, RZ, 0x181f ;  /* 0x0000181fff3d7424 */ /* 0x000fe200078e00ff */
[----:B------:R-:W-:-:S02]  /*1fee0*/  MOV R3, 0x1ff00 ;  /* 0x0001ff0000037802 */ /* 0x000fc40000000f00 */
[----:B---345:R-:W-:Y:S05]  /*1fef0*/  CALL.REL.NOINC `($__internal_23_$__cuda_sm70_shflsync_idx_p) ;  /* 0x000058b000007944 */ /* 0x038fea0003c00000 */
        /* <DEDUP_REMOVED lines=8> */
.L_x_1694:
[----:B------:R-:W-:Y:S01]  /*1ff80*/  IMAD.MOV.U32 R56, RZ, RZ, R5 ;  /* 0x000000ffff387224 */ /* 0x000fe200078e0005 */
[----:B--2---:R-:W-:Y:S01]  /*1ff90*/  MOV R2, 0x4 ;  /* 0x0000000400027802 */ /* 0x004fe20000000f00 */
[----:B------:R-:W-:Y:S01]  /*1ffa0*/  IMAD.MOV.U32 R61, RZ, RZ, 0x181f ;  /* 0x0000181fff3d7424 */ /* 0x000fe200078e00ff */
[----:B------:R-:W-:Y:S02]  /*1ffb0*/  MOV R3, 0x1ffd0 ;  /* 0x0001ffd000037802 */ /* 0x000fe40000000f00 */
[----:B-1-345:R-:W-:Y:S05]  /*1ffc0*/  CALL.REL.NOINC `($__internal_23_$__cuda_sm70_shflsync_idx_p) ;  /* 0x000057e000007944 */ /* 0x03afea0003c00000 */
[----:B------:R-:W-:Y:S01]  /*1ffd0*/  MOV R7, R62 ;  /* 0x0000003e00077202 */ /* 0x000fe20000000f00 */
[----:B------:R-:W-:Y:S05]  /*1ffe0*/  BRA `(.L_x_1848) ;  /* 0xfffe8ee000007947 */ /* 0x000fea000383ffff */
.L_x_1695:
[----:B------:R-:W-:Y:S01]  /*1fff0*/  IMAD.MOV.U32 R56, RZ, RZ, R6 ;  /* 0x000000ffff387224 */ /* 0x000fe200078e0006 */
[----:B--2---:R-:W-:Y:S01]  /*20000*/  MOV R2, 0x4 ;  /* 0x0000000400027802 */ /* 0x004fe20000000f00 */
[----:B------:R-:W-:Y:S01]  /*20010*/  IMAD.MOV.U32 R61, RZ, RZ, 0x181f ;  /* 0x0000181fff3d7424 */ /* 0x000fe200078e00ff */
[----:B------:R-:W-:Y:S02]  /*20020*/  MOV R3, 0x20040 ;  /* 0x0002004000037802 */ /* 0x000fe40000000f00 */
[----:B-1-345:R-:W-:Y:S05]  /*20030*/  CALL.REL.NOINC `($__internal_23_$__cuda_sm70_shflsync_idx_p) ;  /* 0x0000577000007944 */ /* 0x03afea0003c00000 */
[----:B------:R-:W-:Y:S01]  /*20040*/  MOV R2, R62 ;  /* 0x0000003e00027202 */ /* 0x000fe20000000f00 */
[----:B------:R-:W-:Y:S05]  /*20050*/  BRA `(.L_x_1849) ;  /* 0xfffe8e9000007947 */ /* 0x000fea000383ffff */
.L_x_1698:
[----:B------:R-:W-:Y:S01]  /*20060*/  IMAD.MOV.U32 R56, RZ, RZ, R5 ;  /* 0x000000ffff387224 */ /* 0x000fe200078e0005 */
[----:B-1-3--:R-:W-:Y:S01]  /*20070*/  MOV R2, 0x5 ;  /* 0x0000000500027802 */ /* 0x00afe20000000f00 */
[----:B------:R-:W-:Y:S01]  /*20080*/  IMAD.MOV.U32 R61, RZ, RZ, 0x181f ;  /* 0x0000181fff3d7424 */ /* 0x000fe200078e00ff */
[----:B------:R-:W-:-:S02]  /*20090*/  MOV R3, 0x200b0 ;  /* 0x000200b000037802 */ /* 0x000fc40000000f00 */
[----:B--2-45:R-:W-:Y:S05]  /*200a0*/  CALL.REL.NOINC `($__internal_23_$__cuda_sm70_shflsync_idx_p) ;  /* 0x0000570000007944 */ /* 0x034fea0003c00000 */
        /* <DEDUP_REMOVED lines=8> */
.L_x_1701:
[----:B------:R-:W-:Y:S01]  /*20130*/  IMAD.MOV.U32 R56, RZ, RZ, R5 ;  /* 0x000000ffff387224 */ /* 0x000fe200078e0005 */
[----:B--23--:R-:W-:Y:S01]  /*20140*/  MOV R2, 0x6 ;  /* 0x0000000600027802 */ /* 0x00cfe20000000f00 */
[----:B------:R-:W-:Y:S01]  /*20150*/  IMAD.MOV.U32 R61, RZ, RZ, 0x181f ;  /* 0x0000181fff3d7424 */ /* 0x000fe200078e00ff */
[----:B------:R-:W-:Y:S02]  /*20160*/  MOV R3, 0x20180 ;  /* 0x0002018000037802 */ /* 0x000fe40000000f00 */
[----:B-1--45:R-:W-:Y:S05]  /*20170*/  CALL.REL.NOINC `($__internal_23_$__cuda_sm70_shflsync_idx_p) ;  /* 0x0000563000007944 */ /* 0x032fea0003c00000 */
[----:B------:R-:W-:Y:S01]  /*20180*/  MOV R7, R62 ;  /* 0x0000003e00077202 */ /* 0x000fe20000000f00 */
[----:B------:R-:W-:Y:S05]  /*20190*/  BRA `(.L_x_1851) ;  /* 0xfffe8f0000007947 */ /* 0x000fea000383ffff */
.L_x_1702:
[----:B------:R-:W-:Y:S01]  /*201a0*/  IMAD.MOV.U32 R56, RZ, RZ, R6 ;  /* 0x000000ffff387224 */ /* 0x000fe200078e0006 */
[----:B---3--:R-:W-:Y:S01]  /*201b0*/  MOV R2, 0x6 ;  /* 0x0000000600027802 */ /* 0x008fe20000000f00 */
[----:B------:R-:W-:Y:S01]  /*201c0*/  IMAD.MOV.U32 R61, RZ, RZ, 0x181f ;  /* 0x0000181fff3d7424 */ /* 0x000fe200078e00ff */
[----:B------:R-:W-:Y:S02]  /*201d0*/  MOV R3, 0x201f0 ;  /* 0x000201f000037802 */ /* 0x000fe40000000f00 */
[----:B-12-45:R-:W-:Y:S05]  /*201e0*/  CALL.REL.NOINC `($__internal_23_$__cuda_sm70_shflsync_idx_p) ;  /* 0x000055c000007944 */ /* 0x036fea0003c00000 */
[----:B------:R-:W-:Y:S01]  /*201f0*/  MOV R2, R62 ;  /* 0x0000003e00027202 */ /* 0x000fe20000000f00 */
[----:B------:R-:W-:Y:S05]  /*20200*/  BRA `(.L_x_1852) ;  /* 0xfffe8eb000007947 */ /* 0x000fea000383ffff */
.L_x_1705:
        /* <DEDUP_REMOVED lines=13> */
.L_x_1744:
[----:B------:R-:W-:Y:S01]  /*202e0*/  IMAD.MOV.U32 R56, RZ, RZ, R4 ;  /* 0x000000ffff387224 */ /* 0x000fe200078e0004 */
[----:B------:R-:W-:Y:S01]  /*202f0*/  MOV R2, RZ ;  /* 0x000000ff00027202 */ /* 0x000fe20000000f00 */
[----:B------:R-:W-:Y:S01]  /*20300*/  IMAD.MOV.U32 R61, RZ, RZ, 0x181f ;  /* 0x0000181fff3d7424 */ /* 0x000fe200078e00ff */
[----:B------:R-:W-:Y:S02]  /*20310*/  MOV R3, 0x20330 ;  /* 0x0002033000037802 */ /* 0x000fe40000000f00 */
[----:B------:R-:W-:Y:S05]  /*20320*/  CALL.REL.NOINC `($__internal_23_$__cuda_sm70_shflsync_idx_p) ;  /* 0x0000548000007944 */ /* 0x000fea0003c00000 */
[----:B------:R-:W-:Y:S01]  /*20330*/  MOV R7, R62 ;  /* 0x0000003e00077202 */ /* 0x000fe20000000f00 */
[----:B------:R-:W-:Y:S05]  /*20340*/  BRA `(.L_x_1854) ;  /* 0xfffef95000007947 */ /* 0x000fea000383ffff */
.L_x_1745:
[----:B------:R-:W-:Y:S01]  /*20350*/  IMAD.MOV.U32 R56, RZ, RZ, R0 ;  /* 0x000000ffff387224 */ /* 0x000fe200078e0000 */
[----:B------:R-:W-:Y:S01]  /*20360*/  MOV R2, RZ ;  /* 0x000000ff00027202 */ /* 0x000fe20000000f00 */
[----:B------:R-:W-:Y:S01]  /*20370*/  IMAD.MOV.U32 R61, RZ, RZ, 0x181f ;  /* 0x0000181fff3d7424 */ /* 0x000fe200078e00ff */
[----:B------:R-:W-:Y:S02]  /*20380*/  MOV R3, 0x203a0 ;  /* 0x000203a000037802 */ /* 0x000fe40000000f00 */
[----:B-12---:R-:W-:Y:S05]  /*20390*/  CALL.REL.NOINC `($__internal_23_$__cuda_sm70_shflsync_idx_p) ;  /* 0x0000541000007944 */ /* 0x006fea0003c00000 */
        /* <DEDUP_REMOVED lines=12> */
[----:B------:R-:W-:Y:S05]  /*20460*/  CALL.REL.NOINC `($__internal_23_$__cuda_sm70_shflsync_idx_p) ;  /* 0x0000534000007944 */ /* 0x000fea0003c00000 */
[----:B------:R-:W-:Y:S01]  /*20470*/  IMAD.MOV.U32 R6, RZ, RZ, R62 ;  /* 0x000000ffff067224 */ /* 0x000fe200078e003e */
[----:B------:R-:W-:Y:S01]  /*20480*/  MOV R2, 0x1 ;  /* 0x0000000100027802 */ /* 0x000fe20000000f00 */
[----:B------:R-:W-:Y:S01]  /*20490*/  IMAD.MOV.U32 R56, RZ, RZ, R0 ;  /* 0x000000ffff387224 */ /* 0x000fe200078e0000 */
[----:B------:R-:W-:Y:S02]  /*204a0*/  MOV R61, 0x181f ;  /* 0x0000181f003d7802 */ /* 0x000fe40000000f00 */
[----:B------:R-:W-:Y:S02]  /*204b0*/  MOV R3, 0x204d0 ;  /* 0x000204d000037802 */ /* 0x000fe40000000f00 */
[----:B------:R-:W-:Y:S05]  /*204c0*/  CALL.REL.NOINC `($__internal_23_$__cuda_sm70_shflsync_idx_p) ;  /* 0x000052e000007944 */ /* 0x000fea0003c00000 */
        /* <DEDUP_REMOVED lines=60> */
[----:B------:R-:W-:Y:S01]  /*20890*/  MOV R0, R62 ;  /* 0x0000003e00007202 */ /* 0x000fe20000000f00 */
[----:B------:R-:W-:Y:S05]  /*208a0*/  BRA `(.L_x_1855) ;  /* 0xfffef57000007947 */ /* 0x000fea000383ffff */
.L_x_1746:
[----:B------:R-:W-:Y:S01]  /*208b0*/  IMAD.MOV.U32 R56, RZ, RZ, R0 ;  /* 0x000000ffff387224 */ /* 0x000fe200078e0000 */
[----:B------:R-:W-:Y:S01]  /*208c0*/  MOV R2, RZ ;  /* 0x000000ff00027202 */ /* 0x000fe20000000f00 */
[----:B------:R-:W-:Y:S01]  /*208d0*/  IMAD.MOV.U32 R61, RZ, RZ, 0x1c1f ;  /* 0x00001c1fff3d7424 */ /* 0x000fe200078e00ff */
[----:B------:R-:W-:-:S02]  /*208e0*/  MOV R3, 0x20900 ;  /* 0x0002090000037802 */ /* 0x000fc40000000f00 */
[----:B------:R-:W-:Y:S05]  /*208f0*/  CALL.REL.NOINC `($__internal_23_$__cuda_sm70_shflsync_idx_p) ;  /* 0x00004eb000007944 */ /* 0x000fea0003c00000 */
[----:B------:R-:W-:Y:S01]  /*20900*/  MOV R2, R62 ;  /* 0x0000003e00027202 */ /* 0x000fe20000000f00 */
[----:B------:R-:W-:Y:S05]  /*20910*/  BRA `(.L_x_1856) ;  /* 0xfffef69000007947 */ /* 0x000fea000383ffff */
.L_x_1747:
[----:B------:R-:W-:Y:S01]  /*20920*/  IMAD.MOV.U32 R56, RZ, RZ, R0 ;  /* 0x000000ffff387224 */ /* 0x000fe200078e0000 */
[----:B------:R-:W-:Y:S01]  /*20930*/  MOV R2, 0x1 ;  /* 0x0000000100027802 */ /* 0x000fe20000000f00 */
[----:B------:R-:W-:Y:S01]  /*20940*/  IMAD.MOV.U32 R61, RZ, RZ, 0x1c1f ;  /* 0x00001c1fff3d7424 */ /* 0x000fe200078e00ff */
[----:B------:R-:W-:-:S02]  /*20950*/  MOV R3, 0x20970 ;  /* 0x0002097000037802 */ /* 0x000fc40000000f00 */
[----:B-1----:R-:W-:Y:S05]  /*20960*/  CALL.REL.NOINC `($__internal_23_$__cuda_sm70_shflsync_idx_p) ;  /* 0x00004e4000007944 */ /* 0x002fea0003c00000 */
[----:B------:R-:W-:Y:S01]  /*20970*/  IMAD.IADD R2, R4, 0x1, R62 ;  /* 0x0000000104027824 */ /* 0x000fe200078e023e */
[----:B------:R-:W-:Y:S01]  /*20980*/  MOV R3, 0x20c60 ;  /* 0x00020c6000037802 */ /* 0x000fe20000000f00 */
[----:B------:R-:W-:-:S02]  /*20990*/  IMAD.MOV.U32 R56, RZ, RZ, R0 ;  /* 0x000000ffff387224 */ /* 0x000fc400078e0000 */
[----:B------:R-:W-:Y:S01]  /*209a0*/  IMAD.MOV.U32 R61, RZ, RZ, 0x1c1f ;  /* 0x00001c1fff3d7424 */ /* 0x000fe200078e00ff */
        /* <DEDUP_REMOVED lines=10> */
[----:B------:R-:W-:Y:S02]  /*20a50*/  ISETP.GT.AND P4, PT, R2, 0x19, PT ;  /* 0x000000190200780c */ /* 0x000fe40003f84270 */
        /* <DEDUP_REMOVED lines=30> */
[----:B------:R-:W-:Y:S02]  /*20c40*/  FSEL R63, R38, -INF , P0 ;  /* 0xff800000263f7808 */ /* 0x000fe40000000000 */
[----:B------:R-:W-:Y:S05]  /*20c50*/  CALL.REL.NOINC `($__internal_23_$__cuda_sm70_shflsync_idx_p) ;  /* 0x00004b5000007944 */ /* 0x000fea0003c00000 */
[----:B------:R-:W-:Y:S01]  /*20c60*/  IMAD.IADD R2, R4, 0x1, R62 ;  /* 0x0000000104027824 */ /* 0x000fe200078e023e */
[----:B------:R-:W-:Y:S01]  /*20c70*/  MOV R3, 0x20f50 ;  /* 0x00020f5000037802 */ /* 0x000fe20000000f00 */
[----:B------:R-:W-:Y:S02]  /*20c80*/  IMAD.MOV.U32 R56, RZ, RZ, R0 ;  /* 0x000000ffff387224 */ /* 0x000fe400078e0000 */
        /* <DEDUP_REMOVED lines=45> */
[----:B------:R-:W-:Y:S02]  /*20f60*/  FMNMX.FTZ R0, R10, R12, !PT ;  /* 0x0000000c0a007209 */ /* 0x000fe40007810000 */
[----:B------:R-:W-:Y:S02]  /*20f70*/  FMNMX.FTZ R3, R26, R27, !PT ;  /* 0x0000001b1a037209 */ /* 0x000fe40007810000 */
[----:B------:R-:W-:-:S02]  /*20f80*/  IMNMX R5, R5, R4, PT ;  /* 0x0000000405057217 */ /* 0x000fc40003800200 */
[----:B------:R-:W-:Y:S02]  /*20f90*/  FMNMX.FTZ R71, R14, R0, !PT ;  /* 0x000000000e477209 */ /* 0x000fe40007810000 */
[C---:B------:R-:W-:Y:S02]  /*20fa0*/  ISETP.GT.AND P0, PT, R5.reuse, RZ, PT ;  /* 0x000000ff0500720c */ /* 0x040fe40003f04270 */
[C---:B------:R-:W-:Y:S02]  /*20fb0*/  ISETP.GT.AND P1, PT, R5.reuse, 0x1, PT ;  /* 0x000000010500780c */ /* 0x040fe40003f24270 */
[----:B------:R-:W-:Y:S02]  /*20fc0*/  ISETP.GT.AND P3, PT, R5, 0x8, PT ;  /* 0x000000080500780c */ /* 0x000fe40003f64270 */
[----:B------:R-:W-:Y:S02]  /*20fd0*/  FSEL R24, R157, -INF , P0 ;  /* 0xff8000009d187808 */ /* 0x000fe40000000000 */
[----:B------:R-:W-:-:S02]  /*20fe0*/  FSEL R25, R156, -INF , P1 ;  /* 0xff8000009c197808 */ /* 0x000fc40000800000 */
        /* <DEDUP_REMOVED lines=10> */
[----:B------:R-:W-:Y:S02]  /*21090*/  FMNMX.FTZ R2, R15, R2, !PT ;  /* 0x000000020f027209 */ /* 0x000fe40007810000 */
[----:B------:R-:W-:-:S02]  /*210a0*/  ISETP.GT.AND P2, PT, R5, 0x11, PT ;  /* 0x000000110500780c */ /* 0x000fc40003f44270 */
[----:B------:R-:W-:Y:S02]  /*210b0*/  FSEL R38, R141, -INF , P0 ;  /* 0xff8000008d267808 */ /* 0x000fe40000000000 */
[----:B------:R-:W-:Y:S02]  /*210c0*/  FMNMX.FTZ R0, R37, R0, !PT ;  /* 0x0000000025007209 */ /* 0x000fe40007810000 */
[----:B------:R-:W-:Y:S02]  /*210d0*/  FMNMX.FTZ R71, R18, R71, !PT ;  /* 0x0000004712477209 */ /* 0x000fe40007810000 */
[----:B------:R-:W-:Y:S02]  /*210e0*/  FMNMX.FTZ R2, R17, R2, !PT ;  /* 0x0000000211027209 */ /* 0x000fe40007810000 */
[----:B------:R-:W-:Y:S02]  /*210f0*/  ISETP.GT.AND P3, PT, R5, 0x18, PT ;  /* 0x000000180500780c */ /* 0x000fe40003f64270 */
[----:B------:R-:W-:-:S02]  /*21100*/  FSEL R39, R140, -INF , P2 ;  /* 0xff8000008c277808 */ /* 0x000fc40001000000 */
[----:B------:R-:W-:Y:S02]  /*21110*/  FMNMX.FTZ R0, R38, R0, !PT ;  /* 0x0000000026007209 */ /* 0x000fe40007810000 */
        /* <DEDUP_REMOVED lines=85> */
[----:B------:R-:W-:Y:S01]  /*21670*/  FMNMX.FTZ R69, R87, R69, !PT ;  /* 0x0000004557457209 */ /* 0x000fe20007810000 */
[----:B------:R-:W-:Y:S01]  /*21680*/  IMAD.MOV.U32 R4, RZ, RZ, R71 ;  /* 0x000000ffff047224 */ /* 0x000fe200078e0047 */
[----:B------:R-:W-:Y:S01]  /*21690*/  FMNMX.FTZ R8, R52, R0, !PT ;  /* 0x0000000034087209 */ /* 0x000fe20007810000 */
[----:B------:R-:W-:Y:S01]  /*216a0*/  IMAD.MOV.U32 R0, RZ, RZ, 0x2 ;  /* 0x00000002ff007424 */ /* 0x000fe200078e00ff */
[----:B------:R-:W-:Y:S02]  /*216b0*/  FMNMX.FTZ R70, R63, R70, !PT ;  /* 0x000000463f467209 */ /* 0x000fe40007810000 */
[----:B------:R-:W-:-:S02]  /*216c0*/  FMNMX.FTZ R69, R83, R69, !PT ;  /* 0x0000004553457209 */ /* 0x000fc40007810000 */
[----:B------:R-:W-:Y:S02]  /*216d0*/  MOV R2, 0x216f0 ;  /* 0x000216f000027802 */ /* 0x000fe40000000f00 */
[----:B------:R-:W-:Y:S05]  /*216e0*/  CALL.REL.NOINC `($__internal_22_$__cuda_sm70_shflsync_bfly_p) ;  /* 0x0000406000007944 */ /* 0x000fea0003c00000 */
[----:B------:R-:W-:Y:S01]  /*216f0*/  FMNMX.FTZ R71, R71, R0, !PT ;  /* 0x0000000047477209 */ /* 0x000fe20007810000 */
[----:B------:R-:W-:Y:S01]  /*21700*/  IMAD.MOV.U32 R0, RZ, RZ, 0x1 ;  /* 0x00000001ff007424 */ /* 0x000fe200078e00ff */
[----:B------:R-:W-:-:S03]  /*21710*/  MOV R2, 0x21740 ;  /* 0x0002174000027802 */ /* 0x000fc60000000f00 */
[----:B------:R-:W-:Y:S02]  /*21720*/  IMAD.MOV.U32 R4, RZ, RZ, R71 ;  /* 0x000000ffff047224 */ /* 0x000fe400078e0047 */
[----:B------:R-:W-:Y:S05]  /*21730*/  CALL.REL.NOINC `($__internal_22_$__cuda_sm70_shflsync_bfly_p) ;  /* 0x0000401000007944 */ /* 0x000fea0003c00000 */
[----:B------:R-:W-:Y:S01]  /*21740*/  FMNMX.FTZ R71, R71, R0, !PT ;  /* 0x0000000047477209 */ /* 0x000fe20007810000 */
[----:B------:R-:W-:Y:S01]  /*21750*/  IMAD.MOV.U32 R4, RZ, RZ, R70 ;  /* 0x000000ffff047224 */ /* 0x000fe200078e0046 */
[----:B------:R-:W-:Y:S01]  /*21760*/  MOV R2, 0x21790 ;  /* 0x0002179000027802 */ /* 0x000fe20000000f00 */
[----:B------:R-:W-:Y:S02]  /*21770*/  IMAD.MOV.U32 R0, RZ, RZ, 0x2 ;  /* 0x00000002ff007424 */ /* 0x000fe400078e00ff */
        /* <DEDUP_REMOVED lines=26> */
[----:B------:R-:W-:Y:S01]  /*21920*/  MOV R9, R0 ;  /* 0x0000000000097202 */ /* 0x000fe20000000f00 */
[----:B------:R-:W-:Y:S05]  /*21930*/  BRA `(.L_x_1857) ;  /* 0xfffef6e000007947 */ /* 0x000fea000383ffff */
.L_x_1751:
[----:B------:R-:W-:Y:S01]  /*21940*/  MOV R2, RZ ;  /* 0x000000ff00027202 */ /* 0x000fe20000000f00 */
[----:B------:R-:W-:Y:S01]  /*21950*/  IMAD.MOV.U32 R56, RZ, RZ, R4 ;  /* 0x000000ffff387224 */ /* 0x000fe200078e0004 */
[----:B------:R-:W-:Y:S01]  /*21960*/  MOV R3, 0x21990 ;  /* 0x0002199000037802 */ /* 0x000fe20000000f00 */
[----:B------:R-:W-:Y:S02]  /*21970*/  IMAD.MOV.U32 R61, RZ, RZ, 0x181f ;  /* 0x0000181fff3d7424 */ /* 0x000fe400078e00ff */
[----:B-1----:R-:W-:Y:S05]  /*21980*/  CALL.REL.NOINC `($__internal_23_$__cuda_sm70_shflsync_idx_p) ;  /* 0x00003e2000007944 */ /* 0x002fea0003c00000 */
[----:B------:R-:W-:Y:S01]  /*21990*/  MOV R7, R62 ;  /* 0x0000003e00077202 */ /* 0x000fe20000000f00 */
[----:B------:R-:W-:-:S05]  /*219a0*/  BRA `(.L_x_1858) ;  /* 0xffff12a000007947 */ /* 0x000fca000383ffff */
.L_x_1752:
[----:B------:R-:W-:Y:S01]  /*219b0*/  MOV R2, RZ ;  /* 0x000000ff00027202 */ /* 0x000fe20000000f00 */
[----:B------:R-:W-:Y:S01]  /*219c0*/  IMAD.MOV.U32 R56, RZ, RZ, R0 ;  /* 0x000000ffff387224 */ /* 0x000fe200078e0000 */
[----:B------:R-:W-:Y:S01]  /*219d0*/  MOV R3, 0x21a00 ;  /* 0x00021a0000037802 */ /* 0x000fe20000000f00 */
[----:B------:R-:W-:Y:S02]  /*219e0*/  IMAD.MOV.U32 R61, RZ, RZ, 0x181f ;  /* 0x0000181fff3d7424 */ /* 0x000fe400078e00ff */
[----:B-123--:R-:W-:Y:S05]  /*219f0*/  CALL.REL.NOINC `($__internal_23_$__cuda_sm70_shflsync_idx_p) ;  /* 0x00003db000007944 */ /* 0x00efea0003c00000 */
[----:B------:R-:W-:Y:S01]  /*21a00*/  IMAD.MOV.U32 R56, RZ, RZ, R4 ;  /* 0x000000ffff387224 */ /* 0x000fe200078e0004 */
[----:B------:R-:W-:Y:S01]  /*21a10*/  ISETP.GE.AND P0, PT, R244, c[0x0][0x1d4], PT ;  /* 0x00007500f4007a0c */ /* 0x000fe20003f06270 */
[----:B------:R-:W-:Y:S01]  /*21a20*/  IMAD.MOV.U32 R61, RZ, RZ, 0x181f ;  /* 0x0000181fff3d7424 */ /* 0x000fe200078e00ff */
[----:B------:R-:W-:Y:S05]  /*21a30*/  IADD3 R2, P1, R62, R5, RZ ;  /* 0x000000053e027210 */ /* 0x000fea0007f3e0ff */
[----:B------:R-:W-:Y:S01]  /*21a40*/  IMAD.X R3, R7, 0x1, R6, P1 ;  /* 0x0000000107037824 */ /* 0x000fe200008e0606 */
[----:B------:R-:W-:Y:S05]  /*21a50*/  SEL R7, RZ, 0x10, P0 ;  /* 0x00000010ff077807 */ /* 0x000fea0000000000 */
[----:B------:R-:W-:Y:S01]  /*21a60*/  @!PT LDS RZ, [RZ] ;  /* 0x00000000fffff984 */ /* 0x000fe20000000800 */
[----:B------:R-:W-:Y:S01]  /*21a70*/  @!PT LDS RZ, [RZ] ;  /* 0x00000000fffff984 */ /* 0x000fe20000000800 */
[----:B------:R-:W-:Y:S01]  /*21a80*/  @!PT LDS RZ, [RZ] ;  /* 0x00000000fffff984 */ /* 0x000fe20000000800 */
[----:B------:R1:W-:Y:S02]  /*21a90*/  LDGSTS.E.BYPASS.LTC128B.128 [R208+0x100], [R2.64], !P0 ;  /* 0x0010000002d07fae */ /* 0x0003e4000c101d48 */
[----:B-1----:R-:W-:Y:S01]  /*21aa0*/  MOV R3, 0x21ad0 ;  /* 0x00021ad000037802 */ /* 0x002fe20000000f00 */
[----:B------:R-:W-:Y:S03]  /*21ab0*/  IMAD.MOV.U32 R2, RZ, RZ, 0x1 ;  /* 0x00000001ff027424 */ /* 0x000fe600078e00ff */
[----:B------:R-:W-:Y:S05]  /*21ac0*/  CALL.REL.NOINC `($__internal_23_$__cuda_sm70_shflsync_idx_p) ;  /* 0x00003ce000007944 */ /* 0x000fea0003c00000 */
[----:B------:R-:W-:Y:S01]  /*21ad0*/  MOV R2, 0x1 ;  /* 0x0000000100027802 */ /* 0x000fe20000000f00 */
[----:B------:R-:W-:Y:S01]  /*21ae0*/  IMAD.MOV.U32 R8, RZ, RZ, R62 ;  /* 0x000000ffff087224 */ /* 0x000fe200078e003e */
[----:B------:R-:W-:Y:S01]  /*21af0*/  MOV R61, 0x181f ;  /* 0x0000181f003d7802 */ /* 0x000fe20000000f00 */
[----:B------:R-:W-:Y:S01]  /*21b00*/  IMAD.MOV.U32 R56, RZ, RZ, R0 ;  /* 0x000000ffff387224 */ /* 0x000fe200078e0000 */
[----:B------:R-:W-:Y:S02]  /*21b10*/  MOV R3, 0x21b30 ;  /* 0x00021b3000037802 */ /* 0x000fe40000000f00 */
[----:B------:R-:W-:Y:S05]  /*21b20*/  CALL.REL.NOINC `($__internal_23_$__cuda_sm70_shflsync_idx_p) ;  /* 0x00003c8000007944 */ /* 0x000fea0003c00000 */
        /* <DEDUP_REMOVED lines=60> */
[----:B------:R-:W-:Y:S01]  /*21ef0*/  MOV R0, R62 ;  /* 0x0000003e00007202 */ /* 0x000fe20000000f00 */
[----:B------:R-:W-:-:S05]  /*21f00*/  BRA `(.L_x_1859) ;  /* 0xffff0ee000007947 */ /* 0x000fca000383ffff */
.L_x_1755:
[----:B------:R-:W-:Y:S01]  /*21f10*/  MOV R2, RZ ;  /* 0x000000ff00027202 */ /* 0x000fe20000000f00 */
[----:B------:R-:W-:Y:S01]  /*21f20*/  IMAD.MOV.U32 R56, RZ, RZ, R4 ;  /* 0x000000ffff387224 */ /* 0x000fe200078e0004 */
[----:B------:R-:W-:Y:S01]  /*21f30*/  MOV R3, 0x21f60 ;  /* 0x00021f6000037802 */ /* 0x000fe20000000f00 */
[----:B------:R-:W-:Y:S02]  /*21f40*/  IMAD.MOV.U32 R61, RZ, RZ, 0x181f ;  /* 0x0000181fff3d7424 */ /* 0x000fe400078e00ff */
[----:B------:R-:W-:Y:S05]  /*21f50*/  CALL.REL.NOINC `($__internal_23_$__cuda_sm70_shflsync_idx_p) ;  /* 0x0000385000007944 */ /* 0x000fea0003c00000 */
[----:B------:R-:W-:Y:S01]  /*21f60*/  MOV R7, R62 ;  /* 0x0000003e00077202 */ /* 0x000fe20000000f00 */
[----:B------:R-:W-:-:S05]  /*21f70*/  BRA `(.L_x_1860) ;  /* 0xffff219000007947 */ /* 0x000fca000383ffff */
.L_x_1756:
[----:B------:R-:W-:Y:S01]  /*21f80*/  MOV R2, RZ ;  /* 0x000000ff00027202 */ /* 0x000fe20000000f00 */
[----:B------:R-:W-:Y:S01]  /*21f90*/  IMAD.MOV.U32 R56, RZ, RZ, R0 ;  /* 0x000000ffff387224 */ /* 0x000fe200078e0000 */
[----:B------:R-:W-:Y:S01]  /*21fa0*/  MOV R3, 0x21fd0 ;  /* 0x00021fd000037802 */ /* 0x000fe20000000f00 */
[----:B------:R-:W-:Y:S02]  /*21fb0*/  IMAD.MOV.U32 R61, RZ, RZ, 0x181f ;  /* 0x0000181fff3d7424 */ /* 0x000fe400078e00ff */
[----:B-12---:R-:W-:Y:S05]  /*21fc0*/  CALL.REL.NOINC `($__internal_23_$__cuda_sm70_shflsync_idx_p) ;  /* 0x000037e000007944 */ /* 0x006fea0003c00000 */
        /* <DEDUP_REMOVED lines=81> */
.L_x_1757:
[----:B------:R-:W-:Y:S01]  /*224e0*/  MOV R2, RZ ;  /* 0x000000ff00027202 */ /* 0x000fe20000000f00 */
[----:B------:R-:W-:Y:S01]  /*224f0*/  IMAD.MOV.U32 R56, RZ, RZ, R4 ;  /* 0x000000ffff387224 */ /* 0x000fe200078e0004 */
[----:B------:R-:W-:Y:S01]  /*22500*/  MOV R3, 0x22530 ;  /* 0x0002253000037802 */ /* 0x000fe20000000f00 */
[----:B------:R-:W-:Y:S02]  /*22510*/  IMAD.MOV.U32 R61, RZ, RZ, 0x1c1f ;  /* 0x00001c1fff3d7424 */ /* 0x000fe400078e00ff */
[----:B------:R-:W-:Y:S05]  /*22520*/  CALL.REL.NOINC `($__internal_23_$__cuda_sm70_shflsync_idx_p) ;  /* 0x0000328000007944 */ /* 0x000fea0003c00000 */
[----:B------:R-:W-:Y:S01]  /*22530*/  MOV R0, R62 ;  /* 0x0000003e00007202 */ /* 0x000fe20000000f00 */
[----:B------:R-:W-:-:S05]  /*22540*/  BRA `(.L_x_1862) ;  /* 0xffff1ef000007947 */ /* 0x000fca000383ffff */
.L_x_1758:
[----:B------:R-:W-:Y:S01]  /*22550*/  MOV R2, 0x1 ;  /* 0x0000000100027802 */ /* 0x000fe20000000f00 */
[----:B------:R-:W-:Y:S01]  /*22560*/  IMAD.MOV.U32 R56, RZ, RZ, R4 ;  /* 0x000000ffff387224 */ /* 0x000fe200078e0004 */
[----:B------:R-:W-:Y:S01]  /*22570*/  MOV R3, 0x225a0 ;  /* 0x000225a000037802 */ /* 0x000fe20000000f00 */
[----:B------:R-:W-:Y:S02]  /*22580*/  IMAD.MOV.U32 R61, RZ, RZ, 0x1c1f ;  /* 0x00001c1fff3d7424 */ /* 0x000fe400078e00ff */
[----:B-1----:R-:W-:Y:S05]  /*22590*/  CALL.REL.NOINC `($__internal_23_$__cuda_sm70_shflsync_idx_p) ;  /* 0x0000321000007944 */ /* 0x002fea0003c00000 */
[----:B------:R-:W-:Y:S01]  /*225a0*/  MOV R3, 0x22880 ;  /* 0x0002288000037802 */ /* 0x000fe20000000f00 */
[----:B------:R-:W-:Y:S02]  /*225b0*/  IMAD.IADD R62, R5, 0x1, R62 ;  /* 0x00000001053e7824 */ /* 0x000fe400078e023e */
[----:B------:R-:W-:Y:S02]  /*225c0*/  IMAD.MOV.U32 R56, RZ, RZ, R4 ;  /* 0x000000ffff387224 */ /* 0x000fe400078e0004 */
[----:B------:R-:W-:Y:S01]  /*225d0*/  IMAD.MOV.U32 R2, RZ, RZ, 0x2 ;  /* 0x00000002ff027424 */ /* 0x000fe200078e00ff */
[C---:B------:R-:W-:Y:S01]  /*225e0*/  ISETP.GT.AND P0, PT, R62.reuse, RZ, PT ;  /* 0x000000ff3e00720c */ /* 0x040fe20003f04270 */
[----:B------:R-:W-:Y:S01]  /*225f0*/  IMAD.MOV.U32 R61, RZ, RZ, 0x1c1f ;  /* 0x00001c1fff3d7424 */ /* 0x000fe200078e00ff */
        /* <DEDUP_REMOVED lines=36> */
[----:B------:R-:W-:Y:S02]  /*22840*/  FSEL R40, R32, -INF , P2 ;  /* 0xff80000020287808 */ /* 0x000fe40001000000 */
[----:B------:R-:W-:Y:S02]  /*22850*/  FSEL R39, R31, -INF , P1 ;  /* 0xff8000001f277808 */ /* 0x000fe40000800000 */
[----:B------:R-:W-:Y:S02]  /*22860*/  FSEL R38, R30, -INF , P0 ;  /* 0xff8000001e267808 */ /* 0x000fe40000000000 */
[----:B------:R-:W-:Y:S05]  /*22870*/  CALL.REL.NOINC `($__internal_23_$__cuda_sm70_shflsync_idx_p) ;  /* 0x00002f3000007944 */ /* 0x000fea0003c00000 */
        /* <DEDUP_REMOVED lines=169> */
[----:B------:R-:W-:Y:S05]  /*23310*/  CALL.REL.NOINC `($__internal_22_$__cuda_sm70_shflsync_bfly_p) ;  /* 0x0000243000007944 */ /* 0x000fea0003c00000 */
[----:B------:R-:W-:Y:S01]  /*23320*/  FMNMX.FTZ R4, R4, R0, !PT ;  /* 0x0000000004047209 */ /* 0x000fe20007810000 */
[----:B------:R-:W-:Y:S01]  /*23330*/  IMAD.MOV.U32 R0, RZ, RZ, 0x1 ;  /* 0x00000001ff007424 */ /* 0x000fe200078e00ff */
[----:B------:R-:W-:Y:S02]  /*23340*/  MOV R2, 0x23360 ;  /* 0x0002336000027802 */ /* 0x000fe40000000f00 */
        /* <DEDUP_REMOVED lines=28> */
[----:B------:R-:W-:-:S05]  /*23510*/  BRA `(.L_x_1863) ;  /* 0xffff1f9000007947 */ /* 0x000fca000383ffff */
.L_x_1761:
[----:B-1--4-:R-:W-:Y:S01]  /*23520*/  MOV R61, 0x181f ;  /* 0x0000181f003d7802 */ /* 0x012fe20000000f00 */
[----:B------:R-:W-:Y:S01]  /*23530*/  IMAD.MOV.U32 R2, RZ, RZ, RZ ;  /* 0x000000ffff027224 */ /* 0x000fe200078e00ff */
[----:B------:R-:W-:Y:S02]  /*23540*/  MOV R3, 0x23560 ;  /* 0x0002356000037802 */ /* 0x000fe40000000f00 */
[----:B------:R-:W-:Y:S05]  /*23550*/  CALL.REL.NOINC `($__internal_23_$__cuda_sm70_shflsync_idx_p) ;  /* 0x0000225000007944 */ /* 0x000fea0003c00000 */
[----:B------:R-:W-:Y:S01]  /*23560*/  MOV R58, R62 ;  /* 0x0000003e003a7202 */ /* 0x000fe20000000f00 */
[----:B------:R-:W-:-:S05]  /*23570*/  BRA `(.L_x_1864) ;  /* 0xffff3ff000007947 */ /* 0x000fca000383ffff */
.L_x_1764:
[----:B------:R-:W-:Y:S01]  /*23580*/  MOV R2, RZ ;  /* 0x000000ff00027202 */ /* 0x000fe20000000f00 */
[----:B------:R-:W-:Y:S01]  /*23590*/  IMAD.MOV.U32 R56, RZ, RZ, R4 ;  /* 0x000000ffff387224 */ /* 0x000fe200078e0004 */
[----:B------:R-:W-:Y:S01]  /*235a0*/  MOV R3, 0x235d0 ;  /* 0x000235d000037802 */ /* 0x000fe20000000f00 */
[----:B------:R-:W-:Y:S02]  /*235b0*/  IMAD.MOV.U32 R61, RZ, RZ, 0x181f ;  /* 0x0000181fff3d7424 */ /* 0x000fe400078e00ff */
[----:B------:R-:W-:Y:S05]  /*235c0*/  CALL.REL.NOINC `($__internal_23_$__cuda_sm70_shflsync_idx_p) ;  /* 0x000021e000007944 */ /* 0x000fea0003c00000 */
[----:B------:R-:W-:Y:S01]  /*235d0*/  MOV R7, R62 ;  /* 0x0000003e00077202 */ /* 0x000fe20000000f00 */
[----:B------:R-:W-:-:S05]  /*235e0*/  BRA `(.L_x_1865) ;  /* 0xffff53c000007947 */ /* 0x000fca000383ffff */
.L_x_1765:
[----:B------:R-:W-:Y:S01]  /*235f0*/  MOV R2, RZ ;  /* 0x000000ff00027202 */ /* 0x000fe20000000f00 */
[----:B------:R-:W-:Y:S01]  /*23600*/  IMAD.MOV.U32 R56, RZ, RZ, R0 ;  /* 0x000000ffff387224 */ /* 0x000fe200078e0000 */
[----:B------:R-:W-:Y:S01]  /*23610*/  MOV R3, 0x23640 ;  /* 0x0002364000037802 */ /* 0x000fe20000000f00 */
[----:B------:R-:W-:Y:S02]  /*23620*/  IMAD.MOV.U32 R61, RZ, RZ, 0x181f ;  /* 0x0000181fff3d7424 */ /* 0x000fe400078e00ff */
[----:B-12---:R-:W-:Y:S05]  /*23630*/  CALL.REL.NOINC `($__internal_23_$__cuda_sm70_shflsync_idx_p) ;  /* 0x0000217000007944 */ /* 0x006fea0003c00000 */
        /* <DEDUP_REMOVED lines=82> */
.L_x_1766:
[----:B------:R-:W-:Y:S02]  /*23b60*/  MOV R0, 0x2 ;  /* 0x0000000200007802 */ /* 0x000fe40000000f00 */
        /* <DEDUP_REMOVED lines=34> */
.L_x_1768:
[----:B------:R-:W-:Y:S01]  /*23d90*/  IMAD.MOV.U32 R4, RZ, RZ, R239 ;  /* 0x000000ffff047224 */ /* 0x000fe200078e00ef */
[----:B------:R-:W-:-:S02]  /*23da0*/  MOV R0, 0x2 ;  /* 0x0000000200007802 */ /* 0x000fc40000000f00 */
[----:B------:R-:W-:Y:S02]  /*23db0*/  MOV R2, 0x23dd0 ;  /* 0x00023dd000027802 */ /* 0x000fe40000000f00 */
[----:B------:R-:W-:Y:S05]  /*23dc0*/  CALL.REL.NOINC `($__internal_22_$__cuda_sm70_shflsync_bfly_p) ;  /* 0x0000198000007944 */ /* 0x000fea0003c00000 */
[----:B------:R-:W-:Y:S05]  /*23dd0*/  BRA `(.L_x_1868) ;  /* 0xffff71a000007947 */ /* 0x000fea000383ffff */
.L_x_1769:
[----:B------:R-:W-:Y:S01]  /*23de0*/  IMAD.MOV.U32 R4, RZ, RZ, R5 ;  /* 0x000000ffff047224 */ /* 0x000fe200078e0005 */
[----:B------:R-:W-:Y:S02]  /*23df0*/  MOV R0, 0x1 ;  /* 0x0000000100007802 */ /* 0x000fe40000000f00 */
[----:B------:R-:W-:Y:S02]  /*23e00*/  MOV R2, 0x23e20 ;  /* 0x00023e2000027802 */ /* 0x000fe40000000f00 */
[----:B-1----:R-:W-:Y:S05]  /*23e10*/  CALL.REL.NOINC `($__internal_22_$__cuda_sm70_shflsync_bfly_p) ;  /* 0x0000193000007944 */ /* 0x002fea0003c00000 */
[----:B------:R-:W-:Y:S01]  /*23e20*/  FADD.FTZ R5, R5, R0 ;  /* 0x0000000005057221 */ /* 0x000fe20000010000 */
[----:B------:R-:W-:Y:S02]  /*23e30*/  MOV R4, R243 ;  /* 0x000000f300047202 */ /* 0x000fe40000000f00 */
[----:B------:R-:W-:Y:S02]  /*23e40*/  MOV R0, 0x2 ;  /* 0x0000000200007802 */ /* 0x000fe40000000f00 */
[----:B------:R-:W-:Y:S02]  /*23e50*/  MOV R2, 0x23e70 ;  /* 0x00023e7000027802 */ /* 0x000fe40000000f00 */
[----:B------:R-:W-:Y:S05]  /*23e60*/  CALL.REL.NOINC `($__internal_22_$__cuda_sm70_shflsync_bfly_p) ;  /* 0x000018e000007944 */ /* 0x000fea0003c00000 */
[----:B------:R-:W-:Y:S01]  /*23e70*/  FADD.FTZ R6, R243, R0 ;  /* 0x00000000f3067221 */ /* 0x000fe20000010000 */
[----:B------:R-:W-:Y:S02]  /*23e80*/  MOV R0, 0x1 ;  /* 0x0000000100007802 */ /* 0x000fe40000000f00 */
[----:B------:R-:W-:-:S02]  /*23e90*/  MOV R2, 0x23ec0 ;  /* 0x00023ec000027802 */ /* 0x000fc40000000f00 */
[----:B------:R-:W-:Y:S02]  /*23ea0*/  MOV R4, R6 ;  /* 0x0000000600047202 */ /* 0x000fe40000000f00 */
[----:B------:R-:W-:Y:S05]  /*23eb0*/  CALL.REL.NOINC `($__internal_22_$__cuda_sm70_shflsync_bfly_p) ;  /* 0x0000189000007944 */ /* 0x000fea0003c00000 */
[----:B------:R-:W-:Y:S01]  /*23ec0*/  FADD.FTZ R6, R6, R0 ;  /* 0x0000000006067221 */ /* 0x000fe20000010000 */
[----:B------:R-:W-:Y:S02]  /*23ed0*/  MOV R4, R246 ;  /* 0x000000f600047202 */ /* 0x000fe40000000f00 */
[----:B------:R-:W-:Y:S02]  /*23ee0*/  MOV R0, 0x2 ;  /* 0x0000000200007802 */ /* 0x000fe40000000f00 */
[----:B------:R-:W-:Y:S02]  /*23ef0*/  MOV R2, 0x23f10 ;  /* 0x00023f1000027802 */ /* 0x000fe40000000f00 */
[----:B------:R-:W-:Y:S05]  /*23f00*/  CALL.REL.NOINC `($__internal_22_$__cuda_sm70_shflsync_bfly_p) ;  /* 0x0000184000007944 */ /* 0x000fea0003c00000 */
[----:B------:R-:W-:Y:S01]  /*23f10*/  FADD.FTZ R7, R246, R0 ;  /* 0x00000000f6077221 */ /* 0x000fe20000010000 */
[----:B------:R-:W-:Y:S02]  /*23f20*/  MOV R0, 0x1 ;  /* 0x0000000100007802 */ /* 0x000fe40000000f00 */
[----:B------:R-:W-:Y:S02]  /*23f30*/  MOV R2, 0x23f60 ;  /* 0x00023f6000027802 */ /* 0x000fe40000000f00 */
[----:B------:R-:W-:-:S02]  /*23f40*/  MOV R4, R7 ;  /* 0x0000000700047202 */ /* 0x000fc40000000f00 */
[----:B------:R-:W-:Y:S05]  /*23f50*/  CALL.REL.NOINC `($__internal_22_$__cuda_sm70_shflsync_bfly_p) ;  /* 0x000017f000007944 */ /* 0x000fea0003c00000 */
[----:B------:R-:W-:Y:S01]  /*23f60*/  FADD.FTZ R7, R7, R0 ;  /* 0x0000000007077221 */ /* 0x000fe20000010000 */
[----:B------:R-:W-:-:S02]  /*23f70*/  MOV R4, R247 ;  /* 0x000000f700047202 */ /* 0x000fc40000000f00 */
[----:B------:R-:W-:Y:S02]  /*23f80*/  MOV R0, 0x2 ;  /* 0x0000000200007802 */ /* 0x000fe40000000f00 */
[----:B------:R-:W-:Y:S02]  /*23f90*/  MOV R2, 0x23fb0 ;  /* 0x00023fb000027802 */ /* 0x000fe40000000f00 */
[----:B------:R-:W-:Y:S05]  /*23fa0*/  CALL.REL.NOINC `($__internal_22_$__cuda_sm70_shflsync_bfly_p) ;  /* 0x000017a000007944 */ /* 0x000fea0003c00000 */
[----:B------:R-:W-:Y:S01]  /*23fb0*/  FADD.FTZ R4, R247, R0 ;  /* 0x00000000f7047221 */ /* 0x000fe20000010000 */
[----:B------:R-:W-:Y:S02]  /*23fc0*/  MOV R0, 0x1 ;  /* 0x0000000100007802 */ /* 0x000fe40000000f00 */
[----:B------:R-:W-:Y:S02]  /*23fd0*/  MOV R2, 0x23ff0 ;  /* 0x00023ff000027802 */ /* 0x000fe40000000f00 */
[----:B------:R-:W-:Y:S05]  /*23fe0*/  CALL.REL.NOINC `($__internal_22_$__cuda_sm70_shflsync_bfly_p) ;  /* 0x0000176000007944 */ /* 0x000fea0003c00000 */
[----:B------:R-:W-:Y:S01]  /*23ff0*/  MOV R8, R0 ;  /* 0x0000000000087202 */ /* 0x000fe20000000f00 */
[----:B------:R-:W-:Y:S05]  /*24000*/  BRA `(.L_x_1869) ;  /* 0xffff706000007947 */ /* 0x000fea000383ffff */
.L_x_1776:
[----:B-1234-:R-:W-:Y:S01]  /*24010*/  IMAD.MOV.U32 R56, RZ, RZ, R5 ;  /* 0x000000ffff387224 */ /* 0x01efe200078e0005 */
[----:B------:R-:W-:Y:S01]  /*24020*/  MOV R2, RZ ;  /* 0x000000ff00027202 */ /* 0x000fe20000000f00 */
[----:B------:R-:W-:Y:S01]  /*24030*/  IMAD.MOV.U32 R61, RZ, RZ, 0x181f ;  /* 0x0000181fff3d7424 */ /* 0x000fe200078e00ff */
[----:B------:R-:W-:Y:S02]  /*24040*/  MOV R3, 0x24060 ;  /* 0x0002406000037802 */ /* 0x000fe40000000f00 */
[----:B------:R-:W-:Y:S05]  /*24050*/  CALL.REL.NOINC `($__internal_23_$__cuda_sm70_shflsync_idx_p) ;  /* 0x0000175000007944 */ /* 0x000fea0003c00000 */
[----:B------:R-:W-:Y:S01]  /*24060*/  MOV R7, R62 ;  /* 0x0000003e00077202 */ /* 0x000fe20000000f00 */
[----:B------:R-:W-:Y:S05]  /*24070*/  BRA `(.L_x_1870) ;  /* 0xffff86b000007947 */ /* 0x000fea000383ffff */
.L_x_1777:
[----:B------:R-:W-:Y:S01]  /*24080*/  IMAD.MOV.U32 R56, RZ, RZ, R6 ;  /* 0x000000ffff387224 */ /* 0x000fe200078e0006 */
[----:B------:R-:W-:Y:S01]  /*24090*/  MOV R2, RZ ;  /* 0x000000ff00027202 */ /* 0x000fe20000000f00 */
[----:B------:R-:W-:Y:S01]  /*240a0*/  IMAD.MOV.U32 R61, RZ, RZ, 0x181f ;  /* 0x0000181fff3d7424 */ /* 0x000fe200078e00ff */
[----:B------:R-:W-:-:S02]  /*240b0*/  MOV R3, 0x240d0 ;  /* 0x000240d000037802 */ /* 0x000fc40000000f00 */
[----:B-12---:R-:W-:Y:S05]  /*240c0*/  CALL.REL.NOINC `($__internal_23_$__cuda_sm70_shflsync_idx_p) ;  /* 0x000016e000007944 */ /* 0x006fea0003c00000 */
[----:B------:R-:W-:Y:S01]  /*240d0*/  MOV R2, R62 ;  /* 0x0000003e00027202 */ /* 0x000fe20000000f00 */
[----:B------:R-:W-:Y:S05]  /*240e0*/  BRA `(.L_x_1871) ;  /* 0xffff866000007947 */ /* 0x000fea000383ffff */
.L_x_1778:
[----:B------:R-:W-:Y:S01]  /*240f0*/  IMAD.MOV.U32 R56, RZ, RZ, R5 ;  /* 0x000000ffff387224 */ /* 0x000fe200078e0005 */
[----:B--2---:R-:W-:Y:S01]  /*24100*/  MOV R2, 0x1 ;  /* 0x0000000100027802 */ /* 0x004fe20000000f00 */
[----:B------:R-:W-:Y:S01]  /*24110*/  IMAD.MOV.U32 R61, RZ, RZ, 0x181f ;  /* 0x0000181fff3d7424 */ /* 0x000fe200078e00ff */
[----:B------:R-:W-:-:S02]  /*24120*/  MOV R3, 0x24140 ;  /* 0x0002414000037802 */ /* 0x000fc40000000f00 */
[----:B-1-3--:R-:W-:Y:S05]  /*24130*/  CALL.REL.NOINC `($__internal_23_$__cuda_sm70_shflsync_idx_p) ;  /* 0x0000167000007944 */ /* 0x00afea0003c00000 */
        /* <DEDUP_REMOVED lines=8> */
.L_x_1779:
[----:B------:R-:W-:Y:S01]  /*241c0*/  IMAD.MOV.U32 R56, RZ, RZ, R5 ;  /* 0x000000ffff387224 */ /* 0x000fe200078e0005 */
[----:B-1----:R-:W-:Y:S01]  /*241d0*/  MOV R2, 0x2 ;  /* 0x0000000200027802 */ /* 0x002fe20000000f00 */
[----:B------:R-:W-:Y:S01]  /*241e0*/  IMAD.MOV.U32 R61, RZ, RZ, 0x181f ;  /* 0x0000181fff3d7424 */ /* 0x000fe200078e00ff */
[----:B------:R-:W-:Y:S02]  /*241f0*/  MOV R3, 0x24210 ;  /* 0x0002421000037802 */ /* 0x000fe40000000f00 */
[----:B---34-:R-:W-:Y:S05]  /*24200*/  CALL.REL.NOINC `($__internal_23_$__cuda_sm70_shflsync_idx_p) ;  /* 0x000015a000007944 */ /* 0x018fea0003c00000 */
[----:B------:R-:W-:Y:S01]  /*24210*/  MOV R7, R62 ;  /* 0x0000003e00077202 */ /* 0x000fe20000000f00 */
[----:B------:R-:W-:Y:S05]  /*24220*/  BRA `(.L_x_1873) ;  /* 0xffff860000007947 */ /* 0x000fea000383ffff */
.L_x_1780:
[----:B------:R-:W-:Y:S01]  /*24230*/  IMAD.MOV.U32 R56, RZ, RZ, R6 ;  /* 0x000000ffff387224 */ /* 0x000fe200078e0006 */
[----:B-1----:R-:W-:Y:S01]  /*24240*/  MOV R2, 0x2 ;  /* 0x0000000200027802 */ /* 0x002fe20000000f00 */
[----:B------:R-:W-:Y:S01]  /*24250*/  IMAD.MOV.U32 R61, RZ, RZ, 0x181f ;  /* 0x0000181fff3d7424 */ /* 0x000fe200078e00ff */
[----:B------:R-:W-:Y:S02]  /*24260*/  MOV R3, 0x24280 ;  /* 0x0002428000037802 */ /* 0x000fe40000000f00 */
[----:B--234-:R-:W-:Y:S05]  /*24270*/  CALL.REL.NOINC `($__internal_23_$__cuda_sm70_shflsync_idx_p) ;  /* 0x0000153000007944 */ /* 0x01cfea0003c00000 */
[----:B------:R-:W-:Y:S01]  /*24280*/  MOV R2, R62 ;  /* 0x0000003e00027202 */ /* 0x000fe20000000f00 */
[----:B------:R-:W-:Y:S05]  /*24290*/  BRA `(.L_x_1874) ;  /* 0xffff85b000007947 */ /* 0x000fea000383ffff */
.L_x_1781:
[----:B------:R-:W-:Y:S01]  /*242a0*/  IMAD.MOV.U32 R56, RZ, RZ, R5 ;  /* 0x000000ffff387224 */ /* 0x000fe200078e0005 */
[----:B--2---:R-:W-:Y:S01]  /*242b0*/  MOV R2, 0x3 ;  /* 0x0000000300027802 */ /* 0x004fe20000000f00 */
[----:B------:R-:W-:Y:S01]  /*242c0*/  IMAD.MOV.U32 R61, RZ, RZ, 0x181f ;  /* 0x0000181fff3d7424 */ /* 0x000fe200078e00ff */
[----:B------:R-:W-:-:S02]  /*242d0*/  MOV R3, 0x242f0 ;  /* 0x000242f000037802 */ /* 0x000fc40000000f00 */
[----:B-1-34-:R-:W-:Y:S05]  /*242e0*/  CALL.REL.NOINC `($__internal_23_$__cuda_sm70_shflsync_idx_p) ;  /* 0x000014c000007944 */ /* 0x01afea0003c00000 */
        /* <DEDUP_REMOVED lines=8> */
.L_x_1782:
[----:B------:R-:W-:Y:S01]  /*24370*/  IMAD.MOV.U32 R56, RZ, RZ, R5 ;  /* 0x000000ffff387224 */ /* 0x000fe200078e0005 */
[----:B--2---:R-:W-:Y:S01]  /*24380*/  MOV R2, 0x4 ;  /* 0x0000000400027802 */ /* 0x004fe20000000f00 */
[----:B------:R-:W-:Y:S01]  /*24390*/  IMAD.MOV.U32 R61, RZ, RZ, 0x181f ;  /* 0x0000181fff3d7424 */ /* 0x000fe200078e00ff */
[----:B------:R-:W-:Y:S02]  /*243a0*/  MOV R3, 0x243c0 ;  /* 0x000243c000037802 */ /* 0x000fe40000000f00 */
[----:B-1-34-:R-:W-:Y:S05]  /*243b0*/  CALL.REL.NOINC `($__internal_23_$__cuda_sm70_shflsync_idx_p) ;  /* 0x000013f000007944 */ /* 0x01afea0003c00000 */
[----:B------:R-:W-:Y:S01]  /*243c0*/  MOV R7, R62 ;  /* 0x0000003e00077202 */ /* 0x000fe20000000f00 */
[----:B------:R-:W-:Y:S05]  /*243d0*/  BRA `(.L_x_1876) ;  /* 0xffff856000007947 */ /* 0x000fea000383ffff */
.L_x_1783:
[----:B------:R-:W-:Y:S01]  /*243e0*/  IMAD.MOV.U32 R56, RZ, RZ, R6 ;  /* 0x000000ffff387224 */ /* 0x000fe200078e0006 */
[----:B--2---:R-:W-:Y:S01]  /*243f0*/  MOV R2, 0x4 ;  /* 0x0000000400027802 */ /* 0x004fe20000000f00 */
[----:B------:R-:W-:Y:S01]  /*24400*/  IMAD.MOV.U32 R61, RZ, RZ, 0x181f ;  /* 0x0000181fff3d7424 */ /* 0x000fe200078e00ff */
[----:B------:R-:W-:Y:S02]  /*24410*/  MOV R3, 0x24430 ;  /* 0x0002443000037802 */ /* 0x000fe40000000f00 */
[----:B-1-34-:R-:W-:Y:S05]  /*24420*/  CALL.REL.NOINC `($__internal_23_$__cuda_sm70_shflsync_idx_p) ;  /* 0x0000138000007944 */ /* 0x01afea0003c00000 */
[----:B------:R-:W-:Y:S01]  /*24430*/  MOV R2, R62 ;  /* 0x0000003e00027202 */ /* 0x000fe20000000f00 */
[----:B------:R-:W-:Y:S05]  /*24440*/  BRA `(.L_x_1877) ;  /* 0xffff851000007947 */ /* 0x000fea000383ffff */
.L_x_1784:
[----:B------:R-:W-:Y:S01]  /*24450*/  IMAD.MOV.U32 R56, RZ, RZ, R5 ;  /* 0x000000ffff387224 */ /* 0x000fe200078e0005 */
[----:B-1----:R-:W-:Y:S01]  /*24460*/  MOV R2, 0x5 ;  /* 0x0000000500027802 */ /* 0x002fe20000000f00 */
[----:B------:R-:W-:Y:S01]  /*24470*/  IMAD.MOV.U32 R61, RZ, RZ, 0x181f ;  /* 0x0000181fff3d7424 */ /* 0x000fe200078e00ff */
[----:B------:R-:W-:-:S02]  /*24480*/  MOV R3, 0x244a0 ;  /* 0x000244a000037802 */ /* 0x000fc40000000f00 */
[----:B--234-:R-:W-:Y:S05]  /*24490*/  CALL.REL.NOINC `($__internal_23_$__cuda_sm70_shflsync_idx_p) ;  /* 0x0000131000007944 */ /* 0x01cfea0003c00000 */
        /* <DEDUP_REMOVED lines=8> */
.L_x_1785:
[----:B------:R-:W-:Y:S01]  /*24520*/  IMAD.MOV.U32 R56, RZ, RZ, R5 ;  /* 0x000000ffff387224 */ /* 0x000fe200078e0005 */
[----:B--2---:R-:W-:Y:S01]  /*24530*/  MOV R2, 0x6 ;  /* 0x0000000600027802 */ /* 0x004fe20000000f00 */
[----:B------:R-:W-:Y:S01]  /*24540*/  IMAD.MOV.U32 R61, RZ, RZ, 0x181f ;  /* 0x0000181fff3d7424 */ /* 0x000fe200078e00ff */
[----:B------:R-:W-:Y:S02]  /*24550*/  MOV R3, 0x24570 ;  /* 0x0002457000037802 */ /* 0x000fe40000000f00 */
[----:B-1--4-:R-:W-:Y:S05]  /*24560*/  CALL.REL.NOINC `($__internal_23_$__cuda_sm70_shflsync_idx_p) ;  /* 0x0000124000007944 */ /* 0x012fea0003c00000 */
[----:B------:R-:W-:Y:S01]  /*24570*/  MOV R7, R62 ;  /* 0x0000003e00077202 */ /* 0x000fe20000000f00 */
[----:B------:R-:W-:Y:S05]  /*24580*/  BRA `(.L_x_1879) ;  /* 0xffff84c000007947 */ /* 0x000fea000383ffff */
.L_x_1786:
[----:B------:R-:W-:Y:S01]  /*24590*/  IMAD.MOV.U32 R56, RZ, RZ, R6 ;  /* 0x000000ffff387224 */ /* 0x000fe200078e0006 */
[----:B--2---:R-:W-:Y:S01]  /*245a0*/  MOV R2, 0x6 ;  /* 0x0000000600027802 */ /* 0x004fe20000000f00 */
[----:B------:R-:W-:Y:S01]  /*245b0*/  IMAD.MOV.U32 R61, RZ, RZ, 0x181f ;  /* 0x0000181fff3d7424 */ /* 0x000fe200078e00ff */
[----:B------:R-:W-:Y:S02]  /*245c0*/  MOV R3, 0x245e0 ;  /* 0x000245e000037802 */ /* 0x000fe40000000f00 */
[----:B-1-34-:R-:W-:Y:S05]  /*245d0*/  CALL.REL.NOINC `($__internal_23_$__cuda_sm70_shflsync_idx_p) ;  /* 0x000011d000007944 */ /* 0x01afea0003c00000 */
[----:B------:R-:W-:Y:S01]  /*245e0*/  MOV R2, R62 ;  /* 0x0000003e00027202 */ /* 0x000fe20000000f00 */
[----:B------:R-:W-:Y:S05]  /*245f0*/  BRA `(.L_x_1880) ;  /* 0xffff847000007947 */ /* 0x000fea000383ffff */
.L_x_1787:
[----:B------:R-:W-:Y:S01]  /*24600*/  IMAD.MOV.U32 R56, RZ, RZ, R5 ;  /* 0x000000ffff387224 */ /* 0x000fe200078e0005 */
[----:B-1----:R-:W-:Y:S01]  /*24610*/  MOV R2, 0x7 ;  /* 0x0000000700027802 */ /* 0x002fe20000000f00 */
[----:B------:R-:W-:Y:S01]  /*24620*/  IMAD.MOV.U32 R61, RZ, RZ, 0x181f ;  /* 0x0000181fff3d7424 */ /* 0x000fe200078e00ff */
[----:B------:R-:W-:-:S02]  /*24630*/  MOV R3, 0x24650 ;  /* 0x0002465000037802 */ /* 0x000fc40000000f00 */
[----:B--2-4-:R-:W-:Y:S05]  /*24640*/  CALL.REL.NOINC `($__internal_23_$__cuda_sm70_shflsync_idx_p) ;  /* 0x0000116000007944 */ /* 0x014fea0003c00000 */
        /* <DEDUP_REMOVED lines=8> */
.L_x_1789:
[----:B------:R-:W-:Y:S01]  /*246d0*/  IMAD.MOV.U32 R56, RZ, RZ, R5 ;  /* 0x000000ffff387224 */ /* 0x000fe200078e0005 */
[----:B------:R-:W-:Y:S01]  /*246e0*/  MOV R2, RZ ;  /* 0x000000ff00027202 */ /* 0x000fe20000000f00 */
[----:B------:R-:W-:Y:S01]  /*246f0*/  IMAD.MOV.U32 R61, RZ, RZ, 0x1c1f ;  /* 0x00001c1fff3d7424 */ /* 0x000fe200078e00ff */
[----:B------:R-:W-:Y:S02]  /*24700*/  MOV R3, 0x24720 ;  /* 0x0002472000037802 */ /* 0x000fe40000000f00 */
[----:B------:R-:W-:Y:S05]  /*24710*/  CALL.REL.NOINC `($__internal_23_$__cuda_sm70_shflsync_idx_p) ;  /* 0x0000109000007944 */ /* 0x000fea0003c00000 */
[----:B------:R-:W-:Y:S01]  /*24720*/  MOV R4, R62 ;  /* 0x0000003e00047202 */ /* 0x000fe20000000f00 */
[----:B------:R-:W-:Y:S05]  /*24730*/  BRA `(.L_x_1882) ;  /* 0xffff863000007947 */ /* 0x000fea000383ffff */
.L_x_1790:
[----:B------:R-:W-:Y:S01]  /*24740*/  IMAD.MOV.U32 R56, RZ, RZ, R12 ;  /* 0x000000ffff387224 */ /* 0x000fe200078e000c */
[----:B------:R-:W-:Y:S01]  /*24750*/  MOV R2, RZ ;  /* 0x000000ff00027202 */ /* 0x000fe20000000f00 */
[----:B------:R-:W-:Y:S01]  /*24760*/  IMAD.MOV.U32 R61, RZ, RZ, 0x1c1f ;  /* 0x00001c1fff3d7424 */ /* 0x000fe200078e00ff */
[----:B------:R-:W-:Y:S02]  /*24770*/  MOV R3, 0x24790 ;  /* 0x0002479000037802 */ /* 0x000fe40000000f00 */
[----:B-12---:R-:W-:Y:S05]  /*24780*/  CALL.REL.NOINC `($__internal_23_$__cuda_sm70_shflsync_idx_p) ;  /* 0x0000102000007944 */ /* 0x006fea0003c00000 */
[----:B------:R-:W-:Y:S01]  /*24790*/  MOV R0, R62 ;  /* 0x0000003e00007202 */ /* 0x000fe20000000f00 */
[----:B------:R-:W-:Y:S05]  /*247a0*/  BRA `(.L_x_1883) ;  /* 0xffff85e000007947 */ /* 0x000fea000383ffff */
.L_x_1793:
[----:B------:R-:W-:Y:S01]  /*247b0*/  IMAD.MOV.U32 R56, RZ, RZ, R5 ;  /* 0x000000ffff387224 */ /* 0x000fe200078e0005 */
[----:B---3--:R-:W-:Y:S01]  /*247c0*/  MOV R2, 0x1 ;  /* 0x0000000100027802 */ /* 0x008fe20000000f00 */
        /* <DEDUP_REMOVED lines=11> */
.L_x_1796:
[----:B------:R-:W-:Y:S01]  /*24880*/  IMAD.MOV.U32 R56, RZ, RZ, R5 ;  /* 0x000000ffff387224 */ /* 0x000fe200078e0005 */
[----:B--23--:R-:W-:Y:S01]  /*24890*/  MOV R2, 0x2 ;  /* 0x0000000200027802 */ /* 0x00cfe20000000f00 */
[----:B------:R-:W-:Y:S01]  /*248a0*/  IMAD.MOV.U32 R61, RZ, RZ, 0x1c1f ;  /* 0x00001c1fff3d7424 */ /* 0x000fe200078e00ff */
[----:B------:R-:W-:Y:S02]  /*248b0*/  MOV R3, 0x248d0 ;  /* 0x000248d000037802 */ /* 0x000fe40000000f00 */
[----:B-1--4-:R-:W-:Y:S05]  /*248c0*/  CALL.REL.NOINC `($__internal_23_$__cuda_sm70_shflsync_idx_p) ;  /* 0x00000ee000007944 */ /* 0x012fea0003c00000 */
[----:B------:R-:W-:Y:S01]  /*248d0*/  MOV R4, R62 ;  /* 0x0000003e00047202 */ /* 0x000fe20000000f00 */
[----:B------:R-:W-:Y:S05]  /*248e0*/  BRA `(.L_x_1885) ;  /* 0xffff8b5000007947 */ /* 0x000fea000383ffff */
.L_x_1797:
[----:B------:R-:W-:Y:S01]  /*248f0*/  IMAD.MOV.U32 R56, RZ, RZ, R12 ;  /* 0x000000ffff387224 */ /* 0x000fe200078e000c */
[----:B--23--:R-:W-:Y:S01]  /*24900*/  MOV R2, 0x2 ;  /* 0x0000000200027802 */ /* 0x00cfe20000000f00 */
[----:B------:R-:W-:Y:S01]  /*24910*/  IMAD.MOV.U32 R61, RZ, RZ, 0x1c1f ;  /* 0x00001c1fff3d7424 */ /* 0x000fe200078e00ff */
[----:B------:R-:W-:Y:S02]  /*24920*/  MOV R3, 0x24940 ;  /* 0x0002494000037802 */ /* 0x000fe40000000f00 */
[----:B-1--4-:R-:W-:Y:S05]  /*24930*/  CALL.REL.NOINC `($__internal_23_$__cuda_sm70_shflsync_idx_p) ;  /* 0x00000e7000007944 */ /* 0x012fea0003c00000 */
[----:B------:R-:W-:Y:S01]  /*24940*/  MOV R0, R62 ;  /* 0x0000003e00007202 */ /* 0x000fe20000000f00 */
[----:B------:R-:W-:Y:S05]  /*24950*/  BRA `(.L_x_1886) ;  /* 0xffff8b0000007947 */ /* 0x000fea000383ffff */
.L_x_1800:
[----:B------:R-:W-:Y:S01]  /*24960*/  IMAD.MOV.U32 R56, RZ, RZ, R5 ;  /* 0x000000ffff387224 */ /* 0x000fe200078e0005 */
[----:B--2---:R-:W-:Y:S01]  /*24970*/  MOV R2, 0x3 ;  /* 0x0000000300027802 */ /* 0x004fe20000000f00 */
[----:B------:R-:W-:Y:S01]  /*24980*/  IMAD.MOV.U32 R61, RZ, RZ, 0x1c1f ;  /* 0x00001c1fff3d7424 */ /* 0x000fe200078e00ff */
[----:B------:R-:W-:-:S02]  /*24990*/  MOV R3, 0x249b0 ;  /* 0x000249b000037802 */ /* 0x000fc40000000f00 */
[----:B-1--4-:R-:W-:Y:S05]  /*249a0*/  CALL.REL.NOINC `($__internal_23_$__cuda_sm70_shflsync_idx_p) ;  /* 0x00000e0000007944 */ /* 0x012fea0003c00000 */
        /* <DEDUP_REMOVED lines=8> */
.L_x_1804:
[----:B------:R-:W-:Y:S01]  /*24a30*/  IMAD.MOV.U32 R56, RZ, RZ, R5 ;  /* 0x000000ffff387224 */ /* 0x000fe200078e0005 */
[----:B------:R-:W-:Y:S01]  /*24a40*/  MOV R2, RZ ;  /* 0x000000ff00027202 */ /* 0x000fe20000000f00 */
[----:B------:R-:W-:Y:S01]  /*24a50*/  IMAD.MOV.U32 R61, RZ, RZ, 0x181f ;  /* 0x0000181fff3d7424 */ /* 0x000fe200078e00ff */
[----:B------:R-:W-:Y:S02]  /*24a60*/  MOV R3, 0x24a80 ;  /* 0x00024a8000037802 */ /* 0x000fe40000000f00 */
[----:B------:R-:W-:Y:S05]  /*24a70*/  CALL.REL.NOINC `($__internal_23_$__cuda_sm70_shflsync_idx_p) ;  /* 0x00000d3000007944 */ /* 0x000fea0003c00000 */
[----:B------:R-:W-:Y:S01]  /*24a80*/  MOV R7, R62 ;  /* 0x0000003e00077202 */ /* 0x000fe20000000f00 */
[----:B------:R-:W-:Y:S05]  /*24a90*/  BRA `(.L_x_1888) ;  /* 0xffff987000007947 */ /* 0x000fea000383ffff */
.L_x_1805:
[----:B------:R-:W-:Y:S01]  /*24aa0*/  IMAD.MOV.U32 R56, RZ, RZ, R6 ;  /* 0x000000ffff387224 */ /* 0x000fe200078e0006 */
[----:B------:R-:W-:Y:S01]  /*24ab0*/  MOV R2, RZ ;  /* 0x000000ff00027202 */ /* 0x000fe20000000f00 */
[----:B------:R-:W-:Y:S01]  /*24ac0*/  IMAD.MOV.U32 R61, RZ, RZ, 0x181f ;  /* 0x0000181fff3d7424 */ /* 0x000fe200078e00ff */
[----:B------:R-:W-:Y:S02]  /*24ad0*/  MOV R3, 0x24af0 ;  /* 0x00024af000037802 */ /* 0x000fe40000000f00 */
[----:B-12---:R-:W-:Y:S05]  /*24ae0*/  CALL.REL.NOINC `($__internal_23_$__cuda_sm70_shflsync_idx_p) ;  /* 0x00000cc000007944 */ /* 0x006fea0003c00000 */
[----:B------:R-:W-:Y:S01]  /*24af0*/  MOV R2, R62 ;  /* 0x0000003e00027202 */ /* 0x000fe20000000f00 */
[----:B------:R-:W-:Y:S05]  /*24b00*/  BRA `(.L_x_1889) ;  /* 0xffff982000007947 */ /* 0x000fea000383ffff */
.L_x_1806:
        /* <DEDUP_REMOVED lines=13> */
.L_x_1807:
[----:B------:R-:W-:Y:S01]  /*24be0*/  IMAD.MOV.U32 R56, RZ, RZ, R5 ;  /* 0x000000ffff387224 */ /* 0x000fe200078e0005 */
[----:B-1----:R-:W-:Y:S01]  /*24bf0*/  MOV R2, 0x2 ;  /* 0x0000000200027802 */ /* 0x002fe20000000f00 */
[----:B------:R-:W-:Y:S01]  /*24c00*/  IMAD.MOV.U32 R61, RZ, RZ, 0x181f ;  /* 0x0000181fff3d7424 */ /* 0x000fe200078e00ff */
[----:B------:R-:W-:Y:S02]  /*24c10*/  MOV R3, 0x24c30 ;  /* 0x00024c3000037802 */ /* 0x000fe40000000f00 */
[----:B---34-:R-:W-:Y:S05]  /*24c20*/  CALL.REL.NOINC `($__internal_23_$__cuda_sm70_shflsync_idx_p) ;  /* 0x00000b8000007944 */ /* 0x018fea0003c00000 */
[----:B------:R-:W-:Y:S01]  /*24c30*/  MOV R7, R62 ;  /* 0x0000003e00077202 */ /* 0x000fe20000000f00 */
[----:B------:R-:W-:Y:S05]  /*24c40*/  BRA `(.L_x_1891) ;  /* 0xffff97d000007947 */ /* 0x000fea000383ffff */
.L_x_1808:
[----:B------:R-:W-:Y:S01]  /*24c50*/  IMAD.MOV.U32 R56, RZ, RZ, R6 ;  /* 0x000000ffff387224 */ /* 0x000fe200078e0006 */
[----:B-1----:R-:W-:Y:S01]  /*24c60*/  MOV R2, 0x2 ;  /* 0x0000000200027802 */ /* 0x002fe20000000f00 */
[----:B------:R-:W-:Y:S01]  /*24c70*/  IMAD.MOV.U32 R61, RZ, RZ, 0x181f ;  /* 0x0000181fff3d7424 */ /* 0x000fe200078e00ff */
[----:B------:R-:W-:Y:S02]  /*24c80*/  MOV R3, 0x24ca0 ;  /* 0x00024ca000037802 */ /* 0x000fe40000000f00 */
[----:B--234-:R-:W-:Y:S05]  /*24c90*/  CALL.REL.NOINC `($__internal_23_$__cuda_sm70_shflsync_idx_p) ;  /* 0x00000b1000007944 */ /* 0x01cfea0003c00000 */
[----:B------:R-:W-:Y:S01]  /*24ca0*/  MOV R2, R62 ;  /* 0x0000003e00027202 */ /* 0x000fe20000000f00 */
[----:B------:R-:W-:Y:S05]  /*24cb0*/  BRA `(.L_x_1892) ;  /* 0xffff978000007947 */ /* 0x000fea000383ffff */
.L_x_1809:
        /* <DEDUP_REMOVED lines=13> */
.L_x_1810:
[----:B------:R-:W-:Y:S01]  /*24d90*/  IMAD.MOV.U32 R56, RZ, RZ, R5 ;  /* 0x000000ffff387224 */ /* 0x000fe200078e0005 */
[----:B--2---:R-:W-:Y:S01]  /*24da0*/  MOV R2, 0x4 ;  /* 0x0000000400027802 */ /* 0x004fe20000000f00 */
[----:B------:R-:W-:Y:S01]  /*24db0*/  IMAD.MOV.U32 R61, RZ, RZ, 0x181f ;  /* 0x0000181fff3d7424 */ /* 0x000fe200078e00ff */
[----:B------:R-:W-:Y:S02]  /*24dc0*/  MOV R3, 0x24de0 ;  /* 0x00024de000037802 */ /* 0x000fe40000000f00 */
[----:B-1-34-:R-:W-:Y:S05]  /*24dd0*/  CALL.REL.NOINC `($__internal_23_$__cuda_sm70_shflsync_idx_p) ;  /* 0x000009d000007944 */ /* 0x01afea0003c00000 */
[----:B------:R-:W-:Y:S01]  /*24de0*/  MOV R7, R62 ;  /* 0x0000003e00077202 */ /* 0x000fe20000000f00 */
[----:B------:R-:W-:Y:S05]  /*24df0*/  BRA `(.L_x_1894) ;  /* 0xffff973000007947 */ /* 0x000fea000383ffff */
.L_x_1811:
[----:B------:R-:W-:Y:S01]  /*24e00*/  IMAD.MOV.U32 R56, RZ, RZ, R6 ;  /* 0x000000ffff387224 */ /* 0x000fe200078e0006 */
[----:B--2---:R-:W-:Y:S01]  /*24e10*/  MOV R2, 0x4 ;  /* 0x0000000400027802 */ /* 0x004fe20000000f00 */
[----:B------:R-:W-:Y:S01]  /*24e20*/  IMAD.MOV.U32 R61, RZ, RZ, 0x181f ;  /* 0x0000181fff3d7424 */ /* 0x000fe200078e00ff */
[----:B------:R-:W-:Y:S02]  /*24e30*/  MOV R3, 0x24e50 ;  /* 0x00024e5000037802 */ /* 0x000fe40000000f00 */
[----:B-1-34-:R-:W-:Y:S05]  /*24e40*/  CALL.REL.NOINC `($__internal_23_$__cuda_sm70_shflsync_idx_p) ;  /* 0x0000096000007944 */ /* 0x01afea0003c00000 */
[----:B------:R-:W-:Y:S01]  /*24e50*/  MOV R2, R62 ;  /* 0x0000003e00027202 */ /* 0x000fe20000000f00 */
[----:B------:R-:W-:Y:S05]  /*24e60*/  BRA `(.L_x_1895) ;  /* 0xffff96e000007947 */ /* 0x000fea000383ffff */
.L_x_1812:
        /* <DEDUP_REMOVED lines=13> */
.L_x_1813:
[----:B------:R-:W-:Y:S01]  /*24f40*/  IMAD.MOV.U32 R56, RZ, RZ, R5 ;  /* 0x000000ffff387224 */ /* 0x000fe200078e0005 */
[----:B--2---:R-:W-:Y:S01]  /*24f50*/  MOV R2, 0x6 ;  /* 0x0000000600027802 */ /* 0x004fe20000000f00 */
[----:B------:R-:W-:Y:S01]  /*24f60*/  IMAD.MOV.U32 R61, RZ, RZ, 0x181f ;  /* 0x0000181fff3d7424 */ /* 0x000fe200078e00ff */
[----:B------:R-:W-:Y:S02]  /*24f70*/  MOV R3, 0x24f90 ;  /* 0x00024f9000037802 */ /* 0x000fe40000000f00 */
[----:B-1--4-:R-:W-:Y:S05]  /*24f80*/  CALL.REL.NOINC `($__internal_23_$__cuda_sm70_shflsync_idx_p) ;  /* 0x0000082000007944 */ /* 0x012fea0003c00000 */
[----:B------:R-:W-:Y:S01]  /*24f90*/  MOV R7, R62 ;  /* 0x0000003e00077202 */ /* 0x000fe20000000f00 */
[----:B------:R-:W-:Y:S05]  /*24fa0*/  BRA `(.L_x_1897) ;  /* 0xffff969000007947 */ /* 0x000fea000383ffff */
.L_x_1814:
[----:B------:R-:W-:Y:S01]  /*24fb0*/  IMAD.MOV.U32 R56, RZ, RZ, R6 ;  /* 0x000000ffff387224 */ /* 0x000fe200078e0006 */
[----:B--2---:R-:W-:Y:S01]  /*24fc0*/  MOV R2, 0x6 ;  /* 0x0000000600027802 */ /* 0x004fe20000000f00 */
[----:B------:R-:W-:Y:S01]  /*24fd0*/  IMAD.MOV.U32 R61, RZ, RZ, 0x181f ;  /* 0x0000181fff3d7424 */ /* 0x000fe200078e00ff */
[----:B------:R-:W-:Y:S02]  /*24fe0*/  MOV R3, 0x25000 ;  /* 0x0002500000037802 */ /* 0x000fe40000000f00 */
[----:B-1-34-:R-:W-:Y:S05]  /*24ff0*/  CALL.REL.NOINC `($__internal_23_$__cuda_sm70_shflsync_idx_p) ;  /* 0x000007b000007944 */ /* 0x01afea0003c00000 */
[----:B------:R-:W-:Y:S01]  /*25000*/  MOV R2, R62 ;  /* 0x0000003e00027202 */ /* 0x000fe20000000f00 */
[----:B------:R-:W-:Y:S05]  /*25010*/  BRA `(.L_x_1898) ;  /* 0xffff964000007947 */ /* 0x000fea000383ffff */
.L_x_1815:
        /* <DEDUP_REMOVED lines=13> */
.L_x_1817:
[----:B------:R-:W-:Y:S01]  /*250f0*/  IMAD.MOV.U32 R56, RZ, RZ, R57 ;  /* 0x000000ffff387224 */ /* 0x000fe200078e0039 */
[----:B------:R-:W-:Y:S01]  /*25100*/  MOV R2, RZ ;  /* 0x000000ff00027202 */ /* 0x000fe20000000f00 */
[----:B------:R-:W-:Y:S01]  /*25110*/  IMAD.MOV.U32 R61, RZ, RZ, 0x1f ;  /* 0x0000001fff3d7424 */ /* 0x000fe200078e00ff */
[----:B------:R-:W-:Y:S02]  /*25120*/  MOV R3, 0x25140 ;  /* 0x0002514000037802 */ /* 0x000fe40000000f00 */
[----:B------:R-:W-:Y:S05]  /*25130*/  CALL.REL.NOINC `($__internal_23_$__cuda_sm70_shflsync_idx_p) ;  /* 0x0000067000007944 */ /* 0x000fea0003c00000 */
[----:B------:R-:W-:Y:S01]  /*25140*/  MOV R9, R62 ;  /* 0x0000003e00097202 */ /* 0x000fe20000000f00 */
[----:B------:R-:W-:Y:S05]  /*25150*/  BRA `(.L_x_1900) ;  /* 0xffff96d000007947 */ /* 0x000fea000383ffff */
.L_x_1818:
[----:B------:R-:W-:Y:S01]  /*25160*/  IMAD.MOV.U32 R56, RZ, RZ, R57 ;  /* 0x000000ffff387224 */ /* 0x000fe200078e0039 */
[----:B------:R-:W-:Y:S01]  /*25170*/  MOV R2, 0x1 ;  /* 0x0000000100027802 */ /* 0x000fe20000000f00 */
[----:B------:R-:W-:Y:S01]  /*25180*/  IMAD.MOV.U32 R61, RZ, RZ, 0x1f ;  /* 0x0000001fff3d7424 */ /* 0x000fe200078e00ff */
[----:B------:R-:W-:Y:S02]  /*25190*/  MOV R3, 0x251b0 ;  /* 0x000251b000037802 */ /* 0x000fe40000000f00 */
[----:B-12---:R-:W-:Y:S05]  /*251a0*/  CALL.REL.NOINC `($__internal_23_$__cuda_sm70_shflsync_idx_p) ;  /* 0x0000060000007944 */ /* 0x006fea0003c00000 */
[----:B------:R-:W-:Y:S01]  /*251b0*/  MOV R8, R62 ;  /* 0x0000003e00087202 */ /* 0x000fe20000000f00 */
[----:B------:R-:W-:Y:S05]  /*251c0*/  BRA `(.L_x_1901) ;  /* 0xffff968000007947 */ /* 0x000fea000383ffff */
.L_x_1819:
[----:B------:R-:W-:Y:S02]  /*251d0*/  MOV R2, 0x1 ;  /* 0x0000000100027802 */ /* 0x000fe40000000f00 */
[----:B------:R-:W-:-:S02]  /*251e0*/  MOV R3, 0x25200 ;  /* 0x0002520000037802 */ /* 0x000fc40000000f00 */
[----:B-1234-:R-:W-:Y:S05]  /*251f0*/  CALL.REL.NOINC `($__internal_24_$__cuda_sm70_shflsync_up_p) ;  /* 0x0000061000007944 */ /* 0x01efea0003c00000 */
[----:B------:R-:W-:Y:S05]  /*25200*/  BRA `(.L_x_1902) ;  /* 0xffff977000007947 */ /* 0x000fea000383ffff */
.L_x_1820:
[----:B------:R-:W-:Y:S02]  /*25210*/  MOV R2, 0x2 ;  /* 0x0000000200027802 */ /* 0x000fe40000000f00 */
[----:B------:R-:W-:-:S02]  /*25220*/  MOV R3, 0x25240 ;  /* 0x0002524000037802 */ /* 0x000fc40000000f00 */
[----:B--2-4-:R-:W-:Y:S05]  /*25230*/  CALL.REL.NOINC `($__internal_24_$__cuda_sm70_shflsync_up_p) ;  /* 0x000005d000007944 */ /* 0x014fea0003c00000 */
        /* <DEDUP_REMOVED lines=24> */
.L_x_1824:
[----:B------:R-:W-:Y:S02]  /*253c0*/  MOV R2, 0x1 ;  /* 0x0000000100027802 */ /* 0x000fe40000000f00 */
[----:B------:R-:W-:Y:S02]  /*253d0*/  MOV R3, 0x253f0 ;  /* 0x000253f000037802 */ /* 0x000fe40000000f00 */
[----:B------:R-:W-:Y:S05]  /*253e0*/  CALL.REL.NOINC `($__internal_24_$__cuda_sm70_shflsync_up_p) ;  /* 0x0000042000007944 */ /* 0x000fea0003c00000 */
[----:B------:R-:W-:Y:S01]  /*253f0*/  MOV R2, R4 ;  /* 0x0000000400027202 */ /* 0x000fe20000000f00 */
[----:B------:R-:W-:Y:S05]  /*25400*/  BRA `(.L_x_1904) ;  /* 0xffff97d000007947 */ /* 0x000fea000383ffff */
.L_x_1825:
        /* <DEDUP_REMOVED lines=27> */
.L_x_1827:
[----:B------:R-:W-:Y:S02]  /*255c0*/  SEL R0, RZ, 0x1, P0 ;  /* 0x00000001ff007807 */ /* 0x000fe40000000000 */
[----:B------:R-:W-:Y:S02]  /*255d0*/  MOV R2, 0x255f0 ;  /* 0x000255f000027802 */ /* 0x000fe40000000f00 */
[----:B-1----:R-:W-:Y:S05]  /*255e0*/  CALL.REL.NOINC `($__internal_25_$__cuda_sm70_votesync_ballot) ;  /* 0x0000029000007944 */ /* 0x002fea0003c00000 */
[----:B------:R-:W-:Y:S01]  /*255f0*/  MOV R5, R0 ;  /* 0x0000000000057202 */ /* 0x000fe20000000f00 */
[----:B------:R-:W-:Y:S05]  /*25600*/  BRA `(.L_x_1906) ;  /* 0xffff976000007947 */ /* 0x000fea000383ffff */
.L_x_1828:
[----:B------:R-:W-:Y:S01]  /*25610*/  IMAD.MOV.U32 R56, RZ, RZ, R6 ;  /* 0x000000ffff387224 */ /* 0x000fe200078e0006 */
[----:B--2---:R-:W-:Y:S01]  /*25620*/  MOV R2, R0 ;  /* 0x0000000000027202 */ /* 0x004fe20000000f00 */
[----:B------:R-:W-:Y:S01]  /*25630*/  IMAD.MOV.U32 R61, RZ, RZ, 0x1f ;  /* 0x0000001fff3d7424 */ /* 0x000fe200078e00ff */
[----:B------:R-:W-:Y:S02]  /*25640*/  MOV R3, 0x25660 ;  /* 0x0002566000037802 */ /* 0x000fe40000000f00 */
[----:B-1----:R-:W-:Y:S05]  /*25650*/  CALL.REL.NOINC `($__internal_23_$__cuda_sm70_shflsync_idx_p) ;  /* 0x0000015000007944 */ /* 0x002fea0003c00000 */
[----:B------:R-:W-:Y:S01]  /*25660*/  IMAD.MOV.U32 R6, RZ, RZ, R62 ;  /* 0x000000ffff067224 */ /* 0x000fe200078e003e */
[----:B------:R-:W-:Y:S01]  /*25670*/  MOV R2, R0 ;  /* 0x0000000000027202 */ /* 0x000fe20000000f00 */
[----:B------:R-:W-:Y:S01]  /*25680*/  IMAD.MOV.U32 R56, RZ, RZ, R7 ;  /* 0x000000ffff387224 */ /* 0x000fe200078e0007 */
[----:B------:R-:W-:-:S02]  /*25690*/  MOV R61, 0x1f ;  /* 0x0000001f003d7802 */ /* 0x000fc40000000f00 */
[----:B------:R-:W-:Y:S02]  /*256a0*/  MOV R3, 0x256c0 ;  /* 0x000256c000037802 */ /* 0x000fe40000000f00 */
[----:B------:R-:W-:Y:S05]  /*256b0*/  CALL.REL.NOINC `($__internal_23_$__cuda_sm70_shflsync_idx_p) ;  /* 0x000000f000007944 */ /* 0x000fea0003c00000 */
[----:B------:R-:W-:Y:S01]  /*256c0*/  MOV R7, R62 ;  /* 0x0000003e00077202 */ /* 0x000fe20000000f00 */
[----:B------:R-:W-:Y:S05]  /*256d0*/  BRA `(.L_x_1907) ;  /* 0xffff970000007947 */ /* 0x000fea000383ffff */
.L_x_1831:
[----:B------:R-:W-:Y:S01]  /*256e0*/  IMAD.MOV.U32 R56, RZ, RZ, R4 ;  /* 0x000000ffff387224 */ /* 0x000fe200078e0004 */
[----:B--2---:R-:W-:Y:S01]  /*256f0*/  MOV R2, R0 ;  /* 0x0000000000027202 */ /* 0x004fe20000000f00 */
[----:B------:R-:W-:Y:S01]  /*25700*/  IMAD.MOV.U32 R61, RZ, RZ, 0x1f ;  /* 0x0000001fff3d7424 */ /* 0x000fe200078e00ff */
[----:B------:R-:W-:Y:S02]  /*25710*/  MOV R3, 0x25730 ;  /* 0x0002573000037802 */ /* 0x000fe40000000f00 */
[----:B-1--4-:R-:W-:Y:S05]  /*25720*/  CALL.REL.NOINC `($__internal_23_$__cuda_sm70_shflsync_idx_p) ;  /* 0x0000008000007944 */ /* 0x012fea0003c00000 */
[----:B------:R-:W-:Y:S01]  /*25730*/  MOV R10, R62 ;  /* 0x0000003e000a7202 */ /* 0x000fe20000000f00 */
[----:B------:R-:W-:Y:S05]  /*25740*/  BRA `(.L_x_1830) ;  /* 0xffff96f000007947 */ /* 0x000fea000383ffff */
        .weak           $__internal_22_$__cuda_sm70_shflsync_bfly_p
        .type           $__internal_22_$__cuda_sm70_shflsync_bfly_p,@function
        .size           $__internal_22_$__cuda_sm70_shflsync_bfly_p,($__internal_23_$__cuda_sm70_shflsync_idx_p - $__internal_22_$__cuda_sm70_shflsync_bfly_p)
$__internal_22_$__cuda_sm70_shflsync_bfly_p:
[----:B------:R-:W-:Y:S02]  /*25750*/  MOV R172, 0xffffffff ;  /* 0xffffffff00ac7802 */ /* 0x000fe40000000f00 */
[----:B------:R-:W-:Y:S02]  /*25760*/  MOV R3, 0x1f ;  /* 0x0000001f00037802 */ /* 0x000fe40000000f00 */
[----:B------:R-:W-:Y:S04]  /*25770*/  WARPSYNC R172 ;  /* 0x000000ac00007348 */ /* 0x000fe80003800000 */
[----:B------:R1:W2:Y:S02]  /*25780*/  SHFL.BFLY PT, R0, R4, R0, R3 ;  /* 0x0c00000004007389 */ /* 0x0002a400000e0003 */
[----:B-1----:R-:W-:-:S04]  /*25790*/  MOV R3, 0x0 ;  /* 0x0000000000037802 */ /* 0x002fc80000000f00 */
[----:B--2---:R-:W-:Y:S05]  /*257a0*/  RET.REL.NODEC R2 `(_ZN7cutlass13device_kernelIN5flash19enable_sm80_to_sm89INS1_16FlashAttnFwdSm80INS1_25CollectiveMainloopFwdSm80ILi4ELi1ELb0EN4cute5tupleIJNS5_1CILi128EEENS7_ILi80EEENS7_ILi64EEEEEELi64ENS_10bfloat16_tEfNS_4arch4Sm80ELb1ELb0ELb1ELb1ELb1ELb1ELb1ELb1EEENS1_21CollectiveEpilogueFwdINS6_IJS8_SA_S9_EEENS6_IJNS7_ILi1EEESI_SI_EEESC_SE_Li128ELb1ELb1ELb1ELb0EEENS1_36VarlenDynamicPersistentTileSchedulerILi128ELi80ELi128ELi128ELb1ELb1ELb0ELb1ELb1ELb1EEEEEEEEEvNT_6ParamsE) ;  /* 0xfffda85002007950 */ /* 0x004fea0003c3ffff */
        .weak           $__internal_23_$__cuda_sm70_shflsync_idx_p
        .type           $__internal_23_$__cuda_sm70_shflsync_idx_p,@function
        .size           $__internal_23_$__cuda_sm70_shflsync_idx_p,($__internal_24_$__cuda_sm70_shflsync_up_p - $__internal_23_$__cuda_sm70_shflsync_idx_p)
$__internal_23_$__cuda_sm70_shflsync_idx_p:
[----:B------:R-:W-:-:S04]  /*257b0*/  MOV R62, 0xffffffff ;  /* 0xffffffff003e7802 */ /* 0x000fc80000000f00 */
[----:B------:R-:W-:Y:S04]  /*257c0*/  WARPSYNC R62 ;  /* 0x0000003e00007348 */ /* 0x000fe80003800000 */
[----:B------:R1:W2:Y:S02]  /*257d0*/  SHFL.IDX PT, R62, R56, R2, R61 ;  /* 0x00000002383e7389 */ /* 0x0002a400000e003d */
[----:B-1----:R-:W-:Y:S02]  /*257e0*/  MOV R2, R3 ;  /* 0x0000000300027202 */ /* 0x002fe40000000f00 */
[----:B------:R-:W-:-:S04]  /*257f0*/  MOV R3, 0x0 ;  /* 0x0000000000037802 */ /* 0x000fc80000000f00 */
[----:B--2---:R-:W-:Y:S05]  /*25800*/  RET.REL.NODEC R2 `(_ZN7cutlass13device_kernelIN5flash19enable_sm80_to_sm89INS1_16FlashAttnFwdSm80INS1_25CollectiveMainloopFwdSm80ILi4ELi1ELb0EN4cute5tupleIJNS5_1CILi128EEENS7_ILi80EEENS7_ILi64EEEEEELi64ENS_10bfloat16_tEfNS_4arch4Sm80ELb1ELb0ELb1ELb1ELb1ELb1ELb1ELb1EEENS1_21CollectiveEpilogueFwdINS6_IJS8_SA_S9_EEENS6_IJNS7_ILi1EEESI_SI_EEESC_SE_Li128ELb1ELb1ELb1ELb0EEENS1_36VarlenDynamicPersistentTileSchedulerILi128ELi80ELi128ELi128ELb1ELb1ELb0ELb1ELb1ELb1EEEEEEEEEvNT_6ParamsE) ;  /* 0xfffda7f002007950 */ /* 0x004fea0003c3ffff */
        .weak           $__internal_24_$__cuda_sm70_shflsync_up_p
        .type           $__internal_24_$__cuda_sm70_shflsync_up_p,@function
        .size           $__internal_24_$__cuda_sm70_shflsync_up_p,($__internal_25_$__cuda_sm70_votesync_ballot - $__internal_24_$__cuda_sm70_shflsync_up_p)
$__internal_24_$__cuda_sm70_shflsync_up_p:
[----:B------:R-:W-:Y:S02]  /*25810*/  IMAD.MOV.U32 R4, RZ, RZ, RZ ;  /* 0x000000ffff047224 */ /* 0x000fe400078e00ff */
[----:B------:R-:W-:-:S04]  /*25820*/  IMAD.MOV.U32 R11, RZ, RZ, -0x1 ;  /* 0xffffffffff0b7424 */ /* 0x000fc800078e00ff */
[----:B------:R-:W-:Y:S04]  /*25830*/  WARPSYNC R11 ;  /* 0x0000000b00007348 */ /* 0x000fe80003800000 */
[----:B------:R1:W2:Y:S02]  /*25840*/  SHFL.UP PT, R4, R0, R2, R4 ;  /* 0x0400000200047389 */ /* 0x0002a400000e0004 */
[----:B-1----:R-:W-:Y:S02]  /*25850*/  MOV R2, R3 ;  /* 0x0000000300027202 */ /* 0x002fe40000000f00 */
[----:B------:R-:W-:-:S04]  /*25860*/  MOV R3, 0x0 ;  /* 0x0000000000037802 */ /* 0x000fc80000000f00 */
[----:B--2---:R-:W-:Y:S05]  /*25870*/  RET.REL.NODEC R2 `(_ZN7cutlass13device_kernelIN5flash19enable_sm80_to_sm89INS1_16FlashAttnFwdSm80INS1_25CollectiveMainloopFwdSm80ILi4ELi1ELb0EN4cute5tupleIJNS5_1CILi128EEENS7_ILi80EEENS7_ILi64EEEEEELi64ENS_10bfloat16_tEfNS_4arch4Sm80ELb1ELb0ELb1ELb1ELb1ELb1ELb1ELb1EEENS1_21CollectiveEpilogueFwdINS6_IJS8_SA_S9_EEENS6_IJNS7_ILi1EEESI_SI_EEESC_SE_Li128ELb1ELb1ELb1ELb0EEENS1_36VarlenDynamicPersistentTileSchedulerILi128ELi80ELi128ELi128ELb1ELb1ELb0ELb1ELb1ELb1EEEEEEEEEvNT_6ParamsE) ;  /* 0xfffda78002007950 */ /* 0x004fea0003c3ffff */
        .weak           $__internal_25_$__cuda_sm70_votesync_ballot
        .type           $__internal_25_$__cuda_sm70_votesync_ballot,@function
        .size           $__internal_25_$__cuda_sm70_votesync_ballot,(.L_x_3848 - $__internal_25_$__cuda_sm70_votesync_ballot)
$__internal_25_$__cuda_sm70_votesync_ballot:
[----:B------:R-:W-:Y:S01]  /*25880*/  ISETP.NE.U32.AND P0, PT, R0, 0x1, PT ;  /* 0x000000010000780c */ /* 0x000fe20003f05070 */
[----:B------:R-:W-:-:S04]  /*25890*/  IMAD.MOV.U32 R3, RZ, RZ, -0x1 ;  /* 0xffffffffff037424 */ /* 0x000fc800078e00ff */
[----:B------:R-:W-:Y:S08]  /*258a0*/  WARPSYNC R3 ;  /* 0x0000000300007348 */ /* 0x000ff00003800000 */
[----:B------:R-:W-:-:S04]  /*258b0*/  VOTE.ANY R0, PT, !P0 ;  /* 0x0000000000007806 */ /* 0x000fc800040e0100 */
[----:B------:R-:W-:Y:S01]  /*258c0*/  LOP3.LUT R0, R0, R3, RZ, 0xc0, !PT ;  /* 0x0000000300007212 */ /* 0x000fe200078ec0ff */
[----:B------:R-:W-:-:S04]  /*258d0*/  IMAD.MOV.U32 R3, RZ, RZ, 0x0 ;  /* 0x00000000ff037424 */ /* 0x000fc800078e00ff */
[----:B------:R-:W-:Y:S05]  /*258e0*/  RET.REL.NODEC R2 `(_ZN7cutlass13device_kernelIN5flash19enable_sm80_to_sm89INS1_16FlashAttnFwdSm80INS1_25CollectiveMainloopFwdSm80ILi4ELi1ELb0EN4cute5tupleIJNS5_1CILi128EEENS7_ILi80EEENS7_ILi64EEEEEELi64ENS_10bfloat16_tEfNS_4arch4Sm80ELb1ELb0ELb1ELb1ELb1ELb1ELb1ELb1EEENS1_21CollectiveEpilogueFwdINS6_IJS8_SA_S9_EEENS6_IJNS7_ILi1EEESI_SI_EEESC_SE_Li128ELb1ELb1ELb1ELb0EEENS1_36VarlenDynamicPersistentTileSchedulerILi128ELi80ELi128ELi128ELb1ELb1ELb0ELb1ELb1ELb1EEEEEEEEEvNT_6ParamsE) ;  /* 0xfffda71002007950 */ /* 0x000fea0003c3ffff */
.L_x_1908:
        /* <DEDUP_REMOVED lines=9> */
.L_x_3848:


//--------------------- .text._ZN7cutlass13device_kernelIN5flash19enable_sm80_to_sm89INS1_16FlashAttnFwdSm80INS1_25CollectiveMainloopFwdSm80ILi4ELi1ELb0EN4cute5tupleIJNS5_1CILi128EEENS7_ILi112EEENS7_ILi64EEEEEELi64ENS_10bfloat16_tEfNS_4arch4Sm80ELb0ELb0ELb0ELb0ELb1ELb0ELb1ELb1EEENS1_21CollectiveEpilogueFwdINS6_IJS8_SA_S9_EEENS6_IJNS7_ILi1EEESI_SI_EEESC_SE_Li128ELb0ELb1ELb1ELb0EEENS1_19SingleTileSchedulerILb0ELb1ELb1ELi128EEEEEEEEEvNT_6ParamsE --------------------------
	.section	.text._ZN7cutlass13device_kernelIN5flash19enable_sm80_to_sm89INS1_16FlashAttnFwdSm80INS1_25CollectiveMainloopFwdSm80ILi4ELi1ELb0EN4cute5tupleIJNS5_1CILi128EEENS7_ILi112EEENS7_ILi64EEEEEELi64ENS_10bfloat16_tEfNS_4arch4Sm80ELb0ELb0ELb0ELb0ELb1ELb0ELb1ELb1EEENS1_21CollectiveEpilogueFwdINS6_IJS8_SA_S9_EEENS6_IJNS7_ILi1EEESI_SI_EEESC_SE_Li128ELb0ELb1ELb1ELb0EEENS1_19SingleTileSchedulerILb0ELb1ELb1ELi128EEEEEEEEEvNT_6ParamsE,"ax",@progbits
	.sectioninfo	@"SHI_REGISTERS=255"
	.align	128
.text._ZN7cutlass13device_kernelIN5flash19enable_sm80_to_sm89INS1_16FlashAttnFwdSm80INS1_25CollectiveMainloopFwdSm80ILi4ELi1ELb0EN4cute5tupleIJNS5_1CILi128EEENS7_ILi112EEENS7_ILi64EEEEEELi64ENS_10bfloat16_tEfNS_4arch4Sm80ELb0ELb0ELb0ELb0ELb1ELb0ELb1ELb1EEENS1_21CollectiveEpilogueFwdINS6_IJS8_SA_S9_EEENS6_IJNS7_ILi1EEESI_SI_EEESC_SE_Li128ELb0ELb1ELb1ELb0EEENS1_19SingleTileSchedulerILb0ELb1ELb1ELi128EEEEEEEEEvNT_6ParamsE:
        .type           _ZN7cutlass13device_kernelIN5flash19enable_sm80_to_sm89INS1_16FlashAttnFwdSm80INS1_25CollectiveMainloopFwdSm80ILi4ELi1ELb0EN4cute5tupleIJNS5_1CILi128EEENS7_ILi112EEENS7_ILi64EEEEEELi64ENS_10bfloat16_tEfNS_4arch4Sm80ELb0ELb0ELb0ELb0ELb1ELb0ELb1ELb1EEENS1_21CollectiveEpilogueFwdINS6_IJS8_SA_S9_EEENS6_IJNS7_ILi1EEESI_SI_EEESC_SE_Li128ELb0ELb1ELb1ELb0EEENS1_19SingleTileSchedulerILb0ELb1ELb1ELi128EEEEEEEEEvNT_6ParamsE,@function
        .size           _ZN7cutlass13device_kernelIN5flash19enable_sm80_to_sm89INS1_16FlashAttnFwdSm80INS1_25CollectiveMainloopFwdSm80ILi4ELi1ELb0EN4cute5tupleIJNS5_1CILi128EEENS7_ILi112EEENS7_ILi64EEEEEELi64ENS_10bfloat16_tEfNS_4arch4Sm80ELb0ELb0ELb0ELb0ELb1ELb0ELb1ELb1EEENS1_21CollectiveEpilogueFwdINS6_IJS8_SA_S9_EEENS6_IJNS7_ILi1EEESI_SI_EEESC_SE_Li128ELb0ELb1ELb1ELb0EEENS1_19SingleTileSchedulerILb0ELb1ELb1ELi128EEEEEEEEEvNT_6ParamsE,(.L_x_3853 - _ZN7cutlass13device_kernelIN5flash19enable_sm80_to_sm89INS1_16FlashAttnFwdSm80INS1_25CollectiveMainloopFwdSm80ILi4ELi1ELb0EN4cute5tupleIJNS5_1CILi128EEENS7_ILi112EEENS7_ILi64EEEEEELi64ENS_10bfloat16_tEfNS_4arch4Sm80ELb0ELb0ELb0ELb0ELb1ELb0ELb1ELb1EEENS1_21CollectiveEpilogueFwdINS6_IJS8_SA_S9_EEENS6_IJNS7_ILi1EEESI_SI_EEESC_SE_Li128ELb0ELb1ELb1ELb0EEENS1_19SingleTileSchedulerILb0ELb1ELb1ELi128EEEEEEEEEvNT_6ParamsE)
        .other          _ZN7cutlass13device_kernelIN5flash19enable_sm80_to_sm89INS1_16FlashAttnFwdSm80INS1_25CollectiveMainloopFwdSm80ILi4ELi1ELb0EN4cute5tupleIJNS5_1CILi128EEENS7_ILi112EEENS7_ILi64EEEEEELi64ENS_10bfloat16_tEfNS_4arch4Sm80ELb0ELb0ELb0ELb0ELb1ELb0ELb1ELb1EEENS1_21CollectiveEpilogueFwdINS6_IJS8_SA_S9_EEENS6_IJNS7_ILi1EEESI_SI_EEESC_SE_Li128ELb0ELb1ELb1ELb0EEENS1_19SingleTileSchedulerILb0ELb1ELb1ELi128EEEEEEEEEvNT_6ParamsE,@"STO_CUDA_ENTRY STV_DEFAULT"
_ZN7cutlass13device_kernelIN5flash19enable_sm80_to_sm89INS1_16FlashAttnFwdSm80INS1_25CollectiveMainloopFwdSm80ILi4ELi1ELb0EN4cute5tupleIJNS5_1CILi128EEENS7_ILi112EEENS7_ILi64EEEEEELi64ENS_10bfloat16_tEfNS_4arch4Sm80ELb0ELb0ELb0ELb0ELb1ELb0ELb1ELb1EEENS1_21CollectiveEpilogueFwdINS6_IJS8_SA_S9_EEENS6_IJNS7_ILi1EEESI_SI_EEESC_SE_Li128ELb0ELb1ELb1ELb0EEENS1_19SingleTileSchedulerILb0ELb1ELb1ELi128EEEEEEEEEvNT_6ParamsE:
        /* <DEDUP_REMOVED lines=18> */
.L_x_1909:
[----:B------:R-:W-:Y:S02]  /*0120*/  ULDC.64 UR4, c[0x0][0x550] ;  /* 0x0001540000047ab9 */ /* 0x000fe40000000a00 */
[----:B------:R-:W-:Y:S02]  /*0130*/  UISETP.NE.AND UP0, UPT, UR4, 0x1, UPT ;  /* 0x000000010400788c */ /* 0x000fe4000bf05270 */
[----:B------:R-:W-:-:S02]  /*0140*/  UIMAD.WIDE.U32 UR8, UR7, UR5, URZ ;  /* 0x00000005070872a5 */ /* 0x000fc4000f8e003f */
[----:B------:R-:W-:Y:S02]  /*0150*/  ULDC UR4, c[0x0][0x558] ;  /* 0x0001560000047ab9 */ /* 0x000fe40000000800 */
[----:B------:R-:W-:-:S05]  /*0160*/  UMOV UR10, UR7 ;  /* 0x00000007000a7c82 */ /* 0x000fca0008000000 */
[----:B------:R-:W-:-:S03]  /*0170*/  @UP0 USHF.R.U32.HI UR10, URZ, UR4, UR9 ;  /* 0x000000043f0a0299 */ /* 0x000fc60008011609 */
.L_x_1910:
        /* <DEDUP_REMOVED lines=65> */
.L_x_1911:
        /* <DEDUP_REMOVED lines=101> */
[C---:B------:R-:W-:Y:S01]  /*0be0*/  IMAD R4, R5.reuse, c[0x0][0x1ac], R0 ;  /* 0x00006b0005047a24 */ /* 0x040fe200078e0200 */
        /* <DEDUP_REMOVED lines=33> */
.L_x_1914:
[----:B---3--:R-:W-:Y:S05]  /*0e00*/  BSYNC B0 ;  /* 0x0000000000007941 */ /* 0x008fea0003800000 */
.L_x_1913:
        /* <DEDUP_REMOVED lines=11> */
.L_x_1916:
[----:B------:R-:W-:Y:S05]  /*0ec0*/  BSYNC B0 ;  /* 0x0000000000007941 */ /* 0x000fea0003800000 */
.L_x_1915:
        /* <DEDUP_REMOVED lines=11> */
.L_x_1918:
[----:B------:R-:W-:Y:S05]  /*0f80*/  BSYNC B0 ;  /* 0x0000000000007941 */ /* 0x000fea0003800000 */
.L_x_1917:
        /* <DEDUP_REMOVED lines=11> */
.L_x_1920:
[----:B------:R-:W-:Y:S05]  /*1040*/  BSYNC B0 ;  /* 0x0000000000007941 */ /* 0x000fea0003800000 */
.L_x_1919:
        /* <DEDUP_REMOVED lines=11> */
.L_x_1922:
[----:B------:R-:W-:Y:S05]  /*1100*/  BSYNC B0 ;  /* 0x0000000000007941 */ /* 0x000fea0003800000 */
.L_x_1921:
        /* <DEDUP_REMOVED lines=11> */
.L_x_1924:
[----:B------:R-:W-:Y:S05]  /*11c0*/  BSYNC B0 ;  /* 0x0000000000007941 */ /* 0x000fea0003800000 */
.L_x_1923:
        /* <DEDUP_REMOVED lines=11> */
.L_x_1926:
[----:B------:R-:W-:Y:S05]  /*1280*/  BSYNC B0 ;  /* 0x0000000000007941 */ /* 0x000fea0003800000 */
.L_x_1925:
[----:B-1-3--:R-:W1:Y:S01]  /*1290*/  SHFL.IDX PT, R8, R8, 0x7, 0x181f ;  /* 0x00f81f0008087f89 */ /* 0x00ae6200000e0000 */
[----:B------:R-:W-:Y:S01]  /*12a0*/  UMOV UR6, 0x70 ;  /* 0x0000007000067882 */ /* 0x000fe20000000000 */
[----:B------:R-:W-:Y:S01]  /*12b0*/  IMAD.MOV.U32 R0, RZ, RZ, c[0x0][0x2b8] ;  /* 0x0000ae00ff007624 */ /* 0x000fe200078e00ff */
[----:B------:R-:W-:Y:S01]  /*12c0*/  UIMAD UR6, UR7, UR6, -0x70 ;  /* 0xffffff90070674a4 */ /* 0x000fe2000f8e0206 */
[----:B------:R3:W5:Y:S01]  /*12d0*/  SHFL.IDX PT, R9, R5, 0x7, 0x181f ;  /* 0x00f81f0005097f89 */ /* 0x00076200000e0000 */
[----:B------:R-:W-:Y:S01]  /*12e0*/  IMAD.SHL.U32 R248, R10, 0x2, RZ ;  /* 0x000000020af87824 */ /* 0x000fe200078e00ff */
[----:B------:R-:W-:Y:S01]  /*12f0*/  USHF.R.S32.HI UR18, URZ, 0x1f, UR14 ;  /* 0x0000001f3f127899 */ /* 0x000fe2000801140e */
[----:B------:R-:W-:Y:S01]  /*1300*/  ISETP.NE.AND P5, PT, R0, 0x1, PT ;  /* 0x000000010000780c */ /* 0x000fe20003fa5270 */
[----:B------:R-:W-:Y:S01]  /*1310*/  ULDC.64 UR4, c[0x0][0x2b0] ;  /* 0x0000ac0000047ab9 */ /* 0x000fe20000000a00 */
[----:B------:R-:W-:Y:S01]  /*1320*/  IADD3 R0, R225, UR6, RZ ;  /* 0x00000006e1007c10 */ /* 0x000fe2000fffe0ff */
[----:B------:R-:W-:Y:S01]  /*1330*/  UIMAD UR18, UR18, UR4, URZ ;  /* 0x00000004121272a4 */ /* 0x000fe2000f8e023f */
[----:B------:R-:W-:Y:S01]  /*1340*/  IMAD.MOV.U32 R247, RZ, RZ, RZ ;  /* 0x000000fffff77224 */ /* 0x000fe200078e00ff */
[----:B------:R-:W-:Y:S01]  /*1350*/  UIMAD.WIDE.U32 UR12, UR14, UR4, URZ ;  /* 0x000000040e0c72a5 */ /* 0x000fe2000f8e003f */
[C---:B------:R-:W-:Y:S01]  /*1360*/  ISETP.GE.AND P4, PT, R0.reuse, UR15, PT ;  /* 0x0000000f00007c0c */ /* 0x040fe2000bf86270 */
[----:B------:R-:W-:Y:S01]  /*1370*/  UIMAD UR14, UR14, UR5, UR18 ;  /* 0x000000050e0e72a4 */ /* 0x000fe2000f8e0212 */
[----:B--2---:R-:W-:-:S02]  /*1380*/  IADD3 R2, R0, UR9, RZ ;  /* 0x0000000900027c10 */ /* 0x004fc4000fffe0ff */
[----:B------:R-:W-:Y:S01]  /*1390*/  ISETP.GT.OR P4, PT, R225, 0x6f, P4 ;  /* 0x0000006fe100780c */ /* 0x000fe20002784670 */
[----:B------:R-:W-:Y:S02]  /*13a0*/  UIADD3 UR14, UR13, UR14, URZ ;  /* 0x0000000e0d0e7290 */ /* 0x000fe4000fffe03f */
[----:B------:R-:W-:Y:S01]  /*13b0*/  IMAD.MOV.U32 R0, RZ, RZ, R2 ;  /* 0x000000ffff007224 */ /* 0x000fe200078e0002 */
[----:B------:R-:W-:Y:S01]  /*13c0*/  ULDC.64 UR4, c[0x0][0x1e8] ;  /* 0x00007a0000047ab9 */ /* 0x000fe20000000a00 */
[----:B---3--:R-:W-:-:S04]  /*13d0*/  IADD3 R5, R11, 0x70, RZ ;  /* 0x000000700b057810 */ /* 0x008fc80007ffe0ff */
        /* <DEDUP_REMOVED lines=14> */
[----:B------:R-:W-:Y:S01]  /*14c0*/  IMAD.MOV R0, RZ, RZ, -R0 ;  /* 0x000000ffff007224 */ /* 0x000fe200078e0a00 */
[----:B------:R-:W-:Y:S01]  /*14d0*/  USHF.R.S32.HI UR11, URZ, 0x1f, UR10 ;  /* 0x0000001f3f0b7899 */ /* 0x000fe2000801140a */
[----:B------:R-:W-:Y:S01]  /*14e0*/  ISETP.GE.AND P6, PT, R28, c[0x0][0x1d4], PT ;  /* 0x000075001c007a0c */ /* 0x000fe20003fc6270 */
[----:B------:R-:W-:Y:S01]  /*14f0*/  UIMAD.WIDE.U32 UR20, UR10, UR4, URZ ;  /* 0x000000040a1472a5 */ /* 0x000fe2000f8e003f */
[----:B------:R-:W-:Y:S01]  /*1500*/  IMAD R249, R0, c[0x0][0x2b8], R2 ;  /* 0x0000ae0000f97a24 */ /* 0x000fe200078e0202 */
[----:B------:R-:W-:Y:S01]  /*1510*/  UIMAD UR18, UR11, UR4, URZ ;  /* 0x000000040b1272a4 */ /* 0x000fe2000f8e023f */
[----:B------:R-:W-:Y:S01]  /*1520*/  LEA.HI R138, R21, R224, RZ, 0x5 ;  /* 0x000000e0158a7211 */ /* 0x000fe200078f28ff */
[----:B------:R-:W-:Y:S01]  /*1530*/  UIADD3 UR19, UR7, -0x1, URZ ;  /* 0xffffffff07137890 */ /* 0x000fe2000fffe03f */
[----:B------:R-:W-:Y:S01]  /*1540*/  IMAD R5, R249, c[0x0][0x1e0], RZ ;  /* 0x00007800f9057a24 */ /* 0x000fe200078e02ff */
[----:B------:R-:W-:Y:S01]  /*1550*/  SHF.R.S32.HI R31, RZ, 0x1f, R249 ;  /* 0x0000001fff1f7819 */ /* 0x000fe200000114f9 */
[----:B------:R-:W-:Y:S01]  /*1560*/  UIMAD UR18, UR10, UR5, UR18 ;  /* 0x000000050a1272a4 */ /* 0x000fe2000f8e0212 */
[----:B------:R-:W-:Y:S01]  /*1570*/  IMAD.SHL.U32 R246, R28, 0x2, RZ ;  /* 0x000000021cf67824 */ /* 0x000fe200078e00ff */
[----:B------:R-:W-:Y:S01]  /*1580*/  UIMAD UR15, UR19, -0x70, UR15 ;  /* 0xffffff90130f78a4 */ /* 0x000fe2000f8e020f */
[----:B------:R-:W-:Y:S01]  /*1590*/  IADD3 R250, R248, 0x100, RZ ;  /* 0x00000100f8fa7810 */ /* 0x000fe20007ffe0ff */
[----:B------:R-:W-:Y:S01]  /*15a0*/  IMAD R0, R31, c[0x0][0x1e0], RZ ;  /* 0x000078001f007a24 */ /* 0x000fe200078e02ff */
[----:B------:R-:W-:-:S02]  /*15b0*/  UIADD3 UR18, UR21, UR18, URZ ;  /* 0x0000001215127290 */ /* 0x000fc4000fffe03f */
[----:B------:R-:W-:Y:S01]  /*15c0*/  ULDC.64 UR4, c[0x0][0x210] ;  /* 0x0000840000047ab9 */ /* 0x000fe20000000a00 */
[C---:B------:R-:W-:Y:S01]  /*15d0*/  IMAD R0, R249.reuse, c[0x0][0x1e4], R0 ;  /* 0x00007900f9007a24 */ /* 0x040fe200078e0200 */
[----:B------:R-:W-:Y:S01]  /*15e0*/  IADD3 R30, -R16, UR15, RZ ;  /* 0x0000000f101e7c10 */ /* 0x000fe2000fffe1ff */
[----:B------:R-:W-:Y:S02]  /*15f0*/  UIMAD UR11, UR11, UR4, URZ ;  /* 0x000000040b0b72a4 */ /* 0x000fe4000f8e023f */
[----:B------:R-:W-:Y:S01]  /*1600*/  UIMAD.WIDE.U32 UR22, UR10, UR4, URZ ;  /* 0x000000040a1672a5 */ /* 0x000fe2000f8e003f */
[C---:B------:R-:W-:Y:S01]  /*1610*/  ISETP.GE.AND P1, PT, R30.reuse, 0x1, PT ;  /* 0x000000011e00780c */ /* 0x040fe20003f26270 */
[----:B--2---:R-:W-:Y:S01]  /*1620*/  IMAD.WIDE.U32 R6, R249, c[0x0][0x1e0], RZ ;  /* 0x00007800f9067a25 */ /* 0x004fe200078e00ff */
[C---:B------:R-:W-:Y:S01]  /*1630*/  ISETP.GE.AND P3, PT, R30.reuse, 0x11, PT ;  /* 0x000000111e00780c */ /* 0x040fe20003f66270 */
[----:B------:R-:W-:Y:S01]  /*1640*/  UIMAD UR4, UR10, UR5, UR11 ;  /* 0x000000050a0472a4 */ /* 0x000fe2000f8e020b */
[----:B------:R-:W-:Y:S01]  /*1650*/  ISETP.GE.AND P2, PT, R30, 0x21, PT ;  /* 0x000000211e00780c */ /* 0x000fe20003f46270 */
[----:B------:R-:W-:Y:S01]  /*1660*/  IMAD.IADD R7, R7, 0x1, R0 ;  /* 0x0000000107077824 */ /* 0x000fe200078e0200 */
[----:B------:R-:W-:-:S02]  /*1670*/  UISETP.GT.AND UP0, UPT, UR19, UR8, UPT ;  /* 0x000000081300728c */ /* 0x000fc4000bf04270 */
[----:B------:R-:W-:Y:S01]  /*1680*/  UIADD3 UR4, UR23, UR4, URZ ;  /* 0x0000000417047290 */ /* 0x000fe2000fffe03f */
[----:B---3--:R-:W-:Y:S01]  /*1690*/  SHF.R.S32.HI R56, RZ, 0x1f, R247 ;  /* 0x0000001fff387819 */ /* 0x008fe200000114f7 */
[----:B------:R-:W-:-:S04]  /*16a0*/  IMAD.WIDE.U32 R6, R247, c[0x0][0x1f0], R6 ;  /* 0x00007c00f7067a25 */ /* 0x000fc800078e0006 */
[----:B------:R-:W-:Y:S01]  /*16b0*/  IMAD R2, R56, c[0x0][0x1f0], RZ ;  /* 0x00007c0038027a24 */ /* 0x000fe200078e02ff */
[----:B------:R-:W-:Y:S01]  /*16c0*/  IADD3 R0, P0, R6, UR20, RZ ;  /* 0x0000001406007c10 */ /* 0x000fe2000ff1e0ff */
[C---:B------:R-:W-:Y:S02]  /*16d0*/  IMAD R5, R247.reuse, c[0x0][0x1f0], R5 ;  /* 0x00007c00f7057a24 */ /* 0x040fe400078e0205 */
[----:B------:R-:W-:-:S05]  /*16e0*/  IMAD R2, R247, c[0x0][0x1f4], R2 ;  /* 0x00007d00f7027a24 */ /* 0x000fca00078e0202 */
[----:B------:R-:W-:Y:S02]  /*16f0*/  IADD3.X R6, R7, UR18, R2, P0, !PT ;  /* 0x0000001207067c10 */ /* 0x000fe400087fe402 */
[----:B------:R-:W-:-:S04]  /*1700*/  LEA R2, P0, R0, c[0x0][0x1c8], 0x1 ;  /* 0x0000720000027a11 */ /* 0x000fc800078008ff */
[----:B------:R-:W-:Y:S01]  /*1710*/  LEA.HI.X R0, R0, c[0x0][0x1cc], R6, 0x1, P0 ;  /* 0x0000730000007a11 */ /* 0x000fe200000f0c06 */
[----:B------:R-:W2:Y:S01]  /*1720*/  SHFL.IDX PT, R7, R2, RZ, 0x181f ;  /* 0x00181fff02077589 */ /* 0x000ea200000e0000 */
[----:B------:R-:W-:-:S03]  /*1730*/  IMAD.U32 R6, RZ, RZ, UR10 ;  /* 0x0000000aff067e24 */ /* 0x000fc6000f8e00ff */
[----:B-1----:R-:W1:Y:S01]  /*1740*/  SHFL.IDX PT, R8, R0, RZ, 0x181f ;  /* 0x00181fff00087589 */ /* 0x002e6200000e0000 */
[----:B------:R-:W-:-:S03]  /*1750*/  IMAD R5, R6, c[0x0][0x1e8], R5 ;  /* 0x00007a0006057a24 */ /* 0x000fc600078e0205 */
[----:B------:R-:W-:Y:S02]  /*1760*/  SHFL.IDX PT, R9, R2, 0x1, 0x181f ;  /* 0x00381f0002097f89 */ /* 0x000fe400000e0000 */
[----:B------:R-:W-:Y:S02]  /*1770*/  LEA R5, R5, c[0x0][0x1c8], 0x1 ;  /* 0x0000720005057a11 */ /* 0x000fe400078e08ff */
[----:B------:R-:W3:Y:S04]  /*1780*/  SHFL.IDX PT, R12, R2, 0x2, 0x181f ;  /* 0x00581f00020c7f89 */ /* 0x000ee800000e0000 */
[----:B------:R-:W-:Y:S04]  /*1790*/  SHFL.IDX PT, R13, R0, 0x1, 0x181f ;  /* 0x00381f00000d7f89 */ /* 0x000fe800000e0000 */
[----:B------:R-:W4:Y:S01]  /*17a0*/  SHFL.IDX PT, R17, R0, 0x2, 0x181f ;  /* 0x00581f0000117f89 */ /* 0x000f2200000e0000 */
[----:B--2---:R-:W-:-:S03]  /*17b0*/  @P1 LEA R6, P0, R28, R7, 0x1 ;  /* 0x000000071c061211 */ /* 0x004fc600078008ff */
[----:B------:R-:W2:Y:S01]  /*17c0*/  SHFL.IDX PT, R11, R2, 0x3, 0x181f ;  /* 0x00781f00020b7f89 */ /* 0x000ea200000e0000 */
[----:B-1----:R-:W-:-:S03]  /*17d0*/  @P1 LEA.HI.X R7, R28, R8, R245, 0x1, P0 ;  /* 0x000000081c071211 */ /* 0x002fc600000f0cf5 */
[----:B------:R-:W1:Y:S04]  /*17e0*/  SHFL.IDX PT, R14, R0, 0x3, 0x181f ;  /* 0x00781f00000e7f89 */ /* 0x000e6800000e0000 */
[----:B------:R-:W5:Y:S01]  /*17f0*/  SHFL.IDX PT, R10, R2, 0x4, 0x181f ;  /* 0x00981f00020a7f89 */ /* 0x000f6200000e0000 */
[----:B---3--:R-:W-:-:S03]  /*1800*/  @P2 LEA R8, P0, R28, R12, 0x1 ;  /* 0x0000000c1c082211 */ /* 0x008fc600078008ff */
[----:B------:R3:W-:Y:S01]  /*1810*/  @P1 LDGSTS.E.BYPASS.LTC128B.128 [R248+0x3900], [R6.64], !P6 ;  /* 0x0390000006f81fae */ /* 0x0007e2000f101d50 */
[----:B------:R-:W-:-:S03]  /*1820*/  ISETP.GE.AND P1, PT, R30, 0x31, PT ;  /* 0x000000311e00780c */ /* 0x000fc60003f26270 */
[----:B------:R-:W-:Y:S04]  /*1830*/  SHFL.IDX PT, R15, R5, 0x6, 0x181f ;  /* 0x00d81f00050f7f89 */ /* 0x000fe800000e0000 */
[----:B------:R-:W1:Y:S04]  /*1840*/  SHFL.IDX PT, R2, R2, 0x5, 0x181f ;  /* 0x00b81f0002027f89 */ /* 0x000e6800000e0000 */
[----:B------:R-:W1:Y:S04]  /*1850*/  SHFL.IDX PT, R5, R0, 0x4, 0x181f ;  /* 0x00981f0000057f89 */ /* 0x000e6800000e0000 */
[----:B------:R-:W1:Y:S01]  /*1860*/  SHFL.IDX PT, R12, R0, 0x5, 0x181f ;  /* 0x00b81f00000c7f89 */ /* 0x000e6200000e0000 */
[----:B---3--:R-:W-:-:S02]  /*1870*/  @P3 LEA R6, P4, R28, R9, 0x1 ;  /* 0x000000091c063211 */ /* 0x008fc400078808ff */
[C-C-:B----4-:R-:W-:Y:S02]  /*1880*/  @P2 LEA.HI.X R9, R28.reuse, R17, R245.reuse, 0x1, P0 ;  /* 0x000000111c092211 */ /* 0x150fe400000f0cf5 */
[----:B------:R-:W-:Y:S02]  /*1890*/  @P3 LEA.HI.X R7, R28, R13, R245, 0x1, P4 ;  /* 0x0000000d1c073211 */ /* 0x000fe400020f0cf5 */
[----:B------:R3:W4:Y:S01]  /*18a0*/  SHFL.IDX PT, R13, R0, 0x6, 0x181f ;  /* 0x00d81f00000d7f89 */ /* 0x00072200000e0000 */
[C---:B------:R-:W-:Y:S02]  /*18b0*/  ISETP.GE.AND P4, PT, R30.reuse, 0x41, PT ;  /* 0x000000411e00780c */ /* 0x040fe40003f86270 */
[----:B------:R-:W-:Y:S01]  /*18c0*/  SHF.R.S32.HI R17, RZ, 0x4, R20 ;  /* 0x00000004ff117819 */ /* 0x000fe20000011414 */
[----:B------:R2:W-:Y:S01]  /*18d0*/  @P3 LDGSTS.E.BYPASS.LTC128B.128 [R248+0x4100], [R6.64], !P6 ;  /* 0x0410000006f83fae */ /* 0x0005e2000f101d50 */
[----:B------:R-:W-:-:S03]  /*18e0*/  ISETP.GE.AND P3, PT, R30, 0x51, PT ;  /* 0x000000511e00780c */ /* 0x000fc60003f66270 */
[----:B------:R1:W-:Y:S01]  /*18f0*/  @P2 LDGSTS.E.BYPASS.LTC128B.128 [R248+0x4900], [R8.64], !P6 ;  /* 0x0490000008f82fae */ /* 0x0003e2000f101d50 */
[----:B------:R-:W-:Y:S02]  /*1900*/  ISETP.GE.AND P2, PT, R30, 0x61, PT ;  /* 0x000000611e00780c */ /* 0x000fe40003f46270 */
[----:B---3--:R-:W-:-:S04]  /*1910*/  LEA.HI R0, R20, R17, RZ, 0x1 ;  /* 0x0000001114007211 */ /* 0x008fc800078f08ff */
[----:B------:R-:W-:Y:S02]  /*1920*/  LOP3.LUT R0, R0, 0xfffffffe, RZ, 0xc0, !PT ;  /* 0xfffffffe00007812 */ /* 0x000fe400078ec0ff */
[----:B--2---:R-:W-:-:S04]  /*1930*/  @P1 LEA R6, P0, R28, R11, 0x1 ;  /* 0x0000000b1c061211 */ /* 0x004fc800078008ff */
[C---:B-1----:R-:W-:Y:S02]  /*1940*/  @P1 LEA.HI.X R7, R28.reuse, R14, R245, 0x1, P0 ;  /* 0x0000000e1c071211 */ /* 0x042fe400000f0cf5 */
[----:B-----5:R-:W-:-:S03]  /*1950*/  @P4 LEA R10, P0, R28, R10, 0x1 ;  /* 0x0000000a1c0a4211 */ /* 0x020fc600078008ff */
[----:B------:R1:W-:Y:S01]  /*1960*/  @P1 LDGSTS.E.BYPASS.LTC128B.128 [R248+0x5100], [R6.64], !P6 ;  /* 0x0510000006f81fae */ /* 0x0003e2000f101d50 */
[----:B------:R-:W-:Y:S01]  /*1970*/  @P3 LEA R8, P1, R28, R2, 0x1 ;  /* 0x000000021c083211 */ /* 0x000fe200078208ff */
[----:B------:R-:W-:Y:S01]  /*1980*/  IMAD.SHL.U32 R2, R18, 0x40, RZ ;  /* 0x0000004012027824 */ /* 0x000fe200078e00ff */
[C-C-:B------:R-:W-:Y:S02]  /*1990*/  @P4 LEA.HI.X R11, R28.reuse, R5, R245.reuse, 0x1, P0 ;  /* 0x000000051c0b4211 */ /* 0x140fe400000f0cf5 */
[----:B------:R-:W-:Y:S01]  /*19a0*/  @P3 LEA.HI.X R9, R28, R12, R245, 0x1, P1 ;  /* 0x0000000c1c093211 */ /* 0x000fe200008f0cf5 */
[----:B------:R-:W-:Y:S01]  /*19b0*/  IMAD.IADD R12, R17, 0x1, -R0 ;  /* 0x00000001110c7824 */ /* 0x000fe200078e0a00 */
[----:B------:R-:W-:Y:S01]  /*19c0*/  LOP3.LUT R2, R2, 0x1c0, RZ, 0xc0, !PT ;  /* 0x000001c002027812 */ /* 0x000fe200078ec0ff */
[----:B------:R2:W-:Y:S01]  /*19d0*/  @P4 LDGSTS.E.BYPASS.LTC128B.128 [R248+0x5900], [R10.64], !P6 ;  /* 0x059000000af84fae */ /* 0x0005e2000f101d50 */
[----:B------:R-:W-:Y:S02]  /*19e0*/  IMAD.SHL.U32 R0, R29, 0x40, RZ ;  /* 0x000000401d007824 */ /* 0x000fe400078e00ff */
[----:B------:R-:W-:Y:S01]  /*19f0*/  IMAD.SHL.U32 R5, R12, 0x8, RZ ;  /* 0x000000080c057824 */ /* 0x000fe200078e00ff */
[----:B------:R3:W-:Y:S02]  /*1a00*/  @P3 LDGSTS.E.BYPASS.LTC128B.128 [R248+0x6100], [R8.64], !P6 ;  /* 0x0610000008f83fae */ /* 0x0007e4000f101d50 */
[----:B------:R-:W-:-:S02]  /*1a10*/  LOP3.LUT R0, R0, 0x1c0, RZ, 0xc0, !PT ;  /* 0x000001c000007812 */ /* 0x000fc400078ec0ff */
[----:B-1----:R-:W-:-:S04]  /*1a20*/  @P2 LEA R6, P0, R28, R15, 0x1 ;  /* 0x0000000f1c062211 */ /* 0x002fc800078008ff */
[C-C-:B----4-:R-:W-:Y:S02]  /*1a30*/  @P2 LEA.HI.X R7, R28.reuse, R13, R245.reuse, 0x1, P0 ;  /* 0x0000000d1c072211 */ /* 0x150fe400000f0cf5 */
[----:B------:R-:W-:Y:S02]  /*1a40*/  LOP3.LUT P0, RZ, R29, 0x2, RZ, 0xc0, !PT ;  /* 0x000000021dff7812 */ /* 0x000fe4000780c0ff */
[C---:B------:R-:W-:Y:S01]  /*1a50*/  SHF.L.U64.HI R245, R28.reuse, 0x1, R245 ;  /* 0x000000011cf57819 */ /* 0x040fe200000102f5 */
[----:B------:R1:W-:Y:S01]  /*1a60*/  @P2 LDGSTS.E.BYPASS.LTC128B.128 [R248+0x6900], [R6.64], !P6 ;  /* 0x0690000006f82fae */ /* 0x0003e2000f101d50 */
[----:B------:R-:W-:Y:S01]  /*1a70*/  ISETP.GE.AND P2, PT, R28, c[0x0][0x1d4], PT ;  /* 0x000075001c007a0c */ /* 0x000fe20003f46270 */
[----:B---3--:R-:W-:Y:S02]  /*1a80*/  IMAD.SHL.U32 R8, R16, 0x8, RZ ;  /* 0x0000000810087824 */ /* 0x008fe400078e00ff */
[----:B------:R-:W0:Y:S01]  /*1a90*/  LDGDEPBAR ;  /* 0x00000000000079af */ /* 0x000e220000000000 */
[----:B------:R-:W-:-:S02]  /*1aa0*/  ISETP.LT.OR P4, PT, R30, 0x1, P2 ;  /* 0x000000011e00780c */ /* 0x000fc40001781670 */
[----:B------:R-:W-:Y:S02]  /*1ab0*/  ISETP.LT.OR P1, PT, R30, 0x11, P2 ;  /* 0x000000111e00780c */ /* 0x000fe40001721670 */
[----:B------:R-:W-:Y:S02]  /*1ac0*/  LOP3.LUT R8, R0, 0x8, R8, 0xf8, !PT ;  /* 0x0000000800087812 */ /* 0x000fe400078ef808 */
[----:B-1----:R-:W-:Y:S01]  /*1ad0*/  SHF.R.U32.HI R6, RZ, 0x3, R0 ;  /* 0x00000003ff067819 */ /* 0x002fe20000011600 */
[----:B------:R-:W-:-:S04]  /*1ae0*/  DEPBAR.LE SB0, 0x1 ;  /* 0x000080400000791a */ /* 0x000fc80000000000 */
[----:B------:R-:W-:-:S04]  /*1af0*/  DEPBAR.LE SB0, 0x0 ;  /* 0x000080000000791a */ /* 0x000fc80000000000 */
[----:B------:R-:W-:Y:S01]  /*1b00*/  LOP3.LUT R7, R2, 0x8, R5, 0xf8, !PT ;  /* 0x0000000802077812 */ /* 0x000fe200078ef805 */
[----:B------:R-:W-:Y:S01]  /*1b10*/  IMAD.SHL.U32 R5, R19, 0x40, RZ ;  /* 0x0000004013057824 */ /* 0x000fe200078e00ff */
[----:B------:R-:W-:Y:S01]  /*1b20*/  SHF.R.U32.HI R2, RZ, 0x3, R2 ;  /* 0x00000003ff027819 */ /* 0x000fe20000011602 */
[----:B------:R-:W-:Y:S01]  /*1b30*/  IMAD.SHL.U32 R0, R138, 0x20, RZ ;  /* 0x000000208a007824 */ /* 0x000fe200078e00ff */
[----:B------:R-:W-:Y:S02]  /*1b40*/  LOP3.LUT R6, R8, R6, RZ, 0x3c, !PT ;  /* 0x0000000608067212 */ /* 0x000fe400078e3cff */
[----:B------:R-:W-:Y:S02]  /*1b50*/  LOP3.LUT R137, R7, R2, RZ, 0x3c, !PT ;  /* 0x0000000207897212 */ /* 0x000fe400078e3cff */
[----:B------:R-:W-:Y:S02]  /*1b60*/  LOP3.LUT R136, R5, 0xfffffe00, RZ, 0xc0, !PT ;  /* 0xfffffe0005887812 */ /* 0x000fe400078ec0ff */
[----:B------:R-:W-:Y:S01]  /*1b70*/  LOP3.LUT R2, R0, 0x7ffffc00, RZ, 0xc0, !PT ;  /* 0x7ffffc0000027812 */ /* 0x000fe200078ec0ff */
[----:B------:R-:W-:-:S02]  /*1b80*/  IMAD R0, R12, 0x200, R6 ;  /* 0x000002000c007824 */ /* 0x000fc400078e0206 */
[----:B------:R-:W-:Y:S01]  /*1b90*/  IMAD.WIDE.U32 R6, R249, c[0x0][0x208], RZ ;  /* 0x00008200f9067a25 */ /* 0x000fe200078e00ff */
[----:B------:R-:W-:-:S03]  /*1ba0*/  IADD3 R2, R137, R136, R2 ;  /* 0x0000008889027210 */ /* 0x000fc60007ffe002 */
[----:B------:R-:W-:Y:S01]  /*1bb0*/  IMAD.SHL.U32 R139, R0, 0x2, RZ ;  /* 0x00000002008b7824 */ /* 0x000fe200078e00ff */
[----:B------:R-:W-:Y:S01]  /*1bc0*/  BAR.SYNC.DEFER_BLOCKING 0x0 ;  /* 0x0000000000007b1d */ /* 0x000fe20000010000 */
[----:B------:R-:W-:Y:S02]  /*1bd0*/  IMAD.SHL.U32 R234, R2, 0x2, RZ ;  /* 0x0000000202ea7824 */ /* 0x000fe400078e00ff */
[----:B------:R-:W-:Y:S01]  /*1be0*/  IMAD R2, R56, c[0x0][0x218], RZ ;  /* 0x0000860038027a24 */ /* 0x000fe200078e02ff */
[----:B------:R-:W-:Y:S01]  /*1bf0*/  IADD3 R0, R139, 0x3900, RZ ;  /* 0x000039008b007810 */ /* 0x000fe20007ffe0ff */
[----:B------:R-:W-:Y:S01]  /*1c00*/  IMAD R237, R3, 0x2, R234 ;  /* 0x0000000203ed7824 */ /* 0x000fe200078e02ea */
[----:B------:R-:W-:Y:S01]  /*1c10*/  IADD3 R238, R139, 0x3920, RZ ;  /* 0x000039208bee7810 */ /* 0x000fe20007ffe0ff */
[----:B------:R-:W-:Y:S01]  /*1c20*/  IMAD R2, R247, c[0x0][0x21c], R2 ;  /* 0x00008700f7027a24 */ /* 0x000fe200078e0202 */
[----:B------:R-:W-:Y:S01]  /*1c30*/  @P0 IADD3 R238, R0, -0x20, RZ ;  /* 0xffffffe000ee0810 */ /* 0x000fe20007ffe0ff */
[----:B------:R-:W-:-:S02]  /*1c40*/  IMAD R0, R31, c[0x0][0x208], RZ ;  /* 0x000082001f007a24 */ /* 0x000fc400078e02ff */
[----:B------:R-:W-:Y:S01]  /*1c50*/  IMAD R235, R4, 0x2, R234 ;  /* 0x0000000204eb7824 */ /* 0x000fe200078e02ea */
[C---:B------:R-:W-:Y:S01]  /*1c60*/  IADD3 R244, R238.reuse, 0x800, RZ ;  /* 0x00000800eef47810 */ /* 0x040fe20007ffe0ff */
[----:B------:R-:W-:Y:S01]  /*1c70*/  IMAD R0, R249, c[0x0][0x20c], R0 ;  /* 0x00008300f9007a24 */ /* 0x000fe200078e0200 */
[C---:B------:R-:W-:Y:S01]  /*1c80*/  IADD3 R243, R238.reuse, 0x1000, RZ ;  /* 0x00001000eef37810 */ /* 0x040fe20007ffe0ff */
[----:B------:R-:W-:Y:S01]  /*1c90*/  IMAD R236, R3, 0x2, R235 ;  /* 0x0000000203ec7824 */ /* 0x000fe200078e02eb */
[C---:B------:R-:W-:Y:S01]  /*1ca0*/  IADD3 R242, R238.reuse, 0x1800, RZ ;  /* 0x00001800eef27810 */ /* 0x040fe20007ffe0ff */
[----:B------:R-:W-:Y:S01]  /*1cb0*/  IMAD.IADD R7, R7, 0x1, R0 ;  /* 0x0000000107077824 */ /* 0x000fe200078e0200 */
[C---:B------:R-:W-:Y:S02]  /*1cc0*/  IADD3 R241, R238.reuse, 0x2000, RZ ;  /* 0x00002000eef17810 */ /* 0x040fe40007ffe0ff */
[C---:B------:R-:W-:Y:S01]  /*1cd0*/  IADD3 R240, R238.reuse, 0x2800, RZ ;  /* 0x00002800eef07810 */ /* 0x040fe20007ffe0ff */
[----:B------:R-:W-:Y:S01]  /*1ce0*/  IMAD.WIDE.U32 R6, R247, c[0x0][0x218], R6 ;  /* 0x00008600f7067a25 */ /* 0x000fe200078e0006 */
[----:B------:R-:W-:Y:S01]  /*1cf0*/  IADD3 R239, R238, 0x3000, RZ ;  /* 0x00003000eeef7810 */ /* 0x000fe20007ffe0ff */
[----:B--2---:R-:W-:Y:S03]  /*1d00*/  LDSM.16.M88.4 R8, [R234+0x9100] ;  /* 0x00910000ea08783b */ /* 0x004fe60000000200 */
[----:B------:R-:W-:Y:S01]  /*1d10*/  IADD3 R0, P0, R6, UR22, RZ ;  /* 0x0000001606007c10 */ /* 0x000fe2000ff1e0ff */
[----:B------:R-:W1:Y:S03]  /*1d20*/  LDSM.16.M88.4 R32, [R139+0x3900] ;  /* 0x003900008b20783b */ /* 0x000e660000000200 */
[----:B------:R-:W-:Y:S01]  /*1d30*/  IADD3.X R6, R7, UR4, R2, P0, !PT ;  /* 0x0000000407067c10 */ /* 0x000fe200087fe402 */
[----:B------:R-:W2:Y:S01]  /*1d40*/  LDSM.16.M88.4 R24, [R139+0x4100] ;  /* 0x004100008b18783b */ /* 0x000ea20000000200 */
[----:B------:R-:W-:-:S03]  /*1d50*/  LEA R2, P0, R0, c[0x0][0x1f8], 0x1 ;  /* 0x00007e0000027a11 */ /* 0x000fc600078008ff */
[----:B------:R-:W3:Y:S01]  /*1d60*/  LDSM.16.M88.4 R20, [R139+0x4900] ;  /* 0x004900008b14783b */ /* 0x000ee20000000200 */
[----:B------:R-:W-:-:S03]  /*1d70*/  LEA.HI.X R0, R0, c[0x0][0x1fc], R6, 0x1, P0 ;  /* 0x00007f0000007a11 */ /* 0x000fc600000f0c06 */
[----:B------:R-:W4:Y:S04]  /*1d80*/  LDSM.16.M88.4 R16, [R139+0x5100] ;  /* 0x005100008b10783b */ /* 0x000f280000000200 */
[----:B------:R-:W5:Y:S04]  /*1d90*/  LDSM.16.M88.4 R36, [R139+0x5900] ;  /* 0x005900008b24783b */ /* 0x000f680000000200 */
[----:B------:R-:W4:Y:S04]  /*1da0*/  LDSM.16.M88.4 R40, [R139+0x6100] ;  /* 0x006100008b28783b */ /* 0x000f280000000200 */
[----:B------:R-:W4:Y:S04]  /*1db0*/  LDSM.16.M88.4 R44, [R139+0x6900] ;  /* 0x006900008b2c783b */ /* 0x000f280000000200 */
[----:B------:R-:W5:Y:S04]  /*1dc0*/  LDSM.16.M88.4 R12, [R234+0x7100] ;  /* 0x00710000ea0c783b */ /* 0x000f680000000200 */
[----:B------:R-:W3:Y:S04]  /*1dd0*/  SHFL.IDX PT, R5, R2, RZ, 0x181f ;  /* 0x00181fff02057589 */ /* 0x000ee800000e0000 */
[----:B------:R-:W-:Y:S01]  /*1de0*/  SHFL.IDX PT, R6, R2, 0x1, 0x181f ;  /* 0x00381f0002067f89 */ /* 0x000fe200000e0000 */
[C---:B-1----:R-:W-:Y:S03]  /*1df0*/  HMMA.16816.F32.BF16 R52, R8.reuse, R32, RZ ;  /* 0x000000200834723c */ /* 0x042fe600000418ff */
[----:B------:R-:W-:Y:S04]  /*1e00*/  SHFL.IDX PT, R7, R2, 0x2, 0x181f ;  /* 0x00581f0002077f89 */ /* 0x000fe800000e0000 */
[----:B------:R-:W-:Y:S01]  /*1e10*/  LDSM.16.M88.4 R76, [R238+0x1000] ;  /* 0x00100000ee4c783b */ /* 0x000fe20000000200 */
[C---:B--2---:R-:W-:Y:S03]  /*1e20*/  HMMA.16816.F32.BF16 R60, R8.reuse, R24, RZ ;  /* 0x00000018083c723c */ /* 0x044fe600000418ff */
[----:B------:R-:W-:Y:S04]  /*1e30*/  LDSM.16.M88.4 R48, [R238+0x1800] ;  /* 0x00180000ee30783b */ /* 0x000fe80000000200 */
[----:B------:R-:W-:Y:S01]  /*1e40*/  LDSM.16.M88.4 R80, [R238+0x800] ;  /* 0x00080000ee50783b */ /* 0x000fe20000000200 */
[C---:B---3--:R-:W-:Y:S03]  /*1e50*/  HMMA.16816.F32.BF16 R64, R8.reuse, R20, RZ ;  /* 0x000000140840723c */ /* 0x048fe600000418ff */
[----:B------:R-:W-:Y:S05]  /*1e60*/  LDSM.16.M88.4 R84, [R238] ;  /* 0x00000000ee54783b */ /* 0x000fea0000000200 */
[C---:B----4-:R-:W-:Y:S08]  /*1e70*/  HMMA.16816.F32.BF16 R68, R8.reuse, R16, RZ ;  /* 0x000000100844723c */ /* 0x050ff000000418ff */
[C---:B-----5:R-:W-:Y:S08]  /*1e80*/  HMMA.16816.F32.BF16 R96, R8.reuse, R36, RZ ;  /* 0x000000240860723c */ /* 0x060ff000000418ff */
[C---:B------:R-:W-:Y:S08]  /*1e90*/  HMMA.16816.F32.BF16 R92, R8.reuse, R40, RZ ;  /* 0x00000028085c723c */ /* 0x040ff000000418ff */
[C---:B------:R-:W-:Y:S08]  /*1ea0*/  HMMA.16816.F32.BF16 R72, R8.reuse, R44, RZ ;  /* 0x0000002c0848723c */ /* 0x040ff000000418ff */
[C---:B------:R-:W-:Y:S08]  /*1eb0*/  HMMA.16816.F32.BF16 R104, R8.reuse, R34, RZ ;  /* 0x000000220868723c */ /* 0x040ff000000418ff */
[C---:B------:R-:W-:Y:S08]  /*1ec0*/  HMMA.16816.F32.BF16 R88, R8.reuse, R26, RZ ;  /* 0x0000001a0858723c */ /* 0x040ff000000418ff */
[C---:B------:R-:W-:Y:S08]  /*1ed0*/  HMMA.16816.F32.BF16 R100, R8.reuse, R22, RZ ;  /* 0x000000160864723c */ /* 0x040ff000000418ff */
[C---:B------:R-:W-:Y:S08]  /*1ee0*/  HMMA.16816.F32.BF16 R116, R8.reuse, R18, RZ ;  /* 0x000000120874723c */ /* 0x040ff000000418ff */
[C---:B------:R-:W-:Y:S08]  /*1ef0*/  HMMA.16816.F32.BF16 R112, R8.reuse, R38, RZ ;  /* 0x000000260870723c */ /* 0x040ff000000418ff */
[C---:B------:R-:W-:Y:S08]  /*1f00*/  HMMA.16816.F32.BF16 R108, R8.reuse, R42, RZ ;  /* 0x0000002a086c723c */ /* 0x040ff000000418ff */
[----:B------:R-:W-:Y:S01]  /*1f10*/  HMMA.16816.F32.BF16 R120, R8, R46, RZ ;  /* 0x0000002e0878723c */ /* 0x000fe200000418ff */
[----:B------:R-:W1:Y:S04]  /*1f20*/  SHFL.IDX PT, R8, R0, RZ, 0x181f ;  /* 0x00181fff00087589 */ /* 0x000e6800000e0000 */
[----:B------:R-:W-:Y:S03]  /*1f30*/  SHFL.IDX PT, R10, R0, 0x1, 0x181f ;  /* 0x00381f00000a7f89 */ /* 0x000fe600000e0000 */
[C---:B------:R-:W-:Y:S01]  /*1f40*/  HMMA.16816.F32.BF16 R168, R12.reuse, R32, RZ ;  /* 0x000000200ca8723c */ /* 0x040fe200000418ff */
[----:B------:R-:W-:Y:S04]  /*1f50*/  SHFL.IDX PT, R9, R2, 0x3, 0x181f ;  /* 0x00781f0002097f89 */ /* 0x000fe800000e0000 */
[----:B------:R-:W-:Y:S03]  /*1f60*/  SHFL.IDX PT, R11, R2, 0x4, 0x181f ;  /* 0x00981f00020b7f89 */ /* 0x000fe600000e0000 */
[C---:B------:R-:W-:Y:S01]  /*1f70*/  HMMA.16816.F32.BF16 R220, R12.reuse, R34, RZ ;  /* 0x000000220cdc723c */ /* 0x040fe200000418ff */
[----:B------:R-:W-:Y:S07]  /*1f80*/  LDSM.16.M88.4 R32, [R238+0x3000] ;  /* 0x00300000ee20783b */ /* 0x000fee0000000200 */
[C---:B------:R-:W-:Y:S01]  /*1f90*/  HMMA.16816.F32.BF16 R184, R12.reuse, R24, RZ ;  /* 0x000000180cb8723c */ /* 0x040fe200000418ff */
[----:B------:R-:W-:Y:S07]  /*1fa0*/  SHFL.IDX PT, R25, R0, 0x4, 0x181f ;  /* 0x00981f0000197f89 */ /* 0x000fee00000e0000 */
[C---:B------:R-:W-:Y:S01]  /*1fb0*/  HMMA.16816.F32.BF16 R216, R12.reuse, R26, RZ ;  /* 0x0000001a0cd8723c */ /* 0x040fe200000418ff */
[----:B------:R-:W-:Y:S07]  /*1fc0*/  SHFL.IDX PT, R26, R0, 0x5, 0x181f ;  /* 0x00b81f00001a7f89 */ /* 0x000fee00000e0000 */
[C---:B------:R-:W-:Y:S07]  /*1fd0*/  HMMA.16816.F32.BF16 R164, R12.reuse, R20, RZ ;  /* 0x000000140ca4723c */ /* 0x040fee00000418ff */
[-C--:B------:R-:W-:Y:S01]  /*1fe0*/  IADD3 R20, P3, R5, R246.reuse, RZ ;  /* 0x000000f605147210 */ /* 0x080fe20007f7e0ff */
[C---:B------:R-:W-:Y:S01]  /*1ff0*/  HMMA.16816.F32.BF16 R212, R12.reuse, R22, RZ ;  /* 0x000000160cd4723c */ /* 0x040fe200000418ff */
[----:B------:R-:W-:Y:S03]  /*2000*/  SHFL.IDX PT, R23, R0, 0x3, 0x181f ;  /* 0x00781f0000177f89 */ /* 0x000fe600000e0000 */
[----:B-1----:R-:W-:Y:S01]  /*2010*/  IMAD.X R21, R8, 0x1, R245, P3 ;  /* 0x0000000108157824 */ /* 0x002fe200018e06f5 */
[----:B------:R-:W-:Y:S03]  /*2020*/  SHFL.IDX PT, R22, R2, 0x5, 0x181f ;  /* 0x00b81f0002167f89 */ /* 0x000fe600000e0000 */
[C---:B------:R-:W-:Y:S01]  /*2030*/  HMMA.16816.F32.BF16 R160, R12.reuse, R16, RZ ;  /* 0x000000100ca0723c */ /* 0x040fe200000418ff */
[----:B------:R-:W-:Y:S04]  /*2040*/  SHFL.IDX PT, R2, R2, 0x6, 0x181f ;  /* 0x00d81f0002027f89 */ /* 0x000fe800000e0000 */
[----:B------:R-:W-:Y:S03]  /*2050*/  SHFL.IDX PT, R5, R0, 0x6, 0x181f ;  /* 0x00d81f0000057f89 */ /* 0x000fe600000e0000 */
        /* <DEDUP_REMOVED lines=9> */
[----:B------:R-:W-:Y:S01]  /*20f0*/  HMMA.16816.F32.BF16 R148, R12, R46, RZ ;  /* 0x0000002e0c94723c */ /* 0x000fe200000418ff */
[----:B------:R-:W2:Y:S06]  /*2100*/  SHFL.IDX PT, R13, R0, 0x2, 0x181f ;  /* 0x00581f00000d7f89 */ /* 0x000eac00000e0000 */
[-C--:B------:R-:W-:Y:S01]  /*2110*/  IADD3 R14, P0, R6, R246.reuse, RZ ;  /* 0x000000f6060e7210 */ /* 0x080fe20007f1e0ff */
[----:B-1----:R-:W-:Y:S01]  /*2120*/  HMMA.16816.F32.BF16 R128, R16, R76, R64 ;  /* 0x0000004c1080723c */ /* 0x002fe20000041840 */
[----:B------:R-:W-:-:S03]  /*2130*/  IADD3 R12, P3, R7, R246, RZ ;  /* 0x000000f6070c7210 */ /* 0x000fc60007f7e0ff */
[----:B------:R-:W-:Y:S01]  /*2140*/  IMAD.X R15, R10, 0x1, R245, P0 ;  /* 0x000000010a0f7824 */ /* 0x000fe200000e06f5 */
[----:B------:R-:W-:-:S03]  /*2150*/  IADD3 R6, P0, R9, R246, RZ ;  /* 0x000000f609067210 */ /* 0x000fc60007f1e0ff */
[----:B------:R-:W-:Y:S02]  /*2160*/  HMMA.16816.F32.BF16 R124, R16, R48, R68 ;  /* 0x00000030107c723c */ /* 0x000fe40000041844 */
[----:B------:R-:W-:Y:S01]  /*2170*/  IMAD.X R7, R23, 0x1, R245, P0 ;  /* 0x0000000117077824 */ /* 0x000fe200000e06f5 */
[----:B------:R-:W-:-:S05]  /*2180*/  IADD3 R22, P0, R22, R246, RZ ;  /* 0x000000f616167210 */ /* 0x000fca0007f1e0ff */
[--C-:B------:R-:W-:Y:S01]  /*2190*/  IMAD.X R23, R26, 0x1, R245.reuse, P0 ;  /* 0x000000011a177824 */ /* 0x100fe200000e06f5 */
[C---:B------:R-:W-:Y:S01]  /*21a0*/  ISETP.LT.OR P0, PT, R30.reuse, 0x31, P2 ;  /* 0x000000311e00780c */ /* 0x040fe20001701670 */
[--C-:B--2---:R-:W-:Y:S01]  /*21b0*/  IMAD.X R13, R13, 0x1, R245.reuse, P3 ;  /* 0x000000010d0d7824 */ /* 0x104fe200018e06f5 */
[----:B------:R-:W-:Y:S01]  /*21c0*/  IADD3 R24, P3, R11, R246, RZ ;  /* 0x000000f60b187210 */ /* 0x000fe20007f7e0ff */
[----:B------:R-:W-:Y:S01]  /*21d0*/  IMAD.MOV.U32 R0, RZ, RZ, 0x40 ;  /* 0x00000040ff007424 */ /* 0x000fe200078e00ff */
[----:B------:R-:W1:Y:S01]  /*21e0*/  LDSM.16.M88.4 R8, [R237+0x7100] ;  /* 0x00710000ed08783b */ /* 0x000e620000000200 */
[----:B------:R-:W-:Y:S02]  /*21f0*/  HMMA.16816.F32.BF16 R44, R16, R32, R72 ;  /* 0x00000020102c723c */ /* 0x000fe40000041848 */
[----:B------:R-:W-:Y:S01]  /*2200*/  IMAD.X R25, R25, 0x1, R245, P3 ;  /* 0x0000000119197824 */ /* 0x000fe200018e06f5 */
[C---:B------:R-:W-:Y:S01]  /*2210*/  ISETP.LT.OR P3, PT, R30.reuse, 0x21, P2 ;  /* 0x000000211e00780c */ /* 0x040fe20001761670 */
[----:B------:R-:W-:Y:S01]  /*2220*/  @!PT LDS RZ, [RZ] ;  /* 0x00000000fffff984 */ /* 0x000fe20000000800 */
[----:B------:R-:W-:Y:S01]  /*2230*/  @!PT LDS RZ, [RZ] ;  /* 0x00000000fffff984 */ /* 0x000fe20000000800 */
[----:B------:R-:W-:Y:S01]  /*2240*/  @!PT LDS RZ, [RZ] ;  /* 0x00000000fffff984 */ /* 0x000fe20000000800 */
[----:B------:R2:W-:Y:S01]  /*2250*/  LDGSTS.E.BYPASS.LTC128B.128 [R248+0x100], [R20.64], !P4 ;  /* 0x0010000014f87fae */ /* 0x0005e2000e101d50 */
[----:B------:R-:W-:-:S03]  /*2260*/  ISETP.LT.OR P4, PT, R30, 0x41, P2 ;  /* 0x000000411e00780c */ /* 0x000fc60001781670 */
[----:B------:R3:W-:Y:S01]  /*2270*/  LDGSTS.E.BYPASS.LTC128B.128 [R248+0x900], [R14.64], !P1 ;  /* 0x009000000ef87fae */ /* 0x0007e2000c901d50 */
[----:B------:R-:W-:Y:S01]  /*2280*/  LOP3.LUT P1, RZ, R29, 0x4, RZ, 0xc0, !PT ;  /* 0x000000041dff7812 */ /* 0x000fe2000782c0ff */
[----:B------:R-:W-:Y:S03]  /*2290*/  HMMA.16816.F32.BF16 R204, R16, R78, R100 ;  /* 0x0000004e10cc723c */ /* 0x000fe60000041864 */
[----:B------:R-:W-:-:S03]  /*22a0*/  SEL R0, R0, 0xffffffc0, !P1 ;  /* 0xffffffc000007807 */ /* 0x000fc60004800000 */
[----:B------:R3:W-:Y:S01]  /*22b0*/  LDGSTS.E.BYPASS.LTC128B.128 [R248+0x1100], [R12.64], !P3 ;  /* 0x011000000cf87fae */ /* 0x0007e2000d901d50 */
[C---:B------:R-:W-:Y:S01]  /*22c0*/  ISETP.LT.OR P3, PT, R30.reuse, 0x51, P2 ;  /* 0x000000511e00780c */ /* 0x040fe20001761670 */
[----:B------:R-:W-:Y:S01]  /*22d0*/  IMAD.IADD R233, R139, 0x1, R0 ;  /* 0x000000018be97824 */ /* 0x000fe200078e0200 */
[----:B------:R-:W-:Y:S01]  /*22e0*/  ISETP.LT.OR P2, PT, R30, 0x61, P2 ;  /* 0x000000611e00780c */ /* 0x000fe20001741670 */
[----:B------:R4:W-:Y:S01]  /*22f0*/  LDGSTS.E.BYPASS.LTC128B.128 [R248+0x1900], [R6.64], !P0 ;  /* 0x0190000006f87fae */ /* 0x0009e2000c101d50 */
[----:B------:R-:W-:Y:S01]  /*2300*/  HMMA.16816.F32.BF16 R140, R16, R84, R52 ;  /* 0x00000054108c723c */ /* 0x000fe20000041834 */
[----:B------:R-:W-:Y:S01]  /*2310*/  IMAD.IADD R232, R0, 0x1, R238 ;  /* 0x0000000100e87824 */ /* 0x000fe200078e02ee */
[----:B------:R-:W-:Y:S01]  /*2320*/  LOP3.LUT R0, R137, R136, RZ, 0xfc, !PT ;  /* 0x0000008889007212 */ /* 0x000fe200078efcff */
[----:B------:R5:W-:Y:S01]  /*2330*/  LDGSTS.E.BYPASS.LTC128B.128 [R248+0x2100], [R24.64], !P4 ;  /* 0x0210000018f87fae */ /* 0x000be2000e101d50 */
[----:B------:R-:W-:-:S04]  /*2340*/  ISETP.GT.AND P4, PT, R225, 0x6f, PT ;  /* 0x0000006fe100780c */ /* 0x000fc80003f84270 */
[C---:B------:R-:W-:Y:S01]  /*2350*/  HMMA.16816.F32.BF16 R132, R16.reuse, R80, R60 ;  /* 0x000000501084723c */ /* 0x040fe2000004183c */
[----:B------:R2:W-:Y:S07]  /*2360*/  LDGSTS.E.BYPASS.LTC128B.128 [R248+0x2900], [R22.64], !P3 ;  /* 0x0290000016f87fae */ /* 0x0005ee000d901d50 */
[C---:B------:R-:W-:Y:S08]  /*2370*/  HMMA.16816.F32.BF16 R96, R16.reuse, R40, R96 ;  /* 0x000000281060723c */ /* 0x040ff00000041860 */
[----:B---3--:R-:W-:Y:S01]  /*2380*/  HMMA.16816.F32.BF16 R12, R16, R82, R88 ;  /* 0x00000052100c723c */ /* 0x008fe20000041858 */
[----:B----4-:R-:W-:-:S05]  /*2390*/  IADD3 R6, P0, R2, R246, RZ ;  /* 0x000000f602067210 */ /* 0x010fca0007f1e0ff */
[----:B------:R-:W-:Y:S02]  /*23a0*/  IMAD.X R7, R5, 0x1, R245, P0 ;  /* 0x0000000105077824 */ /* 0x000fe400000e06f5 */
[C---:B------:R-:W-:Y:S01]  /*23b0*/  HMMA.16816.F32.BF16 R92, R16.reuse, R36, R92 ;  /* 0x00000024105c723c */ /* 0x040fe2000004185c */
[----:B------:R-:W-:Y:S02]  /*23c0*/  PLOP3.LUT P0, PT, PT, PT, UP0, 0x80, 0x0 ;  /* 0x000000000000781c */ /* 0x000fe40003f0f008 */
[----:B------:R3:W-:Y:S04]  /*23d0*/  LDGSTS.E.BYPASS.LTC128B.128 [R248+0x3100], [R6.64], !P2 ;  /* 0x0310000006f87fae */ /* 0x0007e8000d101d50 */
[----:B--2---:R-:W-:Y:S01]  /*23e0*/  LDSM.16.M88.4 R20, [R235+0x9100] ;  /* 0x00910000eb14783b */ /* 0x004fe20000000200 */
[C---:B------:R-:W-:Y:S03]  /*23f0*/  HMMA.16816.F32.BF16 R104, R16.reuse, R86, R104 ;  /* 0x000000561068723c */ /* 0x040fe60000041868 */
[----:B------:R-:W2:Y:S04]  /*2400*/  LDSM.16.M88.4 R64, [R233+0x4900] ;  /* 0x00490000e940783b */ /* 0x000ea80000000200 */
[----:B------:R-:W4:Y:S01]  /*2410*/  LDSM.16.M88.4 R68, [R233+0x4100] ;  /* 0x00410000e944783b */ /* 0x000f220000000200 */
[C---:B------:R-:W-:Y:S03]  /*2420*/  HMMA.16816.F32.BF16 R116, R16.reuse, R50, R116 ;  /* 0x000000321074723c */ /* 0x040fe60000041874 */
[----:B------:R-:W2:Y:S04]  /*2430*/  LDSM.16.M88.4 R72, [R233+0x3900] ;  /* 0x00390000e948783b */ /* 0x000ea80000000200 */
[----:B------:R-:W2:Y:S01]  /*2440*/  LDSM.16.M88.4 R88, [R233+0x6900] ;  /* 0x00690000e958783b */ /* 0x000ea20000000200 */
[C---:B------:R-:W-:Y:S03]  /*2450*/  HMMA.16816.F32.BF16 R112, R16.reuse, R42, R112 ;  /* 0x0000002a1070723c */ /* 0x040fe60000041870 */
[----:B------:R-:W2:Y:S04]  /*2460*/  LDSM.16.M88.4 R56, [R233+0x5900] ;  /* 0x00590000e938783b */ /* 0x000ea80000000200 */
[----:B------:R-:W2:Y:S01]  /*2470*/  LDSM.16.M88.4 R52, [R233+0x6100] ;  /* 0x00610000e934783b */ /* 0x000ea20000000200 */
[C---:B------:R-:W-:Y:S03]  /*2480*/  HMMA.16816.F32.BF16 R108, R16.reuse, R38, R108 ;  /* 0x00000026106c723c */ /* 0x040fe6000004186c */
[----:B------:R-:W-:Y:S04]  /*2490*/  LDSM.16.M88.4 R60, [R233+0x5100] ;  /* 0x00510000e93c783b */ /* 0x000fe80000000200 */
[----:B------:R-:W-:Y:S01]  /*24a0*/  LDSM.16.M88.4 R28, [R232+0x2800] ;  /* 0x00280000e81c783b */ /* 0x000fe20000000200 */
[----:B------:R-:W-:Y:S03]  /*24b0*/  HMMA.16816.F32.BF16 R100, R16, R34, R120 ;  /* 0x000000221064723c */ /* 0x000fe60000041878 */
[----:B------:R-:W2:Y:S04]  /*24c0*/  LDSM.16.M88.4 R16, [R235+0x7100] ;  /* 0x00710000eb10783b */ /* 0x000ea80000000200 */
[----:B-----5:R-:W-:Y:S01]  /*24d0*/  LDSM.16.M88.4 R24, [R232+0x3000] ;  /* 0x00300000e818783b */ /* 0x020fe20000000200 */
[C---:B-1----:R-:W-:Y:S03]  /*24e0*/  HMMA.16816.F32.BF16 R120, R8.reuse, R84, R168 ;  /* 0x000000540878723c */ /* 0x042fe600000418a8 */
[----:B------:R-:W0:Y:S05]  /*24f0*/  LDGDEPBAR ;  /* 0x00000000000079af */ /* 0x000e2a0000000000 */
[C---:B------:R-:W-:Y:S08]  /*2500*/  HMMA.16816.F32.BF16 R184, R8.reuse, R80, R184 ;  /* 0x0000005008b8723c */ /* 0x040ff000000418b8 */
[C---:B------:R-:W-:Y:S08]  /*2510*/  HMMA.16816.F32.BF16 R84, R8.reuse, R86, R220 ;  /* 0x000000560854723c */ /* 0x040ff000000418dc */
[C---:B------:R-:W-:Y:S08]  /*2520*/  HMMA.16816.F32.BF16 R188, R8.reuse, R76, R164 ;  /* 0x0000004c08bc723c */ /* 0x040ff000000418a4 */
[C---:B------:R-:W-:Y:S08]  /*2530*/  HMMA.16816.F32.BF16 R196, R8.reuse, R40, R156 ;  /* 0x0000002808c4723c */ /* 0x040ff0000004189c */
[C---:B------:R-:W-:Y:S08]  /*2540*/  HMMA.16816.F32.BF16 R80, R8.reuse, R82, R216 ;  /* 0x000000520850723c */ /* 0x040ff000000418d8 */
[C---:B------:R-:W-:Y:S08]  /*2550*/  HMMA.16816.F32.BF16 R192, R8.reuse, R48, R160 ;  /* 0x0000003008c0723c */ /* 0x040ff000000418a0 */
[C---:B------:R-:W-:Y:S08]  /*2560*/  HMMA.16816.F32.BF16 R76, R8.reuse, R78, R212 ;  /* 0x0000004e084c723c */ /* 0x040ff000000418d4 */
[C---:B------:R-:W-:Y:S01]  /*2570*/  HMMA.16816.F32.BF16 R156, R8.reuse, R50, R176 ;  /* 0x00000032089c723c */ /* 0x040fe200000418b0 */
[----:B------:R-:W-:Y:S07]  /*2580*/  LDSM.16.M88.4 R48, [R232] ;  /* 0x00000000e830783b */ /* 0x000fee0000000200 */
[C---:B------:R-:W-:Y:S01]  /*2590*/  HMMA.16816.F32.BF16 R168, R8.reuse, R42, R172 ;  /* 0x0000002a08a8723c */ /* 0x040fe200000418ac */
[----:B------:R-:W-:Y:S07]  /*25a0*/  LDSM.16.M88.4 R40, [R232+0x1000] ;  /* 0x00100000e828783b */ /* 0x000fee0000000200 */
[C---:B------:R-:W-:Y:S08]  /*25b0*/  HMMA.16816.F32.BF16 R200, R8.reuse, R36, R152 ;  /* 0x0000002408c8723c */ /* 0x040ff00000041898 */
[C---:B------:R-:W-:Y:S01]  /*25c0*/  HMMA.16816.F32.BF16 R180, R8.reuse, R38, R180 ;  /* 0x0000002608b4723c */ /* 0x040fe200000418b4 */
[----:B------:R-:W-:Y:S07]  /*25d0*/  LDSM.16.M88.4 R36, [R232+0x1800] ;  /* 0x00180000e824783b */ /* 0x000fee0000000200 */
[C---:B------:R-:W-:Y:S08]  /*25e0*/  HMMA.16816.F32.BF16 R208, R8.reuse, R32, R144 ;  /* 0x0000002008d0723c */ /* 0x040ff00000041890 */
[----:B------:R-:W-:Y:S01]  /*25f0*/  HMMA.16816.F32.BF16 R176, R8, R34, R148 ;  /* 0x0000002208b0723c */ /* 0x000fe20000041894 */
[----:B------:R-:W1:Y:S04]  /*2600*/  LDSM.16.M88.4 R8, [R236+0x9100] ;  /* 0x00910000ec08783b */ /* 0x000e680000000200 */
[----:B------:R-:W-:Y:S03]  /*2610*/  LDSM.16.M88.4 R32, [R232+0x2000] ;  /* 0x00200000e820783b */ /* 0x000fe60000000200 */
[C---:B--2---:R-:W-:Y:S08]  /*2620*/  HMMA.16816.F32.BF16 R160, R20.reuse, R64, R128 ;  /* 0x0000004014a0723c */ /* 0x044ff00000041880 */
[C---:B----4-:R-:W-:Y:S01]  /*2630*/  HMMA.16816.F32.BF16 R128, R20.reuse, R70, R12 ;  /* 0x000000461480723c */ /* 0x050fe2000004180c */
[----:B------:R-:W2:Y:S07]  /*2640*/  LDSM.16.M88.4 R12, [R236+0x7100] ;  /* 0x00710000ec0c783b */ /* 0x000eae0000000200 */
[C---:B------:R-:W-:Y:S08]  /*2650*/  HMMA.16816.F32.BF16 R172, R20.reuse, R72, R140 ;  /* 0x0000004814ac723c */ /* 0x040ff0000004188c */
[----:B------:R-:W-:Y:S01]  /*2660*/  HMMA.16816.F32.BF16 R140, R20, R88, R44 ;  /* 0x00000058148c723c */ /* 0x000fe2000004182c */
[----:B------:R-:W4:Y:S01]  /*2670*/  LDSM.16.M88.4 R44, [R232+0x800] ;  /* 0x00080000e82c783b */ /* 0x000f220000000200 */
[----:B------:R-:W-:-:S06]  /*2680*/  DEPBAR.LE SB0, 0x0 ;  /* 0x000080000000791a */ /* 0x000fcc0000000000 */
[C---:B------:R-:W-:Y:S08]  /*2690*/  HMMA.16816.F32.BF16 R164, R20.reuse, R68, R132 ;  /* 0x0000004414a4723c */ /* 0x040ff00000041884 */
[C---:B------:R-:W-:Y:S08]  /*26a0*/  HMMA.16816.F32.BF16 R148, R20.reuse, R56, R96 ;  /* 0x000000381494723c */ /* 0x040ff00000041860 */
[C---:B------:R-:W-:Y:S08]  /*26b0*/  HMMA.16816.F32.BF16 R132, R20.reuse, R74, R104 ;  /* 0x0000004a1484723c */ /* 0x040ff00000041868 */
[C---:B------:R-:W-:Y:S08]  /*26c0*/  HMMA.16816.F32.BF16 R144, R20.reuse, R52, R92 ;  /* 0x000000341490723c */ /* 0x040ff0000004185c */
[----:B------:R-:W-:Y:S08]  /*26d0*/  HMMA.16816.F32.BF16 R104, R20, R90, R100 ;  /* 0x0000005a1468723c */ /* 0x000ff00000041864 */
[----:B------:R-:W-:Y:S08]  /*26e0*/  HMMA.16816.F32.BF16 R96, R16, R74, R84 ;  /* 0x0000004a1060723c */ /* 0x000ff00000041854 */
[----:B------:R-:W-:Y:S08]  /*26f0*/  HMMA.16816.F32.BF16 R152, R20, R60, R124 ;  /* 0x0000003c1498723c */ /* 0x000ff0000004187c */
        /* <DEDUP_REMOVED lines=8> */
[----:B------:R-:W-:Y:S08]  /*2780*/  HMMA.16816.F32.BF16 R68, R16, R62, R156 ;  /* 0x0000003e1044723c */ /* 0x000ff0000004189c */
[----:B------:R-:W-:Y:S08]  /*2790*/  HMMA.16816.F32.BF16 R112, R20, R58, R112 ;  /* 0x0000003a1470723c */ /* 0x000ff00000041870 */
[C---:B------:R-:W-:Y:S08]  /*27a0*/  HMMA.16816.F32.BF16 R64, R16.reuse, R56, R196 ;  /* 0x000000381040723c */ /* 0x040ff000000418c4 */
[----:B------:R-:W-:Y:S08]  /*27b0*/  HMMA.16816.F32.BF16 R60, R16, R58, R168 ;  /* 0x0000003a103c723c */ /* 0x000ff000000418a8 */
[----:B------:R-:W-:Y:S08]  /*27c0*/  HMMA.16816.F32.BF16 R108, R20, R54, R108 ;  /* 0x00000036146c723c */ /* 0x000ff0000004186c */
[C---:B------:R-:W-:Y:S08]  /*27d0*/  HMMA.16816.F32.BF16 R56, R16.reuse, R52, R200 ;  /* 0x000000341038723c */ /* 0x040ff000000418c8 */
[C---:B------:R-:W-:Y:S08]  /*27e0*/  HMMA.16816.F32.BF16 R52, R16.reuse, R54, R180 ;  /* 0x000000361034723c */ /* 0x040ff000000418b4 */
[C---:B------:R-:W-:Y:S08]  /*27f0*/  HMMA.16816.F32.BF16 R20, R16.reuse, R88, R208 ;  /* 0x000000581014723c */ /* 0x040ff000000418d0 */
[----:B------:R-:W-:Y:S08]  /*2800*/  HMMA.16816.F32.BF16 R16, R16, R90, R176 ;  /* 0x0000005a1010723c */ /* 0x000ff000000418b0 */
[C---:B-1----:R-:W-:Y:S08]  /*2810*/  HMMA.16816.F32.BF16 R144, R8.reuse, R28, R144 ;  /* 0x0000001c0890723c */ /* 0x042ff00000041890 */
[----:B------:R-:W-:Y:S08]  /*2820*/  HMMA.16816.F32.BF16 R108, R8, R30, R108 ;  /* 0x0000001e086c723c */ /* 0x000ff0000004186c */
[C---:B--2---:R-:W-:Y:S08]  /*2830*/  HMMA.16816.F32.BF16 R56, R12.reuse, R28, R56 ;  /* 0x0000001c0c38723c */ /* 0x044ff00000041838 */
[----:B------:R-:W-:Y:S08]  /*2840*/  HMMA.16816.F32.BF16 R52, R12, R30, R52 ;  /* 0x0000001e0c34723c */ /* 0x000ff00000041834 */
[C---:B------:R-:W-:Y:S08]  /*2850*/  HMMA.16816.F32.BF16 R172, R8.reuse, R48, R172 ;  /* 0x0000003008ac723c */ /* 0x040ff000000418ac */
[C---:B------:R-:W-:Y:S08]  /*2860*/  HMMA.16816.F32.BF16 R132, R8.reuse, R50, R132 ;  /* 0x000000320884723c */ /* 0x040ff00000041884 */
[C---:B------:R-:W-:Y:S08]  /*2870*/  HMMA.16816.F32.BF16 R168, R8.reuse, R36, R152 ;  /* 0x0000002408a8723c */ /* 0x040ff00000041898 */
[----:B------:R-:W-:Y:S08]  /*2880*/  HMMA.16816.F32.BF16 R176, R8, R24, R140 ;  /* 0x0000001808b0723c */ /* 0x000ff0000004188c */
[C---:B------:R-:W-:Y:S08]  /*2890*/  HMMA.16816.F32.BF16 R100, R12.reuse, R48, R100 ;  /* 0x000000300c64723c */ /* 0x040ff00000041864 */
[C---:B------:R-:W-:Y:S08]  /*28a0*/  HMMA.16816.F32.BF16 R96, R12.reuse, R50, R96 ;  /* 0x000000320c60723c */ /* 0x040ff00000041860 */
[----:B------:R-:W-:Y:S08]  /*28b0*/  HMMA.16816.F32.BF16 R28, R12, R24, R20 ;  /* 0x000000180c1c723c */ /* 0x000ff00000041814 */
[C---:B----4-:R-:W-:Y:S08]  /*28c0*/  HMMA.16816.F32.BF16 R164, R8.reuse, R44, R164 ;  /* 0x0000002c08a4723c */ /* 0x050ff000000418a4 */
        /* <DEDUP_REMOVED lines=18> */
[----:B---3--:R-:W-:Y:S02]  /*29f0*/  IMAD.U32 R2, RZ, RZ, UR9 ;  /* 0x00000009ff027e24 */ /* 0x008fe4000f8e00ff */
[----:B------:R-:W-:-:S03]  /*2a00*/  IMAD.MOV.U32 R247, RZ, RZ, RZ ;  /* 0x000000fffff77224 */ /* 0x000fc600078e00ff */
[----:B------:R-:W-:-:S04]  /*2a10*/  IADD3 R2, R225, UR6, R2 ;  /* 0x00000006e1027c10 */ /* 0x000fc8000fffe002 */
[----:B------:R-:W-:-:S05]  /*2a20*/  IADD3 R5, R2, -0x70, RZ ;  /* 0xffffff9002057810 */ /* 0x000fca0007ffe0ff */
[----:B------:R-:W-:-:S04]  /*2a30*/  @P5 IMAD.HI.U32 R6, R5, c[0x0][0x2bc], RZ ;  /* 0x0000af0005065a27 */ /* 0x000fc800078e00ff */
[----:B------:R-:W-:Y:S01]  /*2a40*/  IMAD.MOV.U32 R2, RZ, RZ, R5 ;  /* 0x000000ffff027224 */ /* 0x000fe200078e0005 */
        /* <DEDUP_REMOVED lines=15> */
[----:B------:R-:W-:Y:S01]  /*2b40*/  IMAD R5, R2, c[0x0][0x1f0], RZ ;  /* 0x00007c0002057a24 */ /* 0x000fe200078e02ff */
[----:B------:R-:W-:-:S03]  /*2b50*/  IADD3 R2, P1, R6, UR20, RZ ;  /* 0x0000001406027c10 */ /* 0x000fc6000ff3e0ff */
[----:B------:R-:W-:Y:S01]  /*2b60*/  IMAD R6, R247, c[0x0][0x1f4], R5 ;  /* 0x00007d00f7067a24 */ /* 0x000fe200078e0205 */
[----:B------:R-:W-:-:S04]  /*2b70*/  LEA R5, P0, R2, c[0x0][0x1c8], 0x1 ;  /* 0x0000720002057a11 */ /* 0x000fc800078008ff */
[----:B------:R-:W-:Y:S01]  /*2b80*/  IADD3.X R6, R7, UR18, R6, P1, !PT ;  /* 0x0000001207067c10 */ /* 0x000fe20008ffe406 */
[----:B------:R-:W-:Y:S03]  /*2b90*/  SHFL.IDX PT, R10, R5, 0x2, 0x181f ;  /* 0x00581f00050a7f89 */ /* 0x000fe600000e0000 */
[----:B------:R-:W-:Y:S01]  /*2ba0*/  LEA.HI.X R2, R2, c[0x0][0x1cc], R6, 0x1, P0 ;  /* 0x0000730002027a11 */ /* 0x000fe200000f0c06 */
[----:B------:R-:W1:Y:S04]  /*2bb0*/  SHFL.IDX PT, R7, R5, RZ, 0x181f ;  /* 0x00181fff05077589 */ /* 0x000e6800000e0000 */
[----:B------:R-:W2:Y:S04]  /*2bc0*/  SHFL.IDX PT, R6, R5, 0x1, 0x181f ;  /* 0x00381f0005067f89 */ /* 0x000ea800000e0000 */
[----:B------:R-:W3:Y:S04]  /*2bd0*/  SHFL.IDX PT, R9, R2, RZ, 0x181f ;  /* 0x00181fff02097589 */ /* 0x000ee800000e0000 */
[----:B------:R-:W4:Y:S04]  /*2be0*/  SHFL.IDX PT, R11, R2, 0x1, 0x181f ;  /* 0x00381f00020b7f89 */ /* 0x000f2800000e0000 */
[----:B------:R-:W5:Y:S04]  /*2bf0*/  SHFL.IDX PT, R12, R5, 0x3, 0x181f ;  /* 0x00781f00050c7f89 */ /* 0x000f6800000e0000 */
[----:B------:R-:W5:Y:S04]  /*2c00*/  SHFL.IDX PT, R13, R5, 0x4, 0x181f ;  /* 0x00981f00050d7f89 */ /* 0x000f6800000e0000 */
[----:B------:R-:W5:Y:S01]  /*2c10*/  SHFL.IDX PT, R15, R2, 0x2, 0x181f ;  /* 0x00581f00020f7f89 */ /* 0x000f6200000e0000 */
[----:B-1----:R-:W-:-:S03]  /*2c20*/  IADD3 R8, P1, R7, R246, RZ ;  /* 0x000000f607087210 */ /* 0x002fc60007f3e0ff */
[----:B------:R-:W-:Y:S01]  /*2c30*/  SHFL.IDX PT, R16, R5, 0x5, 0x181f ;  /* 0x00b81f0005107f89 */ /* 0x000fe200000e0000 */
[----:B--2---:R-:W-:-:S03]  /*2c40*/  IADD3 R6, P0, R6, R246, RZ ;  /* 0x000000f606067210 */ /* 0x004fc60007f1e0ff */
[----:B------:R-:W-:Y:S01]  /*2c50*/  SHFL.IDX PT, R5, R5, 0x6, 0x181f ;  /* 0x00d81f0005057f89 */ /* 0x000fe200000e0000 */
[----:B---3--:R-:W-:-:S03]  /*2c60*/  IMAD.X R9, R9, 0x1, R245, P1 ;  /* 0x0000000109097824 */ /* 0x008fc600008e06f5 */
[----:B------:R-:W1:Y:S01]  /*2c70*/  SHFL.IDX PT, R19, R2, 0x3, 0x181f ;  /* 0x00781f0002137f89 */ /* 0x000e6200000e0000 */
[----:B----4-:R-:W-:Y:S01]  /*2c80*/  IMAD.X R7, R11, 0x1, R245, P0 ;  /* 0x000000010b077824 */ /* 0x010fe200000e06f5 */
[-C--:B------:R-:W-:Y:S02]  /*2c90*/  IADD3 R14, P0, R10, R246.reuse, RZ ;  /* 0x000000f60a0e7210 */ /* 0x080fe40007f1e0ff */
[----:B------:R-:W2:Y:S01]  /*2ca0*/  SHFL.IDX PT, R18, R2, 0x4, 0x181f ;  /* 0x00981f0002127f89 */ /* 0x000ea200000e0000 */
[----:B-----5:R-:W-:-:S03]  /*2cb0*/  IADD3 R12, P3, R12, R246, RZ ;  /* 0x000000f60c0c7210 */ /* 0x020fc60007f7e0ff */
[----:B------:R-:W3:Y:S01]  /*2cc0*/  SHFL.IDX PT, R17, R2, 0x5, 0x181f ;  /* 0x00b81f0002117f89 */ /* 0x000ee200000e0000 */
[----:B------:R-:W-:-:S03]  /*2cd0*/  IADD3 R10, P2, R13, R246, RZ ;  /* 0x000000f60d0a7210 */ /* 0x000fc60007f5e0ff */
[----:B------:R-:W4:Y:S01]  /*2ce0*/  SHFL.IDX PT, R2, R2, 0x6, 0x181f ;  /* 0x00d81f0002027f89 */ /* 0x000f2200000e0000 */
[----:B------:R-:W-:-:S03]  /*2cf0*/  IMAD.X R15, R15, 0x1, R245, P0 ;  /* 0x000000010f0f7824 */ /* 0x000fc600000e06f5 */
[----:B------:R5:W-:Y:S04]  /*2d00*/  LDGSTS.E.BYPASS.LTC128B.128 [R248+0x3900], [R8.64], !P6 ;  /* 0x0390000008f87fae */ /* 0x000be8000f101d50 */
[----:B------:R3:W-:Y:S01]  /*2d10*/  LDGSTS.E.BYPASS.LTC128B.128 [R248+0x4100], [R6.64], !P6 ;  /* 0x0410000006f87fae */ /* 0x0007e2000f101d50 */
[----:B-1----:R-:W-:-:S03]  /*2d20*/  IMAD.X R13, R19, 0x1, R245, P3 ;  /* 0x00000001130d7824 */ /* 0x002fc600018e06f5 */
[----:B------:R1:W-:Y:S01]  /*2d30*/  LDGSTS.E.BYPASS.LTC128B.128 [R248+0x4900], [R14.64], !P6 ;  /* 0x049000000ef87fae */ /* 0x0003e2000f101d50 */
[----:B--2---:R-:W-:-:S03]  /*2d40*/  IMAD.X R11, R18, 0x1, R245, P2 ;  /* 0x00000001120b7824 */ /* 0x004fc600010e06f5 */
[----:B------:R1:W-:Y:S04]  /*2d50*/  LDGSTS.E.BYPASS.LTC128B.128 [R248+0x5100], [R12.64], !P6 ;  /* 0x051000000cf87fae */ /* 0x0003e8000f101d50 */
[----:B------:R1:W-:Y:S01]  /*2d60*/  LDGSTS.E.BYPASS.LTC128B.128 [R248+0x5900], [R10.64], !P6 ;  /* 0x059000000af87fae */ /* 0x0003e2000f101d50 */
[-C--:B-----5:R-:W-:Y:S02]  /*2d70*/  IADD3 R8, P1, R16, R246.reuse, RZ ;  /* 0x000000f610087210 */ /* 0x0a0fe40007f3e0ff */
[----:B---3--:R-:W-:-:S03]  /*2d80*/  IADD3 R6, P0, R5, R246, RZ ;  /* 0x000000f605067210 */ /* 0x008fc60007f1e0ff */
[--C-:B------:R-:W-:Y:S02]  /*2d90*/  IMAD.X R9, R17, 0x1, R245.reuse, P1 ;  /* 0x0000000111097824 */ /* 0x100fe400008e06f5 */
[----:B----4-:R-:W-:-:S03]  /*2da0*/  IMAD.X R7, R2, 0x1, R245, P0 ;  /* 0x0000000102077824 */ /* 0x010fc600000e06f5 */
[----:B------:R1:W-:Y:S04]  /*2db0*/  LDGSTS.E.BYPASS.LTC128B.128 [R248+0x6100], [R8.64], !P6 ;  /* 0x0610000008f87fae */ /* 0x0003e8000f101d50 */
[----:B------:R1:W-:Y:S02]  /*2dc0*/  LDGSTS.E.BYPASS.LTC128B.128 [R248+0x6900], [R6.64], !P6 ;  /* 0x0690000006f87fae */ /* 0x0003e4000f101d50 */
.L_x_1927:
[----:B---3--:R-:W-:Y:S01]  /*2dd0*/  LOP3.LUT R2, R138, 0xffffffe0, RZ, 0xc0, !PT ;  /* 0xffffffe08a027812 */ /* 0x008fe200078ec0ff */
[----:B-1----:R-:W-:Y:S01]  /*2de0*/  IMAD.MOV.U32 R6, RZ, RZ, -0x2 ;  /* 0xfffffffeff067424 */ /* 0x002fe200078e00ff */
[----:B------:R-:W-:Y:S01]  /*2df0*/  STL [R1+0x1c], R235 ;  /* 0x00001ceb01007387 */ /* 0x000fe20000100800 */
[----:B------:R-:W-:Y:S02]  /*2e00*/  IMAD.SHL.U32 R228, R0, 0x2, RZ ;  /* 0x0000000200e47824 */ /* 0x000fe400078e00ff */
[----:B------:R-:W-:Y:S01]  /*2e10*/  IMAD.IADD R2, R224, 0x1, -R2 ;  /* 0x00000001e0027824 */ /* 0x000fe200078e0a02 */
[----:B------:R-:W-:Y:S01]  /*2e20*/  STL [R1+0x18], R234 ;  /* 0x000018ea01007387 */ /* 0x000fe20000100800 */
[----:B------:R-:W-:Y:S01]  /*2e30*/  IMAD R229, R4, 0x2, R228 ;  /* 0x0000000204e57824 */ /* 0x000fe200078e02e4 */
[----:B------:R-:W-:-:S02]  /*2e40*/  LEA R231, R3, R228, 0x1 ;  /* 0x000000e403e77211 */ /* 0x000fc400078e08ff */
[----:B------:R-:W-:Y:S01]  /*2e50*/  SHF.R.S32.HI R5, RZ, 0x1f, R2 ;  /* 0x0000001fff057819 */ /* 0x000fe20000011402 */
[----:B------:R-:W-:Y:S01]  /*2e60*/  STL [R1+0x14], R233 ;  /* 0x000014e901007387 */ /* 0x000fe20000100800 */
[----:B------:R-:W-:Y:S02]  /*2e70*/  IMAD R230, R3, 0x2, R229 ;  /* 0x0000000203e67824 */ /* 0x000fe400078e02e5 */
[----:B------:R-:W-:Y:S01]  /*2e80*/  LEA.HI R5, R5, R2, RZ, 0x2 ;  /* 0x0000000205057211 */ /* 0x000fe200078f10ff */
[----:B------:R1:W-:Y:S03]  /*2e90*/  STL [R1+0x10], R232 ;  /* 0x000010e801007387 */ /* 0x0003e60000100800 */
[----:B------:R-:W-:Y:S01]  /*2ea0*/  LOP3.LUT R5, R5, 0x7ffffffc, RZ, 0xc0, !PT ;  /* 0x7ffffffc05057812 */ /* 0x000fe200078ec0ff */
[----:B------:R-:W-:Y:S04]  /*2eb0*/  STL [R1+0xc], R139 ;  /* 0x00000c8b01007387 */ /* 0x000fe80000100800 */
[----:B------:R-:W-:Y:S01]  /*2ec0*/  IMAD.IADD R2, R2, 0x1, -R5 ;  /* 0x0000000102027824 */ /* 0x000fe200078e0a05 */
[----:B------:R-:W-:Y:S03]  /*2ed0*/  LDSM.16.MT88.4 R40, [R230+0x100] ;  /* 0x00010000e628783b */ /* 0x000fe60000004200 */
[----:B------:R-:W-:Y:S01]  /*2ee0*/  IMAD R2, R2, R6, UR15 ;  /* 0x0000000f02027e24 */ /* 0x000fe2000f8e0206 */
[----:B------:R-:W0:Y:S04]  /*2ef0*/  LDGDEPBAR ;  /* 0x00000000000079af */ /* 0x000e280000000000 */
[----:B------:R-:W-:-:S02]  /*2f00*/  ISETP.GT.AND P1, PT, R2, RZ, PT ;  /* 0x000000ff0200720c */ /* 0x000fc40003f24270 */
[----:B------:R-:W-:Y:S02]  /*2f10*/  ISETP.GT.AND P0, PT, R2, 0x1, PT ;  /* 0x000000010200780c */ /* 0x000fe40003f04270 */
[----:B------:R-:W-:Y:S02]  /*2f20*/  FSEL R11, R172, -INF , P1 ;  /* 0xff800000ac0b7808 */ /* 0x000fe40000800000 */
[----:B------:R-:W-:Y:S02]  /*2f30*/  FSEL R12, R173, -INF , P0 ;  /* 0xff800000ad0c7808 */ /* 0x000fe40000000000 */
[----:B------:R-:W-:Y:S02]  /*2f40*/  ISETP.GT.AND P3, PT, R2, 0x8, PT ;  /* 0x000000080200780c */ /* 0x000fe40003f64270 */
[----:B------:R-:W-:Y:S02]  /*2f50*/  FSEL R10, R100, -INF , P1 ;  /* 0xff800000640a7808 */ /* 0x000fe40000800000 */
[----:B------:R-:W-:-:S02]  /*2f60*/  FSEL R25, R101, -INF , P0 ;  /* 0xff80000065197808 */ /* 0x000fc40000000000 */
[----:B------:R-:W-:Y:S02]  /*2f70*/  ISETP.GT.AND P2, PT, R2, 0x9, PT ;  /* 0x000000090200780c */ /* 0x000fe40003f44270 */
[----:B------:R-:W-:Y:S02]  /*2f80*/  FSEL R13, R132, -INF , P3 ;  /* 0xff800000840d7808 */ /* 0x000fe40001800000 */
[----:B------:R-:W-:Y:S02]  /*2f90*/  FSEL R26, R96, -INF , P3 ;  /* 0xff800000601a7808 */ /* 0x000fe40001800000 */
[----:B------:R-:W-:Y:S02]  /*2fa0*/  FMNMX.FTZ R5, R10, R25, !PT ;  /* 0x000000190a057209 */ /* 0x000fe40007810000 */
[----:B------:R-:W-:Y:S02]  /*2fb0*/  FMNMX.FTZ R6, R11, R12, !PT ;  /* 0x0000000c0b067209 */ /* 0x000fe40007810000 */
[----:B------:R-:W-:-:S02]  /*2fc0*/  FSEL R15, R174, -INF , P1 ;  /* 0xff800000ae0f7808 */ /* 0x000fc40000800000 */
[----:B------:R-:W-:Y:S02]  /*2fd0*/  FSEL R32, R102, -INF , P1 ;  /* 0xff80000066207808 */ /* 0x000fe40000800000 */
[----:B------:R-:W-:Y:S02]  /*2fe0*/  FSEL R16, R175, -INF , P0 ;  /* 0xff800000af107808 */ /* 0x000fe40000000000 */
[----:B------:R-:W-:Y:S02]  /*2ff0*/  FSEL R33, R103, -INF , P0 ;  /* 0xff80000067217808 */ /* 0x000fe40000000000 */
[C---:B------:R-:W-:Y:S02]  /*3000*/  ISETP.GT.AND P1, PT, R2.reuse, 0x10, PT ;  /* 0x000000100200780c */ /* 0x040fe40003f24270 */
[----:B------:R-:W-:Y:S02]  /*3010*/  FSEL R14, R133, -INF , P2 ;  /* 0xff800000850e7808 */ /* 0x000fe40001000000 */
[----:B------:R-:W-:-:S02]  /*3020*/  ISETP.GT.AND P0, PT, R2, 0x11, PT ;  /* 0x000000110200780c */ /* 0x000fc40003f04270 */
[----:B------:R-:W-:Y:S02]  /*3030*/  FSEL R27, R97, -INF , P2 ;  /* 0xff800000611b7808 */ /* 0x000fe40001000000 */
[----:B------:R-:W-:Y:S02]  /*3040*/  FMNMX.FTZ R5, R26, R5, !PT ;  /* 0x000000051a057209 */ /* 0x000fe40007810000 */
[----:B------:R-:W-:Y:S02]  /*3050*/  FMNMX.FTZ R6, R13, R6, !PT ;  /* 0x000000060d067209 */ /* 0x000fe40007810000 */
[----:B------:R-:W-:Y:S02]  /*3060*/  FSEL R24, R135, -INF , P2 ;  /* 0xff80000087187808 */ /* 0x000fe40001000000 */
[----:B------:R-:W-:Y:S02]  /*3070*/  FSEL R35, R99, -INF , P2 ;  /* 0xff80000063237808 */ /* 0x000fe40001000000 */
[----:B------:R-:W-:-:S02]  /*3080*/  FSEL R17, R134, -INF , P3 ;  /* 0xff80000086117808 */ /* 0x000fc40001800000 */
[----:B------:R-:W-:Y:S02]  /*3090*/  FSEL R34, R98, -INF , P3 ;  /* 0xff80000062227808 */ /* 0x000fe40001800000 */
[----:B------:R-:W-:Y:S02]  /*30a0*/  FSEL R92, R166, -INF , P1 ;  /* 0xff800000a65c7808 */ /* 0x000fe40000800000 */
[----:B------:R-:W-:Y:S02]  /*30b0*/  FSEL R36, R164, -INF , P1 ;  /* 0xff800000a4247808 */ /* 0x000fe40000800000 */
[----:B------:R-:W-:Y:S02]  /*30c0*/  ISETP.GT.AND P2, PT, R2, 0x19, PT ;  /* 0x000000190200780c */ /* 0x000fe40003f44270 */
[----:B------:R-:W-:Y:S02]  /*30d0*/  FSEL R112, R50, -INF , P1 ;  /* 0xff80000032707808 */ /* 0x000fe40000800000 */
[----:B------:R-:W-:-:S02]  /*30e0*/  FSEL R96, R48, -INF , P1 ;  /* 0xff80000030607808 */ /* 0x000fc40000800000 */
[----:B------:R-:W-:Y:S02]  /*30f0*/  FSEL R93, R167, -INF , P0 ;  /* 0xff800000a75d7808 */ /* 0x000fe40000000000 */
[----:B------:R-:W-:Y:S02]  /*3100*/  FSEL R37, R165, -INF , P0 ;  /* 0xff800000a5257808 */ /* 0x000fe40000000000 */
[C---:B------:R-:W-:Y:S02]  /*3110*/  ISETP.GT.AND P3, PT, R2.reuse, 0x18, PT ;  /* 0x000000180200780c */ /* 0x040fe40003f64270 */
[----:B------:R-:W-:Y:S02]  /*3120*/  FSEL R113, R51, -INF , P0 ;  /* 0xff80000033717808 */ /* 0x000fe40000000000 */
[----:B------:R-:W-:Y:S02]  /*3130*/  FSEL R97, R49, -INF , P0 ;  /* 0xff80000031617808 */ /* 0x000fe40000000000 */
[----:B------:R-:W-:-:S02]  /*3140*/  ISETP.GT.AND P1, PT, R2, 0x20, PT ;  /* 0x000000200200780c */ /* 0x000fc40003f24270 */
[----:B------:R-:W-:Y:S02]  /*3150*/  FMNMX.FTZ R5, R27, R5, !PT ;  /* 0x000000051b057209 */ /* 0x000fe40007810000 */
[----:B------:R-:W-:Y:S02]  /*3160*/  FMNMX.FTZ R6, R14, R6, !PT ;  /* 0x000000060e067209 */ /* 0x000fe40007810000 */
[----:B------:R-:W-:Y:S02]  /*3170*/  ISETP.GT.AND P0, PT, R2, 0x21, PT ;  /* 0x000000210200780c */ /* 0x000fe40003f04270 */
        /* <DEDUP_REMOVED lines=17> */
[C---:B------:R-:W-:Y:S02]  /*3290*/  ISETP.GT.AND P3, PT, R2.reuse, 0x28, PT ;  /* 0x000000280200780c */ /* 0x040fe40003f64270 */
[----:B------:R-:W-:Y:S02]  /*32a0*/  FSEL R130, R83, -INF , P0 ;  /* 0xff80000053827808 */ /* 0x000fe40000000000 */
[----:B------:R-:W-:Y:S02]  /*32b0*/  FSEL R126, R81, -INF , P0 ;  /* 0xff800000517e7808 */ /* 0x000fe40000000000 */
[----:B------:R-:W-:-:S02]  /*32c0*/  ISETP.GT.AND P1, PT, R2, 0x30, PT ;  /* 0x000000300200780c */ /* 0x000fc40003f24270 */
[----:B------:R-:W-:Y:S02]  /*32d0*/  ISETP.GT.AND P0, PT, R2, 0x31, PT ;  /* 0x000000310200780c */ /* 0x000fe40003f04270 */
[----:B------:R-:W-:Y:S02]  /*32e0*/  FSEL R120, R157, -INF , P2 ;  /* 0xff8000009d787808 */ /* 0x000fe40001000000 */
        /* <DEDUP_REMOVED lines=29> */
[C---:B------:R-:W-:Y:S02]  /*34c0*/  ISETP.GT.AND P1, PT, R2.reuse, 0x50, PT ;  /* 0x000000500200780c */ /* 0x040fe40003f24270 */
[C---:B------:R-:W-:Y:S02]  /*34d0*/  ISETP.GT.AND P0, PT, R2.reuse, 0x51, PT ;  /* 0x000000510200780c */ /* 0x040fe40003f04270 */
[----:B------:R-:W-:Y:S02]  /*34e0*/  FMNMX.FTZ R5, R105, R5, !PT ;  /* 0x0000000569057209 */ /* 0x000fe40007810000 */
[----:B------:R-:W-:Y:S02]  /*34f0*/  FMNMX.FTZ R6, R39, R6, !PT ;  /* 0x0000000627067209 */ /* 0x000fe40007810000 */
[----:B------:R-:W-:-:S02]  /*3500*/  ISETP.GT.AND P3, PT, R2, 0x38, PT ;  /* 0x000000380200780c */ /* 0x000fc40003f64270 */
[----:B------:R-:W-:Y:S02]  /*3510*/  ISETP.GT.AND P2, PT, R2, 0x39, PT ;  /* 0x000000390200780c */ /* 0x000fe40003f44270 */
[----:B------:R-:W-:Y:S02]  /*3520*/  FMNMX.FTZ R7, R15, R16, !PT ;  /* 0x000000100f077209 */ /* 0x000fe40007810000 */
        /* <DEDUP_REMOVED lines=19> */
[C---:B------:R-:W-:Y:S02]  /*3660*/  ISETP.GT.AND P3, PT, R2.reuse, 0x48, PT ;  /* 0x000000480200780c */ /* 0x040fe40003f64270 */
[C---:B------:R-:W-:Y:S02]  /*3670*/  ISETP.GT.AND P2, PT, R2.reuse, 0x49, PT ;  /* 0x000000490200780c */ /* 0x040fe40003f44270 */
[----:B------:R-:W-:-:S02]  /*3680*/  ISETP.GT.AND P1, PT, R2, 0x58, PT ;  /* 0x000000580200780c */ /* 0x000fc40003f24270 */
[----:B------:R-:W-:Y:S02]  /*3690*/  ISETP.GT.AND P0, PT, R2, 0x59, PT ;  /* 0x000000590200780c */ /* 0x000fe40003f04270 */
[----:B------:R-:W-:Y:S02]  /*36a0*/  FMNMX.FTZ R5, R126, R5, !PT ;  /* 0x000000057e057209 */ /* 0x000fe40007810000 */
        /* <DEDUP_REMOVED lines=79> */
[----:B-1----:R-:W-:Y:S02]  /*3ba0*/  FSEL R232, R20, -INF , P1 ;  /* 0xff80000014e87808 */ /* 0x002fe40000800000 */
        /* <DEDUP_REMOVED lines=18> */
[----:B------:R-:W-:Y:S01]  /*3cd0*/  FSEL R213, R178, -INF , P3 ;  /* 0xff800000b2d57808 */ /* 0x000fe20001800000 */
[----:B------:R-:W-:Y:S01]  /*3ce0*/  IMAD.MOV.U32 R178, RZ, RZ, R9 ;  /* 0x000000ffffb27224 */ /* 0x000fe200078e0009 */
[----:B------:R-:W-:Y:S02]  /*3cf0*/  FMNMX.FTZ R5, R210, R5, !PT ;  /* 0x00000005d2057209 */ /* 0x000fe40007810000 */
[----:B------:R-:W-:Y:S02]  /*3d00*/  FMNMX.FTZ R6, R160, R6, !PT ;  /* 0x00000006a0067209 */ /* 0x000fe40007810000 */
[----:B------:R-:W-:-:S02]  /*3d10*/  FSEL R211, R179, -INF , P2 ;  /* 0xff800000b3d37808 */ /* 0x000fc40001000000 */
[----:B------:R-:W-:Y:S02]  /*3d20*/  FMNMX.FTZ R5, R213, R5, !PT ;  /* 0x00000005d5057209 */ /* 0x000fe40007810000 */
[----:B------:R-:W-:Y:S02]  /*3d30*/  FMNMX.FTZ R6, R164, R6, !PT ;  /* 0x00000006a4067209 */ /* 0x000fe40007810000 */
[----:B------:R-:W-:Y:S02]  /*3d40*/  FSEL R214, R142, -INF , P1 ;  /* 0xff8000008ed67808 */ /* 0x000fe40000800000 */
[----:B------:R-:W-:Y:S02]  /*3d50*/  FMNMX.FTZ R5, R211, R5, !PT ;  /* 0x00000005d3057209 */ /* 0x000fe40007810000 */
[----:B------:R-:W-:Y:S02]  /*3d60*/  FMNMX.FTZ R6, R169, R6, !PT ;  /* 0x00000006a9067209 */ /* 0x000fe40007810000 */
[----:B------:R-:W-:-:S02]  /*3d70*/  FSEL R226, R143, -INF , P0 ;  /* 0xff8000008fe27808 */ /* 0x000fc40000000000 */
[----:B------:R-:W-:Y:S02]  /*3d80*/  FMNMX.FTZ R5, R214, R5, !PT ;  /* 0x00000005d6057209 */ /* 0x000fe40007810000 */
        /* <DEDUP_REMOVED lines=13> */
[----:B------:R-:W-:Y:S01]  /*3e60*/  FSEL R217, R22, -INF , P1 ;  /* 0xff80000016d97808 */ /* 0x000fe20000800000 */
[----:B------:R-:W-:Y:S01]  /*3e70*/  LDSM.16.MT88.4 R28, [R229+0x100] ;  /* 0x00010000e51c783b */ /* 0x000fe20000004200 */
[----:B------:R-:W-:-:S02]  /*3e80*/  FMNMX.FTZ R6, R195, R6, !PT ;  /* 0x00000006c3067209 */ /* 0x000fc40007810000 */
[----:B------:R-:W-:Y:S02]  /*3e90*/  FSEL R215, R23, -INF , P0 ;  /* 0xff80000017d77808 */ /* 0x000fe40000000000 */
[----:B------:R-:W-:Y:S01]  /*3ea0*/  FMNMX.FTZ R6, R107, R6, !PT ;  /* 0x000000066b067209 */ /* 0x000fe20007810000 */
[----:B------:R-:W-:Y:S03]  /*3eb0*/  LDSM.16.MT88.4 R20, [R228+0x100] ;  /* 0x00010000e414783b */ /* 0x000fe60000004200 */
[----:B------:R-:W-:Y:S02]  /*3ec0*/  FMNMX.FTZ R6, R178, R6, !PT ;  /* 0x00000006b2067209 */ /* 0x000fe40007810000 */
[----:B-1----:R-:W-:Y:S02]  /*3ed0*/  FMNMX.FTZ R5, R5, R7, !PT ;  /* 0x0000000705057209 */ /* 0x002fe40007810000 */
[----:B------:R-:W-:-:S02]  /*3ee0*/  FMNMX.FTZ R6, R191, R6, !PT ;  /* 0x00000006bf067209 */ /* 0x000fc40007810000 */
[----:B--2---:R-:W-:Y:S01]  /*3ef0*/  FMNMX.FTZ R137, R137, R8, !PT ;  /* 0x0000000889897209 */ /* 0x004fe20007810000 */
[----:B------:R-:W-:Y:S01]  /*3f00*/  SHFL.BFLY PT, R9, R5, 0x1, 0x1f ;  /* 0x0c201f0005097f89 */ /* 0x000fe200000e0000 */
[----:B---3--:R-:W-:-:S03]  /*3f10*/  FMNMX.FTZ R135, R2, R135, !PT ;  /* 0x0000008702877209 */ /* 0x008fc60007810000 */
[----:B------:R-:W-:Y:S01]  /*3f20*/  FMUL.FTZ R7, R137, c[0x0][0x2d0] ;  /* 0x0000b40089077a20 */ /* 0x000fe20000410000 */
        /* <DEDUP_REMOVED lines=10> */
[----:B------:R1:W2:Y:S02]  /*3fd0*/  MUFU.EX2 R18, R2 ;  /* 0x0000000200127308 */ /* 0x0002a40000000800 */
[----:B------:R-:W3:Y:S02]  /*3fe0*/  SHFL.BFLY PT, R10, R8, 0x2, 0x1f ;  /* 0x0c401f00080a7f89 */ /* 0x000ee400000e0000 */
[----:B-1----:R-:W-:Y:S02]  /*3ff0*/  FFMA.FTZ R2, R11, c[0x0][0x2d0], -R6 ;  /* 0x0000b4000b027a23 */ /* 0x002fe40000010806 */
[----:B--2---:R-:W-:Y:S02]  /*4000*/  IMAD.MOV.U32 R4, RZ, RZ, R18 ;  /* 0x000000ffff047224 */ /* 0x004fe400078e0012 */
[----:B------:R1:W-:Y:S01]  /*4010*/  MUFU.EX2 R167, R2 ;  /* 0x0000000200a77308 */ /* 0x0003e20000000800 */
[----:B---3--:R-:W-:-:S02]  /*4020*/  FMNMX.FTZ R8, R8, R10, !PT ;  /* 0x0000000a08087209 */ /* 0x008fc40007810000 */
        /* <DEDUP_REMOVED lines=35> */
[----:B------:R-:W-:Y:S01]  /*4260*/  HMMA.16816.F32.BF16 R64, R8, R16, RZ ;  /* 0x000000100840723c */ /* 0x000fe200000418ff */
[----:B-1----:R-:W-:Y:S01]  /*4270*/  FSEL R0, R3, RZ, P0 ;  /* 0x000000ff03007208 */ /* 0x002fe20000000000 */
[----:B------:R-:W-:-:S02]  /*4280*/  FFMA.FTZ R3, R27, c[0x0][0x2d0], -R7 ;  /* 0x0000b4001b037a23 */ /* 0x000fc40000010807 */
[----:B------:R-:W1:Y:S02]  /*4290*/  LDSM.16.MT88.4 R24, [R228+0x900] ;  /* 0x00090000e418783b */ /* 0x000e640000004200 */
[----:B------:R2:W3:Y:S02]  /*42a0*/  MUFU.EX2 R176, R3 ;  /* 0x0000000300b07308 */ /* 0x0004e40000000800 */
[C---:B------:R-:W-:Y:S08]  /*42b0*/  HMMA.16816.F32.BF16 R60, R8.reuse, R18, RZ ;  /* 0x00000012083c723c */ /* 0x040ff000000418ff */
[----:B------:R-:W-:Y:S01]  /*42c0*/  HMMA.16816.F32.BF16 R48, R8, R40, RZ ;  /* 0x000000280830723c */ /* 0x000fe200000418ff */
[----:B--2---:R-:W-:Y:S01]  /*42d0*/  FFMA.FTZ R3, R32, c[0x0][0x2d0], -R0 ;  /* 0x0000b40020037a23 */ /* 0x004fe20000010800 */
[----:B---3--:R-:W-:-:S06]  /*42e0*/  F2FP.BF16.PACK_AB R14, R176, R179 ;  /* 0x000000b3b00e723e */ /* 0x008fcc00000010ff */
[C---:B------:R-:W-:Y:S01]  /*42f0*/  HMMA.16816.F32.BF16 R52, R8.reuse, R30, RZ ;  /* 0x0000001e0834723c */ /* 0x040fe200000418ff */
[----:B------:R2:W-:Y:S07]  /*4300*/  MUFU.EX2 R224, R3 ;  /* 0x0000000300e07308 */ /* 0x0005ee0000000800 */
[----:B------:R-:W-:Y:S01]  /*4310*/  HMMA.16816.F32.BF16 R44, R8, R42, RZ ;  /* 0x0000002a082c723c */ /* 0x000fe200000418ff */
[----:B--2---:R-:W-:-:S04]  /*4320*/  FFMA.FTZ R3, R33, c[0x0][0x2d0], -R0 ;  /* 0x0000b40021037a23 */ /* 0x004fc80000010800 */
[----:B------:R2:W3:Y:S02]  /*4330*/  MUFU.EX2 R221, R3 ;  /* 0x0000000300dd7308 */ /* 0x0004e40000000800 */
[----:B--2---:R-:W-:Y:S01]  /*4340*/  FFMA.FTZ R3, R34, c[0x0][0x2d0], -R0 ;  /* 0x0000b40022037a23 */ /* 0x004fe20000010800 */
[----:B---3--:R-:W-:-:S05]  /*4350*/  F2FP.BF16.PACK_AB R13, R221, R224 ;  /* 0x000000e0dd0d723e */ /* 0x008fca00000010ff */
[----:B------:R2:W-:Y:S02]  /*4360*/  MUFU.EX2 R223, R3 ;  /* 0x0000000300df7308 */ /* 0x0005e40000000800 */
[----:B--2---:R-:W-:Y:S02]  /*4370*/  FFMA.FTZ R3, R35, c[0x0][0x2d0], -R0 ;  /* 0x0000b40023037a23 */ /* 0x004fe40000010800 */
[----:B------:R-:W-:Y:S04]  /*4380*/  LDSM.16.MT88.4 R32, [R230+0x900] ;  /* 0x00090000e620783b */ /* 0x000fe80000004200 */
[----:B------:R2:W3:Y:S02]  /*4390*/  MUFU.EX2 R177, R3 ;  /* 0x0000000300b17308 */ /* 0x0004e40000000800 */
[----:B--2---:R-:W-:Y:S01]  /*43a0*/  FFMA.FTZ R3, R36, c[0x0][0x2d0], -R6 ;  /* 0x0000b40024037a23 */ /* 0x004fe20000010806 */
[----:B---3--:R-:W-:-:S05]  /*43b0*/  F2FP.BF16.PACK_AB R15, R177, R223 ;  /* 0x000000dfb10f723e */ /* 0x008fca00000010ff */
[----:B------:R2:W-:Y:S02]  /*43c0*/  MUFU.EX2 R162, R3 ;  /* 0x0000000300a27308 */ /* 0x0005e40000000800 */
[C---:B------:R-:W-:Y:S07]  /*43d0*/  HMMA.16816.F32.BF16 R76, R12.reuse, R28, RZ ;  /* 0x0000001c0c4c723c */ /* 0x040fee00000418ff */
[----:B------:R-:W-:Y:S01]  /*43e0*/  IMAD.MOV.U32 R29, RZ, RZ, R200 ;  /* 0x000000ffff1d7224 */ /* 0x000fe200078e00c8 */
[----:B------:R-:W-:Y:S01]  /*43f0*/  HMMA.16816.F32.BF16 R84, R12, R20, RZ ;  /* 0x000000140c54723c */ /* 0x000fe200000418ff */
[----:B------:R-:W-:-:S02]  /*4400*/  IMAD.MOV.U32 R28, RZ, RZ, R190 ;  /* 0x000000ffff1c7224 */ /* 0x000fc400078e00be */
[----:B--2---:R-:W-:-:S04]  /*4410*/  FFMA.FTZ R3, R37, c[0x0][0x2d0], -R6 ;  /* 0x0000b40025037a23 */ /* 0x004fc80000010806 */
[----:B------:R2:W3:Y:S01]  /*4420*/  MUFU.EX2 R234, R3 ;  /* 0x0000000300ea7308 */ /* 0x0004e20000000800 */
[C---:B------:R-:W-:Y:S01]  /*4430*/  HMMA.16816.F32.BF16 R88, R12.reuse, R22, RZ ;  /* 0x000000160c58723c */ /* 0x040fe200000418ff */
[----:B------:R-:W4:Y:S07]  /*4440*/  LDSM.16.MT88.4 R20, [R229+0x900] ;  /* 0x00090000e514783b */ /* 0x000f2e0000004200 */
[----:B------:R-:W-:Y:S01]  /*4450*/  HMMA.16816.F32.BF16 R80, R12, R16, RZ ;  /* 0x000000100c50723c */ /* 0x000fe200000418ff */
[----:B--2---:R-:W-:-:S07]  /*4460*/  FFMA.FTZ R3, R38, c[0x0][0x2d0], -R6 ;  /* 0x0000b40026037a23 */ /* 0x004fce0000010806 */
[C---:B------:R-:W-:Y:S01]  /*4470*/  HMMA.16816.F32.BF16 R100, R12.reuse, R18, RZ ;  /* 0x000000120c64723c */ /* 0x040fe200000418ff */
[----:B---3--:R-:W-:Y:S01]  /*4480*/  F2FP.BF16.PACK_AB R8, R234, R162 ;  /* 0x000000a2ea08723e */ /* 0x008fe200000010ff */
[----:B------:R2:W-:Y:S06]  /*4490*/  MUFU.EX2 R193, R3 ;  /* 0x0000000300c17308 */ /* 0x0005ec0000000800 */
[C---:B------:R-:W-:Y:S07]  /*44a0*/  HMMA.16816.F32.BF16 R108, R12.reuse, R30, RZ ;  /* 0x0000001e0c6c723c */ /* 0x040fee00000418ff */
[----:B------:R-:W-:Y:S01]  /*44b0*/  MOV R31, R107 ;  /* 0x0000006b001f7202 */ /* 0x000fe20000000f00 */
[----:B------:R-:W-:Y:S01]  /*44c0*/  HMMA.16816.F32.BF16 R16, R12, R40, RZ ;  /* 0x000000280c10723c */ /* 0x000fe200000418ff */
[----:B------:R-:W-:-:S02]  /*44d0*/  IMAD.MOV.U32 R30, RZ, RZ, R98 ;  /* 0x000000ffff1e7224 */ /* 0x000fc400078e0062 */
[----:B--2---:R-:W-:Y:S02]  /*44e0*/  FFMA.FTZ R3, R39, c[0x0][0x2d0], -R6 ;  /* 0x0000b40027037a23 */ /* 0x004fe40000010806 */
[----:B------:R-:W2:Y:S02]  /*44f0*/  LDSM.16.MT88.4 R36, [R231+0x900] ;  /* 0x00090000e724783b */ /* 0x000ea40000004200 */
[----:B------:R3:W1:Y:S01]  /*4500*/  MUFU.EX2 R192, R3 ;  /* 0x0000000300c07308 */ /* 0x0006620000000800 */
[----:B------:R-:W-:Y:S02]  /*4510*/  IMAD.MOV.U32 R41, RZ, RZ, R106 ;  /* 0x000000ffff297224 */ /* 0x000fe400078e006a */
[----:B---3--:R-:W-:Y:S01]  /*4520*/  FFMA.FTZ R3, R92, c[0x0][0x2d0], -R5 ;  /* 0x0000b4005c037a23 */ /* 0x008fe20000010805 */
[----:B-1----:R-:W-:-:S04]  /*4530*/  F2FP.BF16.PACK_AB R10, R192, R193 ;  /* 0x000000c1c00a723e */ /* 0x002fc800000010ff */
        /* <DEDUP_REMOVED lines=11> */
[C---:B------:R-:W-:Y:S08]  /*45f0*/  HMMA.16816.F32.BF16 R140, R8.reuse, R24, R72 ;  /* 0x00000018088c723c */ /* 0x040ff00000041848 */
[----:B----4-:R-:W-:Y:S01]  /*4600*/  HMMA.16816.F32.BF16 R92, R8, R20, R56 ;  /* 0x00000014085c723c */ /* 0x010fe20000041838 */
[----:B-1----:R-:W-:-:S04]  /*4610*/  FFMA.FTZ R3, R97, c[0x0][0x2d0], -R7 ;  /* 0x0000b40061037a23 */ /* 0x002fc80000010807 */
[----:B------:R1:W3:Y:S03]  /*4620*/  MUFU.EX2 R219, R3 ;  /* 0x0000000300db7308 */ /* 0x0002e60000000800 */
[C---:B------:R-:W-:Y:S08]  /*4630*/  HMMA.16816.F32.BF16 R72, R8.reuse, R32, R48 ;  /* 0x000000200848723c */ /* 0x040ff00000041830 */
[----:B------:R-:W-:Y:S01]  /*4640*/  HMMA.16816.F32.BF16 R68, R8, R26, R68 ;  /* 0x0000001a0844723c */ /* 0x000fe20000041844 */
[----:B-1----:R-:W-:-:S07]  /*4650*/  FFMA.FTZ R3, R104, c[0x0][0x2d0], -R7 ;  /* 0x0000b40068037a23 */ /* 0x002fce0000010807 */
[----:B------:R-:W-:Y:S01]  /*4660*/  HMMA.16816.F32.BF16 R44, R8, R34, R44 ;  /* 0x00000022082c723c */ /* 0x000fe2000004182c */
[----:B------:R1:W-:Y:S07]  /*4670*/  MUFU.EX2 R216, R3 ;  /* 0x0000000300d87308 */ /* 0x0003ee0000000800 */
[----:B------:R-:W-:Y:S01]  /*4680*/  HMMA.16816.F32.BF16 R96, R12, R42, RZ ;  /* 0x0000002a0c60723c */ /* 0x000fe200000418ff */
[----:B------:R-:W-:Y:S01]  /*4690*/  LDSM.16.MT88.4 R12, [R231+0x1100] ;  /* 0x00110000e70c783b */ /* 0x000fe20000004200 */
[----:B-1----:R-:W-:-:S06]  /*46a0*/  FFMA.FTZ R3, R105, c[0x0][0x2d0], -R7 ;  /* 0x0000b40069037a23 */ /* 0x002fcc0000010807 */
[C---:B--2---:R-:W-:Y:S01]  /*46b0*/  HMMA.16816.F32.BF16 R104, R8.reuse, R36, R64 ;  /* 0x000000240868723c */ /* 0x044fe20000041840 */
[----:B------:R1:W2:Y:S07]  /*46c0*/  MUFU.EX2 R218, R3 ;  /* 0x0000000300da7308 */ /* 0x0002ae0000000800 */
[C---:B------:R-:W-:Y:S08]  /*46d0*/  HMMA.16816.F32.BF16 R64, R8.reuse, R38, R60 ;  /* 0x000000260840723c */ /* 0x040ff0000004183c */
[----:B------:R-:W-:Y:S01]  /*46e0*/  HMMA.16816.F32.BF16 R60, R8, R22, R52 ;  /* 0x00000016083c723c */ /* 0x000fe20000041834 */
[----:B-1----:R-:W-:-:S02]  /*46f0*/  FFMA.FTZ R3, R112, c[0x0][0x2d0], -R0 ;  /* 0x0000b40070037a23 */ /* 0x002fc40000010800 */
[----:B------:R-:W-:Y:S02]  /*4700*/  IMAD.MOV.U32 R112, RZ, RZ, R188 ;  /* 0x000000ffff707224 */ /* 0x000fe400078e00bc */
[----:B------:R1:W-:Y:S02]  /*4710*/  MUFU.EX2 R205, R3 ;  /* 0x0000000300cd7308 */ /* 0x0003e40000000800 */
[----:B---3--:R-:W-:Y:S02]  /*4720*/  F2FP.BF16.PACK_AB R8, R219, R220 ;  /* 0x000000dcdb08723e */ /* 0x008fe400000010ff */
[----:B--2---:R-:W-:Y:S01]  /*4730*/  F2FP.BF16.PACK_AB R10, R218, R216 ;  /* 0x000000d8da0a723e */ /* 0x004fe200000010ff */
[----:B-1----:R-:W-:Y:S02]  /*4740*/  FFMA.FTZ R3, R113, c[0x0][0x2d0], -R0 ;  /* 0x0000b40071037a23 */ /* 0x002fe40000010800 */
[----:B------:R-:W-:Y:S02]  /*4750*/  IMAD.MOV.U32 R113, RZ, RZ, R190 ;  /* 0x000000ffff717224 */ /* 0x000fe400078e00be */
[----:B------:R1:W2:Y:S02]  /*4760*/  MUFU.EX2 R207, R3 ;  /* 0x0000000300cf7308 */ /* 0x0002a40000000800 */
[----:B-1----:R-:W-:Y:S01]  /*4770*/  FFMA.FTZ R3, R114, c[0x0][0x2d0], -R0 ;  /* 0x0000b40072037a23 */ /* 0x002fe20000010800 */
[----:B--2---:R-:W-:-:S05]  /*4780*/  F2FP.BF16.PACK_AB R9, R207, R205 ;  /* 0x000000cdcf09723e */ /* 0x004fca00000010ff */
[----:B------:R1:W-:Y:S02]  /*4790*/  MUFU.EX2 R208, R3 ;  /* 0x0000000300d07308 */ /* 0x0003e40000000800 */
[----:B-1----:R-:W-:-:S06]  /*47a0*/  FFMA.FTZ R3, R115, c[0x0][0x2d0], -R0 ;  /* 0x0000b40073037a23 */ /* 0x002fcc0000010800 */
        /* <DEDUP_REMOVED lines=9> */
[----:B------:R1:W-:Y:S02]  /*4840*/  MUFU.EX2 R203, R3 ;  /* 0x0000000300cb7308 */ /* 0x0003e40000000800 */
[----:B------:R-:W-:Y:S01]  /*4850*/  IMAD.MOV.U32 R100, RZ, RZ, R197 ;  /* 0x000000ffff647224 */ /* 0x000fe200078e00c5 */
[----:B------:R-:W-:Y:S01]  /*4860*/  HMMA.16816.F32.BF16 R56, R8, R22, R108 ;  /* 0x000000160838723c */ /* 0x000fe2000004186c */
[----:B------:R-:W-:Y:S02]  /*4870*/  IMAD.MOV.U32 R103, RZ, RZ, R196 ;  /* 0x000000ffff677224 */ /* 0x000fe400078e00c4 */
[----:B------:R-:W-:Y:S02]  /*4880*/  IMAD.MOV.U32 R101, RZ, RZ, R31 ;  /* 0x000000ffff657224 */ /* 0x000fe400078e001f */
[----:B------:R-:W-:-:S02]  /*4890*/  IMAD.MOV.U32 R102, RZ, RZ, R29 ;  /* 0x000000ffff667224 */ /* 0x000fc400078e001d */
[----:B------:R-:W-:Y:S01]  /*48a0*/  IMAD.MOV.U32 R111, RZ, RZ, R195 ;  /* 0x000000ffff6f7224 */ /* 0x000fe200078e00c3 */
[C---:B------:R-:W-:Y:S01]  /*48b0*/  HMMA.16816.F32.BF16 R48, R8.reuse, R24, R84 ;  /* 0x000000180830723c */ /* 0x040fe20000041854 */
[----:B------:R-:W-:Y:S02]  /*48c0*/  IMAD.MOV.U32 R110, RZ, RZ, R194 ;  /* 0x000000ffff6e7224 */ /* 0x000fe400078e00c2 */
[----:B------:R-:W-:Y:S02]  /*48d0*/  IMAD.MOV.U32 R109, RZ, RZ, R193 ;  /* 0x000000ffff6d7224 */ /* 0x000fe400078e00c1 */
[----:B------:R-:W-:Y:S02]  /*48e0*/  IMAD.MOV.U32 R108, RZ, RZ, R191 ;  /* 0x000000ffff6c7224 */ /* 0x000fe400078e00bf */
[--C-:B-1----:R-:W-:Y:S01]  /*48f0*/  FFMA.FTZ R3, R118, c[0x0][0x2d0], -R6.reuse ;  /* 0x0000b40076037a23 */ /* 0x102fe20000010806 */
[C---:B------:R-:W-:Y:S01]  /*4900*/  HMMA.16816.F32.BF16 R84, R8.reuse, R32, R16 ;  /* 0x000000200854723c */ /* 0x040fe20000041810 */
[----:B------:R-:W1:Y:S01]  /*4910*/  LDSM.16.MT88.4 R16, [R228+0x1100] ;  /* 0x00110000e410783b */ /* 0x000e620000004200 */
[----:B------:R-:W-:Y:S01]  /*4920*/  IMAD.MOV.U32 R118, RZ, RZ, R189 ;  /* 0x000000ffff767224 */ /* 0x000fe200078e00bd */
[----:B------:R2:W3:Y:S05]  /*4930*/  MUFU.EX2 R204, R3 ;  /* 0x0000000300cc7308 */ /* 0x0004ea0000000800 */
[C---:B------:R-:W-:Y:S08]  /*4940*/  HMMA.16816.F32.BF16 R76, R8.reuse, R20, R76 ;  /* 0x00000014084c723c */ /* 0x040ff0000004184c */
[----:B------:R-:W-:Y:S01]  /*4950*/  HMMA.16816.F32.BF16 R32, R8, R34, R96 ;  /* 0x000000220820723c */ /* 0x000fe20000041860 */
[----:B--2---:R-:W-:Y:S01]  /*4960*/  FFMA.FTZ R3, R119, c[0x0][0x2d0], -R6 ;  /* 0x0000b40077037a23 */ /* 0x004fe20000010806 */
[----:B------:R-:W-:-:S03]  /*4970*/  MOV R119, R192 ;  /* 0x000000c000777202 */ /* 0x000fc60000000f00 */
[----:B------:R2:W-:Y:S02]  /*4980*/  MUFU.EX2 R202, R3 ;  /* 0x0000000300ca7308 */ /* 0x0005e40000000800 */
[----:B------:R-:W-:Y:S02]  /*4990*/  IMAD.MOV.U32 R99, RZ, RZ, R165 ;  /* 0x000000ffff637224 */ /* 0x000fe400078e00a5 */
[----:B--2---:R-:W-:Y:S01]  /*49a0*/  FFMA.FTZ R3, R120, c[0x0][0x2d0], -R6 ;  /* 0x0000b40078037a23 */ /* 0x004fe20000010806 */
[----:B------:R-:W-:-:S03]  /*49b0*/  MOV R120, R252 ;  /* 0x000000fc00787202 */ /* 0x000fc60000000f00 */
[----:B------:R2:W4:Y:S02]  /*49c0*/  MUFU.EX2 R201, R3 ;  /* 0x0000000300c97308 */ /* 0x0005240000000800 */
[----:B--2---:R-:W-:Y:S02]  /*49d0*/  FFMA.FTZ R3, R121, c[0x0][0x2d0], -R5 ;  /* 0x0000b40079037a23 */ /* 0x004fe40000010805 */
[----:B------:R-:W-:-:S04]  /*49e0*/  IMAD.MOV.U32 R121, RZ, RZ, R41 ;  /* 0x000000ffff797224 */ /* 0x000fc800078e0029 */
[----:B------:R2:W-:Y:S01]  /*49f0*/  MUFU.EX2 R200, R3 ;  /* 0x0000000300c87308 */ /* 0x0005e20000000800 */
[----:B------:R-:W-:Y:S01]  /*4a00*/  HMMA.16816.F32.BF16 R40, R8, R26, R88 ;  /* 0x0000001a0828723c */ /* 0x000fe20000041858 */
[----:B------:R-:W1:Y:S06]  /*4a10*/  LDSM.16.MT88.4 R24, [R229+0x1100] ;  /* 0x00110000e518783b */ /* 0x000e6c0000004200 */
[----:B---3--:R-:W-:Y:S02]  /*4a20*/  F2FP.BF16.PACK_AB R8, R204, R203 ;  /* 0x000000cbcc08723e */ /* 0x008fe400000010ff */
[----:B----4-:R-:W-:Y:S01]  /*4a30*/  F2FP.BF16.PACK_AB R10, R201, R202 ;  /* 0x000000cac90a723e */ /* 0x010fe200000010ff */
[----:B--2---:R-:W-:Y:S01]  /*4a40*/  FFMA.FTZ R3, R122, c[0x0][0x2d0], -R5 ;  /* 0x0000b4007a037a23 */ /* 0x004fe20000010805 */
[----:B------:R-:W-:-:S03]  /*4a50*/  MOV R122, R199 ;  /* 0x000000c7007a7202 */ /* 0x000fc60000000f00 */
[----:B------:R2:W3:Y:S01]  /*4a60*/  MUFU.EX2 R199, R3 ;  /* 0x0000000300c77308 */ /* 0x0004e20000000800 */
[----:B------:R-:W-:Y:S01]  /*4a70*/  MOV R98, R122 ;  /* 0x0000007a00627202 */ /* 0x000fe20000000f00 */
[----:B------:R-:W-:-:S04]  /*4a80*/  IMAD.MOV.U32 R122, RZ, RZ, R161 ;  /* 0x000000ffff7a7224 */ /* 0x000fc800078e00a1 */
[----:B------:R-:W-:Y:S02]  /*4a90*/  IMAD.MOV.U32 R96, RZ, RZ, R98 ;  /* 0x000000ffff607224 */ /* 0x000fe400078e0062 */
[----:B--2---:R-:W-:Y:S01]  /*4aa0*/  FFMA.FTZ R3, R123, c[0x0][0x2d0], -R5 ;  /* 0x0000b4007b037a23 */ /* 0x004fe20000010805 */
[----:B---3--:R-:W-:Y:S01]  /*4ab0*/  F2FP.BF16.PACK_AB R9, R199, R200 ;  /* 0x000000c8c709723e */ /* 0x008fe200000010ff */
[----:B------:R-:W-:Y:S02]  /*4ac0*/  IMAD.MOV.U32 R123, RZ, RZ, R178 ;  /* 0x000000ffff7b7224 */ /* 0x000fe400078e00b2 */
[----:B------:R-:W-:Y:S02]  /*4ad0*/  IMAD.MOV.U32 R178, RZ, RZ, R198 ;  /* 0x000000ffffb27224 */ /* 0x000fe400078e00c6 */
[----:B------:R2:W-:Y:S01]  /*4ae0*/  MUFU.EX2 R198, R3 ;  /* 0x0000000300c67308 */ /* 0x0005e20000000800 */
[----:B------:R-:W-:Y:S01]  /*4af0*/  IMAD.MOV.U32 R97, RZ, RZ, R123 ;  /* 0x000000ffff617224 */ /* 0x000fe200078e007b */
[----:B------:R-:W-:Y:S01]  /*4b00*/  MOV R123, R162 ;  /* 0x000000a2007b7202 */ /* 0x000fe20000000f00 */
[----:B--2---:R-:W-:-:S02]  /*4b10*/  FFMA.FTZ R3, R124, c[0x0][0x2d0], -R5 ;  /* 0x0000b4007c037a23 */ /* 0x004fc40000010805 */
[----:B------:R-:W-:-:S03]  /*4b20*/  IMAD.MOV.U32 R124, RZ, RZ, R28 ;  /* 0x000000ffff7c7224 */ /* 0x000fc600078e001c */
[----:B------:R2:W3:Y:S01]  /*4b30*/  MUFU.EX2 R197, R3 ;  /* 0x0000000300c57308 */ /* 0x0004e20000000800 */
[----:B------:R-:W4:Y:S01]  /*4b40*/  LDSM.16.MT88.4 R28, [R230+0x1100] ;  /* 0x00110000e61c783b */ /* 0x000f220000004200 */
[----:B--2---:R-:W-:Y:S01]  /*4b50*/  FFMA.FTZ R3, R126, c[0x0][0x2d0], -R7 ;  /* 0x0000b4007e037a23 */ /* 0x004fe20000010807 */
[----:B---3--:R-:W-:Y:S01]  /*4b60*/  F2FP.BF16.PACK_AB R11, R197, R198 ;  /* 0x000000c6c50b723e */ /* 0x008fe200000010ff */
[----:B------:R-:W-:-:S04]  /*4b70*/  IMAD.MOV.U32 R126, RZ, RZ, R167 ;  /* 0x000000ffff7e7224 */ /* 0x000fc800078e00a7 */
[----:B------:R2:W3:Y:S01]  /*4b80*/  MUFU.EX2 R196, R3 ;  /* 0x0000000300c47308 */ /* 0x0004e20000000800 */
[----:B------:R-:W-:Y:S01]  /*4b90*/  IMAD.MOV.U32 R98, RZ, RZ, R126 ;  /* 0x000000ffff627224 */ /* 0x000fe200078e007e */
[C---:B-1----:R-:W-:Y:S08]  /*4ba0*/  HMMA.16816.F32.BF16 R80, R8.reuse, R18, R68 ;  /* 0x000000120850723c */ /* 0x042ff00000041844 */
[----:B------:R-:W-:Y:S01]  /*4bb0*/  HMMA.16816.F32.BF16 R68, R8, R14, R64 ;  /* 0x0000000e0844723c */ /* 0x000fe20000041840 */
[----:B--2---:R-:W-:-:S02]  /*4bc0*/  FFMA.FTZ R3, R125, c[0x0][0x2d0], -R7 ;  /* 0x0000b4007d037a23 */ /* 0x004fc40000010807 */
[----:B------:R-:W-:Y:S02]  /*4bd0*/  IMAD.MOV.U32 R125, RZ, RZ, R163 ;  /* 0x000000ffff7d7224 */ /* 0x000fe400078e00a3 */
[----:B------:R1:W-:Y:S03]  /*4be0*/  MUFU.EX2 R195, R3 ;  /* 0x0000000300c37308 */ /* 0x0003e60000000800 */
[C---:B------:R-:W-:Y:S08]  /*4bf0*/  HMMA.16816.F32.BF16 R64, R8.reuse, R26, R60 ;  /* 0x0000001a0840723c */ /* 0x040ff0000004183c */
[----:B------:R-:W-:Y:S01]  /*4c00*/  HMMA.16816.F32.BF16 R140, R8, R16, R140 ;  /* 0x00000010088c723c */ /* 0x000fe2000004188c */
[----:B-1----:R-:W-:-:S07]  /*4c10*/  FFMA.FTZ R3, R127, c[0x0][0x2d0], -R7 ;  /* 0x0000b4007f037a23 */ /* 0x002fce0000010807 */
[C---:B------:R-:W-:Y:S01]  /*4c20*/  HMMA.16816.F32.BF16 R104, R8.reuse, R12, R104 ;  /* 0x0000000c0868723c */ /* 0x040fe20000041868 */
[----:B------:R-:W-:Y:S01]  /*4c30*/  IMAD.MOV.U32 R127, RZ, RZ, R109 ;  /* 0x000000ffff7f7224 */ /* 0x000fe200078e006d */
[----:B------:R1:W2:Y:S06]  /*4c40*/  MUFU.EX2 R194, R3 ;  /* 0x0000000300c27308 */ /* 0x0002ac0000000800 */
[C---:B------:R-:W-:Y:S08]  /*4c50*/  HMMA.16816.F32.BF16 R92, R8.reuse, R24, R92 ;  /* 0x00000018085c723c */ /* 0x040ff0000004185c */
[----:B----4-:R-:W-:Y:S01]  /*4c60*/  HMMA.16816.F32.BF16 R88, R8, R28, R72 ;  /* 0x0000001c0858723c */ /* 0x010fe20000041848 */
[----:B-1----:R-:W-:-:S02]  /*4c70*/  FFMA.FTZ R3, R128, c[0x0][0x2d0], -R7 ;  /* 0x0000b40080037a23 */ /* 0x002fc40000010807 */
[----:B------:R-:W-:Y:S02]  /*4c80*/  IMAD.MOV.U32 R128, RZ, RZ, R176 ;  /* 0x000000ffff807224 */ /* 0x000fe400078e00b0 */
[----:B------:R1:W-:Y:S03]  /*4c90*/  MUFU.EX2 R193, R3 ;  /* 0x0000000300c17308 */ /* 0x0003e60000000800 */
[----:B------:R-:W-:Y:S07]  /*4ca0*/  HMMA.16816.F32.BF16 R60, R8, R30, R44 ;  /* 0x0000001e083c723c */ /* 0x000fee000004182c */
[----:B---3--:R-:W-:-:S02]  /*4cb0*/  F2FP.BF16.PACK_AB R8, R196, R251 ;  /* 0x000000fbc408723e */ /* 0x008fc400000010ff */
[----:B--2---:R-:W-:Y:S01]  /*4cc0*/  F2FP.BF16.PACK_AB R10, R194, R195 ;  /* 0x000000c3c20a723e */ /* 0x004fe200000010ff */
[--C-:B-1----:R-:W-:Y:S02]  /*4cd0*/  FFMA.FTZ R3, R129, c[0x0][0x2d0], -R0.reuse ;  /* 0x0000b40081037a23 */ /* 0x102fe40000010800 */
[----:B------:R-:W-:Y:S02]  /*4ce0*/  IMAD.MOV.U32 R129, RZ, RZ, R177 ;  /* 0x000000ffff817224 */ /* 0x000fe400078e00b1 */
[----:B------:R1:W-:Y:S02]  /*4cf0*/  MUFU.EX2 R252, R3 ;  /* 0x0000000300fc7308 */ /* 0x0003e40000000800 */
[----:B-1----:R-:W-:Y:S02]  /*4d00*/  FFMA.FTZ R3, R130, c[0x0][0x2d0], -R0 ;  /* 0x0000b40082037a23 */ /* 0x002fe40000010800 */
[----:B------:R-:W-:-:S04]  /*4d10*/  IMAD.MOV.U32 R130, RZ, RZ, R124 ;  /* 0x000000ffff827224 */ /* 0x000fc800078e007c */
[----:B------:R1:W2:Y:S01]  /*4d20*/  MUFU.EX2 R192, R3 ;  /* 0x0000000300c07308 */ /* 0x0002a20000000800 */
[----:B------:R-:W-:Y:S02]  /*4d30*/  IMAD.MOV.U32 R124, RZ, RZ, R166 ;  /* 0x000000ffff7c7224 */ /* 0x000fe400078e00a6 */
[----:B-1----:R-:W-:Y:S01]  /*4d40*/  FFMA.FTZ R3, R131, c[0x0][0x2d0], -R0 ;  /* 0x0000b40083037a23 */ /* 0x002fe20000010800 */
[----:B--2---:R-:W-:Y:S01]  /*4d50*/  F2FP.BF16.PACK_AB R9, R192, R252 ;  /* 0x000000fcc009723e */ /* 0x004fe200000010ff */
[----:B------:R-:W-:-:S03]  /*4d60*/  IMAD.MOV.U32 R131, RZ, RZ, R101 ;  /* 0x000000ffff837224 */ /* 0x000fc600078e0065 */
[----:B------:R1:W-:Y:S01]  /*4d70*/  MUFU.EX2 R191, R3 ;  /* 0x0000000300bf7308 */ /* 0x0003e20000000800 */
[----:B------:R-:W-:-:S04]  /*4d80*/  IMAD.MOV.U32 R101, RZ, RZ, R151 ;  /* 0x000000ffff657224 */ /* 0x000fc800078e0097 */
[----:B------:R-:W-:Y:S01]  /*4d90*/  IMAD.MOV.U32 R126, RZ, RZ, R101 ;  /* 0x000000ffff7e7224 */ /* 0x000fe200078e0065 */
[----:B------:R-:W-:Y:S01]  /*4da0*/  MOV R101, R179 ;  /* 0x000000b300657202 */ /* 0x000fe20000000f00 */
[----:B-1----:R-:W-:-:S04]  /*4db0*/  FFMA.FTZ R3, R134, c[0x0][0x2d0], -R0 ;  /* 0x0000b40086037a23 */ /* 0x002fc80000010800 */
[----:B------:R1:W2:Y:S02]  /*4dc0*/  MUFU.EX2 R189, R3 ;  /* 0x0000000300bd7308 */ /* 0x0002a40000000800 */
[----:B-1----:R-:W-:Y:S01]  /*4dd0*/  FFMA.FTZ R3, R133, c[0x0][0x2d0], -R7 ;  /* 0x0000b40085037a23 */ /* 0x002fe20000010807 */
[----:B--2---:R-:W-:-:S05]  /*4de0*/  F2FP.BF16.PACK_AB R11, R189, R191 ;  /* 0x000000bfbd0b723e */ /* 0x004fca00000010ff */
[----:B------:R1:W-:Y:S02]  /*4df0*/  MUFU.EX2 R190, R3 ;  /* 0x0000000300be7308 */ /* 0x0003e40000000800 */
[C---:B------:R-:W-:Y:S08]  /*4e00*/  HMMA.16816.F32.BF16 R20, R8.reuse, R12, R52 ;  /* 0x0000000c0814723c */ /* 0x040ff00000041834 */
[----:B------:R-:W-:Y:S01]  /*4e10*/  HMMA.16816.F32.BF16 R36, R8, R14, R36 ;  /* 0x0000000e0824723c */ /* 0x000fe20000041824 */
[----:B------:R-:W-:Y:S01]  /*4e20*/  LDSM.16.MT88.4 R12, [R231+0x1900] ;  /* 0x00190000e70c783b */ /* 0x000fe20000004200 */
[----:B-1----:R-:W-:-:S04]  /*4e30*/  FFMA.FTZ R3, R132, c[0x0][0x2d0], -R7 ;  /* 0x0000b40084037a23 */ /* 0x002fc80000010807 */
[----:B------:R1:W-:Y:S02]  /*4e40*/  MUFU.EX2 R188, R3 ;  /* 0x0000000300bc7308 */ /* 0x0003e40000000800 */
[C---:B------:R-:W-:Y:S08]  /*4e50*/  HMMA.16816.F32.BF16 R44, R8.reuse, R18, R40 ;  /* 0x00000012082c723c */ /* 0x040ff00000041828 */
[----:B------:R-:W-:Y:S01]  /*4e60*/  HMMA.16816.F32.BF16 R48, R8, R16, R48 ;  /* 0x000000100830723c */ /* 0x000fe20000041830 */
[----:B------:R-:W2:Y:S01]  /*4e70*/  LDSM.16.MT88.4 R16, [R228+0x1900] ;  /* 0x00190000e410783b */ /* 0x000ea20000004200 */
[----:B-1----:R-:W-:-:S06]  /*4e80*/  FFMA.FTZ R3, R138, c[0x0][0x2d0], -R6 ;  /* 0x0000b4008a037a23 */ /* 0x002fcc0000010806 */
[C---:B------:R-:W-:Y:S01]  /*4e90*/  HMMA.16816.F32.BF16 R40, R8.reuse, R24, R76 ;  /* 0x000000180828723c */ /* 0x040fe2000004184c */
[----:B------:R1:W-:Y:S07]  /*4ea0*/  MUFU.EX2 R138, R3 ;  /* 0x00000003008a7308 */ /* 0x0003ee0000000800 */
[C---:B------:R-:W-:Y:S01]  /*4eb0*/  HMMA.16816.F32.BF16 R56, R8.reuse, R26, R56 ;  /* 0x0000001a0838723c */ /* 0x040fe20000041838 */
[----:B------:R-:W-:Y:S07]  /*4ec0*/  LDSM.16.MT88.4 R24, [R229+0x1900] ;  /* 0x00190000e518783b */ /* 0x000fee0000004200 */
[----:B------:R-:W-:Y:S01]  /*4ed0*/  HMMA.16816.F32.BF16 R84, R8, R28, R84 ;  /* 0x0000001c0854723c */ /* 0x000fe20000041854 */
[----:B-1----:R-:W-:Y:S01]  /*4ee0*/  FFMA.FTZ R3, R156, c[0x0][0x2d0], -R6 ;  /* 0x0000b4009c037a23 */ /* 0x002fe20000010806 */
[----:B------:R-:W-:-:S03]  /*4ef0*/  MOV R156, R110 ;  /* 0x0000006e009c7202 */ /* 0x000fc60000000f00 */
[----:B------:R1:W3:Y:S03]  /*4f00*/  MUFU.EX2 R134, R3 ;  /* 0x0000000300867308 */ /* 0x0002e60000000800 */
[----:B------:R-:W-:Y:S01]  /*4f10*/  HMMA.16816.F32.BF16 R72, R8, R30, R32 ;  /* 0x0000001e0848723c */ /* 0x000fe20000041820 */
[----:B------:R-:W4:Y:S04]  /*4f20*/  LDSM.16.MT88.4 R32, [R230+0x1900] ;  /* 0x00190000e620783b */ /* 0x000f280000004200 */
[----:B------:R-:W-:Y:S01]  /*4f30*/  LDSM.16.MT88.4 R28, [R230+0x2100] ;  /* 0x00210000e61c783b */ /* 0x000fe20000004200 */
[----:B-1----:R-:W-:Y:S01]  /*4f40*/  FFMA.FTZ R3, R152, c[0x0][0x2d0], -R6 ;  /* 0x0000b40098037a23 */ /* 0x002fe20000010806 */
[----:B---3--:R-:W-:Y:S01]  /*4f50*/  F2FP.BF16.PACK_AB R8, R134, R138 ;  /* 0x0000008a8608723e */ /* 0x008fe200000010ff */
[----:B------:R-:W-:-:S02]  /*4f60*/  IMAD.MOV.U32 R152, RZ, RZ, R111 ;  /* 0x000000ffff987224 */ /* 0x000fc400078e006f */
[----:B------:R1:W-:Y:S02]  /*4f70*/  MUFU.EX2 R133, R3 ;  /* 0x0000000300857308 */ /* 0x0003e40000000800 */
[----:B-1----:R-:W-:Y:S01]  /*4f80*/  FFMA.FTZ R3, R153, c[0x0][0x2d0], -R6 ;  /* 0x0000b40099037a23 */ /* 0x002fe20000010806 */
[----:B------:R-:W-:-:S05]  /*4f90*/  MOV R153, R101 ;  /* 0x0000006500997202 */ /* 0x000fca0000000f00 */
[----:B------:R1:W3:Y:S02]  /*4fa0*/  MUFU.EX2 R132, R3 ;  /* 0x0000000300847308 */ /* 0x0002e40000000800 */
[----:B-1----:R-:W-:Y:S01]  /*4fb0*/  FFMA.FTZ R3, R157, c[0x0][0x2d0], -R5 ;  /* 0x0000b4009d037a23 */ /* 0x002fe20000010805 */
[----:B---3--:R-:W-:-:S05]  /*4fc0*/  F2FP.BF16.PACK_AB R10, R132, R133 ;  /* 0x00000085840a723e */ /* 0x008fca00000010ff */
[----:B------:R1:W-:Y:S02]  /*4fd0*/  MUFU.EX2 R115, R3 ;  /* 0x0000000300737308 */ /* 0x0003e40000000800 */
[----:B-1----:R-:W-:Y:S02]  /*4fe0*/  FFMA.FTZ R3, R158, c[0x0][0x2d0], -R5 ;  /* 0x0000b4009e037a23 */ /* 0x002fe40000010805 */
[----:B------:R-:W-:-:S04]  /*4ff0*/  IMAD.MOV.U32 R158, RZ, RZ, R98 ;  /* 0x000000ffff9e7224 */ /* 0x000fc800078e0062 */
[----:B------:R1:W3:Y:S02]  /*5000*/  MUFU.EX2 R114, R3 ;  /* 0x0000000300727308 */ /* 0x0002e40000000800 */
[----:B-1----:R-:W-:Y:S01]  /*5010*/  FFMA.FTZ R3, R154, c[0x0][0x2d0], -R5 ;  /* 0x0000b4009a037a23 */ /* 0x002fe20000010805 */
[----:B------:R-:W-:Y:S02]  /*5020*/  MOV R154, R112 ;  /* 0x00000070009a7202 */ /* 0x000fe40000000f00 */
[----:B---3--:R-:W-:-:S03]  /*5030*/  F2FP.BF16.PACK_AB R9, R114, R115 ;  /* 0x000000737209723e */ /* 0x008fc600000010ff */
[----:B------:R1:W-:Y:S02]  /*5040*/  MUFU.EX2 R112, R3 ;  /* 0x0000000300707308 */ /* 0x0003e40000000800 */
[----:B-1----:R-:W-:Y:S02]  /*5050*/  FFMA.FTZ R3, R155, c[0x0][0x2d0], -R5 ;  /* 0x0000b4009b037a23 */ /* 0x002fe40000010805 */
[----:B------:R-:W-:Y:S02]  /*5060*/  IMAD.MOV.U32 R155, RZ, RZ, R118 ;  /* 0x000000ffff9b7224 */ /* 0x000fe400078e0076 */
[----:B------:R-:W-:Y:S02]  /*5070*/  IMAD.MOV.U32 R118, RZ, RZ, R113 ;  /* 0x000000ffff767224 */ /* 0x000fe400078e0071 */
[----:B------:R1:W3:Y:S02]  /*5080*/  MUFU.EX2 R113, R3 ;  /* 0x0000000300717308 */ /* 0x0002e40000000800 */
[----:B-1----:R-:W-:Y:S01]  /*5090*/  FFMA.FTZ R3, R159, c[0x0][0x2d0], -R7 ;  /* 0x0000b4009f037a23 */ /* 0x002fe20000010807 */
[----:B---3--:R-:W-:Y:S01]  /*50a0*/  F2FP.BF16.PACK_AB R11, R113, R112 ;  /* 0x00000070710b723e */ /* 0x008fe200000010ff */
[----:B------:R-:W-:-:S04]  /*50b0*/  IMAD.MOV.U32 R159, RZ, RZ, R108 ;  /* 0x000000ffff9f7224 */ /* 0x000fc800078e006c */
[----:B------:R1:W-:Y:S02]  /*50c0*/  MUFU.EX2 R111, R3 ;  /* 0x00000003006f7308 */ /* 0x0003e40000000800 */
[C---:B--2---:R-:W-:Y:S08]  /*50d0*/  HMMA.16816.F32.BF16 R140, R8.reuse, R16, R140 ;  /* 0x00000010088c723c */ /* 0x044ff0000004188c */
[----:B----4-:R-:W-:Y:S01]  /*50e0*/  HMMA.16816.F32.BF16 R76, R8, R32, R88 ;  /* 0x00000020084c723c */ /* 0x010fe20000041858 */
[----:B-1----:R-:W-:-:S04]  /*50f0*/  FFMA.FTZ R3, R148, c[0x0][0x2d0], -R7 ;  /* 0x0000b40094037a23 */ /* 0x002fc80000010807 */
[----:B------:R1:W-:Y:S02]  /*5100*/  MUFU.EX2 R110, R3 ;  /* 0x00000003006e7308 */ /* 0x0003e40000000800 */
[----:B-1----:R-:W-:-:S06]  /*5110*/  FFMA.FTZ R3, R150, c[0x0][0x2d0], -R7 ;  /* 0x0000b40096037a23 */ /* 0x002fcc0000010807 */
[----:B------:R1:W-:Y:S02]  /*5120*/  MUFU.EX2 R109, R3 ;  /* 0x00000003006d7308 */ /* 0x0003e40000000800 */
[----:B-1----:R-:W-:Y:S02]  /*5130*/  FFMA.FTZ R3, R149, c[0x0][0x2d0], -R7 ;  /* 0x0000b40095037a23 */ /* 0x002fe40000010807 */
[C---:B------:R-:W-:Y:S04]  /*5140*/  HMMA.16816.F32.BF16 R148, R8.reuse, R18, R80 ;  /* 0x000000120894723c */ /* 0x040fe80000041850 */
[----:B------:R1:W-:Y:S04]  /*5150*/  MUFU.EX2 R108, R3 ;  /* 0x00000003006c7308 */ /* 0x0003e80000000800 */
[----:B------:R-:W-:Y:S01]  /*5160*/  HMMA.16816.F32.BF16 R80, R8, R26, R64 ;  /* 0x0000001a0850723c */ /* 0x000fe20000041840 */
[----:B-1----:R-:W-:-:S07]  /*5170*/  FFMA.FTZ R3, R160, c[0x0][0x2d0], -R0 ;  /* 0x0000b400a0037a23 */ /* 0x002fce0000010800 */
[----:B------:R-:W-:Y:S01]  /*5180*/  HMMA.16816.F32.BF16 R160, R8, R12, R104 ;  /* 0x0000000c08a0723c */ /* 0x000fe20000041868 */
[----:B------:R1:W-:Y:S02]  /*5190*/  MUFU.EX2 R106, R3 ;  /* 0x00000003006a7308 */ /* 0x0003e40000000800 */
[----:B-1----:R-:W-:-:S05]  /*51a0*/  FFMA.FTZ R3, R164, c[0x0][0x2d0], -R0 ;  /* 0x0000b400a4037a23 */ /* 0x002fca0000010800 */
[C---:B------:R-:W-:Y:S01]  /*51b0*/  HMMA.16816.F32.BF16 R164, R8.reuse, R14, R68 ;  /* 0x0000000e08a4723c */ /* 0x040fe20000041844 */
[----:B------:R1:W2:Y:S07]  /*51c0*/  MUFU.EX2 R105, R3 ;  /* 0x0000000300697308 */ /* 0x0002ae0000000800 */
[----:B------:R-:W-:Y:S01]  /*51d0*/  HMMA.16816.F32.BF16 R68, R8, R34, R60 ;  /* 0x000000220844723c */ /* 0x000fe2000004183c */
[----:B-1----:R-:W-:Y:S02]  /*51e0*/  FFMA.FTZ R3, R169, c[0x0][0x2d0], -R0 ;  /* 0x0000b400a9037a23 */ /* 0x002fe40000010800 */
[----:B------:R-:W-:Y:S01]  /*51f0*/  IMAD.MOV.U32 R169, RZ, RZ, R97 ;  /* 0x000000ffffa97224 */ /* 0x000fe200078e0061 */
[----:B------:R-:W-:Y:S01]  /*5200*/  MOV R97, R99 ;  /* 0x0000006300617202 */ /* 0x000fe20000000f00 */
[----:B------:R1:W-:Y:S01]  /*5210*/  MUFU.EX2 R104, R3 ;  /* 0x0000000300687308 */ /* 0x0003e20000000800 */
[----:B------:R-:W-:-:S02]  /*5220*/  IMAD.MOV.U32 R99, RZ, RZ, R124 ;  /* 0x000000ffff637224 */ /* 0x000fc400078e007c */
[----:B------:R-:W-:Y:S02]  /*5230*/  IMAD.MOV.U32 R124, RZ, RZ, R4 ;  /* 0x000000ffff7c7224 */ /* 0x000fe400078e0004 */
[----:B------:R-:W-:Y:S02]  /*5240*/  IMAD.MOV.U32 R157, RZ, RZ, R99 ;  /* 0x000000ffff9d7224 */ /* 0x000fe400078e0063 */
[----:B------:R-:W-:Y:S02]  /*5250*/  IMAD.MOV.U32 R4, RZ, RZ, R178 ;  /* 0x000000ffff047224 */ /* 0x000fe400078e00b2 */
[----:B------:R-:W-:Y:S01]  /*5260*/  HMMA.16816.F32.BF16 R176, R8, R24, R92 ;  /* 0x0000001808b0723c */ /* 0x000fe2000004185c */
[----:B-1----:R-:W-:-:S06]  /*5270*/  FFMA.FTZ R3, R170, c[0x0][0x2d0], -R0 ;  /* 0x0000b400aa037a23 */ /* 0x002fcc0000010800 */
[----:B------:R-:W-:Y:S01]  /*5280*/  F2FP.BF16.PACK_AB R8, R190, R193 ;  /* 0x000000c1be08723e */ /* 0x000fe200000010ff */
[----:B------:R-:W-:Y:S01]  /*5290*/  IMAD.MOV.U32 R170, RZ, RZ, R131 ;  /* 0x000000ffffaa7224 */ /* 0x000fe200078e0083 */
[----:B------:R-:W-:Y:S01]  /*52a0*/  MOV R131, R130 ;  /* 0x0000008200837202 */ /* 0x000fe20000000f00 */
[----:B------:R-:W-:Y:S01]  /*52b0*/  IMAD.MOV.U32 R130, RZ, RZ, R100 ;  /* 0x000000ffff827224 */ /* 0x000fe200078e0064 */
[----:B--2---:R-:W-:Y:S01]  /*52c0*/  F2FP.BF16.PACK_AB R9, R105, R106 ;  /* 0x0000006a6909723e */ /* 0x004fe200000010ff */
[----:B------:R-:W-:Y:S01]  /*52d0*/  IMAD.MOV.U32 R100, RZ, RZ, R103 ;  /* 0x000000ffff647224 */ /* 0x000fe200078e0067 */
[----:B------:R-:W-:Y:S01]  /*52e0*/  F2FP.BF16.PACK_AB R10, R111, R188 ;  /* 0x000000bc6f0a723e */ /* 0x000fe200000010ff */
[----:B------:R1:W2:Y:S02]  /*52f0*/  MUFU.EX2 R103, R3 ;  /* 0x0000000300677308 */ /* 0x0002a40000000800 */
[----:B-1----:R-:W-:Y:S01]  /*5300*/  FFMA.FTZ R3, R168, c[0x0][0x2d0], -R7 ;  /* 0x0000b400a8037a23 */ /* 0x002fe20000010807 */
[----:B--2---:R-:W-:Y:S01]  /*5310*/  F2FP.BF16.PACK_AB R11, R103, R104 ;  /* 0x00000068670b723e */ /* 0x004fe200000010ff */
[----:B------:R-:W-:-:S04]  /*5320*/  IMAD.MOV.U32 R168, RZ, RZ, R152 ;  /* 0x000000ffffa87224 */ /* 0x000fc800078e0098 */
[----:B------:R1:W-:Y:S01]  /*5330*/  MUFU.EX2 R107, R3 ;  /* 0x00000003006b7308 */ /* 0x0003e20000000800 */
[----:B------:R-:W-:Y:S01]  /*5340*/  IMAD.MOV.U32 R152, RZ, RZ, R156 ;  /* 0x000000ffff987224 */ /* 0x000fe200078e009c */
[----:B------:R-:W-:Y:S01]  /*5350*/  MOV R156, R127 ;  /* 0x0000007f009c7202 */ /* 0x000fe20000000f00 */
[----:B------:R-:W-:Y:S01]  /*5360*/  IMAD.MOV.U32 R127, RZ, RZ, R97 ;  /* 0x000000ffff7f7224 */ /* 0x000fe200078e0061 */
[C---:B------:R-:W-:Y:S08]  /*5370*/  HMMA.16816.F32.BF16 R64, R8.reuse, R16, R48 ;  /* 0x000000100840723c */ /* 0x040ff00000041830 */
[----:B------:R-:W-:Y:S01]  /*5380*/  HMMA.16816.F32.BF16 R60, R8, R18, R44 ;  /* 0x00000012083c723c */ /* 0x000fe2000004182c */
[----:B------:R-:W-:Y:S01]  /*5390*/  LDSM.16.MT88.4 R16, [R231+0x2100] ;  /* 0x00210000e710783b */ /* 0x000fe20000004200 */
[----:B-1----:R-:W-:-:S02]  /*53a0*/  FFMA.FTZ R3, R171, c[0x0][0x2d0], -R6 ;  /* 0x0000b400ab037a23 */ /* 0x002fc40000010806 */
[----:B------:R-:W-:Y:S02]  /*53b0*/  IMAD.MOV.U32 R171, RZ, RZ, R96 ;  /* 0x000000ffffab7224 */ /* 0x000fe400078e0060 */
[----:B------:R1:W-:Y:S02]  /*53c0*/  MUFU.EX2 R101, R3 ;  /* 0x0000000300657308 */ /* 0x0003e40000000800 */
[C---:B------:R-:W-:Y:S01]  /*53d0*/  HMMA.16816.F32.BF16 R52, R8.reuse, R12, R20 ;  /* 0x0000000c0834723c */ /* 0x040fe20000041814 */
[----:B------:R-:W2:Y:S07]  /*53e0*/  LDSM.16.MT88.4 R20, [R228+0x2100] ;  /* 0x00210000e414783b */ /* 0x000eae0000004200 */
[----:B------:R-:W-:Y:S01]  /*53f0*/  HMMA.16816.F32.BF16 R48, R8, R14, R36 ;  /* 0x0000000e0830723c */ /* 0x000fe20000041824 */
[----:B------:R-:W3:Y:S01]  /*5400*/  LDSM.16.MT88.4 R12, [R229+0x2100] ;  /* 0x00210000e50c783b */ /* 0x000ee20000004200 */
[----:B-1----:R-:W-:-:S06]  /*5410*/  FFMA.FTZ R3, R173, c[0x0][0x2d0], -R6 ;  /* 0x0000b400ad037a23 */ /* 0x002fcc0000010806 */
[C---:B------:R-:W-:Y:S01]  /*5420*/  HMMA.16816.F32.BF16 R44, R8.reuse, R32, R84 ;  /* 0x00000020082c723c */ /* 0x040fe20000041854 */
[----:B------:R-:W-:Y:S02]  /*5430*/  IMAD.MOV.U32 R173, RZ, RZ, R102 ;  /* 0x000000ffffad7224 */ /* 0x000fe400078e0066 */
[----:B------:R1:W4:Y:S05]  /*5440*/  MUFU.EX2 R102, R3 ;  /* 0x0000000300667308 */ /* 0x00032a0000000800 */
[C---:B------:R-:W-:Y:S08]  /*5450*/  HMMA.16816.F32.BF16 R36, R8.reuse, R24, R40 ;  /* 0x000000180824723c */ /* 0x040ff00000041828 */
[----:B------:R-:W-:Y:S01]  /*5460*/  HMMA.16816.F32.BF16 R40, R8, R26, R56 ;  /* 0x0000001a0828723c */ /* 0x000fe20000041838 */
[----:B------:R-:W2:Y:S01]  /*5470*/  LDSM.16.MT88.4 R24, [R228+0x2900] ;  /* 0x00290000e418783b */ /* 0x000ea20000004200 */
[----:B-1----:R-:W-:-:S02]  /*5480*/  FFMA.FTZ R3, R172, c[0x0][0x2d0], -R6 ;  /* 0x0000b400ac037a23 */ /* 0x002fc40000010806 */
[----:B------:R-:W-:Y:S02]  /*5490*/  IMAD.MOV.U32 R172, RZ, RZ, R100 ;  /* 0x000000ffffac7224 */ /* 0x000fe400078e0064 */
[----:B------:R1:W-:Y:S02]  /*54a0*/  MUFU.EX2 R100, R3 ;  /* 0x0000000300647308 */ /* 0x0003e40000000800 */
[----:B------:R-:W-:Y:S07]  /*54b0*/  HMMA.16816.F32.BF16 R32, R8, R34, R72 ;  /* 0x000000220820723c */ /* 0x000fee0000041848 */
[----:B----4-:R-:W-:Y:S01]  /*54c0*/  F2FP.BF16.PACK_AB R8, R102, R101 ;  /* 0x000000656608723e */ /* 0x010fe200000010ff */
[----:B-1----:R-:W-:-:S04]  /*54d0*/  FFMA.FTZ R3, R174, c[0x0][0x2d0], -R6 ;  /* 0x0000b400ae037a23 */ /* 0x002fc80000010806 */
        /* <DEDUP_REMOVED lines=18> */
[C---:B------:R-:W-:Y:S08]  /*5600*/  HMMA.16816.F32.BF16 R160, R8.reuse, R16, R160 ;  /* 0x0000001008a0723c */ /* 0x040ff000000418a0 */
[----:B------:R-:W-:Y:S01]  /*5610*/  HMMA.16816.F32.BF16 R164, R8, R18, R164 ;  /* 0x0000001208a4723c */ /* 0x000fe200000418a4 */
[----:B-1----:R-:W-:-:S07]  /*5620*/  FFMA.FTZ R3, R185, c[0x0][0x2d0], -R0 ;  /* 0x0000b400b9037a23 */ /* 0x002fce0000010800 */
[C---:B---3--:R-:W-:Y:S01]  /*5630*/  HMMA.16816.F32.BF16 R176, R8.reuse, R12, R176 ;  /* 0x0000000c08b0723c */ /* 0x048fe200000418b0 */
[----:B------:R1:W-:Y:S07]  /*5640*/  MUFU.EX2 R92, R3 ;  /* 0x00000003005c7308 */ /* 0x0003ee0000000800 */
[C---:B------:R-:W-:Y:S08]  /*5650*/  HMMA.16816.F32.BF16 R80, R8.reuse, R14, R80 ;  /* 0x0000000e0850723c */ /* 0x040ff00000041850 */
[----:B------:R-:W-:Y:S01]  /*5660*/  HMMA.16816.F32.BF16 R76, R8, R28, R76 ;  /* 0x0000001c084c723c */ /* 0x000fe2000004184c */
[----:B-1----:R-:W-:-:S04]  /*5670*/  FFMA.FTZ R3, R186, c[0x0][0x2d0], -R0 ;  /* 0x0000b400ba037a23 */ /* 0x002fc80000010800 */
[----:B------:R1:W3:Y:S03]  /*5680*/  MUFU.EX2 R91, R3 ;  /* 0x00000003005b7308 */ /* 0x0002e60000000800 */
[----:B------:R-:W-:Y:S07]  /*5690*/  HMMA.16816.F32.BF16 R68, R8, R30, R68 ;  /* 0x0000001e0844723c */ /* 0x000fee0000041844 */
[----:B------:R-:W-:-:S02]  /*56a0*/  F2FP.BF16.PACK_AB R8, R109, R110 ;  /* 0x0000006e6d08723e */ /* 0x000fc400000010ff */
[----:B--2---:R-:W-:Y:S02]  /*56b0*/  F2FP.BF16.PACK_AB R9, R93, R94 ;  /* 0x0000005e5d09723e */ /* 0x004fe400000010ff */
[----:B------:R-:W-:Y:S01]  /*56c0*/  F2FP.BF16.PACK_AB R10, R107, R108 ;  /* 0x0000006c6b0a723e */ /* 0x000fe200000010ff */
[----:B-1----:R-:W-:Y:S01]  /*56d0*/  FFMA.FTZ R3, R146, c[0x0][0x2d0], -R6 ;  /* 0x0000b40092037a23 */ /* 0x002fe20000010806 */
[----:B---3--:R-:W-:-:S03]  /*56e0*/  F2FP.BF16.PACK_AB R11, R91, R92 ;  /* 0x0000005c5b0b723e */ /* 0x008fc600000010ff */
[----:B------:R1:W-:Y:S04]  /*56f0*/  MUFU.EX2 R90, R3 ;  /* 0x00000003005a7308 */ /* 0x0003e80000000800 */
        /* <DEDUP_REMOVED lines=15> */
[----:B------:R1:W-:Y:S03]  /*57f0*/  MUFU.EX2 R87, R3 ;  /* 0x0000000300577308 */ /* 0x0003e60000000800 */
[----:B------:R-:W-:Y:S01]  /*5800*/  HMMA.16816.F32.BF16 R44, R8, R28, R44 ;  /* 0x0000001c082c723c */ /* 0x000fe2000004182c */
[----:B-1----:R-:W-:-:S04]  /*5810*/  FFMA.FTZ R3, R187, c[0x0][0x2d0], -R5 ;  /* 0x0000b400bb037a23 */ /* 0x002fc80000010805 */
[----:B------:R1:W-:Y:S02]  /*5820*/  MUFU.EX2 R86, R3 ;  /* 0x0000000300567308 */ /* 0x0003e40000000800 */
[----:B-1----:R-:W-:-:S06]  /*5830*/  FFMA.FTZ R3, R212, c[0x0][0x2d0], -R5 ;  /* 0x0000b400d4037a23 */ /* 0x002fcc0000010805 */
[----:B------:R1:W1:Y:S02]  /*5840*/  MUFU.EX2 R85, R3 ;  /* 0x0000000300557308 */ /* 0x0002640000000800 */
[----:B-1----:R-:W-:-:S06]  /*5850*/  FFMA.FTZ R3, R209, c[0x0][0x2d0], -R5 ;  /* 0x0000b400d1037a23 */ /* 0x002fcc0000010805 */
[----:B------:R1:W-:Y:S02]  /*5860*/  MUFU.EX2 R75, R3 ;  /* 0x00000003004b7308 */ /* 0x0003e40000000800 */
[----:B-1----:R-:W-:-:S06]  /*5870*/  FFMA.FTZ R3, R210, c[0x0][0x2d0], -R5 ;  /* 0x0000b400d2037a23 */ /* 0x002fcc0000010805 */
[----:B------:R1:W1:Y:S02]  /*5880*/  MUFU.EX2 R84, R3 ;  /* 0x0000000300547308 */ /* 0x0002640000000800 */
[----:B-1----:R-:W-:Y:S02]  /*5890*/  FFMA.FTZ R3, R172, c[0x0][0x2d0], -R7 ;  /* 0x0000b400ac037a23 */ /* 0x002fe40000010807 */
[----:B------:R-:W-:-:S04]  /*58a0*/  IMAD.MOV.U32 R172, RZ, RZ, R173 ;  /* 0x000000ffffac7224 */ /* 0x000fc800078e00ad */
[----:B------:R1:W-:Y:S01]  /*58b0*/  MUFU.EX2 R74, R3 ;  /* 0x00000003004a7308 */ /* 0x0003e20000000800 */
[----:B------:R-:W-:Y:S01]  /*58c0*/  IMAD.MOV.U32 R173, RZ, RZ, R171 ;  /* 0x000000ffffad7224 */ /* 0x000fe200078e00ab */
[----:B------:R-:W-:Y:S01]  /*58d0*/  MOV R171, R168 ;  /* 0x000000a800ab7202 */ /* 0x000fe20000000f00 */
[----:B------:R-:W-:Y:S02]  /*58e0*/  IMAD.MOV.U32 R168, RZ, RZ, R170 ;  /* 0x000000ffffa87224 */ /* 0x000fe400078e00aa */
[----:B------:R-:W-:Y:S02]  /*58f0*/  IMAD.MOV.U32 R170, RZ, RZ, R169 ;  /* 0x000000ffffaa7224 */ /* 0x000fe400078e00a9 */
[----:B------:R-:W-:Y:S02]  /*5900*/  IMAD.MOV.U32 R169, RZ, RZ, R159 ;  /* 0x000000ffffa97224 */ /* 0x000fe400078e009f */
[----:B------:R-:W-:Y:S01]  /*5910*/  IMAD.MOV.U32 R159, RZ, RZ, R155 ;  /* 0x000000ffff9f7224 */ /* 0x000fe200078e009b */
[----:B------:R-:W-:Y:S01]  /*5920*/  MOV R155, R154 ;  /* 0x0000009a009b7202 */ /* 0x000fe20000000f00 */
[----:B------:R-:W-:-:S02]  /*5930*/  IMAD.MOV.U32 R154, RZ, RZ, R121 ;  /* 0x000000ffff9a7224 */ /* 0x000fc400078e0079 */
[----:B------:R-:W-:Y:S01]  /*5940*/  IMAD.MOV.U32 R121, RZ, RZ, R235 ;  /* 0x000000ffff797224 */ /* 0x000fe200078e00eb */
[----:B---3--:R-:W-:Y:S01]  /*5950*/  F2FP.BF16.PACK_AB R8, R89, R90 ;  /* 0x0000005a5908723e */ /* 0x008fe200000010ff */
[--C-:B------:R-:W-:Y:S01]  /*5960*/  FFMA.FTZ R4, R4, c[0x0][0x2d0], -R7.reuse ;  /* 0x0000b40004047a23 */ /* 0x100fe20000010807 */
[----:B------:R-:W-:Y:S01]  /*5970*/  F2FP.BF16.PACK_AB R9, R85, R86 ;  /* 0x000000565509723e */ /* 0x000fe200000010ff */
[----:B-1----:R-:W-:Y:S01]  /*5980*/  FFMA.FTZ R3, R172, c[0x0][0x2d0], -R7 ;  /* 0x0000b400ac037a23 */ /* 0x002fe20000010807 */
[----:B------:R-:W-:Y:S01]  /*5990*/  F2FP.BF16.PACK_AB R10, R87, R88 ;  /* 0x00000058570a723e */ /* 0x000fe200000010ff */
[----:B------:R-:W-:Y:S01]  /*59a0*/  IMAD.MOV.U32 R172, RZ, RZ, R173 ;  /* 0x000000ffffac7224 */ /* 0x000fe200078e00ad */
[----:B------:R-:W-:Y:S01]  /*59b0*/  F2FP.BF16.PACK_AB R11, R84, R75 ;  /* 0x0000004b540b723e */ /* 0x000fe200000010ff */
[----:B------:R1:W3:Y:S01]  /*59c0*/  MUFU.EX2 R73, R3 ;  /* 0x0000000300497308 */ /* 0x0002e20000000800 */
[----:B------:R-:W-:Y:S01]  /*59d0*/  IMAD.MOV.U32 R173, RZ, RZ, R171 ;  /* 0x000000ffffad7224 */ /* 0x000fe200078e00ab */
[----:B------:R-:W-:Y:S01]  /*59e0*/  MOV R171, R168 ;  /* 0x000000a800ab7202 */ /* 0x000fe20000000f00 */
[----:B------:R-:W-:Y:S01]  /*59f0*/  IMAD.MOV.U32 R168, RZ, RZ, R170 ;  /* 0x000000ffffa87224 */ /* 0x000fe200078e00aa */
[----:B------:R2:W5:Y:S01]  /*5a00*/  LDL.LU R235, [R1+0x1c] ;  /* 0x00001c0001eb7983 */ /* 0x0005620000300800 */
[----:B------:R-:W-:-:S02]  /*5a10*/  IMAD.MOV.U32 R170, RZ, RZ, R169 ;  /* 0x000000ffffaa7224 */ /* 0x000fc400078e00a9 */
[----:B------:R-:W-:Y:S02]  /*5a20*/  IMAD.MOV.U32 R169, RZ, RZ, R159 ;  /* 0x000000ffffa97224 */ /* 0x000fe400078e009f */
[----:B------:R-:W-:Y:S01]  /*5a30*/  IMAD.MOV.U32 R159, RZ, RZ, R155 ;  /* 0x000000ffff9f7224 */ /* 0x000fe200078e009b */
[----:B------:R-:W-:Y:S01]  /*5a40*/  MOV R155, R154 ;  /* 0x0000009a009b7202 */ /* 0x000fe20000000f00 */
[----:B------:R-:W-:Y:S01]  /*5a50*/  IMAD.MOV.U32 R154, RZ, RZ, R121 ;  /* 0x000000ffff9a7224 */ /* 0x000fe200078e0079 */
[----:B------:R-:W-:Y:S01]  /*5a60*/  HMMA.16816.F32.BF16 R140, R8, R24, R140 ;  /* 0x00000018088c723c */ /* 0x000fe2000004188c */
[----:B------:R-:W-:Y:S02]  /*5a70*/  IMAD.MOV.U32 R174, RZ, RZ, R129 ;  /* 0x000000ffffae7224 */ /* 0x000fe400078e0081 */
[----:B------:R-:W-:Y:S02]  /*5a80*/  IMAD.MOV.U32 R121, RZ, RZ, R234 ;  /* 0x000000ffff797224 */ /* 0x000fe400078e00ea */
[----:B-1----:R-:W-:-:S03]  /*5a90*/  FFMA.FTZ R3, R227, c[0x0][0x2d0], -R7 ;  /* 0x0000b400e3037a23 */ /* 0x002fc60000010807 */
[C---:B------:R-:W-:Y:S01]  /*5aa0*/  HMMA.16816.F32.BF16 R148, R8.reuse, R26, R148 ;  /* 0x0000001a0894723c */ /* 0x040fe20000041894 */
[----:B------:R1:W-:Y:S07]  /*5ab0*/  MUFU.EX2 R72, R3 ;  /* 0x0000000300487308 */ /* 0x0003ee0000000800 */
[C---:B--2---:R-:W-:Y:S08]  /*5ac0*/  HMMA.16816.F32.BF16 R160, R8.reuse, R20, R160 ;  /* 0x0000001408a0723c */ /* 0x044ff000000418a0 */
[----:B------:R-:W-:Y:S01]  /*5ad0*/  HMMA.16816.F32.BF16 R164, R8, R22, R164 ;  /* 0x0000001608a4723c */ /* 0x000fe200000418a4 */
[----:B-1----:R-:W-:-:S07]  /*5ae0*/  FFMA.FTZ R3, R172, c[0x0][0x2d0], -R7 ;  /* 0x0000b400ac037a23 */ /* 0x002fce0000010807 */
[----:B----4-:R-:W-:Y:S01]  /*5af0*/  HMMA.16816.F32.BF16 R176, R8, R16, R176 ;  /* 0x0000001008b0723c */ /* 0x010fe200000418b0 */
[----:B------:R-:W-:-:S07]  /*5b00*/  IMAD.MOV.U32 R172, RZ, RZ, R173 ;  /* 0x000000ffffac7224 */ /* 0x000fce00078e00ad */
[----:B------:R-:W-:Y:S01]  /*5b10*/  HMMA.16816.F32.BF16 R180, R8, R18, R80 ;  /* 0x0000001208b4723c */ /* 0x000fe20000041850 */
[----:B------:R-:W-:Y:S01]  /*5b20*/  IMAD.MOV.U32 R173, RZ, RZ, R171 ;  /* 0x000000ffffad7224 */ /* 0x000fe200078e00ab */
[----:B------:R-:W-:Y:S01]  /*5b30*/  MOV R171, R168 ;  /* 0x000000a800ab7202 */ /* 0x000fe20000000f00 */
[----:B------:R1:W-:Y:S01]  /*5b40*/  MUFU.EX2 R59, R3 ;  /* 0x00000003003b7308 */ /* 0x0003e20000000800 */
[----:B------:R-:W-:-:S04]  /*5b50*/  IMAD.MOV.U32 R168, RZ, RZ, R170 ;  /* 0x000000ffffa87224 */ /* 0x000fc800078e00aa */
[C---:B------:R-:W-:Y:S08]  /*5b60*/  HMMA.16816.F32.BF16 R76, R8.reuse, R12, R76 ;  /* 0x0000000c084c723c */ /* 0x040ff0000004184c */
[----:B------:R-:W-:Y:S01]  /*5b70*/  HMMA.16816.F32.BF16 R68, R8, R14, R68 ;  /* 0x0000000e0844723c */ /* 0x000fe20000041844 */
[----:B------:R-:W-:Y:S01]  /*5b80*/  MOV R129, R118 ;  /* 0x0000007600817202 */ /* 0x000fe20000000f00 */
[----:B------:R2:W5:Y:S01]  /*5b90*/  LDL.LU R234, [R1+0x18] ;  /* 0x0000180001ea7983 */ /* 0x0005620000300800 */
[----:B-1----:R-:W-:Y:S01]  /*5ba0*/  FFMA.FTZ R3, R172, c[0x0][0x2d0], -R0 ;  /* 0x0000b400ac037a23 */ /* 0x002fe20000010800 */
[----:B------:R-:W-:Y:S01]  /*5bb0*/  MOV R172, R173 ;  /* 0x000000ad00ac7202 */ /* 0x000fe20000000f00 */
[----:B------:R-:W-:-:S02]  /*5bc0*/  IMAD.MOV.U32 R173, RZ, RZ, R171 ;  /* 0x000000ffffad7224 */ /* 0x000fc400078e00ab */
[----:B------:R1:W-:Y:S01]  /*5bd0*/  MUFU.EX2 R58, R3 ;  /* 0x00000003003a7308 */ /* 0x0003e20000000800 */
[----:B------:R-:W-:Y:S02]  /*5be0*/  IMAD.MOV.U32 R171, RZ, RZ, R168 ;  /* 0x000000ffffab7224 */ /* 0x000fe400078e00a8 */
[----:B------:R-:W-:Y:S02]  /*5bf0*/  IMAD.MOV.U32 R170, RZ, RZ, R169 ;  /* 0x000000ffffaa7224 */ /* 0x000fe400078e00a9 */
[----:B------:R-:W-:Y:S02]  /*5c00*/  IMAD.MOV.U32 R169, RZ, RZ, R159 ;  /* 0x000000ffffa97224 */ /* 0x000fe400078e009f */
[----:B------:R-:W-:Y:S02]  /*5c10*/  IMAD.MOV.U32 R168, RZ, RZ, R170 ;  /* 0x000000ffffa87224 */ /* 0x000fe400078e00aa */
[----:B------:R-:W-:Y:S01]  /*5c20*/  IMAD.MOV.U32 R159, RZ, RZ, R155 ;  /* 0x000000ffff9f7224 */ /* 0x000fe200078e009b */
[----:B------:R-:W-:Y:S01]  /*5c30*/  MOV R155, R154 ;  /* 0x0000009a009b7202 */ /* 0x000fe20000000f00 */
[----:B-1----:R-:W-:-:S02]  /*5c40*/  FFMA.FTZ R3, R172, c[0x0][0x2d0], -R0 ;  /* 0x0000b400ac037a23 */ /* 0x002fc40000010800 */
[----:B------:R-:W-:Y:S02]  /*5c50*/  IMAD.MOV.U32 R172, RZ, RZ, R173 ;  /* 0x000000ffffac7224 */ /* 0x000fe400078e00ad */
[----:B------:R1:W4:Y:S01]  /*5c60*/  MUFU.EX2 R57, R3 ;  /* 0x0000000300397308 */ /* 0x0003220000000800 */
        /* <DEDUP_REMOVED lines=8> */
[----:B------:R-:W-:Y:S01]  /*5cf0*/  IMAD.MOV.U32 R159, RZ, RZ, R155 ;  /* 0x000000ffff9f7224 */ /* 0x000fe200078e009b */
[----:B---3--:R-:W-:Y:S01]  /*5d00*/  F2FP.BF16.PACK_AB R8, R73, R74 ;  /* 0x0000004a4908723e */ /* 0x008fe200000010ff */
[----:B------:R-:W-:Y:S02]  /*5d10*/  IMAD.MOV.U32 R158, RZ, RZ, R157 ;  /* 0x000000ffff9e7224 */ /* 0x000fe400078e009d */
[----:B-1----:R-:W-:Y:S01]  /*5d20*/  FFMA.FTZ R3, R173, c[0x0][0x2d0], -R0 ;  /* 0x0000b400ad037a23 */ /* 0x002fe20000010800 */
[----:B----4-:R-:W-:Y:S01]  /*5d30*/  F2FP.BF16.PACK_AB R9, R57, R58 ;  /* 0x0000003a3909723e */ /* 0x010fe200000010ff */
[----:B------:R-:W-:Y:S02]  /*5d40*/  IMAD.MOV.U32 R169, RZ, RZ, R159 ;  /* 0x000000ffffa97224 */ /* 0x000fe400078e009f */
[----:B------:R1:W3:Y:S01]  /*5d50*/  MUFU.EX2 R31, R3 ;  /* 0x00000003001f7308 */ /* 0x0002e20000000800 */
[----:B------:R-:W-:Y:S01]  /*5d60*/  F2FP.BF16.PACK_AB R10, R59, R72 ;  /* 0x000000483b0a723e */ /* 0x000fe200000010ff */
[----:B------:R-:W-:-:S02]  /*5d70*/  IMAD.MOV.U32 R157, RZ, RZ, R153 ;  /* 0x000000ffff9d7224 */ /* 0x000fc400078e0099 */
[----:B------:R-:W-:Y:S02]  /*5d80*/  IMAD.MOV.U32 R153, RZ, RZ, R233 ;  /* 0x000000ffff997224 */ /* 0x000fe400078e00e9 */
[----:B------:R-:W-:Y:S01]  /*5d90*/  IMAD.MOV.U32 R155, RZ, RZ, R154 ;  /* 0x000000ffff9b7224 */ /* 0x000fe200078e009a */
[----:B------:R-:W-:Y:S01]  /*5da0*/  MOV R81, R174 ;  /* 0x000000ae00517202 */ /* 0x000fe20000000f00 */
[----:B-1----:R-:W-:Y:S01]  /*5db0*/  FFMA.FTZ R3, R171, c[0x0][0x2d0], -R6 ;  /* 0x0000b400ab037a23 */ /* 0x002fe20000010806 */
[----:B---3--:R-:W-:Y:S01]  /*5dc0*/  F2FP.BF16.PACK_AB R11, R31, R56 ;  /* 0x000000381f0b723e */ /* 0x008fe200000010ff */
[----:B------:R-:W-:Y:S01]  /*5dd0*/  IMAD.MOV.U32 R172, RZ, RZ, R128 ;  /* 0x000000ffffac7224 */ /* 0x000fe200078e0080 */
[----:B------:R-:W-:Y:S01]  /*5de0*/  MOV R227, R156 ;  /* 0x0000009c00e37202 */ /* 0x000fe20000000f00 */
[----:B------:R1:W-:Y:S01]  /*5df0*/  MUFU.EX2 R29, R3 ;  /* 0x00000003001d7308 */ /* 0x0003e20000000800 */
[----:B------:R-:W-:Y:S01]  /*5e00*/  IMAD.MOV.U32 R212, RZ, RZ, R129 ;  /* 0x000000ffffd47224 */ /* 0x000fe200078e0081 */
[----:B------:R-:W-:Y:S01]  /*5e10*/  UIADD3 UR6, UR7, -0x2, URZ ;  /* 0xfffffffe07067890 */ /* 0x000fe2000fffe03f */
[----:B------:R2:W5:Y:S01]  /*5e20*/  LDL.LU R233, [R1+0x14] ;  /* 0x0000140001e97983 */ /* 0x0005620000300800 */
[----:B------:R-:W-:Y:S01]  /*5e30*/  IMAD.MOV.U32 R154, RZ, RZ, R158 ;  /* 0x000000ffff9a7224 */ /* 0x000fe200078e009e */
[----:B------:R-:W-:Y:S01]  /*5e40*/  HMMA.16816.F32.BF16 R64, R8, R24, R64 ;  /* 0x000000180840723c */ /* 0x000fe20000041840 */
[----:B------:R-:W-:Y:S01]  /*5e50*/  IMAD.MOV.U32 R158, RZ, RZ, R157 ;  /* 0x000000ffff9e7224 */ /* 0x000fe200078e009d */
[----:B------:R-:W-:Y:S01]  /*5e60*/  MOV R157, R153 ;  /* 0x00000099009d7202 */ /* 0x000fe20000000f00 */
[----:B------:R-:W-:-:S02]  /*5e70*/  IMAD.MOV.U32 R153, RZ, RZ, R152 ;  /* 0x000000ffff997224 */ /* 0x000fc400078e0098 */
[----:B------:R-:W-:Y:S02]  /*5e80*/  IMAD.MOV.U32 R152, RZ, RZ, R232 ;  /* 0x000000ffff987224 */ /* 0x000fe400078e00e8 */
[----:B------:R-:W-:Y:S01]  /*5e90*/  IMAD.MOV.U32 R159, RZ, RZ, R155 ;  /* 0x000000ffff9f7224 */ /* 0x000fe200078e009b */
[----:B------:R-:W-:Y:S01]  /*5ea0*/  HMMA.16816.F32.BF16 R48, R8, R22, R48 ;  /* 0x000000160830723c */ /* 0x000fe20000041830 */
[----:B-1----:R-:W-:Y:S01]  /*5eb0*/  FFMA.FTZ R3, R168, c[0x0][0x2d0], -R6 ;  /* 0x0000b400a8037a23 */ /* 0x002fe20000010806 */
[----:B------:R2:W5:Y:S01]  /*5ec0*/  LDL.LU R232, [R1+0x10] ;  /* 0x0000100001e87983 */ /* 0x0005620000300800 */
[----:B------:R-:W-:Y:S01]  /*5ed0*/  IMAD.MOV.U32 R155, RZ, RZ, R154 ;  /* 0x000000ffff9b7224 */ /* 0x000fe200078e009a */
[----:B------:R-:W-:Y:S01]  /*5ee0*/  MOV R154, R153 ;  /* 0x00000099009a7202 */ /* 0x000fe20000000f00 */
[----:B------:R1:W-:Y:S01]  /*5ef0*/  MUFU.EX2 R30, R3 ;  /* 0x00000003001e7308 */ /* 0x0003e20000000800 */
[----:B------:R-:W-:Y:S01]  /*5f00*/  IMAD.MOV.U32 R153, RZ, RZ, R152 ;  /* 0x000000ffff997224 */ /* 0x000fe200078e0098 */
[----:B------:R-:W-:Y:S01]  /*5f10*/  MOV R173, R159 ;  /* 0x0000009f00ad7202 */ /* 0x000fe20000000f00 */
[----:B------:R-:W-:-:S02]  /*5f20*/  IMAD.MOV.U32 R152, RZ, RZ, R131 ;  /* 0x000000ffff987224 */ /* 0x000fc400078e0083 */
[----:B-1----:R-:W-:Y:S02]  /*5f30*/  FFMA.FTZ R3, R170, c[0x0][0x2d0], -R6 ;  /* 0x0000b400aa037a23 */ /* 0x002fe40000010806 */
[----:B------:R-:W-:Y:S02]  /*5f40*/  IMAD.MOV.U32 R186, RZ, RZ, R153 ;  /* 0x000000ffffba7224 */ /* 0x000fe400078e0099 */
[----:B------:R1:W-:Y:S01]  /*5f50*/  MUFU.EX2 R28, R3 ;  /* 0x00000003001c7308 */ /* 0x0003e20000000800 */
[----:B------:R-:W-:Y:S01]  /*5f60*/  IMAD.MOV.U32 R146, RZ, RZ, R154 ;  /* 0x000000ffff927224 */ /* 0x000fe200078e009a */
[----:B------:R-:W-:Y:S01]  /*5f70*/  HMMA.16816.F32.BF16 R52, R8, R20, R52 ;  /* 0x000000140834723c */ /* 0x000fe20000041834 */
[----:B------:R-:W-:Y:S02]  /*5f80*/  IMAD.MOV.U32 R131, RZ, RZ, R130 ;  /* 0x000000ffff837224 */ /* 0x000fe400078e0082 */
[----:B------:R-:W-:Y:S02]  /*5f90*/  IMAD.MOV.U32 R80, RZ, RZ, R172 ;  /* 0x000000ffff507224 */ /* 0x000fe400078e00ac */
[----:B------:R-:W-:-:S02]  /*5fa0*/  IMAD.MOV.U32 R130, RZ, RZ, R139 ;  /* 0x000000ffff827224 */ /* 0x000fc400078e008b */
[----:B-1----:R-:W-:Y:S01]  /*5fb0*/  FFMA.FTZ R3, R169, c[0x0][0x2d0], -R6 ;  /* 0x0000b400a9037a23 */ /* 0x002fe20000010806 */
[C---:B------:R-:W-:Y:S01]  /*5fc0*/  HMMA.16816.F32.BF16 R44, R8.reuse, R12, R44 ;  /* 0x0000000c082c723c */ /* 0x040fe2000004182c */
[----:B------:R-:W-:Y:S01]  /*5fd0*/  MUFU.EX2 R20, R4 ;  /* 0x0000000400147308 */ /* 0x000fe20000000800 */
[----:B------:R-:W-:Y:S02]  /*5fe0*/  IMAD.MOV.U32 R185, RZ, RZ, R152 ;  /* 0x000000ffffb97224 */ /* 0x000fe400078e0098 */
[----:B------:R-:W-:Y:S02]  /*5ff0*/  IMAD.MOV.U32 R174, RZ, RZ, R127 ;  /* 0x000000ffffae7224 */ /* 0x000fe400078e007f */
[----:B------:R-:W-:Y:S02]  /*6000*/  IMAD.MOV.U32 R159, RZ, RZ, R155 ;  /* 0x000000ffff9f7224 */ /* 0x000fe400078e009b */
[----:B------:R-:W-:Y:S01]  /*6010*/  HMMA.16816.F32.BF16 R60, R8, R26, R60 ;  /* 0x0000001a083c723c */ /* 0x000fe2000004183c */
[----:B------:R1:W3:Y:S01]  /*6020*/  MUFU.EX2 R25, R3 ;  /* 0x0000000300197308 */ /* 0x0002e20000000800 */
[--C-:B------:R-:W-:Y:S01]  /*6030*/  FFMA.FTZ R12, R217, c[0x0][0x2d0], -R0.reuse ;  /* 0x0000b400d90c7a23 */ /* 0x100fe20000010800 */
[----:B------:R-:W-:Y:S01]  /*6040*/  MOV R184, R131 ;  /* 0x0000008300b87202 */ /* 0x000fe20000000f00 */
[----:B------:R-:W-:Y:S01]  /*6050*/  FFMA.FTZ R6, R222, c[0x0][0x2d0], -R0 ;  /* 0x0000b400de067a23 */ /* 0x000fe20000010800 */
[----:B------:R-:W4:Y:S01]  /*6060*/  LDSM.16.MT88.4 R152, [R228+0x3100] ;  /* 0x00310000e498783b */ /* 0x000f220000004200 */
[----:B------:R-:W-:-:S02]  /*6070*/  IMAD.MOV.U32 R172, RZ, RZ, R173 ;  /* 0x000000ffffac7224 */ /* 0x000fc400078e00ad */
[C---:B------:R-:W-:Y:S01]  /*6080*/  HMMA.16816.F32.BF16 R36, R8.reuse, R16, R36 ;  /* 0x000000100824723c */ /* 0x040fe20000041824 */
[----:B------:R-:W-:Y:S01]  /*6090*/  IMAD.MOV.U32 R175, RZ, RZ, R130 ;  /* 0x000000ffffaf7224 */ /* 0x000fe200078e0082 */
[----:B------:R-:W2:Y:S06]  /*60a0*/  LDSM.16.MT88.4 R168, [R231+0x3100] ;  /* 0x00310000e7a8783b */ /* 0x000eac0000004200 */
[C---:B------:R-:W-:Y:S01]  /*60b0*/  HMMA.16816.F32.BF16 R40, R8.reuse, R18, R40 ;  /* 0x000000120828723c */ /* 0x040fe20000041828 */
[----:B-1----:R-:W-:Y:S01]  /*60c0*/  FFMA.FTZ R3, R213, c[0x0][0x2d0], -R5 ;  /* 0x0000b400d5037a23 */ /* 0x002fe20000010805 */
[----:B------:R-:W-:Y:S03]  /*60d0*/  LDSM.16.MT88.4 R16, [R230+0x3100] ;  /* 0x00310000e610783b */ /* 0x000fe60000004200 */
[----:B------:R1:W-:Y:S01]  /*60e0*/  MUFU.EX2 R24, R3 ;  /* 0x0000000300187308 */ /* 0x0003e20000000800 */
[----:B------:R-:W-:Y:S01]  /*60f0*/  FFMA.FTZ R4, R186, c[0x0][0x2d0], -R7 ;  /* 0x0000b400ba047a23 */ /* 0x000fe20000010807 */
[----:B------:R2:W5:Y:S01]  /*6100*/  LDL.LU R139, [R1+0xc] ;  /* 0x00000c00018b7983 */ /* 0x0005620000300800 */
[----:B------:R-:W-:Y:S01]  /*6110*/  HMMA.16816.F32.BF16 R32, R8, R14, R32 ;  /* 0x0000000e0820723c */ /* 0x000fe20000041820 */
[----:B------:R-:W-:Y:S01]  /*6120*/  IMAD.MOV.U32 R173, RZ, RZ, R125 ;  /* 0x000000ffffad7224 */ /* 0x000fe200078e007d */
[----:B------:R-:W-:Y:S01]  /*6130*/  UISETP.GE.AND UP0, UPT, UR6, UR8, UPT ;  /* 0x000000080600728c */ /* 0x000fe2000bf06270 */
[----:B------:R-:W-:Y:S01]  /*6140*/  IMAD.MOV.U32 R130, RZ, RZ, R117 ;  /* 0x000000ffff827224 */ /* 0x000fe200078e0075 */
[----:B---3--:R-:W-:Y:S01]  /*6150*/  F2FP.BF16.PACK_AB R186, R25, R28 ;  /* 0x0000001c19ba723e */ /* 0x008fe200000010ff */
[----:B------:R3:W-:Y:S01]  /*6160*/  MUFU.EX2 R14, R4 ;  /* 0x00000004000e7308 */ /* 0x0007e20000000800 */
[----:B------:R-:W-:-:S02]  /*6170*/  IMAD.MOV.U32 R82, RZ, RZ, R175 ;  /* 0x000000ffff527224 */ /* 0x000fc400078e00af */
[----:B------:R-:W-:Y:S01]  /*6180*/  IMAD.MOV.U32 R83, RZ, RZ, R184 ;  /* 0x000000ffff537224 */ /* 0x000fe200078e00b8 */
[----:B------:R-:W-:Y:S01]  /*6190*/  PLOP3.LUT P0, PT, PT, PT, UP0, 0x80, 0x0 ;  /* 0x000000000000781c */ /* 0x000fe20003f0f008 */
[----:B------:R-:W-:Y:S01]  /*61a0*/  IMAD.MOV.U32 R131, RZ, RZ, R116 ;  /* 0x000000ffff837224 */ /* 0x000fe200078e0074 */
[----:B------:R-:W-:Y:S01]  /*61b0*/  F2FP.BF16.PACK_AB R184, R30, R29 ;  /* 0x0000001d1eb8723e */ /* 0x000fe200000010ff */
[----:B------:R-:W-:Y:S01]  /*61c0*/  IMAD.MOV.U32 R128, RZ, RZ, R119 ;  /* 0x000000ffff807224 */ /* 0x000fe200078e0077 */
[----:B------:R-:W-:Y:S01]  /*61d0*/  MUFU.EX2 R11, R12 ;  /* 0x0000000c000b7308 */ /* 0x000fe20000000800 */
[----:B-1----:R-:W-:Y:S01]  /*61e0*/  FFMA.FTZ R3, R211, c[0x0][0x2d0], -R5 ;  /* 0x0000b400d3037a23 */ /* 0x002fe20000010805 */
[----:B------:R-:W1:Y:S01]  /*61f0*/  LDSM.16.MT88.4 R116, [R229+0x3100] ;  /* 0x00310000e574783b */ /* 0x000e620000004200 */
[----:B------:R-:W-:Y:S02]  /*6200*/  IMAD.MOV.U32 R210, RZ, RZ, R131 ;  /* 0x000000ffffd27224 */ /* 0x000fe400078e0083 */
[----:B------:R-:W-:-:S03]  /*6210*/  IMAD.MOV.U32 R209, RZ, RZ, R128 ;  /* 0x000000ffffd17224 */ /* 0x000fc600078e0080 */
[----:B------:R2:W1:Y:S01]  /*6220*/  MUFU.EX2 R23, R3 ;  /* 0x0000000300177308 */ /* 0x0004620000000800 */
[----:B---3--:R-:W-:-:S07]  /*6230*/  FADD.FTZ R4, R224, R221 ;  /* 0x000000dde0047221 */ /* 0x008fce0000010000 */
[----:B------:R-:W-:Y:S01]  /*6240*/  MUFU.EX2 R10, R6 ;  /* 0x00000006000a7308 */ /* 0x000fe20000000800 */
[----:B--2---:R-:W-:-:S07]  /*6250*/  FFMA.FTZ R3, R214, c[0x0][0x2d0], -R5 ;  /* 0x0000b400d6037a23 */ /* 0x004fce0000010805 */
[----:B------:R2:W-:Y:S02]  /*6260*/  MUFU.EX2 R22, R3 ;  /* 0x0000000300167308 */ /* 0x0005e40000000800 */
[----:B--2---:R-:W-:Y:S02]  /*6270*/  FFMA.FTZ R3, R226, c[0x0][0x2d0], -R5 ;  /* 0x0000b400e2037a23 */ /* 0x004fe40000010805 */
[----:B------:R-:W-:-:S04]  /*6280*/  FFMA.FTZ R5, R225, c[0x0][0x2d0], -R0 ;  /* 0x0000b400e1057a23 */ /* 0x000fc80000010800 */
[----:B------:R2:W3:Y:S01]  /*6290*/  MUFU.EX2 R21, R3 ;  /* 0x0000000300157308 */ /* 0x0004e20000000800 */
[----:B------:R-:W-:-:S07]  /*62a0*/  FFMA.FTZ R0, R215, c[0x0][0x2d0], -R0 ;  /* 0x0000b400d7007a23 */ /* 0x000fce0000010800 */
[----:B------:R4:W4:Y:S01]  /*62b0*/  MUFU.EX2 R9, R5 ;  /* 0x0000000500097308 */ /* 0x0009220000000800 */
[----:B--2---:R-:W-:-:S07]  /*62c0*/  FFMA.FTZ R3, R146, c[0x0][0x2d0], -R7 ;  /* 0x0000b40092037a23 */ /* 0x004fce0000010807 */
[----:B------:R2:W2:Y:S01]  /*62d0*/  MUFU.EX2 R12, R0 ;  /* 0x00000000000c7308 */ /* 0x0004a20000000800 */
[----:B------:R-:W-:Y:S01]  /*62e0*/  FFMA.FTZ R7, R185, c[0x0][0x2d0], -R7 ;  /* 0x0000b400b9077a23 */ /* 0x000fe20000010807 */
[----:B-1----:R-:W-:Y:S02]  /*62f0*/  F2FP.BF16.PACK_AB R185, R23, R24 ;  /* 0x0000001817b9723e */ /* 0x002fe400000010ff */
[----:B---3--:R-:W-:Y:S01]  /*6300*/  F2FP.BF16.PACK_AB R187, R21, R22 ;  /* 0x0000001615bb723e */ /* 0x008fe200000010ff */
[----:B----4-:R-:W-:-:S03]  /*6310*/  FADD.FTZ R5, R124, R126 ;  /* 0x0000007e7c057221 */ /* 0x010fc60000010000 */
[----:B------:R1:W3:Y:S01]  /*6320*/  MUFU.EX2 R15, R3 ;  /* 0x00000003000f7308 */ /* 0x0002e20000000800 */
[----:B------:R-:W-:Y:S01]  /*6330*/  F2FP.BF16.PACK_AB R129, R10, R9 ;  /* 0x000000090a81723e */ /* 0x000fe200000010ff */
[----:B------:R-:W-:Y:S01]  /*6340*/  FADD.FTZ R6, R158, R5 ;  /* 0x000000059e067221 */ /* 0x000fe20000010000 */
[C---:B------:R-:W-:Y:S01]  /*6350*/  HMMA.16816.F32.BF16 R140, R184.reuse, R152, R140 ;  /* 0x00000098b88c723c */ /* 0x040fe2000004188c */
[----:B------:R-:W-:Y:S02]  /*6360*/  FADD.FTZ R5, R223, R4 ;  /* 0x00000004df057221 */ /* 0x000fe40000010000 */
[----:B--2---:R-:W-:Y:S02]  /*6370*/  FADD.FTZ R0, R159, R173 ;  /* 0x000000ad9f007221 */ /* 0x004fe40000010000 */
[----:B------:R2:W4:Y:S01]  /*6380*/  MUFU.EX2 R13, R7 ;  /* 0x00000007000d7308 */ /* 0x0005220000000800 */
[----:B------:R-:W-:Y:S02]  /*6390*/  F2FP.BF16.PACK_AB R131, R12, R11 ;  /* 0x0000000b0c83723e */ /* 0x000fe400000010ff */
[----:B------:R-:W-:Y:S01]  /*63a0*/  HMMA.16816.F32.BF16 R148, R184, R154, R148 ;  /* 0x0000009ab894723c */ /* 0x000fe20000041894 */
[----:B-1----:R-:W-:Y:S01]  /*63b0*/  FADD.FTZ R3, R172, R174 ;  /* 0x000000aeac037221 */ /* 0x002fe20000010000 */
[----:B---3--:R-:W-:-:S03]  /*63c0*/  F2FP.BF16.PACK_AB R128, R15, R20 ;  /* 0x000000140f80723e */ /* 0x008fc600000010ff */
[----:B------:R-:W-:-:S03]  /*63d0*/  FADD.FTZ R4, R157, R3 ;  /* 0x000000039d047221 */ /* 0x000fc60000010000 */
[C---:B------:R-:W-:Y:S01]  /*63e0*/  HMMA.16816.F32.BF16 R160, R184.reuse, R168, R160 ;  /* 0x000000a8b8a0723c */ /* 0x040fe200000418a0 */
[----:B------:R-:W-:Y:S02]  /*63f0*/  FADD.FTZ R3, R80, R6 ;  /* 0x0000000650037221 */ /* 0x000fe40000010000 */
[----:B------:R-:W-:Y:S02]  /*6400*/  FADD.FTZ R4, R82, R4 ;  /* 0x0000000452047221 */ /* 0x000fe40000010000 */
[----:B--2---:R-:W-:Y:S01]  /*6410*/  FADD.FTZ R7, R130, R0 ;  /* 0x0000000082077221 */ /* 0x004fe20000010000 */
[----:B----4-:R-:W-:Y:S01]  /*6420*/  F2FP.BF16.PACK_AB R130, R13, R14 ;  /* 0x0000000e0d82723e */ /* 0x010fe200000010ff */
        /* <DEDUP_REMOVED lines=99> */
[----:B------:R1:W-:Y:S01]  /*6a60*/  STL [R1+0x4], R0 ;  /* 0x0000040001007387 */ /* 0x0003e20000100800 */
[----:B------:R-:W-:Y:S02]  /*6a70*/  FADD.FTZ R251, R72, R251 ;  /* 0x000000fb48fb7221 */ /* 0x000fe40000010000 */
[----:B------:R-:W-:Y:S01]  /*6a80*/  FADD.FTZ R252, R56, R252 ;  /* 0x000000fc38fc7221 */ /* 0x000fe20000010000 */
[----:B------:R1:W-:Y:S01]  /*6a90*/  STL [R1], R4 ;  /* 0x0000000401007387 */ /* 0x0003e20000100800 */
        /* <DEDUP_REMOVED lines=10> */
[----:B------:R-:W-:Y:S05]  /*6b40*/  @!P0 BRA `(.L_x_1928) ;  /* 0x0000427000008947 */ /* 0x000fea0003800000 */
[----:B------:R-:W-:Y:S01]  /*6b50*/  IMAD.MOV.U32 R3, RZ, RZ, R136 ;  /* 0x000000ffff037224 */ /* 0x000fe200078e0088 */
[----:B------:R-:W-:Y:S01]  /*6b60*/  MOV R138, R2 ;  /* 0x00000002008a7202 */ /* 0x000fe20000000f00 */
[----:B-1----:R-:W-:Y:S01]  /*6b70*/  IMAD.MOV.U32 R0, RZ, RZ, R137 ;  /* 0x000000ffff007224 */ /* 0x002fe200078e0089 */
[----:B------:R-:W-:Y:S01]  /*6b80*/  MOV R133, R135 ;  /* 0x0000008700857202 */ /* 0x000fe20000000f00 */
[----:B------:R-:W-:Y:S05]  /*6b90*/  BRA `(.L_x_1929) ;  /* 0x0000040000007947 */ /* 0x000fea0003800000 */
.L_x_1931:
[----:B------:R-:W2:Y:S01]  /*6ba0*/  LDL R136, [R1+0x8] ;  /* 0x0000080001887983 */ /* 0x000ea20000100800 */
[----:B------:R-:W-:Y:S01]  /*6bb0*/  UIMAD UR5, UR6, 0x70, UR9 ;  /* 0x00000070060578a4 */ /* 0x000fe2000f8e0209 */
[----:B------:R-:W-:Y:S05]  /*6bc0*/  IMAD.MOV.U32 R247, RZ, RZ, RZ ;  /* 0x000000fffff77224 */ /* 0x000fea00078e00ff */
        /* <DEDUP_REMOVED lines=28> */
[----:B------:R-:W3:Y:S04]  /*6d90*/  SHFL.IDX PT, R134, R132, 0x1, 0x181f ;  /* 0x00381f0084867f89 */ /* 0x000ee800000e0000 */
[----:B------:R-:W4:Y:S04]  /*6da0*/  SHFL.IDX PT, R135, R2, 0x1, 0x181f ;  /* 0x00381f0002877f89 */ /* 0x000f2800000e0000 */
[----:B------:R-:W5:Y:S04]  /*6db0*/  SHFL.IDX PT, R190, R132, 0x3, 0x181f ;  /* 0x00781f0084be7f89 */ /* 0x000f6800000e0000 */
[----:B------:R-:W5:Y:S01]  /*6dc0*/  SHFL.IDX PT, R189, R2, 0x2, 0x181f ;  /* 0x00581f0002bd7f89 */ /* 0x000f6200000e0000 */
[-C--:B-1----:R-:W-:Y:S03]  /*6dd0*/  IADD3 R136, P1, R136, R246.reuse, RZ ;  /* 0x000000f688887210 */ /* 0x082fe60007f3e0ff */
[----:B------:R-:W1:Y:S04]  /*6de0*/  SHFL.IDX PT, R188, R132, 0x4, 0x181f ;  /* 0x00981f0084bc7f89 */ /* 0x000e6800000e0000 */
[----:B------:R-:W1:Y:S01]  /*6df0*/  SHFL.IDX PT, R191, R132, 0x5, 0x181f ;  /* 0x00b81f0084bf7f89 */ /* 0x000e6200000e0000 */
[--C-:B--2---:R-:W-:Y:S03]  /*6e00*/  IMAD.X R137, R137, 0x1, R245.reuse, P1 ;  /* 0x0000000189897824 */ /* 0x104fe600008e06f5 */
[----:B------:R-:W2:Y:S01]  /*6e10*/  SHFL.IDX PT, R196, R2, 0x3, 0x181f ;  /* 0x00781f0002c47f89 */ /* 0x000ea200000e0000 */
[-C--:B---3--:R-:W-:Y:S03]  /*6e20*/  IADD3 R134, P0, R134, R246.reuse, RZ ;  /* 0x000000f686867210 */ /* 0x088fe60007f1e0ff */
[----:B------:R3:W-:Y:S01]  /*6e30*/  LDGSTS.E.BYPASS.LTC128B.128 [R248+0x3900], [R136.64], !P6 ;  /* 0x0390000088f87fae */ /* 0x0007e2000f101d50 */
[-C--:B----4-:R-:W-:Y:S02]  /*6e40*/  IADD3.X R135, R135, R245.reuse, RZ, P0, !PT ;  /* 0x000000f587877210 */ /* 0x090fe400007fe4ff */
[-C--:B------:R-:W-:Y:S01]  /*6e50*/  IADD3 R192, P0, R192, R246.reuse, RZ ;  /* 0x000000f6c0c07210 */ /* 0x080fe20007f1e0ff */
[----:B------:R-:W4:Y:S01]  /*6e60*/  SHFL.IDX PT, R195, R2, 0x4, 0x181f ;  /* 0x00981f0002c37f89 */ /* 0x000f2200000e0000 */
[-C--:B-----5:R-:W-:Y:S03]  /*6e70*/  IADD3 R190, P3, R190, R246.reuse, RZ ;  /* 0x000000f6bebe7210 */ /* 0x0a0fe60007f7e0ff */
        /* <DEDUP_REMOVED lines=18> */
.L_x_1929:
[----:B------:R-:W-:Y:S04]  /*6fa0*/  DEPBAR.LE SB0, 0x0 ;  /* 0x000080000000791a */ /* 0x000fe80000000000 */
[----:B------:R-:W-:Y:S01]  /*6fb0*/  BAR.SYNC.DEFER_BLOCKING 0x0 ;  /* 0x0000000000007b1d */ /* 0x000fe20000010000 */
[C---:B------:R-:W-:Y:S01]  /*6fc0*/  IMAD.WIDE.U32 R68, R249.reuse, c[0x0][0x208], RZ ;  /* 0x00008200f9447a25 */ /* 0x040fe200078e00ff */
[----:B------:R-:W-:Y:S01]  /*6fd0*/  SHF.R.S32.HI R2, RZ, 0x1f, R249 ;  /* 0x0000001fff027819 */ /* 0x000fe200000114f9 */
[----:B------:R-:W-:Y:S04]  /*6fe0*/  UISETP.GT.AND UP0, UPT, UR6, UR8, UPT ;  /* 0x000000080600728c */ /* 0x000fe8000bf04270 */
[----:B------:R-:W-:Y:S04]  /*6ff0*/  IMAD R2, R2, c[0x0][0x208], RZ ;  /* 0x0000820002027a24 */ /* 0x000fe800078e02ff */
[----:B------:R-:W-:Y:S01]  /*7000*/  IMAD R2, R249, c[0x0][0x20c], R2 ;  /* 0x00008300f9027a24 */ /* 0x000fe200078e0202 */
[----:B-----5:R-:W-:Y:S06]  /*7010*/  LDSM.16.M88.4 R112, [R234+0x7100] ;  /* 0x00710000ea70783b */ /* 0x020fec0000000200 */
[----:B------:R-:W1:Y:S06]  /*7020*/  LDSM.16.M88.4 R16, [R139+0x3900] ;  /* 0x003900008b10783b */ /* 0x000e6c0000000200 */
[----:B------:R-:W2:Y:S06]  /*7030*/  LDSM.16.M88.4 R108, [R234+0x9100] ;  /* 0x00910000ea6c783b */ /* 0x000eac0000000200 */
[----:B------:R-:W3:Y:S06]  /*7040*/  LDSM.16.M88.4 R32, [R139+0x4100] ;  /* 0x004100008b20783b */ /* 0x000eec0000000200 */
[----:B------:R-:W4:Y:S06]  /*7050*/  LDSM.16.M88.4 R48, [R139+0x4900] ;  /* 0x004900008b30783b */ /* 0x000f2c0000000200 */
[----:B------:R-:W3:Y:S06]  /*7060*/  LDSM.16.M88.4 R64, [R139+0x5100] ;  /* 0x005100008b40783b */ /* 0x000eec0000000200 */
[----:B------:R-:W3:Y:S06]  /*7070*/  LDSM.16.M88.4 R80, [R139+0x5900] ;  /* 0x005900008b50783b */ /* 0x000eec0000000200 */
[----:B------:R-:W-:Y:S01]  /*7080*/  LDSM.16.M88.4 R96, [R139+0x6100] ;  /* 0x006100008b60783b */ /* 0x000fe20000000200 */
[-C--:B-1----:R-:W-:Y:S05]  /*7090*/  HMMA.16816.F32.BF16 R4, R112, R16.reuse, RZ ;  /* 0x000000107004723c */ /* 0x082fea00000418ff */
[----:B------:R-:W-:Y:S03]  /*70a0*/  LDSM.16.M88.4 R188, [R139+0x6900] ;  /* 0x006900008bbc783b */ /* 0x000fe60000000200 */
[C---:B--2---:R-:W-:Y:S03]  /*70b0*/  HMMA.16816.F32.BF16 R8, R108.reuse, R16, RZ ;  /* 0x000000106c08723c */ /* 0x044fe600000418ff */
[----:B------:R-:W-:Y:S06]  /*70c0*/  LDSM.16.M88.4 R192, [R237+0x7100] ;  /* 0x00710000edc0783b */ /* 0x000fec0000000200 */
[----:B------:R-:W-:Y:S01]  /*70d0*/  LDSM.16.M88.4 R196, [R238] ;  /* 0x00000000eec4783b */ /* 0x000fe20000000200 */
[-C--:B------:R-:W-:Y:S05]  /*70e0*/  HMMA.16816.F32.BF16 R12, R108, R18.reuse, RZ ;  /* 0x000000126c0c723c */ /* 0x080fea00000418ff */
[----:B------:R-:W-:Y:S03]  /*70f0*/  LDSM.16.M88.4 R200, [R237+0x9100] ;  /* 0x00910000edc8783b */ /* 0x000fe60000000200 */
[C---:B------:R-:W-:Y:S03]  /*7100*/  HMMA.16816.F32.BF16 R16, R112.reuse, R18, RZ ;  /* 0x000000127010723c */ /* 0x040fe600000418ff */
[----:B------:R-:W-:Y:S05]  /*7110*/  LDSM.16.M88.4 R204, [R244] ;  /* 0x00000000f4cc783b */ /* 0x000fea0000000200 */
[-C--:B---3--:R-:W-:Y:S01]  /*7120*/  HMMA.16816.F32.BF16 R20, R112, R32.reuse, RZ ;  /* 0x000000207014723c */ /* 0x088fe200000418ff */
[----:B------:R-:W-:Y:S06]  /*7130*/  LDSM.16.M88.4 R208, [R243] ;  /* 0x00000000f3d0783b */ /* 0x000fec0000000200 */
[----:B------:R-:W-:Y:S01]  /*7140*/  LDSM.16.M88.4 R212, [R242] ;  /* 0x00000000f2d4783b */ /* 0x000fe20000000200 */
[C---:B------:R-:W-:Y:S05]  /*7150*/  HMMA.16816.F32.BF16 R24, R108.reuse, R32, RZ ;  /* 0x000000206c18723c */ /* 0x040fea00000418ff */
[----:B------:R-:W-:Y:S03]  /*7160*/  LDSM.16.M88.4 R216, [R241] ;  /* 0x00000000f1d8783b */ /* 0x000fe60000000200 */
[-C--:B------:R-:W-:Y:S03]  /*7170*/  HMMA.16816.F32.BF16 R28, R108, R34.reuse, RZ ;  /* 0x000000226c1c723c */ /* 0x080fe600000418ff */
[----:B------:R-:W-:Y:S05]  /*7180*/  LDSM.16.M88.4 R220, [R240] ;  /* 0x00000000f0dc783b */ /* 0x000fea0000000200 */
[C---:B------:R-:W-:Y:S01]  /*7190*/  HMMA.16816.F32.BF16 R32, R112.reuse, R34, RZ ;  /* 0x000000227020723c */ /* 0x040fe200000418ff */
[----:B------:R-:W-:Y:S07]  /*71a0*/  LDSM.16.M88.4 R224, [R239] ;  /* 0x00000000efe0783b */ /* 0x000fee0000000200 */
[-C--:B----4-:R-:W-:Y:S08]  /*71b0*/  HMMA.16816.F32.BF16 R36, R112, R48.reuse, RZ ;  /* 0x000000307024723c */ /* 0x090ff000000418ff */
[C---:B------:R-:W-:Y:S08]  /*71c0*/  HMMA.16816.F32.BF16 R40, R108.reuse, R48, RZ ;  /* 0x000000306c28723c */ /* 0x040ff000000418ff */
[-C--:B------:R-:W-:Y:S08]  /*71d0*/  HMMA.16816.F32.BF16 R44, R108, R50.reuse, RZ ;  /* 0x000000326c2c723c */ /* 0x080ff000000418ff */
[C---:B------:R-:W-:Y:S08]  /*71e0*/  HMMA.16816.F32.BF16 R48, R112.reuse, R50, RZ ;  /* 0x000000327030723c */ /* 0x040ff000000418ff */
[-C--:B------:R-:W-:Y:S08]  /*71f0*/  HMMA.16816.F32.BF16 R52, R112, R64.reuse, RZ ;  /* 0x000000407034723c */ /* 0x080ff000000418ff */
[C---:B------:R-:W-:Y:S07]  /*7200*/  HMMA.16816.F32.BF16 R56, R108.reuse, R64, RZ ;  /* 0x000000406c38723c */ /* 0x040fee00000418ff */
[----:B------:R-:W-:Y:S01]  /*7210*/  IMAD.IADD R65, R69, 0x1, R2 ;  /* 0x0000000145417824 */ /* 0x000fe200078e0202 */
[-C--:B------:R-:W-:Y:S01]  /*7220*/  HMMA.16816.F32.BF16 R60, R108, R66.reuse, RZ ;  /* 0x000000426c3c723c */ /* 0x080fe200000418ff */
[----:B------:R-:W-:Y:S03]  /*7230*/  IMAD.MOV.U32 R64, RZ, RZ, R68 ;  /* 0x000000ffff407224 */ /* 0x000fe600078e0044 */
[----:B------:R-:W-:Y:S01]  /*7240*/  SHF.R.S32.HI R2, RZ, 0x1f, R247 ;  /* 0x0000001fff027819 */ /* 0x000fe200000114f7 */
[C---:B------:R-:W-:Y:S03]  /*7250*/  IMAD.WIDE.U32 R72, R247.reuse, c[0x0][0x218], R64 ;  /* 0x00008600f7487a25 */ /* 0x040fe600078e0040 */
[C---:B------:R-:W-:Y:S04]  /*7260*/  HMMA.16816.F32.BF16 R64, R112.reuse, R66, RZ ;  /* 0x000000427040723c */ /* 0x040fe800000418ff */
[----:B------:R-:W-:Y:S01]  /*7270*/  IMAD R2, R2, c[0x0][0x218], RZ ;  /* 0x0000860002027a24 */ /* 0x000fe200078e02ff */
[----:B------:R-:W-:Y:S03]  /*7280*/  IADD3 R132, P1, R72, UR22, RZ ;  /* 0x0000001648847c10 */ /* 0x000fe6000ff3e0ff */
[-C--:B------:R-:W-:Y:S01]  /*7290*/  HMMA.16816.F32.BF16 R68, R112, R80.reuse, RZ ;  /* 0x000000507044723c */ /* 0x080fe200000418ff */
[----:B------:R-:W-:Y:S03]  /*72a0*/  IMAD R72, R247, c[0x0][0x21c], R2 ;  /* 0x00008700f7487a24 */ /* 0x000fe600078e0202 */
[C---:B------:R-:W-:Y:S02]  /*72b0*/  LEA R2, P0, R132.reuse, c[0x0][0x1f8], 0x1 ;  /* 0x00007e0084027a11 */ /* 0x040fe400078008ff */
[----:B------:R-:W-:Y:S03]  /*72c0*/  IADD3.X R72, R73, UR4, R72, P1, !PT ;  /* 0x0000000449487c10 */ /* 0x000fe60008ffe448 */
[----:B------:R-:W1:Y:S03]  /*72d0*/  SHFL.IDX PT, R94, R2, RZ, 0x181f ;  /* 0x00181fff025e7589 */ /* 0x000e6600000e0000 */
[----:B------:R-:W-:Y:S02]  /*72e0*/  LEA.HI.X R132, R132, c[0x0][0x1fc], R72, 0x1, P0 ;  /* 0x00007f0084847a11 */ /* 0x000fe400000f0c48 */
[C---:B------:R-:W-:Y:S01]  /*72f0*/  HMMA.16816.F32.BF16 R72, R108.reuse, R80, RZ ;  /* 0x000000506c48723c */ /* 0x040fe200000418ff */
[----:B------:R-:W2:Y:S06]  /*7300*/  SHFL.IDX PT, R92, R2, 0x1, 0x181f ;  /* 0x00381f00025c7f89 */ /* 0x000eac00000e0000 */
[----:B------:R-:W3:Y:S01]  /*7310*/  SHFL.IDX PT, R88, R132, RZ, 0x181f ;  /* 0x00181fff84587589 */ /* 0x000ee200000e0000 */
[-C--:B------:R-:W-:Y:S05]  /*7320*/  HMMA.16816.F32.BF16 R76, R108, R82.reuse, RZ ;  /* 0x000000526c4c723c */ /* 0x080fea00000418ff */
[----:B------:R-:W4:Y:S03]  /*7330*/  SHFL.IDX PT, R89, R132, 0x1, 0x181f ;  /* 0x00381f0084597f89 */ /* 0x000f2600000e0000 */
[C---:B------:R-:W-:Y:S03]  /*7340*/  HMMA.16816.F32.BF16 R80, R112.reuse, R82, RZ ;  /* 0x000000527050723c */ /* 0x040fe600000418ff */
[----:B------:R-:W4:Y:S01]  /*7350*/  SHFL.IDX PT, R100, R2, 0x2, 0x181f ;  /* 0x00581f0002647f89 */ /* 0x000f2200000e0000 */
[-C--:B-1----:R-:W-:Y:S04]  /*7360*/  IADD3 R94, P1, R94, R246.reuse, RZ ;  /* 0x000000f65e5e7210 */ /* 0x082fe80007f3e0ff */
[-C--:B------:R-:W-:Y:S01]  /*7370*/  HMMA.16816.F32.BF16 R84, R112, R96.reuse, RZ ;  /* 0x000000607054723c */ /* 0x080fe200000418ff */
[----:B------:R-:W1:Y:S03]  /*7380*/  SHFL.IDX PT, R103, R132, 0x2, 0x181f ;  /* 0x00581f0084677f89 */ /* 0x000e6600000e0000 */
[-C--:B--2---:R-:W-:Y:S03]  /*7390*/  IADD3 R92, P0, R92, R246.reuse, RZ ;  /* 0x000000f65c5c7210 */ /* 0x084fe60007f1e0ff */
[----:B------:R-:W2:Y:S01]  /*73a0*/  SHFL.IDX PT, R101, R2, 0x3, 0x181f ;  /* 0x00781f0002657f89 */ /* 0x000ea200000e0000 */
[--C-:B---3--:R-:W-:Y:S05]  /*73b0*/  IMAD.X R95, R88, 0x1, R245.reuse, P1 ;  /* 0x00000001585f7824 */ /* 0x108fea00008e06f5 */
[----:B------:R-:W3:Y:S01]  /*73c0*/  SHFL.IDX PT, R104, R132, 0x3, 0x181f ;  /* 0x00781f0084687f89 */ /* 0x000ee200000e0000 */
[--C-:B----4-:R-:W-:Y:S02]  /*73d0*/  IMAD.X R93, R89, 0x1, R245.reuse, P0 ;  /* 0x00000001595d7824 */ /* 0x110fe400000e06f5 */
[C---:B------:R-:W-:Y:S03]  /*73e0*/  HMMA.16816.F32.BF16 R88, R108.reuse, R96, RZ ;  /* 0x000000606c58723c */ /* 0x040fe600000418ff */
[----:B------:R-:W4:Y:S04]  /*73f0*/  SHFL.IDX PT, R102, R2, 0x4, 0x181f ;  /* 0x00981f0002667f89 */ /* 0x000f2800000e0000 */
[-C--:B------:R-:W-:Y:S02]  /*7400*/  IADD3 R96, P0, R100, R246.reuse, RZ ;  /* 0x000000f664607210 */ /* 0x080fe40007f1e0ff */
[----:B------:R-:W4:Y:S03]  /*7410*/  SHFL.IDX PT, R106, R132, 0x4, 0x181f ;  /* 0x00981f00846a7f89 */ /* 0x000f2600000e0000 */
[-C--:B-1----:R-:W-:Y:S03]  /*7420*/  IADD3.X R97, R103, R245.reuse, RZ, P0, !PT ;  /* 0x000000f567617210 */ /* 0x082fe600007fe4ff */
[----:B------:R-:W1:Y:S01]  /*7430*/  SHFL.IDX PT, R105, R2, 0x5, 0x181f ;  /* 0x00b81f0002697f89 */ /* 0x000e6200000e0000 */
[-C--:B--2---:R-:W-:Y:S05]  /*7440*/  IADD3 R100, P1, R101, R246.reuse, RZ ;  /* 0x000000f665647210 */ /* 0x084fea0007f3e0ff */
[----:B------:R2:W-:Y:S01]  /*7450*/  LDGSTS.E.BYPASS.LTC128B.128 [R250], [R94.64], !P6 ;  /* 0x000000005efa7fae */ /* 0x0005e2000f101d50 */
[--C-:B---3--:R-:W-:Y:S05]  /*7460*/  IMAD.X R101, R104, 0x1, R245.reuse, P1 ;  /* 0x0000000168657824 */ /* 0x108fea00008e06f5 */
[----:B------:R-:W3:Y:S01]  /*7470*/  SHFL.IDX PT, R107, R132, 0x5, 0x181f ;  /* 0x00b81f00846b7f89 */ /* 0x000ee200000e0000 */
[-C--:B----4-:R-:W-:Y:S05]  /*7480*/  IADD3 R102, P0, R102, R246.reuse, RZ ;  /* 0x000000f666667210 */ /* 0x090fea0007f1e0ff */
[----:B------:R2:W-:Y:S01]  /*7490*/  LDGSTS.E.BYPASS.LTC128B.128 [R250+0x800], [R92.64], !P6 ;  /* 0x008000005cfa7fae */ /* 0x0005e2000f101d50 */
[--C-:B------:R-:W-:Y:S05]  /*74a0*/  IMAD.X R103, R106, 0x1, R245.reuse, P0 ;  /* 0x000000016a677824 */ /* 0x100fea00000e06f5 */
[----:B------:R4:W-:Y:S01]  /*74b0*/  LDGSTS.E.BYPASS.LTC128B.128 [R250+0x1000], [R96.64], !P6 ;  /* 0x0100000060fa7fae */ /* 0x0009e2000f101d50 */
[-C--:B-1----:R-:W-:Y:S05]  /*74c0*/  IADD3 R104, P0, R105, R246.reuse, RZ ;  /* 0x000000f669687210 */ /* 0x082fea0007f1e0ff */
[----:B------:R1:W-:Y:S06]  /*74d0*/  LDGSTS.E.BYPASS.LTC128B.128 [R250+0x1800], [R100.64], !P6 ;  /* 0x0180000064fa7fae */ /* 0x0003ec000f101d50 */
[----:B------:R1:W-:Y:S01]  /*74e0*/  LDGSTS.E.BYPASS.LTC128B.128 [R250+0x2000], [R102.64], !P6 ;  /* 0x0200000066fa7fae */ /* 0x0003e2000f101d50 */
[----:B---3--:R-:W-:Y:S05]  /*74f0*/  IADD3.X R105, R107, R245, RZ, P0, !PT ;  /* 0x000000f56b697210 */ /* 0x008fea00007fe4ff */
[----:B------:R3:W-:Y:S01]  /*7500*/  LDGSTS.E.BYPASS.LTC128B.128 [R250+0x2800], [R104.64], !P6 ;  /* 0x0280000068fa7fae */ /* 0x0007e2000f101d50 */
[-C--:B--2---:R-:W-:Y:S05]  /*7510*/  HMMA.16816.F32.BF16 R92, R108, R98.reuse, RZ ;  /* 0x000000626c5c723c */ /* 0x084fea00000418ff */
[----:B------:R-:W2:Y:S03]  /*7520*/  SHFL.IDX PT, R2, R2, 0x6, 0x181f ;  /* 0x00d81f0002027f89 */ /* 0x000ea600000e0000 */
[C---:B----4-:R-:W-:Y:S03]  /*7530*/  HMMA.16816.F32.BF16 R96, R112.reuse, R98, RZ ;  /* 0x000000627060723c */ /* 0x050fe600000418ff */
[----:B------:R-:W4:Y:S05]  /*7540*/  SHFL.IDX PT, R132, R132, 0x6, 0x181f ;  /* 0x00d81f0084847f89 */ /* 0x000f2a00000e0000 */
[-C--:B-1----:R-:W-:Y:S08]  /*7550*/  HMMA.16816.F32.BF16 R100, R112, R188.reuse, RZ ;  /* 0x000000bc7064723c */ /* 0x082ff000000418ff */
[C---:B---3--:R-:W-:Y:S04]  /*7560*/  HMMA.16816.F32.BF16 R104, R108.reuse, R188, RZ ;  /* 0x000000bc6c68723c */ /* 0x048fe800000418ff */
[----:B--2---:R-:W-:Y:S04]  /*7570*/  IADD3 R134, P0, R2, R246, RZ ;  /* 0x000000f602867210 */ /* 0x004fe80007f1e0ff */
[-C--:B------:R-:W-:Y:S01]  /*7580*/  HMMA.16816.F32.BF16 R108, R108, R190.reuse, RZ ;  /* 0x000000be6c6c723c */ /* 0x080fe200000418ff */
[----:B----4-:R-:W-:Y:S01]  /*7590*/  IMAD.X R135, R132, 0x1, R245, P0 ;  /* 0x0000000184877824 */ /* 0x010fe200000e06f5 */
[----:B------:R-:W-:Y:S04]  /*75a0*/  PLOP3.LUT P0, PT, PT, PT, UP0, 0x80, 0x0 ;  /* 0x000000000000781c */ /* 0x000fe80003f0f008 */
[----:B------:R1:W-:Y:S02]  /*75b0*/  LDGSTS.E.BYPASS.LTC128B.128 [R250+0x3000], [R134.64], !P6 ;  /* 0x0300000086fa7fae */ /* 0x0003e4000f101d50 */
[----:B------:R-:W-:Y:S04]  /*75c0*/  HMMA.16816.F32.BF16 R112, R112, R190, RZ ;  /* 0x000000be7070723c */ /* 0x000fe800000418ff */
[----:B------:R-:W-:Y:S04]  /*75d0*/  LDSM.16.M88.4 R188, [R235+0x7100] ;  /* 0x00710000ebbc783b */ /* 0x000fe80000000200 */
[-C--:B------:R-:W-:Y:S02]  /*75e0*/  HMMA.16816.F32.BF16 R4, R192, R196.reuse, R4 ;  /* 0x000000c4c004723c */ /* 0x080fe40000041804 */
[----:B------:R-:W0:Y:S06]  /*75f0*/  LDGDEPBAR ;  /* 0x00000000000079af */ /* 0x000e2c0000000000 */
        /* <DEDUP_REMOVED lines=32> */
[----:B------:R-:W1:Y:S07]  /*7800*/  LDSM.16.M88.4 R200, [R233+0x5900] ;  /* 0x00590000e9c8783b */ /* 0x000e6e0000000200 */
[----:B------:R-:W-:Y:S01]  /*7810*/  HMMA.16816.F32.BF16 R112, R192, R226, R112 ;  /* 0x000000e2c070723c */ /* 0x000fe20000041870 */
[----:B------:R-:W1:Y:S06]  /*7820*/  LDSM.16.M88.4 R192, [R233+0x6100] ;  /* 0x00610000e9c0783b */ /* 0x000e6c0000000200 */
[----:B------:R-:W-:Y:S01]  /*7830*/  LDSM.16.M88.4 R224, [R232+0x1800] ;  /* 0x00180000e8e0783b */ /* 0x000fe20000000200 */
        /* <DEDUP_REMOVED lines=9> */
[----:B------:R-:W-:Y:S07]  /*78d0*/  LDSM.16.M88.4 R208, [R232] ;  /* 0x00000000e8d0783b */ /* 0x000fee0000000200 */
[-C--:B-1----:R-:W-:Y:S08]  /*78e0*/  HMMA.16816.F32.BF16 R36, R188, R212.reuse, R36 ;  /* 0x000000d4bc24723c */ /* 0x082ff00000041824 */
[C---:B------:R-:W-:Y:S08]  /*78f0*/  HMMA.16816.F32.BF16 R40, R204.reuse, R212, R40 ;  /* 0x000000d4cc28723c */ /* 0x040ff00000041828 */
[-C--:B------:R-:W-:Y:S08]  /*7900*/  HMMA.16816.F32.BF16 R44, R204, R214.reuse, R44 ;  /* 0x000000d6cc2c723c */ /* 0x080ff0000004182c */
[C---:B------:R-:W-:Y:S01]  /*7910*/  HMMA.16816.F32.BF16 R48, R188.reuse, R214, R48 ;  /* 0x000000d6bc30723c */ /* 0x040fe20000041830 */
[----:B------:R-:W-:Y:S07]  /*7920*/  LDSM.16.M88.4 R212, [R236+0x9100] ;  /* 0x00910000ecd4783b */ /* 0x000fee0000000200 */
[-C--:B------:R-:W-:Y:S08]  /*7930*/  HMMA.16816.F32.BF16 R52, R188, R216.reuse, R52 ;  /* 0x000000d8bc34723c */ /* 0x080ff00000041834 */
        /* <DEDUP_REMOVED lines=13> */
[----:B------:R-:W3:Y:S07]  /*7a10*/  LDSM.16.M88.4 R192, [R232+0x2000] ;  /* 0x00200000e8c0783b */ /* 0x000eee0000000200 */
[-C--:B--2---:R-:W-:Y:S08]  /*7a20*/  HMMA.16816.F32.BF16 R100, R188, R196.reuse, R100 ;  /* 0x000000c4bc64723c */ /* 0x084ff00000041864 */
[C---:B------:R-:W-:Y:S08]  /*7a30*/  HMMA.16816.F32.BF16 R104, R204.reuse, R196, R104 ;  /* 0x000000c4cc68723c */ /* 0x040ff00000041868 */
[-C--:B------:R-:W-:Y:S01]  /*7a40*/  HMMA.16816.F32.BF16 R108, R204, R198.reuse, R108 ;  /* 0x000000c6cc6c723c */ /* 0x080fe2000004186c */
[----:B------:R-:W2:Y:S07]  /*7a50*/  LDSM.16.M88.4 R204, [R232+0x2800] ;  /* 0x00280000e8cc783b */ /* 0x000eae0000000200 */
[----:B------:R-:W-:Y:S01]  /*7a60*/  HMMA.16816.F32.BF16 R112, R188, R198, R112 ;  /* 0x000000c6bc70723c */ /* 0x000fe20000041870 */
[----:B------:R-:W4:Y:S01]  /*7a70*/  LDSM.16.M88.4 R188, [R232+0x3000] ;  /* 0x00300000e8bc783b */ /* 0x000f220000000200 */
[----:B------:R-:W-:Y:S05]  /*7a80*/  DEPBAR.LE SB0, 0x0 ;  /* 0x000080000000791a */ /* 0x000fea0000000000 */
[----:B------:R-:W-:Y:S01]  /*7a90*/  BAR.SYNC.DEFER_BLOCKING 0x0 ;  /* 0x0000000000007b1d */ /* 0x000fe20000010000 */
        /* <DEDUP_REMOVED lines=19> */
[C---:B------:R-:W-:Y:S08]  /*7bd0*/  HMMA.16816.F32.BF16 R80, R200.reuse, R194, R80 ;  /* 0x000000c2c850723c */ /* 0x040ff00000041850 */
[-C--:B--2---:R-:W-:Y:S08]  /*7be0*/  HMMA.16816.F32.BF16 R84, R200, R204.reuse, R84 ;  /* 0x000000ccc854723c */ /* 0x084ff00000041854 */
[C---:B------:R-:W-:Y:S08]  /*7bf0*/  HMMA.16816.F32.BF16 R88, R212.reuse, R204, R88 ;  /* 0x000000ccd458723c */ /* 0x040ff00000041858 */
[-C--:B------:R-:W-:Y:S08]  /*7c00*/  HMMA.16816.F32.BF16 R92, R212, R206.reuse, R92 ;  /* 0x000000ced45c723c */ /* 0x080ff0000004185c */
[C---:B------:R-:W-:Y:S08]  /*7c10*/  HMMA.16816.F32.BF16 R96, R200.reuse, R206, R96 ;  /* 0x000000cec860723c */ /* 0x040ff00000041860 */
[-C--:B----4-:R-:W-:Y:S08]  /*7c20*/  HMMA.16816.F32.BF16 R100, R200, R188.reuse, R100 ;  /* 0x000000bcc864723c */ /* 0x090ff00000041864 */
[C---:B------:R-:W-:Y:S08]  /*7c30*/  HMMA.16816.F32.BF16 R104, R212.reuse, R188, R104 ;  /* 0x000000bcd468723c */ /* 0x040ff00000041868 */
[-C--:B------:R-:W-:Y:S08]  /*7c40*/  HMMA.16816.F32.BF16 R108, R212, R190.reuse, R108 ;  /* 0x000000bed46c723c */ /* 0x080ff0000004186c */
[----:B------:R-:W-:Y:S01]  /*7c50*/  HMMA.16816.F32.BF16 R112, R200, R190, R112 ;  /* 0x000000bec870723c */ /* 0x000fe20000041870 */
[----:B------:R-:W-:-:S07]  /*7c60*/  @P0 BRA `(.L_x_1931) ;  /* 0xffffef3000000947 */ /* 0x000fce000383ffff */
.L_x_1930:
[----:B------:R-:W-:Y:S01]  /*7c70*/  FMNMX.FTZ R2, R4, R0, !PT ;  /* 0x0000000004027209 */ /* 0x000fe20007810000 */
[----:B------:R-:W0:Y:S01]  /*7c80*/  LDGDEPBAR ;  /* 0x00000000000079af */ /* 0x000e220000000000 */
[----:B--2---:R-:W-:Y:S01]  /*7c90*/  FMNMX.FTZ R134, R6, R3, !PT ;  /* 0x0000000306867209 */ /* 0x004fe20007810000 */
[----:B------:R-:W-:Y:S01]  /*7ca0*/  UISETP.GT.AND UP0, UPT, UR6, UR8, UPT ;  /* 0x000000080600728c */ /* 0x000fe2000bf04270 */
        /* <DEDUP_REMOVED lines=87> */
[----:B------:R-:W-:Y:S01]  /*8220*/  FMNMX.FTZ R132, R88, R132, !PT ;  /* 0x0000008458847209 */ /* 0x000fe20007810000 */
[----:B------:R-:W2:Y:S01]  /*8230*/  SHFL.BFLY PT, R137, R134, 0x2, 0x1f ;  /* 0x0c401f0086897f89 */ /* 0x000ea200000e0000 */
        /* <DEDUP_REMOVED lines=12> */
[----:B-1----:R-:W-:Y:S02]  /*8300*/  FMNMX.FTZ R2, R2, R188, !PT ;  /* 0x000000bc02027209 */ /* 0x002fe40007810000 */
[----:B------:R-:W-:Y:S02]  /*8310*/  FMNMX.FTZ R135, R75, R135, !PT ;  /* 0x000000874b877209 */ /* 0x000fe40007810000 */
[----:B--2---:R-:W-:Y:S01]  /*8320*/  FMNMX.FTZ R134, R134, R137, !PT ;  /* 0x0000008986867209 */ /* 0x004fe20007810000 */
[----:B------:R-:W1:Y:S01]  /*8330*/  SHFL.BFLY PT, R189, R2, 0x1, 0x1f ;  /* 0x0c201f0002bd7f89 */ /* 0x000e6200000e0000 */
[----:B------:R-:W-:Y:S02]  /*8340*/  FMNMX.FTZ R132, R109, R132, !PT ;  /* 0x000000846d847209 */ /* 0x000fe40007810000 */
[----:B------:R-:W-:Y:S02]  /*8350*/  FMNMX.FTZ R135, R78, R135, !PT ;  /* 0x000000874e877209 */ /* 0x000fe40007810000 */
[----:B------:R-:W-:Y:S02]  /*8360*/  PLOP3.LUT P0, PT, PT, PT, UP0, 0x80, 0x0 ;  /* 0x000000000000781c */ /* 0x000fe40003f0f008 */
[----:B------:R-:W-:Y:S01]  /*8370*/  FMNMX.FTZ R135, R79, R135, !PT ;  /* 0x000000874f877209 */ /* 0x000fe20007810000 */
[----:B------:R-:W-:Y:S03]  /*8380*/  SHFL.BFLY PT, R188, R134, 0x1, 0x1f ;  /* 0x0c201f0086bc7f89 */ /* 0x000fe600000e0000 */
[----:B------:R-:W-:Y:S04]  /*8390*/  FMNMX.FTZ R135, R90, R135, !PT ;  /* 0x000000875a877209 */ /* 0x000fe80007810000 */
[----:B------:R-:W-:Y:S01]  /*83a0*/  FMNMX.FTZ R135, R91, R135, !PT ;  /* 0x000000875b877209 */ /* 0x000fe20007810000 */
[----:B------:R-:W2:Y:S03]  /*83b0*/  SHFL.BFLY PT, R136, R132, 0x2, 0x1f ;  /* 0x0c401f0084887f89 */ /* 0x000ea600000e0000 */
[----:B------:R-:W-:Y:S02]  /*83c0*/  FMNMX.FTZ R135, R94, R135, !PT ;  /* 0x000000875e877209 */ /* 0x000fe40007810000 */
[----:B-1----:R-:W-:Y:S02]  /*83d0*/  FMNMX.FTZ R137, R2, R189, !PT ;  /* 0x000000bd02897209 */ /* 0x002fe40007810000 */
[----:B------:R-:W-:Y:S03]  /*83e0*/  FMNMX.FTZ R2, R95, R135, !PT ;  /* 0x000000875f027209 */ /* 0x000fe60007810000 */
[C---:B------:R-:W-:Y:S01]  /*83f0*/  FMUL.FTZ R193, R137.reuse, c[0x0][0x2d0] ;  /* 0x0000b40089c17a20 */ /* 0x040fe20000410000 */
[----:B------:R-:W-:Y:S01]  /*8400*/  FMNMX.FTZ R135, R106, R2, !PT ;  /* 0x000000026a877209 */ /* 0x000fe20007810000 */
[----:B------:R-:W-:Y:S02]  /*8410*/  FADD.FTZ R0, -R137, R0 ;  /* 0x0000000089007221 */ /* 0x000fe40000010100 */
[--C-:B------:R-:W-:Y:S02]  /*8420*/  FFMA.FTZ R20, R20, c[0x0][0x2d0], -R193.reuse ;  /* 0x0000b40014147a23 */ /* 0x100fe400000108c1 */
[--C-:B------:R-:W-:Y:S02]  /*8430*/  FFMA.FTZ R21, R21, c[0x0][0x2d0], -R193.reuse ;  /* 0x0000b40015157a23 */ /* 0x100fe400000108c1 */
[----:B------:R-:W-:Y:S01]  /*8440*/  MUFU.EX2 R196, R20 ;  /* 0x0000001400c47308 */ /* 0x000fe20000000800 */
[--C-:B------:R-:W-:Y:S02]  /*8450*/  FFMA.FTZ R52, R52, c[0x0][0x2d0], -R193.reuse ;  /* 0x0000b40034347a23 */ /* 0x100fe400000108c1 */
[--C-:B------:R-:W-:Y:S01]  /*8460*/  FFMA.FTZ R53, R53, c[0x0][0x2d0], -R193.reuse ;  /* 0x0000b40035357a23 */ /* 0x100fe200000108c1 */
[----:B--2---:R-:W-:Y:S01]  /*8470*/  FMNMX.FTZ R132, R132, R136, !PT ;  /* 0x0000008884847209 */ /* 0x004fe20007810000 */
[--C-:B------:R-:W-:Y:S01]  /*8480*/  FFMA.FTZ R64, R64, c[0x0][0x2d0], -R193.reuse ;  /* 0x0000b40040407a23 */ /* 0x100fe200000108c1 */
[----:B------:R-:W-:Y:S01]  /*8490*/  FMNMX.FTZ R136, R134, R188, !PT ;  /* 0x000000bc86887209 */ /* 0x000fe20007810000 */
[--C-:B------:R-:W-:Y:S02]  /*84a0*/  FFMA.FTZ R65, R65, c[0x0][0x2d0], -R193.reuse ;  /* 0x0000b40041417a23 */ /* 0x100fe400000108c1 */
[----:B------:R-:W1:Y:S01]  /*84b0*/  SHFL.BFLY PT, R190, R132, 0x1, 0x1f ;  /* 0x0c201f0084be7f89 */ /* 0x000e6200000e0000 */
[----:B------:R-:W-:Y:S01]  /*84c0*/  MUFU.EX2 R195, R21 ;  /* 0x0000001500c37308 */ /* 0x000fe20000000800 */
[--C-:B------:R-:W-:Y:S02]  /*84d0*/  FFMA.FTZ R68, R68, c[0x0][0x2d0], -R193.reuse ;  /* 0x0000b40044447a23 */ /* 0x100fe400000108c1 */
[--C-:B------:R-:W-:Y:S02]  /*84e0*/  FFMA.FTZ R69, R69, c[0x0][0x2d0], -R193.reuse ;  /* 0x0000b40045457a23 */ /* 0x100fe400000108c1 */
[----:B------:R-:W-:Y:S02]  /*84f0*/  FMUL.FTZ R192, R136, c[0x0][0x2d0] ;  /* 0x0000b40088c07a20 */ /* 0x000fe40000410000 */
        /* <DEDUP_REMOVED lines=9> */
[----:B------:R-:W-:Y:S01]  /*8590*/  FMUL.FTZ R2, R0, c[0x0][0x2d0] ;  /* 0x0000b40000027a20 */ /* 0x000fe20000410000 */
[----:B------:R-:W-:Y:S01]  /*85a0*/  FMNMX.FTZ R0, R107, R135, !PT ;  /* 0x000000876b007209 */ /* 0x000fe20007810000 */
[--C-:B------:R-:W-:Y:S01]  /*85b0*/  FFMA.FTZ R70, R70, c[0x0][0x2d0], -R192.reuse ;  /* 0x0000b40046467a23 */ /* 0x100fe200000108c0 */
[----:B-1----:R-:W-:Y:S01]  /*85c0*/  FMNMX.FTZ R135, R132, R190, !PT ;  /* 0x000000be84877209 */ /* 0x002fe20007810000 */
[--C-:B------:R-:W-:Y:S01]  /*85d0*/  FFMA.FTZ R71, R71, c[0x0][0x2d0], -R192.reuse ;  /* 0x0000b40047477a23 */ /* 0x100fe200000108c0 */
[----:B------:R-:W-:Y:S01]  /*85e0*/  LDSM.16.MT88.4 R188, [R231+0x100] ;  /* 0x00010000e7bc783b */ /* 0x000fe20000004200 */
[--C-:B------:R-:W-:Y:S01]  /*85f0*/  FFMA.FTZ R17, R17, c[0x0][0x2d0], -R193.reuse ;  /* 0x0000b40011117a23 */ /* 0x100fe200000108c1 */
[----:B------:R-:W-:Y:S01]  /*8600*/  FMNMX.FTZ R0, R110, R0, !PT ;  /* 0x000000006e007209 */ /* 0x000fe20007810000 */
[--C-:B------:R-:W-:Y:S01]  /*8610*/  FFMA.FTZ R18, R18, c[0x0][0x2d0], -R192.reuse ;  /* 0x0000b40012127a23 */ /* 0x100fe200000108c0 */
[----:B------:R1:W2:Y:S01]  /*8620*/  MUFU.EX2 R134, R2 ;  /* 0x0000000200867308 */ /* 0x0002a20000000800 */
[--C-:B------:R-:W-:Y:S01]  /*8630*/  FFMA.FTZ R19, R19, c[0x0][0x2d0], -R192.reuse ;  /* 0x0000b40013137a23 */ /* 0x100fe200000108c0 */
[----:B------:R-:W-:Y:S01]  /*8640*/  FMNMX.FTZ R0, R111, R0, !PT ;  /* 0x000000006f007209 */ /* 0x000fe20007810000 */
        /* <DEDUP_REMOVED lines=12> */
[----:B------:R-:W-:Y:S02]  /*8710*/  FFMA.FTZ R49, R49, c[0x0][0x2d0], -R193 ;  /* 0x0000b40031317a23 */ /* 0x000fe400000108c1 */
[----:B-1----:R-:W-:Y:S02]  /*8720*/  FADD.FTZ R2, -R136, R3 ;  /* 0x0000000388027221 */ /* 0x002fe40000010100 */
[C---:B--2---:R-:W-:Y:S01]  /*8730*/  FMUL.FTZ R16, R134.reuse, R152 ;  /* 0x0000009886107220 */ /* 0x044fe20000410000 */
[----:B------:R-:W1:Y:S01]  /*8740*/  SHFL.BFLY PT, R3, R0, 0x2, 0x1f ;  /* 0x0c401f0000037f89 */ /* 0x000e6200000e0000 */
[----:B------:R-:W-:Y:S01]  /*8750*/  FMUL.FTZ R116, R134, R116 ;  /* 0x0000007486747220 */ /* 0x000fe20000410000 */
[----:B------:R-:W2:Y:S01]  /*8760*/  MUFU.EX2 R218, R5 ;  /* 0x0000000500da7308 */ /* 0x000ea20000000800 */
[----:B------:R-:W-:Y:S02]  /*8770*/  FMUL.FTZ R2, R2, c[0x0][0x2d0] ;  /* 0x0000b40002027a20 */ /* 0x000fe40000410000 */
[C---:B------:R-:W-:Y:S02]  /*8780*/  FMUL.FTZ R117, R134.reuse, R117 ;  /* 0x0000007586757220 */ /* 0x040fe40000410000 */
[C---:B------:R-:W-:Y:S01]  /*8790*/  FMUL.FTZ R120, R134.reuse, R120 ;  /* 0x0000007886787220 */ /* 0x040fe20000410000 */
[----:B---3--:R-:W-:Y:S01]  /*87a0*/  LDSM.16.MT88.4 R20, [R228+0x100] ;  /* 0x00010000e414783b */ /* 0x008fe20000004200 */
[C---:B------:R-:W-:Y:S02]  /*87b0*/  FMUL.FTZ R121, R134.reuse, R121 ;  /* 0x0000007986797220 */ /* 0x040fe40000410000 */
[C---:B------:R-:W-:Y:S01]  /*87c0*/  FMUL.FTZ R128, R134.reuse, R128 ;  /* 0x0000008086807220 */ /* 0x040fe20000410000 */
[----:B------:R3:W5:Y:S01]  /*87d0*/  MUFU.EX2 R132, R2 ;  /* 0x0000000200847308 */ /* 0x0007620000000800 */
[----:B------:R-:W-:Y:S02]  /*87e0*/  FMUL.FTZ R129, R134, R129 ;  /* 0x0000008186817220 */ /* 0x000fe40000410000 */
[--C-:B------:R-:W-:Y:S02]  /*87f0*/  FFMA.FTZ R50, R50, c[0x0][0x2d0], -R192.reuse ;  /* 0x0000b40032327a23 */ /* 0x100fe400000108c0 */
[----:B----4-:R-:W-:Y:S02]  /*8800*/  FMUL.FTZ R4, R134, R144 ;  /* 0x0000009086047220 */ /* 0x010fe40000410000 */
[--C-:B------:R-:W-:Y:S02]  /*8810*/  FFMA.FTZ R51, R51, c[0x0][0x2d0], -R192.reuse ;  /* 0x0000b40033337a23 */ /* 0x100fe400000108c0 */
[--C-:B------:R-:W-:Y:S01]  /*8820*/  FFMA.FTZ R80, R80, c[0x0][0x2d0], -R193.reuse ;  /* 0x0000b40050507a23 */ /* 0x100fe200000108c1 */
[----:B------:R4:W4:Y:S01]  /*8830*/  MUFU.EX2 R207, R17 ;  /* 0x0000001100cf7308 */ /* 0x0009220000000800 */
[--C-:B------:R-:W-:Y:S01]  /*8840*/  FFMA.FTZ R81, R81, c[0x0][0x2d0], -R193.reuse ;  /* 0x0000b40051517a23 */ /* 0x100fe200000108c1 */
[----:B-1----:R-:W-:Y:S01]  /*8850*/  FMNMX.FTZ R0, R0, R3, !PT ;  /* 0x0000000300007209 */ /* 0x002fe20007810000 */
[--C-:B------:R-:W-:Y:S01]  /*8860*/  FFMA.FTZ R84, R84, c[0x0][0x2d0], -R193.reuse ;  /* 0x0000b40054547a23 */ /* 0x100fe200000108c1 */
[----:B--2---:R-:W-:Y:S01]  /*8870*/  F2FP.BF16.PACK_AB R144, R218, R203 ;  /* 0x000000cbda90723e */ /* 0x004fe200000010ff */
[----:B------:R-:W-:Y:S02]  /*8880*/  FMUL.FTZ R5, R134, R145 ;  /* 0x0000009186057220 */ /* 0x000fe40000410000 */
[--C-:B------:R-:W-:Y:S02]  /*8890*/  FFMA.FTZ R85, R85, c[0x0][0x2d0], -R193.reuse ;  /* 0x0000b40055557a23 */ /* 0x100fe400000108c1 */
[--C-:B------:R-:W-:Y:S01]  /*88a0*/  FFMA.FTZ R96, R96, c[0x0][0x2d0], -R193.reuse ;  /* 0x0000b40060607a23 */ /* 0x100fe200000108c1 */
[----:B------:R1:W-:Y:S01]  /*88b0*/  MUFU.EX2 R202, R6 ;  /* 0x0000000600ca7308 */ /* 0x0003e20000000800 */
[--C-:B------:R-:W-:Y:S02]  /*88c0*/  FFMA.FTZ R97, R97, c[0x0][0x2d0], -R193.reuse ;  /* 0x0000b40061617a23 */ /* 0x100fe400000108c1 */
[----:B------:R-:W-:Y:S02]  /*88d0*/  FFMA.FTZ R100, R100, c[0x0][0x2d0], -R193 ;  /* 0x0000b40064647a23 */ /* 0x000fe400000108c1 */
[----:B---3--:R-:W-:Y:S02]  /*88e0*/  FADD.FTZ R2, -R135, R133 ;  /* 0x0000008587027221 */ /* 0x008fe40000010100 */
[----:B-----5:R-:W-:Y:S02]  /*88f0*/  FMUL.FTZ R118, R132, R118 ;  /* 0x0000007684767220 */ /* 0x020fe40000410000 */
[----:B------:R-:W-:Y:S01]  /*8900*/  FMUL.FTZ R2, R2, c[0x0][0x2d0] ;  /* 0x0000b40002027a20 */ /* 0x000fe20000410000 */
[----:B------:R2:W-:Y:S01]  /*8910*/  MUFU.EX2 R220, R18 ;  /* 0x0000001200dc7308 */ /* 0x0005e20000000800 */
[C---:B------:R-:W-:Y:S02]  /*8920*/  FMUL.FTZ R119, R132.reuse, R119 ;  /* 0x0000007784777220 */ /* 0x040fe40000410000 */
[----:B------:R-:W-:Y:S02]  /*8930*/  FMUL.FTZ R122, R132, R122 ;  /* 0x0000007a847a7220 */ /* 0x000fe40000410000 */
[----:B----4-:R-:W-:Y:S02]  /*8940*/  FMUL.FTZ R17, R134, R153 ;  /* 0x0000009986117220 */ /* 0x010fe40000410000 */
[C---:B------:R-:W-:Y:S02]  /*8950*/  FMUL.FTZ R123, R132.reuse, R123 ;  /* 0x0000007b847b7220 */ /* 0x040fe40000410000 */
[C---:B------:R-:W-:Y:S01]  /*8960*/  FMUL.FTZ R130, R132.reuse, R130 ;  /* 0x0000008284827220 */ /* 0x040fe20000410000 */
[----:B------:R3:W4:Y:S01]  /*8970*/  MUFU.EX2 R133, R2 ;  /* 0x0000000200857308 */ /* 0x0007220000000800 */
[C---:B------:R-:W-:Y:S02]  /*8980*/  FMUL.FTZ R131, R132.reuse, R131 ;  /* 0x0000008384837220 */ /* 0x040fe40000410000 */
[--C-:B------:R-:W-:Y:S02]  /*8990*/  FFMA.FTZ R101, R101, c[0x0][0x2d0], -R193.reuse ;  /* 0x0000b40065657a23 */ /* 0x100fe400000108c1 */
[----:B-1----:R-:W-:Y:S01]  /*89a0*/  FMUL.FTZ R6, R132, R146 ;  /* 0x0000009284067220 */ /* 0x002fe20000410000 */
[----:B------:R-:W-:Y:S01]  /*89b0*/  F2FP.BF16.PACK_AB R146, R207, R221 ;  /* 0x000000ddcf92723e */ /* 0x000fe200000010ff */
[--C-:B------:R-:W-:Y:S02]  /*89c0*/  FFMA.FTZ R112, R112, c[0x0][0x2d0], -R193.reuse ;  /* 0x0000b40070707a23 */ /* 0x100fe400000108c1 */
[----:B------:R-:W-:Y:S01]  /*89d0*/  FFMA.FTZ R113, R113, c[0x0][0x2d0], -R193 ;  /* 0x0000b40071717a23 */ /* 0x000fe200000108c1 */
[----:B------:R1:W-:Y:S01]  /*89e0*/  MUFU.EX2 R206, R19 ;  /* 0x0000001300ce7308 */ /* 0x0003e20000000800 */
[--C-:B------:R-:W-:Y:S02]  /*89f0*/  FFMA.FTZ R7, R7, c[0x0][0x2d0], -R192.reuse ;  /* 0x0000b40007077a23 */ /* 0x100fe400000108c0 */
[--C-:B------:R-:W-:Y:S02]  /*8a00*/  FFMA.FTZ R34, R34, c[0x0][0x2d0], -R192.reuse ;  /* 0x0000b40022227a23 */ /* 0x100fe400000108c0 */
[----:B--2---:R-:W-:Y:S02]  /*8a10*/  FMUL.FTZ R18, R132, R154 ;  /* 0x0000009a84127220 */ /* 0x004fe40000410000 */
[--C-:B------:R-:W-:Y:S02]  /*8a20*/  FFMA.FTZ R35, R35, c[0x0][0x2d0], -R192.reuse ;  /* 0x0000b40023237a23 */ /* 0x100fe400000108c0 */
[--C-:B------:R-:W-:Y:S01]  /*8a30*/  FFMA.FTZ R82, R82, c[0x0][0x2d0], -R192.reuse ;  /* 0x0000b40052527a23 */ /* 0x100fe200000108c0 */
[----:B------:R-:W2:Y:S01]  /*8a40*/  MUFU.EX2 R216, R7 ;  /* 0x0000000700d87308 */ /* 0x000ea20000000800 */
[--C-:B------:R-:W-:Y:S02]  /*8a50*/  FFMA.FTZ R83, R83, c[0x0][0x2d0], -R192.reuse ;  /* 0x0000b40053537a23 */ /* 0x100fe400000108c0 */
[--C-:B------:R-:W-:Y:S01]  /*8a60*/  FFMA.FTZ R86, R86, c[0x0][0x2d0], -R192.reuse ;  /* 0x0000b40056567a23 */ /* 0x100fe200000108c0 */
[----:B---3--:R-:W3:Y:S01]  /*8a70*/  SHFL.BFLY PT, R2, R0, 0x1, 0x1f ;  /* 0x0c201f0000027f89 */ /* 0x008ee200000e0000 */
[C---:B----4-:R-:W-:Y:S02]  /*8a80*/  FMUL.FTZ R124, R133.reuse, R124 ;  /* 0x0000007c857c7220 */ /* 0x050fe40000410000 */
[----:B------:R-:W-:Y:S02]  /*8a90*/  FMUL.FTZ R125, R133, R125 ;  /* 0x0000007d857d7220 */ /* 0x000fe40000410000 */
[--C-:B------:R-:W-:Y:S01]  /*8aa0*/  FFMA.FTZ R87, R87, c[0x0][0x2d0], -R192.reuse ;  /* 0x0000b40057577a23 */ /* 0x100fe200000108c0 */
[----:B------:R-:W-:Y:S01]  /*8ab0*/  MUFU.EX2 R222, R32 ;  /* 0x0000002000de7308 */ /* 0x000fe20000000800 */
[--C-:B------:R-:W-:Y:S02]  /*8ac0*/  FFMA.FTZ R98, R98, c[0x0][0x2d0], -R192.reuse ;  /* 0x0000b40062627a23 */ /* 0x100fe400000108c0 */
[--C-:B------:R-:W-:Y:S02]  /*8ad0*/  FFMA.FTZ R99, R99, c[0x0][0x2d0], -R192.reuse ;  /* 0x0000b40063637a23 */ /* 0x100fe400000108c0 */
[----:B-1----:R-:W-:Y:S02]  /*8ae0*/  FMUL.FTZ R19, R132, R155 ;  /* 0x0000009b84137220 */ /* 0x002fe40000410000 */
[----:B------:R-:W-:Y:S01]  /*8af0*/  LDSM.16.MT88.4 R152, [R230+0x100] ;  /* 0x00010000e698783b */ /* 0x000fe20000004200 */
[--C-:B------:R-:W-:Y:S02]  /*8b00*/  FFMA.FTZ R102, R102, c[0x0][0x2d0], -R192.reuse ;  /* 0x0000b40066667a23 */ /* 0x100fe400000108c0 */
[----:B------:R-:W-:Y:S01]  /*8b10*/  MUFU.EX2 R197, R33 ;  /* 0x0000002100c57308 */ /* 0x000fe20000000800 */
[--C-:B------:R-:W-:Y:S02]  /*8b20*/  FFMA.FTZ R103, R103, c[0x0][0x2d0], -R192.reuse ;  /* 0x0000b40067677a23 */ /* 0x100fe400000108c0 */
[--C-:B------:R-:W-:Y:S01]  /*8b30*/  FFMA.FTZ R114, R114, c[0x0][0x2d0], -R192.reuse ;  /* 0x0000b40072727a23 */ /* 0x100fe200000108c0 */
[----:B--2---:R-:W-:Y:S01]  /*8b40*/  F2FP.BF16.PACK_AB R145, R216, R202 ;  /* 0x000000cad891723e */ /* 0x004fe200000010ff */
[----:B------:R-:W-:Y:S01]  /*8b50*/  FMUL.FTZ R7, R132, R147 ;  /* 0x0000009384077220 */ /* 0x000fe20000410000 */
[----:B------:R-:W-:Y:S01]  /*8b60*/  F2FP.BF16.PACK_AB R147, R206, R220 ;  /* 0x000000dcce93723e */ /* 0x000fe200000010ff */
[----:B------:R-:W-:Y:S01]  /*8b70*/  FFMA.FTZ R115, R115, c[0x0][0x2d0], -R192 ;  /* 0x0000b40073737a23 */ /* 0x000fe200000108c0 */
[----:B---3--:R-:W-:Y:S02]  /*8b80*/  FMNMX.FTZ R2, R2, R0, !PT ;  /* 0x0000000002027209 */ /* 0x008fe40007810000 */
[----:B------:R-:W-:Y:S03]  /*8b90*/  MUFU.EX2 R32, R34 ;  /* 0x0000002200207308 */ /* 0x000fe60000000800 */
[C---:B------:R-:W-:Y:S01]  /*8ba0*/  FADD.FTZ R0, -R2.reuse, R138 ;  /* 0x0000008a02007221 */ /* 0x040fe20000010100 */
[-C--:B------:R-:W-:Y:S05]  /*8bb0*/  HMMA.16816.F32.BF16 R4, R144, R20.reuse, R4 ;  /* 0x000000149004723c */ /* 0x080fea0000041804 */
[----:B------:R-:W-:Y:S01]  /*8bc0*/  FMUL.FTZ R138, R135, c[0x0][0x2d0] ;  /* 0x0000b400878a7a20 */ /* 0x000fe20000410000 */
[----:B------:R-:W-:Y:S01]  /*8bd0*/  MUFU.EX2 R33, R35 ;  /* 0x0000002300217308 */ /* 0x000fe20000000800 */
[----:B------:R-:W-:Y:S02]  /*8be0*/  FMUL.FTZ R3, R2, c[0x0][0x2d0] ;  /* 0x0000b40002037a20 */ /* 0x000fe40000410000 */
[----:B------:R-:W-:Y:S03]  /*8bf0*/  FMUL.FTZ R0, R0, c[0x0][0x2d0] ;  /* 0x0000b40000007a20 */ /* 0x000fe60000410000 */
[--C-:B------:R-:W-:Y:S02]  /*8c00*/  FFMA.FTZ R12, R12, c[0x0][0x2d0], -R138.reuse ;  /* 0x0000b4000c0c7a23 */ /* 0x100fe4000001088a */
[--C-:B------:R-:W-:Y:S02]  /*8c10*/  FFMA.FTZ R13, R13, c[0x0][0x2d0], -R138.reuse ;  /* 0x0000b4000d0d7a23 */ /* 0x100fe4000001088a */
[----:B------:R-:W1:Y:S01]  /*8c20*/  MUFU.EX2 R0, R0 ;  /* 0x0000000000007308 */ /* 0x000e620000000800 */
        /* <DEDUP_REMOVED lines=15> */
[--C-:B------:R-:W-:Y:S02]  /*8d20*/  FFMA.FTZ R75, R75, c[0x0][0x2d0], -R3.reuse ;  /* 0x0000b4004b4b7a23 */ /* 0x100fe40000010803 */
[C---:B-1----:R-:W-:Y:S01]  /*8d30*/  FMUL.FTZ R126, R0.reuse, R126 ;  /* 0x0000007e007e7220 */ /* 0x042fe20000410000 */
[----:B------:R1:W-:Y:S01]  /*8d40*/  MUFU.EX2 R219, R12 ;  /* 0x0000000c00db7308 */ /* 0x0003e20000000800 */
[----:B------:R-:W-:Y:S02]  /*8d50*/  FMUL.FTZ R127, R0, R127 ;  /* 0x0000007f007f7220 */ /* 0x000fe40000410000 */
[--C-:B------:R-:W-:Y:S02]  /*8d60*/  FFMA.FTZ R60, R60, c[0x0][0x2d0], -R138.reuse ;  /* 0x0000b4003c3c7a23 */ /* 0x100fe4000001088a */
[----:B--2---:R-:W-:Y:S02]  /*8d70*/  FMUL.FTZ R8, R133, R140 ;  /* 0x0000008c85087220 */ /* 0x004fe40000410000 */
[--C-:B------:R-:W-:Y:S02]  /*8d80*/  FFMA.FTZ R61, R61, c[0x0][0x2d0], -R138.reuse ;  /* 0x0000b4003d3d7a23 */ /* 0x100fe4000001088a */
[--C-:B------:R-:W-:Y:S01]  /*8d90*/  FFMA.FTZ R62, R62, c[0x0][0x2d0], -R3.reuse ;  /* 0x0000b4003e3e7a23 */ /* 0x100fe20000010803 */
[----:B------:R2:W4:Y:S01]  /*8da0*/  MUFU.EX2 R205, R13 ;  /* 0x0000000d00cd7308 */ /* 0x0005220000000800 */
[--C-:B------:R-:W-:Y:S02]  /*8db0*/  FFMA.FTZ R63, R63, c[0x0][0x2d0], -R3.reuse ;  /* 0x0000b4003f3f7a23 */ /* 0x100fe40000010803 */
[--C-:B------:R-:W-:Y:S01]  /*8dc0*/  FFMA.FTZ R79, R79, c[0x0][0x2d0], -R3.reuse ;  /* 0x0000b4004f4f7a23 */ /* 0x100fe20000010803 */
[----:B---3--:R-:W-:Y:S01]  /*8dd0*/  F2FP.BF16.PACK_AB R140, R213, R201 ;  /* 0x000000c9d58c723e */ /* 0x008fe200000010ff */
[----:B------:R-:W-:Y:S02]  /*8de0*/  FMUL.FTZ R9, R133, R141 ;  /* 0x0000008d85097220 */ /* 0x000fe40000410000 */
[--C-:B------:R-:W-:Y:S02]  /*8df0*/  FFMA.FTZ R24, R24, c[0x0][0x2d0], -R138.reuse ;  /* 0x0000b40018187a23 */ /* 0x100fe4000001088a */
[--C-:B------:R-:W-:Y:S01]  /*8e00*/  FFMA.FTZ R26, R26, c[0x0][0x2d0], -R3.reuse ;  /* 0x0000b4001a1a7a23 */ /* 0x100fe20000010803 */
[----:B------:R3:W-:Y:S01]  /*8e10*/  MUFU.EX2 R200, R10 ;  /* 0x0000000a00c87308 */ /* 0x0007e20000000800 */
[--C-:B------:R-:W-:Y:S02]  /*8e20*/  FFMA.FTZ R27, R27, c[0x0][0x2d0], -R3.reuse ;  /* 0x0000b4001b1b7a23 */ /* 0x100fe40000010803 */
[--C-:B------:R-:W-:Y:S02]  /*8e30*/  FFMA.FTZ R28, R28, c[0x0][0x2d0], -R138.reuse ;  /* 0x0000b4001c1c7a23 */ /* 0x100fe4000001088a */
[----:B-1----:R-:W-:Y:S02]  /*8e40*/  FMUL.FTZ R12, R133, R148 ;  /* 0x00000094850c7220 */ /* 0x002fe40000410000 */
[--C-:B------:R-:W-:Y:S02]  /*8e50*/  FFMA.FTZ R29, R29, c[0x0][0x2d0], -R138.reuse ;  /* 0x0000b4001d1d7a23 */ /* 0x100fe4000001088a */
[--C-:B------:R-:W-:Y:S01]  /*8e60*/  FFMA.FTZ R30, R30, c[0x0][0x2d0], -R3.reuse ;  /* 0x0000b4001e1e7a23 */ /* 0x100fe20000010803 */
[----:B------:R-:W1:Y:S01]  /*8e70*/  MUFU.EX2 R212, R11 ;  /* 0x0000000b00d47308 */ /* 0x000e620000000800 */
[--C-:B------:R-:W-:Y:S02]  /*8e80*/  FFMA.FTZ R31, R31, c[0x0][0x2d0], -R3.reuse ;  /* 0x0000b4001f1f7a23 */ /* 0x100fe40000010803 */
[--C-:B------:R-:W-:Y:S02]  /*8e90*/  FFMA.FTZ R40, R40, c[0x0][0x2d0], -R138.reuse ;  /* 0x0000b40028287a23 */ /* 0x100fe4000001088a */
[----:B--2---:R-:W-:Y:S02]  /*8ea0*/  FMUL.FTZ R13, R133, R149 ;  /* 0x00000095850d7220 */ /* 0x004fe40000410000 */
[--C-:B------:R-:W-:Y:S02]  /*8eb0*/  FFMA.FTZ R41, R41, c[0x0][0x2d0], -R138.reuse ;  /* 0x0000b40029297a23 */ /* 0x100fe4000001088a */
[--C-:B------:R-:W-:Y:S01]  /*8ec0*/  FFMA.FTZ R42, R42, c[0x0][0x2d0], -R3.reuse ;  /* 0x0000b4002a2a7a23 */ /* 0x100fe20000010803 */
[----:B------:R2:W-:Y:S01]  /*8ed0*/  MUFU.EX2 R215, R14 ;  /* 0x0000000e00d77308 */ /* 0x0005e20000000800 */
[--C-:B------:R-:W-:Y:S02]  /*8ee0*/  FFMA.FTZ R43, R43, c[0x0][0x2d0], -R3.reuse ;  /* 0x0000b4002b2b7a23 */ /* 0x100fe40000010803 */
[--C-:B------:R-:W-:Y:S02]  /*8ef0*/  FFMA.FTZ R44, R44, c[0x0][0x2d0], -R138.reuse ;  /* 0x0000b4002c2c7a23 */ /* 0x100fe4000001088a */
[----:B---3--:R-:W-:Y:S01]  /*8f00*/  FMUL.FTZ R10, R0, R142 ;  /* 0x0000008e000a7220 */ /* 0x008fe20000410000 */
[----:B----4-:R-:W-:Y:S01]  /*8f10*/  F2FP.BF16.PACK_AB R142, R205, R219 ;  /* 0x000000dbcd8e723e */ /* 0x010fe200000010ff */
[--C-:B------:R-:W-:Y:S02]  /*8f20*/  FFMA.FTZ R45, R45, c[0x0][0x2d0], -R138.reuse ;  /* 0x0000b4002d2d7a23 */ /* 0x100fe4000001088a */
[--C-:B------:R-:W-:Y:S01]  /*8f30*/  FFMA.FTZ R46, R46, c[0x0][0x2d0], -R3.reuse ;  /* 0x0000b4002e2e7a23 */ /* 0x100fe20000010803 */
[----:B------:R-:W3:Y:S01]  /*8f40*/  MUFU.EX2 R204, R15 ;  /* 0x0000000f00cc7308 */ /* 0x000ee20000000800 */
[--C-:B------:R-:W-:Y:S02]  /*8f50*/  FFMA.FTZ R25, R25, c[0x0][0x2d0], -R138.reuse ;  /* 0x0000b40019197a23 */ /* 0x100fe4000001088a */
[--C-:B------:R-:W-:Y:S01]  /*8f60*/  FFMA.FTZ R47, R47, c[0x0][0x2d0], -R3.reuse ;  /* 0x0000b4002f2f7a23 */ /* 0x100fe20000010803 */
[----:B-1----:R-:W-:Y:S01]  /*8f70*/  F2FP.BF16.PACK_AB R141, R212, R200 ;  /* 0x000000c8d48d723e */ /* 0x002fe200000010ff */
[----:B------:R-:W-:Y:S02]  /*8f80*/  FMUL.FTZ R11, R0, R143 ;  /* 0x0000008f000b7220 */ /* 0x000fe40000410000 */
[--C-:B------:R-:W-:Y:S02]  /*8f90*/  FFMA.FTZ R76, R76, c[0x0][0x2d0], -R138.reuse ;  /* 0x0000b4004c4c7a23 */ /* 0x100fe4000001088a */
[--C-:B------:R-:W-:Y:S01]  /*8fa0*/  FFMA.FTZ R77, R77, c[0x0][0x2d0], -R138.reuse ;  /* 0x0000b4004d4d7a23 */ /* 0x100fe2000001088a */
        /* <DEDUP_REMOVED lines=9> */
[----:B---3--:R-:W-:Y:S01]  /*9040*/  F2FP.BF16.PACK_AB R143, R204, R215 ;  /* 0x000000d7cc8f723e */ /* 0x008fe200000010ff */
[----:B------:R-:W-:Y:S02]  /*9050*/  FMUL.FTZ R15, R0, R151 ;  /* 0x00000097000f7220 */ /* 0x000fe40000410000 */
[----:B------:R-:W3:Y:S01]  /*9060*/  LDSM.16.MT88.4 R148, [R229+0x100] ;  /* 0x00010000e594783b */ /* 0x000ee20000004200 */
[--C-:B------:R-:W-:Y:S02]  /*9070*/  FFMA.FTZ R93, R93, c[0x0][0x2d0], -R138.reuse ;  /* 0x0000b4005d5d7a23 */ /* 0x100fe4000001088a */
[----:B------:R4:W-:Y:S01]  /*9080*/  MUFU.EX2 R208, R38 ;  /* 0x0000002600d07308 */ /* 0x0009e20000000800 */
[C---:B------:R-:W-:Y:S04]  /*9090*/  HMMA.16816.F32.BF16 R8, R140.reuse, R20, R8 ;  /* 0x000000148c08723c */ /* 0x040fe80000041808 */
[----:B-1----:R-:W-:Y:S02]  /*90a0*/  FMUL.FTZ R24, R133, R160 ;  /* 0x000000a085187220 */ /* 0x002fe40000410000 */
[--C-:B------:R-:W-:Y:S02]  /*90b0*/  FFMA.FTZ R94, R94, c[0x0][0x2d0], -R3.reuse ;  /* 0x0000b4005e5e7a23 */ /* 0x100fe40000010803 */
[-C--:B------:R-:W-:Y:S01]  /*90c0*/  HMMA.16816.F32.BF16 R12, R140, R22.reuse, R12 ;  /* 0x000000168c0c723c */ /* 0x080fe2000004180c */
[----:B------:R1:W-:Y:S03]  /*90d0*/  MUFU.EX2 R226, R26 ;  /* 0x0000001a00e27308 */ /* 0x0003e60000000800 */
[C---:B------:R-:W-:Y:S01]  /*90e0*/  FMUL.FTZ R20, R134.reuse, R156 ;  /* 0x0000009c86147220 */ /* 0x040fe20000410000 */
[----:B------:R-:W-:Y:S01]  /*90f0*/  MOV R156, R32 ;  /* 0x00000020009c7202 */ /* 0x000fe20000000f00 */
[C---:B------:R-:W-:Y:S01]  /*9100*/  FMUL.FTZ R32, R134.reuse, R168 ;  /* 0x000000a886207220 */ /* 0x040fe20000410000 */
[----:B------:R-:W-:Y:S01]  /*9110*/  MOV R168, R207 ;  /* 0x000000cf00a87202 */ /* 0x000fe20000000f00 */
[C---:B------:R-:W-:Y:S03]  /*9120*/  HMMA.16816.F32.BF16 R16, R144.reuse, R22, R16 ;  /* 0x000000169010723c */ /* 0x040fe60000041810 */
[----:B------:R-:W5:Y:S01]  /*9130*/  MUFU.EX2 R217, R27 ;  /* 0x0000001b00d97308 */ /* 0x000f620000000800 */
[----:B------:R-:W-:Y:S01]  /*9140*/  FMUL.FTZ R21, R134, R157 ;  /* 0x0000009d86157220 */ /* 0x000fe20000410000 */
[----:B------:R-:W-:Y:S01]  /*9150*/  MOV R157, R222 ;  /* 0x000000de009d7202 */ /* 0x000fe20000000f00 */
[--C-:B------:R-:W-:Y:S02]  /*9160*/  FFMA.FTZ R95, R95, c[0x0][0x2d0], -R3.reuse ;  /* 0x0000b4005f5f7a23 */ /* 0x100fe40000010803 */
[C---:B------:R-:W-:Y:S04]  /*9170*/  FMUL.FTZ R22, R132.reuse, R158 ;  /* 0x0000009e84167220 */ /* 0x040fe80000410000 */
[C---:B------:R-:W-:Y:S01]  /*9180*/  FMUL.FTZ R23, R132.reuse, R159 ;  /* 0x0000009f84177220 */ /* 0x040fe20000410000 */
[----:B------:R-:W3:Y:S01]  /*9190*/  MUFU.EX2 R25, R36 ;  /* 0x0000002400197308 */ /* 0x000ee20000000800 */
[----:B----4-:R-:W-:Y:S01]  /*91a0*/  FMUL.FTZ R38, R132, R174 ;  /* 0x000000ae84267220 */ /* 0x010fe20000410000 */
[----:B--2---:R-:W-:Y:S01]  /*91b0*/  MOV R159, R214 ;  /* 0x000000d6009f7202 */ /* 0x004fe20000000f00 */
[--C-:B------:R-:W-:Y:S02]  /*91c0*/  FFMA.FTZ R106, R106, c[0x0][0x2d0], -R3.reuse ;  /* 0x0000b4006a6a7a23 */ /* 0x100fe40000010803 */
[----:B-1----:R-:W-:Y:S01]  /*91d0*/  FMUL.FTZ R26, R0, R162 ;  /* 0x000000a2001a7220 */ /* 0x002fe20000410000 */
[-C--:B------:R-:W-:Y:S03]  /*91e0*/  HMMA.16816.F32.BF16 R20, R144, R188.reuse, R20 ;  /* 0x000000bc9014723c */ /* 0x080fe60000041814 */
[--C-:B------:R-:W-:Y:S01]  /*91f0*/  FFMA.FTZ R107, R107, c[0x0][0x2d0], -R3.reuse ;  /* 0x0000b4006b6b7a23 */ /* 0x100fe20000010803 */
[----:B------:R1:W-:Y:S01]  /*9200*/  MUFU.EX2 R199, R28 ;  /* 0x0000001c00c77308 */ /* 0x0003e20000000800 */
[--C-:B------:R-:W-:Y:S02]  /*9210*/  FFMA.FTZ R110, R110, c[0x0][0x2d0], -R3.reuse ;  /* 0x0000b4006e6e7a23 */ /* 0x100fe40000010803 */
[----:B------:R-:W-:Y:S01]  /*9220*/  FFMA.FTZ R3, R111, c[0x0][0x2d0], -R3 ;  /* 0x0000b4006f037a23 */ /* 0x000fe20000010803 */
[----:B-----5:R-:W-:Y:S01]  /*9230*/  MOV R158, R217 ;  /* 0x000000d9009e7202 */ /* 0x020fe20000000f00 */
[----:B------:R-:W-:Y:S03]  /*9240*/  FMUL.FTZ R27, R0, R163 ;  /* 0x000000a3001b7220 */ /* 0x000fe60000410000 */
[----:B------:R-:W-:Y:S01]  /*9250*/  MOV R163, R33 ;  /* 0x0000002100a37202 */ /* 0x000fe20000000f00 */
[----:B------:R-:W-:Y:S01]  /*9260*/  FMUL.FTZ R33, R134, R169 ;  /* 0x000000a986217220 */ /* 0x000fe20000410000 */
[----:B------:R2:W4:Y:S01]  /*9270*/  MUFU.EX2 R34, R29 ;  /* 0x0000001d00227308 */ /* 0x0005220000000800 */
[----:B------:R-:W-:Y:S01]  /*9280*/  MOV R169, R206 ;  /* 0x000000ce00a97202 */ /* 0x000fe20000000f00 */
[--C-:B------:R-:W-:Y:S01]  /*9290*/  FFMA.FTZ R104, R104, c[0x0][0x2d0], -R138.reuse ;  /* 0x0000b40068687a23 */ /* 0x100fe2000001088a */
[----:B---3--:R-:W-:Y:S01]  /*92a0*/  MOV R160, R25 ;  /* 0x0000001900a07202 */ /* 0x008fe20000000f00 */
[----:B------:R-:W-:Y:S02]  /*92b0*/  FMUL.FTZ R25, R133, R161 ;  /* 0x000000a185197220 */ /* 0x000fe40000410000 */
[----:B------:R-:W-:Y:S02]  /*92c0*/  FMUL.FTZ R36, R134, R172 ;  /* 0x000000ac86247220 */ /* 0x000fe40000410000 */
[--C-:B------:R-:W-:Y:S02]  /*92d0*/  FFMA.FTZ R105, R105, c[0x0][0x2d0], -R138.reuse ;  /* 0x0000b40069697a23 */ /* 0x100fe4000001088a */
[----:B------:R3:W-:Y:S01]  /*92e0*/  MUFU.EX2 R198, R30 ;  /* 0x0000001e00c67308 */ /* 0x0007e20000000800 */
[--C-:B------:R-:W-:Y:S01]  /*92f0*/  FFMA.FTZ R108, R108, c[0x0][0x2d0], -R138.reuse ;  /* 0x0000b4006c6c7a23 */ /* 0x100fe2000001088a */
[C---:B------:R-:W-:Y:S04]  /*9300*/  HMMA.16816.F32.BF16 R24, R140.reuse, R188, R24 ;  /* 0x000000bc8c18723c */ /* 0x040fe80000041818 */
[----:B-1----:R-:W-:Y:S02]  /*9310*/  FMUL.FTZ R28, R133, R164 ;  /* 0x000000a4851c7220 */ /* 0x002fe40000410000 */
[----:B------:R-:W-:Y:S02]  /*9320*/  FFMA.FTZ R138, R109, c[0x0][0x2d0], -R138 ;  /* 0x0000b4006d8a7a23 */ /* 0x000fe4000001088a */
[----:B------:R1:W5:Y:S01]  /*9330*/  MUFU.EX2 R35, R31 ;  /* 0x0000001f00237308 */ /* 0x0003620000000800 */
[C---:B--2---:R-:W-:Y:S03]  /*9340*/  FMUL.FTZ R29, R133.reuse, R165 ;  /* 0x000000a5851d7220 */ /* 0x044fe60000410000 */
[----:B----4-:R-:W-:Y:S01]  /*9350*/  MOV R162, R34 ;  /* 0x0000002200a27202 */ /* 0x010fe20000000f00 */
[----:B------:R-:W-:Y:S01]  /*9360*/  FMUL.FTZ R34, R132, R170 ;  /* 0x000000aa84227220 */ /* 0x000fe20000410000 */
[----:B------:R-:W-:Y:S04]  /*9370*/  MOV R170, R205 ;  /* 0x000000cd00aa7202 */ /* 0x000fe80000000f00 */
[----:B------:R2:W4:Y:S01]  /*9380*/  MUFU.EX2 R211, R37 ;  /* 0x0000002500d37308 */ /* 0x0005220000000800 */
[C---:B---3--:R-:W-:Y:S09]  /*9390*/  FMUL.FTZ R30, R0.reuse, R166 ;  /* 0x000000a6001e7220 */ /* 0x048ff20000410000 */
[----:B------:R3:W3:Y:S01]  /*93a0*/  MUFU.EX2 R210, R39 ;  /* 0x0000002700d27308 */ /* 0x0006e20000000800 */
[----:B-1----:R-:W-:Y:S01]  /*93b0*/  FMUL.FTZ R31, R0, R167 ;  /* 0x000000a7001f7220 */ /* 0x002fe20000410000 */
[----:B-----5:R-:W-:Y:S01]  /*93c0*/  MOV R161, R35 ;  /* 0x0000002300a17202 */ /* 0x020fe20000000f00 */
[----:B------:R-:W-:Y:S01]  /*93d0*/  FMUL.FTZ R35, R132, R171 ;  /* 0x000000ab84237220 */ /* 0x000fe20000410000 */
[----:B------:R-:W-:Y:S06]  /*93e0*/  MOV R171, R204 ;  /* 0x000000cc00ab7202 */ /* 0x000fec0000000f00 */
[----:B------:R1:W-:Y:S01]  /*93f0*/  MUFU.EX2 R225, R48 ;  /* 0x0000003000e17308 */ /* 0x0003e20000000800 */
[-C--:B------:R-:W-:Y:S03]  /*9400*/  HMMA.16816.F32.BF16 R28, R140, R190.reuse, R28 ;  /* 0x000000be8c1c723c */ /* 0x080fe6000004181c */
[C---:B--2---:R-:W-:Y:S01]  /*9410*/  FMUL.FTZ R37, R134.reuse, R173 ;  /* 0x000000ad86257220 */ /* 0x044fe20000410000 */
[----:B----4-:R-:W-:Y:S01]  /*9420*/  MOV R189, R211 ;  /* 0x000000d300bd7202 */ /* 0x010fe20000000f00 */
[----:B------:R-:W-:Y:S03]  /*9430*/  FFMA.FTZ R134, R134, R251, R203 ;  /* 0x000000fb86867223 */ /* 0x000fe600000100cb */
[C---:B------:R-:W-:Y:S01]  /*9440*/  HMMA.16816.F32.BF16 R32, R144.reuse, R190, R32 ;  /* 0x000000be9020723c */ /* 0x040fe20000041820 */
[----:B------:R2:W4:Y:S03]  /*9450*/  MUFU.EX2 R224, R49 ;  /* 0x0000003100e07308 */ /* 0x0005260000000800 */
[C---:B---3--:R-:W-:Y:S01]  /*9460*/  FMUL.FTZ R39, R132.reuse, R175 ;  /* 0x000000af84277220 */ /* 0x048fe20000410000 */
[----:B------:R-:W-:Y:S01]  /*9470*/  MOV R188, R210 ;  /* 0x000000d200bc7202 */ /* 0x000fe20000000f00 */
[----:B------:R-:W-:Y:S05]  /*9480*/  FFMA.FTZ R132, R132, R252, R202 ;  /* 0x000000fc84847223 */ /* 0x000fea00000100ca */
[----:B------:R3:W-:Y:S01]  /*9490*/  MUFU.EX2 R223, R50 ;  /* 0x0000003200df7308 */ /* 0x0007e20000000800 */
[-C--:B------:R-:W-:Y:S03]  /*94a0*/  HMMA.16816.F32.BF16 R36, R144, R148.reuse, R36 ;  /* 0x000000949024723c */ /* 0x080fe60000041824 */
[C---:B-1----:R-:W-:Y:S06]  /*94b0*/  FMUL.FTZ R48, R133.reuse, R176 ;  /* 0x000000b085307220 */ /* 0x042fec0000410000 */
[----:B------:R1:W2:Y:S03]  /*94c0*/  MUFU.EX2 R222, R51 ;  /* 0x0000003300de7308 */ /* 0x0002a60000000800 */
[C---:B--2---:R-:W-:Y:S07]  /*94d0*/  FMUL.FTZ R49, R133.reuse, R177 ;  /* 0x000000b185317220 */ /* 0x044fee0000410000 */
[----:B------:R2:W-:Y:S01]  /*94e0*/  MUFU.EX2 R167, R40 ;  /* 0x0000002800a77308 */ /* 0x0005e20000000800 */
[C---:B---3--:R-:W-:Y:S09]  /*94f0*/  FMUL.FTZ R50, R0.reuse, R178 ;  /* 0x000000b200327220 */ /* 0x048ff20000410000 */
[----:B------:R3:W3:Y:S01]  /*9500*/  MUFU.EX2 R166, R41 ;  /* 0x0000002900a67308 */ /* 0x0006e20000000800 */
[C---:B-1----:R-:W-:Y:S09]  /*9510*/  FMUL.FTZ R51, R0.reuse, R179 ;  /* 0x000000b300337220 */ /* 0x042ff20000410000 */
[----:B------:R1:W-:Y:S01]  /*9520*/  MUFU.EX2 R165, R42 ;  /* 0x0000002a00a57308 */ /* 0x0003e20000000800 */
[C---:B------:R-:W-:Y:S04]  /*9530*/  HMMA.16816.F32.BF16 R48, R140.reuse, R148, R48 ;  /* 0x000000948c30723c */ /* 0x040fe80000041830 */
[C---:B--2---:R-:W-:Y:S05]  /*9540*/  FMUL.FTZ R40, R133.reuse, R180 ;  /* 0x000000b485287220 */ /* 0x044fea0000410000 */
[----:B------:R2:W2:Y:S03]  /*9550*/  MUFU.EX2 R164, R43 ;  /* 0x0000002b00a47308 */ /* 0x0004a60000000800 */
[C---:B---3--:R-:W-:Y:S07]  /*9560*/  FMUL.FTZ R41, R133.reuse, R181 ;  /* 0x000000b585297220 */ /* 0x048fee0000410000 */
[----:B------:R3:W-:Y:S01]  /*9570*/  MUFU.EX2 R217, R44 ;  /* 0x0000002c00d97308 */ /* 0x0007e20000000800 */
[C---:B-1----:R-:W-:Y:S09]  /*9580*/  FMUL.FTZ R42, R0.reuse, R182 ;  /* 0x000000b6002a7220 */ /* 0x042ff20000410000 */
[----:B------:R1:W1:Y:S01]  /*9590*/  MUFU.EX2 R214, R45 ;  /* 0x0000002d00d67308 */ /* 0x0002620000000800 */
[C---:B--2---:R-:W-:Y:S09]  /*95a0*/  FMUL.FTZ R43, R0.reuse, R183 ;  /* 0x000000b7002b7220 */ /* 0x044ff20000410000 */
[----:B------:R-:W-:Y:S01]  /*95b0*/  MUFU.EX2 R175, R54 ;  /* 0x0000003600af7308 */ /* 0x000fe20000000800 */
[-C--:B------:R-:W-:Y:S03]  /*95c0*/  HMMA.16816.F32.BF16 R40, R140, R150.reuse, R40 ;  /* 0x000000968c28723c */ /* 0x080fe60000041828 */
[C---:B---3--:R-:W-:Y:S01]  /*95d0*/  FMUL.FTZ R44, R133.reuse, R184 ;  /* 0x000000b8852c7220 */ /* 0x048fe20000410000 */
[----:B------:R-:W-:Y:S04]  /*95e0*/  MOV R184, R188 ;  /* 0x000000bc00b87202 */ /* 0x000fe80000000f00 */
[C---:B------:R-:W-:Y:S01]  /*95f0*/  HMMA.16816.F32.BF16 R116, R144.reuse, R150, R116 ;  /* 0x000000969074723c */ /* 0x040fe20000041874 */
[----:B------:R2:W-:Y:S01]  /*9600*/  MUFU.EX2 R211, R46 ;  /* 0x0000002e00d37308 */ /* 0x0005e20000000800 */
[----:B------:R-:W3:Y:S02]  /*9610*/  LDSM.16.MT88.4 R148, [R228+0x900] ;  /* 0x00090000e494783b */ /* 0x000ee40000004200 */
[----:B------:R-:W-:Y:S01]  /*9620*/  MOV R193, R184 ;  /* 0x000000b800c17202 */ /* 0x000fe20000000f00 */
[----:B-1----:R-:W-:Y:S01]  /*9630*/  FMUL.FTZ R45, R133, R185 ;  /* 0x000000b9852d7220 */ /* 0x002fe20000410000 */
[----:B------:R-:W-:Y:S02]  /*9640*/  MOV R185, R189 ;  /* 0x000000bd00b97202 */ /* 0x000fe40000000f00 */
[-C--:B------:R-:W-:Y:S03]  /*9650*/  HMMA.16816.F32.BF16 R120, R144, R152.reuse, R120 ;  /* 0x000000989078723c */ /* 0x080fe60000041878 */
[----:B------:R1:W1:Y:S01]  /*9660*/  MUFU.EX2 R210, R47 ;  /* 0x0000002f00d27308 */ /* 0x0002620000000800 */
[----:B------:R-:W-:Y:S04]  /*9670*/  MOV R192, R185 ;  /* 0x000000b900c07202 */ /* 0x000fe80000000f00 */
[C---:B------:R-:W-:Y:S05]  /*9680*/  HMMA.16816.F32.BF16 R124, R140.reuse, R152, R124 ;  /* 0x000000988c7c723c */ /* 0x040fea000004187c */
[----:B------:R-:W-:Y:S01]  /*9690*/  MUFU.EX2 R174, R55 ;  /* 0x0000003700ae7308 */ /* 0x000fe20000000800 */
[C---:B--2---:R-:W-:Y:S01]  /*96a0*/  FMUL.FTZ R46, R0.reuse, R186 ;  /* 0x000000ba002e7220 */ /* 0x044fe20000410000 */
[----:B------:R-:W-:Y:S08]  /*96b0*/  MOV R186, R209 ;  /* 0x000000d100ba7202 */ /* 0x000ff00000000f00 */
[----:B------:R-:W-:Y:S01]  /*96c0*/  MUFU.EX2 R209, R52 ;  /* 0x0000003400d17308 */ /* 0x000fe20000000800 */
[----:B-1----:R-:W-:Y:S01]  /*96d0*/  FMUL.FTZ R47, R0, R187 ;  /* 0x000000bb002f7220 */ /* 0x002fe20000410000 */
[----:B------:R-:W-:Y:S04]  /*96e0*/  MOV R187, R208 ;  /* 0x000000d000bb7202 */ /* 0x000fe80000000f00 */
[----:B------:R-:W-:Y:S04]  /*96f0*/  MOV R109, R187 ;  /* 0x000000bb006d7202 */ /* 0x000fe80000000f00 */
[----:B------:R1:W-:Y:S01]  /*9700*/  MUFU.EX2 R208, R53 ;  /* 0x0000003500d07308 */ /* 0x0003e20000000800 */
[-C--:B------:R-:W-:Y:S07]  /*9710*/  HMMA.16816.F32.BF16 R44, R140, R154.reuse, R44 ;  /* 0x0000009a8c2c723c */ /* 0x080fee000004182c */
[----:B------:R-:W-:Y:S01]  /*9720*/  F2FP.BF16.PACK_AB R140, R195, R196 ;  /* 0x000000c4c38c723e */ /* 0x000fe200000010ff */
[----:B------:R-:W-:Y:S01]  /*9730*/  HMMA.16816.F32.BF16 R128, R144, R154, R128 ;  /* 0x0000009a9080723c */ /* 0x000fe20000041880 */
[----:B------:R-:W2:Y:S01]  /*9740*/  LDSM.16.MT88.4 R152, [R231+0x900] ;  /* 0x00090000e798783b */ /* 0x000ea20000004200 */
[----:B------:R-:W-:Y:S02]  /*9750*/  MUFU.EX2 R207, R64 ;  /* 0x0000004000cf7308 */ /* 0x000fe40000000800 */
[----:B------:R-:W-:Y:S02]  /*9760*/  F2FP.BF16.PACK_AB R141, R194, R186 ;  /* 0x000000bac28d723e */ /* 0x000fe400000010ff */
[----:B------:R-:W-:Y:S02]  /*9770*/  F2FP.BF16.PACK_AB R142, R197, R157 ;  /* 0x0000009dc58e723e */ /* 0x000fe400000010ff */
[----:B------:R-:W-:Y:S04]  /*9780*/  F2FP.BF16.PACK_AB R143, R163, R156 ;  /* 0x0000009ca38f723e */ /* 0x000fe800000010ff */
[----:B------:R-:W-:Y:S01]  /*9790*/  MUFU.EX2 R206, R65 ;  /* 0x0000004100ce7308 */ /* 0x000fe20000000800 */
[----:B------:R-:W-:Y:S02]  /*97a0*/  F2FP.BF16.PACK_AB R144, R159, R227 ;  /* 0x000000e39f90723e */ /* 0x000fe400000010ff */
[-C--:B---3--:R-:W-:Y:S01]  /*97b0*/  HMMA.16816.F32.BF16 R4, R140, R148.reuse, R4 ;  /* 0x000000948c04723c */ /* 0x088fe20000041804 */
[----:B-1----:R-:W1:Y:S04]  /*97c0*/  LDSM.16.MT88.4 R52, [R229+0x900] ;  /* 0x00090000e534783b */ /* 0x002e680000004200 */
[----:B------:R-:W-:Y:S02]  /*97d0*/  F2FP.BF16.PACK_AB R145, R158, R226 ;  /* 0x000000e29e91723e */ /* 0x000fe400000010ff */
[----:B------:R-:W-:Y:S01]  /*97e0*/  F2FP.BF16.PACK_AB R146, R162, R199 ;  /* 0x000000c7a292723e */ /* 0x000fe200000010ff */
[----:B------:R-:W-:Y:S01]  /*97f0*/  MUFU.EX2 R204, R66 ;  /* 0x0000004200cc7308 */ /* 0x000fe20000000800 */
[----:B------:R-:W-:Y:S07]  /*9800*/  F2FP.BF16.PACK_AB R147, R161, R198 ;  /* 0x000000c6a193723e */ /* 0x000fee00000010ff */
[C---:B------:R-:W-:Y:S02]  /*9810*/  HMMA.16816.F32.BF16 R8, R144.reuse, R148, R8 ;  /* 0x000000949008723c */ /* 0x040fe40000041808 */
[----:B------:R3:W-:Y:S05]  /*9820*/  MUFU.EX2 R205, R67 ;  /* 0x0000004300cd7308 */ /* 0x0007ea0000000800 */
[----:B------:R-:W-:Y:S01]  /*9830*/  MOV R148, R197 ;  /* 0x000000c500947202 */ /* 0x000fe20000000f00 */
[-C--:B------:R-:W-:Y:S04]  /*9840*/  HMMA.16816.F32.BF16 R12, R144, R150.reuse, R12 ;  /* 0x00000096900c723c */ /* 0x080fe8000004180c */
[----:B------:R-:W-:Y:S01]  /*9850*/  MUFU.EX2 R173, R56 ;  /* 0x0000003800ad7308 */ /* 0x000fe20000000800 */
[----:B------:R-:W-:Y:S02]  /*9860*/  MOV R149, R196 ;  /* 0x000000c400957202 */ /* 0x000fe40000000f00 */
[----:B------:R-:W-:Y:S01]  /*9870*/  MOV R111, R148 ;  /* 0x00000094006f7202 */ /* 0x000fe20000000f00 */
[C---:B------:R-:W-:Y:S06]  /*9880*/  HMMA.16816.F32.BF16 R16, R140.reuse, R150, R16 ;  /* 0x000000968c10723c */ /* 0x040fec0000041810 */
[----:B------:R-:W1:Y:S01]  /*9890*/  MUFU.EX2 R179, R57 ;  /* 0x0000003900b37308 */ /* 0x000e620000000800 */
[----:B------:R-:W-:Y:S01]  /*98a0*/  MOV R150, R199 ;  /* 0x000000c700967202 */ /* 0x000fe20000000f00 */
[-C--:B--2---:R-:W-:Y:S01]  /*98b0*/  HMMA.16816.F32.BF16 R20, R140, R152.reuse, R20 ;  /* 0x000000988c14723c */ /* 0x084fe20000041814 */
[----:B---3--:R-:W2:Y:S03]  /*98c0*/  LDSM.16.MT88.4 R64, [R230+0x900] ;  /* 0x00090000e640783b */ /* 0x008ea60000004200 */
[----:B------:R-:W-:Y:S02]  /*98d0*/  MOV R151, R198 ;  /* 0x000000c600977202 */ /* 0x000fe40000000f00 */
[----:B------:R-:W-:Y:S02]  /*98e0*/  MOV R251, R150 ;  /* 0x0000009600fb7202 */ /* 0x000fe40000000f00 */
[C---:B------:R-:W-:Y:S01]  /*98f0*/  HMMA.16816.F32.BF16 R24, R144.reuse, R152, R24 ;  /* 0x000000989018723c */ /* 0x040fe20000041818 */
[----:B------:R-:W-:Y:S03]  /*9900*/  MUFU.EX2 R172, R58 ;  /* 0x0000003a00ac7308 */ /* 0x000fe60000000800 */
[----:B------:R-:W-:Y:S03]  /*9910*/  MOV R203, R151 ;  /* 0x0000009700cb7202 */ /* 0x000fe60000000f00 */
[----:B------:R-:W-:Y:S01]  /*9920*/  MOV R153, R195 ;  /* 0x000000c300997202 */ /* 0x000fe20000000f00 */
[-C--:B------:R-:W-:Y:S03]  /*9930*/  HMMA.16816.F32.BF16 R28, R144, R154.reuse, R28 ;  /* 0x0000009a901c723c */ /* 0x080fe6000004181c */
[----:B------:R3:W2:Y:S01]  /*9940*/  MUFU.EX2 R178, R59 ;  /* 0x0000003b00b27308 */ /* 0x0006a20000000800 */
[----:B------:R-:W-:Y:S02]  /*9950*/  MOV R152, R194 ;  /* 0x000000c200987202 */ /* 0x000fe40000000f00 */
[----:B------:R-:W-:Y:S02]  /*9960*/  MOV R252, R153 ;  /* 0x0000009900fc7202 */ /* 0x000fe40000000f00 */
[C---:B------:R-:W-:Y:S01]  /*9970*/  HMMA.16816.F32.BF16 R32, R140.reuse, R154, R32 ;  /* 0x0000009a8c20723c */ /* 0x040fe20000041820 */
[----:B------:R-:W5:Y:S03]  /*9980*/  LDL.LU R154, [R1] ;  /* 0x00000000019a7983 */ /* 0x000f660000300800 */
[----:B------:R-:W-:Y:S01]  /*9990*/  MOV R202, R152 ;  /* 0x0000009800ca7202 */ /* 0x000fe20000000f00 */
[----:B------:R-:W5:Y:S01]  /*99a0*/  LDL.LU R155, [R1+0x4] ;  /* 0x00000400019b7983 */ /* 0x000f620000300800 */
[----:B------:R-:W-:Y:S02]  /*99b0*/  MUFU.EX2 R183, R68 ;  /* 0x0000004400b77308 */ /* 0x000fe40000000800 */
[-C--:B-1----:R-:W-:Y:S08]  /*99c0*/  HMMA.16816.F32.BF16 R36, R140, R52.reuse, R36 ;  /* 0x000000348c24723c */ /* 0x082ff00000041824 */
[C---:B------:R-:W-:Y:S01]  /*99d0*/  HMMA.16816.F32.BF16 R48, R144.reuse, R52, R48 ;  /* 0x000000349030723c */ /* 0x040fe20000041830 */
[----:B------:R-:W-:Y:S01]  /*99e0*/  MUFU.EX2 R197, R69 ;  /* 0x0000004500c57308 */ /* 0x000fe20000000800 */
[----:B---3--:R-:W1:Y:S05]  /*99f0*/  LDSM.16.MT88.4 R56, [R228+0x1100] ;  /* 0x00110000e438783b */ /* 0x008e6a0000004200 */
[----:B------:R-:W-:Y:S01]  /*9a00*/  F2FP.BF16.PACK_AB R52, R185, R160 ;  /* 0x000000a0b934723e */ /* 0x000fe200000010ff */
[-C--:B------:R-:W-:Y:S03]  /*9a10*/  HMMA.16816.F32.BF16 R40, R144, R54.reuse, R40 ;  /* 0x000000369028723c */ /* 0x080fe60000041828 */
[----:B------:R-:W-:Y:S01]  /*9a20*/  MUFU.EX2 R182, R70 ;  /* 0x0000004600b67308 */ /* 0x000fe20000000800 */
[----:B------:R-:W-:Y:S04]  /*9a30*/  F2FP.BF16.PACK_AB R53, R184, R187 ;  /* 0x000000bbb835723e */ /* 0x000fe800000010ff */
[C---:B------:R-:W-:Y:S05]  /*9a40*/  HMMA.16816.F32.BF16 R116, R140.reuse, R54, R116 ;  /* 0x000000368c74723c */ /* 0x040fea0000041874 */
[----:B------:R3:W-:Y:S02]  /*9a50*/  MUFU.EX2 R196, R71 ;  /* 0x0000004700c47308 */ /* 0x0007e40000000800 */
[----:B----4-:R-:W-:Y:S01]  /*9a60*/  F2FP.BF16.PACK_AB R54, R224, R225 ;  /* 0x000000e1e036723e */ /* 0x010fe200000010ff */
[-C--:B--2---:R-:W-:Y:S04]  /*9a70*/  HMMA.16816.F32.BF16 R120, R140, R64.reuse, R120 ;  /* 0x000000408c78723c */ /* 0x084fe80000041878 */
[----:B------:R-:W-:Y:S03]  /*9a80*/  F2FP.BF16.PACK_AB R55, R222, R223 ;  /* 0x000000dfde37723e */ /* 0x000fe600000010ff */
[----:B------:R-:W-:Y:S01]  /*9a90*/  MUFU.EX2 R181, R72 ;  /* 0x0000004800b57308 */ /* 0x000fe20000000800 */
[C---:B------:R-:W-:Y:S08]  /*9aa0*/  HMMA.16816.F32.BF16 R124, R144.reuse, R64, R124 ;  /* 0x00000040907c723c */ /* 0x040ff0000004187c */
[-C--:B------:R-:W-:Y:S01]  /*9ab0*/  HMMA.16816.F32.BF16 R44, R144, R66.reuse, R44 ;  /* 0x00000042902c723c */ /* 0x080fe2000004182c */
[----:B------:R2:W-:Y:S01]  /*9ac0*/  MUFU.EX2 R177, R60 ;  /* 0x0000003c00b17308 */ /* 0x0005e20000000800 */
[----:B---3--:R-:W-:Y:S05]  /*9ad0*/  LDSM.16.MT88.4 R68, [R229+0x1100] ;  /* 0x00110000e544783b */ /* 0x008fea0000004200 */
[----:B------:R-:W-:Y:S01]  /*9ae0*/  MOV R147, R171 ;  /* 0x000000ab00937202 */ /* 0x000fe20000000f00 */
[----:B------:R-:W-:Y:S03]  /*9af0*/  HMMA.16816.F32.BF16 R128, R140, R66, R128 ;  /* 0x000000428c80723c */ /* 0x000fe60000041880 */
[----:B------:R3:W4:Y:S01]  /*9b00*/  MUFU.EX2 R199, R61 ;  /* 0x0000003d00c77308 */ /* 0x0007220000000800 */
[----:B------:R-:W-:Y:S01]  /*9b10*/  MOV R146, R170 ;  /* 0x000000aa00927202 */ /* 0x000fe20000000f00 */
[----:B------:R-:W4:Y:S01]  /*9b20*/  LDSM.16.MT88.4 R64, [R231+0x1100] ;  /* 0x00110000e740783b */ /* 0x000f220000004200 */
[----:B------:R-:W-:Y:S02]  /*9b30*/  MOV R145, R169 ;  /* 0x000000a900917202 */ /* 0x000fe40000000f00 */
[-C--:B-1----:R-:W-:Y:S05]  /*9b40*/  HMMA.16816.F32.BF16 R4, R52, R56.reuse, R4 ;  /* 0x000000383404723c */ /* 0x082fea0000041804 */
[----:B------:R1:W-:Y:S01]  /*9b50*/  MUFU.EX2 R176, R62 ;  /* 0x0000003e00b07308 */ /* 0x0003e20000000800 */
[----:B------:R-:W-:Y:S02]  /*9b60*/  MOV R144, R168 ;  /* 0x000000a800907202 */ /* 0x000fe40000000f00 */
[----:B------:R-:W-:Y:S01]  /*9b70*/  LDSM.16.MT88.4 R168, [R231+0x3100] ;  /* 0x00310000e7a8783b */ /* 0x000fe20000004200 */
[----:B--2---:R-:W-:Y:S06]  /*9b80*/  F2FP.BF16.PACK_AB R60, R166, R167 ;  /* 0x000000a7a63c723e */ /* 0x004fec00000010ff */
[----:B------:R2:W2:Y:S01]  /*9b90*/  MUFU.EX2 R198, R63 ;  /* 0x0000003f00c67308 */ /* 0x0004a20000000800 */
[----:B---3--:R-:W-:Y:S09]  /*9ba0*/  F2FP.BF16.PACK_AB R61, R164, R165 ;  /* 0x000000a5a43d723e */ /* 0x008ff200000010ff */
[----:B------:R-:W3:Y:S01]  /*9bb0*/  MUFU.EX2 R189, R73 ;  /* 0x0000004900bd7308 */ /* 0x000ee20000000800 */
[----:B-1----:R-:W-:Y:S09]  /*9bc0*/  F2FP.BF16.PACK_AB R62, R214, R217 ;  /* 0x000000d9d63e723e */ /* 0x002ff200000010ff */
[----:B------:R-:W-:Y:S01]  /*9bd0*/  MUFU.EX2 R180, R74 ;  /* 0x0000004a00b47308 */ /* 0x000fe20000000800 */
[----:B--2---:R-:W-:Y:S09]  /*9be0*/  F2FP.BF16.PACK_AB R63, R210, R211 ;  /* 0x000000d3d23f723e */ /* 0x004ff200000010ff */
[----:B------:R1:W2:Y:S01]  /*9bf0*/  MUFU.EX2 R188, R75 ;  /* 0x0000004b00bc7308 */ /* 0x0002a20000000800 */
[C---:B------:R-:W-:Y:S08]  /*9c00*/  HMMA.16816.F32.BF16 R8, R60.reuse, R56, R8 ;  /* 0x000000383c08723c */ /* 0x040ff00000041808 */
[-C--:B------:R-:W-:Y:S01]  /*9c10*/  HMMA.16816.F32.BF16 R12, R60, R58.reuse, R12 ;  /* 0x0000003a3c0c723c */ /* 0x080fe2000004180c */
[----:B------:R-:W-:Y:S07]  /*9c20*/  MUFU.EX2 R138, R138 ;  /* 0x0000008a008a7308 */ /* 0x000fee0000000800 */
[C---:B------:R-:W-:Y:S01]  /*9c30*/  HMMA.16816.F32.BF16 R16, R52.reuse, R58, R16 ;  /* 0x0000003a3410723c */ /* 0x040fe20000041810 */
[----:B------:R-:W2:Y:S02]  /*9c40*/  LDSM.16.MT88.4 R56, [R230+0x1100] ;  /* 0x00110000e638783b */ /* 0x000ea40000004200 */
[----:B------:R-:W-:Y:S05]  /*9c50*/  MUFU.EX2 R195, R80 ;  /* 0x0000005000c37308 */ /* 0x000fea0000000800 */
[-C--:B----4-:R-:W-:Y:S01]  /*9c60*/  HMMA.16816.F32.BF16 R20, R52, R64.reuse, R20 ;  /* 0x000000403414723c */ /* 0x090fe20000041814 */
[----:B-1----:R-:W-:Y:S04]  /*9c70*/  LDSM.16.MT88.4 R72, [R229+0x2100] ;  /* 0x00210000e548783b */ /* 0x002fe80000004200 */
[----:B------:R-:W-:Y:S03]  /*9c80*/  MUFU.EX2 R80, R79 ;  /* 0x0000004f00507308 */ /* 0x000fe60000000800 */
[C---:B------:R-:W-:Y:S07]  /*9c90*/  HMMA.16816.F32.BF16 R24, R60.reuse, R64, R24 ;  /* 0x000000403c18723c */ /* 0x040fee0000041818 */
[----:B------:R-:W-:Y:S01]  /*9ca0*/  MUFU.EX2 R194, R81 ;  /* 0x0000005100c27308 */ /* 0x000fe20000000800 */
[-C--:B------:R-:W-:Y:S08]  /*9cb0*/  HMMA.16816.F32.BF16 R28, R60, R66.reuse, R28 ;  /* 0x000000423c1c723c */ /* 0x080ff0000004181c */
[C---:B------:R-:W-:Y:S01]  /*9cc0*/  HMMA.16816.F32.BF16 R32, R52.reuse, R66, R32 ;  /* 0x000000423420723c */ /* 0x040fe20000041820 */
[----:B------:R-:W1:Y:S01]  /*9cd0*/  LDSM.16.MT88.4 R64, [R228+0x1900] ;  /* 0x00190000e440783b */ /* 0x000e620000004200 */
[----:B------:R-:W-:Y:S06]  /*9ce0*/  MUFU.EX2 R191, R82 ;  /* 0x0000005200bf7308 */ /* 0x000fec0000000800 */
[-C--:B------:R-:W-:Y:S04]  /*9cf0*/  HMMA.16816.F32.BF16 R36, R52, R68.reuse, R36 ;  /* 0x000000443424723c */ /* 0x080fe80000041824 */
[----:B------:R-:W-:Y:S04]  /*9d00*/  MUFU.EX2 R190, R83 ;  /* 0x0000005300be7308 */ /* 0x000fe80000000800 */
[C---:B------:R-:W-:Y:S06]  /*9d10*/  HMMA.16816.F32.BF16 R48, R60.reuse, R68, R48 ;  /* 0x000000443c30723c */ /* 0x040fec0000041830 */
[----:B------:R4:W-:Y:S02]  /*9d20*/  MUFU.EX2 R82, R76 ;  /* 0x0000004c00527308 */ /* 0x0009e40000000800 */
[-C--:B------:R-:W-:Y:S08]  /*9d30*/  HMMA.16816.F32.BF16 R40, R60, R70.reuse, R40 ;  /* 0x000000463c28723c */ /* 0x080ff00000041828 */
[C---:B------:R-:W-:Y:S01]  /*9d40*/  HMMA.16816.F32.BF16 R116, R52.reuse, R70, R116 ;  /* 0x000000463474723c */ /* 0x040fe20000041874 */
[----:B------:R-:W-:Y:S01]  /*9d50*/  LDSM.16.MT88.4 R68, [R229+0x1900] ;  /* 0x00190000e544783b */ /* 0x000fe20000004200 */
[----:B------:R-:W1:Y:S06]  /*9d60*/  MUFU.EX2 R83, R77 ;  /* 0x0000004d00537308 */ /* 0x000e6c0000000800 */
[-C--:B--2---:R-:W-:Y:S04]  /*9d70*/  HMMA.16816.F32.BF16 R120, R52, R56.reuse, R120 ;  /* 0x000000383478723c */ /* 0x084fe80000041878 */
[----:B------:R-:W2:Y:S04]  /*9d80*/  MUFU.EX2 R81, R78 ;  /* 0x0000004e00517308 */ /* 0x000ea80000000800 */
[C---:B------:R-:W-:Y:S06]  /*9d90*/  HMMA.16816.F32.BF16 R124, R60.reuse, R56, R124 ;  /* 0x000000383c7c723c */ /* 0x040fec000004187c */
[----:B------:R-:W-:Y:S01]  /*9da0*/  MUFU.EX2 R84, R84 ;  /* 0x0000005400547308 */ /* 0x000fe20000000800 */
[----:B------:R-:W-:Y:S01]  /*9db0*/  F2FP.BF16.PACK_AB R56, R179, R173 ;  /* 0x000000adb338723e */ /* 0x000fe200000010ff */
[-C--:B------:R-:W-:Y:S01]  /*9dc0*/  HMMA.16816.F32.BF16 R44, R60, R58.reuse, R44 ;  /* 0x0000003a3c2c723c */ /* 0x080fe2000004182c */
[----:B------:R-:W2:Y:S03]  /*9dd0*/  LDSM.16.MT88.4 R60, [R231+0x1900] ;  /* 0x00190000e73c783b */ /* 0x000ea60000004200 */
[----:B------:R-:W-:Y:S04]  /*9de0*/  F2FP.BF16.PACK_AB R57, R178, R172 ;  /* 0x000000acb239723e */ /* 0x000fe800000010ff */
[----:B------:R-:W-:Y:S01]  /*9df0*/  HMMA.16816.F32.BF16 R128, R52, R58, R128 ;  /* 0x0000003a3480723c */ /* 0x000fe20000041880 */
[----:B------:R-:W-:Y:S06]  /*9e00*/  MUFU.EX2 R85, R85 ;  /* 0x0000005500557308 */ /* 0x000fec0000000800 */
[----:B------:R-:W-:Y:S02]  /*9e10*/  F2FP.BF16.PACK_AB R52, R208, R209 ;  /* 0x000000d1d034723e */ /* 0x000fe400000010ff */
[----:B------:R-:W-:Y:S02]  /*9e20*/  F2FP.BF16.PACK_AB R53, R174, R175 ;  /* 0x000000afae35723e */ /* 0x000fe400000010ff */
[----:B------:R-:W-:Y:S01]  /*9e30*/  MUFU.EX2 R86, R86 ;  /* 0x0000005600567308 */ /* 0x000fe20000000800 */
[----:B------:R-:W-:Y:S02]  /*9e40*/  F2FP.BF16.PACK_AB R54, R206, R207 ;  /* 0x000000cfce36723e */ /* 0x000fe400000010ff */
[----:B------:R-:W-:Y:S02]  /*9e50*/  F2FP.BF16.PACK_AB R55, R205, R204 ;  /* 0x000000cccd37723e */ /* 0x000fe400000010ff */
[----:B------:R-:W-:Y:S02]  /*9e60*/  F2FP.BF16.PACK_AB R58, R199, R177 ;  /* 0x000000b1c73a723e */ /* 0x000fe400000010ff */
[----:B------:R-:W-:Y:S03]  /*9e70*/  F2FP.BF16.PACK_AB R59, R198, R176 ;  /* 0x000000b0c63b723e */ /* 0x000fe600000010ff */
[-C--:B-1----:R-:W-:Y:S01]  /*9e80*/  HMMA.16816.F32.BF16 R4, R52, R64.reuse, R4 ;  /* 0x000000403404723c */ /* 0x082fe20000041804 */
        /* <DEDUP_REMOVED lines=8> */
[-C--:B--2---:R-:W-:Y:S08]  /*9f10*/  HMMA.16816.F32.BF16 R20, R52, R60.reuse, R20 ;  /* 0x0000003c3414723c */ /* 0x084ff00000041814 */
[C---:B------:R-:W-:Y:S01]  /*9f20*/  HMMA.16816.F32.BF16 R24, R56.reuse, R60, R24 ;  /* 0x0000003c3818723c */ /* 0x040fe20000041818 */
[----:B------:R-:W-:Y:S07]  /*9f30*/  MUFU.EX2 R99, R99 ;  /* 0x0000006300637308 */ /* 0x000fee0000000800 */
[-C--:B------:R-:W-:Y:S03]  /*9f40*/  HMMA.16816.F32.BF16 R28, R56, R62.reuse, R28 ;  /* 0x0000003e381c723c */ /* 0x080fe6000004181c */
[----:B------:R-:W-:Y:S01]  /*9f50*/  MUFU.EX2 R100, R100 ;  /* 0x0000006400647308 */ /* 0x000fe20000000800 */
[----:B-----5:R-:W-:Y:S02]  /*9f60*/  FFMA.FTZ R133, R133, R154, R201 ;  /* 0x0000009a85857223 */ /* 0x020fe400000100c9 */
[----:B------:R-:W-:Y:S02]  /*9f70*/  FFMA.FTZ R0, R0, R155, R200 ;  /* 0x0000009b00007223 */ /* 0x000fe400000100c8 */
[C---:B------:R-:W-:Y:S01]  /*9f80*/  HMMA.16816.F32.BF16 R32, R52.reuse, R62, R32 ;  /* 0x0000003e3420723c */ /* 0x040fe20000041820 */
[----:B------:R-:W2:Y:S03]  /*9f90*/  LDSM.16.MT88.4 R60, [R228+0x2100] ;  /* 0x00210000e43c783b */ /* 0x000ea60000004200 */
[----:B------:R-:W-:Y:S01]  /*9fa0*/  FADD.FTZ R0, R212, R0 ;  /* 0x00000000d4007221 */ /* 0x000fe20000010000 */
[----:B------:R-:W-:Y:S03]  /*9fb0*/  MUFU.EX2 R101, R101 ;  /* 0x0000006500657308 */ /* 0x000fe60000000800 */
[-C--:B------:R-:W-:Y:S01]  /*9fc0*/  HMMA.16816.F32.BF16 R36, R52, R68.reuse, R36 ;  /* 0x000000443424723c */ /* 0x080fe20000041824 */
[----:B------:R-:W-:Y:S03]  /*9fd0*/  LDSM.16.MT88.4 R152, [R228+0x3100] ;  /* 0x00310000e498783b */ /* 0x000fe60000004200 */
[----:B----4-:R-:W-:Y:S03]  /*9fe0*/  FADD.FTZ R76, R215, R0 ;  /* 0x00000000d74c7221 */ /* 0x010fe60000010000 */
[----:B------:R-:W-:Y:S01]  /*9ff0*/  MUFU.EX2 R102, R102 ;  /* 0x0000006600667308 */ /* 0x000fe20000000800 */
[C---:B------:R-:W-:Y:S08]  /*a000*/  HMMA.16816.F32.BF16 R48, R56.reuse, R68, R48 ;  /* 0x000000443830723c */ /* 0x040ff00000041830 */
[-C--:B------:R-:W-:Y:S01]  /*a010*/  HMMA.16816.F32.BF16 R40, R56, R70.reuse, R40 ;  /* 0x000000463828723c */ /* 0x080fe20000041828 */
[----:B------:R-:W-:Y:S07]  /*a020*/  MUFU.EX2 R103, R103 ;  /* 0x0000006700677308 */ /* 0x000fee0000000800 */
[C---:B------:R-:W-:Y:S01]  /*a030*/  HMMA.16816.F32.BF16 R116, R52.reuse, R70, R116 ;  /* 0x000000463474723c */ /* 0x040fe20000041874 */
[----:B------:R-:W4:Y:S02]  /*a040*/  LDSM.16.MT88.4 R68, [R231+0x2100] ;  /* 0x00210000e744783b */ /* 0x000f240000004200 */
[----:B------:R-:W-:Y:S05]  /*a050*/  MUFU.EX2 R112, R112 ;  /* 0x0000007000707308 */ /* 0x000fea0000000800 */
[-C--:B-1----:R-:W-:Y:S05]  /*a060*/  HMMA.16816.F32.BF16 R120, R52, R64.reuse, R120 ;  /* 0x000000403478723c */ /* 0x082fea0000041878 */
[----:B------:R-:W-:Y:S03]  /*a070*/  MUFU.EX2 R113, R113 ;  /* 0x0000007100717308 */ /* 0x000fe60000000800 */
[C---:B------:R-:W-:Y:S07]  /*a080*/  HMMA.16816.F32.BF16 R124, R56.reuse, R64, R124 ;  /* 0x00000040387c723c */ /* 0x040fee000004187c */
[----:B------:R-:W-:Y:S01]  /*a090*/  MUFU.EX2 R114, R114 ;  /* 0x0000007200727308 */ /* 0x000fe20000000800 */
[-C--:B------:R-:W-:Y:S07]  /*a0a0*/  HMMA.16816.F32.BF16 R44, R56, R66.reuse, R44 ;  /* 0x00000042382c723c */ /* 0x080fee000004182c */
[----:B---3--:R-:W-:Y:S01]  /*a0b0*/  F2FP.BF16.PACK_AB R56, R189, R181 ;  /* 0x000000b5bd38723e */ /* 0x008fe200000010ff */
        /* <DEDUP_REMOVED lines=10> */
[----:B------:R-:W-:Y:S05]  /*a160*/  F2FP.BF16.PACK_AB R59, R80, R81 ;  /* 0x00000051503b723e */ /* 0x000fea00000010ff */
[-C--:B--2---:R-:W-:Y:S01]  /*a170*/  HMMA.16816.F32.BF16 R4, R52, R60.reuse, R4 ;  /* 0x0000003c3404723c */ /* 0x084fe20000041804 */
[----:B------:R-:W-:Y:S07]  /*a180*/  MUFU.EX2 R110, R110 ;  /* 0x0000006e006e7308 */ /* 0x000fee0000000800 */
[C---:B------:R-:W-:Y:S03]  /*a190*/  HMMA.16816.F32.BF16 R8, R56.reuse, R60, R8 ;  /* 0x0000003c3808723c */ /* 0x040fe60000041808 */
[----:B------:R-:W-:Y:S05]  /*a1a0*/  MUFU.EX2 R88, R88 ;  /* 0x0000005800587308 */ /* 0x000fea0000000800 */
[-C--:B------:R-:W-:Y:S05]  /*a1b0*/  HMMA.16816.F32.BF16 R12, R56, R62.reuse, R12 ;  /* 0x0000003e380c723c */ /* 0x080fea000004180c */
[----:B------:R-:W-:Y:S03]  /*a1c0*/  MUFU.EX2 R89, R89 ;  /* 0x0000005900597308 */ /* 0x000fe60000000800 */
[C---:B------:R-:W-:Y:S01]  /*a1d0*/  HMMA.16816.F32.BF16 R16, R52.reuse, R62, R16 ;  /* 0x0000003e3410723c */ /* 0x040fe20000041810 */
[----:B------:R-:W2:Y:S06]  /*a1e0*/  LDSM.16.MT88.4 R60, [R228+0x2900] ;  /* 0x00290000e43c783b */ /* 0x000eac0000004200 */
[----:B------:R-:W-:Y:S01]  /*a1f0*/  MUFU.EX2 R90, R90 ;  /* 0x0000005a005a7308 */ /* 0x000fe20000000800 */
[-C--:B----4-:R-:W-:Y:S08]  /*a200*/  HMMA.16816.F32.BF16 R20, R52, R68.reuse, R20 ;  /* 0x000000443414723c */ /* 0x090ff00000041814 */
[C---:B------:R-:W-:Y:S01]  /*a210*/  HMMA.16816.F32.BF16 R24, R56.reuse, R68, R24 ;  /* 0x000000443818723c */ /* 0x040fe20000041818 */
[----:B------:R-:W-:Y:S07]  /*a220*/  MUFU.EX2 R91, R91 ;  /* 0x0000005b005b7308 */ /* 0x000fee0000000800 */
[-C--:B------:R-:W-:Y:S03]  /*a230*/  HMMA.16816.F32.BF16 R28, R56, R70.reuse, R28 ;  /* 0x00000046381c723c */ /* 0x080fe6000004181c */
[----:B------:R-:W-:Y:S05]  /*a240*/  MUFU.EX2 R92, R92 ;  /* 0x0000005c005c7308 */ /* 0x000fea0000000800 */
[C---:B------:R-:W-:Y:S01]  /*a250*/  HMMA.16816.F32.BF16 R32, R52.reuse, R70, R32 ;  /* 0x000000463420723c */ /* 0x040fe20000041820 */
[----:B------:R-:W3:Y:S04]  /*a260*/  LDSM.16.MT88.4 R68, [R231+0x2900] ;  /* 0x00290000e744783b */ /* 0x000ee80000004200 */
[----:B------:R-:W4:Y:S03]  /*a270*/  MUFU.EX2 R93, R93 ;  /* 0x0000005d005d7308 */ /* 0x000f260000000800 */
[-C--:B------:R-:W-:Y:S07]  /*a280*/  HMMA.16816.F32.BF16 R36, R52, R72.reuse, R36 ;  /* 0x000000483424723c */ /* 0x080fee0000041824 */
[----:B------:R-:W-:Y:S01]  /*a290*/  MUFU.EX2 R94, R94 ;  /* 0x0000005e005e7308 */ /* 0x000fe20000000800 */
[C---:B------:R-:W-:Y:S08]  /*a2a0*/  HMMA.16816.F32.BF16 R48, R56.reuse, R72, R48 ;  /* 0x000000483830723c */ /* 0x040ff00000041830 */
[-C--:B------:R-:W-:Y:S01]  /*a2b0*/  HMMA.16816.F32.BF16 R40, R56, R74.reuse, R40 ;  /* 0x0000004a3828723c */ /* 0x080fe20000041828 */
[----:B------:R-:W5:Y:S07]  /*a2c0*/  MUFU.EX2 R95, R95 ;  /* 0x0000005f005f7308 */ /* 0x000f6e0000000800 */
[C---:B------:R-:W-:Y:S01]  /*a2d0*/  HMMA.16816.F32.BF16 R116, R52.reuse, R74, R116 ;  /* 0x0000004a3474723c */ /* 0x040fe20000041874 */
[----:B------:R-:W2:Y:S02]  /*a2e0*/  LDSM.16.MT88.4 R72, [R229+0x2900] ;  /* 0x00290000e548783b */ /* 0x000ea40000004200 */
[----:B------:R-:W-:Y:S05]  /*a2f0*/  MUFU.EX2 R104, R104 ;  /* 0x0000006800687308 */ /* 0x000fea0000000800 */
[-C--:B-1----:R-:W-:Y:S05]  /*a300*/  HMMA.16816.F32.BF16 R120, R52, R64.reuse, R120 ;  /* 0x000000403478723c */ /* 0x082fea0000041878 */
[----:B------:R-:W1:Y:S03]  /*a310*/  MUFU.EX2 R105, R105 ;  /* 0x0000006900697308 */ /* 0x000e660000000800 */
[C---:B------:R-:W-:Y:S07]  /*a320*/  HMMA.16816.F32.BF16 R124, R56.reuse, R64, R124 ;  /* 0x00000040387c723c */ /* 0x040fee000004187c */
[----:B------:R-:W-:Y:S01]  /*a330*/  FADD.FTZ R64, R218, R134 ;  /* 0x00000086da407221 */ /* 0x000fe20000010000 */
[-C--:B------:R-:W-:Y:S01]  /*a340*/  HMMA.16816.F32.BF16 R44, R56, R66.reuse, R44 ;  /* 0x00000042382c723c */ /* 0x080fe2000004182c */
[----:B------:R-:W-:Y:S03]  /*a350*/  MUFU.EX2 R106, R106 ;  /* 0x0000006a006a7308 */ /* 0x000fe60000000800 */
[----:B------:R-:W-:Y:S03]  /*a360*/  FADD.FTZ R79, R221, R64 ;  /* 0x00000040dd4f7221 */ /* 0x000fe60000010000 */
[----:B----4-:R-:W-:Y:S01]  /*a370*/  F2FP.BF16.PACK_AB R58, R93, R92 ;  /* 0x0000005c5d3a723e */ /* 0x010fe200000010ff */
[----:B------:R-:W-:Y:S01]  /*a380*/  HMMA.16816.F32.BF16 R128, R52, R66, R128 ;  /* 0x000000423480723c */ /* 0x000fe20000041880 */
[----:B------:R-:W4:Y:S02]  /*a390*/  LDSM.16.MT88.4 R64, [R230+0x2900] ;  /* 0x00290000e640783b */ /* 0x000f240000004200 */
[----:B------:R-:W3:Y:S01]  /*a3a0*/  MUFU.EX2 R107, R107 ;  /* 0x0000006b006b7308 */ /* 0x000ee20000000800 */
[----:B------:R-:W-:Y:S01]  /*a3b0*/  FADD.FTZ R56, R216, R132 ;  /* 0x00000084d8387221 */ /* 0x000fe20000010000 */
[----:B-----5:R-:W-:Y:S01]  /*a3c0*/  F2FP.BF16.PACK_AB R59, R95, R94 ;  /* 0x0000005e5f3b723e */ /* 0x020fe200000010ff */
[----:B------:R-:W-:Y:S01]  /*a3d0*/  FADD.FTZ R57, R213, R133 ;  /* 0x00000085d5397221 */ /* 0x000fe20000010000 */
[----:B------:R-:W-:Y:S01]  /*a3e0*/  F2FP.BF16.PACK_AB R52, R85, R84 ;  /* 0x000000545534723e */ /* 0x000fe200000010ff */
[----:B------:R-:W-:Y:S01]  /*a3f0*/  FADD.FTZ R78, R220, R56 ;  /* 0x00000038dc4e7221 */ /* 0x000fe20000010000 */
[----:B------:R-:W-:Y:S03]  /*a400*/  F2FP.BF16.PACK_AB R53, R87, R86 ;  /* 0x000000565735723e */ /* 0x000fe600000010ff */
[----:B------:R-:W-:Y:S01]  /*a410*/  F2FP.BF16.PACK_AB R54, R97, R96 ;  /* 0x000000606136723e */ /* 0x000fe200000010ff */
[----:B------:R-:W-:Y:S01]  /*a420*/  FADD.FTZ R77, R219, R57 ;  /* 0x00000039db4d7221 */ /* 0x000fe20000010000 */
[----:B------:R-:W-:Y:S01]  /*a430*/  F2FP.BF16.PACK_AB R55, R99, R98 ;  /* 0x000000626337723e */ /* 0x000fe200000010ff */
[----:B------:R-:W-:Y:S01]  /*a440*/  FADD.FTZ R0, R144, R79 ;  /* 0x0000004f90007221 */ /* 0x000fe20000010000 */
[----:B------:R-:W-:Y:S02]  /*a450*/  F2FP.BF16.PACK_AB R56, R89, R88 ;  /* 0x000000585938723e */ /* 0x000fe400000010ff */
[----:B------:R-:W-:Y:S02]  /*a460*/  F2FP.BF16.PACK_AB R57, R91, R90 ;  /* 0x0000005a5b39723e */ /* 0x000fe400000010ff */
[----:B-1----:R-:W-:Y:S01]  /*a470*/  F2FP.BF16.PACK_AB R184, R105, R104 ;  /* 0x0000006869b8723e */ /* 0x002fe200000010ff */
[-C--:B--2---:R-:W-:Y:S03]  /*a480*/  HMMA.16816.F32.BF16 R4, R52, R60.reuse, R4 ;  /* 0x0000003c3404723c */ /* 0x084fe60000041804 */
[----:B------:R-:W-:Y:S02]  /*a490*/  MOV R133, R135 ;  /* 0x0000008700857202 */ /* 0x000fe40000000f00 */
[----:B---3--:R-:W-:Y:S03]  /*a4a0*/  F2FP.BF16.PACK_AB R185, R107, R106 ;  /* 0x0000006a6bb9723e */ /* 0x008fe600000010ff */
[C---:B------:R-:W-:Y:S01]  /*a4b0*/  HMMA.16816.F32.BF16 R8, R56.reuse, R60, R8 ;  /* 0x0000003c3808723c */ /* 0x040fe20000041808 */
[----:B------:R1:W2:Y:S07]  /*a4c0*/  MUFU.EX2 R60, R3 ;  /* 0x00000003003c7308 */ /* 0x0002ae0000000800 */
[-C--:B------:R-:W-:Y:S08]  /*a4d0*/  HMMA.16816.F32.BF16 R12, R56, R62.reuse, R12 ;  /* 0x0000003e380c723c */ /* 0x080ff0000004180c */
[C---:B------:R-:W-:Y:S08]  /*a4e0*/  HMMA.16816.F32.BF16 R16, R52.reuse, R62, R16 ;  /* 0x0000003e3410723c */ /* 0x040ff00000041810 */
[-C--:B------:R-:W-:Y:S04]  /*a4f0*/  HMMA.16816.F32.BF16 R20, R52, R68.reuse, R20 ;  /* 0x000000443414723c */ /* 0x080fe80000041814 */
[----:B-1----:R-:W-:Y:S01]  /*a500*/  FADD.FTZ R3, R147, R76 ;  /* 0x0000004c93037221 */ /* 0x002fe20000010000 */
[----:B--2---:R-:W-:Y:S03]  /*a510*/  F2FP.BF16.PACK_AB R187, R60, R110 ;  /* 0x0000006e3cbb723e */ /* 0x004fe600000010ff */
[C---:B------:R-:W-:Y:S08]  /*a520*/  HMMA.16816.F32.BF16 R24, R56.reuse, R68, R24 ;  /* 0x000000443818723c */ /* 0x040ff00000041818 */
[-C--:B------:R-:W-:Y:S08]  /*a530*/  HMMA.16816.F32.BF16 R28, R56, R70.reuse, R28 ;  /* 0x00000046381c723c */ /* 0x080ff0000004181c */
[C---:B------:R-:W-:Y:S08]  /*a540*/  HMMA.16816.F32.BF16 R32, R52.reuse, R70, R32 ;  /* 0x000000463420723c */ /* 0x040ff00000041820 */
[-C--:B------:R-:W-:Y:S08]  /*a550*/  HMMA.16816.F32.BF16 R36, R52, R72.reuse, R36 ;  /* 0x000000483424723c */ /* 0x080ff00000041824 */
[C---:B------:R-:W-:Y:S08]  /*a560*/  HMMA.16816.F32.BF16 R48, R56.reuse, R72, R48 ;  /* 0x000000483830723c */ /* 0x040ff00000041830 */
[-C--:B------:R-:W-:Y:S08]  /*a570*/  HMMA.16816.F32.BF16 R40, R56, R74.reuse, R40 ;  /* 0x0000004a3828723c */ /* 0x080ff00000041828 */
[C---:B------:R-:W-:Y:S08]  /*a580*/  HMMA.16816.F32.BF16 R116, R52.reuse, R74, R116 ;  /* 0x0000004a3474723c */ /* 0x040ff00000041874 */
[-C--:B----4-:R-:W-:Y:S08]  /*a590*/  HMMA.16816.F32.BF16 R120, R52, R64.reuse, R120 ;  /* 0x000000403478723c */ /* 0x090ff00000041878 */
[C---:B------:R-:W-:Y:S08]  /*a5a0*/  HMMA.16816.F32.BF16 R124, R56.reuse, R64, R124 ;  /* 0x00000040387c723c */ /* 0x040ff0000004187c */
[-C--:B------:R-:W-:Y:S07]  /*a5b0*/  HMMA.16816.F32.BF16 R44, R56, R66.reuse, R44 ;  /* 0x00000042382c723c */ /* 0x080fee000004182c */
[----:B------:R-:W-:Y:S01]  /*a5c0*/  FADD.FTZ R57, R145, R78 ;  /* 0x0000004e91397221 */ /* 0x000fe20000010000 */
[----:B------:R-:W-:Y:S04]  /*a5d0*/  HMMA.16816.F32.BF16 R128, R52, R66, R128 ;  /* 0x000000423480723c */ /* 0x000fe80000041880 */
[----:B------:R-:W-:Y:S02]  /*a5e0*/  FADD.FTZ R56, R146, R77 ;  /* 0x0000004d92387221 */ /* 0x000fe40000010000 */
[----:B------:R-:W-:Y:S01]  /*a5f0*/  FADD.FTZ R58, R149, R0 ;  /* 0x00000000953a7221 */ /* 0x000fe20000010000 */
[----:B------:R-:W-:Y:S01]  /*a600*/  F2FP.BF16.PACK_AB R52, R101, R100 ;  /* 0x000000646534723e */ /* 0x000fe200000010ff */
[----:B------:R-:W-:Y:S01]  /*a610*/  FADD.FTZ R0, R186, R57 ;  /* 0x00000039ba007221 */ /* 0x000fe20000010000 */
[----:B------:R-:W-:Y:S03]  /*a620*/  F2FP.BF16.PACK_AB R53, R103, R102 ;  /* 0x000000666735723e */ /* 0x000fe600000010ff */
[----:B------:R-:W-:Y:S01]  /*a630*/  FADD.FTZ R57, R227, R56 ;  /* 0x00000038e3397221 */ /* 0x000fe20000010000 */
[----:B------:R-:W-:Y:S01]  /*a640*/  F2FP.BF16.PACK_AB R54, R113, R112 ;  /* 0x000000707136723e */ /* 0x000fe200000010ff */
[----:B------:R-:W-:Y:S01]  /*a650*/  FADD.FTZ R56, R226, R3 ;  /* 0x00000003e2387221 */ /* 0x000fe20000010000 */
[----:B------:R-:W-:Y:S01]  /*a660*/  F2FP.BF16.PACK_AB R55, R115, R114 ;  /* 0x000000727337723e */ /* 0x000fe200000010ff */
[----:B------:R-:W-:Y:S01]  /*a670*/  FADD.FTZ R3, R252, R58 ;  /* 0x0000003afc037221 */ /* 0x000fe20000010000 */
[----:B------:R-:W-:Y:S01]  /*a680*/  F2FP.BF16.PACK_AB R186, R138, R108 ;  /* 0x0000006c8aba723e */ /* 0x000fe200000010ff */
[----:B------:R-:W-:Y:S04]  /*a690*/  FADD.FTZ R0, R202, R0 ;  /* 0x00000000ca007221 */ /* 0x000fe80000010000 */
[-C--:B------:R-:W-:Y:S01]  /*a6a0*/  HMMA.16816.F32.BF16 R144, R52, R152.reuse, R4 ;  /* 0x000000983490723c */ /* 0x080fe20000041804 */
[----:B------:R-:W1:Y:S07]  /*a6b0*/  LDSM.16.MT88.4 R4, [R229+0x3100] ;  /* 0x00310000e504783b */ /* 0x000e6e0000004200 */
[C---:B------:R-:W-:Y:S07]  /*a6c0*/  HMMA.16816.F32.BF16 R140, R184.reuse, R152, R8 ;  /* 0x00000098b88c723c */ /* 0x040fee0000041808 */
[----:B------:R-:W-:Y:S01]  /*a6d0*/  FADD.FTZ R8, R159, R57 ;  /* 0x000000399f087221 */ /* 0x000fe20000010000 */
        /* <DEDUP_REMOVED lines=11> */
[----:B------:R-:W-:Y:S02]  /*a790*/  FADD.FTZ R10, R161, R3 ;  /* 0x00000003a10a7221 */ /* 0x000fe40000010000 */
[----:B------:R-:W-:Y:S02]  /*a7a0*/  FADD.FTZ R9, R160, R0 ;  /* 0x00000000a0097221 */ /* 0x000fe40000010000 */
        /* <DEDUP_REMOVED lines=86> */
[----:B------:R-:W-:Y:S01]  /*ad10*/  MOV R138, R2 ;  /* 0x00000002008a7202 */ /* 0x000fe20000000f00 */
[----:B------:R-:W-:Y:S02]  /*ad20*/  FADD.FTZ R0, R60, R0 ;  /* 0x000000003c007221 */ /* 0x000fe40000010000 */
[----:B------:R-:W-:Y:S01]  /*ad30*/  FADD.FTZ R5, R112, R5 ;  /* 0x0000000570057221 */ /* 0x000fe20000010000 */
[----:B------:R1:W-:Y:S01]  /*ad40*/  STL [R1], R3 ;  /* 0x0000000301007387 */ /* 0x0003e20000100800 */
[----:B------:R-:W-:Y:S02]  /*ad50*/  FADD.FTZ R4, R114, R4 ;  /* 0x0000000472047221 */ /* 0x000fe40000010000 */
[----:B------:R-:W-:Y:S01]  /*ad60*/  FADD.FTZ R251, R113, R5 ;  /* 0x0000000571fb7221 */ /* 0x000fe20000010000 */
[----:B------:R2:W-:Y:S01]  /*ad70*/  STL [R1+0x4], R0 ;  /* 0x0000040001007387 */ /* 0x0005e20000100800 */
[----:B------:R-:W-:Y:S01]  /*ad80*/  FADD.FTZ R252, R115, R4 ;  /* 0x0000000473fc7221 */ /* 0x000fe20000010000 */
[----:B-1----:R-:W-:Y:S02]  /*ad90*/  MOV R3, R136 ;  /* 0x0000008800037202 */ /* 0x002fe40000000f00 */
[----:B--2---:R-:W-:Y:S01]  /*ada0*/  MOV R0, R137 ;  /* 0x0000008900007202 */ /* 0x004fe20000000f00 */
[----:B------:R-:W-:-:S05]  /*adb0*/  @P0 BRA `(.L_x_1929) ;  /* 0xffffc1e000000947 */ /* 0x000fca000383ffff */
.L_x_1928:
[----:B------:R-:W2:Y:S04]  /*adc0*/  LDL.LU R10, [R1] ;  /* 0x00000000010a7983 */ /* 0x000ea80000300800 */
[----:B------:R-:W3:Y:S01]  /*add0*/  LDL.LU R8, [R1+0x4] ;  /* 0x0000040001087983 */ /* 0x000ee20000300800 */
[----:B------:R-:W-:-:S02]  /*ade0*/  MOV R20, 0xff800000 ;  /* 0xff80000000147802 */ /* 0x000fc40000000f00 */
[----:B------:R-:W-:Y:S01]  /*adf0*/  MOV R21, 0xff800000 ;  /* 0xff80000000157802 */ /* 0x000fe20000000f00 */
[----:B------:R-:W4:Y:S01]  /*ae00*/  SHFL.BFLY PT, R5, R251, 0x2, 0x1f ;  /* 0x0c401f00fb057f89 */ /* 0x000f2200000e0000 */
[----:B------:R-:W-:Y:S02]  /*ae10*/  MOV R22, 0xff800000 ;  /* 0xff80000000167802 */ /* 0x000fe40000000f00 */
[----:B------:R-:W-:Y:S01]  /*ae20*/  MOV R23, 0xff800000 ;  /* 0xff80000000177802 */ /* 0x000fe20000000f00 */
[----:B------:R-:W1:Y:S01]  /*ae30*/  SHFL.BFLY PT, R9, R252, 0x2, 0x1f ;  /* 0x0c401f00fc097f89 */ /* 0x000e6200000e0000 */
[----:B------:R-:W-:Y:S01]  /*ae40*/  PLOP3.LUT P4, PT, PT, PT, PT, 0x8, 0x0 ;  /* 0x000000000000781c */ /* 0x000fe20003f8e170 */
[----:B----4-:R-:W-:Y:S02]  /*ae50*/  FADD.FTZ R5, R5, R251 ;  /* 0x000000fb05057221 */ /* 0x010fe40000010000 */
[----:B-1----:R-:W-:-:S03]  /*ae60*/  FADD.FTZ R9, R9, R252 ;  /* 0x000000fc09097221 */ /* 0x002fc60000010000 */
[----:B------:R-:W1:Y:S04]  /*ae70*/  SHFL.BFLY PT, R0, R5, 0x1, 0x1f ;  /* 0x0c201f0005007f89 */ /* 0x000e6800000e0000 */
[----:B------:R-:W4:Y:S01]  /*ae80*/  SHFL.BFLY PT, R4, R9, 0x1, 0x1f ;  /* 0x0c201f0009047f89 */ /* 0x000f2200000e0000 */
[----:B-1----:R-:W-:Y:S01]  /*ae90*/  FADD.FTZ R5, R5, R0 ;  /* 0x0000000005057221 */ /* 0x002fe20000010000 */
[----:B------:R-:W-:Y:S01]  /*aea0*/  MOV R0, RZ ;  /* 0x000000ff00007202 */ /* 0x000fe20000000f00 */
[----:B----4-:R-:W-:-:S03]  /*aeb0*/  FADD.FTZ R9, R9, R4 ;  /* 0x0000000409097221 */ /* 0x010fc60000010000 */
[----:B------:R-:W-:Y:S02]  /*aec0*/  FSETP.NE.FTZ.AND P3, PT, R5, RZ, PT ;  /* 0x000000ff0500720b */ /* 0x000fe40003f75000 */
[----:B------:R-:W-:Y:S02]  /*aed0*/  MOV R4, RZ ;  /* 0x000000ff00047202 */ /* 0x000fe40000000f00 */
[----:B------:R-:W-:-:S09]  /*aee0*/  FSETP.NE.FTZ.AND P2, PT, R9, RZ, PT ;  /* 0x000000ff0900720b */ /* 0x000fd20003f55000 */
[----:B------:R-:W1:Y:S08]  /*aef0*/  @P3 MUFU.RCP R0, R5 ;  /* 0x0000000500003308 */ /* 0x000e700000001000 */
[----:B------:R-:W4:Y:S01]  /*af00*/  @P2 MUFU.RCP R4, R9 ;  /* 0x0000000900042308 */ /* 0x000f220000001000 */
[----:B-1----:R-:W-:-:S07]  /*af10*/  FMUL.FTZ R144, R0, R144 ;  /* 0x0000009000907220 */ /* 0x002fce0000410000 */
[----:B------:R-:W1:Y:S01]  /*af20*/  @P3 MUFU.LG2 R11, R5 ;  /* 0x00000005000b3308 */ /* 0x000e620000000c00 */
[C---:B------:R-:W-:Y:S02]  /*af30*/  FMUL.FTZ R145, R0.reuse, R145 ;  /* 0x0000009100917220 */ /* 0x040fe40000410000 */
[C---:B------:R-:W-:Y:S02]  /*af40*/  FMUL.FTZ R152, R0.reuse, R152 ;  /* 0x0000009800987220 */ /* 0x040fe40000410000 */
[C---:B------:R-:W-:Y:S02]  /*af50*/  FMUL.FTZ R153, R0.reuse, R153 ;  /* 0x0000009900997220 */ /* 0x040fe40000410000 */
[C---:B------:R-:W-:Y:S01]  /*af60*/  FMUL.FTZ R156, R0.reuse, R156 ;  /* 0x0000009c009c7220 */ /* 0x040fe20000410000 */
[----:B------:R-:W1:Y:S01]  /*af70*/  @P2 MUFU.LG2 R9, R9 ;  /* 0x0000000900092308 */ /* 0x000e620000000c00 */
        /* <DEDUP_REMOVED lines=11> */
[----:B------:R-:W-:Y:S01]  /*b030*/  MOV R0, RZ ;  /* 0x000000ff00007202 */ /* 0x000fe20000000f00 */
[C---:B----4-:R-:W-:Y:S02]  /*b040*/  FMUL.FTZ R146, R4.reuse, R146 ;  /* 0x0000009204927220 */ /* 0x050fe40000410000 */
        /* <DEDUP_REMOVED lines=16> */
[----:B-1----:R-:W-:Y:S02]  /*b150*/  @P3 FMUL.FTZ R11, R11, 0.69314718246459960938 ;  /* 0x3f3172180b0b3820 */ /* 0x002fe40000410000 */
[----:B------:R-:W-:Y:S01]  /*b160*/  @P2 FMUL.FTZ R9, R9, 0.69314718246459960938 ;  /* 0x3f31721809092820 */ /* 0x000fe20000410000 */
[----:B--2---:R-:W1:Y:S04]  /*b170*/  SHFL.BFLY PT, R7, R10, 0x2, 0x1f ;  /* 0x0c401f000a077f89 */ /* 0x004e6800000e0000 */
[----:B---3--:R-:W2:Y:S01]  /*b180*/  SHFL.BFLY PT, R6, R8, 0x2, 0x1f ;  /* 0x0c401f0008067f89 */ /* 0x008ea200000e0000 */
[----:B-1----:R-:W-:-:S02]  /*b190*/  FADD.FTZ R7, R7, R10 ;  /* 0x0000000a07077221 */ /* 0x002fc40000010000 */
[----:B------:R-:W-:Y:S02]  /*b1a0*/  @P3 FMUL.FTZ R10, R4, c[0x0][0x2d0] ;  /* 0x0000b400040a3a20 */ /* 0x000fe40000410000 */
[----:B--2---:R-:W-:Y:S01]  /*b1b0*/  FADD.FTZ R6, R6, R8 ;  /* 0x0000000806067221 */ /* 0x004fe20000010000 */
[----:B------:R-:W1:Y:S01]  /*b1c0*/  SHFL.BFLY PT, R3, R7, 0x1, 0x1f ;  /* 0x0c201f0007037f89 */ /* 0x000e6200000e0000 */
[----:B------:R-:W-:-:S03]  /*b1d0*/  @P3 FFMA.FTZ R20, R10, R137, R11 ;  /* 0x000000890a143223 */ /* 0x000fc6000001000b */
[----:B------:R-:W2:Y:S01]  /*b1e0*/  SHFL.BFLY PT, R8, R6, 0x1, 0x1f ;  /* 0x0c201f0006087f89 */ /* 0x000ea200000e0000 */
[----:B-1----:R-:W-:Y:S01]  /*b1f0*/  FADD.FTZ R7, R7, R3 ;  /* 0x0000000307077221 */ /* 0x002fe20000010000 */
[----:B------:R-:W-:Y:S01]  /*b200*/  MOV R3, RZ ;  /* 0x000000ff00037202 */ /* 0x000fe20000000f00 */
[----:B--2---:R-:W-:-:S03]  /*b210*/  FADD.FTZ R6, R8, R6 ;  /* 0x0000000608067221 */ /* 0x004fc60000010000 */
[----:B------:R-:W-:Y:S02]  /*b220*/  FSETP.NE.FTZ.AND P1, PT, R7, RZ, PT ;  /* 0x000000ff0700720b */ /* 0x000fe40003f35000 */
[----:B------:R-:W-:-:S11]  /*b230*/  FSETP.NE.FTZ.AND P0, PT, R6, RZ, PT ;  /* 0x000000ff0600720b */ /* 0x000fd60003f15000 */
[----:B------:R-:W1:Y:S02]  /*b240*/  @P1 MUFU.RCP R3, R7 ;  /* 0x0000000700031308 */ /* 0x000e640000001000 */
[----:B------:R-:W-:-:S06]  /*b250*/  @P0 MOV R8, 0x3f317218 ;  /* 0x3f31721800080802 */ /* 0x000fcc0000000f00 */
[----:B------:R-:W2:Y:S08]  /*b260*/  @P0 MUFU.RCP R0, R6 ;  /* 0x0000000600000308 */ /* 0x000eb00000001000 */
[----:B------:R-:W3:Y:S01]  /*b270*/  @P1 MUFU.LG2 R7, R7 ;  /* 0x0000000700071308 */ /* 0x000ee20000000c00 */
[C---:B-1----:R-:W-:Y:S02]  /*b280*/  FMUL.FTZ R140, R3.reuse, R140 ;  /* 0x0000008c038c7220 */ /* 0x042fe40000410000 */
[----:B------:R-:W-:-:S02]  /*b290*/  FMUL.FTZ R141, R3, R141 ;  /* 0x0000008d038d7220 */ /* 0x000fc40000410000 */
[C---:B------:R-:W-:Y:S02]  /*b2a0*/  FMUL.FTZ R148, R3.reuse, R148 ;  /* 0x0000009403947220 */ /* 0x040fe40000410000 */
[C---:B------:R-:W-:Y:S01]  /*b2b0*/  FMUL.FTZ R149, R3.reuse, R149 ;  /* 0x0000009503957220 */ /* 0x040fe20000410000 */
[----:B------:R-:W1:Y:S01]  /*b2c0*/  @P0 MUFU.LG2 R6, R6 ;  /* 0x0000000600060308 */ /* 0x000e620000000c00 */
        /* <DEDUP_REMOVED lines=30> */
[----:B------:R-:W-:-:S02]  /*b4b0*/  @P2 FMUL.FTZ R5, R3, c[0x0][0x2d0] ;  /* 0x0000b40003052a20 */ /* 0x000fc40000410000 */
[----:B---3--:R-:W-:Y:S02]  /*b4c0*/  @P1 FMUL.FTZ R7, R7, 0.69314718246459960938 ;  /* 0x3f31721807071820 */ /* 0x008fe40000410000 */
[----:B------:R-:W-:Y:S02]  /*b4d0*/  @P1 FMUL.FTZ R3, R0, c[0x0][0x2d0] ;  /* 0x0000b40000031a20 */ /* 0x000fe40000410000 */
[----:B-1----:R-:W-:Y:S02]  /*b4e0*/  @P0 FMUL.FTZ R4, R6, 0.69314718246459960938 ;  /* 0x3f31721806040820 */ /* 0x002fe40000410000 */
[----:B------:R-:W-:Y:S02]  /*b4f0*/  @P0 FMUL.FTZ R0, R8, c[0x0][0x2d0] ;  /* 0x0000b40008000a20 */ /* 0x000fe40000410000 */
[----:B------:R-:W-:Y:S02]  /*b500*/  @P2 FFMA.FTZ R21, R5, R136, R9 ;  /* 0x0000008805152223 */ /* 0x000fe40000010009 */
[----:B------:R-:W-:-:S02]  /*b510*/  @P1 FFMA.FTZ R22, R3, R135, R7 ;  /* 0x0000008703161223 */ /* 0x000fc40000010007 */
[----:B------:R-:W-:Y:S02]  /*b520*/  @P0 FFMA.FTZ R23, R0, R2, R4 ;  /* 0x0000000200170223 */ /* 0x000fe40000010004 */
.L_x_1912:
        /* <DEDUP_REMOVED lines=179> */
.L_x_1934:
[----:B-1----:R-:W-:Y:S05]  /*c060*/  BSYNC B0 ;  /* 0x0000000000007941 */ /* 0x002fea0003800000 */
.L_x_1933:
        /* <DEDUP_REMOVED lines=49> */
.L_x_1936:
[----:B------:R-:W-:Y:S05]  /*c380*/  BSYNC B0 ;  /* 0x0000000000007941 */ /* 0x000fea0003800000 */
.L_x_1935:
        /* <DEDUP_REMOVED lines=49> */
.L_x_1938:
[----:B------:R-:W-:Y:S05]  /*c6a0*/  BSYNC B0 ;  /* 0x0000000000007941 */ /* 0x000fea0003800000 */
.L_x_1937:
        /* <DEDUP_REMOVED lines=50> */
.L_x_1932:
        /* <DEDUP_REMOVED lines=50> */
.L_x_1939:
        /* <DEDUP_REMOVED lines=9> */
.L_x_3853:


//--------------------- .text._ZN7cutlass13device_kernelIN5flash19enable_sm80_to_sm89INS1_16FlashAttnFwdSm80INS1_25CollectiveMainloopFwdSm80ILi4ELi1ELb0EN4cute5tupleIJNS5_1CILi128EEENS7_ILi80EEENS7_ILi64EEEEEELi64ENS_10bfloat16_tEfNS_4arch4Sm80ELb0ELb0ELb0ELb1ELb1ELb0ELb1ELb1EEENS1_21CollectiveEpilogueFwdINS6_IJS8_SA_S9_EEENS6_IJNS7_ILi1EEESI_SI_EEESC_SE_Li128ELb1ELb1ELb1ELb0EEENS1_36VarlenDynamicPersistentTileSchedulerILi128ELi80ELi128ELi128ELb1ELb1ELb0ELb0ELb1ELb1EEEEEEEEEvNT_6ParamsE --------------------------
	.section	.text._ZN7cutlass13device_kernelIN5flash19enable_sm80_to_sm89INS1_16FlashAttnFwdSm80INS1_25CollectiveMainloopFwdSm80ILi4ELi1ELb0EN4cute5tupleIJNS5_1CILi128EEENS7_ILi80EEENS7_ILi64EEEEEELi64ENS_10bfloat16_tEfNS_4arch4Sm80ELb0ELb0ELb0ELb1ELb1ELb0ELb1ELb1EEENS1_21CollectiveEpilogueFwdINS6_IJS8_SA_S9_EEENS6_IJNS7_ILi1EEESI_SI_EEESC_SE_Li128ELb1ELb1ELb1ELb0EEENS1_36VarlenDynamicPersistentTileSchedulerILi128ELi80ELi128ELi128ELb1ELb1ELb0ELb0ELb1ELb1EEEEEEEEEvNT_6ParamsE,"ax",@progbits
	.sectioninfo	@"SHI_REGISTERS=255"
	.align	128
.text._ZN7cutlass13device_kernelIN5flash19enable_sm80_to_sm89INS1_16FlashAttnFwdSm80INS1_25CollectiveMainloopFwdSm80ILi4ELi1ELb0EN4cute5tupleIJNS5_1CILi128EEENS7_ILi80EEENS7_ILi64EEEEEELi64ENS_10bfloat16_tEfNS_4arch4Sm80ELb0ELb0ELb0ELb1ELb1ELb0ELb1ELb1EEENS1_21CollectiveEpilogueFwdINS6_IJS8_SA_S9_EEENS6_IJNS7_ILi1EEESI_SI_EEESC_SE_Li128ELb1ELb1ELb1ELb0EEENS1_36VarlenDynamicPersistentTileSchedulerILi128ELi80ELi128ELi128ELb1ELb1ELb0ELb0ELb1ELb1EEEEEEEEEvNT_6ParamsE:
        .type           _ZN7cutlass13device_kernelIN5flash19enable_sm80_to_sm89INS1_16FlashAttnFwdSm80INS1_25CollectiveMainloopFwdSm80ILi4ELi1ELb0EN4cute5tupleIJNS5_1CILi128EEENS7_ILi80EEENS7_ILi64EEEEEELi64ENS_10bfloat16_tEfNS_4arch4Sm80ELb0ELb0ELb0ELb1ELb1ELb0ELb1ELb1EEENS1_21CollectiveEpilogueFwdINS6_IJS8_SA_S9_EEENS6_IJNS7_ILi1EEESI_SI_EEESC_SE_Li128ELb1ELb1ELb1ELb0EEENS1_36VarlenDynamicPersistentTileSchedulerILi128ELi80ELi128ELi128ELb1ELb1ELb0ELb0ELb1ELb1EEEEEEEEEvNT_6ParamsE,@function
        .size           _ZN7cutlass13device_kernelIN5flash19enable_sm80_to_sm89INS1_16FlashAttnFwdSm80INS1_25CollectiveMainloopFwdSm80ILi4ELi1ELb0EN4cute5tupleIJNS5_1CILi128EEENS7_ILi80EEENS7_ILi64EEEEEELi64ENS_10bfloat16_tEfNS_4arch4Sm80ELb0ELb0ELb0ELb1ELb1ELb0ELb1ELb1EEENS1_21CollectiveEpilogueFwdINS6_IJS8_SA_S9_EEENS6_IJNS7_ILi1EEESI_SI_EEESC_SE_Li128ELb1ELb1ELb1ELb0EEENS1_36VarlenDynamicPersistentTileSchedulerILi128ELi80ELi128ELi128ELb1ELb1ELb0ELb0ELb1ELb1EEEEEEEEEvNT_6ParamsE,(.L_x_3854 - _ZN7cutlass13device_kernelIN5flash19enable_sm80_to_sm89INS1_16FlashAttnFwdSm80INS1_25CollectiveMainloopFwdSm80ILi4ELi1ELb0EN4cute5tupleIJNS5_1CILi128EEENS7_ILi80EEENS7_ILi64EEEEEELi64ENS_10bfloat16_tEfNS_4arch4Sm80ELb0ELb0ELb0ELb1ELb1ELb0ELb1ELb1EEENS1_21CollectiveEpilogueFwdINS6_IJS8_SA_S9_EEENS6_IJNS7_ILi1EEESI_SI_EEESC_SE_Li128ELb1ELb1ELb1ELb0EEENS1_36VarlenDynamicPersistentTileSchedulerILi128ELi80ELi128ELi128ELb1ELb1ELb0ELb0ELb1ELb1EEEEEEEEEvNT_6ParamsE)
        .other          _ZN7cutlass13device_kernelIN5flash19enable_sm80_to_sm89INS1_16FlashAttnFwdSm80INS1_25CollectiveMainloopFwdSm80ILi4ELi1ELb0EN4cute5tupleIJNS5_1CILi128EEENS7_ILi80EEENS7_ILi64EEEEEELi64ENS_10bfloat16_tEfNS_4arch4Sm80ELb0ELb0ELb0ELb1ELb1ELb0ELb1ELb1EEENS1_21CollectiveEpilogueFwdINS6_IJS8_SA_S9_EEENS6_IJNS7_ILi1EEESI_SI_EEESC_SE_Li128ELb1ELb1ELb1ELb0EEENS1_36VarlenDynamicPersistentTileSchedulerILi128ELi80ELi128ELi128ELb1ELb1ELb0ELb0ELb1ELb1EEEEEEEEEvNT_6ParamsE,@"STO_CUDA_ENTRY STV_DEFAULT"
_ZN7cutlass13device_kernelIN5flash19enable_sm80_to_sm89INS1_16FlashAttnFwdSm80INS1_25CollectiveMainloopFwdSm80ILi4ELi1ELb0EN4cute5tupleIJNS5_1CILi128EEENS7_ILi80EEENS7_ILi64EEEEEELi64ENS_10bfloat16_tEfNS_4arch4Sm80ELb0ELb0ELb0ELb1ELb1ELb0ELb1ELb1EEENS1_21CollectiveEpilogueFwdINS6_IJS8_SA_S9_EEENS6_IJNS7_ILi1EEESI_SI_EEESC_SE_Li128ELb1ELb1ELb1ELb0EEENS1_36VarlenDynamicPersistentTileSchedulerILi128ELi80ELi128ELi128ELb1ELb1ELb0ELb0ELb1ELb1EEEEEEEEEvNT_6ParamsE:
        /* <DEDUP_REMOVED lines=10> */
[----:B-1----:R1:W-:Y:S04]  /*00a0*/  @P0 STL.64 [R1], R4 ;  /* 0x0000000401000387 */ /* 0x0023e80000100a00 */
        /* <DEDUP_REMOVED lines=43> */
.L_x_1945:
        /* <DEDUP_REMOVED lines=17> */
.L_x_2064:
        /* <DEDUP_REMOVED lines=16> */
.L_x_2065:
[----:B--2---:R-:W-:-:S05]  /*0570*/  IMAD R0, R0, c[0x0][0x538], RZ ;  /* 0x00014e0000007a24 */ /* 0x004fca00078e02ff */
[----:B------:R-:W-:-:S04]  /*0580*/  IADD3 R6, R0, R6, RZ ;  /* 0x0000000600067210 */ /* 0x000fc80007ffe0ff */
[----:B------:R-:W-:-:S13]  /*0590*/  ISETP.GT.AND P0, PT, R6, UR4, PT ;  /* 0x0000000406007c0c */ /* 0x000fda000bf04270 */
[----:B-1----:R-:W-:Y:S05]  /*05a0*/  @!P0 BRA `(.L_x_1945) ;  /* 0xfffffdb000008947 */ /* 0x002fea000383ffff */
.L_x_1941:
[----:B------:R-:W-:-:S05]  /*05b0*/  IADD3 R12, -R0, R6, RZ ;  /* 0x00000006000c7210 */ /* 0x000fca0007ffe1ff */
[----:B------:R-:W-:-:S05]  /*05c0*/  IMAD R0, R4, c[0x0][0x538], R12 ;  /* 0x00014e0004007a24 */ /* 0x000fca00078e020c */
[----:B------:R-:W-:Y:S01]  /*05d0*/  ISETP.GT.AND P0, PT, R0, UR4, PT ;  /* 0x0000000400007c0c */ /* 0x000fe2000bf04270 */
[----:B------:R-:W-:-:S12]  /*05e0*/  BRA.DIV ~URZ, `(.L_x_1946) ;  /* 0x0000d5227f007947 */ /* 0x000fd8000b800000 */
[----:B------:R-:W-:-:S04]  /*05f0*/  VOTE.ANY R0, PT, !P0 ;  /* 0x0000000000007806 */ /* 0x000fc800040e0100 */
.L_x_2066:
[----:B------:R1:W2:Y:S01]  /*0600*/  POPC R13, R0 ;  /* 0x00000000000d7309 */ /* 0x0002a20000000000 */
[----:B------:R-:W-:Y:S05]  /*0610*/  BRA.DIV ~URZ, `(.L_x_1947) ;  /* 0x0000d5327f007947 */ /* 0x000fea000b800000 */
[----:B--2---:R2:W3:Y:S01]  /*0620*/  SHFL.IDX PT, R11, R8, R13, 0x1f ;  /* 0x00001f0d080b7589 */ /* 0x0044e200000e0000 */
[----:B------:R-:W-:-:S03]  /*0630*/  MOV R6, RZ ;  /* 0x000000ff00067202 */ /* 0x000fc60000000f00 */
[----:B------:R2:W4:Y:S04]  /*0640*/  SHFL.IDX PT, R10, R7, R13, 0x1f ;  /* 0x00001f0d070a7589 */ /* 0x00052800000e0000 */
.L_x_2067:
[----:B------:R-:W-:Y:S01]  /*0650*/  ISETP.NE.AND P0, PT, R0, RZ, PT ;  /* 0x000000ff0000720c */ /* 0x000fe20003f05270 */
[----:B------:R-:W-:-:S12]  /*0660*/  BSSY B0, `(.L_x_1948) ;  /* 0x0000005000007945 */ /* 0x000fd80003800000 */
[----:B------:R-:W-:Y:S05]  /*0670*/  @!P0 BRA `(.L_x_1949) ;  /* 0x0000003000008947 */ /* 0x000fea0003800000 */
[----:B------:R-:W-:Y:S01]  /*0680*/  IADD3 R203, R13, -0x1, RZ ;  /* 0xffffffff0dcb7810 */ /* 0x000fe20007ffe0ff */
[----:B------:R-:W-:Y:S05]  /*0690*/  BRA.DIV ~URZ, `(.L_x_1950) ;  /* 0x0000d5927f007947 */ /* 0x000fea000b800000 */
[----:B------:R1:W2:Y:S02]  /*06a0*/  SHFL.IDX PT, R6, R4, R203, 0x1f ;  /* 0x00001fcb04067589 */ /* 0x0002a400000e0000 */
.L_x_1949:
[----:B------:R-:W-:Y:S05]  /*06b0*/  BSYNC B0 ;  /* 0x0000000000007941 */ /* 0x000fea0003800000 */
.L_x_1948:
[----:B-1-3--:R-:W-:Y:S01]  /*06c0*/  IABS R0, R11 ;  /* 0x0000000b00007213 */ /* 0x00afe20000000000 */
[----:B--2---:R-:W-:-:S04]  /*06d0*/  IMAD R4, R6, c[0x0][0x538], R12 ;  /* 0x00014e0006047a24 */ /* 0x004fc800078e020c */
[----:B------:R-:W-:Y:S01]  /*06e0*/  IMAD.MOV.U32 R5, RZ, RZ, R0 ;  /* 0x000000ffff057224 */ /* 0x000fe200078e0000 */
[----:B----4-:R-:W-:Y:S01]  /*06f0*/  IABS R0, R10 ;  /* 0x0000000a00007213 */ /* 0x010fe20000000000 */
[----:B------:R1:W-:Y:S01]  /*0700*/  STL [R1], R4 ;  /* 0x0000000401007387 */ /* 0x0003e20000100800 */
        /* <DEDUP_REMOVED lines=64> */
.L_x_1942:
[----:B------:R-:W-:Y:S01]  /*0b10*/  MOV R0, UR4 ;  /* 0x0000000400007c02 */ /* 0x000fe20008000f00 */
[----:B------:R-:W-:Y:S04]  /*0b20*/  STL [R1+0x4], RZ ;  /* 0x000004ff01007387 */ /* 0x000fe80000100800 */
[----:B------:R1:W-:Y:S04]  /*0b30*/  STL [R1], R0 ;  /* 0x0000000001007387 */ /* 0x0003e80000100800 */
[----:B------:R2:W-:Y:S01]  /*0b40*/  STL [R1+0x8], RZ ;  /* 0x000008ff01007387 */ /* 0x0005e20000100800 */
[----:B-1----:R-:W-:-:S05]  /*0b50*/  MOV R0, c[0x0][0x53c] ;  /* 0x00014f0000007a02 */ /* 0x002fca0000000f00 */
[----:B------:R2:W-:Y:S02]  /*0b60*/  STL [R1+0xc], R0 ;  /* 0x00000c0001007387 */ /* 0x0005e40000100800 */
.L_x_1951:
[----:B-1----:R-:W3:Y:S04]  /*0b70*/  LDL R4, [R1] ;  /* 0x0000000001047983 */ /* 0x002ee80000100800 */
[----:B------:R-:W3:Y:S04]  /*0b80*/  LDL R5, [R1+0x4] ;  /* 0x0000040001057983 */ /* 0x000ee80000100800 */
[----:B------:R-:W3:Y:S04]  /*0b90*/  LDL R6, [R1+0x8] ;  /* 0x0000080001067983 */ /* 0x000ee80000100800 */
[----:B------:R-:W3:Y:S01]  /*0ba0*/  LDL R7, [R1+0xc] ;  /* 0x00000c0001077983 */ /* 0x000ee20000100800 */
[----:B------:R-:W-:Y:S01]  /*0bb0*/  ISETP.NE.AND P0, PT, R14, RZ, PT ;  /* 0x000000ff0e00720c */ /* 0x000fe20003f05270 */
[----:B------:R-:W-:-:S12]  /*0bc0*/  WARPSYNC 0xffffffff ;  /* 0xffffffff00007948 */ /* 0x000fd80003800000 */
[----:B---3--:R1:W-:Y:S04]  /*0bd0*/  @!P0 STS.128 [0x9100], R4 ;  /* 0x00910004ff008388 */ /* 0x0083e80000000c00 */
[----:B------:R-:W-:Y:S06]  /*0be0*/  BAR.ARV 0x5, 0x80 ;  /* 0x0142000000007b1d */ /* 0x000fec0000002000 */
.L_x_1940:
[----:B--2---:R-:W2:Y:S02]  /*0bf0*/  LDL R0, [R1+0xc] ;  /* 0x00000c0001007983 */ /* 0x004ea40000100800 */
        /* <DEDUP_REMOVED lines=8> */
[----:B-1----:R-:W-:Y:S02]  /*0c80*/  LEA.HI R5, R10, R11, RZ, 0x4 ;  /* 0x0000000b0a057211 */ /* 0x002fe400078f20ff */
[--C-:B------:R-:W-:Y:S02]  /*0c90*/  SHF.R.S32.HI R3, RZ, 0x2, R8.reuse ;  /* 0x00000002ff037819 */ /* 0x100fe40000011408 */
[----:B------:R-:W-:Y:S02]  /*0ca0*/  SHF.R.S32.HI R0, RZ, 0x1f, R8 ;  /* 0x0000001fff007819 */ /* 0x000fe40000011408 */
[----:B------:R-:W-:Y:S02]  /*0cb0*/  LOP3.LUT R2, R5, 0xfffffff0, RZ, 0xc0, !PT ;  /* 0xfffffff005027812 */ /* 0x000fe400078ec0ff */
[----:B------:R-:W-:-:S02]  /*0cc0*/  LEA.HI R0, R0, R3, RZ, 0x3 ;  /* 0x0000000300007211 */ /* 0x000fc400078f18ff */
[----:B------:R-:W-:Y:S02]  /*0cd0*/  LEA.HI R16, R10, R11, RZ, 0x3 ;  /* 0x0000000b0a107211 */ /* 0x000fe400078f18ff */
        /* <DEDUP_REMOVED lines=13> */
[----:B------:R-:W-:Y:S02]  /*0db0*/  LOP3.LUT R5, R5, 0xfffffffe, RZ, 0xc0, !PT ;  /* 0xfffffffe05057812 */ /* 0x000fe400078ec0ff */
[----:B------:R-:W-:Y:S02]  /*0dc0*/  LOP3.LUT R6, R13, 0xfffffff8, RZ, 0xc0, !PT ;  /* 0xfffffff80d067812 */ /* 0x000fe400078ec0ff */
[----:B------:R-:W-:Y:S01]  /*0dd0*/  SHF.R.U32.HI R7, RZ, 0x3, R2 ;  /* 0x00000003ff077819 */ /* 0x000fe20000011602 */
[----:B------:R-:W-:Y:S01]  /*0de0*/  IMAD.IADD R14, R3, 0x1, -R5 ;  /* 0x00000001030e7824 */ /* 0x000fe200078e0a05 */
[----:B------:R-:W-:Y:S01]  /*0df0*/  LOP3.LUT R4, R2, 0x38, R205, 0xf8, !PT ;  /* 0x0000003802047812 */ /* 0x000fe200078ef8cd */
[----:B------:R-:W-:Y:S01]  /*0e00*/  IMAD.IADD R6, R0, 0x1, -R6 ;  /* 0x0000000100067824 */ /* 0x000fe200078e0a06 */
[----:B------:R-:W-:-:S02]  /*0e10*/  LOP3.LUT R2, R9, 0x1, RZ, 0xc0, !PT ;  /* 0x0000000109027812 */ /* 0x000fc400078ec0ff */
[----:B------:R-:W-:Y:S02]  /*0e20*/  LEA.HI R0, R10, R11, RZ, 0x5 ;  /* 0x0000000b0a007211 */ /* 0x000fe400078f28ff */
[----:B------:R-:W-:Y:S02]  /*0e30*/  LOP3.LUT R3, R8, 0xfffffffc, RZ, 0xc0, !PT ;  /* 0xfffffffc08037812 */ /* 0x000fe400078ec0ff */
[----:B------:R-:W-:Y:S02]  /*0e40*/  ISETP.NE.U32.AND P0, PT, R2, 0x1, PT ;  /* 0x000000010200780c */ /* 0x000fe40003f05070 */
[--C-:B------:R-:W-:Y:S01]  /*0e50*/  SHF.R.S32.HI R5, RZ, 0x5, R0.reuse ;  /* 0x00000005ff057819 */ /* 0x100fe20000011400 */
[----:B------:R-:W-:Y:S01]  /*0e60*/  IMAD.IADD R8, R11, 0x1, -R3 ;  /* 0x000000010b087824 */ /* 0x000fe200078e0a03 */
[----:B------:R-:W-:Y:S02]  /*0e70*/  SHF.R.S32.HI R2, RZ, 0x1f, R0 ;  /* 0x0000001fff027819 */ /* 0x000fe40000011400 */
[----:B------:R-:W-:-:S02]  /*0e80*/  LOP3.LUT R0, R0, 0xffffffe0, RZ, 0xc0, !PT ;  /* 0xffffffe000007812 */ /* 0x000fc400078ec0ff */
[----:B------:R-:W-:Y:S02]  /*0e90*/  LOP3.LUT R15, R4, R7, RZ, 0x3c, !PT ;  /* 0x00000007040f7212 */ /* 0x000fe400078e3cff */
[----:B------:R-:W-:Y:S01]  /*0ea0*/  LEA.HI R4, R10, R11, RZ, 0x6 ;  /* 0x0000000b0a047211 */ /* 0x000fe200078f30ff */
[----:B------:R-:W-:Y:S01]  /*0eb0*/  IMAD.IADD R18, R11, 0x1, -R0 ;  /* 0x000000010b127824 */ /* 0x000fe200078e0a00 */
[----:B------:R-:W-:Y:S01]  /*0ec0*/  LEA.HI R3, R2, R5, RZ, 0x2 ;  /* 0x0000000502037211 */ /* 0x000fe200078f10ff */
[----:B------:R-:W-:Y:S01]  /*0ed0*/  IMAD.SHL.U32 R2, R206, 0x40, RZ ;  /* 0x00000040ce027824 */ /* 0x000fe200078e00ff */
[----:B------:R-:W-:Y:S01]  /*0ee0*/  LEA.HI R0, R8, R8, RZ, 0x1 ;  /* 0x0000000808007211 */ /* 0x000fe200078f08ff */
[----:B------:R-:W-:Y:S01]  /*0ef0*/  IMAD.SHL.U32 R12, R4, 0x8, RZ ;  /* 0x00000008040c7824 */ /* 0x000fe200078e00ff */
[----:B------:R-:W-:Y:S02]  /*0f00*/  LOP3.LUT R4, R3, 0xffffffc, RZ, 0xc0, !PT ;  /* 0x0ffffffc03047812 */ /* 0x000fe400078ec0ff */
[C---:B------:R-:W-:Y:S01]  /*0f10*/  LOP3.LUT R3, R0.reuse, 0x1ffffffe, RZ, 0xc0, !PT ;  /* 0x1ffffffe00037812 */ /* 0x040fe200078ec0ff */
[----:B------:R-:W-:Y:S01]  /*0f20*/  IMAD.SHL.U32 R0, R0, 0x20, RZ ;  /* 0x0000002000007824 */ /* 0x000fe200078e00ff */
[----:B------:R-:W-:Y:S01]  /*0f30*/  SHF.R.S32.HI R11, RZ, 0x1f, R18 ;  /* 0x0000001fff0b7819 */ /* 0x000fe20000011412 */
[----:B------:R-:W-:Y:S01]  /*0f40*/  IMAD.IADD R7, R5, 0x1, -R4 ;  /* 0x0000000105077824 */ /* 0x000fe200078e0a04 */
[----:B------:R-:W-:Y:S01]  /*0f50*/  LOP3.LUT R2, R2, 0x1c0, RZ, 0xc0, !PT ;  /* 0x000001c002027812 */ /* 0x000fe200078ec0ff */
[----:B------:R-:W-:Y:S01]  /*0f60*/  IMAD.IADD R3, R8, 0x1, -R3 ;  /* 0x0000000108037824 */ /* 0x000fe200078e0a03 */
[----:B------:R-:W-:Y:S01]  /*0f70*/  LEA.HI R11, R11, R18, RZ, 0x2 ;  /* 0x000000120b0b7211 */ /* 0x000fe200078f10ff */
[----:B------:R-:W-:Y:S01]  /*0f80*/  IMAD.SHL.U32 R5, R5, 0x400, RZ ;  /* 0x0000040005057824 */ /* 0x000fe200078e00ff */
[----:B------:R-:W-:-:S02]  /*0f90*/  LOP3.LUT R0, R0, 0xffffffc0, RZ, 0xc0, !PT ;  /* 0xffffffc000007812 */ /* 0x000fc400078ec0ff */
[----:B------:R-:W-:Y:S02]  /*0fa0*/  LOP3.LUT R10, R2, 0x8, R16, 0xf8, !PT ;  /* 0x00000008020a7812 */ /* 0x000fe400078ef810 */
[----:B------:R-:W-:Y:S02]  /*0fb0*/  SHF.R.U32.HI R4, RZ, 0x3, R2 ;  /* 0x00000003ff047819 */ /* 0x000fe40000011602 */
[----:B------:R-:W-:Y:S02]  /*0fc0*/  SHF.R.S32.HI R2, RZ, 0x2, R11 ;  /* 0x00000002ff027819 */ /* 0x000fe4000001140b */
[----:B------:R-:W-:Y:S01]  /*0fd0*/  LOP3.LUT R15, R15, 0x7ffffe00, R12, 0xf8, !PT ;  /* 0x7ffffe000f0f7812 */ /* 0x000fe200078ef80c */
[----:B------:R-:W-:Y:S01]  /*0fe0*/  IMAD R12, R3, 0x8, R0 ;  /* 0x00000008030c7824 */ /* 0x000fe200078e0200 */
[----:B------:R-:W-:Y:S01]  /*0ff0*/  LOP3.LUT R10, R10, R4, RZ, 0x3c, !PT ;  /* 0x000000040a0a7212 */ /* 0x000fe200078e3cff */
[C---:B------:R-:W-:Y:S01]  /*1000*/  IMAD.SHL.U32 R0, R6.reuse, 0x40, RZ ;  /* 0x0000004006007824 */ /* 0x040fe200078e00ff */
[----:B------:R-:W-:Y:S01]  /*1010*/  R2P PR, R9, 0x6 ;  /* 0x0000000609007804 */ /* 0x000fe20000000000 */
[----:B------:R-:W-:Y:S01]  /*1020*/  IMAD R17, R7, 0x10, R2 ;  /* 0x0000001007117824 */ /* 0x000fe200078e0202 */
[----:B------:R-:W-:Y:S01]  /*1030*/  LOP3.LUT P4, RZ, R6, 0x2, RZ, 0xc0, !PT ;  /* 0x0000000206ff7812 */ /* 0x000fe2000788c0ff */
[----:B------:R-:W-:Y:S01]  /*1040*/  IMAD.SHL.U32 R2, R9, 0x40, RZ ;  /* 0x0000004009027824 */ /* 0x000fe200078e00ff */
[----:B------:R-:W-:Y:S01]  /*1050*/  LOP3.LUT R0, R0, 0x1c0, RZ, 0xc0, !PT ;  /* 0x000001c000007812 */ /* 0x000fe200078ec0ff */
[----:B------:R-:W-:Y:S01]  /*1060*/  IMAD.SHL.U32 R3, R14, 0x8, RZ ;  /* 0x000000080e037824 */ /* 0x000fe200078e00ff */
[----:B------:R-:W-:Y:S01]  /*1070*/  LOP3.LUT P3, RZ, R6, 0x4, RZ, 0xc0, !PT ;  /* 0x0000000406ff7812 */ /* 0x000fe2000786c0ff */
[----:B------:R-:W-:Y:S01]  /*1080*/  IMAD R7, R8, 0x2, R5 ;  /* 0x0000000208077824 */ /* 0x000fe200078e0205 */
[----:B------:R-:W-:Y:S01]  /*1090*/  LOP3.LUT R4, R2, 0x1c0, RZ, 0xc0, !PT ;  /* 0x000001c002047812 */ /* 0x000fe200078ec0ff */
[----:B------:R1:W-:Y:S01]  /*10a0*/  STL [R1+0x8c], R17 ;  /* 0x00008c1101007387 */ /* 0x0003e20000100800 */
[----:B------:R-:W-:Y:S01]  /*10b0*/  LOP3.LUT R2, R0, 0x8, R3, 0xf8, !PT ;  /* 0x0000000800027812 */ /* 0x000fe200078ef803 */
[----:B------:R-:W-:Y:S01]  /*10c0*/  IMAD.SHL.U32 R3, R13, 0x40, RZ ;  /* 0x000000400d037824 */ /* 0x000fe200078e00ff */
[----:B------:R-:W-:Y:S01]  /*10d0*/  SHF.R.U32.HI R0, RZ, 0x3, R0 ;  /* 0x00000003ff007819 */ /* 0x000fe20000011600 */
[----:B------:R-:W-:Y:S01]  /*10e0*/  IMAD.MOV.U32 R9, RZ, RZ, 0x40 ;  /* 0x00000040ff097424 */ /* 0x000fe200078e00ff */
[----:B------:R-:W-:Y:S01]  /*10f0*/  LEA.HI R6, R4, R4, RZ, 0x1d ;  /* 0x0000000404067211 */ /* 0x000fe200078fe8ff */
[----:B------:R-:W-:Y:S01]  /*1100*/  IMAD.SHL.U32 R200, R15, 0x2, RZ ;  /* 0x000000020fc87824 */ /* 0x000fe200078e00ff */
[----:B------:R-:W-:Y:S01]  /*1110*/  LOP3.LUT R2, R2, R0, RZ, 0x3c, !PT ;  /* 0x0000000002027212 */ /* 0x000fe200078e3cff */
[----:B------:R-:W-:Y:S01]  /*1120*/  IMAD R0, R14, 0x200, R10 ;  /* 0x000002000e007824 */ /* 0x000fe200078e020a */
[----:B------:R-:W-:Y:S01]  /*1130*/  LOP3.LUT R4, R3, 0xfffffe00, RZ, 0xc0, !PT ;  /* 0xfffffe0003047812 */ /* 0x000fe200078ec0ff */
[----:B------:R-:W-:Y:S01]  /*1140*/  IMAD.IADD R7, R7, 0x1, R6 ;  /* 0x0000000107077824 */ /* 0x000fe200078e0206 */
[----:B------:R-:W-:Y:S01]  /*1150*/  SHF.R.S32.HI R10, RZ, 0x1f, R205 ;  /* 0x0000001fff0a7819 */ /* 0x000fe200000114cd */
[----:B------:R-:W-:Y:S01]  /*1160*/  IMAD.MOV.U32 R8, RZ, RZ, 0x20 ;  /* 0x00000020ff087424 */ /* 0x000fe200078e00ff */
[CC--:B------:R-:W-:Y:S01]  /*1170*/  IADD3 R3, R2.reuse, R4.reuse, R5 ;  /* 0x0000000402037210 */ /* 0x0c0fe20007ffe005 */
[----:B------:R-:W-:Y:S01]  /*1180*/  IMAD.MOV.U32 R5, RZ, RZ, -0x10 ;  /* 0xfffffff0ff057424 */ /* 0x000fe200078e00ff */
[----:B------:R-:W-:-:S02]  /*1190*/  LOP3.LUT R4, R2, R4, RZ, 0xfc, !PT ;  /* 0x0000000402047212 */ /* 0x000fc400078efcff */
[----:B------:R-:W-:Y:S01]  /*11a0*/  LOP3.LUT R2, R11, 0x7ffffffc, RZ, 0xc0, !PT ;  /* 0x7ffffffc0b027812 */ /* 0x000fe200078ec0ff */
[----:B------:R-:W-:Y:S01]  /*11b0*/  IMAD.IADD R11, R17, 0x1, R12 ;  /* 0x00000001110b7824 */ /* 0x000fe200078e020c */
[----:B------:R-:W-:Y:S02]  /*11c0*/  LEA R188, R0, 0x2900, 0x1 ;  /* 0x0000290000bc7811 */ /* 0x000fe400078e08ff */
[----:B------:R-:W-:Y:S01]  /*11d0*/  SEL R0, R9, 0xffffffc0, !P3 ;  /* 0xffffffc009007807 */ /* 0x000fe20005800000 */
[----:B------:R-:W-:Y:S01]  /*11e0*/  IMAD.IADD R2, R18, 0x1, -R2 ;  /* 0x0000000112027824 */ /* 0x000fe200078e0a02 */
[----:B------:R2:W-:Y:S01]  /*11f0*/  STL [R1+0x90], R11 ;  /* 0x0000900b01007387 */ /* 0x0005e20000100800 */
[----:B------:R-:W-:Y:S02]  /*1200*/  LEA R9, R7, 0x80, 0x1 ;  /* 0x0000008007097811 */ /* 0x000fe400078e08ff */
[----:B------:R-:W-:Y:S01]  /*1210*/  IMAD.SHL.U32 R10, R2, 0x2, RZ ;  /* 0x00000002020a7824 */ /* 0x000fe200078e00ff */
[----:B------:R-:W-:-:S02]  /*1220*/  SEL R6, R8, 0xffffffe0, !P1 ;  /* 0xffffffe008067807 */ /* 0x000fc40004800000 */
[----:B------:R-:W-:Y:S02]  /*1230*/  SEL R2, R8, 0xffffffe0, !P4 ;  /* 0xffffffe008027807 */ /* 0x000fe40006000000 */
[C---:B-1----:R-:W-:Y:S01]  /*1240*/  IADD3 R17, R10.reuse, 0x8, RZ ;  /* 0x000000080a117810 */ /* 0x042fe20007ffe0ff */
[----:B------:R1:W-:Y:S01]  /*1250*/  STL [R1+0x38], R10 ;  /* 0x0000380a01007387 */ /* 0x0003e20000100800 */
[C---:B------:R-:W-:Y:S02]  /*1260*/  IADD3 R16, R10.reuse, 0x10, RZ ;  /* 0x000000100a107810 */ /* 0x040fe40007ffe0ff */
[C---:B------:R-:W-:Y:S01]  /*1270*/  IADD3 R15, R10.reuse, 0x18, RZ ;  /* 0x000000180a0f7810 */ /* 0x040fe20007ffe0ff */
[----:B------:R-:W-:Y:S01]  /*1280*/  STL [R1+0x2c], R17 ;  /* 0x00002c1101007387 */ /* 0x000fe20000100800 */
[C---:B------:R-:W-:Y:S02]  /*1290*/  IADD3 R14, R10.reuse, 0x20, RZ ;  /* 0x000000200a0e7810 */ /* 0x040fe40007ffe0ff */
[----:B------:R-:W-:Y:S01]  /*12a0*/  IADD3 R13, R10, 0x28, RZ ;  /* 0x000000280a0d7810 */ /* 0x000fe20007ffe0ff */
[----:B------:R-:W-:Y:S01]  /*12b0*/  STL [R1+0x28], R16 ;  /* 0x0000281001007387 */ /* 0x000fe20000100800 */
[----:B------:R-:W-:-:S02]  /*12c0*/  SHF.R.S32.HI R7, RZ, 0x1f, R17 ;  /* 0x0000001fff077819 */ /* 0x000fc40000011411 */
[----:B------:R-:W-:Y:S01]  /*12d0*/  SHF.R.S32.HI R8, RZ, 0x1f, R16 ;  /* 0x0000001fff087819 */ /* 0x000fe20000011410 */
[----:B------:R-:W-:Y:S01]  /*12e0*/  STL [R1+0x24], R15 ;  /* 0x0000240f01007387 */ /* 0x000fe20000100800 */
[----:B------:R-:W-:Y:S02]  /*12f0*/  SEL R5, R5, 0x10, !P0 ;  /* 0x0000001005057807 */ /* 0x000fe40004000000 */
[----:B------:R-:W-:Y:S01]  /*1300*/  LEA R194, R3, 0x5100, 0x1 ;  /* 0x0000510003c27811 */ /* 0x000fe200078e08ff */
[----:B------:R-:W-:Y:S01]  /*1310*/  STL [R1+0x20], R14 ;  /* 0x0000200e01007387 */ /* 0x000fe20000100800 */
[----:B--2---:R-:W-:Y:S02]  /*1320*/  IADD3 R11, R10, 0x30, RZ ;  /* 0x000000300a0b7810 */ /* 0x004fe40007ffe0ff */
[----:B------:R-:W-:Y:S01]  /*1330*/  LEA R190, R4, 0x100, 0x1 ;  /* 0x0000010004be7811 */ /* 0x000fe200078e08ff */
[----:B------:R-:W-:Y:S01]  /*1340*/  STL [R1+0x1c], R13 ;  /* 0x00001c0d01007387 */ /* 0x000fe20000100800 */
[----:B------:R-:W-:-:S02]  /*1350*/  IMAD.IADD R195, R194, 0x1, R0 ;  /* 0x00000001c2c37824 */ /* 0x000fc400078e0200 */
[----:B------:R-:W-:Y:S01]  /*1360*/  IMAD.IADD R197, R194, 0x1, R2 ;  /* 0x00000001c2c57824 */ /* 0x000fe200078e0202 */
[----:B------:R2:W-:Y:S01]  /*1370*/  STL [R1+0x18], R11 ;  /* 0x0000180b01007387 */ /* 0x0005e20000100800 */
[----:B-1----:R-:W-:Y:S01]  /*1380*/  IADD3 R10, R10, 0x38, RZ ;  /* 0x000000380a0a7810 */ /* 0x002fe20007ffe0ff */
[--C-:B------:R-:W-:Y:S02]  /*1390*/  IMAD.IADD R191, R0, 0x1, R190.reuse ;  /* 0x0000000100bf7824 */ /* 0x100fe400078e02be */
        /* <DEDUP_REMOVED lines=34> */
.L_x_2063:
[----:B--2---:R-:W2:Y:S01]  /*15c0*/  LDL R0, [R1+0xc] ;  /* 0x00000c0001007983 */ /* 0x004ea20000100800 */
[----:B------:R-:W-:Y:S01]  /*15d0*/  IMAD.MOV.U32 R8, RZ, RZ, 0x4 ;  /* 0x00000004ff087424 */ /* 0x000fe200078e00ff */
[----:B------:R-:W-:-:S02]  /*15e0*/  ISETP.NE.U32.AND P4, PT, RZ, c[0x0][0x370], PT ;  /* 0x0000dc00ff007a0c */ /* 0x000fc40003f85070 */
[----:B------:R-:W-:Y:S02]  /*15f0*/  ISETP.NE.U32.AND P2, PT, RZ, c[0x0][0x360], PT ;  /* 0x0000d800ff007a0c */ /* 0x000fe40003f45070 */
[----:B------:R-:W-:Y:S01]  /*1600*/  ISETP.NE.AND.EX P4, PT, RZ, c[0x0][0x374], PT, P4 ;  /* 0x0000dd00ff007a0c */ /* 0x000fe20003f85340 */
[----:B--2---:R-:W-:-:S05]  /*1610*/  IMAD.WIDE R2, R0, R8, c[0x0][0x588] ;  /* 0x0001620000027625 */ /* 0x004fca00078e0208 */
[----:B------:R-:W2:Y:S01]  /*1620*/  LDG.E R14, [R2.64] ;  /* 0x00000006020e7981 */ /* 0x000ea2000c1e1900 */
[----:B------:R-:W-:Y:S01]  /*1630*/  ISETP.NE.AND.EX P2, PT, RZ, c[0x0][0x364], PT, P2 ;  /* 0x0000d900ff007a0c */ /* 0x000fe20003f45320 */
[----:B------:R-:W-:Y:S01]  /*1640*/  IMAD.MOV.U32 R243, RZ, RZ, RZ ;  /* 0x000000fffff37224 */ /* 0x000fe200078e00ff */
[----:B------:R-:W-:Y:S01]  /*1650*/  ISETP.NE.U32.AND P3, PT, RZ, c[0x0][0x348], PT ;  /* 0x0000d200ff007a0c */ /* 0x000fe20003f65070 */
[----:B------:R-:W-:-:S03]  /*1660*/  IMAD.MOV.U32 R11, RZ, RZ, RZ ;  /* 0x000000ffff0b7224 */ /* 0x000fc600078e00ff */
[----:B------:R-:W-:Y:S02]  /*1670*/  ISETP.NE.AND.EX P3, PT, RZ, c[0x0][0x34c], PT, P3 ;  /* 0x0000d300ff007a0c */ /* 0x000fe40003f65330 */
[----:B--2---:R-:W-:Y:S01]  /*1680*/  SHF.R.S32.HI R15, RZ, 0x1f, R14 ;  /* 0x0000001fff0f7819 */ /* 0x004fe2000001140e */
[C---:B------:R-:W-:Y:S01]  /*1690*/  IMAD.SHL.U32 R18, R14.reuse, 0x4, RZ ;  /* 0x000000040e127824 */ /* 0x040fe200078e00ff */
[C---:B------:R-:W-:Y:S01]  /*16a0*/  @P4 LEA R6, P1, R14.reuse, c[0x0][0x370], 0x2 ;  /* 0x0000dc000e064a11 */ /* 0x040fe200078210ff */
[----:B------:R1:W-:Y:S01]  /*16b0*/  STL [R1+0x10], R14 ;  /* 0x0000100e01007387 */ /* 0x0003e20000100800 */
[C-C-:B------:R-:W-:Y:S02]  /*16c0*/  SHF.L.U64.HI R17, R14.reuse, 0x2, R15.reuse ;  /* 0x000000020e117819 */ /* 0x140fe4000001020f */
[----:B------:R-:W-:Y:S01]  /*16d0*/  @P4 LEA.HI.X R7, R14, c[0x0][0x374], R15, 0x2, P1 ;  /* 0x0000dd000e074a11 */ /* 0x000fe200008f140f */
[----:B------:R1:W-:Y:S01]  /*16e0*/  STL [R1+0x40], R15 ;  /* 0x0000400f01007387 */ /* 0x0003e20000100800 */
[----:B------:R-:W-:-:S02]  /*16f0*/  @P2 IADD3 R4, P0, R18, c[0x0][0x360], RZ ;  /* 0x0000d80012042a10 */ /* 0x000fc40007f1e0ff */
[----:B------:R-:W-:Y:S01]  /*1700*/  IADD3 R2, P1, R18, c[0x0][0x348], RZ ;  /* 0x0000d20012027a10 */ /* 0x000fe20007f3e0ff */
[----:B------:R1:W5:Y:S01]  /*1710*/  @P4 LDG.E R243, [R6.64] ;  /* 0x0000000606f34981 */ /* 0x000362000c1e1900 */
[C---:B------:R-:W-:Y:S02]  /*1720*/  @P2 IADD3.X R5, R17.reuse, c[0x0][0x364], RZ, P0, !PT ;  /* 0x0000d90011052a10 */ /* 0x040fe400007fe4ff */
[----:B------:R-:W-:Y:S01]  /*1730*/  IADD3.X R3, R17, c[0x0][0x34c], RZ, P1, !PT ;  /* 0x0000d30011037a10 */ /* 0x000fe20000ffe4ff */
[----:B------:R1:W-:Y:S04]  /*1740*/  STL [R1+0x30], R18 ;  /* 0x0000301201007387 */ /* 0x0003e80000100800 */
[----:B------:R1:W5:Y:S04]  /*1750*/  @P2 LDG.E R12, [R4.64] ;  /* 0x00000006040c2981 */ /* 0x000368000c1e1900 */
[----:B------:R1:W5:Y:S04]  /*1760*/  @P3 LDG.E R11, [R2.64] ;  /* 0x00000006020b3981 */ /* 0x000368000c1e1900 */
[----:B------:R1:W-:Y:S01]  /*1770*/  STL [R1+0x34], R17 ;  /* 0x0000341101007387 */ /* 0x0003e20000100800 */
[----:B------:R-:W-:Y:S01]  /*1780*/  YIELD ;  /* 0x0000000000007946 */ /* 0x000fe20003800000 */
[----:B------:R-:W-:Y:S05]  /*1790*/  @P2 BRA `(.L_x_1952) ;  /* 0x0000005000002947 */ /* 0x000fea0003800000 */
[----:B-----5:R-:W-:Y:S01]  /*17a0*/  MOV R12, c[0x0][0x168] ;  /* 0x00005a00000c7a02 */ /* 0x020fe20000000f00 */
[----:B------:R-:W-:Y:S05]  /*17b0*/  @!P3 BRA `(.L_x_1952) ;  /* 0x000000300000b947 */ /* 0x000fea0003800000 */
[----:B------:R2:W3:Y:S04]  /*17c0*/  LDG.E R0, [R2.64] ;  /* 0x0000000602007981 */ /* 0x0004e8000c1e1900 */
[----:B-12---:R-:W3:Y:S02]  /*17d0*/  LDG.E R2, [R2.64+0x4] ;  /* 0x0000040602027981 */ /* 0x006ee4000c1e1900 */
[----:B---3--:R-:W-:-:S02]  /*17e0*/  IADD3 R12, -R0, R2, RZ ;  /* 0x00000002000c7210 */ /* 0x008fc40007ffe1ff */
.L_x_1952:
[----:B------:R-:W-:-:S04]  /*17f0*/  ISETP.NE.U32.AND P0, PT, RZ, c[0x0][0x368], PT ;  /* 0x0000da00ff007a0c */ /* 0x000fc80003f05070 */
[----:B------:R-:W-:-:S13]  /*1800*/  ISETP.NE.AND.EX P0, PT, RZ, c[0x0][0x36c], PT, P0 ;  /* 0x0000db00ff007a0c */ /* 0x000fda0003f05300 */
[----:B------:R-:W-:Y:S05]  /*1810*/  @!P0 BRA `(.L_x_1953) ;  /* 0x0000004000008947 */ /* 0x000fea0003800000 */
[----:B-1----:R-:W-:-:S04]  /*1820*/  IADD3 R2, P0, R18, c[0x0][0x368], RZ ;  /* 0x0000da0012027a10 */ /* 0x002fc80007f1e0ff */
[----:B------:R-:W-:-:S05]  /*1830*/  IADD3.X R3, R17, c[0x0][0x36c], RZ, P0, !PT ;  /* 0x0000db0011037a10 */ /* 0x000fca00007fe4ff */
[----:B------:R1:W5:Y:S01]  /*1840*/  LDG.E R0, [R2.64] ;  /* 0x0000000602007981 */ /* 0x000362000c1e1900 */
[----:B------:R-:W-:Y:S05]  /*1850*/  BRA `(.L_x_1954) ;  /* 0x0000008000007947 */ /* 0x000fea0003800000 */
.L_x_1953:
        /* <DEDUP_REMOVED lines=8> */
.L_x_1954:
        /* <DEDUP_REMOVED lines=48> */
.L_x_1956:
[----:B------:R-:W-:Y:S05]  /*1be0*/  BSYNC B0 ;  /* 0x0000000000007941 */ /* 0x000fea0003800000 */
.L_x_1955:
[----:B------:R-:W-:Y:S01]  /*1bf0*/  IMAD R241, R19, R2, RZ ;  /* 0x0000000213f17224 */ /* 0x000fe200078e02ff */
[----:B------:R-:W-:Y:S01]  /*1c00*/  PRMT R0, RZ, 0x7610, R0 ;  /* 0x00007610ff007816 */ /* 0x000fe20000000000 */
[----:B------:R-:W-:Y:S01]  /*1c10*/  IMAD.MOV.U32 R24, RZ, RZ, RZ ;  /* 0x000000ffff187224 */ /* 0x000fe200078e00ff */
[----:B-1----:R-:W-:Y:S01]  /*1c20*/  MOV R19, RZ ;  /* 0x000000ff00137202 */ /* 0x002fe20000000f00 */
[----:B------:R-:W-:Y:S01]  /*1c30*/  IMAD.IADD R2, R241, 0x1, R2 ;  /* 0x00000001f1027824 */ /* 0x000fe200078e0202 */
[----:B------:R-:W-:Y:S01]  /*1c40*/  CS2R R22, SRZ ;  /* 0x0000000000167805 */ /* 0x000fe2000001ff00 */
        /* <DEDUP_REMOVED lines=35> */
[----:B------:R-:W2:Y:S01]  /*1e80*/  LDL R6, [R1+0x4] ;  /* 0x0000040001067983 */ /* 0x000ea20000100800 */
        /* <DEDUP_REMOVED lines=8> */
[----:B------:R-:W-:Y:S01]  /*1f10*/  IMAD R5, R206, 0x10, R242 ;  /* 0x00000010ce057824 */ /* 0x000fe200078e02f2 */
[----:B------:R-:W-:Y:S01]  /*1f20*/  ISETP.GE.AND P2, PT, R205, c[0x0][0x198], PT ;  /* 0x00006600cd007a0c */ /* 0x000fe20003f46270 */
[----:B------:R-:W-:Y:S01]  /*1f30*/  IMAD R0, R0, c[0x0][0x178], RZ ;  /* 0x00005e0000007a24 */ /* 0x000fe200078e02ff */
[----:B------:R-:W-:Y:S02]  /*1f40*/  ISETP.NE.AND P0, PT, R4, 0x1, PT ;  /* 0x000000010400780c */ /* 0x000fe40003f05270 */
[----:B------:R-:W-:Y:S01]  /*1f50*/  SEL R4, R14, RZ, !P3 ;  /* 0x000000ff0e047207 */ /* 0x000fe20005800000 */
[C---:B------:R-:W-:Y:S01]  /*1f60*/  IMAD R0, R11.reuse, c[0x0][0x17c], R0 ;  /* 0x00005f000b007a24 */ /* 0x040fe200078e0200 */
[----:B------:R-:W-:Y:S01]  /*1f70*/  IADD3 R175, R176, -0x1, RZ ;  /* 0xffffffffb0af7810 */ /* 0x000fe20007ffe0ff */
[----:B-1----:R-:W-:-:S05]  /*1f80*/  IMAD.WIDE.U32 R2, R11, c[0x0][0x178], RZ ;  /* 0x00005e000b027a25 */ /* 0x002fca00078e00ff */
[----:B------:R-:W-:-:S05]  /*1f90*/  IADD3 R3, R3, R0, RZ ;  /* 0x0000000003037210 */ /* 0x000fca0007ffe0ff */
[----:B------:R-:W-:-:S04]  /*1fa0*/  IMAD.WIDE.U32 R2, R26, c[0x0][0x1b8], R2 ;  /* 0x00006e001a027a25 */ /* 0x000fc800078e0002 */
[----:B------:R-:W-:-:S04]  /*1fb0*/  IMAD R3, R26, c[0x0][0x1bc], R3 ;  /* 0x00006f001a037a24 */ /* 0x000fc800078e0203 */
        /* <DEDUP_REMOVED lines=26> */
.L_x_2068:
[----:B------:R-:W-:Y:S05]  /*2160*/  BRA.DIV ~URZ, `(.L_x_1959) ;  /* 0x0000bb927f007947 */ /* 0x000fea000b800000 */
[----:B------:R3:W4:Y:S02]  /*2170*/  SHFL.IDX PT, R2, R6, RZ, 0x181f ;  /* 0x00181fff06027589 */ /* 0x00072400000e0000 */
.L_x_2069:
[----:B---3--:R-:W3:Y:S01]  /*2180*/  LDL R0, [R1+0x4] ;  /* 0x0000040001007983 */ /* 0x008ee20000100800 */
[----:B------:R-:W-:Y:S01]  /*2190*/  IMAD R4, R12, c[0x0][0x2c4], RZ ;  /* 0x0000b1000c047a24 */ /* 0x000fe200078e02ff */
[----:B------:R-:W-:Y:S01]  /*21a0*/  BSSY B0, `(.L_x_1960) ;  /* 0x000000b000007945 */ /* 0x000fe20003800000 */
[----:B---3--:R-:W-:-:S04]  /*21b0*/  LEA R0, R0, R242, 0x7 ;  /* 0x000000f200007211 */ /* 0x008fc800078e38ff */
        /* <DEDUP_REMOVED lines=9> */
.L_x_1961:
[----:B------:R-:W-:Y:S05]  /*2250*/  BSYNC B0 ;  /* 0x0000000000007941 */ /* 0x000fea0003800000 */
.L_x_1960:
[----:B------:R-:W-:Y:S05]  /*2260*/  BRA.DIV ~URZ, `(.L_x_1962) ;  /* 0x0000bb027f007947 */ /* 0x000fea000b800000 */
[----:B--2---:R2:W3:Y:S04]  /*2270*/  SHFL.IDX PT, R7, R5, 0x1, 0x181f ;  /* 0x00381f0005077f89 */ /* 0x0044e800000e0000 */
[----:B----4-:R2:W4:Y:S02]  /*2280*/  SHFL.IDX PT, R2, R6, 0x1, 0x181f ;  /* 0x00381f0006027f89 */ /* 0x01052400000e0000 */
.L_x_2070:
[----:B------:R-:W-:Y:S01]  /*2290*/  IADD3 R3, R0, 0x10, RZ ;  /* 0x0000001000037810 */ /* 0x000fe20007ffe0ff */
[----:B------:R-:W-:Y:S03]  /*22a0*/  BSSY B0, `(.L_x_1963) ;  /* 0x000000a000007945 */ /* 0x000fe60003800000 */
[----:B------:R-:W-:-:S13]  /*22b0*/  ISETP.GE.AND P0, PT, R3, R4, PT ;  /* 0x000000040300720c */ /* 0x000fda0003f06270 */
[----:B------:R-:W-:Y:S05]  /*22c0*/  @P0 BRA `(.L_x_1964) ;  /* 0x0000007000000947 */ /* 0x000fea0003800000 */
[----:B------:R-:W-:Y:S02]  /*22d0*/  SHF.R.S32.HI R9, RZ, 0x1f, R205 ;  /* 0x0000001fff097819 */ /* 0x000fe400000114cd */
[----:B----4-:R-:W-:-:S04]  /*22e0*/  LEA R2, P0, R205, R2, 0x1 ;  /* 0x00000002cd027211 */ /* 0x010fc800078008ff */
[----:B---3--:R-:W-:-:S05]  /*22f0*/  LEA.HI.X R3, R205, R7, R9, 0x1, P0 ;  /* 0x00000007cd037211 */ /* 0x008fca00000f0c09 */
[----:B------:R-:W-:Y:S01]  /*2300*/  @!PT LDS RZ, [RZ] ;  /* 0x00000000fffff984 */ /* 0x000fe20000000800 */
[----:B------:R-:W-:Y:S01]  /*2310*/  @!PT LDS RZ, [RZ] ;  /* 0x00000000fffff984 */ /* 0x000fe20000000800 */
[----:B------:R-:W-:Y:S01]  /*2320*/  @!PT LDS RZ, [RZ] ;  /* 0x00000000fffff984 */ /* 0x000fe20000000800 */
[----:B------:R3:W-:Y:S04]  /*2330*/  LDGSTS.E.BYPASS.LTC128B.128 [R200+0x5900], [R2.64], !P2 ;  /* 0x0590000002c87fae */ /* 0x0007e8000d101d46 */
.L_x_1964:
[----:B------:R-:W-:Y:S05]  /*2340*/  BSYNC B0 ;  /* 0x0000000000007941 */ /* 0x000fea0003800000 */
.L_x_1963:
[----:B------:R-:W-:Y:S05]  /*2350*/  BRA.DIV ~URZ, `(.L_x_1965) ;  /* 0x0000bae27f007947 */ /* 0x000fea000b800000 */
[----:B---3--:R3:W1:Y:S02]  /*2360*/  SHFL.IDX PT, R7, R5, 0x2, 0x181f ;  /* 0x00581f0005077f89 */ /* 0x00866400000e0000 */
.L_x_2071:
[----:B------:R-:W-:Y:S05]  /*2370*/  BRA.DIV ~URZ, `(.L_x_1966) ;  /* 0x0000bb327f007947 */ /* 0x000fea000b800000 */
[----:B----4-:R4:W2:Y:S02]  /*2380*/  SHFL.IDX PT, R2, R6, 0x2, 0x181f ;  /* 0x00581f0006027f89 */ /* 0x0108a400000e0000 */
.L_x_2072:
        /* <DEDUP_REMOVED lines=11> */
.L_x_1968:
[----:B------:R-:W-:Y:S05]  /*2440*/  BSYNC B0 ;  /* 0x0000000000007941 */ /* 0x000fea0003800000 */
.L_x_1967:
[----:B------:R-:W-:Y:S05]  /*2450*/  BRA.DIV ~URZ, `(.L_x_1969) ;  /* 0x0000bac27f007947 */ /* 0x000fea000b800000 */
[----:B-1----:R1:W3:Y:S04]  /*2460*/  SHFL.IDX PT, R7, R5, 0x3, 0x181f ;  /* 0x00781f0005077f89 */ /* 0x0022e800000e0000 */
[----:B--2---:R1:W2:Y:S02]  /*2470*/  SHFL.IDX PT, R2, R6, 0x3, 0x181f ;  /* 0x00781f0006027f89 */ /* 0x0042a400000e0000 */
.L_x_2073:
        /* <DEDUP_REMOVED lines=11> */
.L_x_1971:
[----:B------:R-:W-:Y:S05]  /*2530*/  BSYNC B0 ;  /* 0x0000000000007941 */ /* 0x000fea0003800000 */
.L_x_1970:
[----:B------:R-:W-:Y:S05]  /*2540*/  BRA.DIV ~URZ, `(.L_x_1972) ;  /* 0x0000baa27f007947 */ /* 0x000fea000b800000 */
[----:B---3--:R3:W1:Y:S02]  /*2550*/  SHFL.IDX PT, R7, R5, 0x4, 0x181f ;  /* 0x00981f0005077f89 */ /* 0x00866400000e0000 */
.L_x_2074:
[----:B------:R-:W-:Y:S05]  /*2560*/  BRA.DIV ~URZ, `(.L_x_1973) ;  /* 0x0000baf27f007947 */ /* 0x000fea000b800000 */
[----:B--2---:R2:W3:Y:S02]  /*2570*/  SHFL.IDX PT, R2, R6, 0x4, 0x181f ;  /* 0x00981f0006027f89 */ /* 0x0044e400000e0000 */
.L_x_2075:
[----:B------:R-:W-:Y:S01]  /*2580*/  IADD3 R3, R0, 0x40, RZ ;  /* 0x0000004000037810 */ /* 0x000fe20007ffe0ff */
[----:B------:R-:W-:Y:S03]  /*2590*/  BSSY B0, `(.L_x_1974) ;  /* 0x000000a000007945 */ /* 0x000fe60003800000 */
[----:B------:R-:W-:-:S13]  /*25a0*/  ISETP.GE.AND P0, PT, R3, R4, PT ;  /* 0x000000040300720c */ /* 0x000fda0003f06270 */
[----:B------:R-:W-:Y:S05]  /*25b0*/  @P0 BRA `(.L_x_1975) ;  /* 0x0000007000000947 */ /* 0x000fea0003800000 */
[----:B------:R-:W-:Y:S02]  /*25c0*/  SHF.R.S32.HI R9, RZ, 0x1f, R205 ;  /* 0x0000001fff097819 */ /* 0x000fe400000114cd */
[----:B---3--:R-:W-:-:S04]  /*25d0*/  LEA R2, P0, R205, R2, 0x1 ;  /* 0x00000002cd027211 */ /* 0x008fc800078008ff */
[----:B-1----:R-:W-:-:S05]  /*25e0*/  LEA.HI.X R3, R205, R7, R9, 0x1, P0 ;  /* 0x00000007cd037211 */ /* 0x002fca00000f0c09 */
[----:B------:R-:W-:Y:S01]  /*25f0*/  @!PT LDS RZ, [RZ] ;  /* 0x00000000fffff984 */ /* 0x000fe20000000800 */
[----:B------:R-:W-:Y:S01]  /*2600*/  @!PT LDS RZ, [RZ] ;  /* 0x00000000fffff984 */ /* 0x000fe20000000800 */
[----:B------:R-:W-:Y:S01]  /*2610*/  @!PT LDS RZ, [RZ] ;  /* 0x00000000fffff984 */ /* 0x000fe20000000800 */
[----:B------:R1:W-:Y:S04]  /*2620*/  LDGSTS.E.BYPASS.LTC128B.128 [R200+0x7100], [R2.64], !P2 ;  /* 0x0710000002c87fae */ /* 0x0003e8000d101d46 */
.L_x_1975:
[----:B------:R-:W-:Y:S05]  /*2630*/  BSYNC B0 ;  /* 0x0000000000007941 */ /* 0x000fea0003800000 */
.L_x_1974:
[----:B------:R-:W-:Y:S05]  /*2640*/  BRA.DIV ~URZ, `(.L_x_1976) ;  /* 0x0000ba827f007947 */ /* 0x000fea000b800000 */
[----:B-1----:R1:W2:Y:S04]  /*2650*/  SHFL.IDX PT, R7, R5, 0x5, 0x181f ;  /* 0x00b81f0005077f89 */ /* 0x0022a800000e0000 */
[----:B---3--:R1:W3:Y:S02]  /*2660*/  SHFL.IDX PT, R2, R6, 0x5, 0x181f ;  /* 0x00b81f0006027f89 */ /* 0x0082e400000e0000 */
.L_x_2076:
[----:B------:R-:W-:Y:S01]  /*2670*/  IADD3 R3, R0, 0x50, RZ ;  /* 0x0000005000037810 */ /* 0x000fe20007ffe0ff */
[----:B------:R-:W-:Y:S03]  /*2680*/  BSSY B0, `(.L_x_1977) ;  /* 0x000000a000007945 */ /* 0x000fe60003800000 */
[----:B------:R-:W-:-:S13]  /*2690*/  ISETP.GE.AND P0, PT, R3, R4, PT ;  /* 0x000000040300720c */ /* 0x000fda0003f06270 */
[----:B------:R-:W-:Y:S05]  /*26a0*/  @P0 BRA `(.L_x_1978) ;  /* 0x0000007000000947 */ /* 0x000fea0003800000 */
[----:B------:R-:W-:Y:S02]  /*26b0*/  SHF.R.S32.HI R9, RZ, 0x1f, R205 ;  /* 0x0000001fff097819 */ /* 0x000fe400000114cd */
[----:B---3--:R-:W-:-:S04]  /*26c0*/  LEA R2, P0, R205, R2, 0x1 ;  /* 0x00000002cd027211 */ /* 0x008fc800078008ff */
[----:B--2---:R-:W-:-:S05]  /*26d0*/  LEA.HI.X R3, R205, R7, R9, 0x1, P0 ;  /* 0x00000007cd037211 */ /* 0x004fca00000f0c09 */
[----:B------:R-:W-:Y:S01]  /*26e0*/  @!PT LDS RZ, [RZ] ;  /* 0x00000000fffff984 */ /* 0x000fe20000000800 */
[----:B------:R-:W-:Y:S01]  /*26f0*/  @!PT LDS RZ, [RZ] ;  /* 0x00000000fffff984 */ /* 0x000fe20000000800 */
[----:B------:R-:W-:Y:S01]  /*2700*/  @!PT LDS RZ, [RZ] ;  /* 0x00000000fffff984 */ /* 0x000fe20000000800 */
[----:B------:R2:W-:Y:S04]  /*2710*/  LDGSTS.E.BYPASS.LTC128B.128 [R200+0x7900], [R2.64], !P2 ;  /* 0x0790000002c87fae */ /* 0x0005e8000d101d46 */
.L_x_1978:
[----:B------:R-:W-:Y:S05]  /*2720*/  BSYNC B0 ;  /* 0x0000000000007941 */ /* 0x000fea0003800000 */
.L_x_1977:
[----:B------:R-:W-:Y:S05]  /*2730*/  BRA.DIV ~URZ, `(.L_x_1979) ;  /* 0x0000ba627f007947 */ /* 0x000fea000b800000 */
[----:B--2---:R2:W1:Y:S02]  /*2740*/  SHFL.IDX PT, R7, R5, 0x6, 0x181f ;  /* 0x00d81f0005077f89 */ /* 0x00446400000e0000 */
.L_x_2077:
[----:B------:R-:W-:Y:S05]  /*2750*/  BRA.DIV ~URZ, `(.L_x_1980) ;  /* 0x0000bab27f007947 */ /* 0x000fea000b800000 */
[----:B---3--:R3:W2:Y:S02]  /*2760*/  SHFL.IDX PT, R2, R6, 0x6, 0x181f ;  /* 0x00d81f0006027f89 */ /* 0x0086a400000e0000 */
.L_x_2078:
        /* <DEDUP_REMOVED lines=11> */
.L_x_1982:
[----:B------:R-:W-:Y:S05]  /*2820*/  BSYNC B0 ;  /* 0x0000000000007941 */ /* 0x000fea0003800000 */
.L_x_1981:
[----:B------:R-:W-:Y:S05]  /*2830*/  BRA.DIV ~URZ, `(.L_x_1983) ;  /* 0x0000ba427f007947 */ /* 0x000fea000b800000 */
[----:B-12---:R-:W1:Y:S04]  /*2840*/  SHFL.IDX PT, R5, R5, 0x7, 0x181f ;  /* 0x00f81f0005057f89 */ /* 0x006e6800000e0000 */
[----:B------:R2:W3:Y:S02]  /*2850*/  SHFL.IDX PT, R2, R6, 0x7, 0x181f ;  /* 0x00f81f0006027f89 */ /* 0x0004e400000e0000 */
.L_x_2079:
[----:B------:R-:W-:Y:S01]  /*2860*/  IADD3 R0, R0, 0x70, RZ ;  /* 0x0000007000007810 */ /* 0x000fe20007ffe0ff */
[----:B-----5:R-:W-:Y:S01]  /*2870*/  IMAD.WIDE.U32 R246, R8, c[0x0][0x2b0], RZ ;  /* 0x0000ac0008f67a25 */ /* 0x020fe200078e00ff */
[----:B------:R-:W-:Y:S02]  /*2880*/  SHF.R.S32.HI R132, RZ, 0x1f, R205 ;  /* 0x0000001fff847819 */ /* 0x000fe400000114cd */
[----:B------:R-:W-:Y:S01]  /*2890*/  ISETP.GE.AND P1, PT, R0, R4, PT ;  /* 0x000000040000720c */ /* 0x000fe20003f26270 */
[----:B------:R-:W-:Y:S01]  /*28a0*/  IMAD R172, R206, 0x10, R242 ;  /* 0x00000010ceac7824 */ /* 0x000fe200078e02f2 */
[----:B------:R-:W-:-:S05]  /*28b0*/  SHF.R.S32.HI R0, RZ, 0x1f, R8 ;  /* 0x0000001fff007819 */ /* 0x000fca0000011408 */
[----:B------:R-:W-:-:S04]  /*28c0*/  IMAD R0, R0, c[0x0][0x2b0], RZ ;  /* 0x0000ac0000007a24 */ /* 0x000fc800078e02ff */
[----:B------:R-:W-:Y:S02]  /*28d0*/  IMAD R0, R8, c[0x0][0x2b4], R0 ;  /* 0x0000ad0008007a24 */ /* 0x000fe400078e0200 */
[----:B---3--:R-:W-:Y:S02]  /*28e0*/  @!P1 LEA R2, P0, R205, R2, 0x1 ;  /* 0x00000002cd029211 */ /* 0x008fe400078008ff */
[----:B------:R-:W-:Y:S02]  /*28f0*/  IMAD.IADD R251, R247, 0x1, R0 ;  /* 0x00000001f7fb7824 */ /* 0x000fe400078e0200 */
[----:B-1----:R-:W-:-:S05]  /*2900*/  @!P1 LEA.HI.X R3, R205, R5, R132, 0x1, P0 ;  /* 0x00000005cd039211 */ /* 0x002fca00000f0c84 */
[----:B------:R-:W-:Y:S01]  /*2910*/  @!PT LDS RZ, [RZ] ;  /* 0x00000000fffff984 */ /* 0x000fe20000000800 */
[----:B------:R-:W-:Y:S01]  /*2920*/  @!PT LDS RZ, [RZ] ;  /* 0x00000000fffff984 */ /* 0x000fe20000000800 */
[----:B------:R-:W-:Y:S01]  /*2930*/  @!PT LDS RZ, [RZ] ;  /* 0x00000000fffff984 */ /* 0x000fe20000000800 */
[----:B------:R1:W-:Y:S04]  /*2940*/  @!P1 LDGSTS.E.BYPASS.LTC128B.128 [R200+0x8900], [R2.64], !P2 ;  /* 0x0890000002c89fae */ /* 0x0003e8000d101d46 */
[----:B------:R-:W0:Y:S01]  /*2950*/  LDGDEPBAR ;  /* 0x00000000000079af */ /* 0x000e220000000000 */
[----:B------:R-:W-:Y:S02]  /*2960*/  WARPSYNC 0xffffffff ;  /* 0xffffffff00007948 */ /* 0x000fe40003800000 */
[----:B------:R-:W-:Y:S01]  /*2970*/  IMAD.MOV.U32 R174, RZ, RZ, 0x50 ;  /* 0x00000050ffae7424 */ /* 0x000fe200078e00ff */
[----:B------:R-:W-:Y:S01]  /*2980*/  BAR.SYNC.DEFER_BLOCKING 0x0 ;  /* 0x0000000000007b1d */ /* 0x000fe20000010000 */
[----:B------:R-:W-:Y:S02]  /*2990*/  IMAD.MOV.U32 R0, RZ, RZ, c[0x0][0x2b8] ;  /* 0x0000ae00ff007624 */ /* 0x000fe400078e00ff */
[----:B------:R-:W-:Y:S02]  /*29a0*/  IMAD R174, R176, R174, -0x50 ;  /* 0xffffffb0b0ae7424 */ /* 0x000fe400078e02ae */
[----:B------:R-:W-:Y:S01]  /*29b0*/  IMAD.MOV.U32 R199, RZ, RZ, RZ ;  /* 0x000000ffffc77224 */ /* 0x000fe200078e00ff */
[----:B------:R-:W-:Y:S01]  /*29c0*/  ISETP.NE.AND P3, PT, R0, 0x1, PT ;  /* 0x000000010000780c */ /* 0x000fe20003f65270 */
[----:B-1----:R-:W-:-:S05]  /*29d0*/  IMAD.IADD R2, R172, 0x1, R174 ;  /* 0x00000001ac027824 */ /* 0x002fca00078e02ae */
[C---:B------:R-:W-:Y:S01]  /*29e0*/  ISETP.GE.AND P1, PT, R2.reuse, R13, PT ;  /* 0x0000000d0200720c */ /* 0x040fe20003f26270 */
[----:B------:R-:W-:-:S03]  /*29f0*/  IMAD.IADD R2, R2, 0x1, R243 ;  /* 0x0000000102027824 */ /* 0x000fc600078e02f3 */
[----:B------:R-:W-:Y:S01]  /*2a00*/  ISETP.GT.OR P1, PT, R172, 0x4f, P1 ;  /* 0x0000004fac00780c */ /* 0x000fe20000f24670 */
[----:B------:R-:W-:Y:S02]  /*2a10*/  IMAD.MOV.U32 R0, RZ, RZ, R2 ;  /* 0x000000ffff007224 */ /* 0x000fe400078e0002 */
[----:B------:R-:W-:-:S05]  /*2a20*/  @P3 IMAD.HI.U32 R3, R2, c[0x0][0x2bc], RZ ;  /* 0x0000af0002033a27 */ /* 0x000fca00078e00ff */
[----:B------:R-:W-:-:S05]  /*2a30*/  @P3 SHF.R.U32.HI R0, RZ, c[0x0][0x2c0], R3 ;  /* 0x0000b000ff003a19 */ /* 0x000fca0000011603 */
[----:B------:R-:W-:-:S04]  /*2a40*/  @!P1 IADD3 R3, P0, R0, R246, RZ ;  /* 0x000000f600039210 */ /* 0x000fc80007f1e0ff */
[----:B------:R-:W-:Y:S02]  /*2a50*/  @!P1 LEA.HI.X.SX32 R5, R0, R251, 0x1, P0 ;  /* 0x000000fb00059211 */ /* 0x000fe400000f0eff */
[----:B------:R-:W-:-:S04]  /*2a60*/  @!P1 LEA R4, P0, R3, c[0x0][0x2a0], 0x2 ;  /* 0x0000a80003049a11 */ /* 0x000fc800078010ff */
[----:B------:R-:W-:-:S05]  /*2a70*/  @!P1 LEA.HI.X R5, R3, c[0x0][0x2a4], R5, 0x2, P0 ;  /* 0x0000a90003059a11 */ /* 0x000fca00000f1405 */
[----:B------:R-:W3:Y:S01]  /*2a80*/  @!P1 LDG.E R199, [R4.64] ;  /* 0x0000000604c79981 */ /* 0x000ee2000c1e1900 */
[----:B------:R-:W-:Y:S01]  /*2a90*/  IMAD.MOV R0, RZ, RZ, -R0 ;  /* 0x000000ffff007224 */ /* 0x000fe200078e0a00 */
[----:B------:R-:W-:Y:S01]  /*2aa0*/  BSSY B0, `(.L_x_1984) ;  /* 0x0000122000007945 */ /* 0x000fe20003800000 */
[----:B------:R-:W-:-:S04]  /*2ab0*/  IMAD.WIDE.U32 R244, R26, c[0x0][0x1e8], RZ ;  /* 0x00007a001af47a25 */ /* 0x000fc800078e00ff */
[----:B------:R-:W-:Y:S02]  /*2ac0*/  IMAD R201, R0, c[0x0][0x2b8], R2 ;  /* 0x0000ae0000c97a24 */ /* 0x000fe400078e0202 */
[----:B------:R-:W-:Y:S02]  /*2ad0*/  IMAD R250, R26, c[0x0][0x1ec], R245 ;  /* 0x00007b001afa7a24 */ /* 0x000fe400078e02f5 */
[----:B------:R-:W-:Y:S01]  /*2ae0*/  IMAD.WIDE.U32 R2, R201, c[0x0][0x1e0], RZ ;  /* 0x00007800c9027a25 */ /* 0x000fe200078e00ff */
[----:B------:R-:W-:-:S03]  /*2af0*/  SHF.R.S32.HI R25, RZ, 0x1f, R201 ;  /* 0x0000001fff197819 */ /* 0x000fc600000114c9 */
[----:B------:R-:W-:Y:S02]  /*2b00*/  IMAD R173, R175, -0x50, R13 ;  /* 0xffffffb0afad7824 */ /* 0x000fe400078e020d */
[----:B------:R-:W-:Y:S02]  /*2b10*/  IMAD R0, R25, c[0x0][0x1e0], RZ ;  /* 0x0000780019007a24 */ /* 0x000fe400078e02ff */
[----:B------:R-:W-:Y:S02]  /*2b20*/  IMAD.IADD R24, R173, 0x1, -R242 ;  /* 0x00000001ad187824 */ /* 0x000fe400078e0af2 */
[----:B------:R-:W-:Y:S02]  /*2b30*/  IMAD R0, R201, c[0x0][0x1e4], R0 ;  /* 0x00007900c9007a24 */ /* 0x000fe400078e0200 */
[----:B------:R-:W-:Y:S01]  /*2b40*/  IMAD.WIDE.U32 R248, R26, c[0x0][0x210], RZ ;  /* 0x000084001af87a25 */ /* 0x000fe200078e00ff */
[C---:B------:R-:W-:Y:S02]  /*2b50*/  ISETP.GE.AND P2, PT, R24.reuse, 0x1, PT ;  /* 0x000000011800780c */ /* 0x040fe40003f46270 */
[C---:B------:R-:W-:Y:S01]  /*2b60*/  ISETP.GE.AND P1, PT, R24.reuse, 0x11, PT ;  /* 0x000000111800780c */ /* 0x040fe20003f26270 */
[----:B------:R-:W-:Y:S01]  /*2b70*/  IMAD.IADD R3, R3, 0x1, R0 ;  /* 0x0000000103037824 */ /* 0x000fe200078e0200 */
[----:B------:R-:W-:Y:S01]  /*2b80*/  ISETP.GE.AND P6, PT, R24, 0x21, PT ;  /* 0x000000211800780c */ /* 0x000fe20003fc6270 */
[----:B------:R-:W-:Y:S01]  /*2b90*/  IMAD R252, R26, c[0x0][0x214], R249 ;  /* 0x000085001afc7a24 */ /* 0x000fe200078e02f9 */
[----:B------:R-:W-:-:S02]  /*2ba0*/  ISETP.GE.AND P5, PT, R24, 0x31, PT ;  /* 0x000000311800780c */ /* 0x000fc40003fa6270 */
[----:B---3--:R-:W-:Y:S01]  /*2bb0*/  SHF.R.S32.HI R27, RZ, 0x1f, R199 ;  /* 0x0000001fff1b7819 */ /* 0x008fe200000114c7 */
        /* <DEDUP_REMOVED lines=8> */
[----:B------:R-:W-:-:S03]  /*2c40*/  @P2 ISETP.GE.AND P0, PT, R205, c[0x0][0x1d4], PT ;  /* 0x00007500cd002a0c */ /* 0x000fc60003f06270 */
[----:B------:R-:W1:Y:S04]  /*2c50*/  SHFL.IDX PT, R2, R0, RZ, 0x181f ;  /* 0x00181fff00027589 */ /* 0x000e6800000e0000 */
[----:B------:R-:W3:Y:S04]  /*2c60*/  SHFL.IDX PT, R3, R4, RZ, 0x181f ;  /* 0x00181fff04037589 */ /* 0x000ee800000e0000 */
[----:B------:R-:W5:Y:S04]  /*2c70*/  SHFL.IDX PT, R7, R4, 0x1, 0x181f ;  /* 0x00381f0004077f89 */ /* 0x000f6800000e0000 */
[----:B--2-4-:R-:W2:Y:S04]  /*2c80*/  SHFL.IDX PT, R6, R0, 0x2, 0x181f ;  /* 0x00581f0000067f89 */ /* 0x014ea800000e0000 */
[----:B------:R-:W4:Y:S04]  /*2c90*/  SHFL.IDX PT, R8, R0, 0x3, 0x181f ;  /* 0x00781f0000087f89 */ /* 0x000f2800000e0000 */
[----:B------:R-:W-:Y:S01]  /*2ca0*/  SHFL.IDX PT, R0, R0, 0x4, 0x181f ;  /* 0x00981f0000007f89 */ /* 0x000fe200000e0000 */
[----:B-1----:R-:W-:-:S03]  /*2cb0*/  @P2 LEA R2, P4, R205, R2, 0x1 ;  /* 0x00000002cd022211 */ /* 0x002fc600078808ff */
[----:B------:R-:W1:Y:S01]  /*2cc0*/  SHFL.IDX PT, R11, R4, 0x2, 0x181f ;  /* 0x00581f00040b7f89 */ /* 0x000e6200000e0000 */
[----:B---3--:R-:W-:-:S03]  /*2cd0*/  @P2 LEA.HI.X R3, R205, R3, R132, 0x1, P4 ;  /* 0x00000003cd032211 */ /* 0x008fc600020f0c84 */
[----:B------:R-:W3:Y:S01]  /*2ce0*/  SHFL.IDX PT, R10, R4, 0x3, 0x181f ;  /* 0x00781f00040a7f89 */ /* 0x000ee200000e0000 */
[----:B------:R-:W-:-:S03]  /*2cf0*/  ISETP.GE.AND P4, PT, R24, 0x41, PT ;  /* 0x000000411800780c */ /* 0x000fc60003f86270 */
[----:B------:R4:W1:Y:S04]  /*2d00*/  SHFL.IDX PT, R9, R4, 0x4, 0x181f ;  /* 0x00981f0004097f89 */ /* 0x00086800000e0000 */
[----:B------:R1:W-:Y:S01]  /*2d10*/  @P2 LDGSTS.E.BYPASS.LTC128B.128 [R200+0x2900], [R2.64], !P0 ;  /* 0x0290000002c82fae */ /* 0x0003e2000c101d46 */
[C---:B------:R-:W-:Y:S02]  /*2d20*/  @P1 ISETP.GE.AND P0, PT, R205.reuse, c[0x0][0x1d4], PT ;  /* 0x00007500cd001a0c */ /* 0x040fe40003f06270 */
[----:B-1----:R-:W-:-:S04]  /*2d30*/  @P1 LEA R2, P2, R205, R5, 0x1 ;  /* 0x00000005cd021211 */ /* 0x002fc800078408ff */
[C---:B-----5:R-:W-:Y:S02]  /*2d40*/  @P1 LEA.HI.X R3, R205.reuse, R7, R132, 0x1, P2 ;  /* 0x00000007cd031211 */ /* 0x060fe400010f0c84 */
[----:B--2---:R-:W-:-:S05]  /*2d50*/  @P6 LEA R6, P2, R205, R6, 0x1 ;  /* 0x00000006cd066211 */ /* 0x004fca00078408ff */
[----:B------:R1:W-:Y:S01]  /*2d60*/  @P1 LDGSTS.E.BYPASS.LTC128B.128 [R200+0x3100], [R2.64], !P0 ;  /* 0x0310000002c81fae */ /* 0x0003e2000c101d46 */
[C---:B----4-:R-:W-:Y:S02]  /*2d70*/  @P5 LEA R4, P1, R205.reuse, R8, 0x1 ;  /* 0x00000008cd045211 */ /* 0x050fe400078208ff */
[C-C-:B------:R-:W-:Y:S02]  /*2d80*/  @P6 LEA.HI.X R7, R205.reuse, R11, R132.reuse, 0x1, P2 ;  /* 0x0000000bcd076211 */ /* 0x140fe400010f0c84 */
[C---:B------:R-:W-:Y:S02]  /*2d90*/  @P6 ISETP.GE.AND P2, PT, R205.reuse, c[0x0][0x1d4], PT ;  /* 0x00007500cd006a0c */ /* 0x040fe40003f46270 */
[C---:B---3--:R-:W-:Y:S02]  /*2da0*/  @P5 LEA.HI.X R5, R205.reuse, R10, R132, 0x1, P1 ;  /* 0x0000000acd055211 */ /* 0x048fe400008f0c84 */
[----:B------:R-:W-:-:S09]  /*2db0*/  @P5 ISETP.GE.AND P1, PT, R205, c[0x0][0x1d4], PT ;  /* 0x00007500cd005a0c */ /* 0x000fd20003f26270 */
[----:B------:R2:W-:Y:S04]  /*2dc0*/  @P6 LDGSTS.E.BYPASS.LTC128B.128 [R200+0x3900], [R6.64], !P2 ;  /* 0x0390000006c86fae */ /* 0x0005e8000d101d46 */
[----:B------:R2:W-:Y:S01]  /*2dd0*/  @P5 LDGSTS.E.BYPASS.LTC128B.128 [R200+0x4100], [R4.64], !P1 ;  /* 0x0410000004c85fae */ /* 0x0005e2000c901d46 */
[C---:B-1----:R-:W-:Y:S02]  /*2de0*/  @P4 LEA R2, P0, R205.reuse, R0, 0x1 ;  /* 0x00000000cd024211 */ /* 0x042fe400078008ff */
[----:B------:R-:W-:Y:S02]  /*2df0*/  IADD3 R0, R188, 0x20, RZ ;  /* 0x00000020bc007810 */ /* 0x000fe40007ffe0ff */
[C---:B------:R-:W-:Y:S02]  /*2e00*/  @P4 LEA.HI.X R3, R205.reuse, R9, R132, 0x1, P0 ;  /* 0x00000009cd034211 */ /* 0x040fe400000f0c84 */
[----:B------:R-:W-:-:S13]  /*2e10*/  @P4 ISETP.GE.AND P0, PT, R205, c[0x0][0x1d4], PT ;  /* 0x00007500cd004a0c */ /* 0x000fda0003f06270 */
[----:B------:R1:W-:Y:S01]  /*2e20*/  @P4 LDGSTS.E.BYPASS.LTC128B.128 [R200+0x4900], [R2.64], !P0 ;  /* 0x0490000002c84fae */ /* 0x0003e2000c101d46 */
[----:B------:R-:W-:-:S03]  /*2e30*/  R2P PR, R206, 0x6 ;  /* 0x00000006ce007804 */ /* 0x000fc60000000000 */
[----:B------:R-:W0:Y:S10]  /*2e40*/  LDGDEPBAR ;  /* 0x00000000000079af */ /* 0x000e340000000000 */
[----:B------:R-:W-:-:S02]  /*2e50*/  @P1 IADD3 R0, R188, -0x20, RZ ;  /* 0xffffffe0bc001810 */ /* 0x000fc40007ffe0ff */
[----:B------:R-:W-:-:S04]  /*2e60*/  ISETP.GE.AND P1, PT, R205, c[0x0][0x1d4], PT ;  /* 0x00007500cd007a0c */ /* 0x000fc80003f26270 */
[----:B------:R-:W-:Y:S01]  /*2e70*/  ISETP.LT.OR P6, PT, R24, 0x11, P1 ;  /* 0x000000111800780c */ /* 0x000fe20000fc1670 */
[----:B-1----:R-:W-:Y:S01]  /*2e80*/  IMAD.WIDE.U32 R2, R201, c[0x0][0x208], RZ ;  /* 0x00008200c9027a25 */ /* 0x002fe200078e00ff */
[----:B------:R-:W-:-:S04]  /*2e90*/  DEPBAR.LE SB0, 0x1 ;  /* 0x000080400000791a */ /* 0x000fc80000000000 */
[----:B------:R-:W-:-:S04]  /*2ea0*/  DEPBAR.LE SB0, 0x0 ;  /* 0x000080000000791a */ /* 0x000fc80000000000 */
[----:B------:R-:W-:Y:S06]  /*2eb0*/  BAR.SYNC.DEFER_BLOCKING 0x0 ;  /* 0x0000000000007b1d */ /* 0x000fec0000010000 */
[----:B--2---:R-:W-:Y:S04]  /*2ec0*/  LDSM.16.M88.4 R4, [R194+0x2000] ;  /* 0x00200000c204783b */ /* 0x004fe80000000200 */
[----:B------:R-:W1:Y:S04]  /*2ed0*/  LDSM.16.M88.4 R16, [R188] ;  /* 0x00000000bc10783b */ /* 0x000e680000000200 */
[----:B------:R-:W2:Y:S04]  /*2ee0*/  LDSM.16.M88.4 R12, [R188+0x800] ;  /* 0x00080000bc0c783b */ /* 0x000ea80000000200 */
[----:B------:R-:W3:Y:S04]  /*2ef0*/  LDSM.16.M88.4 R20, [R188+0x1000] ;  /* 0x00100000bc14783b */ /* 0x000ee80000000200 */
[----:B------:R-:W4:Y:S04]  /*2f00*/  LDSM.16.M88.4 R28, [R188+0x1800] ;  /* 0x00180000bc1c783b */ /* 0x000f280000000200 */
[----:B------:R-:W5:Y:S04]  /*2f10*/  LDSM.16.M88.4 R32, [R188+0x2000] ;  /* 0x00200000bc20783b */ /* 0x000f680000000200 */
[----:B------:R-:W4:Y:S04]  /*2f20*/  LDSM.16.M88.4 R8, [R194] ;  /* 0x00000000c208783b */ /* 0x000f280000000200 */
[----:B------:R-:W-:Y:S04]  /*2f30*/  LDSM.16.M88.4 R40, [R0+0x1000] ;  /* 0x001000000028783b */ /* 0x000fe80000000200 */
[----:B------:R-:W-:Y:S04]  /*2f40*/  LDSM.16.M88.4 R36, [R0+0x1800] ;  /* 0x001800000024783b */ /* 0x000fe80000000200 */
[----:B------:R-:W-:Y:S04]  /*2f50*/  LDSM.16.M88.4 R68, [R0] ;  /* 0x000000000044783b */ /* 0x000fe80000000200 */
[----:B------:R-:W-:Y:S01]  /*2f60*/  LDSM.16.M88.4 R64, [R0+0x800] ;  /* 0x000800000040783b */ /* 0x000fe20000000200 */
[C---:B-1----:R-:W-:Y:S08]  /*2f70*/  HMMA.16816.F32.BF16 R44, R4.reuse, R16, RZ ;  /* 0x00000010042c723c */ /* 0x042ff000000418ff */
[C---:B--2---:R-:W-:Y:S08]  /*2f80*/  HMMA.16816.F32.BF16 R48, R4.reuse, R12, RZ ;  /* 0x0000000c0430723c */ /* 0x044ff000000418ff */
[C---:B---3--:R-:W-:Y:S08]  /*2f90*/  HMMA.16816.F32.BF16 R52, R4.reuse, R20, RZ ;  /* 0x000000140434723c */ /* 0x048ff000000418ff */
[C---:B----4-:R-:W-:Y:S08]  /*2fa0*/  HMMA.16816.F32.BF16 R56, R4.reuse, R28, RZ ;  /* 0x0000001c0438723c */ /* 0x050ff000000418ff */
[C---:B-----5:R-:W-:Y:S08]  /*2fb0*/  HMMA.16816.F32.BF16 R60, R4.reuse, R32, RZ ;  /* 0x00000020043c723c */ /* 0x060ff000000418ff */
[C---:B------:R-:W-:Y:S08]  /*2fc0*/  HMMA.16816.F32.BF16 R72, R4.reuse, R18, RZ ;  /* 0x000000120448723c */ /* 0x040ff000000418ff */
[C---:B------:R-:W-:Y:S08]  /*2fd0*/  HMMA.16816.F32.BF16 R92, R4.reuse, R14, RZ ;  /* 0x0000000e045c723c */ /* 0x040ff000000418ff */
[C---:B------:R-:W-:Y:S08]  /*2fe0*/  HMMA.16816.F32.BF16 R96, R4.reuse, R22, RZ ;  /* 0x000000160460723c */ /* 0x040ff000000418ff */
[C---:B------:R-:W-:Y:S08]  /*2ff0*/  HMMA.16816.F32.BF16 R104, R4.reuse, R30, RZ ;  /* 0x0000001e0468723c */ /* 0x040ff000000418ff */
[----:B------:R-:W-:Y:S07]  /*3000*/  HMMA.16816.F32.BF16 R112, R4, R34, RZ ;  /* 0x000000220470723c */ /* 0x000fee00000418ff */
[----:B------:R-:W-:Y:S01]  /*3010*/  IMAD R4, R25, c[0x0][0x208], RZ ;  /* 0x0000820019047a24 */ /* 0x000fe200078e02ff */
[----:B------:R-:W-:Y:S01]  /*3020*/  HMMA.16816.F32.BF16 R116, R8, R16, RZ ;  /* 0x000000100874723c */ /* 0x000fe200000418ff */
[----:B------:R-:W-:-:S02]  /*3030*/  IMAD R5, R27, c[0x0][0x218], RZ ;  /* 0x000086001b057a24 */ /* 0x000fc400078e02ff */
[----:B------:R-:W-:Y:S02]  /*3040*/  IMAD R4, R201, c[0x0][0x20c], R4 ;  /* 0x00008300c9047a24 */ /* 0x000fe400078e0204 */
[----:B------:R-:W-:Y:S02]  /*3050*/  IMAD R5, R199, c[0x0][0x21c], R5 ;  /* 0x00008700c7057a24 */ /* 0x000fe400078e0205 */
[----:B------:R-:W-:Y:S01]  /*3060*/  IMAD.IADD R3, R3, 0x1, R4 ;  /* 0x0000000103037824 */ /* 0x000fe200078e0204 */
[----:B------:R-:W-:Y:S03]  /*3070*/  HMMA.16816.F32.BF16 R128, R8, R18, RZ ;  /* 0x000000120880723c */ /* 0x000fe600000418ff */
[----:B------:R-:W-:-:S05]  /*3080*/  IMAD.WIDE.U32 R2, R199, c[0x0][0x218], R2 ;  /* 0x00008600c7027a25 */ /* 0x000fca00078e0002 */
[----:B------:R-:W-:Y:S01]  /*3090*/  IADD3 R4, P0, R2, R248, RZ ;  /* 0x000000f802047210 */ /* 0x000fe20007f1e0ff */
[----:B------:R-:W-:Y:S03]  /*30a0*/  HMMA.16816.F32.BF16 R140, R8, R12, RZ ;  /* 0x0000000c088c723c */ /* 0x000fe600000418ff */
[----:B------:R-:W-:Y:S02]  /*30b0*/  IADD3.X R3, R252, R3, R5, P0, !PT ;  /* 0x00000003fc037210 */ /* 0x000fe400007fe405 */
[----:B------:R-:W-:-:S03]  /*30c0*/  LEA R2, P0, R4, c[0x0][0x1f8], 0x1 ;  /* 0x00007e0004027a11 */ /* 0x000fc600078008ff */
[----:B------:R-:W-:Y:S01]  /*30d0*/  HMMA.16816.F32.BF16 R120, R8, R14, RZ ;  /* 0x0000000e0878723c */ /* 0x000fe200000418ff */
[----:B------:R-:W-:Y:S01]  /*30e0*/  LEA.HI.X R5, R4, c[0x0][0x1fc], R3, 0x1, P0 ;  /* 0x00007f0004057a11 */ /* 0x000fe200000f0c03 */
[----:B------:R-:W-:Y:S01]  /*30f0*/  SHFL.IDX PT, R6, R2, 0x2, 0x181f ;  /* 0x00581f0002067f89 */ /* 0x000fe200000e0000 */
[----:B------:R-:W-:-:S03]  /*3100*/  ISETP.LT.OR P0, PT, R24, 0x1, P1 ;  /* 0x000000011800780c */ /* 0x000fc60000f01670 */
[----:B------:R-:W-:Y:S02]  /*3110*/  SHFL.IDX PT, R3, R2, RZ, 0x181f ;  /* 0x00181fff02037589 */ /* 0x000fe400000e0000 */
[C---:B------:R-:W-:Y:S02]  /*3120*/  HMMA.16816.F32.BF16 R108, R8.reuse, R20, RZ ;  /* 0x00000014086c723c */ /* 0x040fe400000418ff */
[----:B------:R-:W1:Y:S04]  /*3130*/  SHFL.IDX PT, R4, R2, 0x1, 0x181f ;  /* 0x00381f0002047f89 */ /* 0x000e6800000e0000 */
[----:B------:R-:W-:Y:S01]  /*3140*/  SHFL.IDX PT, R7, R5, RZ, 0x181f ;  /* 0x00181fff05077589 */ /* 0x000fe200000e0000 */
[C---:B------:R-:W-:Y:S01]  /*3150*/  SHF.L.U64.HI R20, R205.reuse, 0x1, R132 ;  /* 0x00000001cd147819 */ /* 0x040fe20000010284 */
[C---:B------:R-:W-:Y:S02]  /*3160*/  HMMA.16816.F32.BF16 R124, R8.reuse, R22, RZ ;  /* 0x00000016087c723c */ /* 0x040fe400000418ff */
[----:B------:R-:W2:Y:S04]  /*3170*/  LDSM.16.M88.4 R12, [R197+0x2000] ;  /* 0x00200000c50c783b */ /* 0x000ea80000000200 */
[----:B------:R-:W-:Y:S01]  /*3180*/  SHFL.IDX PT, R18, R2, 0x3, 0x181f ;  /* 0x00781f0002127f89 */ /* 0x000fe200000e0000 */
[----:B------:R-:W-:Y:S01]  /*3190*/  IMAD.SHL.U32 R23, R205, 0x2, RZ ;  /* 0x00000002cd177824 */ /* 0x000fe200078e00ff */
[C---:B------:R-:W-:Y:S02]  /*31a0*/  HMMA.16816.F32.BF16 R100, R8.reuse, R28, RZ ;  /* 0x0000001c0864723c */ /* 0x040fe400000418ff */
[----:B------:R-:W-:Y:S04]  /*31b0*/  SHFL.IDX PT, R22, R5, 0x3, 0x181f ;  /* 0x00781f0005167f89 */ /* 0x000fe800000e0000 */
[----:B------:R1:W-:Y:S02]  /*31c0*/  SHFL.IDX PT, R19, R2, 0x4, 0x181f ;  /* 0x00981f0002137f89 */ /* 0x0003e400000e0000 */
[C---:B------:R-:W-:Y:S02]  /*31d0*/  HMMA.16816.F32.BF16 R136, R8.reuse, R30, RZ ;  /* 0x0000001e0888723c */ /* 0x040fe400000418ff */
[----:B------:R-:W-:Y:S04]  /*31e0*/  LDSM.16.M88.4 R28, [R0+0x2000] ;  /* 0x00200000001c783b */ /* 0x000fe80000000200 */
[----:B------:R-:W-:Y:S02]  /*31f0*/  SHFL.IDX PT, R21, R5, 0x4, 0x181f ;  /* 0x00981f0005157f89 */ /* 0x000fe400000e0000 */
[C---:B------:R-:W-:Y:S08]  /*3200*/  HMMA.16816.F32.BF16 R88, R8.reuse, R32, RZ ;  /* 0x000000200858723c */ /* 0x040ff000000418ff */
[----:B------:R-:W-:Y:S01]  /*3210*/  HMMA.16816.F32.BF16 R84, R8, R34, RZ ;  /* 0x000000220854723c */ /* 0x000fe200000418ff */
[----:B------:R-:W3:Y:S04]  /*3220*/  SHFL.IDX PT, R11, R5, 0x1, 0x181f ;  /* 0x00381f00050b7f89 */ /* 0x000ee800000e0000 */
[----:B------:R-:W4:Y:S01]  /*3230*/  SHFL.IDX PT, R10, R5, 0x2, 0x181f ;  /* 0x00581f00050a7f89 */ /* 0x000f2200000e0000 */
[----:B-1----:R-:W-:-:S02]  /*3240*/  IADD3 R2, P5, R4, R23, RZ ;  /* 0x0000001704027210 */ /* 0x002fc40007fbe0ff */
[-C--:B------:R-:W-:Y:S01]  /*3250*/  IADD3 R8, P4, R3, R23.reuse, RZ ;  /* 0x0000001703087210 */ /* 0x080fe20007f9e0ff */
[C---:B--2---:R-:W-:Y:S04]  /*3260*/  HMMA.16816.F32.BF16 R32, R12.reuse, R40, R52 ;  /* 0x000000280c20723c */ /* 0x044fe80000041834 */
[--C-:B------:R-:W-:Y:S01]  /*3270*/  IMAD.X R9, R7, 0x1, R20.reuse, P4 ;  /* 0x0000000107097824 */ /* 0x100fe200020e0614 */
[----:B------:R-:W-:Y:S02]  /*3280*/  IADD3 R16, P4, R6, R23, RZ ;  /* 0x0000001706107210 */ /* 0x000fe40007f9e0ff */
[----:B------:R-:W1:Y:S01]  /*3290*/  LDSM.16.M88.4 R4, [R197] ;  /* 0x00000000c504783b */ /* 0x000e620000000200 */
[----:B------:R-:W-:Y:S03]  /*32a0*/  HMMA.16816.F32.BF16 R164, R12, R36, R56 ;  /* 0x000000240ca4723c */ /* 0x000fe60000041838 */
[----:B------:R-:W-:Y:S01]  /*32b0*/  @!PT LDS RZ, [RZ] ;  /* 0x00000000fffff984 */ /* 0x000fe20000000800 */
[----:B------:R-:W-:Y:S01]  /*32c0*/  @!PT LDS RZ, [RZ] ;  /* 0x00000000fffff984 */ /* 0x000fe20000000800 */
[----:B------:R-:W-:Y:S01]  /*32d0*/  @!PT LDS RZ, [RZ] ;  /* 0x00000000fffff984 */ /* 0x000fe20000000800 */
[----:B------:R2:W-:Y:S01]  /*32e0*/  LDGSTS.E.BYPASS.LTC128B.128 [R200+0x100], [R8.64], !P0 ;  /* 0x0010000008c87fae */ /* 0x0005e2000c101d46 */
[----:B---3--:R-:W-:Y:S01]  /*32f0*/  IMAD.X R3, R11, 0x1, R20, P5 ;  /* 0x000000010b037824 */ /* 0x008fe200028e0614 */
[----:B------:R-:W-:-:S03]  /*3300*/  ISETP.LT.OR P5, PT, R24, 0x21, P1 ;  /* 0x000000211800780c */ /* 0x000fc60000fa1670 */
[C---:B------:R-:W-:Y:S01]  /*3310*/  HMMA.16816.F32.BF16 R168, R12.reuse, R28, R60 ;  /* 0x0000001c0ca8723c */ /* 0x040fe2000004183c */
[--C-:B----4-:R-:W-:Y:S01]  /*3320*/  IMAD.X R17, R10, 0x1, R20.reuse, P4 ;  /* 0x000000010a117824 */ /* 0x110fe200020e0614 */
[-C--:B------:R-:W-:Y:S01]  /*3330*/  IADD3 R10, P0, R18, R23.reuse, RZ ;  /* 0x00000017120a7210 */ /* 0x080fe20007f1e0ff */
[----:B------:R3:W-:Y:S01]  /*3340*/  LDGSTS.E.BYPASS.LTC128B.128 [R200+0x900], [R2.64], !P6 ;  /* 0x0090000002c87fae */ /* 0x0007e2000f101d46 */
[C---:B------:R-:W-:Y:S02]  /*3350*/  ISETP.LT.OR P4, PT, R24.reuse, 0x31, P1 ;  /* 0x000000311800780c */ /* 0x040fe40000f81670 */
[----:B------:R-:W-:Y:S01]  /*3360*/  ISETP.LT.OR P1, PT, R24, 0x41, P1 ;  /* 0x000000411800780c */ /* 0x000fe20000f21670 */
[----:B------:R-:W-:Y:S01]  /*3370*/  IMAD.X R11, R22, 0x1, R20, P0 ;  /* 0x00000001160b7824 */ /* 0x000fe200000e0614 */
[C---:B------:R-:W-:Y:S02]  /*3380*/  HMMA.16816.F32.BF16 R80, R12.reuse, R68, R44 ;  /* 0x000000440c50723c */ /* 0x040fe4000004182c */
[----:B------:R4:W-:Y:S06]  /*3390*/  LDGSTS.E.BYPASS.LTC128B.128 [R200+0x1100], [R16.64], !P5 ;  /* 0x0110000010c87fae */ /* 0x0009ec000e901d46 */
[----:B------:R-:W-:Y:S01]  /*33a0*/  HMMA.16816.F32.BF16 R76, R12, R64, R48 ;  /* 0x000000400c4c723c */ /* 0x000fe20000041830 */
[----:B------:R5:W-:Y:S01]  /*33b0*/  LDGSTS.E.BYPASS.LTC128B.128 [R200+0x1900], [R10.64], !P4 ;  /* 0x019000000ac87fae */ /* 0x000be2000e101d46 */
[----:B--2---:R-:W-:-:S05]  /*33c0*/  IADD3 R8, P0, R19, R23, RZ ;  /* 0x0000001713087210 */ /* 0x004fca0007f1e0ff */
[----:B------:R-:W-:Y:S01]  /*33d0*/  IMAD.X R9, R21, 0x1, R20, P0 ;  /* 0x0000000115097824 */ /* 0x000fe200000e0614 */
[----:B------:R-:W-:Y:S01]  /*33e0*/  HMMA.16816.F32.BF16 R72, R12, R70, R72 ;  /* 0x000000460c48723c */ /* 0x000fe20000041848 */
[----:B------:R-:W-:-:S03]  /*33f0*/  ISETP.GT.AND P0, PT, R172, 0x4f, PT ;  /* 0x0000004fac00780c */ /* 0x000fc60003f04270 */
[----:B------:R5:W-:Y:S01]  /*3400*/  LDGSTS.E.BYPASS.LTC128B.128 [R200+0x2100], [R8.64], !P1 ;  /* 0x0210000008c87fae */ /* 0x000be2000c901d46 */
[----:B---3--:R-:W-:Y:S01]  /*3410*/  IMAD.MOV.U32 R2, RZ, RZ, 0x40 ;  /* 0x00000040ff027424 */ /* 0x008fe200078e00ff */
[----:B------:R-:W-:Y:S02]  /*3420*/  ISETP.GT.AND P1, PT, R175, R241, PT ;  /* 0x000000f1af00720c */ /* 0x000fe40003f24270 */
[----:B------:R-:W-:Y:S01]  /*3430*/  HMMA.16816.F32.BF16 R24, R12, R66, R92 ;  /* 0x000000420c18723c */ /* 0x000fe2000004185c */
[----:B------:R-:W0:Y:S01]  /*3440*/  LDGDEPBAR ;  /* 0x00000000000079af */ /* 0x000e220000000000 */
[----:B------:R-:W-:-:S03]  /*3450*/  SEL R2, R2, 0xffffffc0, !P2 ;  /* 0xffffffc002027807 */ /* 0x000fc60005000000 */
[----:B----4-:R-:W-:Y:S02]  /*3460*/  LDSM.16.M88.4 R16, [R195+0x2000] ;  /* 0x00200000c310783b */ /* 0x010fe40000000200 */
[----:B------:R-:W-:Y:S01]  /*3470*/  IMAD.IADD R3, R188, 0x1, R2 ;  /* 0x00000001bc037824 */ /* 0x000fe200078e0202 */
[----:B------:R-:W-:Y:S01]  /*3480*/  HMMA.16816.F32.BF16 R156, R12, R42, R96 ;  /* 0x0000002a0c9c723c */ /* 0x000fe20000041860 */
[----:B------:R-:W-:-:S03]  /*3490*/  IMAD.IADD R189, R2, 0x1, R0 ;  /* 0x0000000102bd7824 */ /* 0x000fc600078e0200 */
[----:B------:R-:W-:Y:S04]  /*34a0*/  LDSM.16.M88.4 R56, [R3+0x800] ;  /* 0x000800000338783b */ /* 0x000fe80000000200 */
[----:B------:R-:W2:Y:S01]  /*34b0*/  LDSM.16.M88.4 R52, [R3+0x1000] ;  /* 0x001000000334783b */ /* 0x000ea20000000200 */
[C---:B------:R-:W-:Y:S03]  /*34c0*/  HMMA.16816.F32.BF16 R152, R12.reuse, R38, R104 ;  /* 0x000000260c98723c */ /* 0x040fe60000041868 */
[----:B------:R-:W3:Y:S04]  /*34d0*/  LDSM.16.M88.4 R60, [R3] ;  /* 0x00000000033c783b */ /* 0x000ee80000000200 */
[----:B------:R-:W-:Y:S01]  /*34e0*/  LDSM.16.M88.4 R48, [R3+0x1800] ;  /* 0x001800000330783b */ /* 0x000fe20000000200 */
[----:B------:R-:W-:Y:S03]  /*34f0*/  HMMA.16816.F32.BF16 R112, R12, R30, R112 ;  /* 0x0000001e0c70723c */ /* 0x000fe60000041870 */
[----:B------:R-:W4:Y:S04]  /*3500*/  LDSM.16.M88.4 R12, [R195] ;  /* 0x00000000c30c783b */ /* 0x000f280000000200 */
[----:B------:R-:W2:Y:S01]  /*3510*/  LDSM.16.M88.4 R44, [R3+0x2000] ;  /* 0x00200000032c783b */ /* 0x000ea20000000200 */
[C---:B-1----:R-:W-:Y:S03]  /*3520*/  HMMA.16816.F32.BF16 R116, R4.reuse, R68, R116 ;  /* 0x000000440474723c */ /* 0x042fe60000041874 */
[----:B-----5:R-:W-:Y:S05]  /*3530*/  LDSM.16.M88.4 R8, [R196] ;  /* 0x00000000c408783b */ /* 0x020fea0000000200 */
[C---:B------:R-:W-:Y:S08]  /*3540*/  HMMA.16816.F32.BF16 R140, R4.reuse, R64, R140 ;  /* 0x00000040048c723c */ /* 0x040ff0000004188c */
        /* <DEDUP_REMOVED lines=8> */
[C---:B------:R-:W-:Y:S08]  /*35d0*/  HMMA.16816.F32.BF16 R160, R4.reuse, R28, R88 ;  /* 0x0000001c04a0723c */ /* 0x040ff00000041858 */
[----:B------:R-:W-:Y:S01]  /*35e0*/  HMMA.16816.F32.BF16 R132, R4, R30, R84 ;  /* 0x0000001e0484723c */ /* 0x000fe20000041854 */
[----:B------:R-:W1:Y:S04]  /*35f0*/  LDSM.16.M88.4 R4, [R196+0x2000] ;  /* 0x00200000c404783b */ /* 0x000e680000000200 */
[----:B------:R-:W5:Y:S03]  /*3600*/  LDSM.16.M88.4 R28, [R189+0x1800] ;  /* 0x00180000bd1c783b */ /* 0x000f660000000200 */
[C---:B--2---:R-:W-:Y:S01]  /*3610*/  HMMA.16816.F32.BF16 R108, R16.reuse, R52, R32 ;  /* 0x00000034106c723c */ /* 0x044fe20000041820 */
[----:B------:R-:W2:Y:S07]  /*3620*/  LDSM.16.M88.4 R32, [R189+0x1000] ;  /* 0x00100000bd20783b */ /* 0x000eae0000000200 */
[----:B------:R-:W-:Y:S01]  /*3630*/  HMMA.16816.F32.BF16 R92, R16, R58, R24 ;  /* 0x0000003a105c723c */ /* 0x000fe20000041818 */
[----:B------:R-:W1:Y:S01]  /*3640*/  LDSM.16.M88.4 R24, [R189+0x2000] ;  /* 0x00200000bd18783b */ /* 0x000e620000000200 */
[----:B------:R-:W-:-:S06]  /*3650*/  DEPBAR.LE SB0, 0x0 ;  /* 0x000080000000791a */ /* 0x000fcc0000000000 */
[C---:B---3--:R-:W-:Y:S08]  /*3660*/  HMMA.16816.F32.BF16 R96, R16.reuse, R62, R72 ;  /* 0x0000003e1060723c */ /* 0x048ff00000041848 */
[----:B------:R-:W-:Y:S08]  /*3670*/  HMMA.16816.F32.BF16 R120, R16, R56, R76 ;  /* 0x000000381078723c */ /* 0x000ff0000004184c */
[----:B----4-:R-:W-:Y:S08]  /*3680*/  HMMA.16816.F32.BF16 R72, R12, R62, R68 ;  /* 0x0000003e0c48723c */ /* 0x010ff00000041844 */
[-C--:B------:R-:W-:Y:S08]  /*3690*/  HMMA.16816.F32.BF16 R128, R16, R60.reuse, R80 ;  /* 0x0000003c1080723c */ /* 0x080ff00000041850 */
[C---:B------:R-:W-:Y:S08]  /*36a0*/  HMMA.16816.F32.BF16 R76, R12.reuse, R60, R116 ;  /* 0x0000003c0c4c723c */ /* 0x040ff00000041874 */
[C---:B------:R-:W-:Y:S08]  /*36b0*/  HMMA.16816.F32.BF16 R68, R12.reuse, R56, R140 ;  /* 0x000000380c44723c */ /* 0x040ff0000004188c */
[----:B------:R-:W-:Y:S08]  /*36c0*/  HMMA.16816.F32.BF16 R64, R12, R58, R64 ;  /* 0x0000003a0c40723c */ /* 0x000ff00000041840 */
[----:B------:R-:W-:Y:S08]  /*36d0*/  HMMA.16816.F32.BF16 R88, R16, R54, R156 ;  /* 0x000000361058723c */ /* 0x000ff0000004189c */
[C---:B------:R-:W-:Y:S08]  /*36e0*/  HMMA.16816.F32.BF16 R60, R12.reuse, R52, R144 ;  /* 0x000000340c3c723c */ /* 0x040ff00000041890 */
[----:B------:R-:W-:Y:S08]  /*36f0*/  HMMA.16816.F32.BF16 R56, R12, R54, R124 ;  /* 0x000000360c38723c */ /* 0x000ff0000004187c */
[C---:B------:R-:W-:Y:S08]  /*3700*/  HMMA.16816.F32.BF16 R104, R16.reuse, R48, R164 ;  /* 0x000000301068723c */ /* 0x040ff000000418a4 */
[----:B------:R-:W-:Y:S08]  /*3710*/  HMMA.16816.F32.BF16 R84, R16, R50, R152 ;  /* 0x000000321054723c */ /* 0x000ff00000041898 */
[----:B------:R-:W-:Y:S08]  /*3720*/  HMMA.16816.F32.BF16 R52, R12, R48, R148 ;  /* 0x000000300c34723c */ /* 0x000ff00000041894 */
[C---:B------:R-:W-:Y:S08]  /*3730*/  HMMA.16816.F32.BF16 R100, R16.reuse, R44, R168 ;  /* 0x0000002c1064723c */ /* 0x040ff000000418a8 */
[----:B------:R-:W-:Y:S08]  /*3740*/  HMMA.16816.F32.BF16 R80, R16, R46, R112 ;  /* 0x0000002e1050723c */ /* 0x000ff00000041870 */
[C---:B------:R-:W-:Y:S08]  /*3750*/  HMMA.16816.F32.BF16 R48, R12.reuse, R50, R136 ;  /* 0x000000320c30723c */ /* 0x040ff00000041888 */
[C---:B------:R-:W-:Y:S08]  /*3760*/  HMMA.16816.F32.BF16 R16, R12.reuse, R44, R160 ;  /* 0x0000002c0c10723c */ /* 0x040ff000000418a0 */
[----:B------:R-:W-:Y:S08]  /*3770*/  HMMA.16816.F32.BF16 R12, R12, R46, R132 ;  /* 0x0000002e0c0c723c */ /* 0x000ff00000041884 */
[C---:B-1----:R-:W-:Y:S08]  /*3780*/  HMMA.16816.F32.BF16 R112, R4.reuse, R42, R96 ;  /* 0x0000002a0470723c */ /* 0x042ff00000041860 */
[C---:B-----5:R-:W-:Y:S08]  /*3790*/  HMMA.16816.F32.BF16 R132, R4.reuse, R28, R104 ;  /* 0x0000001c0484723c */ /* 0x060ff00000041868 */
[----:B------:R-:W-:Y:S08]  /*37a0*/  HMMA.16816.F32.BF16 R96, R4, R30, R84 ;  /* 0x0000001e0460723c */ /* 0x000ff00000041854 */
[C---:B------:R-:W-:Y:S08]  /*37b0*/  HMMA.16816.F32.BF16 R52, R8.reuse, R28, R52 ;  /* 0x0000001c0834723c */ /* 0x040ff00000041834 */
[----:B------:R-:W-:Y:S08]  /*37c0*/  HMMA.16816.F32.BF16 R48, R8, R30, R48 ;  /* 0x0000001e0830723c */ /* 0x000ff00000041830 */
[C---:B--2---:R-:W-:Y:S08]  /*37d0*/  HMMA.16816.F32.BF16 R124, R4.reuse, R32, R108 ;  /* 0x00000020047c723c */ /* 0x044ff0000004186c */
[C---:B------:R-:W-:Y:S08]  /*37e0*/  HMMA.16816.F32.BF16 R100, R4.reuse, R24, R100 ;  /* 0x000000180464723c */ /* 0x040ff00000041864 */
[----:B------:R-:W-:Y:S08]  /*37f0*/  HMMA.16816.F32.BF16 R44, R4, R26, R80 ;  /* 0x0000001a042c723c */ /* 0x000ff00000041850 */
[----:B------:R-:W-:Y:S08]  /*3800*/  HMMA.16816.F32.BF16 R28, R8, R24, R16 ;  /* 0x00000018081c723c */ /* 0x000ff00000041810 */
        /* <DEDUP_REMOVED lines=12> */
[----:B------:R-:W-:Y:S01]  /*38d0*/  @!UPT UIADD3 URZ, URZ, URZ, URZ ;  /* 0x0000003f3f3ff290 */ /* 0x000fe2000fffe03f */
[----:B------:R-:W-:Y:S11]  /*38e0*/  @!P1 BRA `(.L_x_1985) ;  /* 0x000003d000009947 */ /* 0x000ff60003800000 */
[----:B------:R-:W-:Y:S01]  /*38f0*/  IADD3 R2, R172, R174, R243 ;  /* 0x000000aeac027210 */ /* 0x000fe20007ffe0f3 */
        /* <DEDUP_REMOVED lines=27> */
.L_x_2080:
        /* <DEDUP_REMOVED lines=24> */
.L_x_2081:
        /* <DEDUP_REMOVED lines=9> */
.L_x_1985:
[----:B------:R-:W-:Y:S05]  /*3cc0*/  BSYNC B0 ;  /* 0x0000000000007941 */ /* 0x000fea0003800000 */
.L_x_1984:
[----:B------:R-:W2:Y:S04]  /*3cd0*/  LDL R0, [R1+0x38] ;  /* 0x0000380001007983 */ /* 0x000ea80000100800 */
        /* <DEDUP_REMOVED lines=8> */
[C---:B------:R-:W-:Y:S02]  /*3d60*/  ISETP.GT.AND P4, PT, R0.reuse, 0x8, PT ;  /* 0x000000080000780c */ /* 0x040fe40003f84270 */
        /* <DEDUP_REMOVED lines=70> */
[----:B-1----:R-:W-:-:S02]  /*41d0*/  FMNMX.FTZ R2, R14, R16, !PT ;  /* 0x000000100e027209 */ /* 0x002fc40007810000 */
        /* <DEDUP_REMOVED lines=99> */
[----:B------:R1:W2:Y:S02]  /*4810*/  SHFL.BFLY PT, R2, R0, 0x2, 0x1f ;  /* 0x0c401f0000027f89 */ /* 0x0002a400000e0000 */
.L_x_2082:
        /* <DEDUP_REMOVED lines=15> */
.L_x_2083:
[C---:B------:R-:W-:Y:S01]  /*4910*/  FMUL.FTZ R0, R113.reuse, c[0x0][0x2d0] ;  /* 0x0000b40071007a20 */ /* 0x040fe20000410000 */
[----:B------:R-:W-:Y:S01]  /*4920*/  FSETP.NEU.FTZ.AND P1, PT, R113, -INF , PT ;  /* 0xff8000007100780b */ /* 0x000fe20003f3d000 */
[----:B------:R-:W-:Y:S01]  /*4930*/  FMUL.FTZ R3, R112, c[0x0][0x2d0] ;  /* 0x0000b40070037a20 */ /* 0x000fe20000410000 */
[----:B------:R-:W-:Y:S01]  /*4940*/  WARPSYNC 0xffffffff ;  /* 0xffffffff00007948 */ /* 0x000fe20003800000 */
[----:B------:R-:W1:Y:S01]  /*4950*/  LDSM.16.MT88.4 R20, [R190] ;  /* 0x00000000be14783b */ /* 0x000e620000004200 */
[----:B------:R-:W-:Y:S01]  /*4960*/  FSEL R8, R0, RZ, P1 ;  /* 0x000000ff00087208 */ /* 0x000fe20000800000 */
[----:B------:R-:W-:Y:S01]  /*4970*/  FMUL.FTZ R2, R111, c[0x0][0x2d0] ;  /* 0x0000b4006f027a20 */ /* 0x000fe20000410000 */
[----:B------:R-:W-:Y:S01]  /*4980*/  FSETP.NEU.FTZ.AND P1, PT, R112, -INF , PT ;  /* 0xff8000007000780b */ /* 0x000fe20003f3d000 */
[----:B------:R-:W2:Y:S01]  /*4990*/  LDSM.16.MT88.4 R24, [R193] ;  /* 0x00000000c118783b */ /* 0x000ea20000004200 */
[----:B---34-:R-:W-:Y:S01]  /*49a0*/  FMNMX.FTZ R9, R80, R9, !PT ;  /* 0x0000000950097209 */ /* 0x018fe20007810000 */
[----:B------:R-:W-:Y:S01]  /*49b0*/  FFMA.FTZ R0, R10, c[0x0][0x2d0], -R8 ;  /* 0x0000b4000a007a23 */ /* 0x000fe20000010808 */
[----:B------:R-:W-:Y:S01]  /*49c0*/  FSEL R3, R3, RZ, P1 ;  /* 0x000000ff03037208 */ /* 0x000fe20000800000 */
[----:B------:R-:W3:Y:S01]  /*49d0*/  LDSM.16.MT88.4 R28, [R191] ;  /* 0x00000000bf1c783b */ /* 0x000ee20000004200 */
[----:B------:R-:W-:Y:S01]  /*49e0*/  FSETP.NEU.FTZ.AND P1, PT, R111, -INF , PT ;  /* 0xff8000006f00780b */ /* 0x000fe20003f3d000 */
[----:B------:R4:W-:Y:S02]  /*49f0*/  MUFU.EX2 R186, R0 ;  /* 0x0000000000ba7308 */ /* 0x0009e40000000800 */
[----:B------:R-:W5:Y:S01]  /*4a00*/  LDSM.16.MT88.4 R44, [R192] ;  /* 0x00000000c02c783b */ /* 0x000f620000004200 */
[----:B------:R-:W-:-:S02]  /*4a10*/  FSEL R2, R2, RZ, P1 ;  /* 0x000000ff02027208 */ /* 0x000fc40000800000 */
[----:B------:R-:W-:Y:S01]  /*4a20*/  FSETP.NEU.FTZ.AND P1, PT, R9, -INF , PT ;  /* 0xff8000000900780b */ /* 0x000fe20003f3d000 */
[----:B------:R-:W-:Y:S02]  /*4a30*/  LDSM.16.MT88.4 R64, [R190+0x800] ;  /* 0x00080000be40783b */ /* 0x000fe40000004200 */
[----:B------:R-:W-:Y:S02]  /*4a40*/  FFMA.FTZ R10, R83, c[0x0][0x2d0], -R2 ;  /* 0x0000b400530a7a23 */ /* 0x000fe40000010802 */
[----:B------:R-:W1:Y:S02]  /*4a50*/  LDSM.16.MT88.4 R60, [R193+0x800] ;  /* 0x00080000c13c783b */ /* 0x000e640000004200 */
[----:B------:R-:W-:Y:S02]  /*4a60*/  MUFU.EX2 R219, R10 ;  /* 0x0000000a00db7308 */ /* 0x000fe40000000800 */
[----:B------:R-:W1:Y:S01]  /*4a70*/  LDSM.16.MT88.4 R72, [R191+0x800] ;  /* 0x00080000bf48783b */ /* 0x000e620000004200 */
[----:B----4-:R-:W-:-:S03]  /*4a80*/  FFMA.FTZ R0, R11, c[0x0][0x2d0], -R8 ;  /* 0x0000b4000b007a23 */ /* 0x010fc60000010808 */
[----:B------:R-:W4:Y:S02]  /*4a90*/  LDSM.16.MT88.4 R76, [R192+0x800] ;  /* 0x00080000c04c783b */ /* 0x000f240000004200 */
[----:B------:R2:W2:Y:S02]  /*4aa0*/  MUFU.EX2 R185, R0 ;  /* 0x0000000000b97308 */ /* 0x0004a40000000800 */
[----:B--2---:R-:W-:Y:S01]  /*4ab0*/  FFMA.FTZ R0, R12, c[0x0][0x2d0], -R8 ;  /* 0x0000b4000c007a23 */ /* 0x004fe20000010808 */
[----:B------:R-:W-:-:S05]  /*4ac0*/  F2FP.BF16.PACK_AB R4, R185, R186 ;  /* 0x000000bab904723e */ /* 0x000fca00000010ff */
[----:B------:R2:W-:Y:S02]  /*4ad0*/  MUFU.EX2 R220, R0 ;  /* 0x0000000000dc7308 */ /* 0x0005e40000000800 */
[----:B--2---:R-:W-:-:S06]  /*4ae0*/  FFMA.FTZ R0, R13, c[0x0][0x2d0], -R8 ;  /* 0x0000b4000d007a23 */ /* 0x004fcc0000010808 */
[----:B------:R2:W1:Y:S02]  /*4af0*/  MUFU.EX2 R221, R0 ;  /* 0x0000000000dd7308 */ /* 0x0004640000000800 */
[----:B--2---:R-:W-:Y:S01]  /*4b00*/  FFMA.FTZ R0, R15, c[0x0][0x2d0], -R8 ;  /* 0x0000b4000f007a23 */ /* 0x004fe20000010808 */
[----:B-1----:R-:W-:-:S05]  /*4b10*/  F2FP.BF16.PACK_AB R6, R221, R220 ;  /* 0x000000dcdd06723e */ /* 0x002fca00000010ff */
[----:B------:R1:W-:Y:S02]  /*4b20*/  MUFU.EX2 R228, R0 ;  /* 0x0000000000e47308 */ /* 0x0003e40000000800 */
[----:B-1----:R-:W-:-:S06]  /*4b30*/  FFMA.FTZ R0, R14, c[0x0][0x2d0], -R3 ;  /* 0x0000b4000e007a23 */ /* 0x002fcc0000010803 */
        /* <DEDUP_REMOVED lines=16> */
[C---:B---3--:R-:W-:Y:S08]  /*4c40*/  HMMA.16816.F32.BF16 R56, R4.reuse, R28, RZ ;  /* 0x0000001c0438723c */ /* 0x048ff000000418ff */
[----:B-----5:R-:W-:Y:S01]  /*4c50*/  HMMA.16816.F32.BF16 R52, R4, R44, RZ ;  /* 0x0000002c0434723c */ /* 0x020fe200000418ff */
[----:B-1----:R-:W-:-:S07]  /*4c60*/  FFMA.FTZ R0, R33, c[0x0][0x2d0], -R8 ;  /* 0x0000b40021007a23 */ /* 0x002fce0000010808 */
[C---:B------:R-:W-:Y:S01]  /*4c70*/  HMMA.16816.F32.BF16 R40, R4.reuse, R22, RZ ;  /* 0x000000160428723c */ /* 0x040fe200000418ff */
[----:B------:R1:W2:Y:S07]  /*4c80*/  MUFU.EX2 R229, R0 ;  /* 0x0000000000e57308 */ /* 0x0002ae0000000800 */
[----:B------:R-:W-:Y:S01]  /*4c90*/  HMMA.16816.F32.BF16 R16, R4, R46, RZ ;  /* 0x0000002e0410723c */ /* 0x000fe200000418ff */
[----:B-1----:R-:W-:Y:S01]  /*4ca0*/  FFMA.FTZ R0, R34, c[0x0][0x2d0], -R3 ;  /* 0x0000b40022007a23 */ /* 0x002fe20000010803 */
[----:B--2---:R-:W-:-:S03]  /*4cb0*/  F2FP.BF16.PACK_AB R14, R229, R227 ;  /* 0x000000e3e50e723e */ /* 0x004fc600000010ff */
[----:B------:R1:W-:Y:S02]  /*4cc0*/  MUFU.EX2 R222, R0 ;  /* 0x0000000000de7308 */ /* 0x0003e40000000800 */
[--C-:B-1----:R-:W-:Y:S02]  /*4cd0*/  FFMA.FTZ R0, R35, c[0x0][0x2d0], -R3.reuse ;  /* 0x0000b40023007a23 */ /* 0x102fe40000010803 */
[----:B------:R-:W-:Y:S04]  /*4ce0*/  HMMA.16816.F32.BF16 R32, R4, R30, RZ ;  /* 0x0000001e0420723c */ /* 0x000fe800000418ff */
[----:B------:R1:W2:Y:S02]  /*4cf0*/  MUFU.EX2 R223, R0 ;  /* 0x0000000000df7308 */ /* 0x0002a40000000800 */
[----:B-1----:R-:W-:Y:S01]  /*4d00*/  FFMA.FTZ R0, R36, c[0x0][0x2d0], -R3 ;  /* 0x0000b40024007a23 */ /* 0x002fe20000010803 */
[----:B--2---:R-:W-:-:S05]  /*4d10*/  F2FP.BF16.PACK_AB R13, R223, R222 ;  /* 0x000000dedf0d723e */ /* 0x004fca00000010ff */
[----:B------:R1:W-:Y:S02]  /*4d20*/  MUFU.EX2 R224, R0 ;  /* 0x0000000000e07308 */ /* 0x0003e40000000800 */
[----:B-1----:R-:W-:-:S06]  /*4d30*/  FFMA.FTZ R0, R37, c[0x0][0x2d0], -R3 ;  /* 0x0000b40025007a23 */ /* 0x002fcc0000010803 */
[----:B------:R1:W2:Y:S02]  /*4d40*/  MUFU.EX2 R226, R0 ;  /* 0x0000000000e27308 */ /* 0x0002a40000000800 */
[--C-:B-1----:R-:W-:Y:S01]  /*4d50*/  FFMA.FTZ R0, R38, c[0x0][0x2d0], -R2.reuse ;  /* 0x0000b40026007a23 */ /* 0x102fe20000010802 */
[----:B--2---:R-:W-:Y:S01]  /*4d60*/  F2FP.BF16.PACK_AB R15, R226, R224 ;  /* 0x000000e0e20f723e */ /* 0x004fe200000010ff */
[----:B------:R-:W-:Y:S04]  /*4d70*/  HMMA.16816.F32.BF16 R36, R4, R26, RZ ;  /* 0x0000001a0424723c */ /* 0x000fe800000418ff */
[----:B------:R1:W-:Y:S03]  /*4d80*/  MUFU.EX2 R203, R0 ;  /* 0x0000000000cb7308 */ /* 0x0003e60000000800 */
[--C-:B------:R-:W-:Y:S01]  /*4d90*/  FFMA.FTZ R4, R84, c[0x0][0x2d0], -R2.reuse ;  /* 0x0000b40054047a23 */ /* 0x100fe20000010802 */
[C---:B------:R-:W-:Y:S04]  /*4da0*/  HMMA.16816.F32.BF16 R132, R12.reuse, R60, R68 ;  /* 0x0000003c0c84723c */ /* 0x040fe80000041844 */
[----:B------:R2:W-:Y:S04]  /*4db0*/  MUFU.EX2 R217, R4 ;  /* 0x0000000400d97308 */ /* 0x0005e80000000800 */
[----:B------:R-:W-:Y:S01]  /*4dc0*/  HMMA.16816.F32.BF16 R128, R12, R66, R40 ;  /* 0x000000420c80723c */ /* 0x000fe20000041828 */
[----:B-1----:R-:W-:-:S04]  /*4dd0*/  FFMA.FTZ R0, R81, c[0x0][0x2d0], -R2 ;  /* 0x0000b40051007a23 */ /* 0x002fc80000010802 */
[----:B------:R1:W-:Y:S03]  /*4de0*/  MUFU.EX2 R187, R0 ;  /* 0x0000000000bb7308 */ /* 0x0003e60000000800 */
[----:B------:R-:W-:Y:S01]  /*4df0*/  HMMA.16816.F32.BF16 R144, R12, R62, R36 ;  /* 0x0000003e0c90723c */ /* 0x000fe20000041824 */
[----:B--2---:R-:W-:-:S04]  /*4e00*/  FFMA.FTZ R4, R85, c[0x0][0x2d0], -R2 ;  /* 0x0000b40055047a23 */ /* 0x004fc80000010802 */
[----:B------:R-:W-:Y:S03]  /*4e10*/  MUFU.EX2 R218, R4 ;  /* 0x0000000400da7308 */ /* 0x000fe60000000800 */
[----:B------:R-:W-:Y:S01]  /*4e20*/  HMMA.16816.F32.BF16 R68, R12, R72, R56 ;  /* 0x000000480c44723c */ /* 0x000fe20000041838 */
[----:B-1----:R-:W-:-:S07]  /*4e30*/  FFMA.FTZ R0, R82, c[0x0][0x2d0], -R2 ;  /* 0x0000b40052007a23 */ /* 0x002fce0000010802 */
[C---:B------:R-:W-:Y:S01]  /*4e40*/  HMMA.16816.F32.BF16 R96, R12.reuse, R74, R32 ;  /* 0x0000004a0c60723c */ /* 0x040fe20000041820 */
[----:B------:R1:W2:Y:S07]  /*4e50*/  MUFU.EX2 R202, R0 ;  /* 0x0000000000ca7308 */ /* 0x0002ae0000000800 */
[C---:B------:R-:W-:Y:S08]  /*4e60*/  HMMA.16816.F32.BF16 R120, R12.reuse, R64, R48 ;  /* 0x000000400c78723c */ /* 0x040ff00000041830 */
[----:B----4-:R-:W-:Y:S01]  /*4e70*/  HMMA.16816.F32.BF16 R100, R12, R76, R52 ;  /* 0x0000004c0c64723c */ /* 0x010fe20000041834 */
[----:B-1----:R-:W-:Y:S01]  /*4e80*/  FMUL.FTZ R0, R9, c[0x0][0x2d0] ;  /* 0x0000b40009007a20 */ /* 0x002fe20000410000 */
[----:B--2---:R-:W-:-:S04]  /*4e90*/  F2FP.BF16.PACK_AB R6, R219, R202 ;  /* 0x000000cadb06723e */ /* 0x004fc800000010ff */
[----:B------:R-:W-:Y:S02]  /*4ea0*/  FSEL R0, R0, RZ, P1 ;  /* 0x000000ff00007208 */ /* 0x000fe40000800000 */
[----:B------:R-:W-:Y:S03]  /*4eb0*/  HMMA.16816.F32.BF16 R56, R12, R78, R16 ;  /* 0x0000004e0c38723c */ /* 0x000fe60000041810 */
[--C-:B------:R-:W-:Y:S02]  /*4ec0*/  FFMA.FTZ R4, R88, c[0x0][0x2d0], -R0.reuse ;  /* 0x0000b40058047a23 */ /* 0x100fe40000010800 */
[--C-:B------:R-:W-:Y:S02]  /*4ed0*/  FFMA.FTZ R10, R92, c[0x0][0x2d0], -R0.reuse ;  /* 0x0000b4005c0a7a23 */ /* 0x100fe40000010800 */
[----:B------:R1:W-:Y:S08]  /*4ee0*/  MUFU.EX2 R180, R4 ;  /* 0x0000000400b47308 */ /* 0x0003f00000000800 */
[----:B------:R2:W-:Y:S01]  /*4ef0*/  MUFU.EX2 R182, R10 ;  /* 0x0000000a00b67308 */ /* 0x0005e20000000800 */
[----:B-1----:R-:W-:-:S07]  /*4f00*/  FFMA.FTZ R4, R89, c[0x0][0x2d0], -R0 ;  /* 0x0000b40059047a23 */ /* 0x002fce0000010800 */
[----:B------:R1:W3:Y:S01]  /*4f10*/  MUFU.EX2 R88, R4 ;  /* 0x0000000400587308 */ /* 0x0002e20000000800 */
[----:B--2---:R-:W-:-:S07]  /*4f20*/  FFMA.FTZ R10, R93, c[0x0][0x2d0], -R0 ;  /* 0x0000b4005d0a7a23 */ /* 0x004fce0000010800 */
[----:B------:R2:W-:Y:S01]  /*4f30*/  MUFU.EX2 R181, R10 ;  /* 0x0000000a00b57308 */ /* 0x0005e20000000800 */
[----:B-1----:R-:W-:Y:S01]  /*4f40*/  FFMA.FTZ R4, R90, c[0x0][0x2d0], -R0 ;  /* 0x0000b4005a047a23 */ /* 0x002fe20000010800 */
[----:B---3--:R-:W-:-:S06]  /*4f50*/  F2FP.BF16.PACK_AB R5, R88, R180 ;  /* 0x000000b45805723e */ /* 0x008fcc00000010ff */
[----:B------:R1:W-:Y:S01]  /*4f60*/  MUFU.EX2 R204, R4 ;  /* 0x0000000400cc7308 */ /* 0x0003e20000000800 */
[----:B--2---:R-:W-:-:S07]  /*4f70*/  FFMA.FTZ R10, R94, c[0x0][0x2d0], -R0 ;  /* 0x0000b4005e0a7a23 */ /* 0x004fce0000010800 */
[----:B------:R2:W-:Y:S01]  /*4f80*/  MUFU.EX2 R184, R10 ;  /* 0x0000000a00b87308 */ /* 0x0005e20000000800 */
[----:B-1----:R-:W-:-:S07]  /*4f90*/  FFMA.FTZ R4, R91, c[0x0][0x2d0], -R0 ;  /* 0x0000b4005b047a23 */ /* 0x002fce0000010800 */
[----:B------:R1:W3:Y:S01]  /*4fa0*/  MUFU.EX2 R198, R4 ;  /* 0x0000000400c67308 */ /* 0x0002e20000000800 */
[----:B--2---:R-:W-:Y:S02]  /*4fb0*/  FFMA.FTZ R10, R95, c[0x0][0x2d0], -R0 ;  /* 0x0000b4005f0a7a23 */ /* 0x004fe40000010800 */
[----:B------:R-:W-:Y:S05]  /*4fc0*/  LDSM.16.MT88.4 R92, [R191+0x2000] ;  /* 0x00200000bf5c783b */ /* 0x000fea0000004200 */
        /* <DEDUP_REMOVED lines=8> */
[----:B--2---:R-:W-:-:S07]  /*5050*/  FFMA.FTZ R10, R106, c[0x0][0x2d0], -R8 ;  /* 0x0000b4006a0a7a23 */ /* 0x004fce0000010808 */
[----:B------:R2:W-:Y:S01]  /*5060*/  MUFU.EX2 R177, R10 ;  /* 0x0000000a00b17308 */ /* 0x0005e20000000800 */
[----:B-1----:R-:W-:-:S07]  /*5070*/  F2FP.BF16.PACK_AB R4, R187, R203 ;  /* 0x000000cbbb04723e */ /* 0x002fce00000010ff */
[----:B------:R-:W-:Y:S01]  /*5080*/  HMMA.16816.F32.BF16 R40, R4, R20, RZ ;  /* 0x000000140428723c */ /* 0x000fe200000418ff */
[----:B--2---:R-:W-:-:S04]  /*5090*/  FFMA.FTZ R10, R105, c[0x0][0x2d0], -R8 ;  /* 0x0000b400690a7a23 */ /* 0x004fc80000010808 */
        /* <DEDUP_REMOVED lines=14> */
[----:B------:R1:W2:Y:S01]  /*5180*/  MUFU.EX2 R157, R10 ;  /* 0x0000000a009d7308 */ /* 0x0002a20000000800 */
[----:B---3--:R-:W-:Y:S02]  /*5190*/  F2FP.BF16.PACK_AB R6, R210, R212 ;  /* 0x000000d4d206723e */ /* 0x008fe400000010ff */
[----:B------:R-:W-:Y:S02]  /*51a0*/  F2FP.BF16.PACK_AB R5, R181, R182 ;  /* 0x000000b6b505723e */ /* 0x000fe400000010ff */
[----:B------:R-:W-:-:S07]  /*51b0*/  F2FP.BF16.PACK_AB R7, R183, R184 ;  /* 0x000000b8b707723e */ /* 0x000fce00000010ff */
[----:B------:R-:W-:Y:S01]  /*51c0*/  HMMA.16816.F32.BF16 R48, R4, R64, R40 ;  /* 0x000000400430723c */ /* 0x000fe20000041828 */
[----:B-1----:R-:W-:-:S04]  /*51d0*/  FFMA.FTZ R10, R110, c[0x0][0x2d0], -R3 ;  /* 0x0000b4006e0a7a23 */ /* 0x002fc80000010803 */
[----:B------:R1:W-:Y:S03]  /*51e0*/  MUFU.EX2 R173, R10 ;  /* 0x0000000a00ad7308 */ /* 0x0003e60000000800 */
[C---:B------:R-:W-:Y:S08]  /*51f0*/  HMMA.16816.F32.BF16 R44, R4.reuse, R60, R32 ;  /* 0x0000003c042c723c */ /* 0x040ff00000041820 */
[----:B------:R-:W-:Y:S01]  /*5200*/  HMMA.16816.F32.BF16 R64, R4, R66, R36 ;  /* 0x000000420440723c */ /* 0x000fe20000041824 */
[----:B-1----:R-:W-:-:S07]  /*5210*/  FFMA.FTZ R10, R109, c[0x0][0x2d0], -R3 ;  /* 0x0000b4006d0a7a23 */ /* 0x002fce0000010803 */
[C---:B------:R-:W-:Y:S01]  /*5220*/  HMMA.16816.F32.BF16 R32, R4.reuse, R74, R28 ;  /* 0x0000004a0420723c */ /* 0x040fe2000004181c */
[----:B------:R1:W3:Y:S07]  /*5230*/  MUFU.EX2 R174, R10 ;  /* 0x0000000a00ae7308 */ /* 0x0002ee0000000800 */
[C---:B------:R-:W-:Y:S01]  /*5240*/  HMMA.16816.F32.BF16 R40, R4.reuse, R72, R20 ;  /* 0x000000480428723c */ /* 0x040fe20000041814 */
[----:B------:R-:W4:Y:S07]  /*5250*/  LDSM.16.MT88.4 R20, [R190+0x1000] ;  /* 0x00100000be14783b */ /* 0x000f2e0000004200 */
[----:B------:R-:W-:Y:S01]  /*5260*/  HMMA.16816.F32.BF16 R52, R4, R76, R16 ;  /* 0x0000004c0434723c */ /* 0x000fe20000041810 */
[----:B------:R-:W5:Y:S01]  /*5270*/  LDSM.16.MT88.4 R16, [R193+0x1000] ;  /* 0x00100000c110783b */ /* 0x000f620000004200 */
[----:B-1----:R-:W-:-:S04]  /*5280*/  FFMA.FTZ R10, R118, c[0x0][0x2d0], -R2 ;  /* 0x0000b400760a7a23 */ /* 0x002fc80000010802 */
[----:B------:R1:W-:Y:S02]  /*5290*/  MUFU.EX2 R114, R10 ;  /* 0x0000000a00727308 */ /* 0x0003e40000000800 */
[C---:B------:R-:W-:Y:S01]  /*52a0*/  HMMA.16816.F32.BF16 R36, R4.reuse, R62, R12 ;  /* 0x0000003e0424723c */ /* 0x040fe2000004180c */
[----:B------:R-:W4:Y:S07]  /*52b0*/  LDSM.16.MT88.4 R12, [R191+0x1000] ;  /* 0x00100000bf0c783b */ /* 0x000f2e0000004200 */
[----:B------:R-:W-:Y:S01]  /*52c0*/  HMMA.16816.F32.BF16 R28, R4, R78, R24 ;  /* 0x0000004e041c723c */ /* 0x000fe20000041818 */
[----:B------:R-:W4:Y:S01]  /*52d0*/  LDSM.16.MT88.4 R24, [R192+0x1000] ;  /* 0x00100000c018783b */ /* 0x000f220000004200 */
[----:B-1----:R-:W-:-:S05]  /*52e0*/  FFMA.FTZ R10, R117, c[0x0][0x2d0], -R2 ;  /* 0x0000b400750a7a23 */ /* 0x002fca0000010802 */
[----:B--2---:R-:W-:Y:S01]  /*52f0*/  F2FP.BF16.PACK_AB R5, R157, R115 ;  /* 0x000000739d05723e */ /* 0x004fe200000010ff */
[----:B------:R-:W-:Y:S01]  /*5300*/  FFMA.FTZ R4, R119, c[0x0][0x2d0], -R2 ;  /* 0x0000b40077047a23 */ /* 0x000fe20000010802 */
[----:B------:R-:W-:Y:S01]  /*5310*/  F2FP.BF16.PACK_AB R6, R179, R178 ;  /* 0x000000b2b306723e */ /* 0x000fe200000010ff */
[----:B------:R1:W2:Y:S01]  /*5320*/  MUFU.EX2 R109, R10 ;  /* 0x0000000a006d7308 */ /* 0x0002a20000000800 */
[----:B---3--:R-:W-:-:S07]  /*5330*/  F2FP.BF16.PACK_AB R7, R174, R173 ;  /* 0x000000adae07723e */ /* 0x008fce00000010ff */
[----:B------:R3:W-:Y:S01]  /*5340*/  MUFU.EX2 R108, R4 ;  /* 0x00000004006c7308 */ /* 0x0007e20000000800 */
[----:B-1----:R-:W-:-:S07]  /*5350*/  FFMA.FTZ R10, R116, c[0x0][0x2d0], -R2 ;  /* 0x0000b400740a7a23 */ /* 0x002fce0000010802 */
[----:B------:R1:W1:Y:S01]  /*5360*/  MUFU.EX2 R110, R10 ;  /* 0x0000000a006e7308 */ /* 0x0002620000000800 */
[----:B---3--:R-:W-:-:S07]  /*5370*/  FFMA.FTZ R4, R126, c[0x0][0x2d0], -R0 ;  /* 0x0000b4007e047a23 */ /* 0x008fce0000010800 */
[----:B------:R3:W-:Y:S01]  /*5380*/  MUFU.EX2 R82, R4 ;  /* 0x0000000400527308 */ /* 0x0007e20000000800 */
[----:B-1----:R-:W-:-:S07]  /*5390*/  FFMA.FTZ R10, R124, c[0x0][0x2d0], -R0 ;  /* 0x0000b4007c0a7a23 */ /* 0x002fce0000010800 */
[----:B------:R1:W-:Y:S01]  /*53a0*/  MUFU.EX2 R81, R10 ;  /* 0x0000000a00517308 */ /* 0x0003e20000000800 */
[----:B---3--:R-:W-:-:S07]  /*53b0*/  FFMA.FTZ R4, R127, c[0x0][0x2d0], -R0 ;  /* 0x0000b4007f047a23 */ /* 0x008fce0000010800 */
[----:B------:R3:W2:Y:S01]  /*53c0*/  MUFU.EX2 R83, R4 ;  /* 0x0000000400537308 */ /* 0x0006a20000000800 */
[----:B-1----:R-:W-:Y:S02]  /*53d0*/  FFMA.FTZ R10, R125, c[0x0][0x2d0], -R0 ;  /* 0x0000b4007d0a7a23 */ /* 0x002fe40000010800 */
[----:B------:R-:W-:Y:S05]  /*53e0*/  LDSM.16.MT88.4 R124, [R190+0x2000] ;  /* 0x00200000be7c783b */ /* 0x000fea0000004200 */
[----:B------:R1:W1:Y:S01]  /*53f0*/  MUFU.EX2 R80, R10 ;  /* 0x0000000a00507308 */ /* 0x0002620000000800 */
[----:B---3--:R-:W-:-:S07]  /*5400*/  F2FP.BF16.PACK_AB R4, R177, R175 ;  /* 0x000000afb104723e */ /* 0x008fce00000010ff */
[----:B----4-:R-:W-:Y:S01]  /*5410*/  HMMA.16816.F32.BF16 R120, R4, R20, R120 ;  /* 0x000000140478723c */ /* 0x010fe20000041878 */
[----:B-1----:R-:W-:-:S07]  /*5420*/  FFMA.FTZ R10, R141, c[0x0][0x2d0], -R8 ;  /* 0x0000b4008d0a7a23 */ /* 0x002fce0000010808 */
[C---:B-----5:R-:W-:Y:S01]  /*5430*/  HMMA.16816.F32.BF16 R132, R4.reuse, R16, R132 ;  /* 0x000000100484723c */ /* 0x060fe20000041884 */
        /* <DEDUP_REMOVED lines=11> */
[----:B--2---:R-:W-:Y:S01]  /*54f0*/  F2FP.BF16.PACK_AB R4, R109, R114 ;  /* 0x000000726d04723e */ /* 0x004fe200000010ff */
[----:B-1----:R-:W-:Y:S01]  /*5500*/  FFMA.FTZ R10, R136, c[0x0][0x2d0], -R8 ;  /* 0x0000b400880a7a23 */ /* 0x002fe20000010808 */
[----:B------:R-:W-:-:S02]  /*5510*/  F2FP.BF16.PACK_AB R6, R108, R110 ;  /* 0x0000006e6c06723e */ /* 0x000fc400000010ff */
        /* <DEDUP_REMOVED lines=10> */
[----:B-1----:R-:W-:-:S02]  /*55c0*/  FFMA.FTZ R10, R142, c[0x0][0x2d0], -R3 ;  /* 0x0000b4008e0a7a23 */ /* 0x002fc40000010803 */
[----:B------:R-:W-:Y:S02]  /*55d0*/  LDSM.16.MT88.4 R140, [R193+0x2000] ;  /* 0x00200000c18c783b */ /* 0x000fe40000004200 */
        /* <DEDUP_REMOVED lines=24> */
[----:B------:R2:W2:Y:S01]  /*5760*/  MUFU.EX2 R71, R10 ;  /* 0x0000000a00477308 */ /* 0x0004a20000000800 */
[----:B-1----:R-:W-:-:S07]  /*5770*/  FFMA.FTZ R4, R154, c[0x0][0x2d0], -R0 ;  /* 0x0000b4009a047a23 */ /* 0x002fce0000010800 */
[----:B------:R1:W1:Y:S01]  /*5780*/  MUFU.EX2 R55, R4 ;  /* 0x0000000400377308 */ /* 0x0002620000000800 */
[----:B--2---:R-:W-:-:S07]  /*5790*/  FFMA.FTZ R10, R153, c[0x0][0x2d0], -R0 ;  /* 0x0000b400990a7a23 */ /* 0x004fce0000010800 */
[----:B------:R2:W-:Y:S01]  /*57a0*/  MUFU.EX2 R53, R10 ;  /* 0x0000000a00357308 */ /* 0x0005e20000000800 */
[----:B-1----:R-:W-:-:S07]  /*57b0*/  F2FP.BF16.PACK_AB R4, R77, R76 ;  /* 0x0000004c4d04723e */ /* 0x002fce00000010ff */
[----:B---3--:R-:W-:Y:S01]  /*57c0*/  HMMA.16816.F32.BF16 R120, R4, R20, R120 ;  /* 0x000000140478723c */ /* 0x008fe20000041878 */
[----:B--2---:R-:W-:-:S04]  /*57d0*/  FFMA.FTZ R10, R155, c[0x0][0x2d0], -R0 ;  /* 0x0000b4009b0a7a23 */ /* 0x004fc80000010800 */
[----:B------:R1:W2:Y:S03]  /*57e0*/  MUFU.EX2 R52, R10 ;  /* 0x0000000a00347308 */ /* 0x0002a60000000800 */
[C---:B------:R-:W-:Y:S08]  /*57f0*/  HMMA.16816.F32.BF16 R128, R4.reuse, R22, R128 ;  /* 0x000000160480723c */ /* 0x040ff00000041880 */
[----:B------:R-:W-:Y:S01]  /*5800*/  HMMA.16816.F32.BF16 R132, R4, R16, R132 ;  /* 0x000000100484723c */ /* 0x000fe20000041884 */
[----:B-1----:R-:W-:-:S07]  /*5810*/  FFMA.FTZ R10, R160, c[0x0][0x2d0], -R8 ;  /* 0x0000b400a00a7a23 */ /* 0x002fce0000010808 */
[C---:B------:R-:W-:Y:S08]  /*5820*/  HMMA.16816.F32.BF16 R144, R4.reuse, R18, R144 ;  /* 0x000000120490723c */ /* 0x040ff00000041890 */
[C---:B----4-:R-:W-:Y:S08]  /*5830*/  HMMA.16816.F32.BF16 R84, R4.reuse, R12, R84 ;  /* 0x0000000c0454723c */ /* 0x050ff00000041854 */
[C---:B------:R-:W-:Y:S08]  /*5840*/  HMMA.16816.F32.BF16 R96, R4.reuse, R14, R96 ;  /* 0x0000000e0460723c */ /* 0x040ff00000041860 */
[C---:B-----5:R-:W-:Y:S08]  /*5850*/  HMMA.16816.F32.BF16 R100, R4.reuse, R24, R100 ;  /* 0x000000180464723c */ /* 0x060ff00000041864 */
[----:B------:R-:W-:Y:S07]  /*5860*/  HMMA.16816.F32.BF16 R60, R4, R26, R60 ;  /* 0x0000001a043c723c */ /* 0x000fee000004183c */
[----:B------:R-:W-:-:S02]  /*5870*/  F2FP.BF16.PACK_AB R4, R71, R70 ;  /* 0x000000464704723e */ /* 0x000fc400000010ff */
[----:B------:R-:W-:Y:S02]  /*5880*/  F2FP.BF16.PACK_AB R6, R69, R68 ;  /* 0x000000444506723e */ /* 0x000fe400000010ff */
[----:B------:R-:W-:Y:S02]  /*5890*/  F2FP.BF16.PACK_AB R5, R55, R54 ;  /* 0x000000363705723e */ /* 0x000fe400000010ff */
[----:B--2---:R-:W-:-:S07]  /*58a0*/  F2FP.BF16.PACK_AB R7, R52, R53 ;  /* 0x000000353407723e */ /* 0x004fce00000010ff */
[C---:B------:R-:W-:Y:S01]  /*58b0*/  HMMA.16816.F32.BF16 R56, R4.reuse, R20, R56 ;  /* 0x000000140438723c */ /* 0x040fe20000041838 */
[----:B------:R1:W-:Y:S07]  /*58c0*/  MUFU.EX2 R21, R10 ;  /* 0x0000000a00157308 */ /* 0x0003ee0000000800 */
[C---:B------:R-:W-:Y:S08]  /*58d0*/  HMMA.16816.F32.BF16 R64, R4.reuse, R22, R64 ;  /* 0x000000160440723c */ /* 0x040ff00000041840 */
[----:B------:R-:W-:Y:S01]  /*58e0*/  HMMA.16816.F32.BF16 R44, R4, R18, R44 ;  /* 0x00000012042c723c */ /* 0x000fe2000004182c */
[----:B-1----:R-:W-:-:S04]  /*58f0*/  FFMA.FTZ R10, R159, c[0x0][0x2d0], -R8 ;  /* 0x0000b4009f0a7a23 */ /* 0x002fc80000010808 */
[----:B------:R1:W2:Y:S03]  /*5900*/  MUFU.EX2 R22, R10 ;  /* 0x0000000a00167308 */ /* 0x0002a60000000800 */
[C---:B------:R-:W-:Y:S08]  /*5910*/  HMMA.16816.F32.BF16 R48, R4.reuse, R16, R48 ;  /* 0x000000100430723c */ /* 0x040ff00000041830 */
[----:B------:R-:W-:Y:S01]  /*5920*/  HMMA.16816.F32.BF16 R40, R4, R12, R40 ;  /* 0x0000000c0428723c */ /* 0x000fe20000041828 */
[--C-:B-1----:R-:W-:Y:S01]  /*5930*/  FFMA.FTZ R10, R158, c[0x0][0x2d0], -R8.reuse ;  /* 0x0000b4009e0a7a23 */ /* 0x102fe20000010808 */
[----:B--2---:R-:W-:Y:S01]  /*5940*/  F2FP.BF16.PACK_AB R152, R22, R21 ;  /* 0x000000151698723e */ /* 0x004fe200000010ff */
[----:B------:R-:W-:-:S05]  /*5950*/  FFMA.FTZ R8, R156, c[0x0][0x2d0], -R8 ;  /* 0x0000b4009c087a23 */ /* 0x000fca0000010808 */
[C---:B------:R-:W-:Y:S01]  /*5960*/  HMMA.16816.F32.BF16 R36, R4.reuse, R14, R36 ;  /* 0x0000000e0424723c */ /* 0x040fe20000041824 */
[----:B------:R-:W-:Y:S01]  /*5970*/  MUFU.EX2 R23, R10 ;  /* 0x0000000a00177308 */ /* 0x000fe20000000800 */
[----:B------:R-:W1:Y:S06]  /*5980*/  LDSM.16.MT88.4 R12, [R192+0x2000] ;  /* 0x00200000c00c783b */ /* 0x000e6c0000004200 */
[C---:B------:R-:W-:Y:S01]  /*5990*/  HMMA.16816.F32.BF16 R32, R4.reuse, R24, R32 ;  /* 0x000000180420723c */ /* 0x040fe20000041820 */
[----:B------:R2:W3:Y:S07]  /*59a0*/  MUFU.EX2 R207, R8 ;  /* 0x0000000800cf7308 */ /* 0x0004ee0000000800 */
[----:B------:R-:W-:Y:S07]  /*59b0*/  HMMA.16816.F32.BF16 R28, R4, R26, R28 ;  /* 0x0000001a041c723c */ /* 0x000fee000004181c */
[----:B------:R-:W-:-:S02]  /*59c0*/  FFMA.FTZ R5, R164, c[0x0][0x2d0], -R3 ;  /* 0x0000b400a4057a23 */ /* 0x000fc40000010803 */
[----:B--2---:R-:W-:Y:S01]  /*59d0*/  FFMA.FTZ R8, R162, c[0x0][0x2d0], -R3 ;  /* 0x0000b400a2087a23 */ /* 0x004fe20000010803 */
[----:B---3--:R-:W-:Y:S01]  /*59e0*/  F2FP.BF16.PACK_AB R154, R207, R23 ;  /* 0x00000017cf9a723e */ /* 0x008fe200000010ff */
[----:B------:R2:W-:Y:S01]  /*59f0*/  MUFU.EX2 R208, R5 ;  /* 0x0000000500d07308 */ /* 0x0005e20000000800 */
[----:B------:R-:W-:Y:S02]  /*5a00*/  FFMA.FTZ R4, R168, c[0x0][0x2d0], -R2 ;  /* 0x0000b400a8047a23 */ /* 0x000fe40000010802 */
[----:B------:R-:W-:Y:S02]  /*5a10*/  FFMA.FTZ R7, R171, c[0x0][0x2d0], -R0 ;  /* 0x0000b400ab077a23 */ /* 0x000fe40000010800 */
[----:B------:R-:W-:-:S03]  /*5a20*/  FFMA.FTZ R6, R166, c[0x0][0x2d0], -R2 ;  /* 0x0000b400a6067a23 */ /* 0x000fc60000010802 */
[----:B------:R3:W-:Y:S01]  /*5a30*/  MUFU.EX2 R20, R8 ;  /* 0x0000000800147308 */ /* 0x0007e20000000800 */
[----:B--2---:R-:W-:-:S07]  /*5a40*/  FFMA.FTZ R5, R172, c[0x0][0x2d0], -R0 ;  /* 0x0000b400ac057a23 */ /* 0x004fce0000010800 */
[----:B------:R2:W-:Y:S01]  /*5a50*/  MUFU.EX2 R11, R4 ;  /* 0x00000004000b7308 */ /* 0x0005e20000000800 */
[----:B---3--:R-:W-:-:S07]  /*5a60*/  FFMA.FTZ R8, R163, c[0x0][0x2d0], -R3 ;  /* 0x0000b400a3087a23 */ /* 0x008fce0000010803 */
[----:B------:R3:W-:Y:S08]  /*5a70*/  MUFU.EX2 R10, R5 ;  /* 0x00000005000a7308 */ /* 0x0007f00000000800 */
[----:B------:R4:W5:Y:S01]  /*5a80*/  MUFU.EX2 R19, R8 ;  /* 0x0000000800137308 */ /* 0x0009620000000800 */
[----:B--2---:R-:W-:Y:S02]  /*5a90*/  FADD.FTZ R4, R186, R185 ;  /* 0x000000b9ba047221 */ /* 0x004fe40000010000 */
[----:B---3--:R-:W-:-:S05]  /*5aa0*/  FADD.FTZ R5, R180, R88 ;  /* 0x00000058b4057221 */ /* 0x008fca0000010000 */
[----:B------:R-:W-:Y:S01]  /*5ab0*/  MUFU.EX2 R16, R6 ;  /* 0x0000000600107308 */ /* 0x000fe20000000800 */
[----:B------:R-:W-:Y:S02]  /*5ac0*/  FADD.FTZ R5, R204, R5 ;  /* 0x00000005cc057221 */ /* 0x000fe40000010000 */
[----:B----4-:R-:W-:-:S05]  /*5ad0*/  FFMA.FTZ R8, R161, c[0x0][0x2d0], -R3 ;  /* 0x0000b400a1087a23 */ /* 0x010fca0000010803 */
[----:B------:R-:W2:Y:S01]  /*5ae0*/  MUFU.EX2 R7, R7 ;  /* 0x0000000700077308 */ /* 0x000ea20000000800 */
[--C-:B------:R-:W-:Y:S01]  /*5af0*/  FFMA.FTZ R3, R167, c[0x0][0x2d0], -R2.reuse ;  /* 0x0000b400a7037a23 */ /* 0x100fe20000010802 */
[----:B-----5:R-:W-:Y:S01]  /*5b00*/  F2FP.BF16.PACK_AB R153, R19, R20 ;  /* 0x000000141399723e */ /* 0x020fe200000010ff */
[----:B------:R-:W-:Y:S02]  /*5b10*/  FFMA.FTZ R2, R165, c[0x0][0x2d0], -R2 ;  /* 0x0000b400a5027a23 */ /* 0x000fe40000010802 */
[----:B------:R-:W-:-:S03]  /*5b20*/  FADD.FTZ R5, R198, R5 ;  /* 0x00000005c6057221 */ /* 0x000fc60000010000 */
[----:B------:R3:W4:Y:S08]  /*5b30*/  MUFU.EX2 R18, R8 ;  /* 0x0000000800127308 */ /* 0x0007300000000800 */
[----:B------:R5:W1:Y:S01]  /*5b40*/  MUFU.EX2 R17, R3 ;  /* 0x0000000300117308 */ /* 0x000a620000000800 */
[----:B--2---:R-:W-:Y:S01]  /*5b50*/  F2FP.BF16.PACK_AB R149, R7, R10 ;  /* 0x0000000a0795723e */ /* 0x004fe200000010ff */
[----:B---3--:R-:W-:-:S06]  /*5b60*/  FFMA.FTZ R8, R170, c[0x0][0x2d0], -R0 ;  /* 0x0000b400aa087a23 */ /* 0x008fcc0000010800 */
[----:B------:R2:W3:Y:S01]  /*5b70*/  MUFU.EX2 R209, R2 ;  /* 0x0000000200d17308 */ /* 0x0004e20000000800 */
[----:B------:R-:W-:Y:S01]  /*5b80*/  FFMA.FTZ R0, R169, c[0x0][0x2d0], -R0 ;  /* 0x0000b400a9007a23 */ /* 0x000fe20000010800 */
[----:B----4-:R-:W-:Y:S01]  /*5b90*/  F2FP.BF16.PACK_AB R155, R208, R18 ;  /* 0x00000012d09b723e */ /* 0x010fe200000010ff */
[----:B-----5:R-:W-:-:S05]  /*5ba0*/  FADD.FTZ R3, R203, R187 ;  /* 0x000000bbcb037221 */ /* 0x020fca0000010000 */
[----:B------:R4:W-:Y:S01]  /*5bb0*/  MUFU.EX2 R211, R0 ;  /* 0x0000000000d37308 */ /* 0x0009e20000000800 */
[----:B-1----:R-:W-:Y:S01]  /*5bc0*/  F2FP.BF16.PACK_AB R148, R17, R11 ;  /* 0x0000000b1194723e */ /* 0x002fe200000010ff */
[----:B------:R-:W-:Y:S01]  /*5bd0*/  HMMA.16816.F32.BF16 R120, R152, R124, R120 ;  /* 0x0000007c9878723c */ /* 0x000fe20000041878 */
[----:B------:R-:W-:-:S04]  /*5be0*/  FADD.FTZ R3, R202, R3 ;  /* 0x00000003ca037221 */ /* 0x000fc80000010000 */
[----:B------:R-:W-:Y:S01]  /*5bf0*/  FADD.FTZ R3, R219, R3 ;  /* 0x00000003db037221 */ /* 0x000fe20000010000 */
[----:B------:R-:W1:Y:S01]  /*5c00*/  MUFU.EX2 R8, R8 ;  /* 0x0000000800087308 */ /* 0x000e620000000800 */
[----:B--2---:R-:W-:Y:S01]  /*5c10*/  FADD.FTZ R2, R220, R4 ;  /* 0x00000004dc027221 */ /* 0x004fe20000010000 */
[----:B---3--:R-:W-:Y:S01]  /*5c20*/  F2FP.BF16.PACK_AB R150, R209, R16 ;  /* 0x00000010d196723e */ /* 0x008fe200000010ff */
[----:B------:R-:W-:Y:S02]  /*5c30*/  HMMA.16816.F32.BF16 R128, R152, R126, R128 ;  /* 0x0000007e9880723c */ /* 0x000fe40000041880 */
[----:B------:R-:W-:Y:S02]  /*5c40*/  FADD.FTZ R4, R221, R2 ;  /* 0x00000002dd047221 */ /* 0x000fe40000010000 */
[----:B----4-:R-:W-:-:S04]  /*5c50*/  FADD.FTZ R0, R214, R213 ;  /* 0x000000d5d6007221 */ /* 0x010fc80000010000 */
[----:B------:R-:W-:Y:S01]  /*5c60*/  HMMA.16816.F32.BF16 R132, R152, R140, R132 ;  /* 0x0000008c9884723c */ /* 0x000fe20000041884 */
[----:B------:R-:W-:-:S04]  /*5c70*/  FADD.FTZ R0, R215, R0 ;  /* 0x00000000d7007221 */ /* 0x000fc80000010000 */
[----:B------:R-:W-:Y:S01]  /*5c80*/  FADD.FTZ R2, R216, R0 ;  /* 0x00000000d8027221 */ /* 0x000fe20000010000 */
[----:B-1----:R-:W-:Y:S01]  /*5c90*/  F2FP.BF16.PACK_AB R151, R211, R8 ;  /* 0x00000008d397723e */ /* 0x002fe200000010ff */
        /* <DEDUP_REMOVED lines=56> */
[-C--:B------:R-:W-:Y:S01]  /*6020*/  HMMA.16816.F32.BF16 R152, R152, R14.reuse, R60 ;  /* 0x0000000e9898723c */ /* 0x080fe2000004183c */
[----:B------:R-:W-:Y:S02]  /*6030*/  FADD.FTZ R5, R68, R5 ;  /* 0x0000000544057221 */ /* 0x000fe40000010000 */
[----:B------:R-:W-:Y:S02]  /*6040*/  FADD.FTZ R3, R53, R4 ;  /* 0x0000000435037221 */ /* 0x000fe40000010000 */
[----:B------:R-:W-:Y:S01]  /*6050*/  FADD.FTZ R6, R19, R0 ;  /* 0x0000000013067221 */ /* 0x000fe20000010000 */
[----:B------:R-:W-:Y:S01]  /*6060*/  IADD3 R0, R176, -0x2, RZ ;  /* 0xfffffffeb0007810 */ /* 0x000fe20007ffe0ff */
[----:B------:R-:W-:Y:S01]  /*6070*/  FADD.FTZ R4, R21, R2 ;  /* 0x0000000215047221 */ /* 0x000fe20000010000 */
[----:B------:R-:W-:Y:S01]  /*6080*/  HMMA.16816.F32.BF16 R148, R148, R14, R28 ;  /* 0x0000000e9494723c */ /* 0x000fe2000004181c */
[----:B------:R-:W-:Y:S01]  /*6090*/  FADD.FTZ R5, R69, R5 ;  /* 0x0000000545057221 */ /* 0x000fe20000010000 */
[----:B------:R-:W-:Y:S01]  /*60a0*/  ISETP.GE.AND P1, PT, R0, R241, PT ;  /* 0x000000f10000720c */ /* 0x000fe20003f26270 */
        /* <DEDUP_REMOVED lines=13> */
[----:B------:R-:W-:Y:S01]  /*6180*/  FADD.FTZ R211, R211, R2 ;  /* 0x00000002d3d37221 */ /* 0x000fe20000010000 */
[----:B------:R-:W-:Y:S05]  /*6190*/  @!P1 BRA `(.L_x_1990) ;  /* 0x0000330000009947 */ /* 0x000fea0003800000 */
[----:B------:R-:W-:Y:S01]  /*61a0*/  MOV R202, R0 ;  /* 0x0000000000ca7202 */ /* 0x000fe20000000f00 */
[----:B------:R-:W-:Y:S01]  /*61b0*/  IMAD.MOV.U32 R0, RZ, RZ, R113 ;  /* 0x000000ffff007224 */ /* 0x000fe200078e0071 */
[----:B------:R-:W-:Y:S01]  /*61c0*/  MOV R109, R112 ;  /* 0x00000070006d7202 */ /* 0x000fe20000000f00 */
[----:B------:R-:W-:Y:S01]  /*61d0*/  IMAD.MOV.U32 R114, RZ, RZ, R111 ;  /* 0x000000ffff727224 */ /* 0x000fe200078e006f */
[----:B------:R-:W-:Y:S02]  /*61e0*/  MOV R115, R9 ;  /* 0x0000000900737202 */ /* 0x000fe40000000f00 */
.L_x_1997:
[----:B------:R-:W-:Y:S04]  /*61f0*/  DEPBAR.LE SB0, 0x0 ;  /* 0x000080000000791a */ /* 0x000fe80000000000 */
[----:B------:R-:W-:Y:S01]  /*6200*/  BAR.SYNC.DEFER_BLOCKING 0x0 ;  /* 0x0000000000007b1d */ /* 0x000fe20000010000 */
[----:B------:R-:W-:Y:S01]  /*6210*/  R2P PR, R206, 0x6 ;  /* 0x00000006ce007804 */ /* 0x000fe20000000000 */
[----:B------:R-:W-:Y:S01]  /*6220*/  IMAD.WIDE.U32 R4, R201, c[0x0][0x208], RZ ;  /* 0x00008200c9047a25 */ /* 0x000fe200078e00ff */
[C---:B------:R-:W-:Y:S02]  /*6230*/  IADD3 R2, R188.reuse, 0x20, RZ ;  /* 0x00000020bc027810 */ /* 0x040fe40007ffe0ff */
[----:B------:R-:W-:Y:S01]  /*6240*/  SHF.R.S32.HI R3, RZ, 0x1f, R201 ;  /* 0x0000001fff037819 */ /* 0x000fe200000114c9 */
[----:B------:R-:W-:Y:S01]  /*6250*/  IMAD.SHL.U32 R59, R205, 0x2, RZ ;  /* 0x00000002cd3b7824 */ /* 0x000fe200078e00ff */
[C---:B------:R-:W-:Y:S02]  /*6260*/  IADD3 R108, R188.reuse, 0x40, RZ ;  /* 0x00000040bc6c7810 */ /* 0x040fe40007ffe0ff */
[----:B------:R-:W-:Y:S01]  /*6270*/  SHF.R.S32.HI R6, RZ, 0x1f, R205 ;  /* 0x0000001fff067819 */ /* 0x000fe200000114cd */
[----:B------:R-:W-:Y:S03]  /*6280*/  IMAD R3, R3, c[0x0][0x208], RZ ;  /* 0x0000820003037a24 */ /* 0x000fe600078e02ff */
[----:B------:R-:W-:Y:S01]  /*6290*/  SHF.L.U64.HI R68, R205, 0x1, R6 ;  /* 0x00000001cd447819 */ /* 0x000fe20000010206 */
[----:B------:R-:W-:Y:S01]  /*62a0*/  IMAD R3, R201, c[0x0][0x20c], R3 ;  /* 0x00008300c9037a24 */ /* 0x000fe200078e0203 */
[C---:B------:R-:W-:Y:S02]  /*62b0*/  @P1 IADD3 R2, R188.reuse, -0x20, RZ ;  /* 0xffffffe0bc021810 */ /* 0x040fe40007ffe0ff */
[----:B------:R-:W-:Y:S01]  /*62c0*/  @P2 IADD3 R108, R188, -0x40, RZ ;  /* 0xffffffc0bc6c2810 */ /* 0x000fe20007ffe0ff */
[----:B------:R-:W-:Y:S01]  /*62d0*/  IMAD.IADD R3, R5, 0x1, R3 ;  /* 0x0000000105037824 */ /* 0x000fe200078e0203 */
[----:B------:R-:W-:Y:S02]  /*62e0*/  SHF.R.S32.HI R5, RZ, 0x1f, R199 ;  /* 0x0000001fff057819 */ /* 0x000fe400000114c7 */
[C---:B------:R-:W-:Y:S02]  /*62f0*/  IADD3 R113, R108.reuse, 0x2000, RZ ;  /* 0x000020006c717810 */ /* 0x040fe40007ffe0ff */
[C---:B------:R-:W-:Y:S01]  /*6300*/  IADD3 R112, R108.reuse, 0x1800, RZ ;  /* 0x000018006c707810 */ /* 0x040fe20007ffe0ff */
[----:B------:R-:W1:Y:S01]  /*6310*/  LDSM.16.M88.4 R164, [R2] ;  /* 0x0000000002a4783b */ /* 0x000e620000000200 */
[C---:B------:R-:W-:Y:S02]  /*6320*/  IADD3 R111, R108.reuse, 0x1000, RZ ;  /* 0x000010006c6f7810 */ /* 0x040fe40007ffe0ff */
[----:B------:R-:W-:Y:S01]  /*6330*/  IADD3 R110, R108, 0x800, RZ ;  /* 0x000008006c6e7810 */ /* 0x000fe20007ffe0ff */
[----:B------:R-:W2:Y:S04]  /*6340*/  LDSM.16.M88.4 R172, [R2+0x800] ;  /* 0x0008000002ac783b */ /* 0x000ea80000000200 */
[----:B------:R-:W3:Y:S04]  /*6350*/  LDSM.16.M88.4 R176, [R2+0x1000] ;  /* 0x0010000002b0783b */ /* 0x000ee80000000200 */
[----:B------:R-:W4:Y:S04]  /*6360*/  LDSM.16.M88.4 R180, [R2+0x1800] ;  /* 0x0018000002b4783b */ /* 0x000f280000000200 */
        /* <DEDUP_REMOVED lines=12> */
[----:B------:R1:W1:Y:S01]  /*6430*/  LDSM.16.M88.4 R160, [R197] ;  /* 0x00000000c5a0783b */ /* 0x0002620000000200 */
[----:B------:R-:W-:Y:S03]  /*6440*/  IADD3 R2, P1, R248, R2, RZ ;  /* 0x00000002f8027210 */ /* 0x000fe60007f3e0ff */
[----:B------:R1:W1:Y:S01]  /*6450*/  LDSM.16.M88.4 R168, [R197+0x2000] ;  /* 0x00200000c5a8783b */ /* 0x0002620000000200 */
[----:B------:R-:W-:Y:S02]  /*6460*/  IADD3.X R3, R252, R3, R4, P1, !PT ;  /* 0x00000003fc037210 */ /* 0x000fe40000ffe404 */
[C---:B------:R-:W-:Y:S04]  /*6470*/  LEA R40, P1, R2.reuse, c[0x0][0x1f8], 0x1 ;  /* 0x00007e0002287a11 */ /* 0x040fe800078208ff */
[----:B------:R-:W-:Y:S01]  /*6480*/  LEA.HI.X R56, R2, c[0x0][0x1fc], R3, 0x1, P1 ;  /* 0x00007f0002387a11 */ /* 0x000fe200008f0c03 */
[----:B------:R-:W-:-:S06]  /*6490*/  BRA.DIV ~URZ, `(.L_x_1991) ;  /* 0x000087227f007947 */ /* 0x000fcc000b800000 */
[----:B--234-:R2:W3:Y:S02]  /*64a0*/  SHFL.IDX PT, R58, R56, RZ, 0x181f ;  /* 0x00181fff383a7589 */ /* 0x01c4e400000e0000 */
.L_x_2084:
[-C--:B-1----:R-:W-:Y:S01]  /*64b0*/  HMMA.16816.F32.BF16 R4, R80, R16.reuse, RZ ;  /* 0x000000105004723c */ /* 0x082fe200000418ff */
[----:B------:R-:W1:Y:S01]  /*64c0*/  SHFL.IDX PT, R2, R40, RZ, 0x181f ;  /* 0x00181fff28027589 */ /* 0x000e6200000e0000 */
[----:B------:R-:W-:Y:S01]  /*64d0*/  BSSY B0, `(.L_x_1992) ;  /* 0x00000c4000007945 */ /* 0x000fe20003800000 */
[----:B------:R-:W-:Y:S04]  /*64e0*/  ISETP.GE.AND P1, PT, R205, c[0x0][0x1d4], PT ;  /* 0x00007500cd007a0c */ /* 0x000fe80003f26270 */
[----:B------:R-:W-:Y:S01]  /*64f0*/  SEL R198, RZ, 0x10, P1 ;  /* 0x00000010ffc67807 */ /* 0x000fe20000800000 */
[C---:B------:R-:W-:Y:S01]  /*6500*/  HMMA.16816.F32.BF16 R8, R76.reuse, R16, RZ ;  /* 0x000000104c08723c */ /* 0x040fe200000418ff */
[----:B------:R-:W4:Y:S03]  /*6510*/  SHFL.IDX PT, R3, R40, 0x1, 0x181f ;  /* 0x00381f0028037f89 */ /* 0x000f2600000e0000 */
[----:B------:R-:W-:Y:S04]  /*6520*/  IADD3 R52, -R198, 0x10, RZ ;  /* 0x00000010c6347810 */ /* 0x000fe80007ffe1ff */
[-C--:B------:R-:W-:Y:S01]  /*6530*/  HMMA.16816.F32.BF16 R12, R76, R18.reuse, RZ ;  /* 0x000000124c0c723c */ /* 0x080fe200000418ff */
[----:B------:R-:W-:Y:S03]  /*6540*/  SHFL.IDX PT, R57, R56, 0x1, 0x181f ;  /* 0x00381f0038397f89 */ /* 0x000fe600000e0000 */
[----:B------:R-:W-:Y:S04]  /*6550*/  LOP3.LUT R52, R52, 0xf, RZ, 0xc0, !PT ;  /* 0x0000000f34347812 */ /* 0x000fe800078ec0ff */
[C---:B------:R-:W-:Y:S01]  /*6560*/  HMMA.16816.F32.BF16 R16, R80.reuse, R18, RZ ;  /* 0x000000125010723c */ /* 0x040fe200000418ff */
[----:B------:R-:W5:Y:S07]  /*6570*/  SHFL.IDX PT, R53, R40, 0x2, 0x181f ;  /* 0x00581f0028357f89 */ /* 0x000f6e00000e0000 */
[-C--:B------:R-:W-:Y:S01]  /*6580*/  HMMA.16816.F32.BF16 R20, R80, R32.reuse, RZ ;  /* 0x000000205014723c */ /* 0x080fe200000418ff */
[----:B------:R-:W2:Y:S07]  /*6590*/  SHFL.IDX PT, R54, R40, 0x3, 0x181f ;  /* 0x00781f0028367f89 */ /* 0x000eae00000e0000 */
[C---:B------:R-:W-:Y:S01]  /*65a0*/  HMMA.16816.F32.BF16 R24, R76.reuse, R32, RZ ;  /* 0x000000204c18723c */ /* 0x040fe200000418ff */
[----:B------:R3:W-:Y:S07]  /*65b0*/  SHFL.IDX PT, R55, R40, 0x4, 0x181f ;  /* 0x00981f0028377f89 */ /* 0x0007ee00000e0000 */
[-C--:B------:R-:W-:Y:S01]  /*65c0*/  HMMA.16816.F32.BF16 R28, R76, R34.reuse, RZ ;  /* 0x000000224c1c723c */ /* 0x080fe200000418ff */
[----:B------:R-:W1:Y:S07]  /*65d0*/  SHFL.IDX PT, R61, R56, 0x2, 0x181f ;  /* 0x00581f00383d7f89 */ /* 0x000e6e00000e0000 */
[C---:B------:R-:W-:Y:S01]  /*65e0*/  HMMA.16816.F32.BF16 R32, R80.reuse, R34, RZ ;  /* 0x000000225020723c */ /* 0x040fe200000418ff */
[----:B------:R-:W1:Y:S07]  /*65f0*/  SHFL.IDX PT, R71, R56, 0x3, 0x181f ;  /* 0x00781f0038477f89 */ /* 0x000e6e00000e0000 */
[-C--:B------:R-:W-:Y:S01]  /*6600*/  HMMA.16816.F32.BF16 R36, R80, R48.reuse, RZ ;  /* 0x000000305024723c */ /* 0x080fe200000418ff */
[----:B------:R-:W1:Y:S07]  /*6610*/  SHFL.IDX PT, R69, R56, 0x4, 0x181f ;  /* 0x00981f0038457f89 */ /* 0x000e6e00000e0000 */
[C---:B---3--:R-:W-:Y:S08]  /*6620*/  HMMA.16816.F32.BF16 R40, R76.reuse, R48, RZ ;  /* 0x000000304c28723c */ /* 0x048ff000000418ff */
[-C--:B------:R-:W-:Y:S08]  /*6630*/  HMMA.16816.F32.BF16 R44, R76, R50.reuse, RZ ;  /* 0x000000324c2c723c */ /* 0x080ff000000418ff */
[C---:B------:R-:W-:Y:S04]  /*6640*/  HMMA.16816.F32.BF16 R48, R80.reuse, R50, RZ ;  /* 0x000000325030723c */ /* 0x040fe800000418ff */
[-C--:B-1----:R-:W-:Y:S02]  /*6650*/  IADD3 R2, P2, R2, R59.reuse, RZ ;  /* 0x0000003b02027210 */ /* 0x082fe40007f5e0ff */
[-C--:B----4-:R-:W-:Y:S02]  /*6660*/  IADD3 R62, P6, R3, R59.reuse, RZ ;  /* 0x0000003b033e7210 */ /* 0x090fe40007fde0ff */
[-C--:B-----5:R-:W-:Y:S01]  /*6670*/  IADD3 R60, P5, R53, R59.reuse, RZ ;  /* 0x0000003b353c7210 */ /* 0x0a0fe20007fbe0ff */
[--C-:B------:R-:W-:Y:S03]  /*6680*/  IMAD.X R3, R58, 0x1, R68.reuse, P2 ;  /* 0x000000013a037824 */ /* 0x100fe600010e0644 */
[--C-:B------:R-:W-:Y:S01]  /*6690*/  IMAD.X R63, R57, 0x1, R68.reuse, P6 ;  /* 0x00000001393f7824 */ /* 0x100fe200030e0644 */
[----:B--2---:R-:W-:Y:S01]  /*66a0*/  IADD3 R70, P4, R54, R59, RZ ;  /* 0x0000003b36467210 */ /* 0x004fe20007f9e0ff */
[----:B------:R1:W-:Y:S01]  /*66b0*/  LDGSTS.E.BYPASS.LTC128B.128 [R200+0x100], [R2.64], !P1 ;  /* 0x0010000002c87fae */ /* 0x0003e2000c901d46 */
[--C-:B------:R-:W-:Y:S01]  /*66c0*/  IMAD.X R61, R61, 0x1, R68.reuse, P5 ;  /* 0x000000013d3d7824 */ /* 0x100fe200028e0644 */
[----:B------:R-:W-:Y:S02]  /*66d0*/  IADD3 R72, P3, P2, R52, R55, R59 ;  /* 0x0000003734487210 */ /* 0x000fe40007a7e03b */
[-C--:B------:R-:W-:Y:S01]  /*66e0*/  HMMA.16816.F32.BF16 R52, R80, R64.reuse, RZ ;  /* 0x000000405034723c */ /* 0x080fe200000418ff */
[--C-:B------:R-:W-:Y:S01]  /*66f0*/  IMAD.X R71, R71, 0x1, R68.reuse, P4 ;  /* 0x0000000147477824 */ /* 0x100fe200020e0644 */
[----:B------:R-:W-:Y:S02]  /*6700*/  ISETP.NE.U32.AND P4, PT, R198, RZ, PT ;  /* 0x000000ffc600720c */ /* 0x000fe40003f85070 */
[----:B------:R2:W-:Y:S01]  /*6710*/  LDGSTS.E.BYPASS.LTC128B.128 [R200+0x900], [R62.64], !P1 ;  /* 0x009000003ec87fae */ /* 0x0005e2000c901d46 */
[----:B------:R-:W-:Y:S03]  /*6720*/  IADD3.X R73, RZ, R69, R68, P3, P2 ;  /* 0x00000045ff497210 */ /* 0x000fe60001fe4444 */
[C---:B------:R-:W-:Y:S04]  /*6730*/  HMMA.16816.F32.BF16 R56, R76.reuse, R64, RZ ;  /* 0x000000404c38723c */ /* 0x040fe800000418ff */
[----:B------:R2:W-:Y:S08]  /*6740*/  LDGSTS.E.BYPASS.LTC128B.128 [R200+0x1100], [R60.64], !P1 ;  /* 0x011000003cc87fae */ /* 0x0005f0000c901d46 */
[----:B------:R3:W-:Y:S01]  /*6750*/  LDGSTS.E.BYPASS.LTC128B.128 [R200+0x1900], [R70.64], !P1 ;  /* 0x0190000046c87fae */ /* 0x0007e2000c901d46 */
[----:B------:R-:W-:Y:S07]  /*6760*/  ISETP.GT.AND P1, PT, R202, R241, PT ;  /* 0x000000f1ca00720c */ /* 0x000fee0003f24270 */
        /* <DEDUP_REMOVED lines=28> */
[----:B------:R-:W5:Y:S07]  /*6930*/  LDSM.16.M88.4 R180, [R111] ;  /* 0x000000006fb4783b */ /* 0x000f6e0000000200 */
[-C--:B------:R-:W-:Y:S08]  /*6940*/  HMMA.16816.F32.BF16 R68, R160, R184.reuse, R68 ;  /* 0x000000b8a044723c */ /* 0x080ff00000041844 */
[C---:B------:R-:W-:Y:S08]  /*6950*/  HMMA.16816.F32.BF16 R72, R168.reuse, R184, R72 ;  /* 0x000000b8a848723c */ /* 0x040ff00000041848 */
[-C--:B------:R-:W-:Y:S01]  /*6960*/  HMMA.16816.F32.BF16 R76, R168, R186.reuse, R76 ;  /* 0x000000baa84c723c */ /* 0x080fe2000004184c */
[----:B------:R-:W1:Y:S07]  /*6970*/  LDSM.16.M88.4 R168, [R112] ;  /* 0x0000000070a8783b */ /* 0x000e6e0000000200 */
[----:B------:R-:W-:Y:S01]  /*6980*/  HMMA.16816.F32.BF16 R80, R160, R186, R80 ;  /* 0x000000baa050723c */ /* 0x000fe20000041850 */
[----:B------:R-:W1:Y:S07]  /*6990*/  LDSM.16.M88.4 R160, [R113] ;  /* 0x0000000071a0783b */ /* 0x000e6e0000000200 */
[-C--:B--2---:R-:W-:Y:S01]  /*69a0*/  HMMA.16816.F32.BF16 R4, R156, R164.reuse, R4 ;  /* 0x000000a49c04723c */ /* 0x084fe20000041804 */
[----:B------:R-:W-:Y:S07]  /*69b0*/  LDSM.16.M88.4 R184, [R189+0x800] ;  /* 0x00080000bdb8783b */ /* 0x000fee0000000200 */
[C---:B---3--:R-:W-:Y:S08]  /*69c0*/  HMMA.16816.F32.BF16 R8, R172.reuse, R164, R8 ;  /* 0x000000a4ac08723c */ /* 0x048ff00000041808 */
[-C--:B------:R-:W-:Y:S08]  /*69d0*/  HMMA.16816.F32.BF16 R12, R172, R166.reuse, R12 ;  /* 0x000000a6ac0c723c */ /* 0x080ff0000004180c */
[C---:B------:R-:W-:Y:S01]  /*69e0*/  HMMA.16816.F32.BF16 R16, R156.reuse, R166, R16 ;  /* 0x000000a69c10723c */ /* 0x040fe20000041810 */
[----:B------:R-:W-:Y:S07]  /*69f0*/  LDSM.16.M88.4 R164, [R196] ;  /* 0x00000000c4a4783b */ /* 0x000fee0000000200 */
        /* <DEDUP_REMOVED lines=10> */
[-C--:B-1----:R-:W-:Y:S08]  /*6aa0*/  HMMA.16816.F32.BF16 R52, R156, R168.reuse, R52 ;  /* 0x000000a89c34723c */ /* 0x082ff00000041834 */
[C---:B------:R-:W-:Y:S08]  /*6ab0*/  HMMA.16816.F32.BF16 R56, R172.reuse, R168, R56 ;  /* 0x000000a8ac38723c */ /* 0x040ff00000041838 */
[-C--:B------:R-:W-:Y:S08]  /*6ac0*/  HMMA.16816.F32.BF16 R60, R172, R170.reuse, R60 ;  /* 0x000000aaac3c723c */ /* 0x080ff0000004183c */
[C---:B------:R-:W-:Y:S01]  /*6ad0*/  HMMA.16816.F32.BF16 R64, R156.reuse, R170, R64 ;  /* 0x000000aa9c40723c */ /* 0x040fe20000041840 */
[----:B------:R-:W1:Y:S07]  /*6ae0*/  LDSM.16.M88.4 R168, [R189+0x1000] ;  /* 0x00100000bda8783b */ /* 0x000e6e0000000200 */
[-C--:B------:R-:W-:Y:S08]  /*6af0*/  HMMA.16816.F32.BF16 R68, R156, R160.reuse, R68 ;  /* 0x000000a09c44723c */ /* 0x080ff00000041844 */
[C---:B------:R-:W-:Y:S08]  /*6b00*/  HMMA.16816.F32.BF16 R72, R172.reuse, R160, R72 ;  /* 0x000000a0ac48723c */ /* 0x040ff00000041848 */
[-C--:B------:R-:W-:Y:S01]  /*6b10*/  HMMA.16816.F32.BF16 R76, R172, R162.reuse, R76 ;  /* 0x000000a2ac4c723c */ /* 0x080fe2000004184c */
[----:B------:R-:W4:Y:S07]  /*6b20*/  LDSM.16.M88.4 R172, [R189+0x1800] ;  /* 0x00180000bdac783b */ /* 0x000f2e0000000200 */
[----:B------:R-:W-:Y:S01]  /*6b30*/  HMMA.16816.F32.BF16 R80, R156, R162, R80 ;  /* 0x000000a29c50723c */ /* 0x000fe20000041850 */
[----:B------:R-:W5:Y:S01]  /*6b40*/  LDSM.16.M88.4 R156, [R189+0x2000] ;  /* 0x00200000bd9c783b */ /* 0x000f620000000200 */
[----:B------:R-:W-:Y:S06]  /*6b50*/  DEPBAR.LE SB0, 0x0 ;  /* 0x000080000000791a */ /* 0x000fec0000000000 */
[-C--:B--2---:R-:W-:Y:S01]  /*6b60*/  HMMA.16816.F32.BF16 R4, R164, R176.reuse, R4 ;  /* 0x000000b0a404723c */ /* 0x084fe20000041804 */
[----:B------:R-:W-:Y:S07]  /*6b70*/  BAR.SYNC.DEFER_BLOCKING 0x0 ;  /* 0x0000000000007b1d */ /* 0x000fee0000010000 */
[C---:B---3--:R-:W-:Y:S08]  /*6b80*/  HMMA.16816.F32.BF16 R8, R180.reuse, R176, R8 ;  /* 0x000000b0b408723c */ /* 0x048ff00000041808 */
        /* <DEDUP_REMOVED lines=17> */
[----:B------:R-:W-:Y:S01]  /*6ca0*/  HMMA.16816.F32.BF16 R80, R164, R158, R80 ;  /* 0x0000009ea450723c */ /* 0x000fe20000041850 */
[----:B------:R-:W-:Y:S07]  /*6cb0*/  @!UPT UIADD3 URZ, URZ, URZ, URZ ;  /* 0x0000003f3f3ff290 */ /* 0x000fee000fffe03f */
[----:B------:R-:W-:-:S11]  /*6cc0*/  @!P1 BRA `(.L_x_1993) ;  /* 0x0000044000009947 */ /* 0x000fd60003800000 */
[----:B------:R-:W-:Y:S01]  /*6cd0*/  MOV R199, RZ ;  /* 0x000000ff00c77202 */ /* 0x000fe20000000f00 */
[----:B------:R-:W-:Y:S01]  /*6ce0*/  IMAD.MOV.U32 R2, RZ, RZ, 0x1 ;  /* 0x00000001ff027424 */ /* 0x000fe200078e00ff */
[----:B------:R-:W-:Y:S01]  /*6cf0*/  SHF.R.S32.HI R203, RZ, 0x1f, R205 ;  /* 0x0000001fffcb7819 */ /* 0x000fe200000114cd */
[----:B------:R-:W-:Y:S01]  /*6d00*/  IMAD R3, R202, 0x50, R243 ;  /* 0x00000050ca037824 */ /* 0x000fe200078e02f3 */
[----:B------:R-:W-:Y:S02]  /*6d10*/  SHF.L.U32 R164, R205, 0x1, RZ ;  /* 0x00000001cda47819 */ /* 0x000fe400000006ff */
[----:B------:R-:W-:Y:S01]  /*6d20*/  ISETP.NE.AND P1, PT, R2, c[0x0][0x2b8], PT ;  /* 0x0000ae0002007a0c */ /* 0x000fe20003f25270 */
[----:B------:R-:W-:Y:S05]  /*6d30*/  IMAD R2, R206, 0x10, R242 ;  /* 0x00000010ce027824 */ /* 0x000fea00078e02f2 */
[----:B------:R-:W-:Y:S05]  /*6d40*/  IADD3 R3, R3, -0x50, R2 ;  /* 0xffffffb003037810 */ /* 0x000fea0007ffe002 */
[--C-:B------:R-:W-:Y:S02]  /*6d50*/  IMAD.MOV.U32 R2, RZ, RZ, R3.reuse ;  /* 0x000000ffff027224 */ /* 0x100fe400078e0003 */
[----:B------:R-:W-:Y:S05]  /*6d60*/  @P1 IMAD.HI.U32 R108, R3, c[0x0][0x2bc], RZ ;  /* 0x0000af00036c1a27 */ /* 0x000fea00078e00ff */
[----:B------:R-:W-:Y:S04]  /*6d70*/  @P1 SHF.R.U32.HI R2, RZ, c[0x0][0x2c0], R108 ;  /* 0x0000b000ff021a19 */ /* 0x000fe8000001166c */
[C---:B------:R-:W-:Y:S04]  /*6d80*/  @!P0 IADD3 R108, P1, R2.reuse, R246, RZ ;  /* 0x000000f6026c8210 */ /* 0x040fe80007f3e0ff */
[----:B------:R-:W-:Y:S01]  /*6d90*/  @!P0 LEA.HI.X.SX32 R111, R2, R251, 0x1, P1 ;  /* 0x000000fb026f8211 */ /* 0x000fe200008f0eff */
[----:B------:R-:W-:Y:S01]  /*6da0*/  IMAD.MOV R2, RZ, RZ, -R2 ;  /* 0x000000ffff027224 */ /* 0x000fe200078e0a02 */
[----:B------:R-:W-:Y:S03]  /*6db0*/  @!P0 LEA R110, P1, R108, c[0x0][0x2a0], 0x2 ;  /* 0x0000a8006c6e8a11 */ /* 0x000fe600078210ff */
[----:B------:R-:W-:Y:S01]  /*6dc0*/  IMAD R201, R2, c[0x0][0x2b8], R3 ;  /* 0x0000ae0002c97a24 */ /* 0x000fe200078e0203 */
[----:B------:R-:W-:Y:S04]  /*6dd0*/  @!P0 LEA.HI.X R111, R108, c[0x0][0x2a4], R111, 0x2, P1 ;  /* 0x0000a9006c6f8a11 */ /* 0x000fe800008f146f */
[----:B------:R-:W-:Y:S01]  /*6de0*/  SHF.R.S32.HI R2, RZ, 0x1f, R201 ;  /* 0x0000001fff027819 */ /* 0x000fe200000114c9 */
[----:B------:R1:W2:Y:S04]  /*6df0*/  @!P0 LDG.E R199, [R110.64] ;  /* 0x000000066ec78981 */ /* 0x0002a8000c1e1900 */
[----:B------:R-:W-:Y:S02]  /*6e00*/  IMAD R108, R2, c[0x0][0x1e0], RZ ;  /* 0x00007800026c7a24 */ /* 0x000fe400078e02ff */
[C---:B------:R-:W-:Y:S04]  /*6e10*/  IMAD.WIDE.U32 R2, R201.reuse, c[0x0][0x1e0], RZ ;  /* 0x00007800c9027a25 */ /* 0x040fe800078e00ff */
        /* <DEDUP_REMOVED lines=13> */
.L_x_2085:
        /* <DEDUP_REMOVED lines=25> */
.L_x_2086:
        /* <DEDUP_REMOVED lines=9> */
.L_x_1993:
[----:B------:R-:W-:Y:S05]  /*7110*/  BSYNC B0 ;  /* 0x0000000000007941 */ /* 0x000fea0003800000 */
.L_x_1992:
        /* <DEDUP_REMOVED lines=87> */
[----:B--2---:R-:W-:Y:S03]  /*7690*/  FMNMX.FTZ R110, R110, R2, !PT ;  /* 0x000000026e6e7209 */ /* 0x004fe60007810000 */
[----:B------:R-:W1:Y:S01]  /*76a0*/  SHFL.BFLY PT, R113, R3, 0x1, 0x1f ;  /* 0x0c201f0003717f89 */ /* 0x000e6200000e0000 */
[----:B---3--:R-:W-:Y:S03]  /*76b0*/  FMNMX.FTZ R111, R111, R112, !PT ;  /* 0x000000706f6f7209 */ /* 0x008fe60007810000 */
[----:B------:R-:W2:Y:S01]  /*76c0*/  SHFL.BFLY PT, R112, R110, 0x1, 0x1f ;  /* 0x0c201f006e707f89 */ /* 0x000ea200000e0000 */
[----:B----4-:R-:W-:Y:S03]  /*76d0*/  FMNMX.FTZ R108, R156, R158, !PT ;  /* 0x0000009e9c6c7209 */ /* 0x010fe60007810000 */
[----:B------:R-:W3:Y:S04]  /*76e0*/  SHFL.BFLY PT, R157, R111, 0x1, 0x1f ;  /* 0x0c201f006f9d7f89 */ /* 0x000ee800000e0000 */
[----:B------:R4:W4:Y:S01]  /*76f0*/  SHFL.BFLY PT, R2, R108, 0x1, 0x1f ;  /* 0x0c201f006c027f89 */ /* 0x00092200000e0000 */
[----:B-1----:R-:W-:Y:S02]  /*7700*/  FMNMX.FTZ R113, R3, R113, !PT ;  /* 0x0000007103717209 */ /* 0x002fe40007810000 */
[----:B--2---:R-:W-:Y:S02]  /*7710*/  FMNMX.FTZ R112, R110, R112, !PT ;  /* 0x000000706e707209 */ /* 0x004fe40007810000 */
[----:B---3--:R-:W-:Y:S02]  /*7720*/  FMNMX.FTZ R111, R111, R157, !PT ;  /* 0x0000009d6f6f7209 */ /* 0x008fe40007810000 */
.L_x_2087:
[C---:B------:R-:W-:Y:S01]  /*7730*/  FADD.FTZ R0, -R113.reuse, R0 ;  /* 0x0000000071007221 */ /* 0x040fe20000010100 */
[----:B------:R-:W-:Y:S01]  /*7740*/  WARPSYNC 0xffffffff ;  /* 0xffffffff00007948 */ /* 0x000fe20003800000 */
[----:B------:R-:W-:Y:S01]  /*7750*/  FMUL.FTZ R160, R113, c[0x0][0x2d0] ;  /* 0x0000b40071a07a20 */ /* 0x000fe20000410000 */
[----:B----4-:R-:W-:Y:S01]  /*7760*/  FMNMX.FTZ R2, R2, R108, !PT ;  /* 0x0000006c02027209 */ /* 0x010fe20007810000 */
[----:B------:R-:W-:Y:S01]  /*7770*/  FMUL.FTZ R0, R0, c[0x0][0x2d0] ;  /* 0x0000b40000007a20 */ /* 0x000fe20000410000 */
[----:B------:R-:W-:Y:S01]  /*7780*/  ISETP.GT.AND P1, PT, R202, R241, PT ;  /* 0x000000f1ca00720c */ /* 0x000fe20003f24270 */
[--C-:B------:R-:W-:Y:S02]  /*7790*/  FFMA.FTZ R69, R69, c[0x0][0x2d0], -R160.reuse ;  /* 0x0000b40045457a23 */ /* 0x100fe400000108a0 */
[----:B------:R1:W-:Y:S01]  /*77a0*/  MUFU.EX2 R110, R0 ;  /* 0x00000000006e7308 */ /* 0x0003e20000000800 */
[----:B------:R-:W-:Y:S02]  /*77b0*/  FMUL.FTZ R161, R112, c[0x0][0x2d0] ;  /* 0x0000b40070a17a20 */ /* 0x000fe40000410000 */
[----:B------:R-:W-:Y:S02]  /*77c0*/  FMUL.FTZ R108, R2, c[0x0][0x2d0] ;  /* 0x0000b400026c7a20 */ /* 0x000fe40000410000 */
[--C-:B------:R-:W-:Y:S02]  /*77d0*/  FFMA.FTZ R3, R7, c[0x0][0x2d0], -R161.reuse ;  /* 0x0000b40007037a23 */ /* 0x100fe400000108a1 */
[----:B------:R-:W-:Y:S02]  /*77e0*/  FFMA.FTZ R5, R5, c[0x0][0x2d0], -R160 ;  /* 0x0000b40005057a23 */ /* 0x000fe400000108a0 */
        /* <DEDUP_REMOVED lines=10> */
[----:B-1----:R-:W-:Y:S02]  /*7890*/  FADD.FTZ R0, -R112, R109 ;  /* 0x0000006d70007221 */ /* 0x002fe40000010100 */
[----:B------:R-:W-:Y:S02]  /*78a0*/  FFMA.FTZ R78, R78, c[0x0][0x2d0], -R108 ;  /* 0x0000b4004e4e7a23 */ /* 0x000fe4000001086c */
[----:B------:R-:W-:Y:S01]  /*78b0*/  FMUL.FTZ R0, R0, c[0x0][0x2d0] ;  /* 0x0000b40000007a20 */ /* 0x000fe20000410000 */
[----:B------:R-:W-:Y:S01]  /*78c0*/  MUFU.EX2 R162, R6 ;  /* 0x0000000600a27308 */ /* 0x000fe20000000800 */
[--C-:B------:R-:W-:Y:S09]  /*78d0*/  FFMA.FTZ R83, R83, c[0x0][0x2d0], -R161.reuse ;  /* 0x0000b40053537a23 */ /* 0x100ff200000108a1 */
[----:B------:R1:W-:Y:S10]  /*78e0*/  MUFU.EX2 R109, R0 ;  /* 0x00000000006d7308 */ /* 0x0003f40000000800 */
[----:B------:R-:W-:Y:S10]  /*78f0*/  MUFU.EX2 R182, R27 ;  /* 0x0000001b00b67308 */ /* 0x000ff40000000800 */
[----:B------:R-:W-:Y:S01]  /*7900*/  MUFU.EX2 R180, R30 ;  /* 0x0000001e00b47308 */ /* 0x000fe20000000800 */
[--C-:B-1----:R-:W-:Y:S02]  /*7910*/  FFMA.FTZ R0, R4, c[0x0][0x2d0], -R160.reuse ;  /* 0x0000b40004007a23 */ /* 0x102fe400000108a0 */
[--C-:B------:R-:W-:Y:S07]  /*7920*/  FFMA.FTZ R4, R20, c[0x0][0x2d0], -R160.reuse ;  /* 0x0000b40014047a23 */ /* 0x100fee00000108a0 */
[----:B------:R1:W-:Y:S10]  /*7930*/  MUFU.EX2 R167, R0 ;  /* 0x0000000000a77308 */ /* 0x0003f40000000800 */
[----:B------:R2:W-:Y:S10]  /*7940*/  MUFU.EX2 R231, R4 ;  /* 0x0000000400e77308 */ /* 0x0005f40000000800 */
[----:B------:R-:W-:Y:S01]  /*7950*/  MUFU.EX2 R178, R31 ;  /* 0x0000001f00b27308 */ /* 0x000fe20000000800 */
[----:B-1----:R-:W-:Y:S02]  /*7960*/  FFMA.FTZ R0, R16, c[0x0][0x2d0], -R160 ;  /* 0x0000b40010007a23 */ /* 0x002fe400000108a0 */
[--C-:B------:R-:W-:Y:S07]  /*7970*/  FFMA.FTZ R16, R38, c[0x0][0x2d0], -R161.reuse ;  /* 0x0000b40026107a23 */ /* 0x100fee00000108a1 */
[----:B------:R1:W-:Y:S01]  /*7980*/  MUFU.EX2 R204, R0 ;  /* 0x0000000000cc7308 */ /* 0x0003e20000000800 */
[----:B--2---:R-:W-:Y:S09]  /*7990*/  FFMA.FTZ R4, R10, c[0x0][0x2d0], -R108 ;  /* 0x0000b4000a047a23 */ /* 0x004ff2000001086c */
[----:B------:R2:W-:Y:S10]  /*79a0*/  MUFU.EX2 R165, R4 ;  /* 0x0000000400a57308 */ /* 0x0005f40000000800 */
[----:B------:R-:W-:Y:S01]  /*79b0*/  MUFU.EX2 R224, R16 ;  /* 0x0000001000e07308 */ /* 0x000fe20000000800 */
[----:B-1----:R-:W-:Y:S09]  /*79c0*/  FFMA.FTZ R0, R17, c[0x0][0x2d0], -R160 ;  /* 0x0000b40011007a23 */ /* 0x002ff200000108a0 */
[----:B------:R1:W-:Y:S01]  /*79d0*/  MUFU.EX2 R210, R0 ;  /* 0x0000000000d27308 */ /* 0x0003e20000000800 */
[--C-:B--2---:R-:W-:Y:S09]  /*79e0*/  FFMA.FTZ R4, R11, c[0x0][0x2d0], -R108.reuse ;  /* 0x0000b4000b047a23 */ /* 0x104ff2000001086c */
[----:B------:R2:W-:Y:S10]  /*79f0*/  MUFU.EX2 R181, R4 ;  /* 0x0000000400b57308 */ /* 0x0005f40000000800 */
[----:B------:R-:W-:Y:S01]  /*7a00*/  MUFU.EX2 R171, R69 ;  /* 0x0000004500ab7308 */ /* 0x000fe20000000800 */
[--C-:B-1----:R-:W-:Y:S09]  /*7a10*/  FFMA.FTZ R0, R18, c[0x0][0x2d0], -R161.reuse ;  /* 0x0000b40012007a23 */ /* 0x102ff200000108a1 */
[----:B------:R1:W-:Y:S01]  /*7a20*/  MUFU.EX2 R198, R0 ;  /* 0x0000000000c67308 */ /* 0x0003e20000000800 */
[--C-:B--2---:R-:W-:Y:S09]  /*7a30*/  FFMA.FTZ R4, R14, c[0x0][0x2d0], -R108.reuse ;  /* 0x0000b4000e047a23 */ /* 0x104ff2000001086c */
[----:B------:R2:W-:Y:S10]  /*7a40*/  MUFU.EX2 R185, R4 ;  /* 0x0000000400b97308 */ /* 0x0005f40000000800 */
[----:B------:R-:W-:Y:S01]  /*7a50*/  MUFU.EX2 R164, R42 ;  /* 0x0000002a00a47308 */ /* 0x000fe20000000800 */
[--C-:B-1----:R-:W-:Y:S09]  /*7a60*/  FFMA.FTZ R0, R19, c[0x0][0x2d0], -R161.reuse ;  /* 0x0000b40013007a23 */ /* 0x102ff200000108a1 */
[----:B------:R1:W-:Y:S01]  /*7a70*/  MUFU.EX2 R234, R0 ;  /* 0x0000000000ea7308 */ /* 0x0003e20000000800 */
[----:B--2---:R-:W-:Y:S09]  /*7a80*/  FFMA.FTZ R4, R15, c[0x0][0x2d0], -R108 ;  /* 0x0000b4000f047a23 */ /* 0x004ff2000001086c */
[----:B------:R2:W-:Y:S10]  /*7a90*/  MUFU.EX2 R220, R4 ;  /* 0x0000000400dc7308 */ /* 0x0005f40000000800 */
[----:B------:R-:W-:Y:S01]  /*7aa0*/  MUFU.EX2 R163, R43 ;  /* 0x0000002b00a37308 */ /* 0x000fe20000000800 */
[C---:B-1----:R-:W-:Y:S02]  /*7ab0*/  FADD.FTZ R0, -R111.reuse, R114 ;  /* 0x000000726f007221 */ /* 0x042fe40000010100 */
[----:B------:R-:W-:Y:S02]  /*7ac0*/  FMUL.FTZ R114, R111, c[0x0][0x2d0] ;  /* 0x0000b4006f727a20 */ /* 0x000fe40000410000 */
[----:B------:R-:W-:Y:S02]  /*7ad0*/  FMUL.FTZ R0, R0, c[0x0][0x2d0] ;  /* 0x0000b40000007a20 */ /* 0x000fe40000410000 */
[----:B------:R-:W-:Y:S03]  /*7ae0*/  FFMA.FTZ R5, R12, c[0x0][0x2d0], -R114 ;  /* 0x0000b4000c057a23 */ /* 0x000fe60000010872 */
[----:B------:R1:W-:Y:S01]  /*7af0*/  MUFU.EX2 R3, R0 ;  /* 0x0000000000037308 */ /* 0x0003e20000000800 */
[----:B------:R-:W-:Y:S02]  /*7b00*/  FFMA.FTZ R12, R36, c[0x0][0x2d0], -R160 ;  /* 0x0000b400240c7a23 */ /* 0x000fe400000108a0 */
[--C-:B--2---:R-:W-:Y:S07]  /*7b10*/  FFMA.FTZ R4, R29, c[0x0][0x2d0], -R114.reuse ;  /* 0x0000b4001d047a23 */ /* 0x104fee0000010872 */
[----:B------:R-:W-:Y:S10]  /*7b20*/  MUFU.EX2 R187, R5 ;  /* 0x0000000500bb7308 */ /* 0x000ff40000000800 */
[----:B------:R-:W-:Y:S01]  /*7b30*/  MUFU.EX2 R228, R4 ;  /* 0x0000000400e47308 */ /* 0x000fe20000000800 */
[--C-:B-1----:R-:W-:Y:S09]  /*7b40*/  FFMA.FTZ R0, R8, c[0x0][0x2d0], -R114.reuse ;  /* 0x0000b40008007a23 */ /* 0x102ff20000010872 */
[----:B------:R1:W-:Y:S10]  /*7b50*/  MUFU.EX2 R166, R0 ;  /* 0x0000000000a67308 */ /* 0x0003f40000000800 */
[----:B------:R2:W-:Y:S01]  /*7b60*/  MUFU.EX2 R226, R12 ;  /* 0x0000000c00e27308 */ /* 0x0005e20000000800 */
[----:B-1----:R-:W-:Y:S09]  /*7b70*/  FFMA.FTZ R0, R9, c[0x0][0x2d0], -R114 ;  /* 0x0000b40009007a23 */ /* 0x002ff20000010872 */
[----:B------:R1:W3:Y:S01]  /*7b80*/  MUFU.EX2 R186, R0 ;  /* 0x0000000000ba7308 */ /* 0x0002e20000000800 */
[----:B--2---:R-:W-:Y:S09]  /*7b90*/  FFMA.FTZ R12, R37, c[0x0][0x2d0], -R160 ;  /* 0x0000b400250c7a23 */ /* 0x004ff200000108a0 */
[----:B------:R-:W-:Y:S01]  /*7ba0*/  MUFU.EX2 R225, R12 ;  /* 0x0000000c00e17308 */ /* 0x000fe20000000800 */
[----:B-1----:R-:W-:Y:S09]  /*7bb0*/  FFMA.FTZ R0, R13, c[0x0][0x2d0], -R114 ;  /* 0x0000b4000d007a23 */ /* 0x002ff20000010872 */
[----:B------:R1:W2:Y:S02]  /*7bc0*/  MUFU.EX2 R230, R0 ;  /* 0x0000000000e67308 */ /* 0x0002a40000000800 */
[--C-:B-1----:R-:W-:Y:S01]  /*7bd0*/  FFMA.FTZ R0, R21, c[0x0][0x2d0], -R160.reuse ;  /* 0x0000b40015007a23 */ /* 0x102fe200000108a0 */
[----:B---3--:R-:W-:Y:S01]  /*7be0*/  F2FP.BF16.PACK_AB R156, R186, R166 ;  /* 0x000000a6ba9c723e */ /* 0x008fe200000010ff */
[C---:B------:R-:W-:Y:S01]  /*7bf0*/  FMUL.FTZ R4, R110.reuse, R120 ;  /* 0x000000786e047220 */ /* 0x040fe20000410000 */
[----:B------:R-:W-:Y:S05]  /*7c00*/  F2FP.BF16.PACK_AB R120, R173, R167 ;  /* 0x000000a7ad78723e */ /* 0x000fea00000010ff */
[----:B------:R1:W-:Y:S01]  /*7c10*/  MUFU.EX2 R235, R0 ;  /* 0x0000000000eb7308 */ /* 0x0003e20000000800 */
[----:B------:R-:W-:Y:S01]  /*7c20*/  FMUL.FTZ R5, R110, R121 ;  /* 0x000000796e057220 */ /* 0x000fe20000410000 */
[----:B------:R-:W-:Y:S01]  /*7c30*/  F2FP.BF16.PACK_AB R121, R203, R162 ;  /* 0x000000a2cb79723e */ /* 0x000fe200000010ff */
[C---:B------:R-:W-:Y:S01]  /*7c40*/  FMUL.FTZ R6, R109.reuse, R122 ;  /* 0x0000007a6d067220 */ /* 0x040fe20000410000 */
[----:B------:R-:W-:Y:S01]  /*7c50*/  F2FP.BF16.PACK_AB R122, R210, R204 ;  /* 0x000000ccd27a723e */ /* 0x000fe200000010ff */
[----:B------:R-:W-:Y:S01]  /*7c60*/  FMUL.FTZ R7, R109, R123 ;  /* 0x0000007b6d077220 */ /* 0x000fe20000410000 */
[----:B------:R-:W-:Y:S01]  /*7c70*/  F2FP.BF16.PACK_AB R123, R234, R198 ;  /* 0x000000c6ea7b723e */ /* 0x000fe200000010ff */
[C---:B------:R-:W-:Y:S01]  /*7c80*/  FMUL.FTZ R8, R3.reuse, R116 ;  /* 0x0000007403087220 */ /* 0x040fe20000410000 */
[----:B--2---:R-:W-:Y:S01]  /*7c90*/  F2FP.BF16.PACK_AB R158, R230, R187 ;  /* 0x000000bbe69e723e */ /* 0x004fe200000010ff */
[----:B------:R-:W-:Y:S01]  /*7ca0*/  FMUL.FTZ R9, R3, R117 ;  /* 0x0000007503097220 */ /* 0x000fe20000410000 */
[----:B------:R-:W-:Y:S01]  /*7cb0*/  F2FP.BF16.PACK_AB R157, R181, R165 ;  /* 0x000000a5b59d723e */ /* 0x000fe200000010ff */
[C---:B------:R-:W-:Y:S01]  /*7cc0*/  FMUL.FTZ R12, R3.reuse, R124 ;  /* 0x0000007c030c7220 */ /* 0x040fe20000410000 */
[----:B------:R-:W-:Y:S01]  /*7cd0*/  F2FP.BF16.PACK_AB R159, R220, R185 ;  /* 0x000000b9dc9f723e */ /* 0x000fe200000010ff */
[----:B------:R-:W-:Y:S02]  /*7ce0*/  FMUL.FTZ R13, R3, R125 ;  /* 0x0000007d030d7220 */ /* 0x000fe40000410000 */
[C---:B------:R-:W-:Y:S02]  /*7cf0*/  FMUL.FTZ R16, R110.reuse, R128 ;  /* 0x000000806e107220 */ /* 0x040fe40000410000 */
[----:B------:R-:W-:Y:S02]  /*7d00*/  FMUL.FTZ R17, R110, R129 ;  /* 0x000000816e117220 */ /* 0x000fe40000410000 */
[C---:B------:R-:W-:Y:S02]  /*7d10*/  FMUL.FTZ R18, R109.reuse, R130 ;  /* 0x000000826d127220 */ /* 0x040fe40000410000 */
[----:B------:R-:W-:Y:S02]  /*7d20*/  FMUL.FTZ R19, R109, R131 ;  /* 0x000000836d137220 */ /* 0x000fe40000410000 */
[----:B------:R-:W-:Y:S01]  /*7d30*/  LDSM.16.MT88.4 R128, [R193+0x800] ;  /* 0x00080000c180783b */ /* 0x000fe20000004200 */
[--C-:B-1----:R-:W-:Y:S02]  /*7d40*/  FFMA.FTZ R0, R22, c[0x0][0x2d0], -R161.reuse ;  /* 0x0000b40016007a23 */ /* 0x102fe400000108a1 */
[C---:B------:R-:W-:Y:S02]  /*7d50*/  FMUL.FTZ R36, R3.reuse, R140 ;  /* 0x0000008c03247220 */ /* 0x040fe40000410000 */
[----:B------:R1:W-:Y:S01]  /*7d60*/  MUFU.EX2 R229, R0 ;  /* 0x0000000000e57308 */ /* 0x0003e20000000800 */
[----:B------:R-:W-:Y:S02]  /*7d70*/  FMUL.FTZ R37, R3, R141 ;  /* 0x0000008d03257220 */ /* 0x000fe40000410000 */
[C---:B------:R-:W-:Y:S02]  /*7d80*/  FMUL.FTZ R84, R110.reuse, R84 ;  /* 0x000000546e547220 */ /* 0x040fe40000410000 */
[C---:B------:R-:W-:Y:S02]  /*7d90*/  FMUL.FTZ R85, R110.reuse, R85 ;  /* 0x000000556e557220 */ /* 0x040fe40000410000 */
[C---:B------:R-:W-:Y:S02]  /*7da0*/  FMUL.FTZ R86, R109.reuse, R86 ;  /* 0x000000566d567220 */ /* 0x040fe40000410000 */
[----:B------:R-:W-:Y:S02]  /*7db0*/  FMUL.FTZ R87, R109, R87 ;  /* 0x000000576d577220 */ /* 0x000fe40000410000 */
[C---:B------:R-:W-:Y:S02]  /*7dc0*/  FMUL.FTZ R88, R3.reuse, R88 ;  /* 0x0000005803587220 */ /* 0x040fe40000410000 */
[C---:B------:R-:W-:Y:S02]  /*7dd0*/  FMUL.FTZ R89, R3.reuse, R89 ;  /* 0x0000005903597220 */ /* 0x040fe40000410000 */
[C---:B------:R-:W-:Y:S02]  /*7de0*/  FMUL.FTZ R92, R3.reuse, R92 ;  /* 0x0000005c035c7220 */ /* 0x040fe40000410000 */
[----:B------:R-:W-:Y:S02]  /*7df0*/  FMUL.FTZ R93, R3, R93 ;  /* 0x0000005d035d7220 */ /* 0x000fe40000410000 */
[C---:B------:R-:W-:Y:S02]  /*7e00*/  FMUL.FTZ R96, R110.reuse, R96 ;  /* 0x000000606e607220 */ /* 0x040fe40000410000 */
[C---:B------:R-:W-:Y:S02]  /*7e10*/  FMUL.FTZ R97, R110.reuse, R97 ;  /* 0x000000616e617220 */ /* 0x040fe40000410000 */
[----:B------:R-:W-:Y:S02]  /*7e20*/  FMUL.FTZ R98, R109, R98 ;  /* 0x000000626d627220 */ /* 0x000fe40000410000 */
[--C-:B-1----:R-:W-:Y:S02]  /*7e30*/  FFMA.FTZ R0, R23, c[0x0][0x2d0], -R161.reuse ;  /* 0x0000b40017007a23 */ /* 0x102fe400000108a1 */
[----:B------:R-:W1:Y:S01]  /*7e40*/  LDSM.16.MT88.4 R20, [R190] ;  /* 0x00000000be14783b */ /* 0x000e620000004200 */
[C---:B------:R-:W-:Y:S01]  /*7e50*/  FMUL.FTZ R99, R109.reuse, R99 ;  /* 0x000000636d637220 */ /* 0x040fe20000410000 */
[----:B------:R2:W-:Y:S01]  /*7e60*/  MUFU.EX2 R238, R0 ;  /* 0x0000000000ee7308 */ /* 0x0005e20000000800 */
[C---:B------:R-:W-:Y:S02]  /*7e70*/  FMUL.FTZ R100, R110.reuse, R100 ;  /* 0x000000646e647220 */ /* 0x040fe40000410000 */
[C---:B------:R-:W-:Y:S02]  /*7e80*/  FMUL.FTZ R101, R110.reuse, R101 ;  /* 0x000000656e657220 */ /* 0x040fe40000410000 */
[C---:B------:R-:W-:Y:S02]  /*7e90*/  FMUL.FTZ R102, R109.reuse, R102 ;  /* 0x000000666d667220 */ /* 0x040fe40000410000 */
[C---:B------:R-:W-:Y:S02]  /*7ea0*/  FMUL.FTZ R103, R109.reuse, R103 ;  /* 0x000000676d677220 */ /* 0x040fe40000410000 */
[----:B------:R-:W-:Y:S02]  /*7eb0*/  FMUL.FTZ R29, R110, R153 ;  /* 0x000000996e1d7220 */ /* 0x000fe40000410000 */
[C---:B------:R-:W-:Y:S02]  /*7ec0*/  FMUL.FTZ R30, R109.reuse, R154 ;  /* 0x0000009a6d1e7220 */ /* 0x040fe40000410000 */
[----:B------:R-:W-:Y:S02]  /*7ed0*/  FMUL.FTZ R31, R109, R155 ;  /* 0x0000009b6d1f7220 */ /* 0x000fe40000410000 */
[C---:B------:R-:W-:Y:S02]  /*7ee0*/  FMUL.FTZ R104, R3.reuse, R104 ;  /* 0x0000006803687220 */ /* 0x040fe40000410000 */
[C---:B------:R-:W-:Y:S02]  /*7ef0*/  FMUL.FTZ R105, R3.reuse, R105 ;  /* 0x0000006903697220 */ /* 0x040fe40000410000 */
[--C-:B--2---:R-:W-:Y:S02]  /*7f00*/  FFMA.FTZ R0, R32, c[0x0][0x2d0], -R160.reuse ;  /* 0x0000b40020007a23 */ /* 0x104fe400000108a0 */
[----:B------:R-:W-:Y:S02]  /*7f10*/  FMUL.FTZ R32, R3, R136 ;  /* 0x0000008803207220 */ /* 0x000fe40000410000 */
[----:B------:R2:W-:Y:S01]  /*7f20*/  MUFU.EX2 R239, R0 ;  /* 0x0000000000ef7308 */ /* 0x0005e20000000800 */
[-C--:B-1----:R-:W-:Y:S05]  /*7f30*/  HMMA.16816.F32.BF16 R4, R120, R20.reuse, R4 ;  /* 0x000000147804723c */ /* 0x082fea0000041804 */
[----:B--2---:R-:W-:Y:S02]  /*7f40*/  FFMA.FTZ R0, R33, c[0x0][0x2d0], -R160 ;  /* 0x0000b40021007a23 */ /* 0x004fe400000108a0 */
[----:B------:R-:W-:Y:S02]  /*7f50*/  FMUL.FTZ R33, R3, R137 ;  /* 0x0000008903217220 */ /* 0x000fe40000410000 */
[----:B------:R1:W-:Y:S03]  /*7f60*/  MUFU.EX2 R240, R0 ;  /* 0x0000000000f07308 */ /* 0x0003e60000000800 */
[--C-:B-1----:R-:W-:Y:S07]  /*7f70*/  FFMA.FTZ R0, R34, c[0x0][0x2d0], -R161.reuse ;  /* 0x0000b40022007a23 */ /* 0x102fee00000108a1 */
[----:B------:R1:W-:Y:S02]  /*7f80*/  MUFU.EX2 R236, R0 ;  /* 0x0000000000ec7308 */ /* 0x0003e40000000800 */
[--C-:B-1----:R-:W-:Y:S08]  /*7f90*/  FFMA.FTZ R0, R35, c[0x0][0x2d0], -R161.reuse ;  /* 0x0000b40023007a23 */ /* 0x102ff000000108a1 */
[----:B------:R1:W-:Y:S02]  /*7fa0*/  MUFU.EX2 R237, R0 ;  /* 0x0000000000ed7308 */ /* 0x0003e40000000800 */
[----:B-1----:R-:W-:Y:S02]  /*7fb0*/  FFMA.FTZ R0, R24, c[0x0][0x2d0], -R114 ;  /* 0x0000b40018007a23 */ /* 0x002fe40000010872 */
[----:B------:R-:W-:Y:S06]  /*7fc0*/  FFMA.FTZ R24, R48, c[0x0][0x2d0], -R160 ;  /* 0x0000b40030187a23 */ /* 0x000fec00000108a0 */
[----:B------:R1:W-:Y:S01]  /*7fd0*/  MUFU.EX2 R227, R0 ;  /* 0x0000000000e37308 */ /* 0x0003e20000000800 */
[C---:B------:R-:W-:Y:S09]  /*7fe0*/  FMUL.FTZ R48, R110.reuse, R144 ;  /* 0x000000906e307220 */ /* 0x040ff20000410000 */
[----:B------:R2:W-:Y:S01]  /*7ff0*/  MUFU.EX2 R222, R24 ;  /* 0x0000001800de7308 */ /* 0x0005e20000000800 */
[----:B-1----:R-:W-:Y:S02]  /*8000*/  FFMA.FTZ R0, R25, c[0x0][0x2d0], -R114 ;  /* 0x0000b40019007a23 */ /* 0x002fe40000010872 */
[----:B------:R-:W-:Y:S07]  /*8010*/  FMUL.FTZ R25, R3, R149 ;  /* 0x0000009503197220 */ /* 0x000fee0000410000 */
[----:B------:R1:W-:Y:S01]  /*8020*/  MUFU.EX2 R233, R0 ;  /* 0x0000000000e97308 */ /* 0x0003e20000000800 */
[----:B--2---:R-:W-:Y:S02]  /*8030*/  FFMA.FTZ R24, R49, c[0x0][0x2d0], -R160 ;  /* 0x0000b40031187a23 */ /* 0x004fe400000108a0 */
[----:B------:R-:W-:Y:S07]  /*8040*/  FMUL.FTZ R49, R110, R145 ;  /* 0x000000916e317220 */ /* 0x000fee0000410000 */
[----:B------:R2:W3:Y:S01]  /*8050*/  MUFU.EX2 R221, R24 ;  /* 0x0000001800dd7308 */ /* 0x0004e20000000800 */
[----:B-1----:R-:W-:Y:S02]  /*8060*/  FFMA.FTZ R0, R28, c[0x0][0x2d0], -R114 ;  /* 0x0000b4001c007a23 */ /* 0x002fe40000010872 */
[----:B------:R-:W-:Y:S07]  /*8070*/  FMUL.FTZ R28, R110, R152 ;  /* 0x000000986e1c7220 */ /* 0x000fee0000410000 */
[----:B------:R1:W-:Y:S01]  /*8080*/  MUFU.EX2 R232, R0 ;  /* 0x0000000000e87308 */ /* 0x0003e20000000800 */
[----:B--2---:R-:W-:Y:S01]  /*8090*/  FFMA.FTZ R24, R50, c[0x0][0x2d0], -R161 ;  /* 0x0000b40032187a23 */ /* 0x004fe200000108a1 */
[----:B---3--:R-:W-:Y:S01]  /*80a0*/  F2FP.BF16.PACK_AB R42, R221, R222 ;  /* 0x000000dedd2a723e */ /* 0x008fe200000010ff */
[----:B------:R-:W-:Y:S07]  /*80b0*/  FMUL.FTZ R50, R109, R146 ;  /* 0x000000926d327220 */ /* 0x000fee0000410000 */
[----:B------:R2:W-:Y:S01]  /*80c0*/  MUFU.EX2 R218, R24 ;  /* 0x0000001800da7308 */ /* 0x0005e20000000800 */
[----:B-1----:R-:W-:Y:S02]  /*80d0*/  FADD.FTZ R0, -R2, R115 ;  /* 0x0000007302007221 */ /* 0x002fe40000010100 */
[----:B------:R-:W-:Y:S02]  /*80e0*/  FFMA.FTZ R115, R80, c[0x0][0x2d0], -R160 ;  /* 0x0000b40050737a23 */ /* 0x000fe400000108a0 */
[----:B------:R-:W-:Y:S02]  /*80f0*/  FMUL.FTZ R0, R0, c[0x0][0x2d0] ;  /* 0x0000b40000007a20 */ /* 0x000fe40000410000 */
[----:B------:R-:W-:Y:S02]  /*8100*/  FFMA.FTZ R80, R72, c[0x0][0x2d0], -R114 ;  /* 0x0000b40048507a23 */ /* 0x000fe40000010872 */
[----:B------:R-:W-:Y:S02]  /*8110*/  FFMA.FTZ R72, R63, c[0x0][0x2d0], -R108 ;  /* 0x0000b4003f487a23 */ /* 0x000fe4000001086c */
[--C-:B--2---:R-:W-:Y:S01]  /*8120*/  FFMA.FTZ R24, R51, c[0x0][0x2d0], -R161.reuse ;  /* 0x0000b40033187a23 */ /* 0x104fe200000108a1 */
[----:B------:R-:W1:Y:S01]  /*8130*/  MUFU.EX2 R0, R0 ;  /* 0x0000000000007308 */ /* 0x000e620000000800 */
[----:B------:R-:W-:Y:S02]  /*8140*/  FMUL.FTZ R51, R109, R147 ;  /* 0x000000936d337220 */ /* 0x000fe40000410000 */
[----:B------:R-:W-:Y:S07]  /*8150*/  LDSM.16.MT88.4 R144, [R193+0x2000] ;  /* 0x00200000c190783b */ /* 0x000fee0000004200 */
[----:B------:R2:W3:Y:S01]  /*8160*/  MUFU.EX2 R219, R24 ;  /* 0x0000001800db7308 */ /* 0x0004e20000000800 */
[C---:B-1----:R-:W-:Y:S02]  /*8170*/  FMUL.FTZ R10, R0.reuse, R118 ;  /* 0x00000076000a7220 */ /* 0x042fe40000410000 */
[C---:B------:R-:W-:Y:S02]  /*8180*/  FMUL.FTZ R11, R0.reuse, R119 ;  /* 0x00000077000b7220 */ /* 0x040fe40000410000 */
[----:B------:R-:W1:Y:S01]  /*8190*/  LDSM.16.MT88.4 R116, [R193] ;  /* 0x00000000c174783b */ /* 0x000e620000004200 */
[C---:B------:R-:W-:Y:S02]  /*81a0*/  FMUL.FTZ R14, R0.reuse, R126 ;  /* 0x0000007e000e7220 */ /* 0x040fe40000410000 */
[----:B------:R-:W-:Y:S02]  /*81b0*/  FMUL.FTZ R15, R0, R127 ;  /* 0x0000007f000f7220 */ /* 0x000fe40000410000 */
[C---:B------:R-:W-:Y:S03]  /*81c0*/  HMMA.16816.F32.BF16 R8, R156.reuse, R20, R8 ;  /* 0x000000149c08723c */ /* 0x040fe60000041808 */
[----:B------:R-:W4:Y:S01]  /*81d0*/  LDSM.16.MT88.4 R124, [R191] ;  /* 0x00000000bf7c783b */ /* 0x000f220000004200 */
[--C-:B--2---:R-:W-:Y:S01]  /*81e0*/  FFMA.FTZ R24, R40, c[0x0][0x2d0], -R114.reuse ;  /* 0x0000b40028187a23 */ /* 0x104fe20000010872 */
[----:B---3--:R-:W-:Y:S01]  /*81f0*/  F2FP.BF16.PACK_AB R43, R219, R218 ;  /* 0x000000dadb2b723e */ /* 0x008fe200000010ff */
[--C-:B------:R-:W-:Y:S01]  /*8200*/  FFMA.FTZ R40, R54, c[0x0][0x2d0], -R161.reuse ;  /* 0x0000b40036287a23 */ /* 0x100fe200000108a1 */
[----:B------:R-:W-:Y:S01]  /*8210*/  F2FP.BF16.PACK_AB R54, R240, R239 ;  /* 0x000000eff036723e */ /* 0x000fe200000010ff */
[-C--:B------:R-:W-:Y:S01]  /*8220*/  HMMA.16816.F32.BF16 R12, R156, R22.reuse, R12 ;  /* 0x000000169c0c723c */ /* 0x080fe2000004180c */
[----:B------:R2:W-:Y:S03]  /*8230*/  MUFU.EX2 R217, R24 ;  /* 0x0000001800d97308 */ /* 0x0005e60000000800 */
[--C-:B------:R-:W-:Y:S02]  /*8240*/  FFMA.FTZ R20, R39, c[0x0][0x2d0], -R161.reuse ;  /* 0x0000b40027147a23 */ /* 0x100fe400000108a1 */
[----:B------:R-:W-:Y:S02]  /*8250*/  FMUL.FTZ R21, R110, R133 ;  /* 0x000000856e157220 */ /* 0x000fe40000410000 */
[C---:B------:R-:W-:Y:S03]  /*8260*/  HMMA.16816.F32.BF16 R16, R120.reuse, R22, R16 ;  /* 0x000000167810723c */ /* 0x040fe60000041810 */
[----:B------:R3:W-:Y:S01]  /*8270*/  MUFU.EX2 R183, R40 ;  /* 0x0000002800b77308 */ /* 0x0007e20000000800 */
[C---:B------:R-:W-:Y:S02]  /*8280*/  FMUL.FTZ R34, R0.reuse, R138 ;  /* 0x0000008a00227220 */ /* 0x040fe40000410000 */
[C---:B------:R-:W-:Y:S02]  /*8290*/  FMUL.FTZ R35, R0.reuse, R139 ;  /* 0x0000008b00237220 */ /* 0x040fe40000410000 */
[C---:B------:R-:W-:Y:S04]  /*82a0*/  FMUL.FTZ R22, R109.reuse, R134 ;  /* 0x000000866d167220 */ /* 0x040fe80000410000 */
[----:B------:R-:W-:Y:S01]  /*82b0*/  FMUL.FTZ R23, R109, R135 ;  /* 0x000000876d177220 */ /* 0x000fe20000410000 */
[----:B------:R5:W-:Y:S01]  /*82c0*/  MUFU.EX2 R223, R20 ;  /* 0x0000001400df7308 */ /* 0x000be20000000800 */
[C---:B------:R-:W-:Y:S02]  /*82d0*/  FMUL.FTZ R38, R0.reuse, R142 ;  /* 0x0000008e00267220 */ /* 0x040fe40000410000 */
[C---:B------:R-:W-:Y:S02]  /*82e0*/  FMUL.FTZ R39, R0.reuse, R143 ;  /* 0x0000008f00277220 */ /* 0x040fe40000410000 */
[----:B--2---:R-:W-:Y:S02]  /*82f0*/  FFMA.FTZ R24, R41, c[0x0][0x2d0], -R114 ;  /* 0x0000b40029187a23 */ /* 0x004fe40000010872 */
[C---:B------:R-:W-:Y:S02]  /*8300*/  FMUL.FTZ R90, R0.reuse, R90 ;  /* 0x0000005a005a7220 */ /* 0x040fe40000410000 */
[C---:B------:R-:W-:Y:S01]  /*8310*/  FMUL.FTZ R91, R0.reuse, R91 ;  /* 0x0000005b005b7220 */ /* 0x040fe20000410000 */
[----:B------:R2:W-:Y:S01]  /*8320*/  MUFU.EX2 R216, R24 ;  /* 0x0000001800d87308 */ /* 0x0005e20000000800 */
[C---:B------:R-:W-:Y:S02]  /*8330*/  FMUL.FTZ R94, R0.reuse, R94 ;  /* 0x0000005e005e7220 */ /* 0x040fe40000410000 */
[C---:B------:R-:W-:Y:S02]  /*8340*/  FMUL.FTZ R95, R0.reuse, R95 ;  /* 0x0000005f005f7220 */ /* 0x040fe40000410000 */
[----:B---3--:R-:W-:Y:S02]  /*8350*/  FFMA.FTZ R40, R65, c[0x0][0x2d0], -R160 ;  /* 0x0000b40041287a23 */ /* 0x008fe400000108a0 */
[--C-:B------:R-:W-:Y:S01]  /*8360*/  FFMA.FTZ R41, R55, c[0x0][0x2d0], -R161.reuse ;  /* 0x0000b40037297a23 */ /* 0x100fe200000108a1 */
[----:B------:R-:W-:Y:S01]  /*8370*/  F2FP.BF16.PACK_AB R55, R237, R236 ;  /* 0x000000eced37723e */ /* 0x000fe200000010ff */
[C---:B------:R-:W-:Y:S01]  /*8380*/  FMUL.FTZ R27, R0.reuse, R151 ;  /* 0x00000097001b7220 */ /* 0x040fe20000410000 */
[----:B------:R3:W-:Y:S01]  /*8390*/  MUFU.EX2 R177, R40 ;  /* 0x0000002800b17308 */ /* 0x0007e20000000800 */
[C---:B------:R-:W-:Y:S02]  /*83a0*/  FMUL.FTZ R106, R0.reuse, R106 ;  /* 0x0000006a006a7220 */ /* 0x040fe40000410000 */
[----:B------:R-:W-:Y:S02]  /*83b0*/  FMUL.FTZ R107, R0, R107 ;  /* 0x0000006b006b7220 */ /* 0x000fe40000410000 */
[----:B-----5:R-:W-:Y:S05]  /*83c0*/  FMUL.FTZ R20, R110, R132 ;  /* 0x000000846e147220 */ /* 0x020fea0000410000 */
[----:B------:R5:W-:Y:S02]  /*83d0*/  MUFU.EX2 R184, R41 ;  /* 0x0000002900b87308 */ /* 0x000be40000000800 */
[-C--:B-1----:R-:W-:Y:S03]  /*83e0*/  HMMA.16816.F32.BF16 R20, R120, R116.reuse, R20 ;  /* 0x000000747814723c */ /* 0x082fe60000041814 */
[----:B--2---:R-:W-:Y:S02]  /*83f0*/  FFMA.FTZ R24, R44, c[0x0][0x2d0], -R114 ;  /* 0x0000b4002c187a23 */ /* 0x004fe40000010872 */
[----:B------:R-:W-:Y:S03]  /*8400*/  FFMA.FTZ R44, R64, c[0x0][0x2d0], -R160 ;  /* 0x0000b400402c7a23 */ /* 0x000fe600000108a0 */
[C---:B------:R-:W-:Y:S01]  /*8410*/  HMMA.16816.F32.BF16 R32, R156.reuse, R116, R32 ;  /* 0x000000749c20723c */ /* 0x040fe20000041820 */
[----:B------:R1:W-:Y:S03]  /*8420*/  MUFU.EX2 R212, R24 ;  /* 0x0000001800d47308 */ /* 0x0003e60000000800 */
[--C-:B---3--:R-:W-:Y:S04]  /*8430*/  FFMA.FTZ R40, R66, c[0x0][0x2d0], -R161.reuse ;  /* 0x0000b40042287a23 */ /* 0x108fe800000108a1 */
[-C--:B------:R-:W-:Y:S03]  /*8440*/  HMMA.16816.F32.BF16 R36, R156, R118.reuse, R36 ;  /* 0x000000769c24723c */ /* 0x080fe60000041824 */
[----:B------:R2:W-:Y:S01]  /*8450*/  MUFU.EX2 R176, R40 ;  /* 0x0000002800b07308 */ /* 0x0005e20000000800 */
[--C-:B-----5:R-:W-:Y:S04]  /*8460*/  FFMA.FTZ R41, R70, c[0x0][0x2d0], -R161.reuse ;  /* 0x0000b40046297a23 */ /* 0x120fe800000108a1 */
[C---:B------:R-:W-:Y:S01]  /*8470*/  HMMA.16816.F32.BF16 R48, R120.reuse, R118, R48 ;  /* 0x000000767830723c */ /* 0x040fe20000041830 */
[----:B------:R-:W3:Y:S04]  /*8480*/  LDSM.16.MT88.4 R116, [R192] ;  /* 0x00000000c074783b */ /* 0x000ee80000004200 */
[----:B------:R5:W3:Y:S03]  /*8490*/  MUFU.EX2 R132, R26 ;  /* 0x0000001a00847308 */ /* 0x000ae60000000800 */
[-C--:B----4-:R-:W-:Y:S04]  /*84a0*/  HMMA.16816.F32.BF16 R84, R120, R124.reuse, R84 ;  /* 0x0000007c7854723c */ /* 0x090fe80000041854 */
[----:B-1----:R-:W-:Y:S02]  /*84b0*/  FFMA.FTZ R24, R45, c[0x0][0x2d0], -R114 ;  /* 0x0000b4002d187a23 */ /* 0x002fe40000010872 */
[--C-:B------:R-:W-:Y:S01]  /*84c0*/  FFMA.FTZ R45, R68, c[0x0][0x2d0], -R160.reuse ;  /* 0x0000b400442d7a23 */ /* 0x100fe200000108a0 */
[----:B------:R1:W-:Y:S01]  /*84d0*/  MUFU.EX2 R179, R44 ;  /* 0x0000002c00b37308 */ /* 0x0003e20000000800 */
[C---:B------:R-:W-:Y:S04]  /*84e0*/  HMMA.16816.F32.BF16 R88, R156.reuse, R124, R88 ;  /* 0x0000007c9c58723c */ /* 0x040fe80000041858 */
[----:B--2---:R-:W-:Y:S02]  /*84f0*/  FFMA.FTZ R40, R67, c[0x0][0x2d0], -R161 ;  /* 0x0000b40043287a23 */ /* 0x004fe400000108a1 */
[----:B------:R-:W-:Y:S02]  /*8500*/  LDSM.16.MT88.4 R64, [R192+0x800] ;  /* 0x00080000c040783b */ /* 0x000fe40000004200 */
[-C--:B------:R-:W-:Y:S01]  /*8510*/  HMMA.16816.F32.BF16 R92, R156, R126.reuse, R92 ;  /* 0x0000007e9c5c723c */ /* 0x080fe2000004185c */
[----:B------:R2:W-:Y:S03]  /*8520*/  MUFU.EX2 R214, R24 ;  /* 0x0000001800d67308 */ /* 0x0005e60000000800 */
[C---:B-----5:R-:W-:Y:S02]  /*8530*/  FMUL.FTZ R26, R0.reuse, R150 ;  /* 0x00000096001a7220 */ /* 0x060fe40000410000 */
[----:B------:R-:W-:Y:S02]  /*8540*/  FFMA.FTZ R0, R0, R211, R165 ;  /* 0x000000d300007223 */ /* 0x000fe400000100a5 */
[C---:B------:R-:W-:Y:S01]  /*8550*/  HMMA.16816.F32.BF16 R96, R120.reuse, R126, R96 ;  /* 0x0000007e7860723c */ /* 0x040fe20000041860 */
[----:B------:R-:W4:Y:S02]  /*8560*/  LDSM.16.MT88.4 R124, [R190+0x800] ;  /* 0x00080000be7c783b */ /* 0x000f240000004200 */
[----:B------:R5:W-:Y:S01]  /*8570*/  MUFU.EX2 R175, R40 ;  /* 0x0000002800af7308 */ /* 0x000be20000000800 */
[----:B-1----:R-:W-:Y:S04]  /*8580*/  FFMA.FTZ R44, R110, R207, R167 ;  /* 0x000000cf6e2c7223 */ /* 0x002fe800000100a7 */
[-C--:B---3--:R-:W-:Y:S05]  /*8590*/  HMMA.16816.F32.BF16 R100, R120, R116.reuse, R100 ;  /* 0x000000747864723c */ /* 0x088fea0000041864 */
[----:B------:R1:W3:Y:S03]  /*85a0*/  MUFU.EX2 R174, R45 ;  /* 0x0000002d00ae7308 */ /* 0x0002e60000000800 */
[C---:B------:R-:W-:Y:S04]  /*85b0*/  HMMA.16816.F32.BF16 R104, R156.reuse, R116, R104 ;  /* 0x000000749c68723c */ /* 0x040fe80000041868 */
[----:B--2---:R-:W-:Y:S01]  /*85c0*/  FFMA.FTZ R24, R52, c[0x0][0x2d0], -R160 ;  /* 0x0000b40034187a23 */ /* 0x004fe200000108a0 */
[----:B------:R-:W-:Y:S02]  /*85d0*/  F2FP.BF16.PACK_AB R52, R235, R231 ;  /* 0x000000e7eb34723e */ /* 0x000fe400000010ff */
[----:B------:R-:W-:Y:S01]  /*85e0*/  F2FP.BF16.PACK_AB R116, R233, R227 ;  /* 0x000000e3e974723e */ /* 0x000fe200000010ff */
[----:B------:R2:W-:Y:S01]  /*85f0*/  MUFU.EX2 R215, R24 ;  /* 0x0000001800d77308 */ /* 0x0005e20000000800 */
[----:B------:R-:W-:Y:S03]  /*8600*/  F2FP.BF16.PACK_AB R117, R182, R132 ;  /* 0x00000084b675723e */ /* 0x000fe600000010ff */
[----:B-----5:R-:W-:Y:S06]  /*8610*/  FFMA.FTZ R40, R56, c[0x0][0x2d0], -R114 ;  /* 0x0000b40038287a23 */ /* 0x020fec0000010872 */
[----:B------:R5:W-:Y:S01]  /*8620*/  MUFU.EX2 R168, R40 ;  /* 0x0000002800a87308 */ /* 0x000be20000000800 */
[----:B-1----:R-:W-:Y:S01]  /*8630*/  FFMA.FTZ R45, R71, c[0x0][0x2d0], -R161 ;  /* 0x0000b400472d7a23 */ /* 0x002fe200000108a1 */
[----:B---3--:R-:W-:Y:S01]  /*8640*/  F2FP.BF16.PACK_AB R152, R171, R174 ;  /* 0x000000aeab98723e */ /* 0x008fe200000010ff */
[----:B------:R-:W-:Y:S01]  /*8650*/  LDSM.16.MT88.4 R68, [R193+0x1000] ;  /* 0x00100000c144783b */ /* 0x000fe20000004200 */
[--C-:B--2---:R-:W-:Y:S01]  /*8660*/  FFMA.FTZ R24, R53, c[0x0][0x2d0], -R160.reuse ;  /* 0x0000b40035187a23 */ /* 0x104fe200000108a0 */
[----:B------:R-:W-:Y:S01]  /*8670*/  F2FP.BF16.PACK_AB R53, R238, R229 ;  /* 0x000000e5ee35723e */ /* 0x000fe200000010ff */
[----:B------:R-:W-:Y:S04]  /*8680*/  FFMA.FTZ R160, R81, c[0x0][0x2d0], -R160 ;  /* 0x0000b40051a07a23 */ /* 0x000fe800000108a0 */
[----:B------:R1:W-:Y:S01]  /*8690*/  MUFU.EX2 R213, R24 ;  /* 0x0000001800d57308 */ /* 0x0003e20000000800 */
[----:B------:R-:W-:Y:S02]  /*86a0*/  FFMA.FTZ R81, R73, c[0x0][0x2d0], -R114 ;  /* 0x0000b40049517a23 */ /* 0x000fe40000010872 */
[----:B------:R-:W-:Y:S02]  /*86b0*/  FFMA.FTZ R73, R109, R208, R162 ;  /* 0x000000d06d497223 */ /* 0x000fe400000100a2 */
[----:B-----5:R-:W-:Y:S05]  /*86c0*/  FFMA.FTZ R40, R57, c[0x0][0x2d0], -R114 ;  /* 0x0000b40039287a23 */ /* 0x020fea0000010872 */
[----:B------:R2:W-:Y:S10]  /*86d0*/  MUFU.EX2 R169, R40 ;  /* 0x0000002800a97308 */ /* 0x0005f40000000800 */
[----:B------:R3:W-:Y:S01]  /*86e0*/  MUFU.EX2 R162, R41 ;  /* 0x0000002900a27308 */ /* 0x0007e20000000800 */
[C---:B-1----:R-:W-:Y:S02]  /*86f0*/  FMUL.FTZ R24, R3.reuse, R148 ;  /* 0x0000009403187220 */ /* 0x042fe40000410000 */
[----:B------:R-:W-:Y:S04]  /*8700*/  FFMA.FTZ R3, R3, R209, R166 ;  /* 0x000000d103037223 */ /* 0x000fe800000100a6 */
[----:B------:R-:W-:Y:S01]  /*8710*/  FADD.FTZ R3, R186, R3 ;  /* 0x00000003ba037221 */ /* 0x000fe20000010000 */
[-C--:B------:R-:W-:Y:S02]  /*8720*/  HMMA.16816.F32.BF16 R24, R156, R118.reuse, R24 ;  /* 0x000000769c18723c */ /* 0x080fe40000041818 */
[----:B------:R-:W-:Y:S01]  /*8730*/  MUFU.EX2 R158, R115 ;  /* 0x00000073009e7308 */ /* 0x000fe20000000800 */
[----:B--2---:R-:W-:Y:S02]  /*8740*/  FFMA.FTZ R40, R60, c[0x0][0x2d0], -R114 ;  /* 0x0000b4003c287a23 */ /* 0x004fe40000010872 */
[----:B------:R-:W-:Y:S03]  /*8750*/  FFMA.FTZ R60, R58, c[0x0][0x2d0], -R108 ;  /* 0x0000b4003a3c7a23 */ /* 0x000fe6000001086c */
[----:B------:R-:W-:Y:S01]  /*8760*/  HMMA.16816.F32.BF16 R28, R120, R118, R28 ;  /* 0x00000076781c723c */ /* 0x000fe2000004181c */
[----:B------:R-:W1:Y:S03]  /*8770*/  LDSM.16.MT88.4 R120, [R191+0x800] ;  /* 0x00080000bf78783b */ /* 0x000e660000004200 */
[----:B------:R-:W-:Y:S01]  /*8780*/  MUFU.EX2 R110, R60 ;  /* 0x0000003c006e7308 */ /* 0x000fe20000000800 */
[----:B---3--:R-:W-:Y:S02]  /*8790*/  F2FP.BF16.PACK_AB R41, R223, R224 ;  /* 0x000000e0df29723e */ /* 0x008fe400000010ff */
[----:B------:R-:W-:Y:S01]  /*87a0*/  F2FP.BF16.PACK_AB R118, R228, R232 ;  /* 0x000000e8e476723e */ /* 0x000fe200000010ff */
[-C--:B----4-:R-:W-:Y:S05]  /*87b0*/  HMMA.16816.F32.BF16 R4, R52, R124.reuse, R4 ;  /* 0x0000007c3404723c */ /* 0x090fea0000041804 */
[----:B------:R-:W-:Y:S01]  /*87c0*/  F2FP.BF16.PACK_AB R119, R178, R180 ;  /* 0x000000b4b277723e */ /* 0x000fe200000010ff */
[----:B------:R2:W-:Y:S06]  /*87d0*/  MUFU.EX2 R170, R40 ;  /* 0x0000002800aa7308 */ /* 0x0005ec0000000800 */
[C---:B------:R-:W-:Y:S04]  /*87e0*/  HMMA.16816.F32.BF16 R8, R116.reuse, R124, R8 ;  /* 0x0000007c7408723c */ /* 0x040fe80000041808 */
[----:B------:R3:W4:Y:S04]  /*87f0*/  MUFU.EX2 R159, R45 ;  /* 0x0000002d009f7308 */ /* 0x0007280000000800 */
[-C--:B------:R-:W-:Y:S06]  /*8800*/  HMMA.16816.F32.BF16 R12, R116, R126.reuse, R12 ;  /* 0x0000007e740c723c */ /* 0x080fec000004180c */
[----:B------:R-:W5:Y:S02]  /*8810*/  MUFU.EX2 R156, R160 ;  /* 0x000000a0009c7308 */ /* 0x000f640000000800 */
[C---:B------:R-:W-:Y:S04]  /*8820*/  HMMA.16816.F32.BF16 R16, R52.reuse, R126, R16 ;  /* 0x0000007e3410723c */ /* 0x040fe80000041810 */
[--C-:B--2---:R-:W-:Y:S02]  /*8830*/  FFMA.FTZ R40, R61, c[0x0][0x2d0], -R114.reuse ;  /* 0x0000b4003d287a23 */ /* 0x104fe40000010872 */
[----:B------:R-:W-:Y:S02]  /*8840*/  FFMA.FTZ R61, R82, c[0x0][0x2d0], -R161 ;  /* 0x0000b400523d7a23 */ /* 0x000fe400000108a1 */
[-C--:B------:R-:W-:Y:S01]  /*8850*/  HMMA.16816.F32.BF16 R20, R52, R128.reuse, R20 ;  /* 0x000000803414723c */ /* 0x080fe20000041814 */
[----:B------:R2:W-:Y:S03]  /*8860*/  MUFU.EX2 R172, R40 ;  /* 0x0000002800ac7308 */ /* 0x0005e60000000800 */
[----:B---3--:R-:W-:Y:S01]  /*8870*/  F2FP.BF16.PACK_AB R45, R163, R164 ;  /* 0x000000a4a32d723e */ /* 0x008fe200000010ff */
[----:B------:R-:W-:Y:S01]  /*8880*/  FFMA.FTZ R82, R76, c[0x0][0x2d0], -R114 ;  /* 0x0000b4004c527a23 */ /* 0x000fe20000010872 */
[----:B----4-:R-:W-:Y:S01]  /*8890*/  F2FP.BF16.PACK_AB R153, R159, R162 ;  /* 0x000000a29f99723e */ /* 0x010fe200000010ff */
[----:B------:R-:W-:Y:S01]  /*88a0*/  FFMA.FTZ R76, R74, c[0x0][0x2d0], -R108 ;  /* 0x0000b4004a4c7a23 */ /* 0x000fe2000001086c */
[C---:B------:R-:W-:Y:S03]  /*88b0*/  HMMA.16816.F32.BF16 R32, R116.reuse, R128, R32 ;  /* 0x000000807420723c */ /* 0x040fe60000041820 */
[----:B------:R-:W-:Y:S01]  /*88c0*/  MUFU.EX2 R115, R61 ;  /* 0x0000003d00737308 */ /* 0x000fe20000000800 */
[----:B------:R-:W-:Y:S01]  /*88d0*/  FADD.FTZ R74, R173, R44 ;  /* 0x0000002cad4a7221 */ /* 0x000fe20000010000 */
[----:B------:R-:W-:Y:S01]  /*88e0*/  F2FP.BF16.PACK_AB R44, R216, R217 ;  /* 0x000000d9d82c723e */ /* 0x000fe200000010ff */
[----:B------:R-:W-:Y:S01]  /*88f0*/  FFMA.FTZ R114, R77, c[0x0][0x2d0], -R114 ;  /* 0x0000b4004d727a23 */ /* 0x000fe20000010872 */
[----:B-----5:R-:W-:Y:S01]  /*8900*/  F2FP.BF16.PACK_AB R154, R156, R158 ;  /* 0x0000009e9c9a723e */ /* 0x020fe200000010ff */
[-C--:B------:R-:W-:Y:S05]  /*8910*/  HMMA.16816.F32.BF16 R36, R116, R130.reuse, R36 ;  /* 0x000000827424723c */ /* 0x080fea0000041824 */
[----:B------:R-:W-:Y:S03]  /*8920*/  MUFU.EX2 R77, R72 ;  /* 0x00000048004d7308 */ /* 0x000fe60000000800 */
[C---:B------:R-:W-:Y:S01]  /*8930*/  HMMA.16816.F32.BF16 R48, R52.reuse, R130, R48 ;  /* 0x000000823430723c */ /* 0x040fe20000041830 */
[----:B------:R-:W-:Y:S03]  /*8940*/  LDSM.16.MT88.4 R128, [R190+0x2000] ;  /* 0x00200000be80783b */ /* 0x000fe60000004200 */
[--C-:B--2---:R-:W-:Y:S01]  /*8950*/  FFMA.FTZ R40, R46, c[0x0][0x2d0], -R108.reuse ;  /* 0x0000b4002e287a23 */ /* 0x104fe2000001086c */
[----:B------:R-:W-:Y:S02]  /*8960*/  F2FP.BF16.PACK_AB R46, R214, R212 ;  /* 0x000000d4d62e723e */ /* 0x000fe400000010ff */
[----:B------:R-:W-:Y:S01]  /*8970*/  MUFU.EX2 R72, R80 ;  /* 0x0000005000487308 */ /* 0x000fe20000000800 */
[-C--:B-1----:R-:W-:Y:S08]  /*8980*/  HMMA.16816.F32.BF16 R84, R52, R120.reuse, R84 ;  /* 0x000000783454723c */ /* 0x082ff00000041854 */
[C---:B------:R-:W-:Y:S01]  /*8990*/  HMMA.16816.F32.BF16 R88, R116.reuse, R120, R88 ;  /* 0x000000787458723c */ /* 0x040fe20000041858 */
[----:B------:R1:W-:Y:S07]  /*89a0*/  MUFU.EX2 R161, R40 ;  /* 0x0000002800a17308 */ /* 0x0003ee0000000800 */
[-C--:B------:R-:W-:Y:S08]  /*89b0*/  HMMA.16816.F32.BF16 R92, R116, R122.reuse, R92 ;  /* 0x0000007a745c723c */ /* 0x080ff0000004185c */
[C---:B------:R-:W-:Y:S01]  /*89c0*/  HMMA.16816.F32.BF16 R96, R52.reuse, R122, R96 ;  /* 0x0000007a3460723c */ /* 0x040fe20000041860 */
[----:B------:R-:W2:Y:S07]  /*89d0*/  LDSM.16.MT88.4 R120, [R190+0x1000] ;  /* 0x00100000be78783b */ /* 0x000eae0000004200 */
[-C--:B------:R-:W-:Y:S04]  /*89e0*/  HMMA.16816.F32.BF16 R100, R52, R64.reuse, R100 ;  /* 0x000000403464723c */ /* 0x080fe80000041864 */
[--C-:B-1----:R-:W-:Y:S04]  /*89f0*/  FFMA.FTZ R40, R47, c[0x0][0x2d0], -R108.reuse ;  /* 0x0000b4002f287a23 */ /* 0x102fe8000001086c */
[C---:B------:R-:W-:Y:S01]  /*8a00*/  HMMA.16816.F32.BF16 R104, R116.reuse, R64, R104 ;  /* 0x000000407468723c */ /* 0x040fe20000041868 */
[----:B------:R1:W3:Y:S06]  /*8a10*/  MUFU.EX2 R157, R40 ;  /* 0x00000028009d7308 */ /* 0x0002ec0000000800 */
[--C-:B------:R-:W-:Y:S01]  /*8a20*/  FFMA.FTZ R64, R59, c[0x0][0x2d0], -R108.reuse ;  /* 0x0000b4003b407a23 */ /* 0x100fe2000001086c */
[-C--:B------:R-:W-:Y:S01]  /*8a30*/  HMMA.16816.F32.BF16 R24, R116, R66.reuse, R24 ;  /* 0x000000427418723c */ /* 0x080fe20000041818 */
[----:B------:R-:W4:Y:S02]  /*8a40*/  LDSM.16.MT88.4 R56, [R191+0x1000] ;  /* 0x00100000bf38783b */ /* 0x000f240000004200 */
[----:B------:R-:W-:Y:S01]  /*8a50*/  MUFU.EX2 R109, R64 ;  /* 0x00000040006d7308 */ /* 0x000fe20000000800 */
[--C-:B------:R-:W-:Y:S02]  /*8a60*/  FFMA.FTZ R65, R62, c[0x0][0x2d0], -R108.reuse ;  /* 0x0000b4003e417a23 */ /* 0x100fe4000001086c */
[----:B------:R-:W-:Y:S02]  /*8a70*/  FFMA.FTZ R108, R79, c[0x0][0x2d0], -R108 ;  /* 0x0000b4004f6c7a23 */ /* 0x000fe4000001086c */
[----:B------:R-:W-:Y:S01]  /*8a80*/  HMMA.16816.F32.BF16 R28, R52, R66, R28 ;  /* 0x00000042341c723c */ /* 0x000fe2000004181c */
[----:B------:R-:W5:Y:S04]  /*8a90*/  LDSM.16.MT88.4 R52, [R192+0x1000] ;  /* 0x00100000c034783b */ /* 0x000f680000004200 */
[----:B------:R4:W-:Y:S01]  /*8aa0*/  MUFU.EX2 R79, R65 ;  /* 0x00000041004f7308 */ /* 0x0009e20000000800 */
[----:B-1----:R-:W-:Y:S03]  /*8ab0*/  F2FP.BF16.PACK_AB R40, R225, R226 ;  /* 0x000000e2e128723e */ /* 0x002fe600000010ff */
[----:B------:R-:W1:Y:S03]  /*8ac0*/  LDSM.16.MT88.4 R60, [R190+0x1800] ;  /* 0x00180000be3c783b */ /* 0x000e660000004200 */
[----:B---3--:R-:W-:Y:S01]  /*8ad0*/  F2FP.BF16.PACK_AB R47, R157, R161 ;  /* 0x000000a19d2f723e */ /* 0x008fe200000010ff */
[-C--:B--2---:R-:W-:Y:S08]  /*8ae0*/  HMMA.16816.F32.BF16 R4, R40, R120.reuse, R4 ;  /* 0x000000782804723c */ /* 0x084ff00000041804 */
[C---:B------:R-:W-:Y:S01]  /*8af0*/  HMMA.16816.F32.BF16 R8, R44.reuse, R120, R8 ;  /* 0x000000782c08723c */ /* 0x040fe20000041808 */
[----:B----4-:R-:W-:Y:S07]  /*8b00*/  LDSM.16.MT88.4 R64, [R191+0x1800] ;  /* 0x00180000bf40783b */ /* 0x010fee0000004200 */
[-C--:B------:R-:W-:Y:S08]  /*8b10*/  HMMA.16816.F32.BF16 R12, R44, R122.reuse, R12 ;  /* 0x0000007a2c0c723c */ /* 0x080ff0000004180c */
[C---:B------:R-:W-:Y:S08]  /*8b20*/  HMMA.16816.F32.BF16 R16, R40.reuse, R122, R16 ;  /* 0x0000007a2810723c */ /* 0x040ff00000041810 */
[-C--:B------:R-:W-:Y:S08]  /*8b30*/  HMMA.16816.F32.BF16 R20, R40, R68.reuse, R20 ;  /* 0x000000442814723c */ /* 0x080ff00000041814 */
[C---:B------:R-:W-:Y:S07]  /*8b40*/  HMMA.16816.F32.BF16 R32, R44.reuse, R68, R32 ;  /* 0x000000442c20723c */ /* 0x040fee0000041820 */
[----:B------:R-:W-:Y:S01]  /*8b50*/  FADD.FTZ R69, R187, R3 ;  /* 0x00000003bb457221 */ /* 0x000fe20000010000 */
[-C--:B------:R-:W-:Y:S08]  /*8b60*/  HMMA.16816.F32.BF16 R36, R44, R70.reuse, R36 ;  /* 0x000000462c24723c */ /* 0x080ff00000041824 */
[C---:B------:R-:W-:Y:S01]  /*8b70*/  HMMA.16816.F32.BF16 R48, R40.reuse, R70, R48 ;  /* 0x000000462830723c */ /* 0x040fe20000041830 */
[----:B------:R-:W2:Y:S07]  /*8b80*/  MUFU.EX2 R71, R81 ;  /* 0x0000005100477308 */ /* 0x000eae0000000800 */
[-C--:B------:R-:W-:Y:S08]  /*8b90*/  HMMA.16816.F32.BF16 R84, R40, R56.reuse, R84 ;  /* 0x000000382854723c */ /* 0x080ff00000041854 */
[C---:B------:R-:W-:Y:S08]  /*8ba0*/  HMMA.16816.F32.BF16 R88, R44.reuse, R56, R88 ;  /* 0x000000382c58723c */ /* 0x040ff00000041858 */
[-C--:B------:R-:W-:Y:S04]  /*8bb0*/  HMMA.16816.F32.BF16 R92, R44, R58.reuse, R92 ;  /* 0x0000003a2c5c723c */ /* 0x080fe8000004185c */
[----:B--2---:R-:W-:Y:S04]  /*8bc0*/  F2FP.BF16.PACK_AB R148, R71, R72 ;  /* 0x000000484794723e */ /* 0x004fe800000010ff */
        /* <DEDUP_REMOVED lines=8> */
[----:B------:R-:W-:Y:S01]  /*8c50*/  FADD.FTZ R44, R203, R73 ;  /* 0x00000049cb2c7221 */ /* 0x000fe20000010000 */
[----:B------:R-:W-:Y:S01]  /*8c60*/  F2FP.BF16.PACK_AB R47, R77, R79 ;  /* 0x0000004f4d2f723e */ /* 0x000fe200000010ff */
[----:B------:R-:W-:Y:S01]  /*8c70*/  FADD.FTZ R45, R181, R0 ;  /* 0x00000000b52d7221 */ /* 0x000fe20000010000 */
[----:B------:R-:W-:Y:S01]  /*8c80*/  F2FP.BF16.PACK_AB R40, R213, R215 ;  /* 0x000000d7d528723e */ /* 0x000fe200000010ff */
[----:B------:R-:W-:Y:S01]  /*8c90*/  FADD.FTZ R70, R198, R44 ;  /* 0x0000002cc6467221 */ /* 0x000fe20000010000 */
[----:B------:R-:W-:Y:S01]  /*8ca0*/  F2FP.BF16.PACK_AB R41, R184, R183 ;  /* 0x000000b7b829723e */ /* 0x000fe200000010ff */
[----:B------:R-:W4:Y:S02]  /*8cb0*/  MUFU.EX2 R73, R83 ;  /* 0x0000005300497308 */ /* 0x000f240000000800 */
[----:B------:R-:W-:Y:S01]  /*8cc0*/  F2FP.BF16.PACK_AB R42, R177, R179 ;  /* 0x000000b3b12a723e */ /* 0x000fe200000010ff */
[----:B------:R-:W-:Y:S01]  /*8cd0*/  FADD.FTZ R68, R185, R45 ;  /* 0x0000002db9447221 */ /* 0x000fe20000010000 */
[----:B------:R-:W-:Y:S01]  /*8ce0*/  F2FP.BF16.PACK_AB R43, R175, R176 ;  /* 0x000000b0af2b723e */ /* 0x000fe200000010ff */
[----:B------:R-:W-:Y:S01]  /*8cf0*/  FADD.FTZ R0, R204, R74 ;  /* 0x0000004acc007221 */ /* 0x000fe20000010000 */
[----:B------:R-:W-:Y:S02]  /*8d00*/  F2FP.BF16.PACK_AB R44, R169, R168 ;  /* 0x000000a8a92c723e */ /* 0x000fe400000010ff */
[----:B------:R-:W-:Y:S01]  /*8d10*/  F2FP.BF16.PACK_AB R45, R109, R110 ;  /* 0x0000006e6d2d723e */ /* 0x000fe200000010ff */
[----:B------:R-:W-:Y:S02]  /*8d20*/  FADD.FTZ R3, R210, R0 ;  /* 0x00000000d2037221 */ /* 0x000fe40000010000 */
[-C--:B-1----:R-:W-:Y:S03]  /*8d30*/  HMMA.16816.F32.BF16 R4, R40, R60.reuse, R4 ;  /* 0x0000003c2804723c */ /* 0x082fe60000041804 */
[----:B------:R-:W-:Y:S02]  /*8d40*/  FADD.FTZ R0, R234, R70 ;  /* 0x00000046ea007221 */ /* 0x000fe40000010000 */
[----:B------:R-:W-:Y:S03]  /*8d50*/  FADD.FTZ R3, R231, R3 ;  /* 0x00000003e7037221 */ /* 0x000fe60000010000 */
[C---:B------:R-:W-:Y:S01]  /*8d60*/  HMMA.16816.F32.BF16 R8, R44.reuse, R60, R8 ;  /* 0x0000003c2c08723c */ /* 0x040fe20000041808 */
[----:B------:R1:W-:Y:S03]  /*8d70*/  MUFU.EX2 R61, R114 ;  /* 0x00000072003d7308 */ /* 0x0003e60000000800 */
[----:B----4-:R-:W-:Y:S04]  /*8d80*/  F2FP.BF16.PACK_AB R155, R73, R115 ;  /* 0x00000073499b723e */ /* 0x010fe800000010ff */
[-C--:B------:R-:W-:Y:S03]  /*8d90*/  HMMA.16816.F32.BF16 R12, R44, R62.reuse, R12 ;  /* 0x0000003e2c0c723c */ /* 0x080fe6000004180c */
[----:B------:R-:W-:Y:S05]  /*8da0*/  MUFU.EX2 R60, R76 ;  /* 0x0000004c003c7308 */ /* 0x000fea0000000800 */
[C---:B------:R-:W-:Y:S05]  /*8db0*/  HMMA.16816.F32.BF16 R16, R40.reuse, R62, R16 ;  /* 0x0000003e2810723c */ /* 0x040fea0000041810 */
[----:B------:R-:W4:Y:S03]  /*8dc0*/  MUFU.EX2 R62, R82 ;  /* 0x00000052003e7308 */ /* 0x000f260000000800 */
[-C--:B--2---:R-:W-:Y:S04]  /*8dd0*/  HMMA.16816.F32.BF16 R20, R40, R56.reuse, R20 ;  /* 0x000000382814723c */ /* 0x084fe80000041814 */
[----:B-1----:R-:W-:Y:S04]  /*8de0*/  MOV R114, R111 ;  /* 0x0000006f00727202 */ /* 0x002fe80000000f00 */
[C---:B------:R-:W-:Y:S01]  /*8df0*/  HMMA.16816.F32.BF16 R32, R44.reuse, R56, R32 ;  /* 0x000000382c20723c */ /* 0x040fe20000041820 */
[----:B------:R-:W-:Y:S06]  /*8e00*/  MUFU.EX2 R57, R108 ;  /* 0x0000006c00397308 */ /* 0x000fec0000000800 */
[----:B------:R-:W-:Y:S01]  /*8e10*/  FADD.FTZ R56, R229, R0 ;  /* 0x00000000e5387221 */ /* 0x000fe20000010000 */
[-C--:B------:R-:W-:Y:S04]  /*8e20*/  HMMA.16816.F32.BF16 R36, R44, R58.reuse, R36 ;  /* 0x0000003a2c24723c */ /* 0x080fe80000041824 */
[----:B------:R-:W-:Y:S01]  /*8e30*/  FADD.FTZ R0, R235, R3 ;  /* 0x00000003eb007221 */ /* 0x000fe20000010000 */
[----:B----4-:R-:W-:Y:S03]  /*8e40*/  F2FP.BF16.PACK_AB R150, R61, R62 ;  /* 0x0000003e3d96723e */ /* 0x010fe600000010ff */
[C---:B------:R-:W-:Y:S01]  /*8e50*/  HMMA.16816.F32.BF16 R48, R40.reuse, R58, R48 ;  /* 0x0000003a2830723c */ /* 0x040fe20000041830 */
[----:B------:R-:W1:Y:S03]  /*8e60*/  MUFU.EX2 R59, R75 ;  /* 0x0000004b003b7308 */ /* 0x000e660000000800 */
[----:B------:R-:W-:Y:S04]  /*8e70*/  FADD.FTZ R0, R239, R0 ;  /* 0x00000000ef007221 */ /* 0x000fe80000010000 */
[-C--:B------:R-:W-:Y:S03]  /*8e80*/  HMMA.16816.F32.BF16 R84, R40, R64.reuse, R84 ;  /* 0x000000402854723c */ /* 0x080fe60000041854 */
[----:B------:R-:W2:Y:S05]  /*8e90*/  MUFU.EX2 R58, R78 ;  /* 0x0000004e003a7308 */ /* 0x000eaa0000000800 */
[C---:B------:R-:W-:Y:S08]  /*8ea0*/  HMMA.16816.F32.BF16 R88, R44.reuse, R64, R88 ;  /* 0x000000402c58723c */ /* 0x040ff00000041858 */
[-C--:B------:R-:W-:Y:S04]  /*8eb0*/  HMMA.16816.F32.BF16 R92, R44, R66.reuse, R92 ;  /* 0x000000422c5c723c */ /* 0x080fe8000004185c */
[----:B-1----:R-:W-:Y:S04]  /*8ec0*/  F2FP.BF16.PACK_AB R149, R59, R60 ;  /* 0x0000003c3b95723e */ /* 0x002fe800000010ff */
[C---:B------:R-:W-:Y:S04]  /*8ed0*/  HMMA.16816.F32.BF16 R96, R40.reuse, R66, R96 ;  /* 0x000000422860723c */ /* 0x040fe80000041860 */
[----:B--2---:R-:W-:Y:S04]  /*8ee0*/  F2FP.BF16.PACK_AB R151, R57, R58 ;  /* 0x0000003a3997723e */ /* 0x004fe800000010ff */
[-C--:B---3--:R-:W-:Y:S08]  /*8ef0*/  HMMA.16816.F32.BF16 R100, R40, R52.reuse, R100 ;  /* 0x000000342864723c */ /* 0x088ff00000041864 */
[C---:B------:R-:W-:Y:S07]  /*8f00*/  HMMA.16816.F32.BF16 R104, R44.reuse, R52, R104 ;  /* 0x000000342c68723c */ /* 0x040fee0000041868 */
[----:B------:R-:W-:Y:S01]  /*8f10*/  FADD.FTZ R52, R220, R68 ;  /* 0x00000044dc347221 */ /* 0x000fe20000010000 */
[-C--:B------:R-:W-:Y:S01]  /*8f20*/  HMMA.16816.F32.BF16 R24, R44, R54.reuse, R24 ;  /* 0x000000362c18723c */ /* 0x080fe20000041818 */
[----:B------:R-:W1:Y:S03]  /*8f30*/  LDSM.16.MT88.4 R44, [R191+0x2000] ;  /* 0x00200000bf2c783b */ /* 0x000e660000004200 */
[----:B------:R-:W-:Y:S04]  /*8f40*/  FADD.FTZ R53, R230, R69 ;  /* 0x00000045e6357221 */ /* 0x000fe80000010000 */
[----:B------:R-:W-:Y:S07]  /*8f50*/  HMMA.16816.F32.BF16 R28, R40, R54, R28 ;  /* 0x00000036281c723c */ /* 0x000fee000004181c */
[----:B------:R-:W-:Y:S01]  /*8f60*/  FADD.FTZ R40, R132, R52 ;  /* 0x0000003484287221 */ /* 0x000fe20000010000 */
[-C--:B------:R-:W-:Y:S01]  /*8f70*/  HMMA.16816.F32.BF16 R120, R152, R128.reuse, R4 ;  /* 0x000000809878723c */ /* 0x080fe20000041804 */
[----:B------:R-:W2:Y:S04]  /*8f80*/  LDSM.16.MT88.4 R4, [R192+0x2000] ;  /* 0x00200000c004783b */ /* 0x000ea80000004200 */
        /* <DEDUP_REMOVED lines=46> */
[----:B------:R-:W-:Y:S01]  /*9270*/  FADD.FTZ R9, R109, R3 ;  /* 0x000000036d097221 */ /* 0x000fe20000010000 */
[----:B------:R-:W-:Y:S01]  /*9280*/  MOV R109, R112 ;  /* 0x00000070006d7202 */ /* 0x000fe20000000f00 */
        /* <DEDUP_REMOVED lines=13> */
[-C--:B------:R-:W-:Y:S03]  /*9360*/  MOV R9, R2.reuse ;  /* 0x0000000200097202 */ /* 0x080fe60000000f00 */
        /* <DEDUP_REMOVED lines=11> */
[----:B------:R-:W-:Y:S01]  /*9420*/  IADD3 R0, R202, -0x1, RZ ;  /* 0xffffffffca007810 */ /* 0x000fe20007ffe0ff */
[----:B------:R-:W-:Y:S02]  /*9430*/  FADD.FTZ R207, R156, R4 ;  /* 0x000000049ccf7221 */ /* 0x000fe40000010000 */
[----:B------:R-:W-:Y:S01]  /*9440*/  FADD.FTZ R208, R73, R6 ;  /* 0x0000000649d07221 */ /* 0x000fe20000010000 */
[----:B------:R-:W-:Y:S01]  /*9450*/  MOV R202, R0 ;  /* 0x0000000000ca7202 */ /* 0x000fe20000000f00 */
[----:B------:R-:W-:Y:S01]  /*9460*/  FADD.FTZ R209, R61, R5 ;  /* 0x000000053dd17221 */ /* 0x000fe20000010000 */
[----:B------:R-:W-:Y:S01]  /*9470*/  MOV R0, R113 ;  /* 0x0000007100007202 */ /* 0x000fe20000000f00 */
[----:B------:R-:W-:Y:S01]  /*9480*/  FADD.FTZ R211, R57, R3 ;  /* 0x0000000339d37221 */ /* 0x000fe20000010000 */
[----:B------:R-:W-:-:S05]  /*9490*/  @P1 BRA `(.L_x_1997) ;  /* 0xffffcd5000001947 */ /* 0x000fca000383ffff */
.L_x_1990:
[----:B------:R-:W-:Y:S05]  /*94a0*/  BRA.DIV ~URZ, `(.L_x_1998) ;  /* 0x00005fa27f007947 */ /* 0x000fea000b800000 */
[----:B------:R-:W1:Y:S04]  /*94b0*/  SHFL.BFLY PT, R0, R207, 0x2, 0x1f ;  /* 0x0c401f00cf007f89 */ /* 0x000e6800000e0000 */
[----:B------:R-:W2:Y:S04]  /*94c0*/  SHFL.BFLY PT, R2, R208, 0x2, 0x1f ;  /* 0x0c401f00d0027f89 */ /* 0x000ea800000e0000 */
[----:B------:R-:W3:Y:S04]  /*94d0*/  SHFL.BFLY PT, R3, R209, 0x2, 0x1f ;  /* 0x0c401f00d1037f89 */ /* 0x000ee800000e0000 */
        /* <DEDUP_REMOVED lines=12> */
.L_x_2088:
[----:B------:R-:W-:Y:S01]  /*95a0*/  FSETP.NE.FTZ.AND P3, PT, R4, RZ, PT ;  /* 0x000000ff0400720b */ /* 0x000fe20003f75000 */
[----:B------:R-:W-:Y:S01]  /*95b0*/  CS2R R2, SRZ ;  /* 0x0000000000027805 */ /* 0x000fe2000001ff00 */
[----:B------:R-:W-:-:S02]  /*95c0*/  MOV R0, RZ ;  /* 0x000000ff00007202 */ /* 0x000fc40000000f00 */
[----:B------:R-:W-:Y:S02]  /*95d0*/  FSETP.NE.FTZ.AND P2, PT, R5, RZ, PT ;  /* 0x000000ff0500720b */ /* 0x000fe40003f55000 */
[----:B------:R-:W-:Y:S02]  /*95e0*/  FSETP.NE.FTZ.AND P1, PT, R6, RZ, PT ;  /* 0x000000ff0600720b */ /* 0x000fe40003f35000 */
[----:B------:R-:W-:Y:S02]  /*95f0*/  MOV R24, 0xff800000 ;  /* 0xff80000000187802 */ /* 0x000fe40000000f00 */
[----:B------:R-:W-:Y:S02]  /*9600*/  MOV R22, 0xff800000 ;  /* 0xff80000000167802 */ /* 0x000fe40000000f00 */
[----:B------:R-:W-:Y:S01]  /*9610*/  MOV R23, 0xff800000 ;  /* 0xff80000000177802 */ /* 0x000fe20000000f00 */
[----:B------:R-:W1:Y:S01]  /*9620*/  @P3 MUFU.RCP R0, R4 ;  /* 0x0000000400003308 */ /* 0x000e620000001000 */
[----:B------:R-:W-:-:S05]  /*9630*/  MOV R19, 0xff800000 ;  /* 0xff80000000137802 */ /* 0x000fca0000000f00 */
[----:B------:R-:W-:Y:S02]  /*9640*/  @P1 MOV R11, 0x3f317218 ;  /* 0x3f317218000b1802 */ /* 0x000fe40000000f00 */
[----:B------:R2:W-:Y:S01]  /*9650*/  @P3 MUFU.LG2 R10, R4 ;  /* 0x00000004000a3308 */ /* 0x0005e20000000c00 */
[----:B-1----:R-:W-:-:S07]  /*9660*/  FMUL.FTZ R64, R0, R120 ;  /* 0x0000007800407220 */ /* 0x002fce0000410000 */
[----:B------:R-:W-:Y:S01]  /*9670*/  @P2 MUFU.RCP R3, R5 ;  /* 0x0000000500032308 */ /* 0x000fe20000001000 */
[C---:B------:R-:W-:Y:S02]  /*9680*/  FMUL.FTZ R65, R0.reuse, R121 ;  /* 0x0000007900417220 */ /* 0x040fe40000410000 */
[C---:B------:R-:W-:Y:S02]  /*9690*/  FMUL.FTZ R66, R0.reuse, R128 ;  /* 0x0000008000427220 */ /* 0x040fe40000410000 */
[----:B------:R-:W-:Y:S02]  /*96a0*/  FMUL.FTZ R67, R0, R129 ;  /* 0x0000008100437220 */ /* 0x000fe40000410000 */
[----:B--2-4-:R-:W-:Y:S01]  /*96b0*/  FADD.FTZ R4, R8, R7 ;  /* 0x0000000708047221 */ /* 0x014fe20000010000 */
[----:B------:R-:W-:Y:S01]  /*96c0*/  @P1 MUFU.RCP R2, R6 ;  /* 0x0000000600021308 */ /* 0x000fe20000001000 */
[C---:B------:R-:W-:Y:S02]  /*96d0*/  FMUL.FTZ R68, R0.reuse, R132 ;  /* 0x0000008400447220 */ /* 0x040fe40000410000 */
[----:B------:R-:W-:Y:S01]  /*96e0*/  FMUL.FTZ R69, R0, R133 ;  /* 0x0000008500457220 */ /* 0x000fe20000410000 */
[----:B------:R-:W-:Y:S01]  /*96f0*/  FSETP.NE.FTZ.AND P0, PT, R4, RZ, PT ;  /* 0x000000ff0400720b */ /* 0x000fe20003f15000 */
[----:B------:R-:W-:-:S02]  /*9700*/  FMUL.FTZ R70, R0, R144 ;  /* 0x0000009000467220 */ /* 0x000fc40000410000 */
[C---:B------:R-:W-:Y:S01]  /*9710*/  FMUL.FTZ R71, R0.reuse, R145 ;  /* 0x0000009100477220 */ /* 0x040fe20000410000 */
[----:B------:R1:W2:Y:S01]  /*9720*/  @P2 MUFU.LG2 R7, R5 ;  /* 0x0000000500072308 */ /* 0x0002a20000000c00 */
        /* <DEDUP_REMOVED lines=8> */
[----:B-1----:R-:W-:Y:S01]  /*97b0*/  @P2 MOV R5, 0x3f317218 ;  /* 0x3f31721800052802 */ /* 0x002fe20000000f00 */
[----:B------:R-:W1:Y:S01]  /*97c0*/  @P1 MUFU.LG2 R0, R6 ;  /* 0x0000000600001308 */ /* 0x000e620000000c00 */
[----:B--2---:R-:W-:Y:S02]  /*97d0*/  @P2 FMUL.FTZ R8, R7, 0.69314718246459960938 ;  /* 0x3f31721807082820 */ /* 0x004fe40000410000 */
[C---:B------:R-:W-:Y:S02]  /*97e0*/  FMUL.FTZ R96, R3.reuse, R86 ;  /* 0x0000005603607220 */ /* 0x040fe40000410000 */
[----:B------:R-:W-:-:S02]  /*97f0*/  FMUL.FTZ R97, R3, R87 ;  /* 0x0000005703617220 */ /* 0x000fc40000410000 */
[C---:B------:R-:W-:Y:S02]  /*9800*/  FMUL.FTZ R78, R3.reuse, R122 ;  /* 0x0000007a034e7220 */ /* 0x040fe40000410000 */
        /* <DEDUP_REMOVED lines=33> */
[----:B------:R2:W3:Y:S01]  /*9a20*/  @P0 MUFU.LG2 R2, R4 ;  /* 0x0000000400020308 */ /* 0x0004e20000000c00 */
[----:B------:R-:W-:Y:S02]  /*9a30*/  @P3 FMUL.FTZ R6, R3, c[0x0][0x2d0] ;  /* 0x0000b40003063a20 */ /* 0x000fe40000410000 */
[----:B------:R-:W-:Y:S02]  /*9a40*/  @P1 FMUL.FTZ R3, R11, c[0x0][0x2d0] ;  /* 0x0000b4000b031a20 */ /* 0x000fe40000410000 */
[----:B------:R-:W-:Y:S02]  /*9a50*/  @P3 FMUL.FTZ R10, R10, 0.69314718246459960938 ;  /* 0x3f3172180a0a3820 */ /* 0x000fe40000410000 */
[----:B------:R-:W-:Y:S01]  /*9a60*/  @P1 FFMA.FTZ R24, R3, R111, R7 ;  /* 0x0000006f03181223 */ /* 0x000fe20000010007 */
[----:B------:R-:W-:Y:S01]  /*9a70*/  @P0 MOV R3, 0x3f317218 ;  /* 0x3f31721800030802 */ /* 0x000fe20000000f00 */
[----:B------:R-:W-:Y:S02]  /*9a80*/  @P2 FMUL.FTZ R5, R5, c[0x0][0x2d0] ;  /* 0x0000b40005052a20 */ /* 0x000fe40000410000 */
[----:B-1----:R-:W-:-:S02]  /*9a90*/  FMUL.FTZ R30, R0, R118 ;  /* 0x00000076001e7220 */ /* 0x002fc40000410000 */
[----:B------:R-:W-:Y:S02]  /*9aa0*/  @P0 FMUL.FTZ R3, R3, c[0x0][0x2d0] ;  /* 0x0000b40003030a20 */ /* 0x000fe40000410000 */
[----:B------:R-:W-:Y:S01]  /*9ab0*/  FMUL.FTZ R31, R0, R119 ;  /* 0x00000077001f7220 */ /* 0x000fe20000410000 */
[----:B--2---:R-:W-:Y:S01]  /*9ac0*/  MOV R4, 0x1 ;  /* 0x0000000100047802 */ /* 0x004fe20000000f00 */
[----:B---3--:R-:W-:Y:S02]  /*9ad0*/  @P0 FMUL.FTZ R2, R2, 0.69314718246459960938 ;  /* 0x3f31721802020820 */ /* 0x008fe40000410000 */
        /* <DEDUP_REMOVED lines=18> */
.L_x_1957:
[----:B------:R1:W5:Y:S04]  /*9c00*/  LDL R6, [R1] ;  /* 0x0000000001067983 */ /* 0x0003680000100800 */
        /* <DEDUP_REMOVED lines=17> */
[----:B------:R1:W-:Y:S02]  /*9d20*/  STL [R1], R6 ;  /* 0x0000000601007387 */ /* 0x0003e40000100800 */
.L_x_2000:
[----:B-1----:R-:W-:Y:S05]  /*9d30*/  BSYNC B0 ;  /* 0x0000000000007941 */ /* 0x002fea0003800000 */
.L_x_1999:
        /* <DEDUP_REMOVED lines=103> */
.L_x_2003:
        /* <DEDUP_REMOVED lines=87> */
[----:B------:R-:W-:Y:S01]  /*a920*/  IMAD R3, R18, c[0x0][0x3a0], RZ ;  /* 0x0000e80012037a24 */ /* 0x000fe200078e02ff */
[----:B-1----:R-:W-:Y:S01]  /*a930*/  LEA R6, R206, R242, 0x4 ;  /* 0x000000f2ce067211 */ /* 0x002fe200078e20ff */
[C---:B------:R-:W-:Y:S01]  /*a940*/  IMAD.WIDE.U32 R4, R2.reuse, c[0x0][0x3a0], RZ ;  /* 0x0000e80002047a25 */ /* 0x040fe200078e00ff */
[----:B------:R-:W-:Y:S01]  /*a950*/  SHF.R.S32.HI R7, RZ, 0x1f, R8 ;  /* 0x0000001fff077819 */ /* 0x000fe20000011408 */
[----:B------:R1:W2:Y:S01]  /*a960*/  LDS.128 R12, [R200+0x80] ;  /* 0x00008000c80c7984 */ /* 0x0002a20000000c00 */
[----:B------:R-:W-:Y:S01]  /*a970*/  LEA R6, R25, R6, 0x7 ;  /* 0x0000000619067211 */ /* 0x000fe200078e38ff */
[----:B------:R-:W-:Y:S02]  /*a980*/  IMAD R2, R2, c[0x0][0x3a4], R3 ;  /* 0x0000e90002027a24 */ /* 0x000fe400078e0203 */
[----:B------:R1:W3:Y:S03]  /*a990*/  LDS.128 R20, [R200+0x1080] ;  /* 0x00108000c8147984 */ /* 0x0002e60000000c00 */
[----:B------:R-:W-:Y:S01]  /*a9a0*/  IADD3 R3, R5, R2, RZ ;  /* 0x0000000205037210 */ /* 0x000fe20007ffe0ff */
[----:B------:R1:W4:Y:S01]  /*a9b0*/  LDS.128 R24, [R200+0x1880] ;  /* 0x00188000c8187984 */ /* 0x0003220000000c00 */
[----:B------:R-:W-:-:S03]  /*a9c0*/  MOV R2, R4 ;  /* 0x0000000400027202 */ /* 0x000fc60000000f00 */
[----:B------:R1:W1:Y:S02]  /*a9d0*/  LDS.128 R28, [R200+0x2080] ;  /* 0x00208000c81c7984 */ /* 0x0002640000000c00 */
[----:B------:R-:W-:Y:S01]  /*a9e0*/  IMAD.WIDE.U32 R4, R16, c[0x0][0x3e8], R2 ;  /* 0x0000fa0010047a25 */ /* 0x000fe200078e0002 */
[----:B------:R-:W-:Y:S01]  /*a9f0*/  MOV R2, R6 ;  /* 0x0000000600027202 */ /* 0x000fe20000000f00 */
[----:B------:R1:W1:Y:S02]  /*aa00*/  LDS.128 R32, [R200+0x2880] ;  /* 0x00288000c8207984 */ /* 0x0002640000000c00 */
[----:B------:R-:W-:Y:S02]  /*aa10*/  IMAD R3, R7, c[0x0][0x3f0], RZ ;  /* 0x0000fc0007037a24 */ /* 0x000fe400078e02ff */
[----:B------:R-:W-:Y:S01]  /*aa20*/  @P2 IMAD.HI.U32 R7, R6, c[0x0][0x4ec], RZ ;  /* 0x00013b0006072a27 */ /* 0x000fe200078e00ff */
[----:B------:R1:W1:Y:S03]  /*aa30*/  LDS.128 R36, [R200+0x3080] ;  /* 0x00308000c8247984 */ /* 0x0002660000000c00 */
[----:B------:R-:W-:Y:S01]  /*aa40*/  IMAD R5, R16, c[0x0][0x3ec], R5 ;  /* 0x0000fb0010057a24 */ /* 0x000fe200078e0205 */
[----:B------:R1:W1:Y:S01]  /*aa50*/  LDS.128 R40, [R200+0x3880] ;  /* 0x00388000c8287984 */ /* 0x0002620000000c00 */
[----:B------:R-:W-:Y:S01]  /*aa60*/  @P2 SHF.R.U32.HI R2, RZ, c[0x0][0x4f0], R7 ;  /* 0x00013c00ff022a19 */ /* 0x000fe20000011607 */
[C---:B------:R-:W-:Y:S01]  /*aa70*/  IMAD R9, R8.reuse, c[0x0][0x3f4], R3 ;  /* 0x0000fd0008097a24 */ /* 0x040fe200078e0203 */
[----:B------:R-:W-:Y:S01]  /*aa80*/  ISETP.GE.AND P2, PT, R205, c[0x0][0x3c8], PT ;  /* 0x0000f200cd007a0c */ /* 0x000fe20003f46270 */
[----:B------:R1:W1:Y:S01]  /*aa90*/  LDS.128 R16, [R200+0x880] ;  /* 0x00088000c8107984 */ /* 0x0002620000000c00 */
[----:B------:R-:W-:Y:S01]  /*aaa0*/  IMAD.WIDE.U32 R4, R8, c[0x0][0x3f0], R4 ;  /* 0x0000fc0008047a25 */ /* 0x000fe200078e0004 */
[----:B------:R-:W-:-:S02]  /*aab0*/  SHF.R.S32.HI R7, RZ, 0x1f, R2 ;  /* 0x0000001fff077819 */ /* 0x000fc40000011402 */
[C---:B------:R-:W-:Y:S02]  /*aac0*/  IADD3 R3, -R2.reuse, RZ, RZ ;  /* 0x000000ff02037210 */ /* 0x040fe40007ffe1ff */
        /* <DEDUP_REMOVED lines=14> */
[----:B--234-:R2:W3:Y:S02]  /*abb0*/  SHFL.IDX PT, R7, R5, RZ, 0x181f ;  /* 0x00181fff05077589 */ /* 0x01c4e400000e0000 */
.L_x_2089:
[----:B------:R-:W-:Y:S05]  /*abc0*/  BRA.DIV ~URZ, `(.L_x_2006) ;  /* 0x00004b827f007947 */ /* 0x000fea000b800000 */
[----:B------:R4:W2:Y:S02]  /*abd0*/  SHFL.IDX PT, R2, R6, RZ, 0x181f ;  /* 0x00181fff06027589 */ /* 0x0008a400000e0000 */
.L_x_2090:
[----:B------:R-:W5:Y:S01]  /*abe0*/  LDL.LU R3, [R1+0x4] ;  /* 0x0000040001037983 */ /* 0x000f620000300800 */
[----:B------:R-:W-:Y:S01]  /*abf0*/  SHF.R.S32.HI R8, RZ, 0x1f, R205 ;  /* 0x0000001fff087819 */ /* 0x000fe200000114cd */
[----:B-----5:R-:W-:-:S05]  /*ac00*/  IMAD R4, R3, 0x80, R242 ;  /* 0x0000008003047824 */ /* 0x020fca00078e02f2 */
[----:B------:R-:W-:-:S13]  /*ac10*/  ISETP.GE.OR P1, PT, R4, R0, P2 ;  /* 0x000000000400720c */ /* 0x000fda0001726670 */
[----:B--2---:R-:W-:-:S04]  /*ac20*/  @!P1 LEA R2, P0, R205, R2, 0x1 ;  /* 0x00000002cd029211 */ /* 0x004fc800078008ff */
[----:B---3--:R-:W-:-:S05]  /*ac30*/  @!P1 LEA.HI.X R3, R205, R7, R8, 0x1, P0 ;  /* 0x00000007cd039211 */ /* 0x008fca00000f0c08 */
[----:B------:R2:W-:Y:S01]  /*ac40*/  @!P1 ST.E.128 [R2.64], R12 ;  /* 0x0000000c02009985 */ /* 0x0005e2000c101d06 */
[----:B------:R-:W-:Y:S05]  /*ac50*/  BRA.DIV ~URZ, `(.L_x_2007) ;  /* 0x00004b627f007947 */ /* 0x000fea000b800000 */
[----:B------:R3:W2:Y:S04]  /*ac60*/  SHFL.IDX PT, R7, R5, 0x1, 0x181f ;  /* 0x00381f0005077f89 */ /* 0x0006a800000e0000 */
[----:B--2---:R3:W2:Y:S02]  /*ac70*/  SHFL.IDX PT, R2, R6, 0x1, 0x181f ;  /* 0x00381f0006027f89 */ /* 0x0046a400000e0000 */
.L_x_2091:
[----:B------:R-:W-:Y:S02]  /*ac80*/  IADD3 R3, R4, 0x10, RZ ;  /* 0x0000001004037810 */ /* 0x000fe40007ffe0ff */
[----:B------:R-:W-:Y:S02]  /*ac90*/  SHF.R.S32.HI R8, RZ, 0x1f, R205 ;  /* 0x0000001fff087819 */ /* 0x000fe400000114cd */
[----:B------:R-:W-:-:S13]  /*aca0*/  ISETP.GE.OR P1, PT, R3, R0, P2 ;  /* 0x000000000300720c */ /* 0x000fda0001726670 */
[----:B--2---:R-:W-:-:S04]  /*acb0*/  @!P1 LEA R2, P0, R205, R2, 0x1 ;  /* 0x00000002cd029211 */ /* 0x004fc800078008ff */
[----:B------:R-:W-:-:S05]  /*acc0*/  @!P1 LEA.HI.X R3, R205, R7, R8, 0x1, P0 ;  /* 0x00000007cd039211 */ /* 0x000fca00000f0c08 */
[----:B-1----:R1:W-:Y:S01]  /*acd0*/  @!P1 ST.E.128 [R2.64], R16 ;  /* 0x0000001002009985 */ /* 0x0023e2000c101d06 */
[----:B------:R-:W-:Y:S05]  /*ace0*/  BRA.DIV ~URZ, `(.L_x_2008) ;  /* 0x00004ba27f007947 */ /* 0x000fea000b800000 */
[----:B------:R2:W1:Y:S02]  /*acf0*/  SHFL.IDX PT, R7, R5, 0x2, 0x181f ;  /* 0x00581f0005077f89 */ /* 0x00046400000e0000 */
.L_x_2092:
[----:B------:R-:W-:Y:S05]  /*ad00*/  BRA.DIV ~URZ, `(.L_x_2009) ;  /* 0x00004bf27f007947 */ /* 0x000fea000b800000 */
[----:B-1----:R1:W2:Y:S02]  /*ad10*/  SHFL.IDX PT, R2, R6, 0x2, 0x181f ;  /* 0x00581f0006027f89 */ /* 0x0022a400000e0000 */
.L_x_2093:
        /* <DEDUP_REMOVED lines=9> */
.L_x_2094:
        /* <DEDUP_REMOVED lines=8> */
.L_x_2095:
[----:B------:R-:W-:Y:S05]  /*ae30*/  BRA.DIV ~URZ, `(.L_x_2012) ;  /* 0x00004c727f007947 */ /* 0x000fea000b800000 */
[----:B--2---:R2:W1:Y:S02]  /*ae40*/  SHFL.IDX PT, R2, R6, 0x4, 0x181f ;  /* 0x00981f0006027f89 */ /* 0x00446400000e0000 */
.L_x_2096:
        /* <DEDUP_REMOVED lines=9> */
.L_x_2097:
        /* <DEDUP_REMOVED lines=8> */
.L_x_2098:
[----:B------:R-:W-:Y:S05]  /*af60*/  BRA.DIV ~URZ, `(.L_x_2015) ;  /* 0x00004cf27f007947 */ /* 0x000fea000b800000 */
[----:B--2---:R2:W3:Y:S02]  /*af70*/  SHFL.IDX PT, R2, R6, 0x6, 0x181f ;  /* 0x00d81f0006027f89 */ /* 0x0044e400000e0000 */
.L_x_2099:
[----:B------:R-:W-:Y:S02]  /*af80*/  IADD3 R3, R4, 0x60, RZ ;  /* 0x0000006004037810 */ /* 0x000fe40007ffe0ff */
[----:B------:R-:W-:Y:S02]  /*af90*/  SHF.R.S32.HI R8, RZ, 0x1f, R205 ;  /* 0x0000001fff087819 */ /* 0x000fe400000114cd */
[----:B------:R-:W-:-:S13]  /*afa0*/  ISETP.GE.OR P1, PT, R3, R0, P2 ;  /* 0x000000000300720c */ /* 0x000fda0001726670 */
[----:B---3--:R-:W-:-:S04]  /*afb0*/  @!P1 LEA R2, P0, R205, R2, 0x1 ;  /* 0x00000002cd029211 */ /* 0x008fc800078008ff */
[----:B-1----:R-:W-:-:S05]  /*afc0*/  @!P1 LEA.HI.X R3, R205, R7, R8, 0x1, P0 ;  /* 0x00000007cd039211 */ /* 0x002fca00000f0c08 */
[----:B------:R1:W-:Y:S01]  /*afd0*/  @!P1 ST.E.128 [R2.64], R36 ;  /* 0x0000002402009985 */ /* 0x0003e2000c101d06 */
[----:B------:R-:W-:Y:S05]  /*afe0*/  BRA.DIV ~URZ, `(.L_x_2016) ;  /* 0x00004ce27f007947 */ /* 0x000fea000b800000 */
[----:B------:R-:W3:Y:S04]  /*aff0*/  SHFL.IDX PT, R5, R5, 0x7, 0x181f ;  /* 0x00f81f0005057f89 */ /* 0x000ee800000e0000 */
[----:B-1----:R1:W2:Y:S02]  /*b000*/  SHFL.IDX PT, R3, R6, 0x7, 0x181f ;  /* 0x00f81f0006037f89 */ /* 0x0022a400000e0000 */
.L_x_2100:
[----:B------:R-:W-:-:S04]  /*b010*/  IADD3 R2, R4, 0x70, RZ ;  /* 0x0000007004027810 */ /* 0x000fc80007ffe0ff */
[----:B------:R-:W-:-:S13]  /*b020*/  ISETP.GE.OR P2, PT, R2, R0, P2 ;  /* 0x000000000200720c */ /* 0x000fda0001746670 */
[----:B------:R-:W-:Y:S05]  /*b030*/  @P2 BRA `(.L_x_2017) ;  /* 0x00001c3000002947 */ /* 0x000fea0003800000 */
[----:B-12-4-:R-:W-:Y:S02]  /*b040*/  SHF.R.S32.HI R6, RZ, 0x1f, R205 ;  /* 0x0000001fff067819 */ /* 0x016fe400000114cd */
[----:B------:R-:W-:-:S04]  /*b050*/  LEA R2, P0, R205, R3, 0x1 ;  /* 0x00000003cd027211 */ /* 0x000fc800078008ff */
[----:B---3--:R-:W-:-:S05]  /*b060*/  LEA.HI.X R3, R205, R5, R6, 0x1, P0 ;  /* 0x00000005cd037211 */ /* 0x008fca00000f0c06 */
[----:B------:R1:W-:Y:S01]  /*b070*/  ST.E.128 [R2.64], R40 ;  /* 0x0000002802007985 */ /* 0x0003e2000c101d06 */
[----:B------:R-:W-:Y:S05]  /*b080*/  BRA `(.L_x_2017) ;  /* 0x00001be000007947 */ /* 0x000fea0003800000 */
.L_x_2004:
        /* <DEDUP_REMOVED lines=34> */
.L_x_2101:
[----:B------:R-:W-:Y:S05]  /*b2b0*/  BRA.DIV ~URZ, `(.L_x_2019) ;  /* 0x00004b527f007947 */ /* 0x000fea000b800000 */
[----:B------:R3:W4:Y:S02]  /*b2c0*/  SHFL.IDX PT, R0, R12, RZ, 0x1c1f ;  /* 0x001c1fff0c007589 */ /* 0x00072400000e0000 */
.L_x_2102:
        /* <DEDUP_REMOVED lines=50> */
.L_x_2021:
[----:B------:R-:W-:Y:S05]  /*b5f0*/  BSYNC B0 ;  /* 0x0000000000007941 */ /* 0x000fea0003800000 */
.L_x_2020:
[----:B------:R-:W-:Y:S05]  /*b600*/  BRA.DIV ~URZ, `(.L_x_2022) ;  /* 0x000048727f007947 */ /* 0x000fea000b800000 */
[----:B--2---:R2:W1:Y:S04]  /*b610*/  SHFL.IDX PT, R4, R5, 0x1, 0x1c1f ;  /* 0x003c1f0005047f89 */ /* 0x00446800000e0000 */
[----:B----4-:R2:W4:Y:S02]  /*b620*/  SHFL.IDX PT, R0, R12, 0x1, 0x1c1f ;  /* 0x003c1f000c007f89 */ /* 0x01052400000e0000 */
.L_x_2103:
        /* <DEDUP_REMOVED lines=50> */
.L_x_2024:
[----:B------:R-:W-:Y:S05]  /*b950*/  BSYNC B0 ;  /* 0x0000000000007941 */ /* 0x000fea0003800000 */
.L_x_2023:
[----:B------:R-:W-:Y:S05]  /*b960*/  BRA.DIV ~URZ, `(.L_x_2025) ;  /* 0x000045e27f007947 */ /* 0x000fea000b800000 */
[----:B-1----:R1:W2:Y:S02]  /*b970*/  SHFL.IDX PT, R4, R5, 0x2, 0x1c1f ;  /* 0x005c1f0005047f89 */ /* 0x0022a400000e0000 */
.L_x_2104:
[----:B------:R-:W-:Y:S05]  /*b980*/  BRA.DIV ~URZ, `(.L_x_2026) ;  /* 0x000046327f007947 */ /* 0x000fea000b800000 */
[----:B----4-:R4:W1:Y:S02]  /*b990*/  SHFL.IDX PT, R0, R12, 0x2, 0x1c1f ;  /* 0x005c1f000c007f89 */ /* 0x01086400000e0000 */
.L_x_2105:
        /* <DEDUP_REMOVED lines=50> */
.L_x_2028:
[----:B------:R-:W-:Y:S05]  /*bcc0*/  BSYNC B0 ;  /* 0x0000000000007941 */ /* 0x000fea0003800000 */
.L_x_2027:
[----:B------:R-:W-:Y:S05]  /*bcd0*/  BRA.DIV ~URZ, `(.L_x_2029) ;  /* 0x000043527f007947 */ /* 0x000fea000b800000 */
[----:B--2---:R2:W3:Y:S04]  /*bce0*/  SHFL.IDX PT, R4, R5, 0x3, 0x1c1f ;  /* 0x007c1f0005047f89 */ /* 0x0044e800000e0000 */
[----:B-1----:R2:W1:Y:S02]  /*bcf0*/  SHFL.IDX PT, R0, R12, 0x3, 0x1c1f ;  /* 0x007c1f000c007f89 */ /* 0x00246400000e0000 */
.L_x_2106:
        /* <DEDUP_REMOVED lines=51> */
.L_x_2002:
        /* <DEDUP_REMOVED lines=22> */
.L_x_2030:
        /* <DEDUP_REMOVED lines=60> */
.L_x_2032:
[----:B------:R-:W-:Y:S05]  /*c550*/  BSYNC B0 ;  /* 0x0000000000007941 */ /* 0x000fea0003800000 */
.L_x_2031:
[----:B------:R-:W-:-:S13]  /*c560*/  ISETP.GT.AND P0, PT, R19, 0x1, PT ;  /* 0x000000011300780c */ /* 0x000fda0003f04270 */
[----:B------:R-:W-:Y:S05]  /*c570*/  @P0 BRA `(.L_x_2017) ;  /* 0x000006f000000947 */ /* 0x000fea0003800000 */
[----:B-1----:R-:W2:Y:S01]  /*c580*/  LDL R5, [R1+0x4] ;  /* 0x0000040001057983 */ /* 0x002ea20000100800 */
[----:B------:R-:W-:Y:S01]  /*c590*/  MOV R2, c[0x0][0x4e8] ;  /* 0x00013a0000027a02 */ /* 0x000fe20000000f00 */
[----:B------:R-:W-:Y:S01]  /*c5a0*/  IMAD R0, R18, c[0x0][0x3a0], RZ ;  /* 0x0000e80012007a24 */ /* 0x000fe200078e02ff */
[----:B------:R-:W-:Y:S02]  /*c5b0*/  LEA R4, R206, R242, 0x4 ;  /* 0x000000f2ce047211 */ /* 0x000fe400078e20ff */
[----:B------:R-:W-:Y:S01]  /*c5c0*/  ISETP.NE.AND P0, PT, R2, 0x1, PT ;  /* 0x000000010200780c */ /* 0x000fe20003f05270 */
[----:B------:R-:W-:-:S04]  /*c5d0*/  IMAD.WIDE.U32 R2, R8, c[0x0][0x3a0], RZ ;  /* 0x0000e80008027a25 */ /* 0x000fc800078e00ff */
[----:B------:R-:W-:-:S05]  /*c5e0*/  IMAD R0, R8, c[0x0][0x3a4], R0 ;  /* 0x0000e90008007a24 */ /* 0x000fca00078e0200 */
[----:B------:R-:W-:-:S05]  /*c5f0*/  IADD3 R3, R3, R0, RZ ;  /* 0x0000000003037210 */ /* 0x000fca0007ffe0ff */
[----:B------:R-:W-:-:S04]  /*c600*/  IMAD.WIDE.U32 R2, R14, c[0x0][0x3e8], R2 ;  /* 0x0000fa000e027a25 */ /* 0x000fc800078e0002 */
[----:B------:R-:W-:-:S04]  /*c610*/  IMAD R3, R14, c[0x0][0x3ec], R3 ;  /* 0x0000fb000e037a24 */ /* 0x000fc800078e0203 */
[----:B------:R-:W-:Y:S01]  /*c620*/  IMAD.WIDE.U32 R2, R15, c[0x0][0x3f0], R2 ;  /* 0x0000fc000f027a25 */ /* 0x000fe200078e0002 */
[----:B--2---:R-:W-:-:S03]  /*c630*/  LEA R4, R5, R4, 0x7 ;  /* 0x0000000405047211 */ /* 0x004fc600078e38ff */
        /* <DEDUP_REMOVED lines=23> */
.L_x_2107:
[----:B------:R-:W-:Y:S05]  /*c7b0*/  BRA.DIV ~URZ, `(.L_x_2034) ;  /* 0x000039b27f007947 */ /* 0x000fea000b800000 */
[----:B------:R3:W4:Y:S02]  /*c7c0*/  SHFL.IDX PT, R2, R6, RZ, 0x181f ;  /* 0x00181fff06027589 */ /* 0x00072400000e0000 */
.L_x_2108:
[----:B------:R-:W5:Y:S01]  /*c7d0*/  LDL.LU R0, [R1+0x4] ;  /* 0x0000040001007983 */ /* 0x000f620000300800 */
[----:B------:R-:W-:Y:S01]  /*c7e0*/  IMAD R4, R20, c[0x0][0x4e8], RZ ;  /* 0x00013a0014047a24 */ /* 0x000fe200078e02ff */
[----:B------:R-:W-:Y:S01]  /*c7f0*/  SHF.R.S32.HI R8, RZ, 0x1f, R205 ;  /* 0x0000001fff087819 */ /* 0x000fe200000114cd */
        /* <DEDUP_REMOVED lines=8> */
.L_x_2109:
        /* <DEDUP_REMOVED lines=8> */
.L_x_2110:
[----:B------:R-:W-:Y:S05]  /*c900*/  BRA.DIV ~URZ, `(.L_x_2037) ;  /* 0x00003a127f007947 */ /* 0x000fea000b800000 */
[----:B-1----:R1:W2:Y:S02]  /*c910*/  SHFL.IDX PT, R2, R6, 0x2, 0x181f ;  /* 0x00581f0006027f89 */ /* 0x0022a400000e0000 */
.L_x_2111:
        /* <DEDUP_REMOVED lines=9> */
.L_x_2112:
        /* <DEDUP_REMOVED lines=8> */
.L_x_2113:
[----:B------:R-:W-:Y:S05]  /*ca30*/  BRA.DIV ~URZ, `(.L_x_2040) ;  /* 0x00003a927f007947 */ /* 0x000fea000b800000 */
[----:B--2---:R2:W1:Y:S02]  /*ca40*/  SHFL.IDX PT, R2, R6, 0x4, 0x181f ;  /* 0x00981f0006027f89 */ /* 0x00446400000e0000 */
.L_x_2114:
        /* <DEDUP_REMOVED lines=9> */
.L_x_2115:
        /* <DEDUP_REMOVED lines=8> */
.L_x_2116:
[----:B------:R-:W-:Y:S05]  /*cb60*/  BRA.DIV ~URZ, `(.L_x_2043) ;  /* 0x00003b127f007947 */ /* 0x000fea000b800000 */
[----:B--2---:R2:W3:Y:S02]  /*cb70*/  SHFL.IDX PT, R2, R6, 0x6, 0x181f ;  /* 0x00d81f0006027f89 */ /* 0x0044e400000e0000 */
.L_x_2117:
        /* <DEDUP_REMOVED lines=9> */
.L_x_2118:
[----:B------:R-:W-:Y:S02]  /*cc10*/  IADD3 R0, R0, 0x70, RZ ;  /* 0x0000007000007810 */ /* 0x000fe40007ffe0ff */
[----:B-12---:R-:W-:Y:S02]  /*cc20*/  SHF.R.S32.HI R6, RZ, 0x1f, R205 ;  /* 0x0000001fff067819 */ /* 0x006fe400000114cd */
[----:B------:R-:W-:-:S13]  /*cc30*/  ISETP.GE.OR P1, PT, R0, R4, P0 ;  /* 0x000000040000720c */ /* 0x000fda0000726670 */
[----:B----4-:R-:W-:-:S04]  /*cc40*/  @!P1 LEA R2, P0, R205, R2, 0x1 ;  /* 0x00000002cd029211 */ /* 0x010fc800078008ff */
[----:B---3--:R-:W-:-:S05]  /*cc50*/  @!P1 LEA.HI.X R3, R205, R5, R6, 0x1, P0 ;  /* 0x00000005cd039211 */ /* 0x008fca00000f0c06 */
[----:B------:R1:W-:Y:S04]  /*cc60*/  @!P1 ST.E.128 [R2.64], RZ ;  /* 0x000000ff02009985 */ /* 0x0003e8000c101d06 */
.L_x_2017:
[----:B------:R-:W-:Y:S05]  /*cc70*/  BSYNC B1 ;  /* 0x0000000000017941 */ /* 0x000fea0003800000 */
.L_x_2001:
[----:B-1----:R-:W5:Y:S02]  /*cc80*/  LDL R0, [R1+0x88] ;  /* 0x0000880001007983 */ /* 0x002f640000100800 */
[----:B-----5:R-:W-:-:S13]  /*cc90*/  ISETP.NE.AND P0, PT, R0, RZ, PT ;  /* 0x000000ff0000720c */ /* 0x020fda0003f05270 */
[----:B------:R-:W-:Y:S01]  /*cca0*/  @P0 WARPSYNC 0xffffffff ;  /* 0xffffffff00000948 */ /* 0x000fe20003800000 */
[----:B------:R-:W-:Y:S06]  /*ccb0*/  @P0 BAR.SYNC.DEFER_BLOCKING 0x5, 0x80 ;  /* 0x0142000000000b1d */ /* 0x000fec0000010000 */
[----:B--234-:R-:W1:Y:S04]  /*ccc0*/  @P0 LDS.128 R4, [0x9100] ;  /* 0x00910000ff040984 */ /* 0x01ce680000000c00 */
[----:B-1----:R1:W-:Y:S04]  /*ccd0*/  @P0 STL.64 [R1], R4 ;  /* 0x0000000401000387 */ /* 0x0023e80000100a00 */
        /* <DEDUP_REMOVED lines=9> */
.L_x_2119:
[----:B------:R-:W-:Y:S05]  /*cd70*/  BRA.DIV ~URZ, `(.L_x_2047) ;  /* 0x00003ab27f007947 */ /* 0x000fea000b800000 */
[----:B------:R3:W4:Y:S02]  /*cd80*/  SHFL.IDX PT, R8, R88, 0x1, 0x1f ;  /* 0x00201f0058087f89 */ /* 0x00072400000e0000 */
.L_x_2120:
        /* <DEDUP_REMOVED lines=19> */
.L_x_2121:
        /* <DEDUP_REMOVED lines=16> */
.L_x_2122:
[----:B---3--:R-:W-:Y:S01]  /*cfc0*/  IMAD R0, R0, c[0x0][0x538], RZ ;  /* 0x00014e0000007a24 */ /* 0x008fe200078e02ff */
[----:B------:R-:W-:Y:S04]  /*cfd0*/  BSSY B1, `(.L_x_2050) ;  /* 0x0000083000017945 */ /* 0x000fe80003800000 */
[----:B----4-:R-:W-:-:S04]  /*cfe0*/  IADD3 R8, R0, R8, RZ ;  /* 0x0000000800087210 */ /* 0x010fc80007ffe0ff */
[----:B--2---:R-:W-:-:S13]  /*cff0*/  ISETP.GT.AND P6, PT, R8, R9, PT ;  /* 0x000000090800720c */ /* 0x004fda0003fc4270 */
[----:B------:R-:W-:Y:S05]  /*d000*/  @P6 BRA `(.L_x_2051) ;  /* 0x0000025000006947 */ /* 0x000fea0003800000 */
.L_x_2055:
        /* <DEDUP_REMOVED lines=17> */
.L_x_2123:
        /* <DEDUP_REMOVED lines=16> */
.L_x_2124:
[----:B--2---:R-:W-:-:S05]  /*d220*/  IMAD R0, R0, c[0x0][0x538], RZ ;  /* 0x00014e0000007a24 */ /* 0x004fca00078e02ff */
[----:B------:R-:W-:-:S04]  /*d230*/  IADD3 R8, R0, R8, RZ ;  /* 0x0000000800087210 */ /* 0x000fc80007ffe0ff */
[----:B------:R-:W-:-:S13]  /*d240*/  ISETP.GT.AND P6, PT, R8, R9, PT ;  /* 0x000000090800720c */ /* 0x000fda0003fc4270 */
[----:B-1----:R-:W-:Y:S05]  /*d250*/  @!P6 BRA `(.L_x_2055) ;  /* 0xfffffdb00000e947 */ /* 0x002fea000383ffff */
.L_x_2051:
[----:B------:R-:W-:-:S05]  /*d260*/  IADD3 R8, -R0, R8, RZ ;  /* 0x0000000800087210 */ /* 0x000fca0007ffe1ff */
[----:B------:R-:W-:-:S05]  /*d270*/  IMAD R0, R4, c[0x0][0x538], R8 ;  /* 0x00014e0004007a24 */ /* 0x000fca00078e0208 */
[----:B------:R-:W-:Y:S01]  /*d280*/  ISETP.GT.AND P0, PT, R0, R9, PT ;  /* 0x000000090000720c */ /* 0x000fe20003f04270 */
[----:B------:R-:W-:-:S12]  /*d290*/  BRA.DIV ~URZ, `(.L_x_2056) ;  /* 0x000039f27f007947 */ /* 0x000fd8000b800000 */
[----:B------:R-:W-:-:S04]  /*d2a0*/  VOTE.ANY R0, PT, !P0 ;  /* 0x0000000000007806 */ /* 0x000fc800040e0100 */
.L_x_2125:
[----:B------:R2:W3:Y:S01]  /*d2b0*/  POPC R11, R0 ;  /* 0x00000000000b7309 */ /* 0x0004e20000000000 */
[----:B------:R-:W-:Y:S05]  /*d2c0*/  BRA.DIV ~URZ, `(.L_x_2057) ;  /* 0x00003a027f007947 */ /* 0x000fea000b800000 */
[----:B---3--:R3:W4:Y:S04]  /*d2d0*/  SHFL.IDX PT, R6, R6, R11, 0x1f ;  /* 0x00001f0b06067589 */ /* 0x00872800000e0000 */
[----:B------:R3:W1:Y:S02]  /*d2e0*/  SHFL.IDX PT, R7, R7, R11, 0x1f ;  /* 0x00001f0b07077589 */ /* 0x00066400000e0000 */
.L_x_2126:
[----:B------:R-:W-:Y:S01]  /*d2f0*/  ISETP.NE.AND P0, PT, R0, RZ, PT ;  /* 0x000000ff0000720c */ /* 0x000fe20003f05270 */
[----:B------:R-:W-:-:S12]  /*d300*/  BSSY B0, `(.L_x_2058) ;  /* 0x0000005000007945 */ /* 0x000fd80003800000 */
[----:B------:R-:W-:Y:S05]  /*d310*/  @!P0 BRA `(.L_x_2059) ;  /* 0x0000003000008947 */ /* 0x000fea0003800000 */
[----:B--2---:R-:W-:Y:S01]  /*d320*/  IADD3 R0, R11, -0x1, RZ ;  /* 0xffffffff0b007810 */ /* 0x004fe20007ffe0ff */
[----:B------:R-:W-:Y:S05]  /*d330*/  BRA.DIV ~URZ, `(.L_x_2060) ;  /* 0x00003a627f007947 */ /* 0x000fea000b800000 */
[----:B------:R2:W3:Y:S02]  /*d340*/  SHFL.IDX PT, R10, R4, R0, 0x1f ;  /* 0x00001f00040a7589 */ /* 0x0004e400000e0000 */
.L_x_2059:
[----:B------:R-:W-:Y:S05]  /*d350*/  BSYNC B0 ;  /* 0x0000000000007941 */ /* 0x000fea0003800000 */
.L_x_2058:
[----:B---3--:R-:W-:Y:S01]  /*d360*/  IMAD R5, R10, c[0x0][0x538], R8 ;  /* 0x00014e000a057a24 */ /* 0x008fe200078e0208 */
[----:B-12-4-:R-:W-:Y:S02]  /*d370*/  IABS R4, R6 ;  /* 0x0000000600047213 */ /* 0x016fe40000000000 */
[----:B------:R-:W-:Y:S01]  /*d380*/  IABS R0, R7 ;  /* 0x0000000700007213 */ /* 0x000fe20000000000 */
[----:B------:R-:W-:Y:S01]  /*d390*/  IMAD.IADD R10, R9, 0x1, -R5 ;  /* 0x00000001090a7824 */ /* 0x000fe200078e0a05 */
[----:B------:R1:W-:Y:S01]  /*d3a0*/  STL [R1], R5 ;  /* 0x0000000501007387 */ /* 0x0003e20000100800 */
        /* <DEDUP_REMOVED lines=64> */
.L_x_2052:
[----:B------:R-:W-:Y:S01]  /*d7b0*/  MOV R0, c[0x0][0x53c] ;  /* 0x00014f0000007a02 */ /* 0x000fe20000000f00 */
[----:B------:R2:W-:Y:S04]  /*d7c0*/  STL [R1], R9 ;  /* 0x0000000901007387 */ /* 0x0005e80000100800 */
[----:B------:R2:W-:Y:S04]  /*d7d0*/  STL [R1+0x4], RZ ;  /* 0x000004ff01007387 */ /* 0x0005e80000100800 */
[----:B------:R2:W-:Y:S04]  /*d7e0*/  STL [R1+0x8], RZ ;  /* 0x000008ff01007387 */ /* 0x0005e80000100800 */
[----:B------:R2:W-:Y:S02]  /*d7f0*/  STL [R1+0xc], R0 ;  /* 0x00000c0001007387 */ /* 0x0005e40000100800 */
.L_x_2061:
[----:B------:R-:W-:Y:S05]  /*d800*/  BSYNC B1 ;  /* 0x0000000000017941 */ /* 0x000fea0003800000 */
.L_x_2050:
[----:B-1----:R-:W3:Y:S04]  /*d810*/  LDL R4, [R1] ;  /* 0x0000000001047983 */ /* 0x002ee80000100800 */
        /* <DEDUP_REMOVED lines=8> */
.L_x_2045:
[----:B--2---:R-:W2:Y:S02]  /*d8a0*/  LDL R0, [R1+0xc] ;  /* 0x00000c0001007983 */ /* 0x004ea40000100800 */
[----:B--2---:R-:W-:-:S13]  /*d8b0*/  ISETP.GE.AND P0, PT, R0, c[0x0][0x53c], PT ;  /* 0x00014f0000007a0c */ /* 0x004fda0003f06270 */
[----:B-1----:R-:W-:Y:S01]  /*d8c0*/  @P0 CALL.REL.NOINC `(.L_x_2062) ;  /* 0x0000001000000944 */ /* 0x002fe20003c00000 */
[----:B------:R-:W-:Y:S05]  /*d8d0*/  BRA `(.L_x_2063) ;  /* 0xffff3ce000007947 */ /* 0x000fea000383ffff */
.L_x_2062:
[----:B------:R-:W-:Y:S05]  /*d8e0*/  EXIT ;  /* 0x000000000000794d */ /* 0x000fea0003800000 */
.L_x_1943:
[----:B------:R-:W-:Y:S01]  /*d8f0*/  IMAD.MOV.U32 R0, RZ, RZ, R5 ;  /* 0x000000ffff007224 */ /* 0x000fe200078e0005 */
[----:B------:R-:W-:Y:S02]  /*d900*/  MOV R2, 0x1 ;  /* 0x0000000100027802 */ /* 0x000fe40000000f00 */
[----:B------:R-:W-:Y:S02]  /*d910*/  MOV R3, 0xd930 ;  /* 0x0000d93000037802 */ /* 0x000fe40000000f00 */
[----:B------:R-:W-:Y:S05]  /*d920*/  CALL.REL.NOINC `($__internal_28_$__cuda_sm70_shflsync_up_p) ;  /* 0x0000359000007944 */ /* 0x000fea0003c00000 */
[----:B------:R-:W-:Y:S01]  /*d930*/  MOV R0, R4 ;  /* 0x0000000400007202 */ /* 0x000fe20000000f00 */
[----:B------:R-:W-:Y:S05]  /*d940*/  BRA `(.L_x_2064) ;  /* 0xffff2b2000007947 */ /* 0x000fea000383ffff */
.L_x_1944:
[----:B------:R-:W-:Y:S01]  /*d950*/  IMAD.MOV.U32 R0, RZ, RZ, R5 ;  /* 0x000000ffff007224 */ /* 0x000fe200078e0005 */
[----:B------:R-:W-:Y:S02]  /*d960*/  MOV R2, 0x2 ;  /* 0x0000000200027802 */ /* 0x000fe40000000f00 */
[----:B------:R-:W-:Y:S02]  /*d970*/  MOV R3, 0xd990 ;  /* 0x0000d99000037802 */ /* 0x000fe40000000f00 */
[----:B------:R-:W-:Y:S05]  /*d980*/  CALL.REL.NOINC `($__internal_28_$__cuda_sm70_shflsync_up_p) ;  /* 0x0000353000007944 */ /* 0x000fea0003c00000 */
[----:B------:R-:W-:Y:S01]  /*d990*/  SEL R0, R4, RZ, P4 ;  /* 0x000000ff04007207 */ /* 0x000fe20002000000 */
[----:B------:R-:W-:Y:S01]  /*d9a0*/  IMAD.MOV.U32 R2, RZ, RZ, 0x4 ;  /* 0x00000004ff027424 */ /* 0x000fe200078e00ff */
[----:B------:R-:W-:-:S03]  /*d9b0*/  MOV R3, 0xd9e0 ;  /* 0x0000d9e000037802 */ /* 0x000fc60000000f00 */
[----:B------:R-:W-:Y:S02]  /*d9c0*/  IMAD.IADD R0, R5, 0x1, R0 ;  /* 0x0000000105007824 */ /* 0x000fe400078e0200 */
        /* <DEDUP_REMOVED lines=13> */
[----:B------:R-:W-:Y:S02]  /*daa0*/  MOV R3, 0x1f ;  /* 0x0000001f00037802 */ /* 0x000fe40000000f00 */
[----:B------:R-:W-:Y:S01]  /*dab0*/  MOV R2, 0xdaf0 ;  /* 0x0000daf000027802 */ /* 0x000fe20000000f00 */
[----:B------:R-:W-:-:S04]  /*dac0*/  IMAD.IADD R4, R0, 0x1, R4 ;  /* 0x0000000100047824 */ /* 0x000fc800078e0204 */
[----:B------:R-:W-:Y:S02]  /*dad0*/  IMAD.MOV.U32 R204, RZ, RZ, R4 ;  /* 0x000000ffffcc7224 */ /* 0x000fe400078e0004 */
[----:B------:R-:W-:Y:S05]  /*dae0*/  CALL.REL.NOINC `($__internal_27_$__cuda_sm70_shflsync_idx_p) ;  /* 0x0000338000007944 */ /* 0x000fea0003c00000 */
[----:B------:R-:W-:Y:S01]  /*daf0*/  MOV R0, R203 ;  /* 0x000000cb00007202 */ /* 0x000fe20000000f00 */
[----:B------:R-:W-:Y:S05]  /*db00*/  BRA `(.L_x_2065) ;  /* 0xffff2a6000007947 */ /* 0x000fea000383ffff */
.L_x_1946:
[----:B------:R-:W-:Y:S02]  /*db10*/  SEL R0, RZ, 0x1, P0 ;  /* 0x00000001ff007807 */ /* 0x000fe40000000000 */
[----:B------:R-:W-:Y:S02]  /*db20*/  MOV R2, 0xdb40 ;  /* 0x0000db4000027802 */ /* 0x000fe40000000f00 */
[----:B------:R-:W-:Y:S05]  /*db30*/  CALL.REL.NOINC `($__internal_29_$__cuda_sm70_votesync_ballot) ;  /* 0x000033f000007944 */ /* 0x000fea0003c00000 */
[----:B------:R-:W-:Y:S05]  /*db40*/  BRA `(.L_x_2066) ;  /* 0xffff2ab000007947 */ /* 0x000fea000383ffff */
.L_x_1947:
[----:B------:R-:W-:Y:S01]  /*db50*/  IMAD.MOV.U32 R204, RZ, RZ, R8 ;  /* 0x000000ffffcc7224 */ /* 0x000fe200078e0008 */
[----:B--2---:R-:W-:Y:S01]  /*db60*/  MOV R203, R13 ;  /* 0x0000000d00cb7202 */ /* 0x004fe20000000f00 */
[----:B------:R-:W-:Y:S01]  /*db70*/  IMAD.MOV.U32 R3, RZ, RZ, 0x1f ;  /* 0x0000001fff037424 */ /* 0x000fe200078e00ff */
[----:B------:R-:W-:Y:S02]  /*db80*/  MOV R2, 0xdba0 ;  /* 0x0000dba000027802 */ /* 0x000fe40000000f00 */
[----:B-1----:R-:W-:Y:S05]  /*db90*/  CALL.REL.NOINC `($__internal_27_$__cuda_sm70_shflsync_idx_p) ;  /* 0x000032d000007944 */ /* 0x002fea0003c00000 */
[----:B------:R-:W-:Y:S01]  /*dba0*/  IMAD.MOV.U32 R11, RZ, RZ, R203 ;  /* 0x000000ffff0b7224 */ /* 0x000fe200078e00cb */
[----:B------:R-:W-:Y:S01]  /*dbb0*/  MOV R204, R7 ;  /* 0x0000000700cc7202 */ /* 0x000fe20000000f00 */
[----:B------:R-:W-:Y:S01]  /*dbc0*/  IMAD.MOV.U32 R6, RZ, RZ, RZ ;  /* 0x000000ffff067224 */ /* 0x000fe200078e00ff */
[----:B------:R-:W-:Y:S01]  /*dbd0*/  MOV R203, R13 ;  /* 0x0000000d00cb7202 */ /* 0x000fe20000000f00 */
[----:B------:R-:W-:Y:S01]  /*dbe0*/  IMAD.MOV.U32 R3, RZ, RZ, 0x1f ;  /* 0x0000001fff037424 */ /* 0x000fe200078e00ff */
[----:B------:R-:W-:-:S02]  /*dbf0*/  MOV R2, 0xdc10 ;  /* 0x0000dc1000027802 */ /* 0x000fc40000000f00 */
[----:B------:R-:W-:Y:S05]  /*dc00*/  CALL.REL.NOINC `($__internal_27_$__cuda_sm70_shflsync_idx_p) ;  /* 0x0000326000007944 */ /* 0x000fea0003c00000 */
[----:B------:R-:W-:Y:S01]  /*dc10*/  MOV R10, R203 ;  /* 0x000000cb000a7202 */ /* 0x000fe20000000f00 */
[----:B------:R-:W-:Y:S05]  /*dc20*/  BRA `(.L_x_2067) ;  /* 0xffff2a2000007947 */ /* 0x000fea000383ffff */
.L_x_1950:
[----:B------:R-:W-:Y:S01]  /*dc30*/  IMAD.MOV.U32 R204, RZ, RZ, R4 ;  /* 0x000000ffffcc7224 */ /* 0x000fe200078e0004 */
[----:B------:R-:W-:-:S02]  /*dc40*/  MOV R3, 0x1f ;  /* 0x0000001f00037802 */ /* 0x000fc40000000f00 */
[----:B------:R-:W-:Y:S02]  /*dc50*/  MOV R2, 0xdc70 ;  /* 0x0000dc7000027802 */ /* 0x000fe40000000f00 */
[----:B-1234-:R-:W-:Y:S05]  /*dc60*/  CALL.REL.NOINC `($__internal_27_$__cuda_sm70_shflsync_idx_p) ;  /* 0x0000320000007944 */ /* 0x01efea0003c00000 */
[----:B------:R-:W-:Y:S01]  /*dc70*/  MOV R6, R203 ;  /* 0x000000cb00067202 */ /* 0x000fe20000000f00 */
[----:B------:R-:W-:Y:S05]  /*dc80*/  BRA `(.L_x_1949) ;  /* 0xffff2a2000007947 */ /* 0x000fea000383ffff */
.L_x_1958:
[----:B------:R-:W-:Y:S01]  /*dc90*/  IMAD.MOV.U32 R204, RZ, RZ, R5 ;  /* 0x000000ffffcc7224 */ /* 0x000fe200078e0005 */
[----:B------:R-:W-:Y:S01]  /*dca0*/  MOV R203, RZ ;  /* 0x000000ff00cb7202 */ /* 0x000fe20000000f00 */
[----:B------:R-:W-:Y:S01]  /*dcb0*/  IMAD.MOV.U32 R3, RZ, RZ, 0x181f ;  /* 0x0000181fff037424 */ /* 0x000fe200078e00ff */
[----:B------:R-:W-:Y:S02]  /*dcc0*/  MOV R2, 0xdce0 ;  /* 0x0000dce000027802 */ /* 0x000fe40000000f00 */
[----:B-----5:R-:W-:Y:S05]  /*dcd0*/  CALL.REL.NOINC `($__internal_27_$__cuda_sm70_shflsync_idx_p) ;  /* 0x0000319000007944 */ /* 0x020fea0003c00000 */
[----:B------:R-:W-:Y:S01]  /*dce0*/  MOV R7, R203 ;  /* 0x000000cb00077202 */ /* 0x000fe20000000f00 */
[----:B------:R-:W-:Y:S05]  /*dcf0*/  BRA `(.L_x_2068) ;  /* 0xffff446000007947 */ /* 0x000fea000383ffff */
.L_x_1959:
[----:B------:R-:W-:Y:S01]  /*dd00*/  IMAD.MOV.U32 R204, RZ, RZ, R6 ;  /* 0x000000ffffcc7224 */ /* 0x000fe200078e0006 */
[----:B------:R-:W-:Y:S01]  /*dd10*/  MOV R203, RZ ;  /* 0x000000ff00cb7202 */ /* 0x000fe20000000f00 */
[----:B------:R-:W-:Y:S01]  /*dd20*/  IMAD.MOV.U32 R3, RZ, RZ, 0x181f ;  /* 0x0000181fff037424 */ /* 0x000fe200078e00ff */
[----:B------:R-:W-:Y:S02]  /*dd30*/  MOV R2, 0xdd50 ;  /* 0x0000dd5000027802 */ /* 0x000fe40000000f00 */
[----:B-12--5:R-:W-:Y:S05]  /*dd40*/  CALL.REL.NOINC `($__internal_27_$__cuda_sm70_shflsync_idx_p) ;  /* 0x0000312000007944 */ /* 0x026fea0003c00000 */
[----:B------:R-:W-:Y:S01]  /*dd50*/  MOV R2, R203 ;  /* 0x000000cb00027202 */ /* 0x000fe20000000f00 */
[----:B------:R-:W-:Y:S05]  /*dd60*/  BRA `(.L_x_2069) ;  /* 0xffff441000007947 */ /* 0x000fea000383ffff */
.L_x_1962:
[----:B------:R-:W-:Y:S01]  /*dd70*/  IMAD.MOV.U32 R204, RZ, RZ, R5 ;  /* 0x000000ffffcc7224 */ /* 0x000fe200078e0005 */
[----:B------:R-:W-:Y:S01]  /*dd80*/  MOV R203, 0x1 ;  /* 0x0000000100cb7802 */ /* 0x000fe20000000f00 */
[----:B--2---:R-:W-:Y:S01]  /*dd90*/  IMAD.MOV.U32 R3, RZ, RZ, 0x181f ;  /* 0x0000181fff037424 */ /* 0x004fe200078e00ff */
[----:B----4-:R-:W-:-:S02]  /*dda0*/  MOV R2, 0xddc0 ;  /* 0x0000ddc000027802 */ /* 0x010fc40000000f00 */
[----:B-1---5:R-:W-:Y:S05]  /*ddb0*/  CALL.REL.NOINC `($__internal_27_$__cuda_sm70_shflsync_idx_p) ;  /* 0x000030b000007944 */ /* 0x022fea0003c00000 */
[----:B------:R-:W-:Y:S01]  /*ddc0*/  IMAD.MOV.U32 R7, RZ, RZ, R203 ;  /* 0x000000ffff077224 */ /* 0x000fe200078e00cb */
[----:B------:R-:W-:Y:S01]  /*ddd0*/  MOV R203, 0x1 ;  /* 0x0000000100cb7802 */ /* 0x000fe20000000f00 */
[----:B------:R-:W-:Y:S01]  /*dde0*/  IMAD.MOV.U32 R204, RZ, RZ, R6 ;  /* 0x000000ffffcc7224 */ /* 0x000fe200078e0006 */
[----:B------:R-:W-:-:S02]  /*ddf0*/  MOV R3, 0x181f ;  /* 0x0000181f00037802 */ /* 0x000fc40000000f00 */
[----:B------:R-:W-:Y:S02]  /*de00*/  MOV R2, 0xde20 ;  /* 0x0000de2000027802 */ /* 0x000fe40000000f00 */
[----:B------:R-:W-:Y:S05]  /*de10*/  CALL.REL.NOINC `($__internal_27_$__cuda_sm70_shflsync_idx_p) ;  /* 0x0000305000007944 */ /* 0x000fea0003c00000 */
[----:B------:R-:W-:Y:S01]  /*de20*/  MOV R2, R203 ;  /* 0x000000cb00027202 */ /* 0x000fe20000000f00 */
[----:B------:R-:W-:Y:S05]  /*de30*/  BRA `(.L_x_2070) ;  /* 0xffff445000007947 */ /* 0x000fea000383ffff */
.L_x_1965:
[----:B------:R-:W-:Y:S01]  /*de40*/  IMAD.MOV.U32 R204, RZ, RZ, R5 ;  /* 0x000000ffffcc7224 */ /* 0x000fe200078e0005 */
[----:B------:R-:W-:Y:S01]  /*de50*/  MOV R203, 0x2 ;  /* 0x0000000200cb7802 */ /* 0x000fe20000000f00 */
[----:B---3--:R-:W-:Y:S01]  /*de60*/  IMAD.MOV.U32 R3, RZ, RZ, 0x181f ;  /* 0x0000181fff037424 */ /* 0x008fe200078e00ff */
[----:B----4-:R-:W-:Y:S02]  /*de70*/  MOV R2, 0xde90 ;  /* 0x0000de9000027802 */ /* 0x010fe40000000f00 */
[----:B-12--5:R-:W-:Y:S05]  /*de80*/  CALL.REL.NOINC `($__internal_27_$__cuda_sm70_shflsync_idx_p) ;  /* 0x00002fe000007944 */ /* 0x026fea0003c00000 */
[----:B------:R-:W-:Y:S01]  /*de90*/  MOV R7, R203 ;  /* 0x000000cb00077202 */ /* 0x000fe20000000f00 */
[----:B------:R-:W-:Y:S05]  /*dea0*/  BRA `(.L_x_2071) ;  /* 0xffff44c000007947 */ /* 0x000fea000383ffff */
.L_x_1966:
[----:B------:R-:W-:Y:S01]  /*deb0*/  IMAD.MOV.U32 R204, RZ, RZ, R6 ;  /* 0x000000ffffcc7224 */ /* 0x000fe200078e0006 */
[----:B------:R-:W-:Y:S01]  /*dec0*/  MOV R203, 0x2 ;  /* 0x0000000200cb7802 */ /* 0x000fe20000000f00 */
[----:B------:R-:W-:Y:S01]  /*ded0*/  IMAD.MOV.U32 R3, RZ, RZ, 0x181f ;  /* 0x0000181fff037424 */ /* 0x000fe200078e00ff */
[----:B----4-:R-:W-:Y:S02]  /*dee0*/  MOV R2, 0xdf00 ;  /* 0x0000df0000027802 */ /* 0x010fe40000000f00 */
[----:B-123-5:R-:W-:Y:S05]  /*def0*/  CALL.REL.NOINC `($__internal_27_$__cuda_sm70_shflsync_idx_p) ;  /* 0x00002f7000007944 */ /* 0x02efea0003c00000 */
[----:B------:R-:W-:Y:S01]  /*df00*/  MOV R2, R203 ;  /* 0x000000cb00027202 */ /* 0x000fe20000000f00 */
[----:B------:R-:W-:Y:S05]  /*df10*/  BRA `(.L_x_2072) ;  /* 0xffff447000007947 */ /* 0x000fea000383ffff */
.L_x_1969:
[----:B------:R-:W-:Y:S01]  /*df20*/  IMAD.MOV.U32 R204, RZ, RZ, R5 ;  /* 0x000000ffffcc7224 */ /* 0x000fe200078e0005 */
[----:B------:R-:W-:Y:S01]  /*df30*/  MOV R203, 0x3 ;  /* 0x0000000300cb7802 */ /* 0x000fe20000000f00 */
[----:B-1----:R-:W-:Y:S01]  /*df40*/  IMAD.MOV.U32 R3, RZ, RZ, 0x181f ;  /* 0x0000181fff037424 */ /* 0x002fe200078e00ff */
[----:B--2---:R-:W-:-:S02]  /*df50*/  MOV R2, 0xdf70 ;  /* 0x0000df7000027802 */ /* 0x004fc40000000f00 */
[----:B---345:R-:W-:Y:S05]  /*df60*/  CALL.REL.NOINC `($__internal_27_$__cuda_sm70_shflsync_idx_p) ;  /* 0x00002f0000007944 */ /* 0x038fea0003c00000 */
        /* <DEDUP_REMOVED lines=8> */
.L_x_1972:
[----:B------:R-:W-:Y:S01]  /*dff0*/  IMAD.MOV.U32 R204, RZ, RZ, R5 ;  /* 0x000000ffffcc7224 */ /* 0x000fe200078e0005 */
[----:B------:R-:W-:Y:S01]  /*e000*/  MOV R203, 0x4 ;  /* 0x0000000400cb7802 */ /* 0x000fe20000000f00 */
[----:B--2---:R-:W-:Y:S01]  /*e010*/  IMAD.MOV.U32 R3, RZ, RZ, 0x181f ;  /* 0x0000181fff037424 */ /* 0x004fe200078e00ff */
[----:B------:R-:W-:Y:S02]  /*e020*/  MOV R2, 0xe040 ;  /* 0x0000e04000027802 */ /* 0x000fe40000000f00 */
[----:B-1-345:R-:W-:Y:S05]  /*e030*/  CALL.REL.NOINC `($__internal_27_$__cuda_sm70_shflsync_idx_p) ;  /* 0x00002e3000007944 */ /* 0x03afea0003c00000 */
[----:B------:R-:W-:Y:S01]  /*e040*/  MOV R7, R203 ;  /* 0x000000cb00077202 */ /* 0x000fe20000000f00 */
[----:B------:R-:W-:Y:S05]  /*e050*/  BRA `(.L_x_2074) ;  /* 0xffff450000007947 */ /* 0x000fea000383ffff */
.L_x_1973:
[----:B------:R-:W-:Y:S01]  /*e060*/  IMAD.MOV.U32 R204, RZ, RZ, R6 ;  /* 0x000000ffffcc7224 */ /* 0x000fe200078e0006 */
[----:B------:R-:W-:Y:S01]  /*e070*/  MOV R203, 0x4 ;  /* 0x0000000400cb7802 */ /* 0x000fe20000000f00 */
[----:B--2---:R-:W-:Y:S01]  /*e080*/  IMAD.MOV.U32 R3, RZ, RZ, 0x181f ;  /* 0x0000181fff037424 */ /* 0x004fe200078e00ff */
[----:B------:R-:W-:Y:S02]  /*e090*/  MOV R2, 0xe0b0 ;  /* 0x0000e0b000027802 */ /* 0x000fe40000000f00 */
[----:B-1-345:R-:W-:Y:S05]  /*e0a0*/  CALL.REL.NOINC `($__internal_27_$__cuda_sm70_shflsync_idx_p) ;  /* 0x00002dc000007944 */ /* 0x03afea0003c00000 */
[----:B------:R-:W-:Y:S01]  /*e0b0*/  MOV R2, R203 ;  /* 0x000000cb00027202 */ /* 0x000fe20000000f00 */
[----:B------:R-:W-:Y:S05]  /*e0c0*/  BRA `(.L_x_2075) ;  /* 0xffff44b000007947 */ /* 0x000fea000383ffff */
.L_x_1976:
[----:B------:R-:W-:Y:S01]  /*e0d0*/  IMAD.MOV.U32 R204, RZ, RZ, R5 ;  /* 0x000000ffffcc7224 */ /* 0x000fe200078e0005 */
[----:B------:R-:W-:Y:S01]  /*e0e0*/  MOV R203, 0x5 ;  /* 0x0000000500cb7802 */ /* 0x000fe20000000f00 */
[----:B-1----:R-:W-:Y:S01]  /*e0f0*/  IMAD.MOV.U32 R3, RZ, RZ, 0x181f ;  /* 0x0000181fff037424 */ /* 0x002fe200078e00ff */
[----:B---3--:R-:W-:-:S02]  /*e100*/  MOV R2, 0xe120 ;  /* 0x0000e12000027802 */ /* 0x008fc40000000f00 */
[----:B--2-45:R-:W-:Y:S05]  /*e110*/  CALL.REL.NOINC `($__internal_27_$__cuda_sm70_shflsync_idx_p) ;  /* 0x00002d5000007944 */ /* 0x034fea0003c00000 */
        /* <DEDUP_REMOVED lines=8> */
.L_x_1979:
[----:B------:R-:W-:Y:S01]  /*e1a0*/  IMAD.MOV.U32 R204, RZ, RZ, R5 ;  /* 0x000000ffffcc7224 */ /* 0x000fe200078e0005 */
[----:B------:R-:W-:Y:S01]  /*e1b0*/  MOV R203, 0x6 ;  /* 0x0000000600cb7802 */ /* 0x000fe20000000f00 */
[----:B--2---:R-:W-:Y:S01]  /*e1c0*/  IMAD.MOV.U32 R3, RZ, RZ, 0x181f ;  /* 0x0000181fff037424 */ /* 0x004fe200078e00ff */
[----:B---3--:R-:W-:Y:S02]  /*e1d0*/  MOV R2, 0xe1f0 ;  /* 0x0000e1f000027802 */ /* 0x008fe40000000f00 */
[----:B-1--45:R-:W-:Y:S05]  /*e1e0*/  CALL.REL.NOINC `($__internal_27_$__cuda_sm70_shflsync_idx_p) ;  /* 0x00002c8000007944 */ /* 0x032fea0003c00000 */
[----:B------:R-:W-:Y:S01]  /*e1f0*/  MOV R7, R203 ;  /* 0x000000cb00077202 */ /* 0x000fe20000000f00 */
[----:B------:R-:W-:Y:S05]  /*e200*/  BRA `(.L_x_2077) ;  /* 0xffff454000007947 */ /* 0x000fea000383ffff */
.L_x_1980:
[----:B------:R-:W-:Y:S01]  /*e210*/  IMAD.MOV.U32 R204, RZ, RZ, R6 ;  /* 0x000000ffffcc7224 */ /* 0x000fe200078e0006 */
[----:B------:R-:W-:Y:S01]  /*e220*/  MOV R203, 0x6 ;  /* 0x0000000600cb7802 */ /* 0x000fe20000000f00 */
[----:B------:R-:W-:Y:S01]  /*e230*/  IMAD.MOV.U32 R3, RZ, RZ, 0x181f ;  /* 0x0000181fff037424 */ /* 0x000fe200078e00ff */
[----:B---3--:R-:W-:Y:S02]  /*e240*/  MOV R2, 0xe260 ;  /* 0x0000e26000027802 */ /* 0x008fe40000000f00 */
[----:B-12-45:R-:W-:Y:S05]  /*e250*/  CALL.REL.NOINC `($__internal_27_$__cuda_sm70_shflsync_idx_p) ;  /* 0x00002c1000007944 */ /* 0x036fea0003c00000 */
[----:B------:R-:W-:Y:S01]  /*e260*/  MOV R2, R203 ;  /* 0x000000cb00027202 */ /* 0x000fe20000000f00 */
[----:B------:R-:W-:Y:S05]  /*e270*/  BRA `(.L_x_2078) ;  /* 0xffff44f000007947 */ /* 0x000fea000383ffff */
.L_x_1983:
        /* <DEDUP_REMOVED lines=13> */
.L_x_1986:
[----:B------:R-:W-:Y:S01]  /*e350*/  IMAD.MOV.U32 R204, RZ, RZ, R4 ;  /* 0x000000ffffcc7224 */ /* 0x000fe200078e0004 */
[----:B------:R-:W-:Y:S01]  /*e360*/  MOV R203, RZ ;  /* 0x000000ff00cb7202 */ /* 0x000fe20000000f00 */
[----:B------:R-:W-:Y:S01]  /*e370*/  IMAD.MOV.U32 R3, RZ, RZ, 0x181f ;  /* 0x0000181fff037424 */ /* 0x000fe200078e00ff */
[----:B------:R-:W-:Y:S02]  /*e380*/  MOV R2, 0xe3a0 ;  /* 0x0000e3a000027802 */ /* 0x000fe40000000f00 */
[----:B------:R-:W-:Y:S05]  /*e390*/  CALL.REL.NOINC `($__internal_27_$__cuda_sm70_shflsync_idx_p) ;  /* 0x00002ad000007944 */ /* 0x000fea0003c00000 */
[----:B------:R-:W-:Y:S01]  /*e3a0*/  MOV R7, R203 ;  /* 0x000000cb00077202 */ /* 0x000fe20000000f00 */
[----:B------:R-:W-:Y:S05]  /*e3b0*/  BRA `(.L_x_2080) ;  /* 0xffff56f000007947 */ /* 0x000fea000383ffff */
.L_x_1987:
[----:B------:R-:W-:Y:S01]  /*e3c0*/  IMAD.MOV.U32 R204, RZ, RZ, R0 ;  /* 0x000000ffffcc7224 */ /* 0x000fe200078e0000 */
[----:B------:R-:W-:Y:S01]  /*e3d0*/  MOV R203, RZ ;  /* 0x000000ff00cb7202 */ /* 0x000fe20000000f00 */
[----:B------:R-:W-:Y:S01]  /*e3e0*/  IMAD.MOV.U32 R3, RZ, RZ, 0x181f ;  /* 0x0000181fff037424 */ /* 0x000fe200078e00ff */
[----:B------:R-:W-:Y:S02]  /*e3f0*/  MOV R2, 0xe410 ;  /* 0x0000e41000027802 */ /* 0x000fe40000000f00 */
[----:B-12---:R-:W-:Y:S05]  /*e400*/  CALL.REL.NOINC `($__internal_27_$__cuda_sm70_shflsync_idx_p) ;  /* 0x00002a6000007944 */ /* 0x006fea0003c00000 */
        /* <DEDUP_REMOVED lines=12> */
[----:B------:R-:W-:Y:S05]  /*e4d0*/  CALL.REL.NOINC `($__internal_27_$__cuda_sm70_shflsync_idx_p) ;  /* 0x0000299000007944 */ /* 0x000fea0003c00000 */
[----:B------:R-:W-:Y:S01]  /*e4e0*/  IMAD.MOV.U32 R7, RZ, RZ, R203 ;  /* 0x000000ffff077224 */ /* 0x000fe200078e00cb */
[----:B------:R-:W-:Y:S01]  /*e4f0*/  MOV R203, 0x1 ;  /* 0x0000000100cb7802 */ /* 0x000fe20000000f00 */
[----:B------:R-:W-:Y:S01]  /*e500*/  IMAD.MOV.U32 R204, RZ, RZ, R0 ;  /* 0x000000ffffcc7224 */ /* 0x000fe200078e0000 */
[----:B------:R-:W-:Y:S02]  /*e510*/  MOV R3, 0x181f ;  /* 0x0000181f00037802 */ /* 0x000fe40000000f00 */
[----:B------:R-:W-:Y:S02]  /*e520*/  MOV R2, 0xe540 ;  /* 0x0000e54000027802 */ /* 0x000fe40000000f00 */
[----:B------:R-:W-:Y:S05]  /*e530*/  CALL.REL.NOINC `($__internal_27_$__cuda_sm70_shflsync_idx_p) ;  /* 0x0000293000007944 */ /* 0x000fea0003c00000 */
        /* <DEDUP_REMOVED lines=60> */
[----:B------:R-:W-:Y:S01]  /*e900*/  MOV R0, R203 ;  /* 0x000000cb00007202 */ /* 0x000fe20000000f00 */
[----:B------:R-:W-:Y:S05]  /*e910*/  BRA `(.L_x_2081) ;  /* 0xffff531000007947 */ /* 0x000fea000383ffff */
.L_x_1988:
[----:B------:R-:W-:Y:S01]  /*e920*/  IMAD.MOV.U32 R108, RZ, RZ, R0 ;  /* 0x000000ffff6c7224 */ /* 0x000fe200078e0000 */
[----:B------:R-:W-:-:S02]  /*e930*/  MOV R3, 0x2 ;  /* 0x0000000200037802 */ /* 0x000fc40000000f00 */
[----:B------:R-:W-:Y:S02]  /*e940*/  MOV R2, 0xe960 ;  /* 0x0000e96000027802 */ /* 0x000fe40000000f00 */
[----:B------:R-:W-:Y:S05]  /*e950*/  CALL.REL.NOINC `($__internal_26_$__cuda_sm70_shflsync_bfly_p) ;  /* 0x000024b000007944 */ /* 0x000fea0003c00000 */
[----:B------:R-:W-:Y:S01]  /*e960*/  MOV R2, R157 ;  /* 0x0000009d00027202 */ /* 0x000fe20000000f00 */
[----:B------:R-:W-:Y:S05]  /*e970*/  BRA `(.L_x_2082) ;  /* 0xffff5ea000007947 */ /* 0x000fea000383ffff */
.L_x_1989:
[----:B------:R-:W-:Y:S01]  /*e980*/  IMAD.MOV.U32 R108, RZ, RZ, R4 ;  /* 0x000000ffff6c7224 */ /* 0x000fe200078e0004 */
[----:B------:R-:W-:Y:S02]  /*e990*/  MOV R3, 0x1 ;  /* 0x0000000100037802 */ /* 0x000fe40000000f00 */
[----:B------:R-:W-:Y:S02]  /*e9a0*/  MOV R2, 0xe9c0 ;  /* 0x0000e9c000027802 */ /* 0x000fe40000000f00 */
[----:B-1----:R-:W-:Y:S05]  /*e9b0*/  CALL.REL.NOINC `($__internal_26_$__cuda_sm70_shflsync_bfly_p) ;  /* 0x0000245000007944 */ /* 0x002fea0003c00000 */
[----:B------:R-:W-:Y:S01]  /*e9c0*/  FMNMX.FTZ R113, R4, R157, !PT ;  /* 0x0000009d04717209 */ /* 0x000fe20007810000 */
[----:B------:R-:W-:Y:S01]  /*e9d0*/  IMAD.MOV.U32 R108, RZ, RZ, R5 ;  /* 0x000000ffff6c7224 */ /* 0x000fe200078e0005 */
[----:B------:R-:W-:Y:S01]  /*e9e0*/  MOV R2, 0xea10 ;  /* 0x0000ea1000027802 */ /* 0x000fe20000000f00 */
[----:B------:R-:W-:Y:S02]  /*e9f0*/  IMAD.MOV.U32 R3, RZ, RZ, 0x2 ;  /* 0x00000002ff037424 */ /* 0x000fe400078e00ff */
[----:B------:R-:W-:Y:S05]  /*ea00*/  CALL.REL.NOINC `($__internal_26_$__cuda_sm70_shflsync_bfly_p) ;  /* 0x0000240000007944 */ /* 0x000fea0003c00000 */
[----:B------:R-:W-:Y:S01]  /*ea10*/  FMNMX.FTZ R5, R5, R157, !PT ;  /* 0x0000009d05057209 */ /* 0x000fe20007810000 */
[----:B------:R-:W-:Y:S01]  /*ea20*/  IMAD.MOV.U32 R3, RZ, RZ, 0x1 ;  /* 0x00000001ff037424 */ /* 0x000fe200078e00ff */
[----:B------:R-:W-:-:S03]  /*ea30*/  MOV R2, 0xea60 ;  /* 0x0000ea6000027802 */ /* 0x000fc60000000f00 */
[----:B------:R-:W-:Y:S02]  /*ea40*/  IMAD.MOV.U32 R108, RZ, RZ, R5 ;  /* 0x000000ffff6c7224 */ /* 0x000fe400078e0005 */
[----:B------:R-:W-:Y:S05]  /*ea50*/  CALL.REL.NOINC `($__internal_26_$__cuda_sm70_shflsync_bfly_p) ;  /* 0x000023b000007944 */ /* 0x000fea0003c00000 */
        /* <DEDUP_REMOVED lines=20> */
[----:B------:R-:W-:Y:S01]  /*eba0*/  MOV R80, R157 ;  /* 0x0000009d00507202 */ /* 0x000fe20000000f00 */
[----:B------:R-:W-:Y:S05]  /*ebb0*/  BRA `(.L_x_2083) ;  /* 0xffff5d5000007947 */ /* 0x000fea000383ffff */
.L_x_1991:
[----:B--234-:R-:W-:Y:S01]  /*ebc0*/  MOV R203, RZ ;  /* 0x000000ff00cb7202 */ /* 0x01cfe20000000f00 */
[----:B------:R-:W-:Y:S01]  /*ebd0*/  IMAD.MOV.U32 R204, RZ, RZ, R56 ;  /* 0x000000ffffcc7224 */ /* 0x000fe200078e0038 */
[----:B------:R-:W-:Y:S01]  /*ebe0*/  MOV R2, 0xec10 ;  /* 0x0000ec1000027802 */ /* 0x000fe20000000f00 */
[----:B------:R-:W-:Y:S02]  /*ebf0*/  IMAD.MOV.U32 R3, RZ, RZ, 0x181f ;  /* 0x0000181fff037424 */ /* 0x000fe400078e00ff */
[----:B-1----:R-:W-:Y:S05]  /*ec00*/  CALL.REL.NOINC `($__internal_27_$__cuda_sm70_shflsync_idx_p) ;  /* 0x0000226000007944 */ /* 0x002fea0003c00000 */
[----:B------:R-:W-:Y:S01]  /*ec10*/  MOV R58, R203 ;  /* 0x000000cb003a7202 */ /* 0x000fe20000000f00 */
[----:B------:R-:W-:-:S05]  /*ec20*/  BRA `(.L_x_2084) ;  /* 0xffff788000007947 */ /* 0x000fca000383ffff */
.L_x_1994:
[----:B------:R-:W-:Y:S01]  /*ec30*/  MOV R203, RZ ;  /* 0x000000ff00cb7202 */ /* 0x000fe20000000f00 */
[----:B------:R-:W-:Y:S01]  /*ec40*/  IMAD.MOV.U32 R204, RZ, RZ, R110 ;  /* 0x000000ffffcc7224 */ /* 0x000fe200078e006e */
[----:B------:R-:W-:Y:S01]  /*ec50*/  MOV R2, 0xec80 ;  /* 0x0000ec8000027802 */ /* 0x000fe20000000f00 */
[----:B------:R-:W-:Y:S02]  /*ec60*/  IMAD.MOV.U32 R3, RZ, RZ, 0x181f ;  /* 0x0000181fff037424 */ /* 0x000fe400078e00ff */
[----:B------:R-:W-:Y:S05]  /*ec70*/  CALL.REL.NOINC `($__internal_27_$__cuda_sm70_shflsync_idx_p) ;  /* 0x000021f000007944 */ /* 0x000fea0003c00000 */
[----:B------:R-:W-:Y:S01]  /*ec80*/  MOV R157, R203 ;  /* 0x000000cb009d7202 */ /* 0x000fe20000000f00 */
[----:B------:R-:W-:-:S05]  /*ec90*/  BRA `(.L_x_2085) ;  /* 0xffff825000007947 */ /* 0x000fca000383ffff */
.L_x_1995:
[----:B------:R-:W-:Y:S01]  /*eca0*/  MOV R203, RZ ;  /* 0x000000ff00cb7202 */ /* 0x000fe20000000f00 */
[----:B------:R-:W-:Y:S01]  /*ecb0*/  IMAD.MOV.U32 R204, RZ, RZ, R108 ;  /* 0x000000ffffcc7224 */ /* 0x000fe200078e006c */
[----:B------:R-:W-:Y:S01]  /*ecc0*/  MOV R2, 0xecf0 ;  /* 0x0000ecf000027802 */ /* 0x000fe20000000f00 */
[----:B------:R-:W-:Y:S02]  /*ecd0*/  IMAD.MOV.U32 R3, RZ, RZ, 0x181f ;  /* 0x0000181fff037424 */ /* 0x000fe400078e00ff */
[----:B-12---:R-:W-:Y:S05]  /*ece0*/  CALL.REL.NOINC `($__internal_27_$__cuda_sm70_shflsync_idx_p) ;  /* 0x0000218000007944 */ /* 0x006fea0003c00000 */
        /* <DEDUP_REMOVED lines=13> */
[----:B------:R-:W-:Y:S05]  /*edc0*/  CALL.REL.NOINC `($__internal_27_$__cuda_sm70_shflsync_idx_p) ;  /* 0x000020a000007944 */ /* 0x000fea0003c00000 */
[----:B------:R-:W-:Y:S01]  /*edd0*/  MOV R3, 0x181f ;  /* 0x0000181f00037802 */ /* 0x000fe20000000f00 */
[----:B------:R-:W-:Y:S01]  /*ede0*/  IMAD.MOV.U32 R112, RZ, RZ, R203 ;  /* 0x000000ffff707224 */ /* 0x000fe200078e00cb */
[----:B------:R-:W-:Y:S01]  /*edf0*/  MOV R203, 0x1 ;  /* 0x0000000100cb7802 */ /* 0x000fe20000000f00 */
[----:B------:R-:W-:Y:S01]  /*ee00*/  IMAD.MOV.U32 R204, RZ, RZ, R108 ;  /* 0x000000ffffcc7224 */ /* 0x000fe200078e006c */
[----:B------:R-:W-:Y:S02]  /*ee10*/  MOV R2, 0xee30 ;  /* 0x0000ee3000027802 */ /* 0x000fe40000000f00 */
[----:B------:R-:W-:Y:S05]  /*ee20*/  CALL.REL.NOINC `($__internal_27_$__cuda_sm70_shflsync_idx_p) ;  /* 0x0000204000007944 */ /* 0x000fea0003c00000 */
        /* <DEDUP_REMOVED lines=60> */
[----:B------:R-:W-:Y:S01]  /*f1f0*/  MOV R108, R203 ;  /* 0x000000cb006c7202 */ /* 0x000fe20000000f00 */
[----:B------:R-:W-:-:S05]  /*f200*/  BRA `(.L_x_2086) ;  /* 0xffff7e7000007947 */ /* 0x000fca000383ffff */
.L_x_1996:
[----:B------:R-:W-:Y:S02]  /*f210*/  MOV R3, 0x2 ;  /* 0x0000000200037802 */ /* 0x000fe40000000f00 */
[----:B------:R-:W-:Y:S02]  /*f220*/  MOV R2, 0xf240 ;  /* 0x0000f24000027802 */ /* 0x000fe40000000f00 */
[----:B------:R-:W-:Y:S05]  /*f230*/  CALL.REL.NOINC `($__internal_26_$__cuda_sm70_shflsync_bfly_p) ;  /* 0x00001bd000007944 */ /* 0x000fea0003c00000 */
[----:B------:R-:W-:Y:S01]  /*f240*/  FMNMX.FTZ R108, R108, R157, !PT ;  /* 0x0000009d6c6c7209 */ /* 0x000fe20007810000 */
[----:B------:R-:W-:Y:S01]  /*f250*/  IMAD.MOV.U32 R3, RZ, RZ, 0x1 ;  /* 0x00000001ff037424 */ /* 0x000fe200078e00ff */
[----:B------:R-:W-:Y:S02]  /*f260*/  MOV R2, 0xf280 ;  /* 0x0000f28000027802 */ /* 0x000fe40000000f00 */
[----:B------:R-:W-:Y:S05]  /*f270*/  CALL.REL.NOINC `($__internal_26_$__cuda_sm70_shflsync_bfly_p) ;  /* 0x00001b9000007944 */ /* 0x000fea0003c00000 */
[----:B------:R-:W-:Y:S01]  /*f280*/  IMAD.MOV.U32 R3, RZ, RZ, 0x2 ;  /* 0x00000002ff037424 */ /* 0x000fe200078e00ff */
[----:B------:R-:W-:Y:S01]  /*f290*/  FMNMX.FTZ R113, R108, R157, !PT ;  /* 0x0000009d6c717209 */ /* 0x000fe20007810000 */
[----:B------:R-:W-:Y:S01]  /*f2a0*/  IMAD.MOV.U32 R108, RZ, RZ, R110 ;  /* 0x000000ffff6c7224 */ /* 0x000fe200078e006e */
        /* <DEDUP_REMOVED lines=24> */
[----:B------:R-:W-:Y:S01]  /*f430*/  MOV R2, R157 ;  /* 0x0000009d00027202 */ /* 0x000fe20000000f00 */
[----:B------:R-:W-:-:S05]  /*f440*/  BRA `(.L_x_2087) ;  /* 0xffff82e000007947 */ /* 0x000fca000383ffff */
.L_x_1998:
[----:B------:R-:W-:Y:S01]  /*f450*/  IMAD.MOV.U32 R108, RZ, RZ, R207 ;  /* 0x000000ffff6c7224 */ /* 0x000fe200078e00cf */
[----:B------:R-:W-:-:S02]  /*f460*/  MOV R3, 0x2 ;  /* 0x0000000200037802 */ /* 0x000fc40000000f00 */
[----:B------:R-:W-:Y:S02]  /*f470*/  MOV R2, 0xf490 ;  /* 0x0000f49000027802 */ /* 0x000fe40000000f00 */
[----:B------:R-:W-:Y:S05]  /*f480*/  CALL.REL.NOINC `($__internal_26_$__cuda_sm70_shflsync_bfly_p) ;  /* 0x0000198000007944 */ /* 0x000fea0003c00000 */
[----:B------:R-:W-:Y:S01]  /*f490*/  FADD.FTZ R4, R207, R157 ;  /* 0x0000009dcf047221 */ /* 0x000fe20000010000 */
[----:B------:R-:W-:Y:S02]  /*f4a0*/  MOV R3, 0x1 ;  /* 0x0000000100037802 */ /* 0x000fe40000000f00 */
[----:B------:R-:W-:Y:S02]  /*f4b0*/  MOV R2, 0xf4e0 ;  /* 0x0000f4e000027802 */ /* 0x000fe40000000f00 */
[----:B------:R-:W-:Y:S02]  /*f4c0*/  MOV R108, R4 ;  /* 0x00000004006c7202 */ /* 0x000fe40000000f00 */
[----:B------:R-:W-:Y:S05]  /*f4d0*/  CALL.REL.NOINC `($__internal_26_$__cuda_sm70_shflsync_bfly_p) ;  /* 0x0000193000007944 */ /* 0x000fea0003c00000 */
[----:B------:R-:W-:Y:S01]  /*f4e0*/  FADD.FTZ R4, R4, R157 ;  /* 0x0000009d04047221 */ /* 0x000fe20000010000 */
[----:B------:R-:W-:Y:S02]  /*f4f0*/  MOV R108, R208 ;  /* 0x000000d0006c7202 */ /* 0x000fe40000000f00 */
[----:B------:R-:W-:Y:S02]  /*f500*/  MOV R3, 0x2 ;  /* 0x0000000200037802 */ /* 0x000fe40000000f00 */
[----:B------:R-:W-:-:S02]  /*f510*/  MOV R2, 0xf530 ;  /* 0x0000f53000027802 */ /* 0x000fc40000000f00 */
[----:B------:R-:W-:Y:S05]  /*f520*/  CALL.REL.NOINC `($__internal_26_$__cuda_sm70_shflsync_bfly_p) ;  /* 0x000018e000007944 */ /* 0x000fea0003c00000 */
[----:B------:R-:W-:Y:S01]  /*f530*/  FADD.FTZ R5, R208, R157 ;  /* 0x0000009dd0057221 */ /* 0x000fe20000010000 */
[----:B------:R-:W-:-:S02]  /*f540*/  MOV R3, 0x1 ;  /* 0x0000000100037802 */ /* 0x000fc40000000f00 */
[----:B------:R-:W-:Y:S02]  /*f550*/  MOV R2, 0xf580 ;  /* 0x0000f58000027802 */ /* 0x000fe40000000f00 */
[----:B------:R-:W-:Y:S02]  /*f560*/  MOV R108, R5 ;  /* 0x00000005006c7202 */ /* 0x000fe40000000f00 */
[----:B------:R-:W-:Y:S05]  /*f570*/  CALL.REL.NOINC `($__internal_26_$__cuda_sm70_shflsync_bfly_p) ;  /* 0x0000189000007944 */ /* 0x000fea0003c00000 */
[----:B------:R-:W-:Y:S01]  /*f580*/  FADD.FTZ R5, R5, R157 ;  /* 0x0000009d05057221 */ /* 0x000fe20000010000 */
[----:B------:R-:W-:Y:S02]  /*f590*/  MOV R108, R209 ;  /* 0x000000d1006c7202 */ /* 0x000fe40000000f00 */
[----:B------:R-:W-:Y:S02]  /*f5a0*/  MOV R3, 0x2 ;  /* 0x0000000200037802 */ /* 0x000fe40000000f00 */
[----:B------:R-:W-:Y:S02]  /*f5b0*/  MOV R2, 0xf5d0 ;  /* 0x0000f5d000027802 */ /* 0x000fe40000000f00 */
[----:B------:R-:W-:Y:S05]  /*f5c0*/  CALL.REL.NOINC `($__internal_26_$__cuda_sm70_shflsync_bfly_p) ;  /* 0x0000184000007944 */ /* 0x000fea0003c00000 */
[----:B------:R-:W-:Y:S01]  /*f5d0*/  FADD.FTZ R6, R209, R157 ;  /* 0x0000009dd1067221 */ /* 0x000fe20000010000 */
[----:B------:R-:W-:Y:S02]  /*f5e0*/  MOV R3, 0x1 ;  /* 0x0000000100037802 */ /* 0x000fe40000000f00 */
[----:B------:R-:W-:-:S02]  /*f5f0*/  MOV R2, 0xf620 ;  /* 0x0000f62000027802 */ /* 0x000fc40000000f00 */
        /* <DEDUP_REMOVED lines=9> */
[----:B------:R-:W-:Y:S02]  /*f690*/  MOV R2, 0xf6c0 ;  /* 0x0000f6c000027802 */ /* 0x000fe40000000f00 */
[----:B------:R-:W-:-:S02]  /*f6a0*/  MOV R108, R7 ;  /* 0x00000007006c7202 */ /* 0x000fc40000000f00 */
[----:B------:R-:W-:Y:S05]  /*f6b0*/  CALL.REL.NOINC `($__internal_26_$__cuda_sm70_shflsync_bfly_p) ;  /* 0x0000175000007944 */ /* 0x000fea0003c00000 */
[----:B------:R-:W-:Y:S01]  /*f6c0*/  MOV R8, R157 ;  /* 0x0000009d00087202 */ /* 0x000fe20000000f00 */
[----:B------:R-:W-:Y:S05]  /*f6d0*/  BRA `(.L_x_2088) ;  /* 0xffff9ec000007947 */ /* 0x000fea000383ffff */
.L_x_2005:
[----:B--234-:R-:W-:Y:S01]  /*f6e0*/  IMAD.MOV.U32 R204, RZ, RZ, R5 ;  /* 0x000000ffffcc7224 */ /* 0x01cfe200078e0005 */
[----:B------:R-:W-:Y:S01]  /*f6f0*/  MOV R203, RZ ;  /* 0x000000ff00cb7202 */ /* 0x000fe20000000f00 */
[----:B------:R-:W-:Y:S01]  /*f700*/  IMAD.MOV.U32 R3, RZ, RZ, 0x181f ;  /* 0x0000181fff037424 */ /* 0x000fe200078e00ff */
[----:B------:R-:W-:-:S02]  /*f710*/  MOV R2, 0xf730 ;  /* 0x0000f73000027802 */ /* 0x000fc40000000f00 */
[----:B-1----:R-:W-:Y:S05]  /*f720*/  CALL.REL.NOINC `($__internal_27_$__cuda_sm70_shflsync_idx_p) ;  /* 0x0000174000007944 */ /* 0x002fea0003c00000 */
[----:B------:R-:W-:Y:S01]  /*f730*/  MOV R7, R203 ;  /* 0x000000cb00077202 */ /* 0x000fe20000000f00 */
[----:B------:R-:W-:Y:S05]  /*f740*/  BRA `(.L_x_2089) ;  /* 0xffffb47000007947 */ /* 0x000fea000383ffff */
.L_x_2006:
[----:B------:R-:W-:Y:S01]  /*f750*/  IMAD.MOV.U32 R204, RZ, RZ, R6 ;  /* 0x000000ffffcc7224 */ /* 0x000fe200078e0006 */
[----:B------:R-:W-:Y:S01]  /*f760*/  MOV R203, RZ ;  /* 0x000000ff00cb7202 */ /* 0x000fe20000000f00 */
[----:B------:R-:W-:Y:S01]  /*f770*/  IMAD.MOV.U32 R3, RZ, RZ, 0x181f ;  /* 0x0000181fff037424 */ /* 0x000fe200078e00ff */
[----:B------:R-:W-:-:S02]  /*f780*/  MOV R2, 0xf7a0 ;  /* 0x0000f7a000027802 */ /* 0x000fc40000000f00 */
[----:B-123--:R-:W-:Y:S05]  /*f790*/  CALL.REL.NOINC `($__internal_27_$__cuda_sm70_shflsync_idx_p) ;  /* 0x000016d000007944 */ /* 0x00efea0003c00000 */
[----:B------:R-:W-:Y:S01]  /*f7a0*/  MOV R2, R203 ;  /* 0x000000cb00027202 */ /* 0x000fe20000000f00 */
[----:B------:R-:W-:Y:S05]  /*f7b0*/  BRA `(.L_x_2090) ;  /* 0xffffb42000007947 */ /* 0x000fea000383ffff */
.L_x_2007:
[----:B------:R-:W-:Y:S01]  /*f7c0*/  IMAD.MOV.U32 R204, RZ, RZ, R5 ;  /* 0x000000ffffcc7224 */ /* 0x000fe200078e0005 */
[----:B------:R-:W-:Y:S01]  /*f7d0*/  MOV R203, 0x1 ;  /* 0x0000000100cb7802 */ /* 0x000fe20000000f00 */
[----:B--2---:R-:W-:Y:S01]  /*f7e0*/  IMAD.MOV.U32 R3, RZ, RZ, 0x181f ;  /* 0x0000181fff037424 */ /* 0x004fe200078e00ff */
[----:B------:R-:W-:-:S02]  /*f7f0*/  MOV R2, 0xf810 ;  /* 0x0000f81000027802 */ /* 0x000fc40000000f00 */
[----:B-1--4-:R-:W-:Y:S05]  /*f800*/  CALL.REL.NOINC `($__internal_27_$__cuda_sm70_shflsync_idx_p) ;  /* 0x0000166000007944 */ /* 0x012fea0003c00000 */
        /* <DEDUP_REMOVED lines=8> */
.L_x_2008:
[----:B------:R-:W-:Y:S01]  /*f890*/  IMAD.MOV.U32 R204, RZ, RZ, R5 ;  /* 0x000000ffffcc7224 */ /* 0x000fe200078e0005 */
[----:B------:R-:W-:Y:S01]  /*f8a0*/  MOV R203, 0x2 ;  /* 0x0000000200cb7802 */ /* 0x000fe20000000f00 */
[----:B-1----:R-:W-:Y:S01]  /*f8b0*/  IMAD.MOV.U32 R3, RZ, RZ, 0x181f ;  /* 0x0000181fff037424 */ /* 0x002fe200078e00ff */
[----:B------:R-:W-:Y:S02]  /*f8c0*/  MOV R2, 0xf8e0 ;  /* 0x0000f8e000027802 */ /* 0x000fe40000000f00 */
[----:B---34-:R-:W-:Y:S05]  /*f8d0*/  CALL.REL.NOINC `($__internal_27_$__cuda_sm70_shflsync_idx_p) ;  /* 0x0000159000007944 */ /* 0x018fea0003c00000 */
[----:B------:R-:W-:Y:S01]  /*f8e0*/  MOV R7, R203 ;  /* 0x000000cb00077202 */ /* 0x000fe20000000f00 */
[----:B------:R-:W-:Y:S05]  /*f8f0*/  BRA `(.L_x_2092) ;  /* 0xffffb40000007947 */ /* 0x000fea000383ffff */
.L_x_2009:
[----:B------:R-:W-:Y:S01]  /*f900*/  IMAD.MOV.U32 R204, RZ, RZ, R6 ;  /* 0x000000ffffcc7224 */ /* 0x000fe200078e0006 */
[----:B------:R-:W-:Y:S01]  /*f910*/  MOV R203, 0x2 ;  /* 0x0000000200cb7802 */ /* 0x000fe20000000f00 */
[----:B-1----:R-:W-:Y:S01]  /*f920*/  IMAD.MOV.U32 R3, RZ, RZ, 0x181f ;  /* 0x0000181fff037424 */ /* 0x002fe200078e00ff */
[----:B------:R-:W-:Y:S02]  /*f930*/  MOV R2, 0xf950 ;  /* 0x0000f95000027802 */ /* 0x000fe40000000f00 */
[----:B--234-:R-:W-:Y:S05]  /*f940*/  CALL.REL.NOINC `($__internal_27_$__cuda_sm70_shflsync_idx_p) ;  /* 0x0000152000007944 */ /* 0x01cfea0003c00000 */
[----:B------:R-:W-:Y:S01]  /*f950*/  MOV R2, R203 ;  /* 0x000000cb00027202 */ /* 0x000fe20000000f00 */
[----:B------:R-:W-:Y:S05]  /*f960*/  BRA `(.L_x_2093) ;  /* 0xffffb3b000007947 */ /* 0x000fea000383ffff */
.L_x_2010:
[----:B------:R-:W-:Y:S01]  /*f970*/  IMAD.MOV.U32 R204, RZ, RZ, R5 ;  /* 0x000000ffffcc7224 */ /* 0x000fe200078e0005 */
[----:B------:R-:W-:Y:S01]  /*f980*/  MOV R203, 0x3 ;  /* 0x0000000300cb7802 */ /* 0x000fe20000000f00 */
[----:B--2---:R-:W-:Y:S01]  /*f990*/  IMAD.MOV.U32 R3, RZ, RZ, 0x181f ;  /* 0x0000181fff037424 */ /* 0x004fe200078e00ff */
[----:B------:R-:W-:-:S02]  /*f9a0*/  MOV R2, 0xf9c0 ;  /* 0x0000f9c000027802 */ /* 0x000fc40000000f00 */
[----:B-1-34-:R-:W-:Y:S05]  /*f9b0*/  CALL.REL.NOINC `($__internal_27_$__cuda_sm70_shflsync_idx_p) ;  /* 0x000014b000007944 */ /* 0x01afea0003c00000 */
        /* <DEDUP_REMOVED lines=8> */
.L_x_2011:
[----:B------:R-:W-:Y:S01]  /*fa40*/  IMAD.MOV.U32 R204, RZ, RZ, R5 ;  /* 0x000000ffffcc7224 */ /* 0x000fe200078e0005 */
[----:B------:R-:W-:Y:S01]  /*fa50*/  MOV R203, 0x4 ;  /* 0x0000000400cb7802 */ /* 0x000fe20000000f00 */
[----:B--2---:R-:W-:Y:S01]  /*fa60*/  IMAD.MOV.U32 R3, RZ, RZ, 0x181f ;  /* 0x0000181fff037424 */ /* 0x004fe200078e00ff */
[----:B------:R-:W-:Y:S02]  /*fa70*/  MOV R2, 0xfa90 ;  /* 0x0000fa9000027802 */ /* 0x000fe40000000f00 */
[----:B-1-34-:R-:W-:Y:S05]  /*fa80*/  CALL.REL.NOINC `($__internal_27_$__cuda_sm70_shflsync_idx_p) ;  /* 0x000013e000007944 */ /* 0x01afea0003c00000 */
[----:B------:R-:W-:Y:S01]  /*fa90*/  MOV R7, R203 ;  /* 0x000000cb00077202 */ /* 0x000fe20000000f00 */
[----:B------:R-:W-:Y:S05]  /*faa0*/  BRA `(.L_x_2095) ;  /* 0xffffb38000007947 */ /* 0x000fea000383ffff */
.L_x_2012:
[----:B------:R-:W-:Y:S01]  /*fab0*/  IMAD.MOV.U32 R204, RZ, RZ, R6 ;  /* 0x000000ffffcc7224 */ /* 0x000fe200078e0006 */
[----:B------:R-:W-:Y:S01]  /*fac0*/  MOV R203, 0x4 ;  /* 0x0000000400cb7802 */ /* 0x000fe20000000f00 */
[----:B--2---:R-:W-:Y:S01]  /*fad0*/  IMAD.MOV.U32 R3, RZ, RZ, 0x181f ;  /* 0x0000181fff037424 */ /* 0x004fe200078e00ff */
[----:B------:R-:W-:Y:S02]  /*fae0*/  MOV R2, 0xfb00 ;  /* 0x0000fb0000027802 */ /* 0x000fe40000000f00 */
[----:B-1-34-:R-:W-:Y:S05]  /*faf0*/  CALL.REL.NOINC `($__internal_27_$__cuda_sm70_shflsync_idx_p) ;  /* 0x0000137000007944 */ /* 0x01afea0003c00000 */
[----:B------:R-:W-:Y:S01]  /*fb00*/  MOV R2, R203 ;  /* 0x000000cb00027202 */ /* 0x000fe20000000f00 */
[----:B------:R-:W-:Y:S05]  /*fb10*/  BRA `(.L_x_2096) ;  /* 0xffffb33000007947 */ /* 0x000fea000383ffff */
.L_x_2013:
[----:B------:R-:W-:Y:S01]  /*fb20*/  IMAD.MOV.U32 R204, RZ, RZ, R5 ;  /* 0x000000ffffcc7224 */ /* 0x000fe200078e0005 */
[----:B------:R-:W-:Y:S01]  /*fb30*/  MOV R203, 0x5 ;  /* 0x0000000500cb7802 */ /* 0x000fe20000000f00 */
[----:B-1----:R-:W-:Y:S01]  /*fb40*/  IMAD.MOV.U32 R3, RZ, RZ, 0x181f ;  /* 0x0000181fff037424 */ /* 0x002fe200078e00ff */
[----:B------:R-:W-:-:S02]  /*fb50*/  MOV R2, 0xfb70 ;  /* 0x0000fb7000027802 */ /* 0x000fc40000000f00 */
[----:B--234-:R-:W-:Y:S05]  /*fb60*/  CALL.REL.NOINC `($__internal_27_$__cuda_sm70_shflsync_idx_p) ;  /* 0x0000130000007944 */ /* 0x01cfea0003c00000 */
        /* <DEDUP_REMOVED lines=8> */
.L_x_2014:
[----:B------:R-:W-:Y:S01]  /*fbf0*/  IMAD.MOV.U32 R204, RZ, RZ, R5 ;  /* 0x000000ffffcc7224 */ /* 0x000fe200078e0005 */
[----:B------:R-:W-:Y:S01]  /*fc00*/  MOV R203, 0x6 ;  /* 0x0000000600cb7802 */ /* 0x000fe20000000f00 */
[----:B--2---:R-:W-:Y:S01]  /*fc10*/  IMAD.MOV.U32 R3, RZ, RZ, 0x181f ;  /* 0x0000181fff037424 */ /* 0x004fe200078e00ff */
[----:B------:R-:W-:Y:S02]  /*fc20*/  MOV R2, 0xfc40 ;  /* 0x0000fc4000027802 */ /* 0x000fe40000000f00 */
[----:B-1--4-:R-:W-:Y:S05]  /*fc30*/  CALL.REL.NOINC `($__internal_27_$__cuda_sm70_shflsync_idx_p) ;  /* 0x0000123000007944 */ /* 0x012fea0003c00000 */
[----:B------:R-:W-:Y:S01]  /*fc40*/  MOV R7, R203 ;  /* 0x000000cb00077202 */ /* 0x000fe20000000f00 */
[----:B------:R-:W-:Y:S05]  /*fc50*/  BRA `(.L_x_2098) ;  /* 0xffffb30000007947 */ /* 0x000fea000383ffff */
.L_x_2015:
[----:B------:R-:W-:Y:S01]  /*fc60*/  IMAD.MOV.U32 R204, RZ, RZ, R6 ;  /* 0x000000ffffcc7224 */ /* 0x000fe200078e0006 */
[----:B------:R-:W-:Y:S01]  /*fc70*/  MOV R203, 0x6 ;  /* 0x0000000600cb7802 */ /* 0x000fe20000000f00 */
[----:B--2---:R-:W-:Y:S01]  /*fc80*/  IMAD.MOV.U32 R3, RZ, RZ, 0x181f ;  /* 0x0000181fff037424 */ /* 0x004fe200078e00ff */
[----:B------:R-:W-:Y:S02]  /*fc90*/  MOV R2, 0xfcb0 ;  /* 0x0000fcb000027802 */ /* 0x000fe40000000f00 */
[----:B-1-34-:R-:W-:Y:S05]  /*fca0*/  CALL.REL.NOINC `($__internal_27_$__cuda_sm70_shflsync_idx_p) ;  /* 0x000011c000007944 */ /* 0x01afea0003c00000 */
[----:B------:R-:W-:Y:S01]  /*fcb0*/  MOV R2, R203 ;  /* 0x000000cb00027202 */ /* 0x000fe20000000f00 */
[----:B------:R-:W-:Y:S05]  /*fcc0*/  BRA `(.L_x_2099) ;  /* 0xffffb2b000007947 */ /* 0x000fea000383ffff */
.L_x_2016:
[----:B------:R-:W-:Y:S01]  /*fcd0*/  IMAD.MOV.U32 R204, RZ, RZ, R5 ;  /* 0x000000ffffcc7224 */ /* 0x000fe200078e0005 */
[----:B------:R-:W-:Y:S01]  /*fce0*/  MOV R203, 0x7 ;  /* 0x0000000700cb7802 */ /* 0x000fe20000000f00 */
[----:B-1----:R-:W-:Y:S01]  /*fcf0*/  IMAD.MOV.U32 R3, RZ, RZ, 0x181f ;  /* 0x0000181fff037424 */ /* 0x002fe200078e00ff */
[----:B------:R-:W-:-:S02]  /*fd00*/  MOV R2, 0xfd20 ;  /* 0x0000fd2000027802 */ /* 0x000fc40000000f00 */
[----:B--2-4-:R-:W-:Y:S05]  /*fd10*/  CALL.REL.NOINC `($__internal_27_$__cuda_sm70_shflsync_idx_p) ;  /* 0x0000115000007944 */ /* 0x014fea0003c00000 */
        /* <DEDUP_REMOVED lines=8> */
.L_x_2018:
[----:B------:R-:W-:Y:S01]  /*fda0*/  IMAD.MOV.U32 R204, RZ, RZ, R5 ;  /* 0x000000ffffcc7224 */ /* 0x000fe200078e0005 */
[----:B------:R-:W-:Y:S01]  /*fdb0*/  MOV R203, RZ ;  /* 0x000000ff00cb7202 */ /* 0x000fe20000000f00 */
[----:B------:R-:W-:Y:S01]  /*fdc0*/  IMAD.MOV.U32 R3, RZ, RZ, 0x1c1f ;  /* 0x00001c1fff037424 */ /* 0x000fe200078e00ff */
[----:B------:R-:W-:Y:S02]  /*fdd0*/  MOV R2, 0xfdf0 ;  /* 0x0000fdf000027802 */ /* 0x000fe40000000f00 */
[----:B------:R-:W-:Y:S05]  /*fde0*/  CALL.REL.NOINC `($__internal_27_$__cuda_sm70_shflsync_idx_p) ;  /* 0x0000108000007944 */ /* 0x000fea0003c00000 */
[----:B------:R-:W-:Y:S01]  /*fdf0*/  MOV R4, R203 ;  /* 0x000000cb00047202 */ /* 0x000fe20000000f00 */
[----:B------:R-:W-:Y:S05]  /*fe00*/  BRA `(.L_x_2101) ;  /* 0xffffb4a000007947 */ /* 0x000fea000383ffff */
.L_x_2019:
[----:B------:R-:W-:Y:S01]  /*fe10*/  IMAD.MOV.U32 R204, RZ, RZ, R12 ;  /* 0x000000ffffcc7224 */ /* 0x000fe200078e000c */
[----:B------:R-:W-:Y:S01]  /*fe20*/  MOV R203, RZ ;  /* 0x000000ff00cb7202 */ /* 0x000fe20000000f00 */
[----:B------:R-:W-:Y:S01]  /*fe30*/  IMAD.MOV.U32 R3, RZ, RZ, 0x1c1f ;  /* 0x00001c1fff037424 */ /* 0x000fe200078e00ff */
[----:B------:R-:W-:Y:S02]  /*fe40*/  MOV R2, 0xfe60 ;  /* 0x0000fe6000027802 */ /* 0x000fe40000000f00 */
[----:B-12---:R-:W-:Y:S05]  /*fe50*/  CALL.REL.NOINC `($__internal_27_$__cuda_sm70_shflsync_idx_p) ;  /* 0x0000101000007944 */ /* 0x006fea0003c00000 */
[----:B------:R-:W-:Y:S01]  /*fe60*/  MOV R0, R203 ;  /* 0x000000cb00007202 */ /* 0x000fe20000000f00 */
[----:B------:R-:W-:Y:S05]  /*fe70*/  BRA `(.L_x_2102) ;  /* 0xffffb45000007947 */ /* 0x000fea000383ffff */
.L_x_2022:
        /* <DEDUP_REMOVED lines=13> */
.L_x_2025:
[----:B------:R-:W-:Y:S01]  /*ff50*/  IMAD.MOV.U32 R204, RZ, RZ, R5 ;  /* 0x000000ffffcc7224 */ /* 0x000fe200078e0005 */
[----:B------:R-:W-:Y:S01]  /*ff60*/  MOV R203, 0x2 ;  /* 0x0000000200cb7802 */ /* 0x000fe20000000f00 */
[----:B---3--:R-:W-:Y:S01]  /*ff70*/  IMAD.MOV.U32 R3, RZ, RZ, 0x1c1f ;  /* 0x00001c1fff037424 */ /* 0x008fe200078e00ff */
[----:B------:R-:W-:Y:S02]  /*ff80*/  MOV R2, 0xffa0 ;  /* 0x0000ffa000027802 */ /* 0x000fe40000000f00 */
[----:B-12-4-:R-:W-:Y:S05]  /*ff90*/  CALL.REL.NOINC `($__internal_27_$__cuda_sm70_shflsync_idx_p) ;  /* 0x00000ed000007944 */ /* 0x016fea0003c00000 */
[----:B------:R-:W-:Y:S01]  /*ffa0*/  MOV R4, R203 ;  /* 0x000000cb00047202 */ /* 0x000fe20000000f00 */
[----:B------:R-:W-:Y:S05]  /*ffb0*/  BRA `(.L_x_2104) ;  /* 0xffffb9c000007947 */ /* 0x000fea000383ffff */
.L_x_2026:
[----:B------:R-:W-:Y:S01]  /*ffc0*/  IMAD.MOV.U32 R204, RZ, RZ, R12 ;  /* 0x000000ffffcc7224 */ /* 0x000fe200078e000c */
[----:B------:R-:W-:Y:S01]  /*ffd0*/  MOV R203, 0x2 ;  /* 0x0000000200cb7802 */ /* 0x000fe20000000f00 */
[----:B---3--:R-:W-:Y:S01]  /*ffe0*/  IMAD.MOV.U32 R3, RZ, RZ, 0x1c1f ;  /* 0x00001c1fff037424 */ /* 0x008fe200078e00ff */
[----:B------:R-:W-:Y:S02]  /*fff0*/  MOV R2, 0x10010 ;  /* 0x0001001000027802 */ /* 0x000fe40000000f00 */
[----:B-12-4-:R-:W-:Y:S05]  /*10000*/  CALL.REL.NOINC `($__internal_27_$__cuda_sm70_shflsync_idx_p) ;  /* 0x00000e6000007944 */ /* 0x016fea0003c00000 */
[----:B------:R-:W-:Y:S01]  /*10010*/  MOV R0, R203 ;  /* 0x000000cb00007202 */ /* 0x000fe20000000f00 */
[----:B------:R-:W-:Y:S05]  /*10020*/  BRA `(.L_x_2105) ;  /* 0xffffb97000007947 */ /* 0x000fea000383ffff */
.L_x_2029:
[----:B------:R-:W-:Y:S01]  /*10030*/  IMAD.MOV.U32 R204, RZ, RZ, R5 ;  /* 0x000000ffffcc7224 */ /* 0x000fe200078e0005 */
[----:B------:R-:W-:Y:S01]  /*10040*/  MOV R203, 0x3 ;  /* 0x0000000300cb7802 */ /* 0x000fe20000000f00 */
[----:B--23--:R-:W-:Y:S01]  /*10050*/  IMAD.MOV.U32 R3, RZ, RZ, 0x1c1f ;  /* 0x00001c1fff037424 */ /* 0x00cfe200078e00ff */
        /* <DEDUP_REMOVED lines=10> */
.L_x_2033:
[----:B------:R-:W-:Y:S01]  /*10100*/  IMAD.MOV.U32 R204, RZ, RZ, R5 ;  /* 0x000000ffffcc7224 */ /* 0x000fe200078e0005 */
[----:B------:R-:W-:Y:S01]  /*10110*/  MOV R203, RZ ;  /* 0x000000ff00cb7202 */ /* 0x000fe20000000f00 */
[----:B------:R-:W-:Y:S01]  /*10120*/  IMAD.MOV.U32 R3, RZ, RZ, 0x181f ;  /* 0x0000181fff037424 */ /* 0x000fe200078e00ff */
[----:B------:R-:W-:Y:S02]  /*10130*/  MOV R2, 0x10150 ;  /* 0x0001015000027802 */ /* 0x000fe40000000f00 */
[----:B------:R-:W-:Y:S05]  /*10140*/  CALL.REL.NOINC `($__internal_27_$__cuda_sm70_shflsync_idx_p) ;  /* 0x00000d2000007944 */ /* 0x000fea0003c00000 */
[----:B------:R-:W-:Y:S01]  /*10150*/  MOV R7, R203 ;  /* 0x000000cb00077202 */ /* 0x000fe20000000f00 */
[----:B------:R-:W-:Y:S05]  /*10160*/  BRA `(.L_x_2107) ;  /* 0xffffc64000007947 */ /* 0x000fea000383ffff */
.L_x_2034:
[----:B------:R-:W-:Y:S01]  /*10170*/  IMAD.MOV.U32 R204, RZ, RZ, R6 ;  /* 0x000000ffffcc7224 */ /* 0x000fe200078e0006 */
[----:B------:R-:W-:Y:S01]  /*10180*/  MOV R203, RZ ;  /* 0x000000ff00cb7202 */ /* 0x000fe20000000f00 */
[----:B------:R-:W-:Y:S01]  /*10190*/  IMAD.MOV.U32 R3, RZ, RZ, 0x181f ;  /* 0x0000181fff037424 */ /* 0x000fe200078e00ff */
[----:B------:R-:W-:Y:S02]  /*101a0*/  MOV R2, 0x101c0 ;  /* 0x000101c000027802 */ /* 0x000fe40000000f00 */
[----:B-12---:R-:W-:Y:S05]  /*101b0*/  CALL.REL.NOINC `($__internal_27_$__cuda_sm70_shflsync_idx_p) ;  /* 0x00000cb000007944 */ /* 0x006fea0003c00000 */
[----:B------:R-:W-:Y:S01]  /*101c0*/  MOV R2, R203 ;  /* 0x000000cb00027202 */ /* 0x000fe20000000f00 */
[----:B------:R-:W-:Y:S05]  /*101d0*/  BRA `(.L_x_2108) ;  /* 0xffffc5f000007947 */ /* 0x000fea000383ffff */
.L_x_2035:
[----:B------:R-:W-:Y:S01]  /*101e0*/  IMAD.MOV.U32 R204, RZ, RZ, R5 ;  /* 0x000000ffffcc7224 */ /* 0x000fe200078e0005 */
[----:B------:R-:W-:Y:S01]  /*101f0*/  MOV R203, 0x1 ;  /* 0x0000000100cb7802 */ /* 0x000fe20000000f00 */
[----:B--2---:R-:W-:Y:S01]  /*10200*/  IMAD.MOV.U32 R3, RZ, RZ, 0x181f ;  /* 0x0000181fff037424 */ /* 0x004fe200078e00ff */
[----:B------:R-:W-:-:S02]  /*10210*/  MOV R2, 0x10230 ;  /* 0x0001023000027802 */ /* 0x000fc40000000f00 */
[----:B-1-3--:R-:W-:Y:S05]  /*10220*/  CALL.REL.NOINC `($__internal_27_$__cuda_sm70_shflsync_idx_p) ;  /* 0x00000c4000007944 */ /* 0x00afea0003c00000 */
        /* <DEDUP_REMOVED lines=8> */
.L_x_2036:
[----:B------:R-:W-:Y:S01]  /*102b0*/  IMAD.MOV.U32 R204, RZ, RZ, R5 ;  /* 0x000000ffffcc7224 */ /* 0x000fe200078e0005 */
[----:B------:R-:W-:Y:S01]  /*102c0*/  MOV R203, 0x2 ;  /* 0x0000000200cb7802 */ /* 0x000fe20000000f00 */
[----:B-1----:R-:W-:Y:S01]  /*102d0*/  IMAD.MOV.U32 R3, RZ, RZ, 0x181f ;  /* 0x0000181fff037424 */ /* 0x002fe200078e00ff */
[----:B------:R-:W-:Y:S02]  /*102e0*/  MOV R2, 0x10300 ;  /* 0x0001030000027802 */ /* 0x000fe40000000f00 */
[----:B---34-:R-:W-:Y:S05]  /*102f0*/  CALL.REL.NOINC `($__internal_27_$__cuda_sm70_shflsync_idx_p) ;  /* 0x00000b7000007944 */ /* 0x018fea0003c00000 */
[----:B------:R-:W-:Y:S01]  /*10300*/  MOV R7, R203 ;  /* 0x000000cb00077202 */ /* 0x000fe20000000f00 */
[----:B------:R-:W-:Y:S05]  /*10310*/  BRA `(.L_x_2110) ;  /* 0xffffc5e000007947 */ /* 0x000fea000383ffff */
.L_x_2037:
[----:B------:R-:W-:Y:S01]  /*10320*/  IMAD.MOV.U32 R204, RZ, RZ, R6 ;  /* 0x000000ffffcc7224 */ /* 0x000fe200078e0006 */
[----:B------:R-:W-:Y:S01]  /*10330*/  MOV R203, 0x2 ;  /* 0x0000000200cb7802 */ /* 0x000fe20000000f00 */
[----:B-1----:R-:W-:Y:S01]  /*10340*/  IMAD.MOV.U32 R3, RZ, RZ, 0x181f ;  /* 0x0000181fff037424 */ /* 0x002fe200078e00ff */
[----:B------:R-:W-:Y:S02]  /*10350*/  MOV R2, 0x10370 ;  /* 0x0001037000027802 */ /* 0x000fe40000000f00 */
[----:B--234-:R-:W-:Y:S05]  /*10360*/  CALL.REL.NOINC `($__internal_27_$__cuda_sm70_shflsync_idx_p) ;  /* 0x00000b0000007944 */ /* 0x01cfea0003c00000 */
[----:B------:R-:W-:Y:S01]  /*10370*/  MOV R2, R203 ;  /* 0x000000cb00027202 */ /* 0x000fe20000000f00 */
[----:B------:R-:W-:Y:S05]  /*10380*/  BRA `(.L_x_2111) ;  /* 0xffffc59000007947 */ /* 0x000fea000383ffff */
.L_x_2038:
        /* <DEDUP_REMOVED lines=13> */
.L_x_2039:
[----:B------:R-:W-:Y:S01]  /*10460*/  IMAD.MOV.U32 R204, RZ, RZ, R5 ;  /* 0x000000ffffcc7224 */ /* 0x000fe200078e0005 */
[----:B------:R-:W-:Y:S01]  /*10470*/  MOV R203, 0x4 ;  /* 0x0000000400cb7802 */ /* 0x000fe20000000f00 */
[----:B--2---:R-:W-:Y:S01]  /*10480*/  IMAD.MOV.U32 R3, RZ, RZ, 0x181f ;  /* 0x0000181fff037424 */ /* 0x004fe200078e00ff */
[----:B------:R-:W-:Y:S02]  /*10490*/  MOV R2, 0x104b0 ;  /* 0x000104b000027802 */ /* 0x000fe40000000f00 */
[----:B-1-34-:R-:W-:Y:S05]  /*104a0*/  CALL.REL.NOINC `($__internal_27_$__cuda_sm70_shflsync_idx_p) ;  /* 0x000009c000007944 */ /* 0x01afea0003c00000 */
[----:B------:R-:W-:Y:S01]  /*104b0*/  MOV R7, R203 ;  /* 0x000000cb00077202 */ /* 0x000fe20000000f00 */
[----:B------:R-:W-:Y:S05]  /*104c0*/  BRA `(.L_x_2113) ;  /* 0xffffc56000007947 */ /* 0x000fea000383ffff */
.L_x_2040:
[----:B------:R-:W-:Y:S01]  /*104d0*/  IMAD.MOV.U32 R204, RZ, RZ, R6 ;  /* 0x000000ffffcc7224 */ /* 0x000fe200078e0006 */
[----:B------:R-:W-:Y:S01]  /*104e0*/  MOV R203, 0x4 ;  /* 0x0000000400cb7802 */ /* 0x000fe20000000f00 */
[----:B--2---:R-:W-:Y:S01]  /*104f0*/  IMAD.MOV.U32 R3, RZ, RZ, 0x181f ;  /* 0x0000181fff037424 */ /* 0x004fe200078e00ff */
[----:B------:R-:W-:Y:S02]  /*10500*/  MOV R2, 0x10520 ;  /* 0x0001052000027802 */ /* 0x000fe40000000f00 */
[----:B-1-34-:R-:W-:Y:S05]  /*10510*/  CALL.REL.NOINC `($__internal_27_$__cuda_sm70_shflsync_idx_p) ;  /* 0x0000095000007944 */ /* 0x01afea0003c00000 */
[----:B------:R-:W-:Y:S01]  /*10520*/  MOV R2, R203 ;  /* 0x000000cb00027202 */ /* 0x000fe20000000f00 */
[----:B------:R-:W-:Y:S05]  /*10530*/  BRA `(.L_x_2114) ;  /* 0xffffc51000007947 */ /* 0x000fea000383ffff */
.L_x_2041:
        /* <DEDUP_REMOVED lines=13> */
.L_x_2042:
[----:B------:R-:W-:Y:S01]  /*10610*/  IMAD.MOV.U32 R204, RZ, RZ, R5 ;  /* 0x000000ffffcc7224 */ /* 0x000fe200078e0005 */
[----:B------:R-:W-:Y:S01]  /*10620*/  MOV R203, 0x6 ;  /* 0x0000000600cb7802 */ /* 0x000fe20000000f00 */
[----:B--2---:R-:W-:Y:S01]  /*10630*/  IMAD.MOV.U32 R3, RZ, RZ, 0x181f ;  /* 0x0000181fff037424 */ /* 0x004fe200078e00ff */
[----:B------:R-:W-:Y:S02]  /*10640*/  MOV R2, 0x10660 ;  /* 0x0001066000027802 */ /* 0x000fe40000000f00 */
[----:B-1--4-:R-:W-:Y:S05]  /*10650*/  CALL.REL.NOINC `($__internal_27_$__cuda_sm70_shflsync_idx_p) ;  /* 0x0000081000007944 */ /* 0x012fea0003c00000 */
[----:B------:R-:W-:Y:S01]  /*10660*/  MOV R7, R203 ;  /* 0x000000cb00077202 */ /* 0x000fe20000000f00 */
[----:B------:R-:W-:Y:S05]  /*10670*/  BRA `(.L_x_2116) ;  /* 0xffffc4e000007947 */ /* 0x000fea000383ffff */
.L_x_2043:
[----:B------:R-:W-:Y:S01]  /*10680*/  IMAD.MOV.U32 R204, RZ, RZ, R6 ;  /* 0x000000ffffcc7224 */ /* 0x000fe200078e0006 */
[----:B------:R-:W-:Y:S01]  /*10690*/  MOV R203, 0x6 ;  /* 0x0000000600cb7802 */ /* 0x000fe20000000f00 */
[----:B--2---:R-:W-:Y:S01]  /*106a0*/  IMAD.MOV.U32 R3, RZ, RZ, 0x181f ;  /* 0x0000181fff037424 */ /* 0x004fe200078e00ff */
[----:B------:R-:W-:Y:S02]  /*106b0*/  MOV R2, 0x106d0 ;  /* 0x000106d000027802 */ /* 0x000fe40000000f00 */
[----:B-1-34-:R-:W-:Y:S05]  /*106c0*/  CALL.REL.NOINC `($__internal_27_$__cuda_sm70_shflsync_idx_p) ;  /* 0x000007a000007944 */ /* 0x01afea0003c00000 */
[----:B------:R-:W-:Y:S01]  /*106d0*/  MOV R2, R203 ;  /* 0x000000cb00027202 */ /* 0x000fe20000000f00 */
[----:B------:R-:W-:Y:S05]  /*106e0*/  BRA `(.L_x_2117) ;  /* 0xffffc49000007947 */ /* 0x000fea000383ffff */
.L_x_2044:
        /* <DEDUP_REMOVED lines=13> */
.L_x_2046:
[----:B------:R-:W-:Y:S01]  /*107c0*/  IMAD.MOV.U32 R204, RZ, RZ, R88 ;  /* 0x000000ffffcc7224 */ /* 0x000fe200078e0058 */
[----:B------:R-:W-:Y:S01]  /*107d0*/  MOV R203, RZ ;  /* 0x000000ff00cb7202 */ /* 0x000fe20000000f00 */
[----:B------:R-:W-:Y:S01]  /*107e0*/  IMAD.MOV.U32 R3, RZ, RZ, 0x1f ;  /* 0x0000001fff037424 */ /* 0x000fe200078e00ff */
[----:B------:R-:W-:Y:S02]  /*107f0*/  MOV R2, 0x10810 ;  /* 0x0001081000027802 */ /* 0x000fe40000000f00 */
[----:B------:R-:W-:Y:S05]  /*10800*/  CALL.REL.NOINC `($__internal_27_$__cuda_sm70_shflsync_idx_p) ;  /* 0x0000066000007944 */ /* 0x000fea0003c00000 */
[----:B------:R-:W-:Y:S01]  /*10810*/  MOV R9, R203 ;  /* 0x000000cb00097202 */ /* 0x000fe20000000f00 */
[----:B------:R-:W-:Y:S05]  /*10820*/  BRA `(.L_x_2119) ;  /* 0xffffc54000007947 */ /* 0x000fea000383ffff */
.L_x_2047:
[----:B------:R-:W-:Y:S01]  /*10830*/  IMAD.MOV.U32 R204, RZ, RZ, R88 ;  /* 0x000000ffffcc7224 */ /* 0x000fe200078e0058 */
[----:B------:R-:W-:Y:S01]  /*10840*/  MOV R203, 0x1 ;  /* 0x0000000100cb7802 */ /* 0x000fe20000000f00 */
[----:B------:R-:W-:Y:S01]  /*10850*/  IMAD.MOV.U32 R3, RZ, RZ, 0x1f ;  /* 0x0000001fff037424 */ /* 0x000fe200078e00ff */
[----:B------:R-:W-:Y:S02]  /*10860*/  MOV R2, 0x10880 ;  /* 0x0001088000027802 */ /* 0x000fe40000000f00 */
[----:B-12---:R-:W-:Y:S05]  /*10870*/  CALL.REL.NOINC `($__internal_27_$__cuda_sm70_shflsync_idx_p) ;  /* 0x000005f000007944 */ /* 0x006fea0003c00000 */
[----:B------:R-:W-:Y:S01]  /*10880*/  MOV R8, R203 ;  /* 0x000000cb00087202 */ /* 0x000fe20000000f00 */
[----:B------:R-:W-:Y:S05]  /*10890*/  BRA `(.L_x_2120) ;  /* 0xffffc4f000007947 */ /* 0x000fea000383ffff */
.L_x_2048:
[----:B------:R-:W-:Y:S02]  /*108a0*/  MOV R2, 0x1 ;  /* 0x0000000100027802 */ /* 0x000fe40000000f00 */
[----:B------:R-:W-:-:S02]  /*108b0*/  MOV R3, 0x108d0 ;  /* 0x000108d000037802 */ /* 0x000fc40000000f00 */
[----:B-1234-:R-:W-:Y:S05]  /*108c0*/  CALL.REL.NOINC `($__internal_28_$__cuda_sm70_shflsync_up_p) ;  /* 0x000005f000007944 */ /* 0x01efea0003c00000 */
[----:B------:R-:W-:Y:S05]  /*108d0*/  BRA `(.L_x_2121) ;  /* 0xffffc5e000007947 */ /* 0x000fea000383ffff */
.L_x_2049:
[----:B------:R-:W-:Y:S02]  /*108e0*/  MOV R2, 0x2 ;  /* 0x0000000200027802 */ /* 0x000fe40000000f00 */
[----:B------:R-:W-:-:S02]  /*108f0*/  MOV R3, 0x10910 ;  /* 0x0001091000037802 */ /* 0x000fc40000000f00 */
[----:B--2-4-:R-:W-:Y:S05]  /*10900*/  CALL.REL.NOINC `($__internal_28_$__cuda_sm70_shflsync_up_p) ;  /* 0x000005b000007944 */ /* 0x014fea0003c00000 */
        /* <DEDUP_REMOVED lines=24> */
.L_x_2053:
[----:B------:R-:W-:Y:S02]  /*10a90*/  MOV R2, 0x1 ;  /* 0x0000000100027802 */ /* 0x000fe40000000f00 */
[----:B------:R-:W-:Y:S02]  /*10aa0*/  MOV R3, 0x10ac0 ;  /* 0x00010ac000037802 */ /* 0x000fe40000000f00 */
[----:B------:R-:W-:Y:S05]  /*10ab0*/  CALL.REL.NOINC `($__internal_28_$__cuda_sm70_shflsync_up_p) ;  /* 0x0000040000007944 */ /* 0x000fea0003c00000 */
[----:B------:R-:W-:Y:S01]  /*10ac0*/  MOV R2, R4 ;  /* 0x0000000400027202 */ /* 0x000fe20000000f00 */
[----:B------:R-:W-:Y:S05]  /*10ad0*/  BRA `(.L_x_2123) ;  /* 0xffffc64000007947 */ /* 0x000fea000383ffff */
.L_x_2054:
        /* <DEDUP_REMOVED lines=27> */
.L_x_2056:
[----:B------:R-:W-:Y:S02]  /*10c90*/  SEL R0, RZ, 0x1, P0 ;  /* 0x00000001ff007807 */ /* 0x000fe40000000000 */
[----:B------:R-:W-:Y:S02]  /*10ca0*/  MOV R2, 0x10cc0 ;  /* 0x00010cc000027802 */ /* 0x000fe40000000f00 */
[----:B-1----:R-:W-:Y:S05]  /*10cb0*/  CALL.REL.NOINC `($__internal_29_$__cuda_sm70_votesync_ballot) ;  /* 0x0000027000007944 */ /* 0x002fea0003c00000 */
[----:B------:R-:W-:Y:S05]  /*10cc0*/  BRA `(.L_x_2125) ;  /* 0xffffc5e000007947 */ /* 0x000fea000383ffff */
.L_x_2057:
[----:B------:R-:W-:Y:S01]  /*10cd0*/  IMAD.MOV.U32 R204, RZ, RZ, R6 ;  /* 0x000000ffffcc7224 */ /* 0x000fe200078e0006 */
[----:B---3--:R-:W-:Y:S01]  /*10ce0*/  MOV R203, R11 ;  /* 0x0000000b00cb7202 */ /* 0x008fe20000000f00 */
[----:B------:R-:W-:Y:S01]  /*10cf0*/  IMAD.MOV.U32 R3, RZ, RZ, 0x1f ;  /* 0x0000001fff037424 */ /* 0x000fe200078e00ff */
[----:B------:R-:W-:Y:S02]  /*10d00*/  MOV R2, 0x10d20 ;  /* 0x00010d2000027802 */ /* 0x000fe40000000f00 */
[----:B-12---:R-:W-:Y:S05]  /*10d10*/  CALL.REL.NOINC `($__internal_27_$__cuda_sm70_shflsync_idx_p) ;  /* 0x0000015000007944 */ /* 0x006fea0003c00000 */
[----:B------:R-:W-:Y:S01]  /*10d20*/  IMAD.MOV.U32 R6, RZ, RZ, R203 ;  /* 0x000000ffff067224 */ /* 0x000fe200078e00cb */
[----:B------:R-:W-:Y:S01]  /*10d30*/  MOV R203, R11 ;  /* 0x0000000b00cb7202 */ /* 0x000fe20000000f00 */
[----:B------:R-:W-:Y:S01]  /*10d40*/  IMAD.MOV.U32 R204, RZ, RZ, R7 ;  /* 0x000000ffffcc7224 */ /* 0x000fe200078e0007 */
[----:B------:R-:W-:Y:S02]  /*10d50*/  MOV R3, 0x1f ;  /* 0x0000001f00037802 */ /* 0x000fe40000000f00 */
[----:B------:R-:W-:-:S02]  /*10d60*/  MOV R2, 0x10d80 ;  /* 0x00010d8000027802 */ /* 0x000fc40000000f00 */
[----:B------:R-:W-:Y:S05]  /*10d70*/  CALL.REL.NOINC `($__internal_27_$__cuda_sm70_shflsync_idx_p) ;  /* 0x000000f000007944 */ /* 0x000fea0003c00000 */
[----:B------:R-:W-:Y:S01]  /*10d80*/  MOV R7, R203 ;  /* 0x000000cb00077202 */ /* 0x000fe20000000f00 */
[----:B------:R-:W-:Y:S05]  /*10d90*/  BRA `(.L_x_2126) ;  /* 0xffffc55000007947 */ /* 0x000fea000383ffff */
.L_x_2060:
[----:B------:R-:W-:Y:S01]  /*10da0*/  IMAD.MOV.U32 R204, RZ, RZ, R4 ;  /* 0x000000ffffcc7224 */ /* 0x000fe200078e0004 */
[----:B------:R-:W-:Y:S01]  /*10db0*/  MOV R203, R0 ;  /* 0x0000000000cb7202 */ /* 0x000fe20000000f00 */
[----:B------:R-:W-:Y:S01]  /*10dc0*/  IMAD.MOV.U32 R3, RZ, RZ, 0x1f ;  /* 0x0000001fff037424 */ /* 0x000fe200078e00ff */
[----:B------:R-:W-:-:S02]  /*10dd0*/  MOV R2, 0x10df0 ;  /* 0x00010df000027802 */ /* 0x000fc40000000f00 */
[----:B-1-34-:R-:W-:Y:S05]  /*10de0*/  CALL.REL.NOINC `($__internal_27_$__cuda_sm70_shflsync_idx_p) ;  /* 0x0000008000007944 */ /* 0x01afea0003c00000 */
[----:B------:R-:W-:Y:S01]  /*10df0*/  MOV R10, R203 ;  /* 0x000000cb000a7202 */ /* 0x000fe20000000f00 */
[----:B------:R-:W-:Y:S05]  /*10e00*/  BRA `(.L_x_2059) ;  /* 0xffffc54000007947 */ /* 0x000fea000383ffff */
        .weak           $__internal_26_$__cuda_sm70_shflsync_bfly_p
        .type           $__internal_26_$__cuda_sm70_shflsync_bfly_p,@function
        .size           $__internal_26_$__cuda_sm70_shflsync_bfly_p,($__internal_27_$__cuda_sm70_shflsync_idx_p - $__internal_26_$__cuda_sm70_shflsync_bfly_p)
$__internal_26_$__cuda_sm70_shflsync_bfly_p:
[----:B------:R-:W-:Y:S02]  /*10e10*/  MOV R157, 0x1f ;  /* 0x0000001f009d7802 */ /* 0x000fe40000000f00 */
[----:B------:R-:W-:-:S04]  /*10e20*/  MOV R173, 0xffffffff ;  /* 0xffffffff00ad7802 */ /* 0x000fc80000000f00 */
[----:B------:R-:W-:Y:S04]  /*10e30*/  WARPSYNC R173 ;  /* 0x000000ad00007348 */ /* 0x000fe80003800000 */
[----:B------:R1:W2:Y:S02]  /*10e40*/  SHFL.BFLY PT, R157, R108, R3, R157 ;  /* 0x0c0000036c9d7389 */ /* 0x0002a400000e009d */
[----:B-1----:R-:W-:-:S04]  /*10e50*/  MOV R3, 0x0 ;  /* 0x0000000000037802 */ /* 0x002fc80000000f00 */
[----:B--2---:R-:W-:Y:S05]  /*10e60*/  RET.REL.NODEC R2 `(_ZN7cutlass13device_kernelIN5flash19enable_sm80_to_sm89INS1_16FlashAttnFwdSm80INS1_25CollectiveMainloopFwdSm80ILi4ELi1ELb0EN4cute5tupleIJNS5_1CILi128EEENS7_ILi80EEENS7_ILi64EEEEEELi64ENS_10bfloat16_tEfNS_4arch4Sm80ELb0ELb0ELb0ELb1ELb1ELb0ELb1ELb1EEENS1_21CollectiveEpilogueFwdINS6_IJS8_SA_S9_EEENS6_IJNS7_ILi1EEESI_SI_EEESC_SE_Li128ELb1ELb1ELb1ELb0EEENS1_36VarlenDynamicPersistentTileSchedulerILi128ELi80ELi128ELi128ELb1ELb1ELb0ELb0ELb1ELb1EEEEEEEEEvNT_6ParamsE) ;  /* 0xfffef19002007950 */ /* 0x004fea0003c3ffff */
        .weak           $__internal_27_$__cuda_sm70_shflsync_idx_p
        .type           $__internal_27_$__cuda_sm70_shflsync_idx_p,@function
        .size           $__internal_27_$__cuda_sm70_shflsync_idx_p,($__internal_28_$__cuda_sm70_shflsync_up_p - $__internal_27_$__cuda_sm70_shflsync_idx_p)
$__internal_27_$__cuda_sm70_shflsync_idx_p:
[----:B------:R-:W-:-:S04]  /*10e70*/  MOV R210, 0xffffffff ;  /* 0xffffffff00d27802 */ /* 0x000fc80000000f00 */
[----:B------:R-:W-:Y:S04]  /*10e80*/  WARPSYNC R210 ;  /* 0x000000d200007348 */ /* 0x000fe80003800000 */
[----:B------:R1:W2:Y:S02]  /*10e90*/  SHFL.IDX PT, R203, R204, R203, R3 ;  /* 0x000000cbcccb7389 */ /* 0x0002a400000e0003 */
[----:B-1----:R-:W-:-:S04]  /*10ea0*/  MOV R3, 0x0 ;  /* 0x0000000000037802 */ /* 0x002fc80000000f00 */
[----:B--2---:R-:W-:Y:S05]  /*10eb0*/  RET.REL.NODEC R2 `(_ZN7cutlass13device_kernelIN5flash19enable_sm80_to_sm89INS1_16FlashAttnFwdSm80INS1_25CollectiveMainloopFwdSm80ILi4ELi1ELb0EN4cute5tupleIJNS5_1CILi128EEENS7_ILi80EEENS7_ILi64EEEEEELi64ENS_10bfloat16_tEfNS_4arch4Sm80ELb0ELb0ELb0ELb1ELb1ELb0ELb1ELb1EEENS1_21CollectiveEpilogueFwdINS6_IJS8_SA_S9_EEENS6_IJNS7_ILi1EEESI_SI_EEESC_SE_Li128ELb1ELb1ELb1ELb0EEENS1_36VarlenDynamicPersistentTileSchedulerILi128ELi80ELi128ELi128ELb1ELb1ELb0ELb0ELb1ELb1EEEEEEEEEvNT_6ParamsE) ;  /* 0xfffef14002007950 */ /* 0x004fea0003c3ffff */
        .weak           $__internal_28_$__cuda_sm70_shflsync_up_p
        .type           $__internal_28_$__cuda_sm70_shflsync_up_p,@function
        .size           $__internal_28_$__cuda_sm70_shflsync_up_p,($__internal_29_$__cuda_sm70_votesync_ballot - $__internal_28_$__cuda_sm70_shflsync_up_p)
$__internal_28_$__cuda_sm70_shflsync_up_p:
[----:B------:R-:W-:Y:S02]  /*10ec0*/  IMAD.MOV.U32 R4, RZ, RZ, RZ ;  /* 0x000000ffff047224 */ /* 0x000fe400078e00ff */
[----:B------:R-:W-:-:S04]  /*10ed0*/  IMAD.MOV.U32 R11, RZ, RZ, -0x1 ;  /* 0xffffffffff0b7424 */ /* 0x000fc800078e00ff */
[----:B------:R-:W-:Y:S04]  /*10ee0*/  WARPSYNC R11 ;  /* 0x0000000b00007348 */ /* 0x000fe80003800000 */
[----:B------:R1:W2:Y:S02]  /*10ef0*/  SHFL.UP PT, R4, R0, R2, R4 ;  /* 0x0400000200047389 */ /* 0x0002a400000e0004 */
[----:B-1----:R-:W-:Y:S02]  /*10f00*/  MOV R2, R3 ;  /* 0x0000000300027202 */ /* 0x002fe40000000f00 */
[----:B------:R-:W-:-:S04]  /*10f10*/  MOV R3, 0x0 ;  /* 0x0000000000037802 */ /* 0x000fc80000000f00 */
[----:B--2---:R-:W-:Y:S05]  /*10f20*/  RET.REL.NODEC R2 `(_ZN7cutlass13device_kernelIN5flash19enable_sm80_to_sm89INS1_16FlashAttnFwdSm80INS1_25CollectiveMainloopFwdSm80ILi4ELi1ELb0EN4cute5tupleIJNS5_1CILi128EEENS7_ILi80EEENS7_ILi64EEEEEELi64ENS_10bfloat16_tEfNS_4arch4Sm80ELb0ELb0ELb0ELb1ELb1ELb0ELb1ELb1EEENS1_21CollectiveEpilogueFwdINS6_IJS8_SA_S9_EEENS6_IJNS7_ILi1EEESI_SI_EEESC_SE_Li128ELb1ELb1ELb1ELb0EEENS1_36VarlenDynamicPersistentTileSchedulerILi128ELi80ELi128ELi128ELb1ELb1ELb0ELb0ELb1ELb1EEEEEEEEEvNT_6ParamsE) ;  /* 0xfffef0d002007950 */ /* 0x004fea0003c3ffff */
        .weak           $__internal_29_$__cuda_sm70_votesync_ballot
        .type           $__internal_29_$__cuda_sm70_votesync_ballot,@function
        .size           $__internal_29_$__cuda_sm70_votesync_ballot,(.L_x_3854 - $__internal_29_$__cuda_sm70_votesync_ballot)
$__internal_29_$__cuda_sm70_votesync_ballot:
[----:B------:R-:W-:Y:S01]  /*10f30*/  ISETP.NE.U32.AND P0, PT, R0, 0x1, PT ;  /* 0x000000010000780c */ /* 0x000fe20003f05070 */
[----:B------:R-:W-:-:S04]  /*10f40*/  IMAD.MOV.U32 R3, RZ, RZ, -0x1 ;  /* 0xffffffffff037424 */ /* 0x000fc800078e00ff */
[----:B------:R-:W-:Y:S08]  /*10f50*/  WARPSYNC R3 ;  /* 0x0000000300007348 */ /* 0x000ff00003800000 */
[----:B------:R-:W-:-:S04]  /*10f60*/  VOTE.ANY R0, PT, !P0 ;  /* 0x0000000000007806 */ /* 0x000fc800040e0100 */
[----:B------:R-:W-:Y:S01]  /*10f70*/  LOP3.LUT R0, R0, R3, RZ, 0xc0, !PT ;  /* 0x0000000300007212 */ /* 0x000fe200078ec0ff */
[----:B------:R-:W-:-:S04]  /*10f80*/  IMAD.MOV.U32 R3, RZ, RZ, 0x0 ;  /* 0x00000000ff037424 */ /* 0x000fc800078e00ff */
[----:B------:R-:W-:Y:S05]  /*10f90*/  RET.REL.NODEC R2 `(_ZN7cutlass13device_kernelIN5flash19enable_sm80_to_sm89INS1_16FlashAttnFwdSm80INS1_25CollectiveMainloopFwdSm80ILi4ELi1ELb0EN4cute5tupleIJNS5_1CILi128EEENS7_ILi80EEENS7_ILi64EEEEEELi64ENS_10bfloat16_tEfNS_4arch4Sm80ELb0ELb0ELb0ELb1ELb1ELb0ELb1ELb1EEENS1_21CollectiveEpilogueFwdINS6_IJS8_SA_S9_EEENS6_IJNS7_ILi1EEESI_SI_EEESC_SE_Li128ELb1ELb1ELb1ELb0EEENS1_36VarlenDynamicPersistentTileSchedulerILi128ELi80ELi128ELi128ELb1ELb1ELb0ELb0ELb1ELb1EEEEEEEEEvNT_6ParamsE) ;  /* 0xfffef06002007950 */ /* 0x000fea0003c3ffff */
.L_x_2127:
        /* <DEDUP_REMOVED lines=14> */
.L_x_3854:


//--------------------- .text._ZN7cutlass13device_kernelIN5flash19enable_sm80_to_sm89INS1_16FlashAttnFwdSm80INS1_25CollectiveMainloopFwdSm80ILi4ELi1ELb0EN4cute5tupleIJNS5_1CILi128EEENS7_ILi80EEENS7_ILi64EEEEEELi64ENS_10bfloat16_tEfNS_4arch4Sm80ELb0ELb0ELb0ELb1ELb1ELb1ELb1ELb1EEENS1_21CollectiveEpilogueFwdINS6_IJS8_SA_S9_EEENS6_IJNS7_ILi1EEESI_SI_EEESC_SE_Li128ELb1ELb1ELb1ELb0EEENS1_36VarlenDynamicPersistentTileSchedulerILi128ELi80ELi128ELi128ELb1ELb1ELb0ELb0ELb1ELb1EEEEEEEEEvNT_6ParamsE --------------------------
	.section	.text._ZN7cutlass13device_kernelIN5flash19enable_sm80_to_sm89INS1_16FlashAttnFwdSm80INS1_25CollectiveMainloopFwdSm80ILi4ELi1ELb0EN4cute5tupleIJNS5_1CILi128EEENS7_ILi80EEENS7_ILi64EEEEEELi64ENS_10bfloat16_tEfNS_4arch4Sm80ELb0ELb0ELb0ELb1ELb1ELb1ELb1ELb1EEENS1_21CollectiveEpilogueFwdINS6_IJS8_SA_S9_EEENS6_IJNS7_ILi1EEESI_SI_EEESC_SE_Li128ELb1ELb1ELb1ELb0EEENS1_36VarlenDynamicPersistentTileSchedulerILi128ELi80ELi128ELi128ELb1ELb1ELb0ELb0ELb1ELb1EEEEEEEEEvNT_6ParamsE,"ax",@progbits
	.sectioninfo	@"SHI_REGISTERS=255"
	.align	128
.text._ZN7cutlass13device_kernelIN5flash19enable_sm80_to_sm89INS1_16FlashAttnFwdSm80INS1_25CollectiveMainloopFwdSm80ILi4ELi1ELb0EN4cute5tupleIJNS5_1CILi128EEENS7_ILi80EEENS7_ILi64EEEEEELi64ENS_10bfloat16_tEfNS_4arch4Sm80ELb0ELb0ELb0ELb1ELb1ELb1ELb1ELb1EEENS1_21CollectiveEpilogueFwdINS6_IJS8_SA_S9_EEENS6_IJNS7_ILi1EEESI_SI_EEESC_SE_Li128ELb1ELb1ELb1ELb0EEENS1_36VarlenDynamicPersistentTileSchedulerILi128ELi80ELi128ELi128ELb1ELb1ELb0ELb0ELb1ELb1EEEEEEEEEvNT_6ParamsE:
        .type           _ZN7cutlass13device_kernelIN5flash19enable_sm80_to_sm89INS1_16FlashAttnFwdSm80INS1_25CollectiveMainloopFwdSm80ILi4ELi1ELb0EN4cute5tupleIJNS5_1CILi128EEENS7_ILi80EEENS7_ILi64EEEEEELi64ENS_10bfloat16_tEfNS_4arch4Sm80ELb0ELb0ELb0ELb1ELb1ELb1ELb1ELb1EEENS1_21CollectiveEpilogueFwdINS6_IJS8_SA_S9_EEENS6_IJNS7_ILi1EEESI_SI_EEESC_SE_Li128ELb1ELb1ELb1ELb0EEENS1_36VarlenDynamicPersistentTileSchedulerILi128ELi80ELi128ELi128ELb1ELb1ELb0ELb0ELb1ELb1EEEEEEEEEvNT_6ParamsE,@function
        .size           _ZN7cutlass13device_kernelIN5flash19enable_sm80_to_sm89INS1_16FlashAttnFwdSm80INS1_25CollectiveMainloopFwdSm80ILi4ELi1ELb0EN4cute5tupleIJNS5_1CILi128EEENS7_ILi80EEENS7_ILi64EEEEEELi64ENS_10bfloat16_tEfNS_4arch4Sm80ELb0ELb0ELb0ELb1ELb1ELb1ELb1ELb1EEENS1_21CollectiveEpilogueFwdINS6_IJS8_SA_S9_EEENS6_IJNS7_ILi1EEESI_SI_EEESC_SE_Li128ELb1ELb1ELb1ELb0EEENS1_36VarlenDynamicPersistentTileSchedulerILi128ELi80ELi128ELi128ELb1ELb1ELb0ELb0ELb1ELb1EEEEEEEEEvNT_6ParamsE,(.L_x_3859 - _ZN7cutlass13device_kernelIN5flash19enable_sm80_to_sm89INS1_16FlashAttnFwdSm80INS1_25CollectiveMainloopFwdSm80ILi4ELi1ELb0EN4cute5tupleIJNS5_1CILi128EEENS7_ILi80EEENS7_ILi64EEEEEELi64ENS_10bfloat16_tEfNS_4arch4Sm80ELb0ELb0ELb0ELb1ELb1ELb1ELb1ELb1EEENS1_21CollectiveEpilogueFwdINS6_IJS8_SA_S9_EEENS6_IJNS7_ILi1EEESI_SI_EEESC_SE_Li128ELb1ELb1ELb1ELb0EEENS1_36VarlenDynamicPersistentTileSchedulerILi128ELi80ELi128ELi128ELb1ELb1ELb0ELb0ELb1ELb1EEEEEEEEEvNT_6ParamsE)
        .other          _ZN7cutlass13device_kernelIN5flash19enable_sm80_to_sm89INS1_16FlashAttnFwdSm80INS1_25CollectiveMainloopFwdSm80ILi4ELi1ELb0EN4cute5tupleIJNS5_1CILi128EEENS7_ILi80EEENS7_ILi64EEEEEELi64ENS_10bfloat16_tEfNS_4arch4Sm80ELb0ELb0ELb0ELb1ELb1ELb1ELb1ELb1EEENS1_21CollectiveEpilogueFwdINS6_IJS8_SA_S9_EEENS6_IJNS7_ILi1EEESI_SI_EEESC_SE_Li128ELb1ELb1ELb1ELb0EEENS1_36VarlenDynamicPersistentTileSchedulerILi128ELi80ELi128ELi128ELb1ELb1ELb0ELb0ELb1ELb1EEEEEEEEEvNT_6ParamsE,@"STO_CUDA_ENTRY STV_DEFAULT"
_ZN7cutlass13device_kernelIN5flash19enable_sm80_to_sm89INS1_16FlashAttnFwdSm80INS1_25CollectiveMainloopFwdSm80ILi4ELi1ELb0EN4cute5tupleIJNS5_1CILi128EEENS7_ILi80EEENS7_ILi64EEEEEELi64ENS_10bfloat16_tEfNS_4arch4Sm80ELb0ELb0ELb0ELb1ELb1ELb1ELb1ELb1EEENS1_21CollectiveEpilogueFwdINS6_IJS8_SA_S9_EEENS6_IJNS7_ILi1EEESI_SI_EEESC_SE_Li128ELb1ELb1ELb1ELb0EEENS1_36VarlenDynamicPersistentTileSchedulerILi128ELi80ELi128ELi128ELb1ELb1ELb0ELb0ELb1ELb1EEEEEEEEEvNT_6ParamsE:
        /* <DEDUP_REMOVED lines=54> */
.L_x_2133:
        /* <DEDUP_REMOVED lines=17> */
.L_x_2320:
        /* <DEDUP_REMOVED lines=16> */
.L_x_2321:
[----:B--2---:R-:W-:-:S05]  /*0570*/  IMAD R0, R0, c[0x0][0x538], RZ ;  /* 0x00014e0000007a24 */ /* 0x004fca00078e02ff */
[----:B------:R-:W-:-:S04]  /*0580*/  IADD3 R6, R0, R6, RZ ;  /* 0x0000000600067210 */ /* 0x000fc80007ffe0ff */
[----:B------:R-:W-:-:S13]  /*0590*/  ISETP.GT.AND P0, PT, R6, UR4, PT ;  /* 0x0000000406007c0c */ /* 0x000fda000bf04270 */
[----:B-1----:R-:W-:Y:S05]  /*05a0*/  @!P0 BRA `(.L_x_2133) ;  /* 0xfffffdb000008947 */ /* 0x002fea000383ffff */
.L_x_2129:
[----:B------:R-:W-:-:S05]  /*05b0*/  IADD3 R12, -R0, R6, RZ ;  /* 0x00000006000c7210 */ /* 0x000fca0007ffe1ff */
[----:B------:R-:W-:-:S05]  /*05c0*/  IMAD R0, R4, c[0x0][0x538], R12 ;  /* 0x00014e0004007a24 */ /* 0x000fca00078e020c */
[----:B------:R-:W-:Y:S01]  /*05d0*/  ISETP.GT.AND P0, PT, R0, UR4, PT ;  /* 0x0000000400007c0c */ /* 0x000fe2000bf04270 */
[----:B------:R-:W-:-:S12]  /*05e0*/  BRA.DIV ~URZ, `(.L_x_2134) ;  /* 0x00016db27f007947 */ /* 0x000fd8000b800000 */
[----:B------:R-:W-:-:S04]  /*05f0*/  VOTE.ANY R0, PT, !P0 ;  /* 0x0000000000007806 */ /* 0x000fc800040e0100 */
.L_x_2322:
[----:B------:R1:W2:Y:S01]  /*0600*/  POPC R13, R0 ;  /* 0x00000000000d7309 */ /* 0x0002a20000000000 */
[----:B------:R-:W-:Y:S05]  /*0610*/  BRA.DIV ~URZ, `(.L_x_2135) ;  /* 0x00016dc27f007947 */ /* 0x000fea000b800000 */
[----:B--2---:R2:W3:Y:S01]  /*0620*/  SHFL.IDX PT, R11, R8, R13, 0x1f ;  /* 0x00001f0d080b7589 */ /* 0x0044e200000e0000 */
[----:B------:R-:W-:-:S03]  /*0630*/  MOV R6, RZ ;  /* 0x000000ff00067202 */ /* 0x000fc60000000f00 */
[----:B------:R2:W4:Y:S04]  /*0640*/  SHFL.IDX PT, R10, R7, R13, 0x1f ;  /* 0x00001f0d070a7589 */ /* 0x00052800000e0000 */
.L_x_2323:
[----:B------:R-:W-:Y:S01]  /*0650*/  ISETP.NE.AND P0, PT, R0, RZ, PT ;  /* 0x000000ff0000720c */ /* 0x000fe20003f05270 */
[----:B------:R-:W-:-:S12]  /*0660*/  BSSY B0, `(.L_x_2136) ;  /* 0x0000005000007945 */ /* 0x000fd80003800000 */
[----:B------:R-:W-:Y:S05]  /*0670*/  @!P0 BRA `(.L_x_2137) ;  /* 0x0000003000008947 */ /* 0x000fea0003800000 */
[----:B------:R-:W-:Y:S01]  /*0680*/  IADD3 R215, R13, -0x1, RZ ;  /* 0xffffffff0dd77810 */ /* 0x000fe20007ffe0ff */
[----:B------:R-:W-:Y:S05]  /*0690*/  BRA.DIV ~URZ, `(.L_x_2138) ;  /* 0x00016e227f007947 */ /* 0x000fea000b800000 */
[----:B------:R1:W2:Y:S02]  /*06a0*/  SHFL.IDX PT, R6, R4, R215, 0x1f ;  /* 0x00001fd704067589 */ /* 0x0002a400000e0000 */
.L_x_2137:
[----:B------:R-:W-:Y:S05]  /*06b0*/  BSYNC B0 ;  /* 0x0000000000007941 */ /* 0x000fea0003800000 */
.L_x_2136:
        /* <DEDUP_REMOVED lines=69> */
.L_x_2130:
[----:B------:R-:W-:Y:S01]  /*0b10*/  MOV R0, UR4 ;  /* 0x0000000400007c02 */ /* 0x000fe20008000f00 */
[----:B------:R-:W-:Y:S04]  /*0b20*/  STL [R1+0x34], RZ ;  /* 0x000034ff01007387 */ /* 0x000fe80000100800 */
[----:B------:R-:W-:Y:S04]  /*0b30*/  STL [R1+0x38], RZ ;  /* 0x000038ff01007387 */ /* 0x000fe80000100800 */
[----:B------:R1:W-:Y:S02]  /*0b40*/  STL [R1+0x30], R0 ;  /* 0x0000300001007387 */ /* 0x0003e40000100800 */
[----:B-1----:R-:W-:-:S05]  /*0b50*/  MOV R0, c[0x0][0x53c] ;  /* 0x00014f0000007a02 */ /* 0x002fca0000000f00 */
[----:B------:R1:W-:Y:S02]  /*0b60*/  STL [R1+0x3c], R0 ;  /* 0x00003c0001007387 */ /* 0x0003e40000100800 */
.L_x_2139:
        /* <DEDUP_REMOVED lines=8> */
.L_x_2128:
[----:B------:R-:W2:Y:S02]  /*0bf0*/  LDL R0, [R1+0x3c] ;  /* 0x00003c0001007983 */ /* 0x000ea40000100800 */
[----:B--2---:R-:W-:-:S13]  /*0c00*/  ISETP.GE.AND P0, PT, R0, c[0x0][0x53c], PT ;  /* 0x00014f0000007a0c */ /* 0x004fda0003f06270 */
[----:B------:R-:W-:Y:S05]  /*0c10*/  @P0 EXIT ;  /* 0x000000000000094d */ /* 0x000fea0003800000 */
[----:B------:R-:W2:Y:S01]  /*0c20*/  S2R R15, SR_TID.X ;  /* 0x00000000000f7919 */ /* 0x000ea20000002100 */
[----:B------:R-:W-:Y:S01]  /*0c30*/  IMAD.MOV.U32 R17, RZ, RZ, -0x10 ;  /* 0xfffffff0ff117424 */ /* 0x000fe200078e00ff */
[----:B------:R-:W-:Y:S01]  /*0c40*/  ULDC UR4, c[0x0][0x2ac] ;  /* 0x0000ab0000047ab9 */ /* 0x000fe20000000800 */
[----:B------:R-:W-:Y:S01]  /*0c50*/  IMAD.MOV.U32 R16, RZ, RZ, 0x20 ;  /* 0x00000020ff107424 */ /* 0x000fe200078e00ff */
[----:B------:R-:W-:Y:S02]  /*0c60*/  ULDC UR6, c[0x0][0x1d0] ;  /* 0x0000740000067ab9 */ /* 0x000fe40000000800 */
        /* <DEDUP_REMOVED lines=15> */
[----:B------:R-:W-:Y:S01]  /*0d60*/  IMAD.SHL.U32 R7, R9, 0x40, RZ ;  /* 0x0000004009077824 */ /* 0x000fe200078e00ff */
[----:B------:R-:W-:Y:S02]  /*0d70*/  SHF.R.S32.HI R8, RZ, 0x1f, R2 ;  /* 0x0000001fff087819 */ /* 0x000fe40000011402 */
        /* <DEDUP_REMOVED lines=14> */
[----:B------:R-:W-:Y:S02]  /*0e60*/  LOP3.LUT R213, R5, 0x7ffffe00, R0, 0xf8, !PT ;  /* 0x7ffffe0005d57812 */ /* 0x000fe400078ef800 */
[--C-:B------:R-:W-:Y:S02]  /*0e70*/  SHF.R.S32.HI R98, RZ, 0x2, R10.reuse ;  /* 0x00000002ff627819 */ /* 0x100fe4000001140a */
[----:B------:R-:W-:Y:S01]  /*0e80*/  SHF.R.S32.HI R4, RZ, 0x1f, R10 ;  /* 0x0000001fff047819 */ /* 0x000fe2000001140a */
[----:B------:R-:W-:Y:S01]  /*0e90*/  IMAD.SHL.U32 R213, R213, 0x2, RZ ;  /* 0x00000002d5d57824 */ /* 0x000fe200078e00ff */
[----:B------:R-:W-:Y:S02]  /*0ea0*/  LOP3.LUT R0, R2, 0xffffffe0, RZ, 0xc0, !PT ;  /* 0xffffffe002007812 */ /* 0x000fe400078ec0ff */
[----:B------:R-:W-:Y:S02]  /*0eb0*/  SHF.R.S32.HI R7, RZ, 0x5, R2 ;  /* 0x00000005ff077819 */ /* 0x000fe40000011402 */
[----:B------:R-:W-:Y:S01]  /*0ec0*/  LOP3.LUT R13, R6, R3, RZ, 0x3c, !PT ;  /* 0x00000003060d7212 */ /* 0x000fe200078e3cff */
[----:B------:R-:W-:Y:S01]  /*0ed0*/  IMAD.IADD R18, R15, 0x1, -R0 ;  /* 0x000000010f127824 */ /* 0x000fe200078e0a00 */
[----:B------:R-:W-:Y:S01]  /*0ee0*/  SHF.R.S32.HI R2, RZ, 0x1f, R2 ;  /* 0x0000001fff027819 */ /* 0x000fe20000011402 */
[----:B------:R-:W-:Y:S01]  /*0ef0*/  IMAD.SHL.U32 R19, R7, 0x200, RZ ;  /* 0x0000020007137824 */ /* 0x000fe200078e00ff */
[----:B------:R-:W-:-:S02]  /*0f00*/  LEA.HI R4, R4, R98, RZ, 0x3 ;  /* 0x0000006204047211 */ /* 0x000fc400078f18ff */
[----:B------:R-:W-:Y:S02]  /*0f10*/  LOP3.LUT R3, R10, 0xfffffffc, RZ, 0xc0, !PT ;  /* 0xfffffffc0a037812 */ /* 0x000fe400078ec0ff */
[----:B------:R-:W-:Y:S02]  /*0f20*/  LEA.HI R0, R2, R7, RZ, 0x2 ;  /* 0x0000000702007211 */ /* 0x000fe400078f10ff */
[----:B------:R-:W-:Y:S01]  /*0f30*/  LOP3.LUT R2, R4, 0xfffffff8, RZ, 0xc0, !PT ;  /* 0xfffffff804027812 */ /* 0x000fe200078ec0ff */
[----:B------:R-:W-:Y:S01]  /*0f40*/  IMAD.IADD R99, R15, 0x1, -R3 ;  /* 0x000000010f637824 */ /* 0x000fe200078e0a03 */
[----:B------:R-:W-:Y:S01]  /*0f50*/  SHF.R.S32.HI R4, RZ, 0x1f, R18 ;  /* 0x0000001fff047819 */ /* 0x000fe20000011412 */
[----:B------:R-:W-:Y:S01]  /*0f60*/  IMAD.MOV.U32 R15, RZ, RZ, 0x40 ;  /* 0x00000040ff0f7424 */ /* 0x000fe200078e00ff */
        /* <DEDUP_REMOVED lines=9> */
[C---:B------:R-:W-:Y:S01]  /*1000*/  IMAD.SHL.U32 R86, R99.reuse, 0x8, RZ ;  /* 0x0000000863567824 */ /* 0x040fe200078e00ff */
        /* <DEDUP_REMOVED lines=27> */
[----:B------:R-:W-:Y:S02]  /*11c0*/  IADD3 R23, R98, 0x40, RZ ;  /* 0x0000004062177810 */ /* 0x000fe40007ffe0ff */
[-C--:B------:R-:W-:Y:S01]  /*11d0*/  IADD3 R4, R0, R3.reuse, R5 ;  /* 0x0000000300047210 */ /* 0x080fe20007ffe005 */
[----:B------:R-:W-:Y:S01]  /*11e0*/  IMAD.SHL.U32 R6, R24, 0x40, RZ ;  /* 0x0000004018067824 */ /* 0x000fe200078e00ff */
[----:B------:R-:W-:Y:S01]  /*11f0*/  LOP3.LUT R5, R0, R3, RZ, 0xfc, !PT ;  /* 0x0000000300057212 */ /* 0x000fe200078efcff */
[----:B------:R-:W-:Y:S01]  /*1200*/  IMAD R0, R9, 0x10, R25 ;  /* 0x0000001009007824 */ /* 0x000fe200078e0219 */
[----:B------:R-:W-:Y:S01]  /*1210*/  IADD3 R22, R98, 0x60, RZ ;  /* 0x0000006062167810 */ /* 0x000fe20007ffe0ff */
[----:B------:R-:W-:Y:S01]  /*1220*/  IMAD.SHL.U32 R3, R23, 0x40, RZ ;  /* 0x0000004017037824 */ /* 0x000fe200078e00ff */
[C---:B------:R-:W-:Y:S01]  /*1230*/  LOP3.LUT P6, RZ, R8.reuse, 0x2, RZ, 0xc0, !PT ;  /* 0x0000000208ff7812 */ /* 0x040fe200078cc0ff */
[----:B------:R-:W-:Y:S01]  /*1240*/  STL [R1+0x44], R20 ;  /* 0x0000441401007387 */ /* 0x000fe20000100800 */
[----:B------:R-:W-:-:S02]  /*1250*/  LOP3.LUT P5, RZ, R8, 0x4, RZ, 0xc0, !PT ;  /* 0x0000000408ff7812 */ /* 0x000fc400078ac0ff */
[----:B------:R-:W-:Y:S01]  /*1260*/  SHF.R.S32.HI R7, RZ, 0x1f, R24 ;  /* 0x0000001fff077819 */ /* 0x000fe20000011418 */
[----:B------:R1:W-:Y:S01]  /*1270*/  STL [R1], R0 ;  /* 0x0000000001007387 */ /* 0x0003e20000100800 */
        /* <DEDUP_REMOVED lines=12> */
[----:B------:R-:W-:Y:S01]  /*1340*/  LOP3.LUT R12, R11, 0x38, R86, 0xf8, !PT ;  /* 0x000000380b0c7812 */ /* 0x000fe200078ef856 */
[----:B------:R-:W-:Y:S01]  /*1350*/  IMAD.SHL.U32 R6, R3, 0x40, RZ ;  /* 0x0000004003067824 */ /* 0x000fe200078e00ff */
[----:B------:R-:W-:Y:S01]  /*1360*/  SHF.R.U32.HI R26, RZ, 0x3, R11 ;  /* 0x00000003ff1a7819 */ /* 0x000fe2000001160b */
[----:B-1----:R-:W-:Y:S01]  /*1370*/  IMAD.SHL.U32 R0, R22, 0x40, RZ ;  /* 0x0000004016007824 */ /* 0x002fe200078e00ff */
[----:B------:R-:W-:-:S02]  /*1380*/  LOP3.LUT R9, R10, 0x7ffffffc, RZ, 0xc0, !PT ;  /* 0x7ffffffc0a097812 */ /* 0x000fc400078ec0ff */
[--C-:B------:R-:W-:Y:S02]  /*1390*/  LOP3.LUT R11, R23, 0x38, R86.reuse, 0xf8, !PT ;  /* 0x00000038170b7812 */ /* 0x100fe400078ef856 */
[----:B------:R-:W-:Y:S01]  /*13a0*/  LOP3.LUT R22, R0, 0x1c0, RZ, 0xc0, !PT ;  /* 0x000001c000167812 */ /* 0x000fe200078ec0ff */
[----:B------:R-:W-:Y:S01]  /*13b0*/  IMAD.IADD R9, R18, 0x1, -R9 ;  /* 0x0000000112097824 */ /* 0x000fe200078e0a09 */
[----:B------:R-:W-:Y:S02]  /*13c0*/  SHF.R.U32.HI R24, RZ, 0x3, R23 ;  /* 0x00000003ff187819 */ /* 0x000fe40000011617 */
[----:B------:R-:W-:Y:S01]  /*13d0*/  SHF.R.S32.HI R3, RZ, 0x1f, R91 ;  /* 0x0000001fff037819 */ /* 0x000fe2000001145b */
[----:B------:R-:W-:Y:S01]  /*13e0*/  IMAD.SHL.U32 R18, R9, 0x2, RZ ;  /* 0x0000000209127824 */ /* 0x000fe200078e00ff */
[----:B------:R-:W-:Y:S02]  /*13f0*/  LOP3.LUT R10, R22, 0x38, R86, 0xf8, !PT ;  /* 0x00000038160a7812 */ /* 0x000fe400078ef856 */
[----:B------:R-:W-:Y:S01]  /*1400*/  SHF.R.U32.HI R23, RZ, 0x3, R22 ;  /* 0x00000003ff177819 */ /* 0x000fe20000011616 */
[----:B------:R-:W-:Y:S01]  /*1410*/  IMAD.SHL.U32 R22, R91, 0x2, RZ ;  /* 0x000000025b167824 */ /* 0x000fe200078e00ff */
[----:B------:R-:W-:-:S02]  /*1420*/  LOP3.LUT R25, R8, 0xfffffe00, RZ, 0xc0, !PT ;  /* 0xfffffe0008197812 */ /* 0x000fc400078ec0ff */
[----:B------:R-:W-:Y:S02]  /*1430*/  SHF.L.U64.HI R3, R91, 0x1, R3 ;  /* 0x000000015b037819 */ /* 0x000fe40000010203 */
[----:B------:R1:W-:Y:S01]  /*1440*/  STL [R1+0xe0], R22 ;  /* 0x0000e01601007387 */ /* 0x0003e20000100800 */
[----:B------:R-:W-:Y:S02]  /*1450*/  LOP3.LUT R7, R7, 0xfffffe00, RZ, 0xc0, !PT ;  /* 0xfffffe0007077812 */ /* 0x000fe400078ec0ff */
[----:B------:R-:W-:Y:S01]  /*1460*/  LOP3.LUT R12, R25, R12, R26, 0xf6, !PT ;  /* 0x0000000c190c7212 */ /* 0x000fe200078ef61a */
[----:B------:R-:W-:Y:S01]  /*1470*/  STL [R1+0x4c], R25 ;  /* 0x00004c1901007387 */ /* 0x000fe20000100800 */
[----:B------:R-:W-:Y:S02]  /*1480*/  LOP3.LUT R11, R7, R11, R24, 0xf6, !PT ;  /* 0x0000000b070b7212 */ /* 0x000fe400078ef618 */
[----:B------:R-:W-:Y:S01]  /*1490*/  LEA R12, R12, 0x5100, 0x1 ;  /* 0x000051000c0c7811 */ /* 0x000fe200078e08ff */
[----:B------:R2:W-:Y:S01]  /*14a0*/  STL [R1+0xdc], R3 ;  /* 0x0000dc0301007387 */ /* 0x0005e20000100800 */
[----:B------:R-:W-:-:S02]  /*14b0*/  LOP3.LUT R9, R21, 0x38, R86, 0xf8, !PT ;  /* 0x0000003815097812 */ /* 0x000fc400078ef856 */
[----:B------:R-:W-:Y:S01]  /*14c0*/  LEA R11, R11, 0x5100, 0x1 ;  /* 0x000051000b0b7811 */ /* 0x000fe200078e08ff */
[----:B------:R3:W-:Y:S01]  /*14d0*/  STL [R1+0x48], R7 ;  /* 0x0000480701007387 */ /* 0x0007e20000100800 */
[----:B------:R-:W-:Y:S02]  /*14e0*/  LEA R196, R2, 0x2900, 0x1 ;  /* 0x0000290002c47811 */ /* 0x000fe400078e08ff */
[----:B------:R-:W-:Y:S02]  /*14f0*/  SEL R2, R16, 0xffffffe0, !P6 ;  /* 0xffffffe010027807 */ /* 0x000fe40007000000 */
[C---:B------:R-:W-:Y:S02]  /*1500*/  SEL R0, R15.reuse, 0xffffffc0, !P3 ;  /* 0xffffffc00f007807 */ /* 0x040fe40005800000 */
[----:B------:R-:W-:Y:S02]  /*1510*/  SEL R8, R15, 0xffffffc0, !P2 ;  /* 0xffffffc00f087807 */ /* 0x000fe40005000000 */
[----:B------:R-:W-:Y:S01]  /*1520*/  LOP3.LUT R9, R19, R9, R20, 0xf6, !PT ;  /* 0x0000000913097212 */ /* 0x000fe200078ef614 */
[C---:B------:R-:W-:Y:S01]  /*1530*/  IMAD.IADD R202, R196.reuse, 0x1, R0 ;  /* 0x00000001c4ca7824 */ /* 0x040fe200078e0200 */
[----:B------:R-:W-:-:S02]  /*1540*/  IADD3 R207, R196, 0x20, RZ ;  /* 0x00000020c4cf7810 */ /* 0x000fc40007ffe0ff */
[----:B-1----:R-:W-:Y:S02]  /*1550*/  LOP3.LUT R22, R6, 0xfffffe00, RZ, 0xc0, !PT ;  /* 0xfffffe0006167812 */ /* 0x002fe400078ec0ff */
[----:B------:R-:W-:Y:S02]  /*1560*/  SEL R6, R16, 0xffffffe0, !P0 ;  /* 0xffffffe010067807 */ /* 0x000fe40004000000 */
[----:B------:R-:W-:Y:S01]  /*1570*/  LOP3.LUT R10, R22, R10, R23, 0xf6, !PT ;  /* 0x0000000a160a7212 */ /* 0x000fe200078ef617 */
[----:B------:R-:W-:Y:S01]  /*1580*/  STL [R1+0xe8], R22 ;  /* 0x0000e81601007387 */ /* 0x000fe20000100800 */
[----:B------:R-:W-:Y:S01]  /*1590*/  IADD3 R16, R18, 0x10, RZ ;  /* 0x0000001012107810 */ /* 0x000fe20007ffe0ff */
[----:B--2---:R-:W-:Y:S01]  /*15a0*/  IMAD.IADD R3, R27, 0x1, R14 ;  /* 0x000000011b037824 */ /* 0x004fe200078e020e */
[----:B------:R-:W-:Y:S02]  /*15b0*/  LEA R10, R10, 0x5100, 0x1 ;  /* 0x000051000a0a7811 */ /* 0x000fe400078e08ff */
[----:B------:R-:W-:-:S02]  /*15c0*/  IADD3 R14, R18, 0x20, RZ ;  /* 0x00000020120e7810 */ /* 0x000fc40007ffe0ff */
[----:B------:R1:W-:Y:S01]  /*15d0*/  STL [R1+0xf0], R3 ;  /* 0x0000f00301007387 */ /* 0x0003e20000100800 */
[----:B---3--:R-:W-:Y:S02]  /*15e0*/  SEL R7, R17, 0x10, !P1 ;  /* 0x0000001011077807 */ /* 0x008fe40004800000 */
[----:B------:R-:W-:Y:S01]  /*15f0*/  IADD3 R17, R18, 0x8, RZ ;  /* 0x0000000812117810 */ /* 0x000fe20007ffe0ff */
[----:B------:R-:W-:Y:S01]  /*1600*/  STL [R1+0x7c], R18 ;  /* 0x00007c1201007387 */ /* 0x000fe20000100800 */
[----:B------:R-:W-:Y:S02]  /*1610*/  LEA R9, R9, 0x5100, 0x1 ;  /* 0x0000510009097811 */ /* 0x000fe400078e08ff */
[----:B------:R-:W-:Y:S01]  /*1620*/  @P4 IADD3 R207, R196, -0x20, RZ ;  /* 0xffffffe0c4cf4810 */ /* 0x000fe20007ffe0ff */
[----:B------:R2:W-:Y:S01]  /*1630*/  STL [R1+0xd8], R12 ;  /* 0x0000d80c01007387 */ /* 0x0005e20000100800 */
[----:B------:R-:W-:Y:S02]  /*1640*/  LEA R203, R4, 0x5100, 0x1 ;  /* 0x0000510004cb7811 */ /* 0x000fe400078e08ff */
[----:B------:R-:W-:Y:S01]  /*1650*/  LEA R197, R5, 0x100, 0x1 ;  /* 0x0000010005c57811 */ /* 0x000fe200078e08ff */
[----:B------:R3:W-:Y:S01]  /*1660*/  STL [R1+0xd4], R11 ;  /* 0x0000d40b01007387 */ /* 0x0007e20000100800 */
[----:B------:R-:W-:Y:S01]  /*1670*/  IMAD.IADD R199, R0, 0x1, R207 ;  /* 0x0000000100c77824 */ /* 0x000fe200078e02cf */
[----:B------:R-:W-:Y:S01]  /*1680*/  IADD3 R212, R86, 0x20, RZ ;  /* 0x0000002056d47810 */ /* 0x000fe20007ffe0ff */
[----:B------:R-:W-:Y:S01]  /*1690*/  IMAD.IADD R206, R203, 0x1, R2 ;  /* 0x00000001cbce7824 */ /* 0x000fe200078e0202 */
[----:B------:R4:W-:Y:S01]  /*16a0*/  STL [R1+0xd0], R10 ;  /* 0x0000d00a01007387 */ /* 0x0009e20000100800 */
[----:B------:R-:W-:Y:S01]  /*16b0*/  SHF.R.S32.HI R245, RZ, 0x1f, R244 ;  /* 0x0000001ffff57819 */ /* 0x000fe200000114f4 */
[----:B------:R-:W-:Y:S01]  /*16c0*/  IMAD.IADD R201, R2, 0x1, R197 ;  /* 0x0000000102c97824 */ /* 0x000fe200078e02c5 */
[----:B------:R-:W-:Y:S01]  /*16d0*/  SHF.R.S32.HI R87, RZ, 0x1f, R86 ;  /* 0x0000001fff577819 */ /* 0x000fe20000011456 */
[----:B------:R5:W-:Y:S01]  /*16e0*/  STL [R1+0x74], R17 ;  /* 0x0000741101007387 */ /* 0x000be20000100800 */
[----:B------:R-:W-:-:S02]  /*16f0*/  SHF.R.S32.HI R252, RZ, 0x1f, R212 ;  /* 0x0000001ffffc7819 */ /* 0x000fc400000114d4 */
[----:B------:R-:W-:Y:S01]  /*1700*/  IADD3 R211, R207, 0x800, RZ ;  /* 0x00000800cfd37810 */ /* 0x000fe20007ffe0ff */
[----:B------:R5:W-:Y:S01]  /*1710*/  STL [R1+0x70], R16 ;  /* 0x0000701001007387 */ /* 0x000be20000100800 */
[----:B-1----:R-:W-:Y:S02]  /*1720*/  LOP3.LUT R3, R21, 0x18, R86, 0xf8, !PT ;  /* 0x0000001815037812 */ /* 0x002fe400078ef856 */
[----:B------:R-:W-:Y:S02]  /*1730*/  IADD3 R210, R207, 0x1000, RZ ;  /* 0x00001000cfd27810 */ /* 0x000fe40007ffe0ff */
[----:B------:R-:W-:Y:S02]  /*1740*/  LOP3.LUT R247, R19, R3, R20, 0xf6, !PT ;  /* 0x0000000313f77212 */ /* 0x000fe400078ef614 */
[----:B------:R-:W-:Y:S02]  /*1750*/  SEL R3, R15, 0xffffffc0, !P5 ;  /* 0xffffffc00f037807 */ /* 0x000fe40006800000 */
[----:B------:R-:W-:-:S02]  /*1760*/  IADD3 R15, R18, 0x18, RZ ;  /* 0x00000018120f7810 */ /* 0x000fc40007ffe0ff */
[C---:B--2---:R-:W-:Y:S01]  /*1770*/  IADD3 R12, R18.reuse, 0x28, RZ ;  /* 0x00000028120c7810 */ /* 0x044fe20007ffe0ff */
[----:B------:R-:W-:Y:S01]  /*1780*/  IMAD.IADD R204, R203, 0x1, R3 ;  /* 0x00000001cbcc7824 */ /* 0x000fe200078e0203 */
[----:B---3--:R-:W-:Y:S01]  /*1790*/  IADD3 R11, R18, 0x30, RZ ;  /* 0x00000030120b7810 */ /* 0x008fe20007ffe0ff */
[----:B------:R-:W-:Y:S01]  /*17a0*/  STL [R1+0x6c], R15 ;  /* 0x00006c0f01007387 */ /* 0x000fe20000100800 */
[----:B------:R-:W-:Y:S01]  /*17b0*/  IMAD.IADD R198, R3, 0x1, R197 ;  /* 0x0000000103c67824 */ /* 0x000fe200078e02c5 */
[----:B------:R-:W-:Y:S01]  /*17c0*/  LEA R247, R247, 0x100, 0x1 ;  /* 0x00000100f7f77811 */ /* 0x000fe200078e08ff */
[----:B------:R-:W-:Y:S01]  /*17d0*/  IMAD.IADD R205, R2, 0x1, R204 ;  /* 0x0000000102cd7824 */ /* 0x000fe200078e02cc */
[----:B------:R1:W-:Y:S01]  /*17e0*/  STL [R1+0x68], R14 ;  /* 0x0000680e01007387 */ /* 0x0003e20000100800 */
[----:B----4-:R-:W-:Y:S01]  /*17f0*/  IADD3 R10, R18, 0x38, RZ ;  /* 0x00000038120a7810 */ /* 0x010fe20007ffe0ff */
[----:B------:R-:W-:Y:S01]  /*1800*/  IMAD.IADD R200, R2, 0x1, R198 ;  /* 0x0000000102c87824 */ /* 0x000fe200078e02c6 */
[----:B-----5:R-:W-:Y:S01]  /*1810*/  SHF.R.S32.HI R17, RZ, 0x1f, R17 ;  /* 0x0000001fff117819 */ /* 0x020fe20000011411 */
[----:B------:R2:W-:Y:S01]  /*1820*/  STL [R1+0x64], R12 ;  /* 0x0000640c01007387 */ /* 0x0005e20000100800 */
[----:B------:R-:W-:Y:S01]  /*1830*/  IMAD.IADD R248, R8, 0x1, R247 ;  /* 0x0000000108f87824 */ /* 0x000fe200078e02f7 */
[----:B------:R-:W-:-:S02]  /*1840*/  IADD3 R209, R207, 0x1800, RZ ;  /* 0x00001800cfd17810 */ /* 0x000fc40007ffe0ff */
[----:B------:R-:W-:Y:S01]  /*1850*/  STL [R1+0x60], R11 ;  /* 0x0000600b01007387 */ /* 0x000fe20000100800 */
[----:B------:R-:W-:Y:S02]  /*1860*/  SHF.R.S32.HI R16, RZ, 0x1f, R16 ;  /* 0x0000001fff107819 */ /* 0x000fe40000011410 */
[----:B------:R-:W-:Y:S01]  /*1870*/  IADD3 R208, R207, 0x2000, RZ ;  /* 0x00002000cfd07810 */ /* 0x000fe20007ffe0ff */
[----:B------:R3:W-:Y:S04]  /*1880*/  STL [R1+0xcc], R9 ;  /* 0x0000cc0901007387 */ /* 0x0007e80000100800 */
[----:B------:R-:W-:Y:S04]  /*1890*/  STL [R1+0x5c], R10 ;  /* 0x00005c0a01007387 */ /* 0x000fe80000100800 */
[----:B------:R-:W-:Y:S04]  /*18a0*/  STL [R1+0xc0], R17 ;  /* 0x0000c01101007387 */ /* 0x000fe80000100800 */
[----:B------:R-:W-:Y:S01]  /*18b0*/  STL [R1+0xbc], R16 ;  /* 0x0000bc1001007387 */ /* 0x000fe20000100800 */
[----:B-1----:R-:W-:-:S02]  /*18c0*/  SHF.R.S32.HI R14, RZ, 0x1f, R14 ;  /* 0x0000001fff0e7819 */ /* 0x002fc4000001140e */
[----:B--2---:R-:W-:Y:S02]  /*18d0*/  SHF.R.S32.HI R12, RZ, 0x1f, R12 ;  /* 0x0000001fff0c7819 */ /* 0x004fe4000001140c */
[----:B---3--:R-:W-:-:S05]  /*18e0*/  SHF.R.S32.HI R9, RZ, 0x1f, R15 ;  /* 0x0000001fff097819 */ /* 0x008fca000001140f */
[----:B------:R1:W-:Y:S04]  /*18f0*/  STL [R1+0xb8], R9 ;  /* 0x0000b80901007387 */ /* 0x0003e80000100800 */
[----:B------:R-:W-:Y:S04]  /*1900*/  STL [R1+0xb4], R14 ;  /* 0x0000b40e01007387 */ /* 0x000fe80000100800 */
[----:B------:R-:W-:Y:S01]  /*1910*/  STL [R1+0xb0], R12 ;  /* 0x0000b00c01007387 */ /* 0x000fe20000100800 */
[----:B-1----:R-:W-:Y:S02]  /*1920*/  SHF.R.S32.HI R9, RZ, 0x1f, R11 ;  /* 0x0000001fff097819 */ /* 0x002fe4000001140b */
[----:B------:R-:W-:-:S03]  /*1930*/  LEA R11, R13, 0x80, 0x1 ;  /* 0x000000800d0b7811 */ /* 0x000fc600078e08ff */
[----:B------:R1:W-:Y:S02]  /*1940*/  STL [R1+0xac], R9 ;  /* 0x0000ac0901007387 */ /* 0x0003e40000100800 */
[C---:B------:R-:W-:Y:S01]  /*1950*/  IMAD.IADD R0, R11.reuse, 0x1, R6 ;  /* 0x000000010b007824 */ /* 0x040fe200078e0206 */
[----:B-1----:R-:W-:Y:S01]  /*1960*/  SHF.R.S32.HI R9, RZ, 0x1f, R10 ;  /* 0x0000001fff097819 */ /* 0x002fe2000001140a */
[----:B------:R-:W-:-:S04]  /*1970*/  IMAD.IADD R10, R11, 0x1, R8 ;  /* 0x000000010b0a7824 */ /* 0x000fc800078e0208 */
[----:B------:R1:W-:Y:S01]  /*1980*/  STL [R1+0xa8], R9 ;  /* 0x0000a80901007387 */ /* 0x0003e20000100800 */
[----:B------:R-:W-:-:S03]  /*1990*/  IMAD.IADD R4, R6, 0x1, R10 ;  /* 0x0000000106047824 */ /* 0x000fc600078e020a */
[----:B------:R-:W-:Y:S01]  /*19a0*/  STL [R1+0x8c], R11 ;  /* 0x00008c0b01007387 */ /* 0x000fe20000100800 */
[----:B------:R-:W-:-:S03]  /*19b0*/  IMAD.IADD R3, R7, 0x1, R4 ;  /* 0x0000000107037824 */ /* 0x000fc600078e0204 */
        /* <DEDUP_REMOVED lines=12> */
.L_x_2319:
        /* <DEDUP_REMOVED lines=47> */
.L_x_2140:
[----:B------:R-:W-:-:S04]  /*1d70*/  ISETP.NE.U32.AND P0, PT, RZ, c[0x0][0x368], PT ;  /* 0x0000da00ff007a0c */ /* 0x000fc80003f05070 */
[----:B------:R-:W-:-:S13]  /*1d80*/  ISETP.NE.AND.EX P0, PT, RZ, c[0x0][0x36c], PT, P0 ;  /* 0x0000db00ff007a0c */ /* 0x000fda0003f05300 */
[----:B------:R-:W-:Y:S05]  /*1d90*/  @!P0 BRA `(.L_x_2141) ;  /* 0x0000004000008947 */ /* 0x000fea0003800000 */
[----:B-1----:R-:W-:-:S04]  /*1da0*/  IADD3 R6, P0, R16, c[0x0][0x368], RZ ;  /* 0x0000da0010067a10 */ /* 0x002fc80007f1e0ff */
[----:B------:R-:W-:-:S05]  /*1db0*/  IADD3.X R7, R15, c[0x0][0x36c], RZ, P0, !PT ;  /* 0x0000db000f077a10 */ /* 0x000fca00007fe4ff */
[----:B------:R1:W5:Y:S01]  /*1dc0*/  LDG.E R6, [R6.64] ;  /* 0x0000000806067981 */ /* 0x000362000c1e1900 */
[----:B------:R-:W-:Y:S05]  /*1dd0*/  BRA `(.L_x_2142) ;  /* 0x0000005000007947 */ /* 0x000fea0003800000 */
.L_x_2141:
[----:B-1----:R-:W-:Y:S01]  /*1de0*/  MOV R6, UR6 ;  /* 0x0000000600067c02 */ /* 0x002fe20008000f00 */
[----:B------:R-:W-:Y:S05]  /*1df0*/  @!P5 BRA `(.L_x_2142) ;  /* 0x000000300000d947 */ /* 0x000fea0003800000 */
[----:B------:R-:W2:Y:S04]  /*1e00*/  LDG.E R6, [R4.64] ;  /* 0x0000000804067981 */ /* 0x000ea8000c1e1900 */
[----:B------:R-:W2:Y:S02]  /*1e10*/  LDG.E R0, [R4.64+0x4] ;  /* 0x0000040804007981 */ /* 0x000ea4000c1e1900 */
[----:B--2---:R-:W-:Y:S02]  /*1e20*/  IADD3 R6, -R6, R0, RZ ;  /* 0x0000000006067210 */ /* 0x004fe40007ffe1ff */
.L_x_2142:
        /* <DEDUP_REMOVED lines=59> */
.L_x_2144:
[----:B------:R-:W-:Y:S05]  /*21e0*/  BSYNC B0 ;  /* 0x0000000000007941 */ /* 0x000fea0003800000 */
.L_x_2143:
        /* <DEDUP_REMOVED lines=66> */
[----:B------:R-:W-:Y:S01]  /*2610*/  IMAD R22, R98, c[0x0][0x284], R3 ;  /* 0x0000a10062167a24 */ /* 0x000fe200078e0203 */
        /* <DEDUP_REMOVED lines=18> */
[C---:B------:R-:W-:Y:S01]  /*2740*/  @P2 LEA R18, P4, R9.reuse, c[0x0][0x220], 0x1 ;  /* 0x0000880009122a11 */ /* 0x040fe200078808ff */
[----:B------:R-:W-:Y:S01]  /*2750*/  @P0 IMAD.WIDE.U32 R6, R140, 0x30, R4 ;  /* 0x000000308c060825 */ /* 0x000fe200078e0004 */
[----:B------:R1:W-:Y:S02]  /*2760*/  @P3 LDGSTS.E.BYPASS.LTC128B.128 [R213+0x3100], [R20.64], !P6 ;  /* 0x0310000014d53fae */ /* 0x0003e4000f101d48 */
[----:B------:R-:W-:Y:S01]  /*2770*/  @P2 LEA.HI.X R19, R9, c[0x0][0x224], R0, 0x1, P4 ;  /* 0x0000890009132a11 */ /* 0x000fe200020f0c00 */
[----:B------:R-:W-:Y:S01]  /*2780*/  IMAD R0, R10, c[0x0][0x290], RZ ;  /* 0x0000a4000a007a24 */ /* 0x000fe200078e02ff */
[----:B------:R-:W-:Y:S01]  /*2790*/  @P0 LEA R16, P4, R6, c[0x0][0x220], 0x1 ;  /* 0x0000880006100a11 */ /* 0x000fe200078808ff */
[----:B------:R-:W-:-:S02]  /*27a0*/  @P0 IMAD.IADD R3, R7, 0x1, R3 ;  /* 0x0000000107030824 */ /* 0x000fc400078e0203 */
[----:B------:R-:W-:Y:S01]  /*27b0*/  IMAD.WIDE.U32 R10, R98, c[0x0][0x290], R92 ;  /* 0x0000a400620a7a25 */ /* 0x000fe200078e005c */
        /* <DEDUP_REMOVED lines=66> */
[----:B------:R-:W-:Y:S01]  /*2be0*/  IMAD.WIDE.U32 R4, R26, c[0x0][0x260], R244 ;  /* 0x000098001a047a25 */ /* 0x000fe200078e00f4 */
[----:B------:R-:W-:Y:S01]  /*2bf0*/  IADD3 R15, R98, 0x20, RZ ;  /* 0x00000020620f7810 */ /* 0x000fe20007ffe0ff */
        /* <DEDUP_REMOVED lines=57> */
.L_x_2180:
[----:B------:R-:W-:Y:S01]  /*2f90*/  IMAD R3, R29, 0x50, R0 ;  /* 0x000000501d037824 */ /* 0x000fe200078e0200 */
[----:B------:R-:W-:Y:S01]  /*2fa0*/  ISETP.NE.AND P1, PT, R156, 0x1, PT ;  /* 0x000000019c00780c */ /* 0x000fe20003f25270 */
[----:B------:R-:W-:Y:S01]  /*2fb0*/  IMAD.MOV.U32 R75, RZ, RZ, RZ ;  /* 0x000000ffff4b7224 */ /* 0x000fe200078e00ff */
[----:B------:R-:W-:Y:S04]  /*2fc0*/  DEPBAR.LE SB0, 0x0 ;  /* 0x000080000000791a */ /* 0x000fe80000000000 */
[----:B------:R-:W-:Y:S01]  /*2fd0*/  ISETP.GE.AND P0, PT, R3, R2, PT ;  /* 0x000000020300720c */ /* 0x000fe20003f06270 */
[----:B------:R-:W-:Y:S01]  /*2fe0*/  IMAD.IADD R3, R127, 0x1, R3 ;  /* 0x000000017f037824 */ /* 0x000fe200078e0203 */
[----:B------:R-:W-:Y:S01]  /*2ff0*/  WARPSYNC 0xffffffff ;  /* 0xffffffff00007948 */ /* 0x000fe20003800000 */
[----:B------:R-:W-:Y:S01]  /*3000*/  ISETP.GE.AND P2, PT, R155, 0x1, PT ;  /* 0x000000019b00780c */ /* 0x000fe20003f46270 */
[----:B------:R-:W-:Y:S01]  /*3010*/  BSSY B2, `(.L_x_2146) ;  /* 0x0000417000027945 */ /* 0x000fe20003800000 */
[----:B-1----:R-:W-:Y:S01]  /*3020*/  IMAD.MOV.U32 R4, RZ, RZ, R3 ;  /* 0x000000ffff047224 */ /* 0x002fe200078e0003 */
[----:B------:R-:W-:Y:S01]  /*3030*/  ISETP.GT.OR P0, PT, R0, 0x4f, P0 ;  /* 0x0000004f0000780c */ /* 0x000fe20000704670 */
[----:B------:R-:W-:Y:S05]  /*3040*/  @P1 IMAD.HI.U32 R5, R3, c[0x0][0x2bc], RZ ;  /* 0x0000af0003051a27 */ /* 0x000fea00078e00ff */
[----:B------:R-:W-:Y:S07]  /*3050*/  @P1 SHF.R.U32.HI R4, RZ, c[0x0][0x2c0], R5 ;  /* 0x0000b000ff041a19 */ /* 0x000fee0000011605 */
[C---:B------:R-:W-:Y:S04]  /*3060*/  @!P0 IADD3 R5, P1, R4.reuse, R112, RZ ;  /* 0x0000007004058210 */ /* 0x040fe80007f3e0ff */
[----:B------:R-:W-:Y:S01]  /*3070*/  @!P0 LEA.HI.X.SX32 R7, R4, R123, 0x1, P1 ;  /* 0x0000007b04078211 */ /* 0x000fe200008f0eff */
[----:B------:R-:W-:Y:S01]  /*3080*/  IMAD.MOV R4, RZ, RZ, -R4 ;  /* 0x000000ffff047224 */ /* 0x000fe200078e0a04 */
[C---:B------:R-:W-:Y:S03]  /*3090*/  @!P0 LEA R6, P1, R5.reuse, c[0x0][0x2a0], 0x2 ;  /* 0x0000a80005068a11 */ /* 0x040fe600078210ff */
[----:B------:R-:W-:Y:S01]  /*30a0*/  IMAD R76, R4, c[0x0][0x2b8], R3 ;  /* 0x0000ae00044c7a24 */ /* 0x000fe200078e0203 */
[----:B------:R-:W-:Y:S03]  /*30b0*/  @!P0 LEA.HI.X R7, R5, c[0x0][0x2a4], R7, 0x2, P1 ;  /* 0x0000a90005078a11 */ /* 0x000fe600008f1407 */
[----:B------:R-:W-:Y:S01]  /*30c0*/  IMAD.WIDE.U32 R4, R76, c[0x0][0x1e0], RZ ;  /* 0x000078004c047a25 */ /* 0x000fe200078e00ff */
        /* <DEDUP_REMOVED lines=56> */
.L_x_2150:
[----:B------:R-:W-:Y:S05]  /*3450*/  BSYNC B0 ;  /* 0x0000000000007941 */ /* 0x000fea0003800000 */
.L_x_2149:
        /* <DEDUP_REMOVED lines=39> */
.L_x_2152:
[----:B------:R-:W-:Y:S05]  /*36d0*/  BSYNC B0 ;  /* 0x0000000000007941 */ /* 0x000fea0003800000 */
.L_x_2151:
        /* <DEDUP_REMOVED lines=38> */
.L_x_2154:
[----:B------:R-:W-:Y:S05]  /*3940*/  BSYNC B0 ;  /* 0x0000000000007941 */ /* 0x000fea0003800000 */
.L_x_2153:
        /* <DEDUP_REMOVED lines=74> */
.L_x_2158:
[----:B------:R-:W-:Y:S05]  /*3df0*/  BSYNC B0 ;  /* 0x0000000000007941 */ /* 0x000fea0003800000 */
.L_x_2157:
        /* <DEDUP_REMOVED lines=57> */
.L_x_2156:
[----:B------:R-:W-:Y:S05]  /*4190*/  BSYNC B1 ;  /* 0x0000000000017941 */ /* 0x000fea0003800000 */
.L_x_2155:
        /* <DEDUP_REMOVED lines=62> */
.L_x_2162:
[----:B------:R-:W-:Y:S05]  /*4580*/  BSYNC B0 ;  /* 0x0000000000007941 */ /* 0x000fea0003800000 */
.L_x_2161:
        /* <DEDUP_REMOVED lines=57> */
.L_x_2160:
[----:B------:R-:W-:Y:S05]  /*4920*/  BSYNC B1 ;  /* 0x0000000000017941 */ /* 0x000fea0003800000 */
.L_x_2159:
        /* <DEDUP_REMOVED lines=61> */
.L_x_2165:
[----:B------:R-:W-:Y:S05]  /*4d00*/  BSYNC B0 ;  /* 0x0000000000007941 */ /* 0x000fea0003800000 */
.L_x_2164:
        /* <DEDUP_REMOVED lines=58> */
.L_x_2148:
        /* <DEDUP_REMOVED lines=213> */
.L_x_2167:
[----:B----4-:R-:W-:Y:S05]  /*5e00*/  BSYNC B0 ;  /* 0x0000000000007941 */ /* 0x010fea0003800000 */
.L_x_2166:
        /* <DEDUP_REMOVED lines=126> */
.L_x_2169:
[----:B------:R-:W-:Y:S05]  /*65f0*/  BSYNC B0 ;  /* 0x0000000000007941 */ /* 0x000fea0003800000 */
.L_x_2168:
        /* <DEDUP_REMOVED lines=128> */
.L_x_2147:
        /* <DEDUP_REMOVED lines=21> */
.L_x_2171:
[----:B-12---:R-:W-:Y:S05]  /*6f50*/  BSYNC B0 ;  /* 0x0000000000007941 */ /* 0x006fea0003800000 */
.L_x_2170:
        /* <DEDUP_REMOVED lines=17> */
.L_x_2173:
[----:B------:R-:W-:Y:S05]  /*7070*/  BSYNC B0 ;  /* 0x0000000000007941 */ /* 0x000fea0003800000 */
.L_x_2172:
        /* <DEDUP_REMOVED lines=16> */
.L_x_2163:
[----:B------:R-:W-:Y:S05]  /*7180*/  BSYNC B2 ;  /* 0x0000000000027941 */ /* 0x000fea0003800000 */
.L_x_2146:
        /* <DEDUP_REMOVED lines=101> */
.L_x_2175:
[----:B---3--:R-:W-:Y:S05]  /*77e0*/  BSYNC B0 ;  /* 0x0000000000007941 */ /* 0x008fea0003800000 */
.L_x_2174:
        /* <DEDUP_REMOVED lines=17> */
.L_x_2177:
[----:B------:R-:W-:Y:S05]  /*7900*/  BSYNC B0 ;  /* 0x0000000000007941 */ /* 0x000fea0003800000 */
.L_x_2176:
        /* <DEDUP_REMOVED lines=17> */
.L_x_2179:
[----:B------:R-:W-:Y:S05]  /*7a20*/  BSYNC B0 ;  /* 0x0000000000007941 */ /* 0x000fea0003800000 */
.L_x_2178:
        /* <DEDUP_REMOVED lines=11> */
[-C--:B------:R-:W-:Y:S03]  /*7ae0*/  @P0 IADD3 R8, P1, R10, R140.reuse, RZ ;  /* 0x0000008c0a080210 */ /* 0x080fe60007f3e0ff */
[----:B------:R-:W-:Y:S01]  /*7af0*/  @!PT LDS RZ, [RZ] ;  /* 0x00000000fffff984 */ /* 0x000fe20000000800 */
[----:B------:R-:W-:Y:S01]  /*7b00*/  @!PT LDS RZ, [RZ] ;  /* 0x00000000fffff984 */ /* 0x000fe20000000800 */
[----:B------:R-:W-:Y:S01]  /*7b10*/  @!PT LDS RZ, [RZ] ;  /* 0x00000000fffff984 */ /* 0x000fe20000000800 */
[----:B------:R1:W-:Y:S01]  /*7b20*/  @P0 LDGSTS.E.BYPASS.LTC128B.128 [R213+0x2900], [R10.64], !P6 ;  /* 0x029000000ad50fae */ /* 0x0003e2000f101d48 */
[-C--:B------:R-:W-:Y:S02]  /*7b30*/  @P0 IADD3.X R9, R11, R131.reuse, RZ, P1, !PT ;  /* 0x000000830b090210 */ /* 0x080fe40000ffe4ff */
        /* <DEDUP_REMOVED lines=14> */
.L_x_2145:
        /* <DEDUP_REMOVED lines=32> */
.L_x_2182:
[----:B------:R-:W-:Y:S05]  /*7e20*/  BSYNC B0 ;  /* 0x0000000000007941 */ /* 0x000fea0003800000 */
.L_x_2181:
        /* <DEDUP_REMOVED lines=37> */
[----:B------:R2:W-:Y:S01]  /*8080*/  STL [R1+0x4], R3 ;  /* 0x0000040301007387 */ /* 0x0005e20000100800 */
[----:B------:R-:W-:-:S03]  /*8090*/  PRMT R0, RZ, 0x7610, R0 ;  /* 0x00007610ff007816 */ /* 0x000fc60000000000 */
[----:B------:R-:W-:-:S04]  /*80a0*/  IMNMX R229, R139, R2, PT ;  /* 0x000000028be57217 */ /* 0x000fc80003800200 */
[----:B------:R-:W-:-:S13]  /*80b0*/  ISETP.GT.AND P0, PT, R229, R3, PT ;  /* 0x00000003e500720c */ /* 0x000fda0003f04270 */
[----:B------:R-:W-:Y:S05]  /*80c0*/  @!P0 BRA `(.L_x_2183) ;  /* 0x0000b39000008947 */ /* 0x000fea0003800000 */
[----:B--2---:R-:W2:Y:S04]  /*80d0*/  LDL R3, [R1+0x50] ;  /* 0x0000500001037983 */ /* 0x004ea80000100800 */
[----:B-1----:R-:W3:Y:S04]  /*80e0*/  LDL R4, [R1+0x54] ;  /* 0x0000540001047983 */ /* 0x002ee80000100800 */
[----:B------:R-:W4:Y:S04]  /*80f0*/  LDL R6, [R1] ;  /* 0x0000000001067983 */ /* 0x000f280000100800 */
[----:B------:R-:W4:Y:S04]  /*8100*/  LDL R10, [R1+0x34] ;  /* 0x00003400010a7983 */ /* 0x000f280000100800 */
[----:B------:R-:W4:Y:S04]  /*8110*/  LDL R7, [R1+0x38] ;  /* 0x0000380001077983 */ /* 0x000f280000100800 */
[----:B------:R-:W4:Y:S04]  /*8120*/  LDL R5, [R1+0x80] ;  /* 0x0000800001057983 */ /* 0x000f280000100800 */
[----:B------:R-:W4:Y:S01]  /*8130*/  LDL R9, [R1+0x58] ;  /* 0x0000580001097983 */ /* 0x000f220000100800 */
[----:B------:R-:W-:-:S04]  /*8140*/  ISETP.NE.U32.AND P0, PT, RZ, c[0x0][0x340], PT ;  /* 0x0000d000ff007a0c */ /* 0x000fc80003f05070 */
[----:B------:R-:W-:Y:S02]  /*8150*/  ISETP.NE.AND.EX P3, PT, RZ, c[0x0][0x344], PT, P0 ;  /* 0x0000d100ff007a0c */ /* 0x000fe40003f65300 */
[----:B------:R-:W-:-:S05]  /*8160*/  SHF.R.S32.HI R0, RZ, 0x1f, R143 ;  /* 0x0000001fff007819 */ /* 0x000fca000001148f */
[----:B------:R-:W-:-:S06]  /*8170*/  IMAD R0, R0, c[0x0][0x178], RZ ;  /* 0x00005e0000007a24 */ /* 0x000fcc00078e02ff */
[----:B--2---:R-:W-:-:S04]  /*8180*/  @P3 IADD3 R2, P0, R3, c[0x0][0x340], RZ ;  /* 0x0000d00003023a10 */ /* 0x004fc80007f1e0ff */
[----:B---3--:R-:W-:-:S05]  /*8190*/  @P3 IADD3.X R3, R4, c[0x0][0x344], RZ, P0, !PT ;  /* 0x0000d10004033a10 */ /* 0x008fca00007fe4ff */
[----:B------:R1:W5:Y:S01]  /*81a0*/  @P3 LDG.E R8, [R2.64] ;  /* 0x0000000802083981 */ /* 0x000362000c1e1900 */
[----:B------:R-:W-:-:S05]  /*81b0*/  IMAD.MOV.U32 R4, RZ, RZ, c[0x0][0x2c4] ;  /* 0x0000b100ff047624 */ /* 0x000fca00078e00ff */
[----:B------:R-:W-:Y:S01]  /*81c0*/  ISETP.NE.AND P1, PT, R4, 0x1, PT ;  /* 0x000000010400780c */ /* 0x000fe20003f25270 */
[----:B------:R-:W-:Y:S01]  /*81d0*/  IMAD R0, R143, c[0x0][0x17c], R0 ;  /* 0x00005f008f007a24 */ /* 0x000fe200078e0200 */
        /* <DEDUP_REMOVED lines=41> */
.L_x_2324:
[----:B------:R-:W-:Y:S05]  /*8470*/  BRA.DIV ~URZ, `(.L_x_2185) ;  /* 0x0000f1127f007947 */ /* 0x000fea000b800000 */
[----:B------:R3:W4:Y:S02]  /*8480*/  SHFL.IDX PT, R2, R6, RZ, 0x181f ;  /* 0x00181fff06027589 */ /* 0x00072400000e0000 */
.L_x_2325:
        /* <DEDUP_REMOVED lines=10> */
.L_x_2187:
[----:B------:R-:W-:Y:S05]  /*8530*/  BSYNC B0 ;  /* 0x0000000000007941 */ /* 0x000fea0003800000 */
.L_x_2186:
[----:B------:R-:W-:Y:S05]  /*8540*/  BRA.DIV ~URZ, `(.L_x_2188) ;  /* 0x0000f0b27f007947 */ /* 0x000fea000b800000 */
[----:B--2---:R2:W1:Y:S04]  /*8550*/  SHFL.IDX PT, R7, R5, 0x1, 0x181f ;  /* 0x00381f0005077f89 */ /* 0x00446800000e0000 */
[----:B----4-:R2:W4:Y:S02]  /*8560*/  SHFL.IDX PT, R2, R6, 0x1, 0x181f ;  /* 0x00381f0006027f89 */ /* 0x01052400000e0000 */
.L_x_2326:
        /* <DEDUP_REMOVED lines=10> */
.L_x_2190:
[----:B------:R-:W-:Y:S05]  /*8610*/  BSYNC B0 ;  /* 0x0000000000007941 */ /* 0x000fea0003800000 */
.L_x_2189:
[----:B------:R-:W-:Y:S05]  /*8620*/  BRA.DIV ~URZ, `(.L_x_2191) ;  /* 0x0000f0a27f007947 */ /* 0x000fea000b800000 */
[----:B-1----:R1:W2:Y:S02]  /*8630*/  SHFL.IDX PT, R7, R5, 0x2, 0x181f ;  /* 0x00581f0005077f89 */ /* 0x0022a400000e0000 */
.L_x_2327:
[----:B------:R-:W-:Y:S05]  /*8640*/  BRA.DIV ~URZ, `(.L_x_2192) ;  /* 0x0000f0f27f007947 */ /* 0x000fea000b800000 */
[----:B----4-:R4:W1:Y:S02]  /*8650*/  SHFL.IDX PT, R2, R6, 0x2, 0x181f ;  /* 0x00581f0006027f89 */ /* 0x01086400000e0000 */
.L_x_2328:
        /* <DEDUP_REMOVED lines=10> */
.L_x_2194:
[----:B------:R-:W-:Y:S05]  /*8700*/  BSYNC B0 ;  /* 0x0000000000007941 */ /* 0x000fea0003800000 */
.L_x_2193:
[----:B------:R-:W-:Y:S05]  /*8710*/  BRA.DIV ~URZ, `(.L_x_2195) ;  /* 0x0000f0927f007947 */ /* 0x000fea000b800000 */
[----:B--2---:R2:W3:Y:S04]  /*8720*/  SHFL.IDX PT, R7, R5, 0x3, 0x181f ;  /* 0x00781f0005077f89 */ /* 0x0044e800000e0000 */
[----:B-1----:R2:W1:Y:S02]  /*8730*/  SHFL.IDX PT, R2, R6, 0x3, 0x181f ;  /* 0x00781f0006027f89 */ /* 0x00246400000e0000 */
.L_x_2329:
        /* <DEDUP_REMOVED lines=10> */
.L_x_2197:
[----:B------:R-:W-:Y:S05]  /*87e0*/  BSYNC B0 ;  /* 0x0000000000007941 */ /* 0x000fea0003800000 */
.L_x_2196:
[----:B------:R-:W-:Y:S05]  /*87f0*/  BRA.DIV ~URZ, `(.L_x_2198) ;  /* 0x0000f0827f007947 */ /* 0x000fea000b800000 */
[----:B---3--:R3:W2:Y:S02]  /*8800*/  SHFL.IDX PT, R7, R5, 0x4, 0x181f ;  /* 0x00981f0005077f89 */ /* 0x0086a400000e0000 */
.L_x_2330:
[----:B------:R-:W-:Y:S05]  /*8810*/  BRA.DIV ~URZ, `(.L_x_2199) ;  /* 0x0000f0d27f007947 */ /* 0x000fea000b800000 */
[----:B-1----:R1:W3:Y:S02]  /*8820*/  SHFL.IDX PT, R2, R6, 0x4, 0x181f ;  /* 0x00981f0006027f89 */ /* 0x0022e400000e0000 */
.L_x_2331:
        /* <DEDUP_REMOVED lines=10> */
.L_x_2201:
[----:B------:R-:W-:Y:S05]  /*88d0*/  BSYNC B0 ;  /* 0x0000000000007941 */ /* 0x000fea0003800000 */
.L_x_2200:
[----:B------:R-:W-:Y:S05]  /*88e0*/  BRA.DIV ~URZ, `(.L_x_2202) ;  /* 0x0000f0727f007947 */ /* 0x000fea000b800000 */
[----:B--2---:R2:W1:Y:S04]  /*88f0*/  SHFL.IDX PT, R7, R5, 0x5, 0x181f ;  /* 0x00b81f0005077f89 */ /* 0x00446800000e0000 */
[----:B---3--:R2:W3:Y:S02]  /*8900*/  SHFL.IDX PT, R2, R6, 0x5, 0x181f ;  /* 0x00b81f0006027f89 */ /* 0x0084e400000e0000 */
.L_x_2332:
        /* <DEDUP_REMOVED lines=10> */
.L_x_2204:
[----:B------:R-:W-:Y:S05]  /*89b0*/  BSYNC B0 ;  /* 0x0000000000007941 */ /* 0x000fea0003800000 */
.L_x_2203:
[----:B------:R-:W-:Y:S05]  /*89c0*/  BRA.DIV ~URZ, `(.L_x_2205) ;  /* 0x0000f0627f007947 */ /* 0x000fea000b800000 */
[----:B-1----:R1:W2:Y:S02]  /*89d0*/  SHFL.IDX PT, R7, R5, 0x6, 0x181f ;  /* 0x00d81f0005077f89 */ /* 0x0022a400000e0000 */
.L_x_2333:
[----:B------:R-:W-:Y:S05]  /*89e0*/  BRA.DIV ~URZ, `(.L_x_2206) ;  /* 0x0000f0b27f007947 */ /* 0x000fea000b800000 */
[----:B---3--:R3:W1:Y:S02]  /*89f0*/  SHFL.IDX PT, R2, R6, 0x6, 0x181f ;  /* 0x00d81f0006027f89 */ /* 0x00866400000e0000 */
.L_x_2334:
        /* <DEDUP_REMOVED lines=10> */
.L_x_2208:
[----:B------:R-:W-:Y:S05]  /*8aa0*/  BSYNC B0 ;  /* 0x0000000000007941 */ /* 0x000fea0003800000 */
.L_x_2207:
[----:B------:R-:W-:Y:S05]  /*8ab0*/  BRA.DIV ~URZ, `(.L_x_2209) ;  /* 0x0000f0527f007947 */ /* 0x000fea000b800000 */
[----:B-12---:R-:W1:Y:S04]  /*8ac0*/  SHFL.IDX PT, R5, R5, 0x7, 0x181f ;  /* 0x00f81f0005057f89 */ /* 0x006e6800000e0000 */
[----:B------:R2:W3:Y:S02]  /*8ad0*/  SHFL.IDX PT, R3, R6, 0x7, 0x181f ;  /* 0x00f81f0006037f89 */ /* 0x0004e400000e0000 */
.L_x_2335:
        /* <DEDUP_REMOVED lines=17> */
[----:B------:R-:W3:Y:S04]  /*8bf0*/  LDL R183, [R1] ;  /* 0x0000000001b77983 */ /* 0x000ee80000100800 */
[----:B------:R-:W5:Y:S01]  /*8c00*/  LDL R186, [R1+0x2c] ;  /* 0x00002c0001ba7983 */ /* 0x000f620000100800 */
[----:B------:R-:W-:Y:S02]  /*8c10*/  IMAD.MOV.U32 R90, RZ, RZ, 0x50 ;  /* 0x00000050ff5a7424 */ /* 0x000fe400078e00ff */
[----:B------:R-:W-:Y:S02]  /*8c20*/  IMAD.MOV.U32 R96, RZ, RZ, c[0x0][0x2b8] ;  /* 0x0000ae00ff607624 */ /* 0x000fe400078e00ff */
[----:B------:R-:W-:Y:S01]  /*8c30*/  IMAD R90, R229, R90, -0x50 ;  /* 0xffffffb0e55a7424 */ /* 0x000fe200078e025a */
[----:B------:R-:W-:Y:S02]  /*8c40*/  BAR.SYNC.DEFER_BLOCKING 0x0 ;  /* 0x0000000000007b1d */ /* 0x000fe40000010000 */
[----:B------:R-:W-:Y:S01]  /*8c50*/  ISETP.NE.AND P1, PT, R96, 0x1, PT ;  /* 0x000000016000780c */ /* 0x000fe20003f25270 */
[----:B------:R-:W-:-:S02]  /*8c60*/  IMAD.MOV.U32 R214, RZ, RZ, RZ ;  /* 0x000000ffffd67224 */ /* 0x000fc400078e00ff */
        /* <DEDUP_REMOVED lines=22> */
[----:B---3--:R-:W-:-:S04]  /*8dd0*/  SHF.R.S32.HI R9, RZ, 0x1f, R7 ;  /* 0x0000001fff097819 */ /* 0x008fc80000011407 */
[----:B------:R-:W-:Y:S01]  /*8de0*/  LEA.HI R9, R9, R7, RZ, 0x3 ;  /* 0x0000000709097211 */ /* 0x000fe200078f18ff */
[----:B------:R-:W-:-:S03]  /*8df0*/  IMAD R94, R95, -0x50, R138 ;  /* 0xffffffb05f5e7824 */ /* 0x000fc600078e028a */
[----:B------:R-:W-:-:S05]  /*8e00*/  SHF.R.S32.HI R9, RZ, 0x3, R9 ;  /* 0x00000003ff097819 */ /* 0x000fca0000011409 */
[----:B------:R-:W-:-:S05]  /*8e10*/  IMAD.IADD R84, R94, 0x1, -R9 ;  /* 0x000000015e547824 */ /* 0x000fca00078e0a09 */
[C---:B------:R-:W-:Y:S02]  /*8e20*/  ISETP.GE.AND P1, PT, R84.reuse, 0x1, PT ;  /* 0x000000015400780c */ /* 0x040fe40003f26270 */
[----:B------:R-:W-:-:S11]  /*8e30*/  ISETP.GE.AND P4, PT, R84, 0x21, PT ;  /* 0x000000215400780c */ /* 0x000fd60003f86270 */
[----:B------:R-:W-:Y:S01]  /*8e40*/  @P1 ISETP.GE.AND P5, PT, R244, c[0x0][0x1d4], PT ;  /* 0x00007500f4001a0c */ /* 0x000fe20003fa6270 */
[----:B------:R-:W-:Y:S04]  /*8e50*/  STL.64 [R1+0x18], R180 ;  /* 0x000018b401007387 */ /* 0x000fe80000100a00 */
[----:B------:R-:W-:Y:S01]  /*8e60*/  STL [R1+0x14], R97 ;  /* 0x0000146101007387 */ /* 0x000fe20000100800 */
[----:B------:R-:W-:Y:S01]  /*8e70*/  BSSY B0, `(.L_x_2210) ;  /* 0x000002a000007945 */ /* 0x000fe20003800000 */
        /* <DEDUP_REMOVED lines=9> */
[----:B------:R-:W2:Y:S04]  /*8f10*/  SHFL.IDX PT, R4, R2, 0x1, 0x181f ;  /* 0x00381f0002047f89 */ /* 0x000ea800000e0000 */
[----:B------:R-:W3:Y:S04]  /*8f20*/  SHFL.IDX PT, R7, R8, RZ, 0x181f ;  /* 0x00181fff08077589 */ /* 0x000ee800000e0000 */
[----:B------:R-:W4:Y:S01]  /*8f30*/  SHFL.IDX PT, R5, R8, 0x1, 0x181f ;  /* 0x00381f0008057f89 */ /* 0x000f2200000e0000 */
[----:B------:R-:W-:-:S03]  /*8f40*/  ISETP.GE.AND P0, PT, R84, 0x11, PT ;  /* 0x000000115400780c */ /* 0x000fc60003f06270 */
[----:B------:R-:W5:Y:S04]  /*8f50*/  SHFL.IDX PT, R9, R2, 0x2, 0x181f ;  /* 0x00581f0002097f89 */ /* 0x000f6800000e0000 */
[----:B------:R-:W-:Y:S01]  /*8f60*/  SHFL.IDX PT, R10, R2, 0x3, 0x181f ;  /* 0x00781f00020a7f89 */ /* 0x000fe200000e0000 */
[----:B-1----:R-:W-:-:S03]  /*8f70*/  @P1 LEA R6, P2, R244, R3, 0x1 ;  /* 0x00000003f4061211 */ /* 0x002fc600078408ff */
[----:B------:R-:W1:Y:S02]  /*8f80*/  SHFL.IDX PT, R11, R8, 0x2, 0x181f ;  /* 0x00581f00080b7f89 */ /* 0x000e6400000e0000 */
[C---:B--2---:R-:W-:Y:S02]  /*8f90*/  @P0 LEA R4, P3, R244.reuse, R4, 0x1 ;  /* 0x00000004f4040211 */ /* 0x044fe400078608ff */
[----:B------:R-:W2:Y:S01]  /*8fa0*/  SHFL.IDX PT, R3, R8, 0x3, 0x181f ;  /* 0x00781f0008037f89 */ /* 0x000ea200000e0000 */
[C-C-:B---3--:R-:W-:Y:S02]  /*8fb0*/  @P1 LEA.HI.X R7, R244.reuse, R7, R245.reuse, 0x1, P2 ;  /* 0x00000007f4071211 */ /* 0x148fe400010f0cf5 */
[C---:B------:R-:W-:Y:S02]  /*8fc0*/  @P0 ISETP.GE.AND P2, PT, R244.reuse, c[0x0][0x1d4], PT ;  /* 0x00007500f4000a0c */ /* 0x040fe40003f46270 */
[----:B----4-:R-:W-:Y:S01]  /*8fd0*/  @P0 LEA.HI.X R5, R244, R5, R245, 0x1, P3 ;  /* 0x00000005f4050211 */ /* 0x010fe200018f0cf5 */
[----:B------:R5:W-:Y:S01]  /*8fe0*/  @P1 LDGSTS.E.BYPASS.LTC128B.128 [R213+0x2900], [R6.64], !P5 ;  /* 0x0290000006d51fae */ /* 0x000be2000e901d48 */
[----:B------:R-:W-:-:S02]  /*8ff0*/  ISETP.GE.AND P3, PT, R84, 0x31, PT ;  /* 0x000000315400780c */ /* 0x000fc40003f66270 */
[----:B------:R-:W-:-:S07]  /*9000*/  @P4 ISETP.GE.AND P5, PT, R244, c[0x0][0x1d4], PT ;  /* 0x00007500f4004a0c */ /* 0x000fce0003fa6270 */
[----:B------:R3:W-:Y:S04]  /*9010*/  @P0 LDGSTS.E.BYPASS.LTC128B.128 [R213+0x3100], [R4.64], !P2 ;  /* 0x0310000004d50fae */ /* 0x0007e8000d101d48 */
[C---:B------:R-:W-:Y:S02]  /*9020*/  @P3 ISETP.GE.AND P0, PT, R244.reuse, c[0x0][0x1d4], PT ;  /* 0x00007500f4003a0c */ /* 0x040fe40003f06270 */
[----:B-----5:R-:W-:-:S04]  /*9030*/  @P4 LEA R6, P2, R244, R9, 0x1 ;  /* 0x00000009f4064211 */ /* 0x020fc800078408ff */
[----:B-1----:R-:W-:-:S05]  /*9040*/  @P4 LEA.HI.X R7, R244, R11, R245, 0x1, P2 ;  /* 0x0000000bf4074211 */ /* 0x002fca00010f0cf5 */
[----:B------:R1:W-:Y:S01]  /*9050*/  @P4 LDGSTS.E.BYPASS.LTC128B.128 [R213+0x3900], [R6.64], !P5 ;  /* 0x0390000006d54fae */ /* 0x0003e2000e901d48 */
[----:B---3--:R-:W-:-:S04]  /*9060*/  @P3 LEA R4, P1, R244, R10, 0x1 ;  /* 0x0000000af4043211 */ /* 0x008fc800078208ff */
[----:B--2---:R-:W-:-:S05]  /*9070*/  @P3 LEA.HI.X R5, R244, R3, R245, 0x1, P1 ;  /* 0x00000003f4053211 */ /* 0x004fca00008f0cf5 */
[----:B------:R1:W-:Y:S01]  /*9080*/  @P3 LDGSTS.E.BYPASS.LTC128B.128 [R213+0x4100], [R4.64], !P0 ;  /* 0x0410000004d53fae */ /* 0x0003e2000c101d48 */
[----:B------:R-:W-:-:S03]  /*9090*/  ISETP.GE.AND P0, PT, R84, 0x41, PT ;  /* 0x000000415400780c */ /* 0x000fc60003f06270 */
[----:B------:R-:W2:Y:S04]  /*90a0*/  SHFL.IDX PT, R2, R2, 0x4, 0x181f ;  /* 0x00981f0002027f89 */ /* 0x000ea800000e0000 */
[----:B------:R1:W3:Y:S06]  /*90b0*/  SHFL.IDX PT, R3, R8, 0x4, 0x181f ;  /* 0x00981f0008037f89 */ /* 0x0002ec00000e0000 */
[----:B------:R-:W-:Y:S05]  /*90c0*/  @!P0 BRA `(.L_x_2211) ;  /* 0x0000004000008947 */ /* 0x000fea0003800000 */
[C---:B------:R-:W-:Y:S02]  /*90d0*/  ISETP.GE.AND P0, PT, R244.reuse, c[0x0][0x1d4], PT ;  /* 0x00007500f4007a0c */ /* 0x040fe40003f06270 */
[----:B--2---:R-:W-:-:S04]  /*90e0*/  LEA R2, P1, R244, R2, 0x1 ;  /* 0x00000002f4027211 */ /* 0x004fc800078208ff */
[----:B---3--:R-:W-:-:S07]  /*90f0*/  LEA.HI.X R3, R244, R3, R245, 0x1, P1 ;  /* 0x00000003f4037211 */ /* 0x008fce00008f0cf5 */
[----:B------:R2:W-:Y:S02]  /*9100*/  LDGSTS.E.BYPASS.LTC128B.128 [R213+0x4900], [R2.64], !P0 ;  /* 0x0490000002d57fae */ /* 0x0005e4000c101d48 */
.L_x_2211:
[----:B------:R-:W-:Y:S05]  /*9110*/  BSYNC B0 ;  /* 0x0000000000007941 */ /* 0x000fea0003800000 */
.L_x_2210:
[----:B------:R-:W-:Y:S01]  /*9120*/  ISETP.LT.AND P0, PT, RZ, c[0x0][0x27c], PT ;  /* 0x00009f00ff007a0c */ /* 0x000fe20003f01270 */
[----:B------:R-:W0:-:S12]  /*9130*/  LDGDEPBAR ;  /* 0x00000000000079af */ /* 0x000e180000000000 */
[----:B------:R-:W-:Y:S05]  /*9140*/  @P0 BRA `(.L_x_2212) ;  /* 0x0000002000000947 */ /* 0x000fea0003800000 */
[----:B------:R-:W-:-:S04]  /*9150*/  DEPBAR.LE SB0, 0x1 ;  /* 0x000080400000791a */ /* 0x000fc80000000000 */
[----:B------:R-:W-:Y:S05]  /*9160*/  BRA `(.L_x_2213) ;  /* 0x0000352000007947 */ /* 0x000fea0003800000 */
.L_x_2212:
[----:B------:R-:W4:Y:S01]  /*9170*/  LDL R26, [R1+0x34] ;  /* 0x00003400011a7983 */ /* 0x000f220000100800 */
[----:B--2---:R-:W-:Y:S01]  /*9180*/  SHF.R.S32.HI R2, RZ, 0x1f, R130 ;  /* 0x0000001fff027819 */ /* 0x004fe20000011482 */
[----:B------:R-:W-:Y:S01]  /*9190*/  ULDC.U8 UR4, c[0x0][0x298] ;  /* 0x0000a60000047ab9 */ /* 0x000fe20000000000 */
[----:B-1----:R-:W-:Y:S01]  /*91a0*/  IMAD.WIDE.U32 R4, R130, c[0x0][0x290], RZ ;  /* 0x0000a40082047a25 */ /* 0x002fe200078e00ff */
[----:B------:R-:W-:Y:S01]  /*91b0*/  ISETP.NE.AND P2, PT, RZ, UR4, PT ;  /* 0x00000004ff007c0c */ /* 0x000fe2000bf45270 */
[----:B------:R-:W-:Y:S02]  /*91c0*/  BSSY B2, `(.L_x_2213) ;  /* 0x000034c000027945 */ /* 0x000fe40003800000 */
[C---:B------:R-:W-:Y:S02]  /*91d0*/  IMAD R7, R2.reuse, c[0x0][0x280], RZ ;  /* 0x0000a00002077a24 */ /* 0x040fe400078e02ff */
[----:B------:R-:W-:Y:S02]  /*91e0*/  IMAD R6, R2, c[0x0][0x290], RZ ;  /* 0x0000a40002067a24 */ /* 0x000fe400078e02ff */
[----:B---3--:R-:W-:-:S04]  /*91f0*/  IMAD.WIDE.U32 R2, R130, c[0x0][0x280], RZ ;  /* 0x0000a00082027a25 */ /* 0x008fc800078e00ff */
        /* <DEDUP_REMOVED lines=8> */
[----:B----4-:R-:W-:Y:S01]  /*9280*/  LEA R4, R26, R98, 0x7 ;  /* 0x000000621a047211 */ /* 0x010fe200078e38ff */
        /* <DEDUP_REMOVED lines=28> */
.L_x_2216:
[----:B-12-4-:R-:W-:Y:S05]  /*9450*/  BSYNC B0 ;  /* 0x0000000000007941 */ /* 0x016fea0003800000 */
.L_x_2215:
        /* <DEDUP_REMOVED lines=72> */
.L_x_2220:
[----:B------:R-:W-:Y:S05]  /*98e0*/  BSYNC B0 ;  /* 0x0000000000007941 */ /* 0x000fea0003800000 */
.L_x_2219:
        /* <DEDUP_REMOVED lines=40> */
.L_x_2218:
[----:B------:R-:W-:Y:S05]  /*9b70*/  BSYNC B1 ;  /* 0x0000000000017941 */ /* 0x000fea0003800000 */
.L_x_2217:
        /* <DEDUP_REMOVED lines=45> */
.L_x_2224:
[----:B------:R-:W-:Y:S05]  /*9e50*/  BSYNC B0 ;  /* 0x0000000000007941 */ /* 0x000fea0003800000 */
.L_x_2223:
        /* <DEDUP_REMOVED lines=40> */
.L_x_2222:
[----:B------:R-:W-:Y:S05]  /*a0e0*/  BSYNC B1 ;  /* 0x0000000000017941 */ /* 0x000fea0003800000 */
.L_x_2221:
        /* <DEDUP_REMOVED lines=45> */
.L_x_2228:
[----:B------:R-:W-:Y:S05]  /*a3c0*/  BSYNC B0 ;  /* 0x0000000000007941 */ /* 0x000fea0003800000 */
.L_x_2227:
        /* <DEDUP_REMOVED lines=40> */
.L_x_2226:
[----:B------:R-:W-:Y:S05]  /*a650*/  BSYNC B1 ;  /* 0x0000000000017941 */ /* 0x000fea0003800000 */
.L_x_2225:
        /* <DEDUP_REMOVED lines=44> */
.L_x_2231:
[----:B------:R-:W-:Y:S05]  /*a920*/  BSYNC B0 ;  /* 0x0000000000007941 */ /* 0x000fea0003800000 */
.L_x_2230:
        /* <DEDUP_REMOVED lines=41> */
.L_x_2214:
        /* <DEDUP_REMOVED lines=22> */
.L_x_2233:
[----:B-123--:R-:W-:Y:S05]  /*ad20*/  BSYNC B0 ;  /* 0x0000000000007941 */ /* 0x00efea0003800000 */
.L_x_2232:
        /* <DEDUP_REMOVED lines=121> */
.L_x_2235:
[----:B------:R-:W-:Y:S05]  /*b4c0*/  BSYNC B0 ;  /* 0x0000000000007941 */ /* 0x000fea0003800000 */
.L_x_2234:
        /* <DEDUP_REMOVED lines=94> */
.L_x_2237:
[----:B------:R-:W-:Y:S05]  /*bab0*/  BSYNC B0 ;  /* 0x0000000000007941 */ /* 0x000fea0003800000 */
.L_x_2236:
        /* <DEDUP_REMOVED lines=94> */
.L_x_2239:
[----:B------:R-:W-:Y:S05]  /*c0a0*/  BSYNC B0 ;  /* 0x0000000000007941 */ /* 0x000fea0003800000 */
.L_x_2238:
        /* <DEDUP_REMOVED lines=93> */
.L_x_2229:
[----:B------:R-:W-:Y:S05]  /*c680*/  BSYNC B2 ;  /* 0x0000000000027941 */ /* 0x000fea0003800000 */
.L_x_2213:
[----:B------:R-:W-:Y:S01]  /*c690*/  IMAD.WIDE.U32 R146, R85, c[0x0][0x210], RZ ;  /* 0x0000840055927a25 */ /* 0x000fe200078e00ff */
[----:B------:R-:W-:-:S04]  /*c6a0*/  DEPBAR.LE SB0, 0x0 ;  /* 0x000080000000791a */ /* 0x000fc80000000000 */
[----:B------:R-:W-:Y:S01]  /*c6b0*/  IMAD R144, R85, c[0x0][0x214], R147 ;  /* 0x0000850055907a24 */ /* 0x000fe200078e0293 */
[----:B------:R-:W-:Y:S01]  /*c6c0*/  STL.64 [R1+0x8], R146 ;  /* 0x0000089201007387 */ /* 0x000fe20000100a00 */
[----:B------:R-:W-:Y:S02]  /*c6d0*/  IMAD R0, R88, c[0x0][0x208], RZ ;  /* 0x0000820058007a24 */ /* 0x000fe400078e02ff */
[C---:B--23--:R-:W-:Y:S01]  /*c6e0*/  IMAD.WIDE.U32 R2, R224.reuse, c[0x0][0x208], RZ ;  /* 0x00008200e0027a25 */ /* 0x04cfe200078e00ff */
[----:B------:R-:W-:Y:S03]  /*c6f0*/  STL [R1+0x10], R144 ;  /* 0x0000109001007387 */ /* 0x000fe60000100800 */
[----:B------:R-:W-:Y:S01]  /*c700*/  IMAD R0, R224, c[0x0][0x20c], R0 ;  /* 0x00008300e0007a24 */ /* 0x000fe200078e0200 */
[----:B------:R-:W2:Y:S03]  /*c710*/  LDL R85, [R1+0x4] ;  /* 0x0000040001557983 */ /* 0x000ea60000100800 */
[----:B------:R-:W-:Y:S01]  /*c720*/  IMAD.IADD R3, R3, 0x1, R0 ;  /* 0x0000000103037824 */ /* 0x000fe200078e0200 */
[----:B------:R-:W-:Y:S01]  /*c730*/  BAR.SYNC.DEFER_BLOCKING 0x0 ;  /* 0x0000000000007b1d */ /* 0x000fe20000010000 */
[----:B------:R-:W-:-:S02]  /*c740*/  IMAD R0, R89, c[0x0][0x218], RZ ;  /* 0x0000860059007a24 */ /* 0x000fc400078e02ff */
[----:B------:R-:W-:-:S04]  /*c750*/  IMAD.WIDE.U32 R2, R214, c[0x0][0x218], R2 ;  /* 0x00008600d6027a25 */ /* 0x000fc800078e0002 */
[----:B------:R-:W-:Y:S01]  /*c760*/  IMAD R0, R214, c[0x0][0x21c], R0 ;  /* 0x00008700d6007a24 */ /* 0x000fe200078e0200 */
[----:B------:R-:W-:-:S04]  /*c770*/  IADD3 R2, P0, R2, R146, RZ ;  /* 0x0000009202027210 */ /* 0x000fc80007f1e0ff */
[----:B------:R-:W-:Y:S01]  /*c780*/  IADD3.X R3, R144, R3, R0, P0, !PT ;  /* 0x0000000390037210 */ /* 0x000fe200007fe400 */
[----:B-1----:R-:W-:Y:S04]  /*c790*/  LDSM.16.M88.4 R4, [R203+0x2000] ;  /* 0x00200000cb04783b */ /* 0x002fe80000000200 */
[----:B------:R-:W1:Y:S04]  /*c7a0*/  LDSM.16.M88.4 R32, [R196] ;  /* 0x00000000c420783b */ /* 0x000e680000000200 */
[----:B------:R-:W3:Y:S04]  /*c7b0*/  LDSM.16.M88.4 R28, [R196+0x800] ;  /* 0x00080000c41c783b */ /* 0x000ee80000000200 */
[----:B------:R-:W4:Y:S04]  /*c7c0*/  LDSM.16.M88.4 R24, [R196+0x1000] ;  /* 0x00100000c418783b */ /* 0x000f280000000200 */
[----:B------:R-:W5:Y:S04]  /*c7d0*/  LDSM.16.M88.4 R20, [R196+0x1800] ;  /* 0x00180000c414783b */ /* 0x000f680000000200 */
[----:B------:R-:W4:Y:S04]  /*c7e0*/  LDSM.16.M88.4 R16, [R196+0x2000] ;  /* 0x00200000c410783b */ /* 0x000f280000000200 */
[----:B------:R-:W5:Y:S04]  /*c7f0*/  LDSM.16.M88.4 R8, [R203] ;  /* 0x00000000cb08783b */ /* 0x000f680000000200 */
[----:B------:R-:W-:Y:S04]  /*c800*/  LDSM.16.M88.4 R12, [R206+0x2000] ;  /* 0x00200000ce0c783b */ /* 0x000fe80000000200 */
[----:B------:R-:W5:Y:S04]  /*c810*/  LDSM.16.M88.4 R104, [R208] ;  /* 0x00000000d068783b */ /* 0x000f680000000200 */
[----:B------:R-:W5:Y:S04]  /*c820*/  LDSM.16.M88.4 R68, [R209] ;  /* 0x00000000d144783b */ /* 0x000f680000000200 */
[----:B------:R-:W5:Y:S04]  /*c830*/  LDSM.16.M88.4 R56, [R207] ;  /* 0x00000000cf38783b */ /* 0x000f680000000200 */
[----:B------:R-:W5:Y:S01]  /*c840*/  LDSM.16.M88.4 R60, [R211] ;  /* 0x00000000d33c783b */ /* 0x000f620000000200 */
[C---:B-1----:R-:W-:Y:S03]  /*c850*/  HMMA.16816.F32.BF16 R48, R4.reuse, R32, RZ ;  /* 0x000000200430723c */ /* 0x042fe600000418ff */
[----:B------:R-:W1:Y:S05]  /*c860*/  LDSM.16.M88.4 R64, [R210] ;  /* 0x00000000d240783b */ /* 0x000e6a0000000200 */
[C---:B---3--:R-:W-:Y:S08]  /*c870*/  HMMA.16816.F32.BF16 R44, R4.reuse, R28, RZ ;  /* 0x0000001c042c723c */ /* 0x048ff000000418ff */
[C---:B----4-:R-:W-:Y:S08]  /*c880*/  HMMA.16816.F32.BF16 R40, R4.reuse, R24, RZ ;  /* 0x000000180428723c */ /* 0x050ff000000418ff */
[C---:B-----5:R-:W-:Y:S08]  /*c890*/  HMMA.16816.F32.BF16 R36, R4.reuse, R20, RZ ;  /* 0x000000140424723c */ /* 0x060ff000000418ff */
[C---:B------:R-:W-:Y:S08]  /*c8a0*/  HMMA.16816.F32.BF16 R52, R4.reuse, R16, RZ ;  /* 0x000000100434723c */ /* 0x040ff000000418ff */
[C---:B------:R-:W-:Y:S08]  /*c8b0*/  HMMA.16816.F32.BF16 R72, R4.reuse, R34, RZ ;  /* 0x000000220448723c */ /* 0x040ff000000418ff */
[C---:B------:R-:W-:Y:S08]  /*c8c0*/  HMMA.16816.F32.BF16 R76, R4.reuse, R30, RZ ;  /* 0x0000001e044c723c */ /* 0x040ff000000418ff */
[C---:B------:R-:W-:Y:S08]  /*c8d0*/  HMMA.16816.F32.BF16 R80, R4.reuse, R26, RZ ;  /* 0x0000001a0450723c */ /* 0x040ff000000418ff */
[C---:B------:R-:W-:Y:S08]  /*c8e0*/  HMMA.16816.F32.BF16 R100, R4.reuse, R22, RZ ;  /* 0x000000160464723c */ /* 0x040ff000000418ff */
[----:B------:R-:W-:Y:S01]  /*c8f0*/  HMMA.16816.F32.BF16 R4, R4, R18, RZ ;  /* 0x000000120404723c */ /* 0x000fe200000418ff */
[----:B------:R-:W-:-:S04]  /*c900*/  LEA R0, P0, R2, c[0x0][0x1f8], 0x1 ;  /* 0x00007e0002007a11 */ /* 0x000fc800078008ff */
[----:B------:R-:W-:Y:S02]  /*c910*/  LEA.HI.X R2, R2, c[0x0][0x1fc], R3, 0x1, P0 ;  /* 0x00007f0002027a11 */ /* 0x000fe400000f0c03 */
[----:B------:R-:W3:Y:S01]  /*c920*/  SHFL.IDX PT, R3, R0, RZ, 0x181f ;  /* 0x00181fff00037589 */ /* 0x000ee200000e0000 */
[C---:B------:R-:W-:Y:S08]  /*c930*/  HMMA.16816.F32.BF16 R108, R8.reuse, R32, RZ ;  /* 0x00000020086c723c */ /* 0x040ff000000418ff */
[----:B------:R-:W-:Y:S08]  /*c940*/  HMMA.16816.F32.BF16 R168, R8, R34, RZ ;  /* 0x0000002208a8723c */ /* 0x000ff000000418ff */
[C---:B------:R-:W-:Y:S01]  /*c950*/  HMMA.16816.F32.BF16 R32, R12.reuse, R106, R4 ;  /* 0x0000006a0c20723c */ /* 0x040fe20000041804 */
[----:B------:R-:W4:Y:S04]  /*c960*/  SHFL.IDX PT, R4, R0, 0x1, 0x181f ;  /* 0x00381f0000047f89 */ /* 0x000f2800000e0000 */
[----:B------:R-:W5:Y:S03]  /*c970*/  SHFL.IDX PT, R6, R0, 0x2, 0x181f ;  /* 0x00581f0000067f89 */ /* 0x000f6600000e0000 */
[C---:B------:R-:W-:Y:S01]  /*c980*/  HMMA.16816.F32.BF16 R136, R12.reuse, R68, R36 ;  /* 0x000000440c88723c */ /* 0x040fe20000041824 */
[----:B------:R-:W-:Y:S07]  /*c990*/  SHFL.IDX PT, R7, R2, 0x1, 0x181f ;  /* 0x00381f0002077f89 */ /* 0x000fee00000e0000 */
[C---:B------:R-:W-:Y:S01]  /*c9a0*/  HMMA.16816.F32.BF16 R140, R12.reuse, R56, R48 ;  /* 0x000000380c8c723c */ /* 0x040fe20000041830 */
[----:B------:R-:W-:Y:S07]  /*c9b0*/  SHFL.IDX PT, R5, R0, 0x3, 0x181f ;  /* 0x00781f0000057f89 */ /* 0x000fee00000e0000 */
[C---:B------:R-:W-:Y:S08]  /*c9c0*/  HMMA.16816.F32.BF16 R132, R12.reuse, R60, R44 ;  /* 0x0000003c0c84723c */ /* 0x040ff0000004182c */
[C---:B-1----:R-:W-:Y:S08]  /*c9d0*/  HMMA.16816.F32.BF16 R124, R12.reuse, R64, R40 ;  /* 0x000000400c7c723c */ /* 0x042ff00000041828 */
[C---:B------:R-:W-:Y:S08]  /*c9e0*/  HMMA.16816.F32.BF16 R128, R12.reuse, R104, R52 ;  /* 0x000000680c80723c */ /* 0x040ff00000041834 */
[C---:B------:R-:W-:Y:S08]  /*c9f0*/  HMMA.16816.F32.BF16 R72, R12.reuse, R58, R72 ;  /* 0x0000003a0c48723c */ /* 0x040ff00000041848 */
[C---:B------:R-:W-:Y:S08]  /*ca00*/  HMMA.16816.F32.BF16 R76, R12.reuse, R62, R76 ;  /* 0x0000003e0c4c723c */ /* 0x040ff0000004184c */
[C---:B------:R-:W-:Y:S08]  /*ca10*/  HMMA.16816.F32.BF16 R80, R12.reuse, R66, R80 ;  /* 0x000000420c50723c */ /* 0x040ff00000041850 */
[----:B------:R-:W-:Y:S01]  /*ca20*/  HMMA.16816.F32.BF16 R36, R12, R70, R100 ;  /* 0x000000460c24723c */ /* 0x000fe20000041864 */
[----:B------:R-:W1:Y:S07]  /*ca30*/  SHFL.IDX PT, R13, R2, RZ, 0x181f ;  /* 0x00181fff020d7589 */ /* 0x000e6e00000e0000 */
[C---:B------:R-:W-:Y:S08]  /*ca40*/  HMMA.16816.F32.BF16 R112, R8.reuse, R24, RZ ;  /* 0x000000180870723c */ /* 0x040ff000000418ff */
[C---:B------:R-:W-:Y:S08]  /*ca50*/  HMMA.16816.F32.BF16 R160, R8.reuse, R26, RZ ;  /* 0x0000001a08a0723c */ /* 0x040ff000000418ff */
[C---:B------:R-:W-:Y:S01]  /*ca60*/  HMMA.16816.F32.BF16 R24, R8.reuse, R20, RZ ;  /* 0x000000140818723c */ /* 0x040fe200000418ff */
[----:B------:R-:W1:Y:S07]  /*ca70*/  SHFL.IDX PT, R20, R2, 0x2, 0x181f ;  /* 0x00581f0002147f89 */ /* 0x000e6e00000e0000 */
[C---:B------:R-:W-:Y:S01]  /*ca80*/  HMMA.16816.F32.BF16 R120, R8.reuse, R16, RZ ;  /* 0x000000100878723c */ /* 0x040fe200000418ff */
[----:B------:R1:W1:Y:S07]  /*ca90*/  SHFL.IDX PT, R17, R0, 0x4, 0x181f ;  /* 0x00981f0000117f89 */ /* 0x00026e00000e0000 */
[----:B------:R-:W-:Y:S01]  /*caa0*/  HMMA.16816.F32.BF16 R152, R8, R18, RZ ;  /* 0x000000120898723c */ /* 0x000fe200000418ff */
[----:B------:R-:W2:Y:S01]  /*cab0*/  SHFL.IDX PT, R19, R2, 0x3, 0x181f ;  /* 0x00781f0002137f89 */ /* 0x000ea200000e0000 */
[----:B------:R-:W-:-:S03]  /*cac0*/  IMAD.SHL.U32 R16, R244, 0x2, RZ ;  /* 0x00000002f4107824 */ /* 0x000fc600078e00ff */
[----:B------:R2:W2:Y:S01]  /*cad0*/  SHFL.IDX PT, R18, R2, 0x4, 0x181f ;  /* 0x00981f0002127f89 */ /* 0x0004a200000e0000 */
[----:B------:R-:W-:Y:S02]  /*cae0*/  ISETP.GE.AND P0, PT, R244, c[0x0][0x1d4], PT ;  /* 0x00007500f4007a0c */ /* 0x000fe40003f06270 */
[----:B------:R-:W-:Y:S01]  /*caf0*/  HMMA.16816.F32.BF16 R116, R8, R28, RZ ;  /* 0x0000001c0874723c */ /* 0x000fe200000418ff */
[-C--:B---3--:R-:W-:Y:S02]  /*cb00*/  IADD3 R14, P2, R3, R16.reuse, RZ ;  /* 0x00000010030e7210 */ /* 0x088fe40007f5e0ff */
[-C--:B----4-:R-:W-:Y:S02]  /*cb10*/  IADD3 R12, P1, R4, R16.reuse, RZ ;  /* 0x00000010040c7210 */ /* 0x090fe40007f3e0ff */
[----:B-----5:R-:W-:-:S03]  /*cb20*/  IADD3 R6, P3, R6, R16, RZ ;  /* 0x0000001006067210 */ /* 0x020fc60007f7e0ff */
[----:B------:R-:W-:Y:S01]  /*cb30*/  HMMA.16816.F32.BF16 R164, R8, R30, RZ ;  /* 0x0000001e08a4723c */ /* 0x000fe200000418ff */
[----:B-1----:R-:W-:-:S07]  /*cb40*/  SHF.L.U64.HI R0, R244, 0x1, R245 ;  /* 0x00000001f4007819 */ /* 0x002fce00000102f5 */
[----:B------:R-:W-:Y:S01]  /*cb50*/  HMMA.16816.F32.BF16 R156, R8, R22, RZ ;  /* 0x00000016089c723c */ /* 0x000fe200000418ff */
[----:B------:R-:W1:Y:S01]  /*cb60*/  LDSM.16.M88.4 R8, [R206] ;  /* 0x00000000ce08783b */ /* 0x000e620000000200 */
[C---:B------:R-:W-:Y:S01]  /*cb70*/  ISETP.LT.OR P6, PT, R84.reuse, 0x1, P0 ;  /* 0x000000015400780c */ /* 0x040fe200007c1670 */
[--C-:B------:R-:W-:Y:S01]  /*cb80*/  IMAD.X R15, R13, 0x1, R0.reuse, P2 ;  /* 0x000000010d0f7824 */ /* 0x100fe200010e0600 */
[C---:B------:R-:W-:Y:S01]  /*cb90*/  ISETP.LT.OR P5, PT, R84.reuse, 0x11, P0 ;  /* 0x000000115400780c */ /* 0x040fe200007a1670 */
[--C-:B------:R-:W-:Y:S01]  /*cba0*/  IMAD.X R13, R7, 0x1, R0.reuse, P1 ;  /* 0x00000001070d7824 */ /* 0x100fe200008e0600 */
[----:B------:R-:W-:Y:S01]  /*cbb0*/  ISETP.LT.OR P4, PT, R84, 0x21, P0 ;  /* 0x000000215400780c */ /* 0x000fe20000781670 */
[----:B------:R-:W-:Y:S01]  /*cbc0*/  IMAD.X R7, R20, 0x1, R0, P3 ;  /* 0x0000000114077824 */ /* 0x000fe200018e0600 */
[C---:B------:R-:W-:Y:S02]  /*cbd0*/  ISETP.LT.OR P3, PT, R84.reuse, 0x31, P0 ;  /* 0x000000315400780c */ /* 0x040fe40000761670 */
[----:B------:R-:W-:-:S02]  /*cbe0*/  ISETP.LT.OR P2, PT, R84, 0x41, P0 ;  /* 0x000000415400780c */ /* 0x000fc40000741670 */
[-C--:B------:R-:W-:Y:S02]  /*cbf0*/  IADD3 R4, P1, R5, R16.reuse, RZ ;  /* 0x0000001005047210 */ /* 0x080fe40007f3e0ff */
[----:B--2---:R-:W-:Y:S01]  /*cc00*/  IADD3 R2, P0, R17, R16, RZ ;  /* 0x0000001011027210 */ /* 0x004fe20007f1e0ff */
[----:B------:R-:W-:Y:S01]  /*cc10*/  @!PT LDS RZ, [RZ] ;  /* 0x00000000fffff984 */ /* 0x000fe20000000800 */
[----:B------:R-:W-:Y:S01]  /*cc20*/  @!PT LDS RZ, [RZ] ;  /* 0x00000000fffff984 */ /* 0x000fe20000000800 */
[----:B------:R-:W-:Y:S01]  /*cc30*/  @!PT LDS RZ, [RZ] ;  /* 0x00000000fffff984 */ /* 0x000fe20000000800 */
[----:B------:R2:W-:Y:S02]  /*cc40*/  LDGSTS.E.BYPASS.LTC128B.128 [R213+0x100], [R14.64], !P6 ;  /* 0x001000000ed57fae */ /* 0x0005e4000f101d48 */
[--C-:B------:R-:W-:Y:S02]  /*cc50*/  IMAD.X R5, R19, 0x1, R0.reuse, P1 ;  /* 0x0000000113057824 */ /* 0x100fe400008e0600 */
[----:B------:R-:W-:Y:S01]  /*cc60*/  IMAD.X R3, R18, 0x1, R0, P0 ;  /* 0x0000000112037824 */ /* 0x000fe200000e0600 */
[----:B------:R2:W-:Y:S04]  /*cc70*/  LDGSTS.E.BYPASS.LTC128B.128 [R213+0x900], [R12.64], !P5 ;  /* 0x009000000cd57fae */ /* 0x0005e8000e901d48 */
[----:B------:R3:W-:Y:S04]  /*cc80*/  LDGSTS.E.BYPASS.LTC128B.128 [R213+0x1100], [R6.64], !P4 ;  /* 0x0110000006d57fae */ /* 0x0007e8000e101d48 */
[----:B------:R3:W-:Y:S04]  /*cc90*/  LDGSTS.E.BYPASS.LTC128B.128 [R213+0x1900], [R4.64], !P3 ;  /* 0x0190000004d57fae */ /* 0x0007e8000d901d48 */
[----:B------:R4:W-:Y:S04]  /*cca0*/  LDGSTS.E.BYPASS.LTC128B.128 [R213+0x2100], [R2.64], !P2 ;  /* 0x0210000002d57fae */ /* 0x0009e8000d101d48 */
[----:B------:R-:W-:Y:S04]  /*ccb0*/  LDSM.16.M88.4 R48, [R202+0x1800] ;  /* 0x00180000ca30783b */ /* 0x000fe80000000200 */
[----:B------:R-:W-:Y:S04]  /*ccc0*/  LDSM.16.M88.4 R44, [R202+0x2000] ;  /* 0x00200000ca2c783b */ /* 0x000fe80000000200 */
[----:B------:R-:W-:Y:S04]  /*ccd0*/  LDSM.16.M88.4 R20, [R202] ;  /* 0x00000000ca14783b */ /* 0x000fe80000000200 */
[----:B------:R-:W-:Y:S04]  /*cce0*/  LDSM.16.M88.4 R40, [R202+0x800] ;  /* 0x00080000ca28783b */ /* 0x000fe80000000200 */
[----:B------:R-:W-:Y:S04]  /*ccf0*/  LDSM.16.M88.4 R52, [R202+0x1000] ;  /* 0x00100000ca34783b */ /* 0x000fe80000000200 */
[----:B---3--:R-:W3:Y:S04]  /*cd00*/  LDSM.16.M88.4 R4, [R204+0x2000] ;  /* 0x00200000cc04783b */ /* 0x008ee80000000200 */
[----:B--2---:R-:W2:Y:S01]  /*cd10*/  LDSM.16.M88.4 R12, [R204] ;  /* 0x00000000cc0c783b */ /* 0x004ea20000000200 */
        /* <DEDUP_REMOVED lines=11> */
[----:B------:R-:W-:Y:S07]  /*cdd0*/  LDSM.16.M88.4 R8, [R205] ;  /* 0x00000000cd08783b */ /* 0x000fee0000000200 */
[C---:B---3--:R-:W-:Y:S08]  /*cde0*/  HMMA.16816.F32.BF16 R116, R4.reuse, R48, R136 ;  /* 0x000000300474723c */ /* 0x048ff00000041888 */
        /* <DEDUP_REMOVED lines=9> */
[----:B------:R-:W-:Y:S01]  /*ce80*/  HMMA.16816.F32.BF16 R80, R4, R46, R32 ;  /* 0x0000002e0450723c */ /* 0x000fe20000041820 */
[----:B------:R-:W-:Y:S04]  /*ce90*/  LDSM.16.M88.4 R4, [R205+0x2000] ;  /* 0x00200000cd04783b */ /* 0x000fe80000000200 */
[----:B------:R-:W-:Y:S03]  /*cea0*/  LDSM.16.M88.4 R32, [R199+0x800] ;  /* 0x00080000c720783b */ /* 0x000fe60000000200 */
[C---:B--2---:R-:W-:Y:S01]  /*ceb0*/  HMMA.16816.F32.BF16 R76, R12.reuse, R20, R28 ;  /* 0x000000140c4c723c */ /* 0x044fe2000004181c */
[----:B------:R-:W-:Y:S07]  /*cec0*/  LDSM.16.M88.4 R28, [R199+0x1000] ;  /* 0x00100000c71c783b */ /* 0x000fee0000000200 */
[----:B------:R-:W-:Y:S01]  /*ced0*/  HMMA.16816.F32.BF16 R72, R12, R22, R24 ;  /* 0x000000160c48723c */ /* 0x000fe20000041818 */
[----:B------:R-:W1:Y:S04]  /*cee0*/  LDSM.16.M88.4 R20, [R199+0x2000] ;  /* 0x00200000c714783b */ /* 0x000e680000000200 */
[----:B------:R-:W2:Y:S01]  /*cef0*/  LDSM.16.M88.4 R24, [R199+0x1800] ;  /* 0x00180000c718783b */ /* 0x000ea20000000200 */
[----:B------:R-:W-:Y:S01]  /*cf00*/  ISETP.GT.AND P0, PT, R95, R85, PT ;  /* 0x000000555f00720c */ /* 0x000fe20003f04270 */
[----:B------:R-:W-:-:S04]  /*cf10*/  DEPBAR.LE SB0, 0x0 ;  /* 0x000080000000791a */ /* 0x000fc80000000000 */
        /* <DEDUP_REMOVED lines=8> */
[----:B------:R-:W-:Y:S07]  /*cfa0*/  BSSY B0, `(.L_x_2240) ;  /* 0x0000057000007945 */ /* 0x000fee0003800000 */
[C---:B-1----:R-:W-:Y:S08]  /*cfb0*/  HMMA.16816.F32.BF16 R148, R4.reuse, R22, R80 ;  /* 0x000000160494723c */ /* 0x042ff00000041850 */
        /* <DEDUP_REMOVED lines=9> */
[C---:B--2---:R-:W-:Y:S08]  /*d050*/  HMMA.16816.F32.BF16 R100, R4.reuse, R24, R116 ;  /* 0x000000180464723c */ /* 0x044ff00000041874 */
        /* <DEDUP_REMOVED lines=12> */
[----:B----4-:R-:W-:Y:S01]  /*d120*/  ISETP.NE.AND P1, PT, R96, 0x1, PT ;  /* 0x000000016000780c */ /* 0x010fe20003f25270 */
[----:B------:R-:W-:Y:S01]  /*d130*/  IMAD.MOV.U32 R214, RZ, RZ, RZ ;  /* 0x000000ffffd67224 */ /* 0x000fe200078e00ff */
[----:B------:R-:W-:-:S02]  /*d140*/  IADD3 R3, R183, R90, R186 ;  /* 0x0000005ab7037210 */ /* 0x000fc40007ffe0ba */
[----:B------:R-:W-:Y:S02]  /*d150*/  ISETP.GT.AND P0, PT, R183, 0x4f, PT ;  /* 0x0000004fb700780c */ /* 0x000fe40003f04270 */
[----:B------:R-:W-:-:S05]  /*d160*/  IADD3 R3, R3, -0x50, RZ ;  /* 0xffffffb003037810 */ /* 0x000fca0007ffe0ff */
[----:B------:R-:W-:Y:S02]  /*d170*/  IMAD.MOV.U32 R2, RZ, RZ, R3 ;  /* 0x000000ffff027224 */ /* 0x000fe400078e0003 */
[----:B------:R-:W-:-:S05]  /*d180*/  @P1 IMAD.HI.U32 R4, R3, c[0x0][0x2bc], RZ ;  /* 0x0000af0003041a27 */ /* 0x000fca00078e00ff */
[----:B------:R-:W-:-:S04]  /*d190*/  @P1 SHF.R.U32.HI R2, RZ, c[0x0][0x2c0], R4 ;  /* 0x0000b000ff021a19 */ /* 0x000fc80000011604 */
[----:B------:R-:W-:-:S04]  /*d1a0*/  @!P0 IADD3 R5, P1, R2, R184, RZ ;  /* 0x000000b802058210 */ /* 0x000fc80007f3e0ff */
[----:B------:R-:W-:Y:S02]  /*d1b0*/  @!P0 LEA.HI.X.SX32 R6, R2, R182, 0x1, P1 ;  /* 0x000000b602068211 */ /* 0x000fe400008f0eff */
[----:B------:R-:W-:-:S04]  /*d1c0*/  @!P0 LEA R4, P1, R5, c[0x0][0x2a0], 0x2 ;  /* 0x0000a80005048a11 */ /* 0x000fc800078210ff */
[----:B------:R-:W-:-:S05]  /*d1d0*/  @!P0 LEA.HI.X R5, R5, c[0x0][0x2a4], R6, 0x2, P1 ;  /* 0x0000a90005058a11 */ /* 0x000fca00008f1406 */
[----:B------:R1:W2:Y:S01]  /*d1e0*/  @!P0 LDG.E R214, [R4.64] ;  /* 0x0000000804d68981 */ /* 0x0002a2000c1e1900 */
[----:B------:R-:W-:-:S04]  /*d1f0*/  IMAD.MOV R2, RZ, RZ, -R2 ;  /* 0x000000ffff027224 */ /* 0x000fc800078e0a02 */
[----:B------:R-:W-:-:S05]  /*d200*/  IMAD R224, R2, c[0x0][0x2b8], R3 ;  /* 0x0000ae0002e07a24 */ /* 0x000fca00078e0203 */
[----:B------:R-:W-:-:S05]  /*d210*/  SHF.R.S32.HI R2, RZ, 0x1f, R224 ;  /* 0x0000001fff027819 */ /* 0x000fca00000114e0 */
[----:B-1----:R-:W-:Y:S02]  /*d220*/  IMAD R4, R2, c[0x0][0x1e0], RZ ;  /* 0x0000780002047a24 */ /* 0x002fe400078e02ff */
[----:B------:R-:W-:-:S04]  /*d230*/  IMAD.WIDE.U32 R2, R224, c[0x0][0x1e0], RZ ;  /* 0x00007800e0027a25 */ /* 0x000fc800078e00ff */
        /* <DEDUP_REMOVED lines=12> */
.L_x_2336:
        /* <DEDUP_REMOVED lines=22> */
[----:B------:R2:W-:Y:S01]  /*d460*/  LDGSTS.E.BYPASS.LTC128B.128 [R213+0x4100], [R2.64], !P0 ;  /* 0x0410000002d57fae */ /* 0x0005e2000c101d48 */
[----:B----4-:R-:W-:-:S04]  /*d470*/  SEL R6, RZ, 0x10, P0 ;  /* 0x00000010ff067807 */ /* 0x010fc80000000000 */
.L_x_2337:
[C---:B-123--:R-:W-:Y:S02]  /*d480*/  IADD3 R2, -R6.reuse, 0x10, RZ ;  /* 0x0000001006027810 */ /* 0x04efe40007ffe1ff */
[----:B------:R-:W-:Y:S02]  /*d490*/  ISETP.NE.U32.AND P2, PT, R6, RZ, PT ;  /* 0x000000ff0600720c */ /* 0x000fe40003f45070 */
[----:B------:R-:W-:-:S04]  /*d4a0*/  LOP3.LUT R2, R2, 0xf, RZ, 0xc0, !PT ;  /* 0x0000000f02027812 */ /* 0x000fc800078ec0ff */
[----:B------:R-:W-:-:S04]  /*d4b0*/  IADD3 R2, P1, P0, R2, R4, R16 ;  /* 0x0000000402027210 */ /* 0x000fc8000783e010 */
[----:B------:R-:W-:-:S05]  /*d4c0*/  IADD3.X R3, RZ, R5, R0, P1, P0 ;  /* 0x00000005ff037210 */ /* 0x000fca0000fe0400 */
[----:B------:R-:W-:Y:S01]  /*d4d0*/  @!PT LDS RZ, [RZ] ;  /* 0x00000000fffff984 */ /* 0x000fe20000000800 */
[----:B------:R-:W-:Y:S01]  /*d4e0*/  @!PT LDS RZ, [RZ] ;  /* 0x00000000fffff984 */ /* 0x000fe20000000800 */
[----:B------:R-:W-:Y:S01]  /*d4f0*/  @!PT LDS RZ, [RZ] ;  /* 0x00000000fffff984 */ /* 0x000fe20000000800 */
[----:B------:R1:W-:Y:S04]  /*d500*/  LDGSTS.E.BYPASS.LTC128B.128.ZFILL [R213+0x4900], [R2.64], P2 ;  /* 0x0490000002d57fae */ /* 0x0003e80009141d48 */
.L_x_2241:
[----:B----4-:R-:W-:Y:S05]  /*d510*/  BSYNC B0 ;  /* 0x0000000000007941 */ /* 0x010fea0003800000 */
.L_x_2240:
[----:B------:R-:W2:Y:S04]  /*d520*/  LDL R0, [R1+0x7c] ;  /* 0x00007c0001007983 */ /* 0x000ea80000100800 */
[----:B------:R-:W0:Y:S01]  /*d530*/  LDGDEPBAR ;  /* 0x00000000000079af */ /* 0x000e220000000000 */
[----:B--2---:R-:W-:-:S05]  /*d540*/  IMAD.IADD R0, R94, 0x1, -R0 ;  /* 0x000000015e007824 */ /* 0x004fca00078e0a00 */
[C---:B------:R-:W-:Y:S02]  /*d550*/  ISETP.GT.AND P0, PT, R0.reuse, 0x1, PT ;  /* 0x000000010000780c */ /* 0x040fe40003f04270 */
[----:B------:R-:W-:Y:S02]  /*d560*/  ISETP.GT.AND P1, PT, R0, RZ, PT ;  /* 0x000000ff0000720c */ /* 0x000fe40003f24270 */
[----:B------:R-:W-:Y:S02]  /*d570*/  FSEL R38, R143, -INF , P0 ;  /* 0xff8000008f267808 */ /* 0x000fe40000000000 */
[----:B------:R-:W-:Y:S02]  /*d580*/  FSEL R29, R141, -INF , P0 ;  /* 0xff8000008d1d7808 */ /* 0x000fe40000000000 */
[----:B------:R-:W-:Y:S02]  /*d590*/  FSEL R17, R79, -INF , P0 ;  /* 0xff8000004f117808 */ /* 0x000fe40000000000 */
[----:B------:R-:W-:-:S02]  /*d5a0*/  FSEL R10, R77, -INF , P0 ;  /* 0xff8000004d0a7808 */ /* 0x000fc40000000000 */
[----:B------:R-:W-:Y:S02]  /*d5b0*/  ISETP.GT.AND P0, PT, R0, 0x11, PT ;  /* 0x000000110000780c */ /* 0x000fe40003f04270 */
[----:B------:R-:W-:Y:S02]  /*d5c0*/  FSEL R37, R142, -INF , P1 ;  /* 0xff8000008e257808 */ /* 0x000fe40000800000 */
[----:B------:R-:W-:Y:S02]  /*d5d0*/  FSEL R27, R140, -INF , P1 ;  /* 0xff8000008c1b7808 */ /* 0x000fe40000800000 */
[----:B------:R-:W-:Y:S02]  /*d5e0*/  ISETP.GT.AND P3, PT, R0, 0x8, PT ;  /* 0x000000080000780c */ /* 0x000fe40003f64270 */
        /* <DEDUP_REMOVED lines=20> */
[----:B------:R-:W-:Y:S02]  /*d730*/  FSEL R25, R70, -INF , P1 ;  /* 0xff80000046197808 */ /* 0x000fe40000800000 */
        /* <DEDUP_REMOVED lines=42> */
[----:B-1----:R-:W-:Y:S02]  /*d9e0*/  FMNMX.FTZ R2, R15, R17, !PT ;  /* 0x000000110f027209 */ /* 0x002fe40007810000 */
        /* <DEDUP_REMOVED lines=118> */
.L_x_2338:
[C---:B------:R-:W-:Y:S01]  /*e150*/  FMUL.FTZ R0, R90.reuse, c[0x0][0x2d0] ;  /* 0x0000b4005a007a20 */ /* 0x040fe20000410000 */
[----:B------:R-:W-:Y:S01]  /*e160*/  FSETP.NEU.FTZ.AND P0, PT, R90, -INF , PT ;  /* 0xff8000005a00780b */ /* 0x000fe20003f1d000 */
[----:B------:R-:W2:Y:S01]  /*e170*/  LDL R230, [R1+0x4] ;  /* 0x0000040001e67983 */ /* 0x000ea20000100800 */
[C---:B------:R-:W-:Y:S01]  /*e180*/  FMUL.FTZ R3, R89.reuse, c[0x0][0x2d0] ;  /* 0x0000b40059037a20 */ /* 0x040fe20000410000 */
        /* <DEDUP_REMOVED lines=10> */
[----:B------:R-:W4:Y:S01]  /*e230*/  LDSM.16.MT88.4 R40, [R197+0x800] ;  /* 0x00080000c528783b */ /* 0x000f220000004200 */
[----:B------:R-:W-:Y:S02]  /*e240*/  FFMA.FTZ R5, R28, c[0x0][0x2d0], -R3 ;  /* 0x0000b4001c057a23 */ /* 0x000fe40000010803 */
[--C-:B------:R-:W-:Y:S01]  /*e250*/  FFMA.FTZ R101, R76, c[0x0][0x2d0], -R4.reuse ;  /* 0x0000b4004c657a23 */ /* 0x100fe20000010804 */
[----:B------:R-:W5:Y:S01]  /*e260*/  LDSM.16.MT88.4 R44, [R201] ;  /* 0x00000000c92c783b */ /* 0x000f620000004200 */
[----:B------:R-:W-:-:S02]  /*e270*/  FFMA.FTZ R96, R75, c[0x0][0x2d0], -R4 ;  /* 0x0000b4004b607a23 */ /* 0x000fc40000010804 */
[----:B------:R1:W-:Y:S01]  /*e280*/  MUFU.EX2 R225, R2 ;  /* 0x0000000200e17308 */ /* 0x0003e20000000800 */
[--C-:B------:R-:W-:Y:S02]  /*e290*/  FFMA.FTZ R84, R72, c[0x0][0x2d0], -R4.reuse ;  /* 0x0000b40048547a23 */ /* 0x100fe40000010804 */
[--C-:B------:R-:W-:Y:S02]  /*e2a0*/  FFMA.FTZ R83, R71, c[0x0][0x2d0], -R4.reuse ;  /* 0x0000b40047537a23 */ /* 0x100fe40000010804 */
[--C-:B------:R-:W-:Y:S02]  /*e2b0*/  FFMA.FTZ R150, R69, c[0x0][0x2d0], -R4.reuse ;  /* 0x0000b40045967a23 */ /* 0x100fe40000010804 */
[--C-:B------:R-:W-:Y:S01]  /*e2c0*/  FFMA.FTZ R149, R67, c[0x0][0x2d0], -R4.reuse ;  /* 0x0000b40043957a23 */ /* 0x100fe20000010804 */
[----:B------:R1:W-:Y:S01]  /*e2d0*/  MUFU.EX2 R221, R5 ;  /* 0x0000000500dd7308 */ /* 0x0003e20000000800 */
[--C-:B---3--:R-:W-:Y:S02]  /*e2e0*/  FFMA.FTZ R0, R10, c[0x0][0x2d0], -R4.reuse ;  /* 0x0000b4000a007a23 */ /* 0x108fe40000010804 */
[----:B------:R-:W-:-:S02]  /*e2f0*/  FFMA.FTZ R148, R65, c[0x0][0x2d0], -R4 ;  /* 0x0000b40041947a23 */ /* 0x000fc40000010804 */
[--C-:B------:R-:W-:Y:S02]  /*e300*/  FFMA.FTZ R147, R63, c[0x0][0x2d0], -R4.reuse ;  /* 0x0000b4003f937a23 */ /* 0x100fe40000010804 */
[--C-:B------:R-:W-:Y:S01]  /*e310*/  FFMA.FTZ R171, R61, c[0x0][0x2d0], -R4.reuse ;  /* 0x0000b4003dab7a23 */ /* 0x100fe20000010804 */
[----:B------:R-:W3:Y:S01]  /*e320*/  MUFU.EX2 R165, R0 ;  /* 0x0000000000a57308 */ /* 0x000ee20000000800 */
[----:B-1----:R-:W-:Y:S02]  /*e330*/  FMUL.FTZ R2, R88, c[0x0][0x2d0] ;  /* 0x0000b40058027a20 */ /* 0x002fe40000410000 */
[--C-:B------:R-:W-:Y:S02]  /*e340*/  FFMA.FTZ R175, R58, c[0x0][0x2d0], -R4.reuse ;  /* 0x0000b4003aaf7a23 */ /* 0x100fe40000010804 */
[--C-:B------:R-:W-:Y:S01]  /*e350*/  FFMA.FTZ R174, R57, c[0x0][0x2d0], -R4.reuse ;  /* 0x0000b40039ae7a23 */ /* 0x100fe20000010804 */
[----:B------:R-:W-:Y:S01]  /*e360*/  FSEL R2, R2, RZ, P0 ;  /* 0x000000ff02027208 */ /* 0x000fe20000000000 */
[----:B------:R-:W-:Y:S01]  /*e370*/  FFMA.FTZ R173, R56, c[0x0][0x2d0], -R4 ;  /* 0x0000b40038ad7a23 */ /* 0x000fe20000010804 */
[----:B------:R-:W-:Y:S01]  /*e380*/  FSETP.NEU.FTZ.AND P0, PT, R85, -INF , PT ;  /* 0xff8000005500780b */ /* 0x000fe20003f1d000 */
[----:B------:R-:W-:Y:S01]  /*e390*/  FFMA.FTZ R169, R64, c[0x0][0x2d0], -R3 ;  /* 0x0000b40040a97a23 */ /* 0x000fe20000010803 */
[----:B------:R-:W-:Y:S01]  /*e3a0*/  MUFU.EX2 R194, R83 ;  /* 0x0000005300c27308 */ /* 0x000fe20000000800 */
[----:B------:R-:W-:-:S02]  /*e3b0*/  FFMA.FTZ R5, R35, c[0x0][0x2d0], -R2 ;  /* 0x0000b40023057a23 */ /* 0x000fc40000010802 */
[--C-:B------:R-:W-:Y:S02]  /*e3c0*/  FFMA.FTZ R156, R97, c[0x0][0x2d0], -R2.reuse ;  /* 0x0000b400619c7a23 */ /* 0x100fe40000010802 */
[----:B------:R-:W-:Y:S01]  /*e3d0*/  FFMA.FTZ R185, R95, c[0x0][0x2d0], -R2 ;  /* 0x0000b4005fb97a23 */ /* 0x000fe20000010802 */
[----:B---3--:R-:W-:Y:S01]  /*e3e0*/  F2FP.BF16.PACK_AB R20, R165, R166 ;  /* 0x000000a6a514723e */ /* 0x008fe200000010ff */
[----:B------:R-:W-:Y:S01]  /*e3f0*/  FFMA.FTZ R0, R11, c[0x0][0x2d0], -R4 ;  /* 0x0000b4000b007a23 */ /* 0x000fe20000010804 */
[----:B------:R1:W-:Y:S01]  /*e400*/  MUFU.EX2 R219, R5 ;  /* 0x0000000500db7308 */ /* 0x0003e20000000800 */
        /* <DEDUP_REMOVED lines=8> */
[----:B------:R-:W-:Y:S02]  /*e490*/  FFMA.FTZ R78, R78, c[0x0][0x2d0], -R3 ;  /* 0x0000b4004e4e7a23 */ /* 0x000fe40000010803 */
[----:B-1----:R-:W-:-:S02]  /*e4a0*/  FFMA.FTZ R5, R36, c[0x0][0x2d0], -R2 ;  /* 0x0000b40024057a23 */ /* 0x002fc40000010802 */
[--C-:B------:R-:W-:Y:S02]  /*e4b0*/  FFMA.FTZ R77, R74, c[0x0][0x2d0], -R3.reuse ;  /* 0x0000b4004a4d7a23 */ /* 0x100fe40000010803 */
[----:B------:R-:W-:Y:S01]  /*e4c0*/  MUFU.EX2 R228, R5 ;  /* 0x0000000500e47308 */ /* 0x000fe20000000800 */
[--C-:B------:R-:W-:Y:S02]  /*e4d0*/  FFMA.FTZ R144, R82, c[0x0][0x2d0], -R3.reuse ;  /* 0x0000b40052907a23 */ /* 0x100fe40000010803 */
[----:B---3--:R-:W-:Y:S02]  /*e4e0*/  FFMA.FTZ R0, R12, c[0x0][0x2d0], -R4 ;  /* 0x0000b4000c007a23 */ /* 0x008fe40000010804 */
[--C-:B------:R-:W-:Y:S02]  /*e4f0*/  FFMA.FTZ R145, R73, c[0x0][0x2d0], -R3.reuse ;  /* 0x0000b40049917a23 */ /* 0x100fe40000010803 */
[--C-:B------:R-:W-:Y:S01]  /*e500*/  FFMA.FTZ R146, R70, c[0x0][0x2d0], -R3.reuse ;  /* 0x0000b40046927a23 */ /* 0x100fe20000010803 */
[----:B------:R1:W3:Y:S01]  /*e510*/  MUFU.EX2 R176, R0 ;  /* 0x0000000000b07308 */ /* 0x0002e20000000800 */
[----:B------:R-:W-:-:S02]  /*e520*/  FFMA.FTZ R152, R68, c[0x0][0x2d0], -R3 ;  /* 0x0000b40044987a23 */ /* 0x000fc40000010803 */
[----:B------:R-:W-:Y:S02]  /*e530*/  FFMA.FTZ R170, R66, c[0x0][0x2d0], -R3 ;  /* 0x0000b40042aa7a23 */ /* 0x000fe40000010803 */
[--C-:B------:R-:W-:Y:S02]  /*e540*/  FFMA.FTZ R159, R105, c[0x0][0x2d0], -R2.reuse ;  /* 0x0000b400699f7a23 */ /* 0x100fe40000010802 */
[--C-:B------:R-:W-:Y:S01]  /*e550*/  FFMA.FTZ R158, R102, c[0x0][0x2d0], -R2.reuse ;  /* 0x0000b400669e7a23 */ /* 0x100fe20000010802 */
[----:B------:R-:W-:Y:S01]  /*e560*/  MUFU.EX2 R193, R77 ;  /* 0x0000004d00c17308 */ /* 0x000fe20000000800 */
[--C-:B------:R-:W-:Y:S02]  /*e570*/  FFMA.FTZ R157, R100, c[0x0][0x2d0], -R2.reuse ;  /* 0x0000b400649d7a23 */ /* 0x100fe40000010802 */
[--C-:B------:R-:W-:Y:S02]  /*e580*/  FFMA.FTZ R183, R81, c[0x0][0x2d0], -R2.reuse ;  /* 0x0000b40051b77a23 */ /* 0x100fe40000010802 */
[----:B------:R-:W-:-:S02]  /*e590*/  FFMA.FTZ R182, R80, c[0x0][0x2d0], -R2 ;  /* 0x0000b40050b67a23 */ /* 0x000fc40000010802 */
[----:B-1----:R-:W-:Y:S01]  /*e5a0*/  FFMA.FTZ R0, R13, c[0x0][0x2d0], -R4 ;  /* 0x0000b4000d007a23 */ /* 0x002fe20000010804 */
[----:B---3--:R-:W-:-:S03]  /*e5b0*/  F2FP.BF16.PACK_AB R22, R176, R168 ;  /* 0x000000a8b016723e */ /* 0x008fc600000010ff */
[----:B------:R1:W-:Y:S02]  /*e5c0*/  MUFU.EX2 R189, R0 ;  /* 0x0000000000bd7308 */ /* 0x0003e40000000800 */
[----:B-1----:R-:W-:-:S06]  /*e5d0*/  FFMA.FTZ R0, R14, c[0x0][0x2d0], -R4 ;  /* 0x0000b4000e007a23 */ /* 0x002fcc0000010804 */
[----:B------:R1:W3:Y:S02]  /*e5e0*/  MUFU.EX2 R222, R0 ;  /* 0x0000000000de7308 */ /* 0x0002e40000000800 */
[----:B-1----:R-:W-:Y:S01]  /*e5f0*/  FFMA.FTZ R0, R18, c[0x0][0x2d0], -R4 ;  /* 0x0000b40012007a23 */ /* 0x002fe20000010804 */
[----:B---3--:R-:W-:-:S05]  /*e600*/  F2FP.BF16.PACK_AB R12, R222, R189 ;  /* 0x000000bdde0c723e */ /* 0x008fca00000010ff */
        /* <DEDUP_REMOVED lines=14> */
[----:B------:R-:W-:Y:S01]  /*e6f0*/  HMMA.16816.F32.BF16 R8, R20, R48, RZ ;  /* 0x000000301408723c */ /* 0x000fe200000418ff */
[----:B-1----:R-:W-:-:S05]  /*e700*/  FFMA.FTZ R0, R26, c[0x0][0x2d0], -R3 ;  /* 0x0000b4001a007a23 */ /* 0x002fca0000010803 */
[----:B------:R1:W3:Y:S02]  /*e710*/  MUFU.EX2 R220, R0 ;  /* 0x0000000000dc7308 */ /* 0x0002e40000000800 */
[----:B-1----:R-:W-:Y:S01]  /*e720*/  FFMA.FTZ R0, R30, c[0x0][0x2d0], -R3 ;  /* 0x0000b4001e007a23 */ /* 0x002fe20000010803 */
[----:B---3--:R-:W-:Y:S01]  /*e730*/  F2FP.BF16.PACK_AB R13, R220, R188 ;  /* 0x000000bcdc0d723e */ /* 0x008fe200000010ff */
[----:B------:R-:W-:-:S04]  /*e740*/  FADD.FTZ R3, R166, R165 ;  /* 0x000000a5a6037221 */ /* 0x000fc80000010000 */
[----:B------:R1:W3:Y:S01]  /*e750*/  MUFU.EX2 R223, R0 ;  /* 0x0000000000df7308 */ /* 0x0002e20000000800 */
[----:B------:R-:W-:-:S04]  /*e760*/  FADD.FTZ R3, R168, R3 ;  /* 0x00000003a8037221 */ /* 0x000fc80000010000 */
[----:B------:R-:W-:-:S03]  /*e770*/  FADD.FTZ R67, R176, R3 ;  /* 0x00000003b0437221 */ /* 0x000fc60000010000 */
[----:B------:R-:W-:Y:S01]  /*e780*/  MUFU.EX2 R168, R145 ;  /* 0x0000009100a87308 */ /* 0x000fe20000000800 */
[----:B-1----:R-:W-:Y:S01]  /*e790*/  FFMA.FTZ R0, R27, c[0x0][0x2d0], -R2 ;  /* 0x0000b4001b007a23 */ /* 0x002fe20000010802 */
[----:B---3--:R-:W-:-:S06]  /*e7a0*/  F2FP.BF16.PACK_AB R15, R223, R221 ;  /* 0x000000dddf0f723e */ /* 0x008fcc00000010ff */
[----:B------:R-:W-:Y:S01]  /*e7b0*/  MUFU.EX2 R176, R152 ;  /* 0x0000009800b07308 */ /* 0x000fe20000000800 */
[----:B----4-:R-:W-:Y:S07]  /*e7c0*/  HMMA.16816.F32.BF16 R128, R12, R40, R8 ;  /* 0x000000280c80723c */ /* 0x010fee0000041808 */
[----:B------:R1:W-:Y:S01]  /*e7d0*/  MUFU.EX2 R155, R0 ;  /* 0x00000000009b7308 */ /* 0x0003e20000000800 */
[----:B------:R-:W-:-:S07]  /*e7e0*/  F2FP.BF16.PACK_AB R10, R228, R219 ;  /* 0x000000dbe40a723e */ /* 0x000fce00000010ff */
[----:B------:R-:W-:Y:S01]  /*e7f0*/  MUFU.EX2 R165, R157 ;  /* 0x0000009d00a57308 */ /* 0x000fe20000000800 */
[----:B-1----:R-:W-:-:S07]  /*e800*/  FFMA.FTZ R0, R29, c[0x0][0x2d0], -R2 ;  /* 0x0000b4001d007a23 */ /* 0x002fce0000010802 */
[----:B------:R-:W-:Y:S08]  /*e810*/  MUFU.EX2 R166, R156 ;  /* 0x0000009c00a67308 */ /* 0x000ff00000000800 */
[----:B------:R1:W3:Y:S02]  /*e820*/  MUFU.EX2 R154, R0 ;  /* 0x00000000009a7308 */ /* 0x0002e40000000800 */
[--C-:B-1----:R-:W-:Y:S01]  /*e830*/  FFMA.FTZ R0, R31, c[0x0][0x2d0], -R2.reuse ;  /* 0x0000b4001f007a23 */ /* 0x102fe20000010802 */
[----:B---3--:R-:W-:Y:S01]  /*e840*/  F2FP.BF16.PACK_AB R16, R154, R155 ;  /* 0x0000009b9a10723e */ /* 0x008fe200000010ff */
[----:B------:R-:W1:Y:S04]  /*e850*/  LDSM.16.MT88.4 R28, [R201+0x800] ;  /* 0x00080000c91c783b */ /* 0x000e680000004200 */
[----:B------:R3:W-:Y:S02]  /*e860*/  MUFU.EX2 R160, R0 ;  /* 0x0000000000a07308 */ /* 0x0007e40000000800 */
[----:B---3--:R-:W-:-:S06]  /*e870*/  FFMA.FTZ R0, R32, c[0x0][0x2d0], -R2 ;  /* 0x0000b40020007a23 */ /* 0x008fcc0000010802 */
[----:B------:R3:W4:Y:S02]  /*e880*/  MUFU.EX2 R163, R0 ;  /* 0x0000000000a37308 */ /* 0x0007240000000800 */
[----:B---3--:R-:W-:Y:S01]  /*e890*/  FFMA.FTZ R0, R33, c[0x0][0x2d0], -R2 ;  /* 0x0000b40021007a23 */ /* 0x008fe20000010802 */
[----:B----4-:R-:W-:-:S05]  /*e8a0*/  F2FP.BF16.PACK_AB R18, R163, R160 ;  /* 0x000000a0a312723e */ /* 0x010fca00000010ff */
[----:B------:R3:W-:Y:S02]  /*e8b0*/  MUFU.EX2 R187, R0 ;  /* 0x0000000000bb7308 */ /* 0x0007e40000000800 */
[----:B---3--:R-:W-:-:S06]  /*e8c0*/  FFMA.FTZ R0, R34, c[0x0][0x2d0], -R2 ;  /* 0x0000b40022007a23 */ /* 0x008fcc0000010802 */
[----:B------:R3:W4:Y:S02]  /*e8d0*/  MUFU.EX2 R217, R0 ;  /* 0x0000000000d97308 */ /* 0x0007240000000800 */
[----:B---3--:R-:W-:Y:S01]  /*e8e0*/  FMUL.FTZ R0, R85, c[0x0][0x2d0] ;  /* 0x0000b40055007a20 */ /* 0x008fe20000410000 */
        /* <DEDUP_REMOVED lines=13> */
[--C-:B---3--:R-:W-:Y:S01]  /*e9c0*/  FFMA.FTZ R5, R38, c[0x0][0x2d0], -R0.reuse ;  /* 0x0000b40026057a23 */ /* 0x108fe20000010800 */
[----:B------:R-:W-:Y:S08]  /*e9d0*/  MUFU.EX2 R97, R97 ;  /* 0x0000006100617308 */ /* 0x000ff00000000800 */
[----:B------:R3:W4:Y:S08]  /*e9e0*/  MUFU.EX2 R151, R5 ;  /* 0x0000000500977308 */ /* 0x0007300000000800 */
[----:B------:R-:W-:Y:S01]  /*e9f0*/  MUFU.EX2 R95, R95 ;  /* 0x0000005f005f7308 */ /* 0x000fe20000000800 */
[----:B---3--:R-:W-:Y:S01]  /*ea00*/  FFMA.FTZ R5, R39, c[0x0][0x2d0], -R0 ;  /* 0x0000b40027057a23 */ /* 0x008fe20000010800 */
[----:B----4-:R-:W-:Y:S01]  /*ea10*/  F2FP.BF16.PACK_AB R17, R151, R153 ;  /* 0x000000999711723e */ /* 0x010fe200000010ff */
[----:B-----5:R-:W-:Y:S01]  /*ea20*/  HMMA.16816.F32.BF16 R36, R20, R44, RZ ;  /* 0x0000002c1424723c */ /* 0x020fe200000418ff */
[----:B------:R-:W-:-:S04]  /*ea30*/  FADD.FTZ R80, R153, R151 ;  /* 0x0000009799507221 */ /* 0x000fc80000010000 */
[----:B------:R3:W-:Y:S08]  /*ea40*/  MUFU.EX2 R186, R5 ;  /* 0x0000000500ba7308 */ /* 0x0007f00000000800 */
[----:B------:R-:W-:Y:S01]  /*ea50*/  MUFU.EX2 R153, R65 ;  /* 0x0000004100997308 */ /* 0x000fe20000000800 */
[----:B---3--:R-:W-:-:S07]  /*ea60*/  FFMA.FTZ R5, R52, c[0x0][0x2d0], -R0 ;  /* 0x0000b40034057a23 */ /* 0x008fce0000010800 */
[----:B------:R-:W-:Y:S03]  /*ea70*/  MUFU.EX2 R94, R94 ;  /* 0x0000005e005e7308 */ /* 0x000fe60000000800 */
[----:B-1----:R-:W-:Y:S01]  /*ea80*/  HMMA.16816.F32.BF16 R140, R12, R28, R36 ;  /* 0x0000001c0c8c723c */ /* 0x002fe20000041824 */
[----:B------:R-:W-:Y:S04]  /*ea90*/  LDSM.16.MT88.4 R36, [R198+0x800] ;  /* 0x00080000c624783b */ /* 0x000fe80000004200 */
        /* <DEDUP_REMOVED lines=20> */
[--C-:B------:R-:W-:Y:S02]  /*ebe0*/  FFMA.FTZ R28, R117, c[0x0][0x2d0], -R0.reuse ;  /* 0x0000b400751c7a23 */ /* 0x100fe40000010800 */
[----:B------:R-:W-:Y:S01]  /*ebf0*/  FFMA.FTZ R116, R115, c[0x0][0x2d0], -R0 ;  /* 0x0000b40073747a23 */ /* 0x000fe20000010800 */
[----:B------:R-:W-:Y:S01]  /*ec00*/  MUFU.EX2 R162, R96 ;  /* 0x0000006000a27308 */ /* 0x000fe20000000800 */
[----:B------:R-:W-:-:S04]  /*ec10*/  FADD.FTZ R2, R164, R2 ;  /* 0x00000002a4027221 */ /* 0x000fc80000010000 */
[----:B------:R-:W-:Y:S02]  /*ec20*/  FADD.FTZ R66, R167, R2 ;  /* 0x00000002a7427221 */ /* 0x000fe40000010000 */
[----:B------:R-:W-:Y:S01]  /*ec30*/  FADD.FTZ R2, R189, R67 ;  /* 0x00000043bd027221 */ /* 0x000fe20000010000 */
[----:B------:R-:W-:Y:S03]  /*ec40*/  MUFU.EX2 R161, R78 ;  /* 0x0000004e00a17308 */ /* 0x000fe60000000800 */
[----:B------:R-:W-:-:S04]  /*ec50*/  FADD.FTZ R2, R222, R2 ;  /* 0x00000002de027221 */ /* 0x000fc80000010000 */
[----:B------:R-:W-:Y:S01]  /*ec60*/  FADD.FTZ R2, R225, R2 ;  /* 0x00000002e1027221 */ /* 0x000fe20000010000 */
[----:B------:R-:W-:Y:S03]  /*ec70*/  MUFU.EX2 R192, R40 ;  /* 0x0000002800c07308 */ /* 0x000fe60000000800 */
[----:B------:R-:W-:Y:S01]  /*ec80*/  FADD.FTZ R2, R227, R2 ;  /* 0x00000002e3027221 */ /* 0x000fe20000010000 */
[-C--:B-1----:R-:W-:Y:S04]  /*ec90*/  HMMA.16816.F32.BF16 R24, R20, R32.reuse, RZ ;  /* 0x000000201418723c */ /* 0x082fe800000418ff */
[----:B------:R-:W-:Y:S04]  /*eca0*/  MUFU.EX2 R189, R29 ;  /* 0x0000001d00bd7308 */ /* 0x000fe80000000800 */
[----:B------:R-:W-:Y:S04]  /*ecb0*/  HMMA.16816.F32.BF16 R4, R16, R32, RZ ;  /* 0x000000201004723c */ /* 0x000fe800000418ff */
[----:B------:R-:W-:Y:S08]  /*ecc0*/  MUFU.EX2 R191, R28 ;  /* 0x0000001c00bf7308 */ /* 0x000ff00000000800 */
[----:B------:R-:W-:Y:S04]  /*ecd0*/  MUFU.EX2 R167, R146 ;  /* 0x0000009200a77308 */ /* 0x000fe80000000800 */
[-C--:B------:R-:W-:Y:S01]  /*ece0*/  HMMA.16816.F32.BF16 R124, R12, R36.reuse, R24 ;  /* 0x000000240c7c723c */ /* 0x080fe20000041818 */
[----:B------:R-:W1:Y:S03]  /*ecf0*/  LDSM.16.MT88.4 R24, [R200] ;  /* 0x00000000c818783b */ /* 0x000e660000004200 */
[----:B------:R-:W-:Y:S04]  /*ed00*/  MUFU.EX2 R96, R159 ;  /* 0x0000009f00607308 */ /* 0x000fe80000000800 */
[----:B------:R-:W-:Y:S04]  /*ed10*/  HMMA.16816.F32.BF16 R120, R8, R36, R4 ;  /* 0x000000240878723c */ /* 0x000fe80000041804 */
[----:B------:R-:W-:Y:S03]  /*ed20*/  MUFU.EX2 R164, R158 ;  /* 0x0000009e00a47308 */ /* 0x000fe60000000800 */
[----:B------:R-:W-:-:S02]  /*ed30*/  FADD.FTZ R4, R155, R154 ;  /* 0x0000009a9b047221 */ /* 0x000fc40000010000 */
[--C-:B------:R-:W-:Y:S02]  /*ed40*/  FFMA.FTZ R37, R118, c[0x0][0x2d0], -R0.reuse ;  /* 0x0000b40076257a23 */ /* 0x100fe40000010800 */
[----:B------:R-:W-:Y:S01]  /*ed50*/  FFMA.FTZ R36, R119, c[0x0][0x2d0], -R0 ;  /* 0x0000b40077247a23 */ /* 0x000fe20000010800 */
[----:B------:R-:W-:Y:S01]  /*ed60*/  MUFU.EX2 R155, R64 ;  /* 0x00000040009b7308 */ /* 0x000fe20000000800 */
[----:B------:R-:W-:Y:S02]  /*ed70*/  FADD.FTZ R0, R160, R4 ;  /* 0x00000004a0007221 */ /* 0x000fe40000010000 */
[----:B------:R-:W3:Y:S02]  /*ed80*/  LDSM.16.MT88.4 R4, [R200+0x800] ;  /* 0x00080000c804783b */ /* 0x000ee40000004200 */
        /* <DEDUP_REMOVED lines=10> */
[----:B------:R-:W1:Y:S08]  /*ee30*/  MUFU.EX2 R25, R76 ;  /* 0x0000004c00197308 */ /* 0x000e700000000800 */
[----:B------:R-:W4:Y:S04]  /*ee40*/  MUFU.EX2 R154, R36 ;  /* 0x00000024009a7308 */ /* 0x000f280000000800 */
[----:B---3--:R-:W-:Y:S04]  /*ee50*/  HMMA.16816.F32.BF16 R108, R8, R4, R52 ;  /* 0x00000004086c723c */ /* 0x008fe80000041834 */
[----:B------:R-:W-:Y:S01]  /*ee60*/  MUFU.EX2 R188, R147 ;  /* 0x0000009300bc7308 */ /* 0x000fe20000000800 */
[----:B-1----:R-:W-:-:S03]  /*ee70*/  FADD.FTZ R0, R25, R0 ;  /* 0x0000000019007221 */ /* 0x002fc60000010000 */
[----:B------:R-:W-:Y:S01]  /*ee80*/  HMMA.16816.F32.BF16 R52, R16, R50, RZ ;  /* 0x000000321034723c */ /* 0x000fe200000418ff */
[----:B------:R-:W-:-:S03]  /*ee90*/  FADD.FTZ R0, R160, R0 ;  /* 0x00000000a0007221 */ /* 0x000fc60000010000 */
[----:B------:R1:W-:Y:S01]  /*eea0*/  MUFU.EX2 R84, R116 ;  /* 0x0000007400547308 */ /* 0x0003e20000000800 */
[----:B------:R-:W-:-:S03]  /*eeb0*/  FADD.FTZ R0, R161, R0 ;  /* 0x00000000a1007221 */ /* 0x000fc60000010000 */
[----:B------:R-:W-:Y:S01]  /*eec0*/  HMMA.16816.F32.BF16 R112, R12, R4, R56 ;  /* 0x000000040c70723c */ /* 0x000fe20000041838 */
[----:B------:R-:W-:-:S06]  /*eed0*/  FADD.FTZ R0, R193, R0 ;  /* 0x00000000c1007221 */ /* 0x000fcc0000010000 */
[----:B------:R-:W-:Y:S01]  /*eee0*/  F2FP.BF16.PACK_AB R4, R155, R153 ;  /* 0x000000999b04723e */ /* 0x000fe200000010ff */
[----:B------:R-:W-:Y:S01]  /*eef0*/  HMMA.16816.F32.BF16 R48, R20, R50, RZ ;  /* 0x000000321430723c */ /* 0x000fe200000418ff */
[----:B----4-:R-:W-:Y:S01]  /*ef00*/  F2FP.BF16.PACK_AB R5, R154, R151 ;  /* 0x000000979a05723e */ /* 0x010fe200000010ff */
[----:B-1----:R-:W-:Y:S06]  /*ef10*/  LDSM.16.MT88.4 R116, [R201+0x2000] ;  /* 0x00200000c974783b */ /* 0x002fec0000004200 */
        /* <DEDUP_REMOVED lines=45> */
[----:B------:R-:W3:Y:S07]  /*f1f0*/  LDSM.16.MT88.4 R12, [R201+0x1000] ;  /* 0x00100000c90c783b */ /* 0x000eee0000004200 */
[-C--:B---3--:R-:W-:Y:S08]  /*f200*/  HMMA.16816.F32.BF16 R52, R8, R12.reuse, R140 ;  /* 0x0000000c0834723c */ /* 0x088ff0000004188c */
[C---:B------:R-:W-:Y:S08]  /*f210*/  HMMA.16816.F32.BF16 R100, R4.reuse, R12, R136 ;  /* 0x0000000c0464723c */ /* 0x040ff00000041888 */
[-C--:B------:R-:W-:Y:S08]  /*f220*/  HMMA.16816.F32.BF16 R80, R4, R14.reuse, R60 ;  /* 0x0000000e0450723c */ /* 0x080ff0000004183c */
[C---:B------:R-:W-:Y:S01]  /*f230*/  HMMA.16816.F32.BF16 R48, R8.reuse, R14, R44 ;  /* 0x0000000e0830723c */ /* 0x040fe2000004182c */
[----:B------:R-:W3:Y:S07]  /*f240*/  LDSM.16.MT88.4 R12, [R198+0x1000] ;  /* 0x00100000c60c783b */ /* 0x000eee0000004200 */
[-C--:B---3--:R-:W-:Y:S01]  /*f250*/  HMMA.16816.F32.BF16 R44, R8, R12.reuse, R124 ;  /* 0x0000000c082c723c */ /* 0x088fe2000004187c */
[----:B------:R-:W-:Y:S07]  /*f260*/  LDSM.16.MT88.4 R124, [R197+0x2000] ;  /* 0x00200000c57c783b */ /* 0x000fee0000004200 */
[C---:B------:R-:W-:Y:S08]  /*f270*/  HMMA.16816.F32.BF16 R76, R4.reuse, R12, R120 ;  /* 0x0000000c044c723c */ /* 0x040ff00000041878 */
[-C--:B------:R-:W-:Y:S08]  /*f280*/  HMMA.16816.F32.BF16 R68, R4, R14.reuse, R68 ;  /* 0x0000000e0444723c */ /* 0x080ff00000041844 */
[----:B------:R-:W-:Y:S01]  /*f290*/  HMMA.16816.F32.BF16 R32, R8, R14, R32 ;  /* 0x0000000e0820723c */ /* 0x000fe20000041820 */
[----:B------:R-:W3:Y:S07]  /*f2a0*/  LDSM.16.MT88.4 R12, [R200+0x1000] ;  /* 0x00100000c80c783b */ /* 0x000eee0000004200 */
[C---:B---3--:R-:W-:Y:S01]  /*f2b0*/  HMMA.16816.F32.BF16 R60, R4.reuse, R12, R108 ;  /* 0x0000000c043c723c */ /* 0x048fe2000004186c */
[----:B------:R-:W-:Y:S07]  /*f2c0*/  LDSM.16.MT88.4 R108, [R198+0x2000] ;  /* 0x00200000c66c783b */ /* 0x000fee0000004200 */
[----:B------:R-:W-:Y:S01]  /*f2d0*/  HMMA.16816.F32.BF16 R40, R4, R14, R72 ;  /* 0x0000000e0428723c */ /* 0x000fe20000041848 */
[----:B------:R-:W3:Y:S06]  /*f2e0*/  MUFU.EX2 R72, R169 ;  /* 0x000000a900487308 */ /* 0x000eec0000000800 */
[----:B------:R-:W-:Y:S01]  /*f2f0*/  FADD.FTZ R4, R217, R16 ;  /* 0x00000010d9047221 */ /* 0x000fe20000010000 */
[----:B------:R-:W-:Y:S01]  /*f300*/  HMMA.16816.F32.BF16 R36, R8, R12, R112 ;  /* 0x0000000c0824723c */ /* 0x000fe20000041870 */
[----:B------:R-:W4:Y:S01]  /*f310*/  LDSM.16.MT88.4 R16, [R201+0x1800] ;  /* 0x00180000c910783b */ /* 0x000f220000004200 */
[----:B------:R-:W5:Y:S01]  /*f320*/  MUFU.EX2 R113, R150 ;  /* 0x0000009600717308 */ /* 0x000f620000000800 */
[----:B------:R-:W-:Y:S01]  /*f330*/  FADD.FTZ R24, R219, R4 ;  /* 0x00000004db187221 */ /* 0x000fe20000010000 */
[----:B-1----:R-:W-:-:S02]  /*f340*/  F2FP.BF16.PACK_AB R6, R188, R187 ;  /* 0x000000bbbc06723e */ /* 0x002fc400000010ff */
[----:B------:R-:W-:Y:S01]  /*f350*/  F2FP.BF16.PACK_AB R7, R176, R167 ;  /* 0x000000a7b007723e */ /* 0x000fe200000010ff */
[----:B------:R-:W-:Y:S01]  /*f360*/  FADD.FTZ R24, R228, R24 ;  /* 0x00000018e4187221 */ /* 0x000fe20000010000 */
[----:B------:R-:W-:Y:S01]  /*f370*/  HMMA.16816.F32.BF16 R28, R8, R14, R20 ;  /* 0x0000000e081c723c */ /* 0x000fe20000041814 */
[----:B------:R-:W1:Y:S01]  /*f380*/  LDSM.16.MT88.4 R20, [R197+0x1800] ;  /* 0x00180000c514783b */ /* 0x000e620000004200 */
[----:B------:R-:W2:Y:S01]  /*f390*/  MUFU.EX2 R112, R144 ;  /* 0x0000009000707308 */ /* 0x000ea20000000800 */
[----:B---3--:R-:W-:Y:S02]  /*f3a0*/  F2FP.BF16.PACK_AB R161, R72, R25 ;  /* 0x0000001948a1723e */ /* 0x008fe400000010ff */
[----:B------:R-:W3:Y:S04]  /*f3b0*/  LDSM.16.MT88.4 R12, [R198+0x1800] ;  /* 0x00180000c60c783b */ /* 0x000ee80000004200 */
[----:B------:R-:W3:Y:S01]  /*f3c0*/  LDSM.16.MT88.4 R8, [R200+0x1800] ;  /* 0x00180000c808783b */ /* 0x000ee20000004200 */
[----:B-----5:R-:W-:Y:S01]  /*f3d0*/  F2FP.BF16.PACK_AB R4, R186, R113 ;  /* 0x00000071ba04723e */ /* 0x020fe200000010ff */
[----:B------:R-:W5:Y:S01]  /*f3e0*/  MUFU.EX2 R73, R171 ;  /* 0x000000ab00497308 */ /* 0x000f620000000800 */
[----:B--2---:R-:W-:-:S07]  /*f3f0*/  F2FP.BF16.PACK_AB R5, R168, R112 ;  /* 0x00000070a805723e */ /* 0x004fce00000010ff */
[----:B------:R-:W-:Y:S08]  /*f400*/  MUFU.EX2 R74, R174 ;  /* 0x000000ae004a7308 */ /* 0x000ff00000000800 */
[----:B------:R-:W2:Y:S01]  /*f410*/  MUFU.EX2 R75, R173 ;  /* 0x000000ad004b7308 */ /* 0x000ea20000000800 */
[----:B-----5:R-:W-:Y:S01]  /*f420*/  F2FP.BF16.PACK_AB R160, R26, R73 ;  /* 0x000000491aa0723e */ /* 0x020fe200000010ff */
[C---:B----4-:R-:W-:Y:S08]  /*f430*/  HMMA.16816.F32.BF16 R52, R4.reuse, R16, R52 ;  /* 0x000000100434723c */ /* 0x050ff00000041834 */
[----:B-1----:R-:W-:Y:S01]  /*f440*/  HMMA.16816.F32.BF16 R64, R4, R20, R64 ;  /* 0x000000140440723c */ /* 0x002fe20000041840 */
[----:B--2---:R-:W-:-:S07]  /*f450*/  F2FP.BF16.PACK_AB R162, R75, R74 ;  /* 0x0000004a4ba2723e */ /* 0x004fce00000010ff */
[C---:B------:R-:W-:Y:S08]  /*f460*/  HMMA.16816.F32.BF16 R56, R4.reuse, R22, R56 ;  /* 0x000000160438723c */ /* 0x040ff00000041838 */
        /* <DEDUP_REMOVED lines=10> */
[C---:B------:R-:W-:Y:S08]  /*f510*/  HMMA.16816.F32.BF16 R20, R4.reuse, R22, R104 ;  /* 0x000000160414723c */ /* 0x040ff00000041868 */
[C---:B------:R-:W-:Y:S01]  /*f520*/  HMMA.16816.F32.BF16 R120, R4.reuse, R16, R100 ;  /* 0x000000100478723c */ /* 0x040fe20000041864 */
[----:B------:R-:W-:Y:S07]  /*f530*/  MUFU.EX2 R17, R182 ;  /* 0x000000b600117308 */ /* 0x000fee0000000800 */
[C---:B------:R-:W-:Y:S01]  /*f540*/  HMMA.16816.F32.BF16 R80, R4.reuse, R18, R80 ;  /* 0x000000120450723c */ /* 0x040fe20000041850 */
[----:B------:R-:W1:Y:S07]  /*f550*/  MUFU.EX2 R19, R172 ;  /* 0x000000ac00137308 */ /* 0x000e6e0000000800 */
[C---:B------:R-:W-:Y:S01]  /*f560*/  HMMA.16816.F32.BF16 R76, R4.reuse, R12, R76 ;  /* 0x0000000c044c723c */ /* 0x040fe2000004184c */
[----:B------:R-:W-:Y:S07]  /*f570*/  MUFU.EX2 R13, R184 ;  /* 0x000000b8000d7308 */ /* 0x000fee0000000800 */
[----:B------:R-:W-:Y:S01]  /*f580*/  HMMA.16816.F32.BF16 R68, R4, R14, R68 ;  /* 0x0000000e0444723c */ /* 0x000fe20000041844 */
[----:B------:R-:W2:Y:S01]  /*f590*/  MUFU.EX2 R15, R183 ;  /* 0x000000b7000f7308 */ /* 0x000ea20000000800 */
[----:B-1----:R-:W-:-:S06]  /*f5a0*/  F2FP.BF16.PACK_AB R163, R27, R19 ;  /* 0x000000131ba3723e */ /* 0x002fcc00000010ff */
[C---:B------:R-:W-:Y:S01]  /*f5b0*/  HMMA.16816.F32.BF16 R60, R4.reuse, R8, R60 ;  /* 0x00000008043c723c */ /* 0x040fe2000004183c */
[----:B------:R-:W-:Y:S07]  /*f5c0*/  MUFU.EX2 R12, R181 ;  /* 0x000000b5000c7308 */ /* 0x000fee0000000800 */
[----:B------:R-:W-:Y:S01]  /*f5d0*/  HMMA.16816.F32.BF16 R40, R4, R10, R40 ;  /* 0x0000000a0428723c */ /* 0x000fe20000041828 */
[----:B------:R-:W1:Y:S01]  /*f5e0*/  LDSM.16.MT88.4 R8, [R200+0x2000] ;  /* 0x00200000c808783b */ /* 0x000e620000004200 */
[----:B------:R-:W3:Y:S01]  /*f5f0*/  MUFU.EX2 R7, R185 ;  /* 0x000000b900077308 */ /* 0x000ee20000000800 */
        /* <DEDUP_REMOVED lines=10> */
[----:B------:R-:W-:Y:S01]  /*f6a0*/  MUFU.EX2 R16, R179 ;  /* 0x000000b300107308 */ /* 0x000fe20000000800 */
[----:B------:R-:W-:Y:S01]  /*f6b0*/  FADD.FTZ R6, R192, R4 ;  /* 0x00000004c0067221 */ /* 0x000fe20000010000 */
[----:B---3--:R-:W-:Y:S01]  /*f6c0*/  F2FP.BF16.PACK_AB R100, R13, R7 ;  /* 0x000000070d64723e */ /* 0x008fe200000010ff */
[----:B------:R-:W-:-:S02]  /*f6d0*/  FADD.FTZ R4, R113, R2 ;  /* 0x0000000271047221 */ /* 0x000fc40000010000 */
[----:B------:R-:W-:Y:S01]  /*f6e0*/  FADD.FTZ R2, R112, R0 ;  /* 0x0000000070027221 */ /* 0x000fe20000010000 */
[C---:B------:R-:W-:Y:S01]  /*f6f0*/  HMMA.16816.F32.BF16 R140, R160.reuse, R116, R52 ;  /* 0x00000074a08c723c */ /* 0x040fe20000041834 */
[----:B------:R-:W-:Y:S01]  /*f700*/  FADD.FTZ R0, R96, R6 ;  /* 0x0000000660007221 */ /* 0x000fe20000010000 */
[----:B------:R-:W3:Y:S01]  /*f710*/  MUFU.EX2 R18, R178 ;  /* 0x000000b200127308 */ /* 0x000ee20000000800 */
        /* <DEDUP_REMOVED lines=10> */
[----:B------:R-:W-:Y:S01]  /*f7c0*/  FADD.FTZ R0, R176, R4 ;  /* 0x00000004b0007221 */ /* 0x000fe20000010000 */
[----:B---3--:R-:W-:Y:S01]  /*f7d0*/  F2FP.BF16.PACK_AB R103, R18, R16 ;  /* 0x000000101267723e */ /* 0x008fe200000010ff */
[----:B------:R-:W-:Y:S02]  /*f7e0*/  FADD.FTZ R5, R95, R5 ;  /* 0x000000055f057221 */ /* 0x000fe40000010000 */
[----:B------:R-:W-:-:S02]  /*f7f0*/  FADD.FTZ R0, R25, R0 ;  /* 0x0000000019007221 */ /* 0x000fc40000010000 */
[----:B------:R-:W-:Y:S01]  /*f800*/  FADD.FTZ R4, R73, R2 ;  /* 0x0000000249047221 */ /* 0x000fe20000010000 */
[----:B------:R-:W-:Y:S01]  /*f810*/  HMMA.16816.F32.BF16 R152, R160, R110, R32 ;  /* 0x0000006ea098723c */ /* 0x000fe20000041820 */
[----:B------:R-:W-:Y:S01]  /*f820*/  FADD.FTZ R6, R72, R0 ;  /* 0x0000000048067221 */ /* 0x000fe20000010000 */
[----:B------:R-:W-:Y:S01]  /*f830*/  IADD3 R0, R229, -0x2, RZ ;  /* 0xfffffffee5007810 */ /* 0x000fe20007ffe0ff */
[----:B------:R-:W-:Y:S02]  /*f840*/  FADD.FTZ R3, R166, R3 ;  /* 0x00000003a6037221 */ /* 0x000fe40000010000 */
[----:B------:R-:W-:Y:S01]  /*f850*/  FADD.FTZ R2, R94, R5 ;  /* 0x000000055e027221 */ /* 0x000fe20000010000 */
[----:B------:R-:W-:Y:S01]  /*f860*/  ISETP.GE.AND P0, PT, R0, R230, PT ;  /* 0x000000e60000720c */ /* 0x000fe20003f06270 */
        /* <DEDUP_REMOVED lines=16> */
[----:B-1----:R-:W-:Y:S08]  /*f970*/  HMMA.16816.F32.BF16 R156, R160, R8, R36 ;  /* 0x00000008a09c723c */ /* 0x002ff00000041824 */
[C---:B------:R-:W-:Y:S08]  /*f980*/  HMMA.16816.F32.BF16 R124, R100.reuse, R126, R20 ;  /* 0x0000007e647c723c */ /* 0x040ff00000041814 */
        /* <DEDUP_REMOVED lines=12> */
.L_x_2252:
[----:B------:R-:W2:Y:S01]  /*fa50*/  LDL.64 R6, [R1+0x8] ;  /* 0x0000080001067983 */ /* 0x000ea20000100a00 */
[----:B------:R-:W-:Y:S04]  /*fa60*/  DEPBAR.LE SB0, 0x0 ;  /* 0x000080000000791a */ /* 0x000fe80000000000 */
[----:B------:R-:W3:Y:S01]  /*fa70*/  LDL R4, [R1+0x10] ;  /* 0x0000100001047983 */ /* 0x000ee20000100800 */
[----:B------:R-:W-:Y:S01]  /*fa80*/  WARPSYNC 0xffffffff ;  /* 0xffffffff00007948 */ /* 0x000fe20003800000 */
[----:B------:R-:W-:Y:S01]  /*fa90*/  SHF.R.S32.HI R0, RZ, 0x1f, R224 ;  /* 0x0000001fff007819 */ /* 0x000fe200000114e0 */
[----:B------:R-:W-:Y:S01]  /*faa0*/  IMAD.WIDE.U32 R2, R224, c[0x0][0x208], RZ ;  /* 0x00008200e0027a25 */ /* 0x000fe200078e00ff */
        /* <DEDUP_REMOVED lines=30> */
.L_x_2339:
[-C--:B------:R-:W-:Y:S01]  /*fc90*/  HMMA.16816.F32.BF16 R4, R80, R16.reuse, RZ ;  /* 0x000000105004723c */ /* 0x080fe200000418ff */
[----:B------:R-:W3:Y:S01]  /*fca0*/  LDL R84, [R1+0x4] ;  /* 0x0000040001547983 */ /* 0x000ee20000100800 */
[----:B------:R-:W-:Y:S01]  /*fcb0*/  BSSY B0, `(.L_x_2247) ;  /* 0x00000ca000007945 */ /* 0x000fe20003800000 */
[----:B------:R-:W-:Y:S02]  /*fcc0*/  ISETP.GE.AND P0, PT, R244, c[0x0][0x1d4], PT ;  /* 0x00007500f4007a0c */ /* 0x000fe40003f06270 */
[----:B------:R-:W4:Y:S02]  /*fcd0*/  SHFL.IDX PT, R2, R0, RZ, 0x181f ;  /* 0x00181fff00027589 */ /* 0x000f2400000e0000 */
[----:B------:R-:W-:Y:S01]  /*fce0*/  SEL R89, RZ, 0x10, P0 ;  /* 0x00000010ff597807 */ /* 0x000fe20000000000 */
[C---:B------:R-:W-:Y:S05]  /*fcf0*/  HMMA.16816.F32.BF16 R8, R76.reuse, R16, RZ ;  /* 0x000000104c08723c */ /* 0x040fea00000418ff */
[----:B------:R-:W5:Y:S03]  /*fd00*/  SHFL.IDX PT, R3, R0, 0x1, 0x181f ;  /* 0x00381f0000037f89 */ /* 0x000f6600000e0000 */
[-C--:B------:R-:W-:Y:S05]  /*fd10*/  HMMA.16816.F32.BF16 R12, R76, R18.reuse, RZ ;  /* 0x000000124c0c723c */ /* 0x080fea00000418ff */
[----:B------:R-:W1:Y:S03]  /*fd20*/  SHFL.IDX PT, R53, R0, 0x2, 0x181f ;  /* 0x00581f0000357f89 */ /* 0x000e6600000e0000 */
[C---:B------:R-:W-:Y:S05]  /*fd30*/  HMMA.16816.F32.BF16 R16, R80.reuse, R18, RZ ;  /* 0x000000125010723c */ /* 0x040fea00000418ff */
[----:B------:R-:W-:Y:S03]  /*fd40*/  SHFL.IDX PT, R54, R0, 0x3, 0x181f ;  /* 0x00781f0000367f89 */ /* 0x000fe600000e0000 */
[-C--:B------:R-:W-:Y:S05]  /*fd50*/  HMMA.16816.F32.BF16 R20, R80, R32.reuse, RZ ;  /* 0x000000205014723c */ /* 0x080fea00000418ff */
[----:B------:R2:W-:Y:S03]  /*fd60*/  SHFL.IDX PT, R55, R0, 0x4, 0x181f ;  /* 0x00981f0000377f89 */ /* 0x0005e600000e0000 */
[C---:B------:R-:W-:Y:S05]  /*fd70*/  HMMA.16816.F32.BF16 R24, R76.reuse, R32, RZ ;  /* 0x000000204c18723c */ /* 0x040fea00000418ff */
[----:B------:R-:W1:Y:S03]  /*fd80*/  SHFL.IDX PT, R57, R56, 0x1, 0x181f ;  /* 0x00381f0038397f89 */ /* 0x000e6600000e0000 */
[-C--:B------:R-:W-:Y:S05]  /*fd90*/  HMMA.16816.F32.BF16 R28, R76, R34.reuse, RZ ;  /* 0x000000224c1c723c */ /* 0x080fea00000418ff */
[----:B------:R-:W1:Y:S03]  /*fda0*/  SHFL.IDX PT, R61, R56, 0x2, 0x181f ;  /* 0x00581f00383d7f89 */ /* 0x000e6600000e0000 */
[C---:B------:R-:W-:Y:S04]  /*fdb0*/  HMMA.16816.F32.BF16 R32, R80.reuse, R34, RZ ;  /* 0x000000225020723c */ /* 0x040fe800000418ff */
[----:B--2---:R-:W-:Y:S01]  /*fdc0*/  IADD3 R0, -R89, 0x10, RZ ;  /* 0x0000001059007810 */ /* 0x004fe20007ffe1ff */
[----:B------:R-:W2:Y:S03]  /*fdd0*/  SHFL.IDX PT, R69, R56, 0x3, 0x181f ;  /* 0x00781f0038457f89 */ /* 0x000ea600000e0000 */
[-C--:B------:R-:W-:Y:S01]  /*fde0*/  HMMA.16816.F32.BF16 R36, R80, R48.reuse, RZ ;  /* 0x000000305024723c */ /* 0x080fe200000418ff */
[----:B------:R-:W-:Y:S07]  /*fdf0*/  LOP3.LUT R0, R0, 0xf, RZ, 0xc0, !PT ;  /* 0x0000000f00007812 */ /* 0x000fee00078ec0ff */
[C---:B------:R-:W-:Y:S08]  /*fe00*/  HMMA.16816.F32.BF16 R40, R76.reuse, R48, RZ ;  /* 0x000000304c28723c */ /* 0x040ff000000418ff */
[-C--:B------:R-:W-:Y:S08]  /*fe10*/  HMMA.16816.F32.BF16 R44, R76, R50.reuse, RZ ;  /* 0x000000324c2c723c */ /* 0x080ff000000418ff */
[C---:B------:R-:W-:Y:S04]  /*fe20*/  HMMA.16816.F32.BF16 R48, R80.reuse, R50, RZ ;  /* 0x000000325030723c */ /* 0x040fe800000418ff */
[-C--:B----4-:R-:W-:Y:S02]  /*fe30*/  IADD3 R2, P4, R2, R52.reuse, RZ ;  /* 0x0000003402027210 */ /* 0x090fe40007f9e0ff */
[-C--:B-----5:R-:W-:Y:S02]  /*fe40*/  IADD3 R62, P3, R3, R52.reuse, RZ ;  /* 0x00000034033e7210 */ /* 0x0a0fe40007f7e0ff */
[-C--:B-1----:R-:W-:Y:S01]  /*fe50*/  IADD3 R60, P2, R53, R52.reuse, RZ ;  /* 0x00000034353c7210 */ /* 0x082fe20007f5e0ff */
[--C-:B------:R-:W-:Y:S03]  /*fe60*/  IMAD.X R3, R58, 0x1, R68.reuse, P4 ;  /* 0x000000013a037824 */ /* 0x100fe600020e0644 */
[----:B------:R-:W-:Y:S01]  /*fe70*/  IMAD.X R63, R57, 0x1, R68, P3 ;  /* 0x00000001393f7824 */ /* 0x000fe200018e0644 */
[----:B------:R-:W-:Y:S01]  /*fe80*/  IADD3 R72, P6, P5, R0, R55, R52 ;  /* 0x0000003700487210 */ /* 0x000fe20007dde034 */
[----:B------:R1:W-:Y:S01]  /*fe90*/  LDGSTS.E.BYPASS.LTC128B.128 [R213+0x100], [R2.64], !P0 ;  /* 0x0010000002d57fae */ /* 0x0003e2000c101d48 */
[--C-:B------:R-:W-:Y:S01]  /*fea0*/  IMAD.X R61, R61, 0x1, R68.reuse, P2 ;  /* 0x000000013d3d7824 */ /* 0x100fe200010e0644 */
[----:B------:R-:W-:Y:S02]  /*feb0*/  IADD3 R70, P1, R54, R52, RZ ;  /* 0x0000003436467210 */ /* 0x000fe40007f3e0ff */
[-C--:B------:R-:W-:Y:S03]  /*fec0*/  HMMA.16816.F32.BF16 R52, R80, R64.reuse, RZ ;  /* 0x000000405034723c */ /* 0x080fe600000418ff */
[--C-:B--2---:R-:W-:Y:S01]  /*fed0*/  IMAD.X R71, R69, 0x1, R68.reuse, P1 ;  /* 0x0000000145477824 */ /* 0x104fe200008e0644 */
[----:B------:R2:W-:Y:S01]  /*fee0*/  LDGSTS.E.BYPASS.LTC128B.128 [R213+0x900], [R62.64], !P0 ;  /* 0x009000003ed57fae */ /* 0x0005e2000c101d48 */
[----:B------:R-:W-:Y:S07]  /*fef0*/  ISETP.NE.U32.AND P1, PT, R89, RZ, PT ;  /* 0x000000ff5900720c */ /* 0x000fee0003f25070 */
[----:B------:R4:W5:Y:S08]  /*ff00*/  SHFL.IDX PT, R0, R56, 0x4, 0x181f ;  /* 0x00981f0038007f89 */ /* 0x00097000000e0000 */
[----:B------:R2:W-:Y:S08]  /*ff10*/  LDGSTS.E.BYPASS.LTC128B.128 [R213+0x1100], [R60.64], !P0 ;  /* 0x011000003cd57fae */ /* 0x0005f0000c101d48 */
[----:B------:R1:W-:Y:S01]  /*ff20*/  LDGSTS.E.BYPASS.LTC128B.128 [R213+0x1900], [R70.64], !P0 ;  /* 0x0190000046d57fae */ /* 0x0003e2000c101d48 */
[C---:B----4-:R-:W-:Y:S02]  /*ff30*/  HMMA.16816.F32.BF16 R56, R76.reuse, R64, RZ ;  /* 0x000000404c38723c */ /* 0x050fe400000418ff */
[----:B-----5:R-:W-:Y:S05]  /*ff40*/  IADD3.X R73, RZ, R0, R68, P6, P5 ;  /* 0x00000000ff497210 */ /* 0x020fea00037ea444 */
[----:B------:R4:W-:Y:S01]  /*ff50*/  LDGSTS.E.BYPASS.LTC128B.128.ZFILL [R213+0x2100], [R72.64], P1 ;  /* 0x0210000048d57fae */ /* 0x0009e20008941d48 */
[-C--:B--2---:R-:W-:Y:S07]  /*ff60*/  HMMA.16816.F32.BF16 R60, R76, R66.reuse, RZ ;  /* 0x000000424c3c723c */ /* 0x084fee00000418ff */
[----:B------:R-:W0:Y:S01]  /*ff70*/  LDGDEPBAR ;  /* 0x00000000000079af */ /* 0x000e220000000000 */
[C---:B------:R-:W-:Y:S08]  /*ff80*/  HMMA.16816.F32.BF16 R64, R80.reuse, R66, RZ ;  /* 0x000000425040723c */ /* 0x040ff000000418ff */
[-C--:B-1----:R-:W-:Y:S08]  /*ff90*/  HMMA.16816.F32.BF16 R68, R80, R164.reuse, RZ ;  /* 0x000000a45044723c */ /* 0x082ff000000418ff */
        /* <DEDUP_REMOVED lines=18> */
[----:B------:R-:W4:Y:S07]  /*100c0*/  LDSM.16.M88.4 R184, [R202+0x800] ;  /* 0x00080000cab8783b */ /* 0x000f2e0000000200 */
[-C--:B------:R-:W-:Y:S03]  /*100d0*/  HMMA.16816.F32.BF16 R52, R168, R188.reuse, R52 ;  /* 0x000000bca834723c */ /* 0x080fe60000041834 */
[----:B---3--:R-:W-:Y:S05]  /*100e0*/  ISETP.GT.AND P0, PT, R226, R84, PT ;  /* 0x00000054e200720c */ /* 0x008fea0003f04270 */
[C---:B------:R-:W-:Y:S08]  /*100f0*/  HMMA.16816.F32.BF16 R56, R176.reuse, R188, R56 ;  /* 0x000000bcb038723c */ /* 0x040ff00000041838 */
[-C--:B------:R-:W-:Y:S08]  /*10100*/  HMMA.16816.F32.BF16 R60, R176, R190.reuse, R60 ;  /* 0x000000beb03c723c */ /* 0x080ff0000004183c */
[C---:B------:R-:W-:Y:S01]  /*10110*/  HMMA.16816.F32.BF16 R64, R168.reuse, R190, R64 ;  /* 0x000000bea840723c */ /* 0x040fe20000041840 */
[----:B------:R-:W-:Y:S07]  /*10120*/  LDSM.16.M88.4 R188, [R205+0x2000] ;  /* 0x00200000cdbc783b */ /* 0x000fee0000000200 */
[-C--:B------:R-:W-:Y:S08]  /*10130*/  HMMA.16816.F32.BF16 R68, R168, R192.reuse, R68 ;  /* 0x000000c0a844723c */ /* 0x080ff00000041844 */
[C---:B------:R-:W-:Y:S08]  /*10140*/  HMMA.16816.F32.BF16 R72, R176.reuse, R192, R72 ;  /* 0x000000c0b048723c */ /* 0x040ff00000041848 */
[-C--:B------:R-:W-:Y:S01]  /*10150*/  HMMA.16816.F32.BF16 R76, R176, R194.reuse, R76 ;  /* 0x000000c2b04c723c */ /* 0x080fe2000004184c */
[----:B------:R-:W3:Y:S07]  /*10160*/  LDSM.16.M88.4 R176, [R202+0x1000] ;  /* 0x00100000cab0783b */ /* 0x000eee0000000200 */
[----:B------:R-:W-:Y:S01]  /*10170*/  HMMA.16816.F32.BF16 R80, R168, R194, R80 ;  /* 0x000000c2a850723c */ /* 0x000fe20000041850 */
[----:B------:R-:W5:Y:S07]  /*10180*/  LDSM.16.M88.4 R168, [R202+0x1800] ;  /* 0x00180000caa8783b */ /* 0x000f6e0000000200 */
[-C--:B-1----:R-:W-:Y:S08]  /*10190*/  HMMA.16816.F32.BF16 R4, R164, R172.reuse, R4 ;  /* 0x000000aca404723c */ /* 0x082ff00000041804 */
[C---:B--2---:R-:W-:Y:S08]  /*101a0*/  HMMA.16816.F32.BF16 R8, R180.reuse, R172, R8 ;  /* 0x000000acb408723c */ /* 0x044ff00000041808 */
[-C--:B------:R-:W-:Y:S08]  /*101b0*/  HMMA.16816.F32.BF16 R12, R180, R174.reuse, R12 ;  /* 0x000000aeb40c723c */ /* 0x080ff0000004180c */
[C---:B------:R-:W-:Y:S01]  /*101c0*/  HMMA.16816.F32.BF16 R16, R164.reuse, R174, R16 ;  /* 0x000000aea410723c */ /* 0x040fe20000041810 */
[----:B------:R-:W1:Y:S07]  /*101d0*/  LDSM.16.M88.4 R172, [R202+0x2000] ;  /* 0x00200000caac783b */ /* 0x000e6e0000000200 */
[-C--:B----4-:R-:W-:Y:S08]  /*101e0*/  HMMA.16816.F32.BF16 R20, R164, R184.reuse, R20 ;  /* 0x000000b8a414723c */ /* 0x090ff00000041814 */
[C---:B------:R-:W-:Y:S08]  /*101f0*/  HMMA.16816.F32.BF16 R24, R180.reuse, R184, R24 ;  /* 0x000000b8b418723c */ /* 0x040ff00000041818 */
[-C--:B------:R-:W-:Y:S08]  /*10200*/  HMMA.16816.F32.BF16 R28, R180, R186.reuse, R28 ;  /* 0x000000bab41c723c */ /* 0x080ff0000004181c */
[C---:B------:R-:W-:Y:S01]  /*10210*/  HMMA.16816.F32.BF16 R32, R164.reuse, R186, R32 ;  /* 0x000000baa420723c */ /* 0x040fe20000041820 */
[----:B------:R-:W-:Y:S07]  /*10220*/  LDSM.16.M88.4 R184, [R199] ;  /* 0x00000000c7b8783b */ /* 0x000fee0000000200 */
[-C--:B---3--:R-:W-:Y:S08]  /*10230*/  HMMA.16816.F32.BF16 R36, R164, R176.reuse, R36 ;  /* 0x000000b0a424723c */ /* 0x088ff00000041824 */
        /* <DEDUP_REMOVED lines=11> */
[-C--:B------:R-:W-:Y:S01]  /*102f0*/  HMMA.16816.F32.BF16 R76, R180, R174.reuse, R76 ;  /* 0x000000aeb44c723c */ /* 0x080fe2000004184c */
[----:B------:R-:W-:Y:S07]  /*10300*/  LDSM.16.M88.4 R180, [R199+0x2000] ;  /* 0x00200000c7b4783b */ /* 0x000fee0000000200 */
[----:B------:R-:W-:Y:S01]  /*10310*/  HMMA.16816.F32.BF16 R80, R164, R174, R80 ;  /* 0x000000aea450723c */ /* 0x000fe20000041850 */
[----:B------:R-:W1:Y:S07]  /*10320*/  LDSM.16.M88.4 R164, [R199+0x1000] ;  /* 0x00100000c7a4783b */ /* 0x000e6e0000000200 */
[-C--:B--2---:R-:W-:Y:S01]  /*10330*/  HMMA.16816.F32.BF16 R4, R176, R184.reuse, R4 ;  /* 0x000000b8b004723c */ /* 0x084fe20000041804 */
[----:B------:R-:W2:Y:S01]  /*10340*/  LDSM.16.M88.4 R172, [R199+0x1800] ;  /* 0x00180000c7ac783b */ /* 0x000ea20000000200 */
[----:B------:R-:W-:Y:S06]  /*10350*/  DEPBAR.LE SB0, 0x0 ;  /* 0x000080000000791a */ /* 0x000fec0000000000 */
[C---:B------:R-:W-:Y:S01]  /*10360*/  HMMA.16816.F32.BF16 R8, R188.reuse, R184, R8 ;  /* 0x000000b8bc08723c */ /* 0x040fe20000041808 */
[----:B------:R-:W-:Y:S07]  /*10370*/  BAR.SYNC.DEFER_BLOCKING 0x0 ;  /* 0x0000000000007b1d */ /* 0x000fee0000010000 */
[-C--:B------:R-:W-:Y:S08]  /*10380*/  HMMA.16816.F32.BF16 R12, R188, R186.reuse, R12 ;  /* 0x000000babc0c723c */ /* 0x080ff0000004180c */
[C---:B------:R-:W-:Y:S08]  /*10390*/  HMMA.16816.F32.BF16 R16, R176.reuse, R186, R16 ;  /* 0x000000bab010723c */ /* 0x040ff00000041810 */
[-C--:B---3--:R-:W-:Y:S08]  /*103a0*/  HMMA.16816.F32.BF16 R20, R176, R168.reuse, R20 ;  /* 0x000000a8b014723c */ /* 0x088ff00000041814 */
[C---:B------:R-:W-:Y:S08]  /*103b0*/  HMMA.16816.F32.BF16 R24, R188.reuse, R168, R24 ;  /* 0x000000a8bc18723c */ /* 0x040ff00000041818 */
[-C--:B------:R-:W-:Y:S08]  /*103c0*/  HMMA.16816.F32.BF16 R28, R188, R170.reuse, R28 ;  /* 0x000000aabc1c723c */ /* 0x080ff0000004181c */
[C---:B------:R-:W-:Y:S08]  /*103d0*/  HMMA.16816.F32.BF16 R32, R176.reuse, R170, R32 ;  /* 0x000000aab020723c */ /* 0x040ff00000041820 */
[-C--:B-1----:R-:W-:Y:S08]  /*103e0*/  HMMA.16816.F32.BF16 R36, R176, R164.reuse, R36 ;  /* 0x000000a4b024723c */ /* 0x082ff00000041824 */
[C---:B------:R-:W-:Y:S08]  /*103f0*/  HMMA.16816.F32.BF16 R40, R188.reuse, R164, R40 ;  /* 0x000000a4bc28723c */ /* 0x040ff00000041828 */
[-C--:B------:R-:W-:Y:S08]  /*10400*/  HMMA.16816.F32.BF16 R44, R188, R166.reuse, R44 ;  /* 0x000000a6bc2c723c */ /* 0x080ff0000004182c */
[C---:B------:R-:W-:Y:S08]  /*10410*/  HMMA.16816.F32.BF16 R48, R176.reuse, R166, R48 ;  /* 0x000000a6b030723c */ /* 0x040ff00000041830 */
[-C--:B--2---:R-:W-:Y:S08]  /*10420*/  HMMA.16816.F32.BF16 R52, R176, R172.reuse, R52 ;  /* 0x000000acb034723c */ /* 0x084ff00000041834 */
[C---:B------:R-:W-:Y:S08]  /*10430*/  HMMA.16816.F32.BF16 R56, R188.reuse, R172, R56 ;  /* 0x000000acbc38723c */ /* 0x040ff00000041838 */
[-C--:B------:R-:W-:Y:S08]  /*10440*/  HMMA.16816.F32.BF16 R60, R188, R174.reuse, R60 ;  /* 0x000000aebc3c723c */ /* 0x080ff0000004183c */
[C---:B------:R-:W-:Y:S08]  /*10450*/  HMMA.16816.F32.BF16 R64, R176.reuse, R174, R64 ;  /* 0x000000aeb040723c */ /* 0x040ff00000041840 */
[-C--:B------:R-:W-:Y:S08]  /*10460*/  HMMA.16816.F32.BF16 R68, R176, R180.reuse, R68 ;  /* 0x000000b4b044723c */ /* 0x080ff00000041844 */
[C---:B------:R-:W-:Y:S08]  /*10470*/  HMMA.16816.F32.BF16 R72, R188.reuse, R180, R72 ;  /* 0x000000b4bc48723c */ /* 0x040ff00000041848 */
[-C--:B------:R-:W-:Y:S08]  /*10480*/  HMMA.16816.F32.BF16 R76, R188, R182.reuse, R76 ;  /* 0x000000b6bc4c723c */ /* 0x080ff0000004184c */
[----:B------:R-:W-:Y:S01]  /*10490*/  HMMA.16816.F32.BF16 R80, R176, R182, R80 ;  /* 0x000000b6b050723c */ /* 0x000fe20000041850 */
[----:B------:R-:W-:Y:S07]  /*104a0*/  @!UPT UIADD3 URZ, URZ, URZ, URZ ;  /* 0x0000003f3f3ff290 */ /* 0x000fee000fffe03f */
[----:B------:R-:W-:-:S11]  /*104b0*/  @!P0 BRA `(.L_x_2248) ;  /* 0x0000049000008947 */ /* 0x000fd60003800000 */
[----:B------:R-:W-:Y:S01]  /*104c0*/  IMAD.MOV.U32 R0, RZ, RZ, 0x1 ;  /* 0x00000001ff007424 */ /* 0x000fe200078e00ff */
[----:B------:R-:W2:Y:S01]  /*104d0*/  LDL R90, [R1+0x2c] ;  /* 0x00002c00015a7983 */ /* 0x000ea20000100800 */
[----:B------:R-:W-:Y:S03]  /*104e0*/  IMAD.MOV.U32 R214, RZ, RZ, RZ ;  /* 0x000000ffffd67224 */ /* 0x000fe600078e00ff */
[----:B------:R-:W3:Y:S01]  /*104f0*/  LDL R84, [R1] ;  /* 0x0000000001547983 */ /* 0x000ee20000100800 */
[----:B------:R-:W-:Y:S03]  /*10500*/  ISETP.NE.AND P1, PT, R0, c[0x0][0x2b8], PT ;  /* 0x0000ae0000007a0c */ /* 0x000fe60003f25270 */
        /* <DEDUP_REMOVED lines=8> */
[----:B------:R-:W-:Y:S01]  /*10590*/  IMAD.MOV.U32 R0, RZ, RZ, R2 ;  /* 0x000000ffff007224 */ /* 0x000fe200078e0002 */
[----:B------:R-:W-:Y:S04]  /*105a0*/  @P1 SHF.R.U32.HI R0, RZ, c[0x0][0x2c0], R3 ;  /* 0x0000b000ff001a19 */ /* 0x000fe80000011603 */
[C---:B----4-:R-:W-:Y:S01]  /*105b0*/  @!P0 IADD3 R3, P1, R0.reuse, R218, RZ ;  /* 0x000000da00038210 */ /* 0x050fe20007f3e0ff */
[----:B------:R-:W-:Y:S03]  /*105c0*/  IMAD.MOV R84, RZ, RZ, -R0 ;  /* 0x000000ffff547224 */ /* 0x000fe600078e0a00 */
[----:B-----5:R-:W-:Y:S01]  /*105d0*/  @!P0 LEA.HI.X.SX32 R0, R0, R88, 0x1, P1 ;  /* 0x0000005800008211 */ /* 0x020fe200008f0eff */
[----:B------:R-:W-:Y:S01]  /*105e0*/  IMAD R224, R84, c[0x0][0x2b8], R2 ;  /* 0x0000ae0054e07a24 */ /* 0x000fe200078e0202 */
[C---:B------:R-:W-:Y:S02]  /*105f0*/  @!P0 LEA R2, P1, R3.reuse, c[0x0][0x2a0], 0x2 ;  /* 0x0000a80003028a11 */ /* 0x040fe400078210ff */
[----:B------:R-:W-:Y:S02]  /*10600*/  SHF.L.U64.HI R88, R244, 0x1, R245 ;  /* 0x00000001f4587819 */ /* 0x000fe400000102f5 */
        /* <DEDUP_REMOVED lines=12> */
[----:B------:R-:W-:Y:S01]  /*106d0*/  IADD3.X R3, R85, R3, R0, P0, !PT ;  /* 0x0000000355037210 */ /* 0x000fe200007fe400 */
[----:B------:R-:W-:Y:S01]  /*106e0*/  IMAD.SHL.U32 R85, R244, 0x2, RZ ;  /* 0x00000002f4557824 */ /* 0x000fe200078e00ff */
[C---:B------:R-:W-:Y:S04]  /*106f0*/  LEA R0, P0, R2.reuse, c[0x0][0x1c8], 0x1 ;  /* 0x0000720002007a11 */ /* 0x040fe800078008ff */
[----:B------:R-:W-:Y:S01]  /*10700*/  LEA.HI.X R84, R2, c[0x0][0x1cc], R3, 0x1, P0 ;  /* 0x0000730002547a11 */ /* 0x000fe200000f0c03 */
[----:B------:R-:W-:-:S06]  /*10710*/  BRA.DIV ~URZ, `(.L_x_2249) ;  /* 0x00007d927f007947 */ /* 0x000fcc000b800000 */
[----:B------:R1:W2:Y:S02]  /*10720*/  SHFL.IDX PT, R90, R84, RZ, 0x181f ;  /* 0x00181fff545a7589 */ /* 0x0002a400000e0000 */
.L_x_2340:
        /* <DEDUP_REMOVED lines=20> */
[----:B-1----:R-:W1:Y:S01]  /*10870*/  SHFL.IDX PT, R84, R84, 0x4, 0x181f ;  /* 0x00981f0054547f89 */ /* 0x002e6200000e0000 */
[----:B---3--:R-:W-:Y:S04]  /*10880*/  IADD3 R2, P1, P0, R2, R3, R85 ;  /* 0x0000000302027210 */ /* 0x008fe8000783e055 */
[----:B--2---:R-:W-:Y:S05]  /*10890*/  IADD3.X R3, RZ, R90, R88, P1, P0 ;  /* 0x0000005aff037210 */ /* 0x004fea0000fe0458 */
[----:B------:R2:W-:Y:S04]  /*108a0*/  LDGSTS.E.BYPASS.LTC128B.128.ZFILL [R213+0x4100], [R2.64], P2 ;  /* 0x0410000002d57fae */ /* 0x0005e80009141d48 */
[----:B--2---:R4:W2:Y:S02]  /*108b0*/  SHFL.IDX PT, R2, R0, 0x4, 0x181f ;  /* 0x00981f0000027f89 */ /* 0x0048a400000e0000 */
.L_x_2341:
[C---:B-1--4-:R-:W-:Y:S02]  /*108c0*/  IADD3 R0, -R89.reuse, 0x10, RZ ;  /* 0x0000001059007810 */ /* 0x052fe40007ffe1ff */
        /* <DEDUP_REMOVED lines=8> */
.L_x_2248:
[----:B------:R-:W-:Y:S05]  /*10950*/  BSYNC B0 ;  /* 0x0000000000007941 */ /* 0x000fea0003800000 */
.L_x_2247:
        /* <DEDUP_REMOVED lines=97> */
.L_x_2342:
[----:B------:R-:W-:Y:S01]  /*10f70*/  FMUL.FTZ R2, R90, c[0x0][0x2d0] ;  /* 0x0000b4005a027a20 */ /* 0x000fe20000410000 */
[----:B--2---:R-:W-:Y:S01]  /*10f80*/  FMNMX.FTZ R85, R0, R84, !PT ;  /* 0x0000005400557209 */ /* 0x004fe20007810000 */
[----:B------:R-:W-:Y:S01]  /*10f90*/  FADD.FTZ R0, -R90, R94 ;  /* 0x0000005e5a007221 */ /* 0x000fe20000010100 */
[----:B------:R-:W-:Y:S01]  /*10fa0*/  WARPSYNC 0xffffffff ;  /* 0xffffffff00007948 */ /* 0x000fe20003800000 */
[--C-:B------:R-:W-:Y:S02]  /*10fb0*/  FFMA.FTZ R4, R4, c[0x0][0x2d0], -R2.reuse ;  /* 0x0000b40004047a23 */ /* 0x100fe40000010802 */
[----:B------:R-:W-:Y:S02]  /*10fc0*/  FMUL.FTZ R0, R0, c[0x0][0x2d0] ;  /* 0x0000b40000007a20 */ /* 0x000fe40000410000 */
[--C-:B------:R-:W-:Y:S02]  /*10fd0*/  FFMA.FTZ R3, R5, c[0x0][0x2d0], -R2.reuse ;  /* 0x0000b40005037a23 */ /* 0x100fe40000010802 */
[----:B-1----:R-:W-:Y:S01]  /*10fe0*/  MUFU.EX2 R84, R0 ;  /* 0x0000000000547308 */ /* 0x002fe20000000800 */
        /* <DEDUP_REMOVED lines=20> */
[----:B------:R-:W1:Y:S02]  /*11130*/  MUFU.EX2 R2, R4 ;  /* 0x0000000400027308 */ /* 0x000e640000000800 */
[----:B-1----:R-:W-:Y:S01]  /*11140*/  FFMA.FTZ R0, R84, R225, R2 ;  /* 0x000000e154007223 */ /* 0x002fe20000010002 */
[----:B------:R-:W-:Y:S01]  /*11150*/  F2FP.BF16.PACK_AB R68, R3, R2 ;  /* 0x000000020344723e */ /* 0x000fe200000010ff */
[----:B------:R-:W-:Y:S02]  /*11160*/  FMUL.FTZ R2, R89, c[0x0][0x2d0] ;  /* 0x0000b40059027a20 */ /* 0x000fe40000410000 */
[----:B------:R-:W-:Y:S02]  /*11170*/  FADD.FTZ R33, R3, R0 ;  /* 0x0000000003217221 */ /* 0x000fe40000010000 */
[----:B------:R-:W-:Y:S02]  /*11180*/  FADD.FTZ R0, -R89, R95 ;  /* 0x0000005f59007221 */ /* 0x000fe40000010100 */
[--C-:B------:R-:W-:Y:S02]  /*11190*/  FFMA.FTZ R6, R6, c[0x0][0x2d0], -R2.reuse ;  /* 0x0000b40006067a23 */ /* 0x100fe40000010802 */
[----:B------:R-:W-:Y:S02]  /*111a0*/  FMUL.FTZ R0, R0, c[0x0][0x2d0] ;  /* 0x0000b40000007a20 */ /* 0x000fe40000410000 */
[--C-:B------:R-:W-:Y:S02]  /*111b0*/  FFMA.FTZ R20, R18, c[0x0][0x2d0], -R2.reuse ;  /* 0x0000b40012147a23 */ /* 0x100fe40000010802 */
[----:B------:R-:W1:Y:S01]  /*111c0*/  MUFU.EX2 R3, R0 ;  /* 0x0000000000037308 */ /* 0x000e620000000800 */
[--C-:B------:R-:W-:Y:S02]  /*111d0*/  FFMA.FTZ R167, R38, c[0x0][0x2d0], -R2.reuse ;  /* 0x0000b40026a77a23 */ /* 0x100fe40000010802 */
[--C-:B------:R-:W-:Y:S02]  /*111e0*/  FFMA.FTZ R172, R39, c[0x0][0x2d0], -R2.reuse ;  /* 0x0000b40027ac7a23 */ /* 0x100fe40000010802 */
[----:B------:R-:W-:Y:S01]  /*111f0*/  LDSM.16.MT88.4 R36, [R201] ;  /* 0x00000000c924783b */ /* 0x000fe20000004200 */
[--C-:B------:R-:W-:Y:S02]  /*11200*/  FFMA.FTZ R216, R54, c[0x0][0x2d0], -R2.reuse ;  /* 0x0000b40036d87a23 */ /* 0x100fe40000010802 */
[--C-:B------:R-:W-:Y:S02]  /*11210*/  FFMA.FTZ R215, R55, c[0x0][0x2d0], -R2.reuse ;  /* 0x0000b40037d77a23 */ /* 0x100fe40000010802 */
[----:B------:R-:W2:Y:S01]  /*11220*/  MUFU.EX2 R6, R6 ;  /* 0x0000000600067308 */ /* 0x000ea20000000800 */
        /* <DEDUP_REMOVED lines=17> */
[C---:B-1----:R-:W-:Y:S01]  /*11340*/  FMUL.FTZ R35, R3.reuse, R147 ;  /* 0x0000009303237220 */ /* 0x042fe20000410000 */
[----:B------:R-:W1:Y:S01]  /*11350*/  MUFU.EX2 R2, R7 ;  /* 0x0000000700027308 */ /* 0x000e620000000800 */
[----:B--2---:R-:W-:Y:S02]  /*11360*/  FFMA.FTZ R0, R3, R223, R6 ;  /* 0x000000df03007223 */ /* 0x004fe40000010006 */
[----:B------:R-:W-:Y:S02]  /*11370*/  FMUL.FTZ R4, R88, c[0x0][0x2d0] ;  /* 0x0000b40058047a20 */ /* 0x000fe40000410000 */
[----:B------:R-:W-:Y:S02]  /*11380*/  FMUL.FTZ R48, R84, R152 ;  /* 0x0000009854307220 */ /* 0x000fe40000410000 */
[--C-:B------:R-:W-:Y:S02]  /*11390*/  FFMA.FTZ R5, R8, c[0x0][0x2d0], -R4.reuse ;  /* 0x0000b40008057a23 */ /* 0x100fe40000010804 */
[--C-:B------:R-:W-:Y:S01]  /*113a0*/  FFMA.FTZ R83, R24, c[0x0][0x2d0], -R4.reuse ;  /* 0x0000b40018537a23 */ /* 0x100fe20000010804 */
[----:B------:R-:W2:Y:S01]  /*113b0*/  MUFU.EX2 R8, R17 ;  /* 0x0000001100087308 */ /* 0x000ea20000000800 */
[--C-:B------:R-:W-:Y:S02]  /*113c0*/  FFMA.FTZ R82, R25, c[0x0][0x2d0], -R4.reuse ;  /* 0x0000b40019527a23 */ /* 0x100fe40000010804 */
[--C-:B------:R-:W-:Y:S02]  /*113d0*/  FFMA.FTZ R81, R28, c[0x0][0x2d0], -R4.reuse ;  /* 0x0000b4001c517a23 */ /* 0x100fe40000010804 */
[--C-:B------:R-:W-:Y:S02]  /*113e0*/  FFMA.FTZ R80, R29, c[0x0][0x2d0], -R4.reuse ;  /* 0x0000b4001d507a23 */ /* 0x100fe40000010804 */
[--C-:B------:R-:W-:Y:S02]  /*113f0*/  FFMA.FTZ R187, R45, c[0x0][0x2d0], -R4.reuse ;  /* 0x0000b4002dbb7a23 */ /* 0x100fe40000010804 */
[--C-:B------:R-:W-:Y:S01]  /*11400*/  FFMA.FTZ R234, R72, c[0x0][0x2d0], -R4.reuse ;  /* 0x0000b40048ea7a23 */ /* 0x100fe20000010804 */
[----:B------:R-:W-:Y:S01]  /*11410*/  MUFU.EX2 R23, R5 ;  /* 0x0000000500177308 */ /* 0x000fe20000000800 */
[--C-:B------:R-:W-:Y:S02]  /*11420*/  FFMA.FTZ R236, R73, c[0x0][0x2d0], -R4.reuse ;  /* 0x0000b40049ec7a23 */ /* 0x100fe40000010804 */
[----:B------:R-:W-:Y:S01]  /*11430*/  FFMA.FTZ R19, R12, c[0x0][0x2d0], -R4 ;  /* 0x0000b4000c137a23 */ /* 0x000fe20000010804 */
[C---:B-1----:R-:W-:Y:S01]  /*11440*/  F2FP.BF16.PACK_AB R69, R2.reuse, R6 ;  /* 0x000000060245723e */ /* 0x042fe200000010ff */
[----:B------:R-:W-:Y:S02]  /*11450*/  FADD.FTZ R34, R2, R0 ;  /* 0x0000000002227221 */ /* 0x000fe40000010000 */
[----:B------:R-:W-:Y:S02]  /*11460*/  FADD.FTZ R0, -R88, R96 ;  /* 0x0000006058007221 */ /* 0x000fe40000010100 */
[--C-:B------:R-:W-:Y:S01]  /*11470*/  FFMA.FTZ R6, R9, c[0x0][0x2d0], -R4.reuse ;  /* 0x0000b40009067a23 */ /* 0x100fe20000010804 */
[----:B------:R-:W-:Y:S01]  /*11480*/  MUFU.EX2 R251, R80 ;  /* 0x0000005000fb7308 */ /* 0x000fe20000000800 */
[----:B------:R-:W-:Y:S02]  /*11490*/  FMUL.FTZ R0, R0, c[0x0][0x2d0] ;  /* 0x0000b40000007a20 */ /* 0x000fe40000410000 */
[----:B------:R-:W-:Y:S01]  /*114a0*/  FMUL.FTZ R49, R84, R153 ;  /* 0x0000009954317220 */ /* 0x000fe20000410000 */
[----:B--2---:R-:W-:Y:S01]  /*114b0*/  F2FP.BF16.PACK_AB R70, R8, R21 ;  /* 0x000000150846723e */ /* 0x004fe200000010ff */
[C---:B------:R-:W-:Y:S02]  /*114c0*/  FMUL.FTZ R50, R3.reuse, R154 ;  /* 0x0000009a03327220 */ /* 0x040fe40000410000 */
[----:B------:R-:W-:Y:S02]  /*114d0*/  FMUL.FTZ R51, R3, R155 ;  /* 0x0000009b03337220 */ /* 0x000fe40000410000 */
[----:B------:R-:W-:Y:S01]  /*114e0*/  LDSM.16.MT88.4 R152, [R198+0x2000] ;  /* 0x00200000c698783b */ /* 0x000fe20000004200 */
[----:B------:R1:W-:Y:S01]  /*114f0*/  MUFU.EX2 R2, R0 ;  /* 0x0000000000027308 */ /* 0x0003e20000000800 */
        /* <DEDUP_REMOVED lines=9> */
[--C-:B------:R-:W-:Y:S02]  /*11590*/  FFMA.FTZ R238, R76, c[0x0][0x2d0], -R4.reuse ;  /* 0x0000b4004cee7a23 */ /* 0x100fe40000010804 */
[----:B------:R-:W-:Y:S01]  /*115a0*/  FFMA.FTZ R240, R77, c[0x0][0x2d0], -R4 ;  /* 0x0000b4004df07a23 */ /* 0x000fe20000010804 */
[----:B------:R-:W-:Y:S01]  /*115b0*/  MUFU.EX2 R76, R184 ;  /* 0x000000b8004c7308 */ /* 0x000fe20000000800 */
[C---:B------:R-:W-:Y:S02]  /*115c0*/  FMUL.FTZ R4, R85.reuse, c[0x0][0x2d0] ;  /* 0x0000b40055047a20 */ /* 0x040fe40000410000 */
[----:B-1----:R-:W-:Y:S02]  /*115d0*/  FADD.FTZ R0, -R85, R97 ;  /* 0x0000006155007221 */ /* 0x002fe40000010100 */
[--C-:B------:R-:W-:Y:S02]  /*115e0*/  FFMA.FTZ R5, R10, c[0x0][0x2d0], -R4.reuse ;  /* 0x0000b4000a057a23 */ /* 0x100fe40000010804 */
[----:B------:R-:W-:Y:S03]  /*115f0*/  FMUL.FTZ R0, R0, c[0x0][0x2d0] ;  /* 0x0000b40000007a20 */ /* 0x000fe60000410000 */
[----:B------:R-:W-:Y:S01]  /*11600*/  MUFU.EX2 R77, R182 ;  /* 0x000000b6004d7308 */ /* 0x000fe20000000800 */
[--C-:B------:R-:W-:Y:S02]  /*11610*/  FFMA.FTZ R237, R74, c[0x0][0x2d0], -R4.reuse ;  /* 0x0000b4004aed7a23 */ /* 0x100fe40000010804 */
[--C-:B------:R-:W-:Y:S01]  /*11620*/  FFMA.FTZ R239, R75, c[0x0][0x2d0], -R4.reuse ;  /* 0x0000b4004bef7a23 */ /* 0x100fe20000010804 */
[----:B--2---:R-:W-:Y:S01]  /*11630*/  F2FP.BF16.PACK_AB R64, R22, R23 ;  /* 0x000000171640723e */ /* 0x004fe200000010ff */
[----:B------:R-:W-:Y:S01]  /*11640*/  FADD.FTZ R6, R21, R33 ;  /* 0x0000002115067221 */ /* 0x000fe20000010000 */
[----:B------:R-:W-:Y:S01]  /*11650*/  LDSM.16.MT88.4 R72, [R200] ;  /* 0x00000000c848783b */ /* 0x000fe20000004200 */
[----:B------:R-:W-:Y:S02]  /*11660*/  FMUL.FTZ R57, R2, R105 ;  /* 0x0000006902397220 */ /* 0x000fe40000410000 */
[--C-:B------:R-:W-:Y:S01]  /*11670*/  FFMA.FTZ R17, R11, c[0x0][0x2d0], -R4.reuse ;  /* 0x0000b4000b117a23 */ /* 0x100fe20000010804 */
[----:B------:R-:W1:Y:S01]  /*11680*/  MUFU.EX2 R0, R0 ;  /* 0x0000000000007308 */ /* 0x000e620000000800 */
        /* <DEDUP_REMOVED lines=14> */
[C---:B-1----:R-:W-:Y:S02]  /*11770*/  FMUL.FTZ R58, R0.reuse, R106 ;  /* 0x0000006a003a7220 */ /* 0x042fe40000410000 */
[----:B------:R-:W-:Y:S02]  /*11780*/  FMUL.FTZ R59, R0, R107 ;  /* 0x0000006b003b7220 */ /* 0x000fe40000410000 */
[--C-:B------:R-:W-:Y:S01]  /*11790*/  FFMA.FTZ R227, R62, c[0x0][0x2d0], -R4.reuse ;  /* 0x0000b4003ee37a23 */ /* 0x100fe20000010804 */
[----:B------:R-:W-:Y:S01]  /*117a0*/  MUFU.EX2 R182, R173 ;  /* 0x000000ad00b67308 */ /* 0x000fe20000000800 */
[--C-:B------:R-:W-:Y:S02]  /*117b0*/  FFMA.FTZ R230, R63, c[0x0][0x2d0], -R4.reuse ;  /* 0x0000b4003fe67a23 */ /* 0x100fe40000010804 */
[--C-:B------:R-:W-:Y:S02]  /*117c0*/  FFMA.FTZ R242, R79, c[0x0][0x2d0], -R4.reuse ;  /* 0x0000b4004ff27a23 */ /* 0x100fe40000010804 */
        /* <DEDUP_REMOVED lines=15> */
[----:B------:R1:W-:Y:S01]  /*118c0*/  MUFU.EX2 R119, R7 ;  /* 0x0000000700777308 */ /* 0x0003e20000000800 */
[C---:B------:R-:W-:Y:S02]  /*118d0*/  FMUL.FTZ R63, R0.reuse, R103 ;  /* 0x00000067003f7220 */ /* 0x040fe40000410000 */
[----:B--2---:R-:W-:Y:S02]  /*118e0*/  FFMA.FTZ R79, R0, R246, R33 ;  /* 0x000000f6004f7223 */ /* 0x004fe40000010021 */
[----:B------:R-:W-:Y:S02]  /*118f0*/  FFMA.FTZ R241, R78, c[0x0][0x2d0], -R4 ;  /* 0x0000b4004ef17a23 */ /* 0x000fe40000010804 */
[C---:B------:R-:W-:Y:S02]  /*11900*/  FFMA.FTZ R4, R2.reuse, R243, R23 ;  /* 0x000000f302047223 */ /* 0x040fe40000010017 */
[----:B------:R-:W-:Y:S01]  /*11910*/  FMUL.FTZ R60, R2, R100 ;  /* 0x00000064023c7220 */ /* 0x000fe20000410000 */
[----:B------:R2:W3:Y:S01]  /*11920*/  MUFU.EX2 R0, R20 ;  /* 0x0000001400007308 */ /* 0x0004e20000000800 */
[----:B------:R-:W-:Y:S02]  /*11930*/  FADD.FTZ R100, R22, R4 ;  /* 0x0000000416647221 */ /* 0x000fe40000010000 */
[C---:B------:R-:W-:Y:S02]  /*11940*/  FMUL.FTZ R56, R2.reuse, R104 ;  /* 0x0000006802387220 */ /* 0x040fe40000410000 */
[C---:B------:R-:W-:Y:S02]  /*11950*/  FMUL.FTZ R61, R2.reuse, R101 ;  /* 0x00000065023d7220 */ /* 0x040fe40000410000 */
[----:B------:R-:W-:Y:S02]  /*11960*/  FMUL.FTZ R24, R2, R120 ;  /* 0x0000007802187220 */ /* 0x000fe40000410000 */
[C---:B------:R-:W-:Y:S01]  /*11970*/  FMUL.FTZ R4, R84.reuse, R132 ;  /* 0x0000008454047220 */ /* 0x040fe20000410000 */
[----:B------:R-:W4:Y:S01]  /*11980*/  MUFU.EX2 R104, R32 ;  /* 0x0000002000687308 */ /* 0x000f220000000800 */
[----:B------:R-:W-:Y:S02]  /*11990*/  FMUL.FTZ R5, R84, R133 ;  /* 0x0000008554057220 */ /* 0x000fe40000410000 */
[----:B------:R-:W-:Y:S02]  /*119a0*/  FADD.FTZ R97, R8, R6 ;  /* 0x0000000608617221 */ /* 0x000fe40000010000 */
[C---:B------:R-:W-:Y:S02]  /*119b0*/  FMUL.FTZ R6, R3.reuse, R134 ;  /* 0x0000008603067220 */ /* 0x040fe40000410000 */
[C---:B-1----:R-:W-:Y:S02]  /*119c0*/  FMUL.FTZ R7, R3.reuse, R135 ;  /* 0x0000008703077220 */ /* 0x042fe40000410000 */
[C---:B------:R-:W-:Y:S01]  /*119d0*/  FMUL.FTZ R8, R2.reuse, R128 ;  /* 0x0000008002087220 */ /* 0x040fe20000410000 */
[----:B------:R1:W5:Y:S01]  /*119e0*/  MUFU.EX2 R103, R19 ;  /* 0x0000001300677308 */ /* 0x0003620000000800 */
[C---:B------:R-:W-:Y:S02]  /*119f0*/  FMUL.FTZ R9, R2.reuse, R129 ;  /* 0x0000008102097220 */ /* 0x040fe40000410000 */
[C---:B------:R-:W-:Y:S01]  /*11a00*/  FMUL.FTZ R12, R2.reuse, R124 ;  /* 0x0000007c020c7220 */ /* 0x040fe20000410000 */
[----:B--2---:R-:W2:Y:S01]  /*11a10*/  LDSM.16.MT88.4 R20, [R197] ;  /* 0x00000000c514783b */ /* 0x004ea20000004200 */
[----:B------:R-:W-:Y:S02]  /*11a20*/  FMUL.FTZ R13, R2, R125 ;  /* 0x0000007d020d7220 */ /* 0x000fe40000410000 */
[----:B---3--:R-:W-:Y:S02]  /*11a30*/  FADD.FTZ R95, R0, R34 ;  /* 0x00000022005f7221 */ /* 0x008fe40000010000 */
[C---:B------:R-:W-:Y:S01]  /*11a40*/  FMUL.FTZ R34, R3.reuse, R146 ;  /* 0x0000009203227220 */ /* 0x040fe20000410000 */
[----:B------:R-:W3:Y:S01]  /*11a50*/  MUFU.EX2 R101, R17 ;  /* 0x0000001100657308 */ /* 0x000ee20000000800 */
[C---:B------:R-:W-:Y:S02]  /*11a60*/  FMUL.FTZ R41, R2.reuse, R113 ;  /* 0x0000007102297220 */ /* 0x040fe40000410000 */
[----:B------:R-:W-:Y:S01]  /*11a70*/  FMUL.FTZ R44, R2, R108 ;  /* 0x0000006c022c7220 */ /* 0x000fe20000410000 */
[----:B----4-:R-:W-:Y:S01]  /*11a80*/  F2FP.BF16.PACK_AB R71, R104, R0 ;  /* 0x000000006847723e */ /* 0x010fe200000010ff */
[----:B------:R-:W-:Y:S02]  /*11a90*/  FMUL.FTZ R32, R84, R144 ;  /* 0x0000009054207220 */ /* 0x000fe40000410000 */
[C---:B------:R-:W-:Y:S02]  /*11aa0*/  FMUL.FTZ R45, R2.reuse, R109 ;  /* 0x0000006d022d7220 */ /* 0x040fe40000410000 */
[C---:B------:R-:W-:Y:S01]  /*11ab0*/  FMUL.FTZ R25, R2.reuse, R121 ;  /* 0x0000007902197220 */ /* 0x040fe20000410000 */
[----:B------:R-:W4:Y:S01]  /*11ac0*/  MUFU.EX2 R102, R16 ;  /* 0x0000001000667308 */ /* 0x000f220000000800 */
[C---:B------:R-:W-:Y:S02]  /*11ad0*/  FMUL.FTZ R28, R2.reuse, R116 ;  /* 0x00000074021c7220 */ /* 0x040fe40000410000 */
[C---:B------:R-:W-:Y:S02]  /*11ae0*/  FMUL.FTZ R29, R2.reuse, R117 ;  /* 0x00000075021d7220 */ /* 0x040fe40000410000 */
[----:B-1----:R-:W-:Y:S02]  /*11af0*/  FMUL.FTZ R19, R3, R139 ;  /* 0x0000008b03137220 */ /* 0x002fe40000410000 */
[----:B-----5:R-:W-:Y:S02]  /*11b00*/  FADD.FTZ R94, R103, R100 ;  /* 0x00000064675e7221 */ /* 0x020fe40000010000 */
[----:B------:R-:W-:Y:S01]  /*11b10*/  FMUL.FTZ R40, R2, R112 ;  /* 0x0000007002287220 */ /* 0x000fe20000410000 */
[----:B------:R-:W1:Y:S01]  /*11b20*/  MUFU.EX2 R120, R18 ;  /* 0x0000001200787308 */ /* 0x000e620000000800 */
[----:B------:R-:W-:Y:S01]  /*11b30*/  FADD.FTZ R0, R76, R97 ;  /* 0x000000614c007221 */ /* 0x000fe20000010000 */
[----:B---3--:R-:W-:Y:S01]  /*11b40*/  F2FP.BF16.PACK_AB R65, R101, R33 ;  /* 0x000000216541723e */ /* 0x008fe200000010ff */
[C---:B------:R-:W-:Y:S02]  /*11b50*/  FMUL.FTZ R17, R84.reuse, R137 ;  /* 0x0000008954117220 */ /* 0x040fe40000410000 */
[C---:B------:R-:W-:Y:S02]  /*11b60*/  FMUL.FTZ R33, R84.reuse, R145 ;  /* 0x0000009154217220 */ /* 0x040fe40000410000 */
[----:B------:R-:W-:Y:S03]  /*11b70*/  LDSM.16.MT88.4 R144, [R201+0x2000] ;  /* 0x00200000c990783b */ /* 0x000fe60000004200 */
[----:B------:R-:W-:Y:S01]  /*11b80*/  MUFU.EX2 R113, R83 ;  /* 0x0000005300717308 */ /* 0x000fe20000000800 */
[-C--:B--2---:R-:W-:Y:S05]  /*11b90*/  HMMA.16816.F32.BF16 R4, R68, R20.reuse, R4 ;  /* 0x000000144404723c */ /* 0x084fea0000041804 */
[----:B----4-:R-:W-:Y:S01]  /*11ba0*/  F2FP.BF16.PACK_AB R67, R119, R102 ;  /* 0x000000667743723e */ /* 0x010fe200000010ff */
[----:B------:R-:W-:Y:S03]  /*11bb0*/  FMUL.FTZ R16, R84, R136 ;  /* 0x0000008854107220 */ /* 0x000fe60000410000 */
[----:B------:R2:W-:Y:S03]  /*11bc0*/  MUFU.EX2 R126, R81 ;  /* 0x00000051007e7308 */ /* 0x0005e60000000800 */
[----:B-1----:R-:W-:Y:S01]  /*11bd0*/  F2FP.BF16.PACK_AB R66, R120, R103 ;  /* 0x000000677842723e */ /* 0x002fe200000010ff */
[C---:B------:R-:W-:Y:S02]  /*11be0*/  FMUL.FTZ R18, R3.reuse, R138 ;  /* 0x0000008a03127220 */ /* 0x040fe40000410000 */
[----:B------:R-:W-:Y:S04]  /*11bf0*/  LDSM.16.MT88.4 R136, [R197+0x2000] ;  /* 0x00200000c588783b */ /* 0x000fe80000004200 */
[----:B------:R-:W-:Y:S01]  /*11c00*/  MUFU.EX2 R111, R180 ;  /* 0x000000b4006f7308 */ /* 0x000fe20000000800 */
[C---:B------:R-:W-:Y:S07]  /*11c10*/  HMMA.16816.F32.BF16 R8, R64.reuse, R20, R8 ;  /* 0x000000144008723c */ /* 0x040fee0000041808 */
[C---:B------:R-:W-:Y:S01]  /*11c20*/  FMUL.FTZ R20, R84.reuse, R140 ;  /* 0x0000008c54147220 */ /* 0x040fe20000410000 */
[-C--:B------:R-:W-:Y:S01]  /*11c30*/  HMMA.16816.F32.BF16 R12, R64, R22.reuse, R12 ;  /* 0x00000016400c723c */ /* 0x080fe2000004180c */
[----:B------:R-:W-:Y:S01]  /*11c40*/  MUFU.EX2 R109, R179 ;  /* 0x000000b3006d7308 */ /* 0x000fe20000000800 */
[----:B--2---:R-:W1:Y:S02]  /*11c50*/  LDSM.16.MT88.4 R80, [R197+0x800] ;  /* 0x00080000c550783b */ /* 0x004e640000004200 */
[C---:B------:R-:W-:Y:S04]  /*11c60*/  FMUL.FTZ R21, R84.reuse, R141 ;  /* 0x0000008d54157220 */ /* 0x040fe80000410000 */
[C---:B------:R-:W-:Y:S03]  /*11c70*/  HMMA.16816.F32.BF16 R16, R68.reuse, R22, R16 ;  /* 0x000000164410723c */ /* 0x040fe60000041810 */
[----:B------:R-:W-:Y:S04]  /*11c80*/  MUFU.EX2 R110, R178 ;  /* 0x000000b2006e7308 */ /* 0x000fe80000000800 */
[C---:B------:R-:W-:Y:S02]  /*11c90*/  FMUL.FTZ R22, R3.reuse, R142 ;  /* 0x0000008e03167220 */ /* 0x040fe40000410000 */
[C---:B------:R-:W-:Y:S04]  /*11ca0*/  FMUL.FTZ R23, R3.reuse, R143 ;  /* 0x0000008f03177220 */ /* 0x040fe80000410000 */
[----:B------:R-:W-:Y:S03]  /*11cb0*/  MUFU.EX2 R108, R176 ;  /* 0x000000b0006c7308 */ /* 0x000fe60000000800 */
[-C--:B------:R-:W-:Y:S07]  /*11cc0*/  HMMA.16816.F32.BF16 R20, R68, R36.reuse, R20 ;  /* 0x000000244414723c */ /* 0x080fee0000041814 */
[----:B------:R-:W2:Y:S01]  /*11cd0*/  MUFU.EX2 R2, R183 ;  /* 0x000000b700027308 */ /* 0x000ea20000000800 */
[C---:B------:R-:W-:Y:S07]  /*11ce0*/  HMMA.16816.F32.BF16 R24, R64.reuse, R36, R24 ;  /* 0x000000244018723c */ /* 0x040fee0000041818 */
[C---:B------:R-:W-:Y:S01]  /*11cf0*/  FMUL.FTZ R36, R84.reuse, R148 ;  /* 0x0000009454247220 */ /* 0x040fe20000410000 */
[-C--:B------:R-:W-:Y:S01]  /*11d00*/  HMMA.16816.F32.BF16 R28, R64, R38.reuse, R28 ;  /* 0x00000026401c723c */ /* 0x080fe2000004181c */
[----:B------:R-:W-:Y:S03]  /*11d10*/  MUFU.EX2 R183, R166 ;  /* 0x000000a600b77308 */ /* 0x000fe60000000800 */
[----:B------:R-:W-:Y:S04]  /*11d20*/  FMUL.FTZ R37, R84, R149 ;  /* 0x0000009554257220 */ /* 0x000fe80000410000 */
[C---:B------:R-:W-:Y:S03]  /*11d30*/  HMMA.16816.F32.BF16 R32, R68.reuse, R38, R32 ;  /* 0x000000264420723c */ /* 0x040fe60000041820 */
[----:B------:R-:W-:Y:S04]  /*11d40*/  MUFU.EX2 R173, R190 ;  /* 0x000000be00ad7308 */ /* 0x000fe80000000800 */
[C---:B------:R-:W-:Y:S01]  /*11d50*/  FMUL.FTZ R38, R3.reuse, R150 ;  /* 0x0000009603267220 */ /* 0x040fe20000410000 */
[C---:B--2---:R-:W-:Y:S01]  /*11d60*/  F2FP.BF16.PACK_AB R76, R2.reuse, R76 ;  /* 0x0000004c024c723e */ /* 0x044fe200000010ff */
[----:B------:R-:W-:Y:S03]  /*11d70*/  FMUL.FTZ R39, R3, R151 ;  /* 0x0000009703277220 */ /* 0x000fe60000410000 */
[----:B------:R-:W-:Y:S01]  /*11d80*/  FADD.FTZ R0, R2, R0 ;  /* 0x0000000002007221 */ /* 0x000fe20000010000 */
[----:B------:R-:W-:Y:S01]  /*11d90*/  MUFU.EX2 R176, R189 ;  /* 0x000000bd00b07308 */ /* 0x000fe20000000800 */
[----:B------:R-:W-:Y:S02]  /*11da0*/  FADD.FTZ R2, R101, R79 ;  /* 0x0000004f65027221 */ /* 0x000fe40000010000 */
[-C--:B------:R-:W-:Y:S03]  /*11db0*/  HMMA.16816.F32.BF16 R36, R68, R52.reuse, R36 ;  /* 0x000000344424723c */ /* 0x080fe60000041824 */
[----:B------:R-:W-:Y:S04]  /*11dc0*/  FADD.FTZ R0, R77, R0 ;  /* 0x000000004d007221 */ /* 0x000fe80000010000 */
[----:B------:R-:W-:Y:S01]  /*11dd0*/  MUFU.EX2 R178, R186 ;  /* 0x000000ba00b27308 */ /* 0x000fe20000000800 */
[C---:B------:R-:W-:Y:S07]  /*11de0*/  HMMA.16816.F32.BF16 R40, R64.reuse, R52, R40 ;  /* 0x000000344028723c */ /* 0x040fee0000041828 */
[C---:B------:R-:W-:Y:S01]  /*11df0*/  FMUL.FTZ R52, R84.reuse, R156 ;  /* 0x0000009c54347220 */ /* 0x040fe20000410000 */
[-C--:B------:R-:W-:Y:S01]  /*11e00*/  HMMA.16816.F32.BF16 R44, R64, R54.reuse, R44 ;  /* 0x00000036402c723c */ /* 0x080fe2000004182c */
[----:B------:R-:W-:Y:S03]  /*11e10*/  MUFU.EX2 R156, R192 ;  /* 0x000000c0009c7308 */ /* 0x000fe60000000800 */
[----:B------:R-:W-:Y:S04]  /*11e20*/  FMUL.FTZ R53, R84, R157 ;  /* 0x0000009d54357220 */ /* 0x000fe80000410000 */
[C---:B------:R-:W-:Y:S03]  /*11e30*/  HMMA.16816.F32.BF16 R48, R68.reuse, R54, R48 ;  /* 0x000000364430723c */ /* 0x040fe60000041830 */
[----:B------:R-:W2:Y:S04]  /*11e40*/  MUFU.EX2 R78, R181 ;  /* 0x000000b5004e7308 */ /* 0x000ea80000000800 */
[C---:B------:R-:W-:Y:S02]  /*11e50*/  FMUL.FTZ R54, R3.reuse, R158 ;  /* 0x0000009e03367220 */ /* 0x040fe40000410000 */
[----:B------:R-:W-:Y:S04]  /*11e60*/  FMUL.FTZ R55, R3, R159 ;  /* 0x0000009f03377220 */ /* 0x000fe80000410000 */
[----:B------:R-:W-:Y:S03]  /*11e70*/  MUFU.EX2 R159, R177 ;  /* 0x000000b1009f7308 */ /* 0x000fe60000000800 */
[-C--:B------:R-:W-:Y:S07]  /*11e80*/  HMMA.16816.F32.BF16 R52, R68, R72.reuse, R52 ;  /* 0x000000484434723c */ /* 0x080fee0000041834 */
[----:B------:R-:W-:Y:S01]  /*11e90*/  MUFU.EX2 R114, R171 ;  /* 0x000000ab00727308 */ /* 0x000fe20000000800 */
[C---:B------:R-:W-:Y:S04]  /*11ea0*/  HMMA.16816.F32.BF16 R56, R64.reuse, R72, R56 ;  /* 0x000000484038723c */ /* 0x040fe80000041838 */
[C---:B--2---:R-:W-:Y:S01]  /*11eb0*/  FADD.FTZ R0, R78.reuse, R0 ;  /* 0x000000004e007221 */ /* 0x044fe20000010000 */
[----:B------:R-:W-:Y:S03]  /*11ec0*/  F2FP.BF16.PACK_AB R78, R78, R77 ;  /* 0x0000004d4e4e723e */ /* 0x000fe600000010ff */
[-C--:B------:R-:W-:Y:S01]  /*11ed0*/  HMMA.16816.F32.BF16 R60, R64, R74.reuse, R60 ;  /* 0x0000004a403c723c */ /* 0x080fe2000004183c */
[----:B------:R-:W2:Y:S03]  /*11ee0*/  MUFU.EX2 R122, R170 ;  /* 0x000000aa007a7308 */ /* 0x000ea60000000800 */
[----:B------:R-:W-:Y:S03]  /*11ef0*/  FADD.FTZ R0, R111, R0 ;  /* 0x000000006f007221 */ /* 0x000fe60000010000 */
[C---:B------:R-:W-:Y:S02]  /*11f00*/  FMUL.FTZ R64, R84.reuse, R160 ;  /* 0x000000a054407220 */ /* 0x040fe40000410000 */
[----:B------:R-:W-:Y:S02]  /*11f10*/  FMUL.FTZ R65, R84, R161 ;  /* 0x000000a154417220 */ /* 0x000fe40000410000 */
[----:B------:R-:W-:Y:S01]  /*11f20*/  MUFU.EX2 R125, R169 ;  /* 0x000000a9007d7308 */ /* 0x000fe20000000800 */
[C---:B------:R-:W-:Y:S02]  /*11f30*/  FMUL.FTZ R66, R3.reuse, R162 ;  /* 0x000000a203427220 */ /* 0x040fe40000410000 */
[----:B------:R-:W-:Y:S02]  /*11f40*/  FMUL.FTZ R67, R3, R163 ;  /* 0x000000a303437220 */ /* 0x000fe40000410000 */
[----:B------:R-:W-:Y:S02]  /*11f50*/  FADD.FTZ R84, R102, R2 ;  /* 0x0000000266547221 */ /* 0x000fe40000010000 */
[----:B------:R-:W-:Y:S01]  /*11f60*/  LDSM.16.MT88.4 R100, [R198+0x800] ;  /* 0x00080000c664783b */ /* 0x000fe20000004200 */
[----:B------:R-:W-:Y:S02]  /*11f70*/  FADD.FTZ R3, R104, R95 ;  /* 0x0000005f68037221 */ /* 0x000fe40000010000 */
[----:B------:R-:W-:Y:S01]  /*11f80*/  HMMA.16816.F32.BF16 R64, R68, R74, R64 ;  /* 0x0000004a4440723c */ /* 0x000fe20000041840 */
[----:B------:R-:W3:Y:S03]  /*11f90*/  MUFU.EX2 R127, R168 ;  /* 0x000000a8007f7308 */ /* 0x000ee60000000800 */
[----:B--2---:R-:W-:Y:S01]  /*11fa0*/  F2FP.BF16.PACK_AB R77, R122, R114 ;  /* 0x000000727a4d723e */ /* 0x004fe200000010ff */
[----:B------:R-:W2:Y:S01]  /*11fb0*/  LDSM.16.MT88.4 R72, [R201+0x800] ;  /* 0x00080000c948783b */ /* 0x000ea20000004200 */
[----:B------:R-:W-:Y:S01]  /*11fc0*/  FADD.FTZ R0, R109, R0 ;  /* 0x000000006d007221 */ /* 0x000fe20000010000 */
[----:B------:R-:W-:Y:S01]  /*11fd0*/  F2FP.BF16.PACK_AB R68, R123, R113 ;  /* 0x000000717b44723e */ /* 0x000fe200000010ff */
[----:B------:R-:W-:Y:S01]  /*11fe0*/  FADD.FTZ R3, R114, R3 ;  /* 0x0000000372037221 */ /* 0x000fe20000010000 */
[----:B------:R-:W-:Y:S02]  /*11ff0*/  F2FP.BF16.PACK_AB R70, R251, R126 ;  /* 0x0000007efb46723e */ /* 0x000fe400000010ff */
[----:B------:R-:W-:Y:S01]  /*12000*/  MUFU.EX2 R116, R165 ;  /* 0x000000a500747308 */ /* 0x000fe20000000800 */
[----:B------:R-:W-:Y:S01]  /*12010*/  FADD.FTZ R0, R110, R0 ;  /* 0x000000006e007221 */ /* 0x000fe20000010000 */
[----:B------:R-:W-:Y:S01]  /*12020*/  LDSM.16.MT88.4 R104, [R198+0x1000] ;  /* 0x00100000c668783b */ /* 0x000fe20000004200 */
[----:B------:R-:W-:Y:S02]  /*12030*/  FADD.FTZ R3, R122, R3 ;  /* 0x000000037a037221 */ /* 0x000fe40000010000 */
[----:B------:R-:W-:Y:S02]  /*12040*/  FADD.FTZ R2, R108, R0 ;  /* 0x000000006c027221 */ /* 0x000fe40000010000 */
[----:B------:R-:W-:Y:S02]  /*12050*/  FADD.FTZ R0, R120, R94 ;  /* 0x0000005e78007221 */ /* 0x000fe40000010000 */
[----:B------:R-:W-:Y:S01]  /*12060*/  FADD.FTZ R94, R119, R84 ;  /* 0x00000054775e7221 */ /* 0x000fe20000010000 */
[----:B------:R-:W4:Y:S01]  /*12070*/  MUFU.EX2 R117, R164 ;  /* 0x000000a400757308 */ /* 0x000f220000000800 */
[----:B------:R-:W-:Y:S01]  /*12080*/  FADD.FTZ R84, R113, R0 ;  /* 0x0000000071547221 */ /* 0x000fe20000010000 */
[----:B---3--:R-:W-:Y:S08]  /*12090*/  F2FP.BF16.PACK_AB R79, R127, R125 ;  /* 0x0000007d7f4f723e */ /* 0x008ff000000010ff */
[----:B------:R-:W3:Y:S01]  /*120a0*/  MUFU.EX2 R124, R96 ;  /* 0x00000060007c7308 */ /* 0x000ee20000000800 */
[-C--:B-1----:R-:W-:Y:S09]  /*120b0*/  HMMA.16816.F32.BF16 R4, R76, R80.reuse, R4 ;  /* 0x000000504c04723c */ /* 0x082ff20000041804 */
[----:B------:R1:W-:Y:S03]  /*120c0*/  MUFU.EX2 R177, R187 ;  /* 0x000000bb00b17308 */ /* 0x0003e60000000800 */
[----:B----4-:R-:W-:Y:S07]  /*120d0*/  F2FP.BF16.PACK_AB R69, R117, R116 ;  /* 0x000000747545723e */ /* 0x010fee00000010ff */
[----:B------:R-:W-:Y:S01]  /*120e0*/  MUFU.EX2 R158, R188 ;  /* 0x000000bc009e7308 */ /* 0x000fe20000000800 */
[----:B---3--:R-:W-:Y:S09]  /*120f0*/  F2FP.BF16.PACK_AB R71, R184, R124 ;  /* 0x0000007cb847723e */ /* 0x008ff200000010ff */
[----:B------:R-:W-:Y:S01]  /*12100*/  MUFU.EX2 R157, R191 ;  /* 0x000000bf009d7308 */ /* 0x000fe20000000800 */
[C---:B------:R-:W-:Y:S01]  /*12110*/  HMMA.16816.F32.BF16 R8, R68.reuse, R80, R8 ;  /* 0x000000504408723c */ /* 0x040fe20000041808 */
[----:B-1----:R-:W3:Y:S07]  /*12120*/  LDL R187, [R1+0x4] ;  /* 0x0000040001bb7983 */ /* 0x002eee0000100800 */
[-C--:B------:R-:W-:Y:S01]  /*12130*/  HMMA.16816.F32.BF16 R12, R68, R82.reuse, R12 ;  /* 0x00000052440c723c */ /* 0x080fe2000004180c */
[----:B------:R-:W-:Y:S07]  /*12140*/  MUFU.EX2 R181, R185 ;  /* 0x000000b900b57308 */ /* 0x000fee0000000800 */
[C---:B------:R-:W-:Y:S01]  /*12150*/  HMMA.16816.F32.BF16 R16, R76.reuse, R82, R16 ;  /* 0x000000524c10723c */ /* 0x040fe20000041810 */
[----:B------:R-:W1:Y:S02]  /*12160*/  LDSM.16.MT88.4 R80, [R200+0x800] ;  /* 0x00080000c850783b */ /* 0x000e640000004200 */
[----:B------:R-:W-:Y:S05]  /*12170*/  MUFU.EX2 R168, R223 ;  /* 0x000000df00a87308 */ /* 0x000fea0000000800 */
[-C--:B--2---:R-:W-:Y:S05]  /*12180*/  HMMA.16816.F32.BF16 R20, R76, R72.reuse, R20 ;  /* 0x000000484c14723c */ /* 0x084fea0000041814 */
[----:B------:R-:W-:Y:S03]  /*12190*/  MUFU.EX2 R167, R225 ;  /* 0x000000e100a77308 */ /* 0x000fe60000000800 */
[C---:B------:R-:W-:Y:S07]  /*121a0*/  HMMA.16816.F32.BF16 R24, R68.reuse, R72, R24 ;  /* 0x000000484418723c */ /* 0x040fee0000041818 */
[----:B------:R-:W-:Y:S01]  /*121b0*/  MUFU.EX2 R166, R227 ;  /* 0x000000e300a67308 */ /* 0x000fe20000000800 */
        /* <DEDUP_REMOVED lines=10> */
[----:B------:R-:W4:Y:S01]  /*12260*/  LDSM.16.MT88.4 R100, [R201+0x1000] ;  /* 0x00100000c964783b */ /* 0x000f220000004200 */
[----:B------:R-:W-:Y:S06]  /*12270*/  MUFU.EX2 R246, R175 ;  /* 0x000000af00f67308 */ /* 0x000fec0000000800 */
[-C--:B-1----:R-:W-:Y:S04]  /*12280*/  HMMA.16816.F32.BF16 R52, R76, R80.reuse, R52 ;  /* 0x000000504c34723c */ /* 0x082fe80000041834 */
[----:B------:R-:W1:Y:S04]  /*12290*/  MUFU.EX2 R96, R221 ;  /* 0x000000dd00607308 */ /* 0x000e680000000800 */
[C---:B------:R-:W-:Y:S06]  /*122a0*/  HMMA.16816.F32.BF16 R56, R68.reuse, R80, R56 ;  /* 0x000000504438723c */ /* 0x040fec0000041838 */
[----:B------:R-:W5:Y:S02]  /*122b0*/  MUFU.EX2 R95, R220 ;  /* 0x000000dc005f7308 */ /* 0x000f640000000800 */
[-C--:B------:R-:W-:Y:S07]  /*122c0*/  HMMA.16816.F32.BF16 R60, R68, R82.reuse, R60 ;  /* 0x00000052443c723c */ /* 0x080fee000004183c */
[----:B------:R-:W-:Y:S01]  /*122d0*/  F2FP.BF16.PACK_AB R68, R109, R111 ;  /* 0x0000006f6d44723e */ /* 0x000fe200000010ff */
[----:B------:R-:W-:Y:S01]  /*122e0*/  HMMA.16816.F32.BF16 R64, R76, R82, R64 ;  /* 0x000000524c40723c */ /* 0x000fe20000041840 */
[----:B------:R-:W4:Y:S01]  /*122f0*/  LDSM.16.MT88.4 R80, [R200+0x1000] ;  /* 0x00100000c850783b */ /* 0x000f220000004200 */
[----:B------:R-:W5:Y:S02]  /*12300*/  MUFU.EX2 R112, R219 ;  /* 0x000000db00707308 */ /* 0x000f640000000800 */
[----:B------:R-:W-:Y:S01]  /*12310*/  F2FP.BF16.PACK_AB R70, R108, R110 ;  /* 0x0000006e6c46723e */ /* 0x000fe200000010ff */
[----:B-1----:R-:W-:Y:S01]  /*12320*/  FADD.FTZ R0, R96, R2 ;  /* 0x0000000260007221 */ /* 0x002fe20000010000 */
[----:B------:R-:W-:Y:S02]  /*12330*/  F2FP.BF16.PACK_AB R69, R243, R250 ;  /* 0x000000faf345723e */ /* 0x000fe400000010ff */
[----:B------:R-:W-:Y:S01]  /*12340*/  F2FP.BF16.PACK_AB R71, R249, R246 ;  /* 0x000000f6f947723e */ /* 0x000fe200000010ff */
[----:B------:R-:W-:Y:S03]  /*12350*/  LDSM.16.MT88.4 R108, [R198+0x1800] ;  /* 0x00180000c66c783b */ /* 0x000fe60000004200 */
[----:B------:R-:W-:Y:S01]  /*12360*/  F2FP.BF16.PACK_AB R76, R182, R183 ;  /* 0x000000b7b64c723e */ /* 0x000fe200000010ff */
[----:B------:R-:W1:Y:S01]  /*12370*/  MUFU.EX2 R97, R218 ;  /* 0x000000da00617308 */ /* 0x000e620000000800 */
[----:B------:R-:W-:Y:S01]  /*12380*/  F2FP.BF16.PACK_AB R78, R177, R159 ;  /* 0x0000009fb14e723e */ /* 0x000fe200000010ff */
[-C--:B--2---:R-:W-:Y:S05]  /*12390*/  HMMA.16816.F32.BF16 R4, R68, R72.reuse, R4 ;  /* 0x000000484404723c */ /* 0x084fea0000041804 */
[----:B------:R-:W-:Y:S01]  /*123a0*/  F2FP.BF16.PACK_AB R77, R157, R158 ;  /* 0x0000009e9d4d723e */ /* 0x000fe200000010ff */
[C---:B-----5:R-:W-:Y:S01]  /*123b0*/  FADD.FTZ R0, R95.reuse, R0 ;  /* 0x000000005f007221 */ /* 0x060fe20000010000 */
[----:B------:R-:W-:Y:S01]  /*123c0*/  F2FP.BF16.PACK_AB R79, R172, R156 ;  /* 0x0000009cac4f723e */ /* 0x000fe200000010ff */
[----:B------:R-:W2:Y:S04]  /*123d0*/  MUFU.EX2 R175, R215 ;  /* 0x000000d700af7308 */ /* 0x000ea80000000800 */
[----:B------:R-:W-:Y:S02]  /*123e0*/  FADD.FTZ R0, R112, R0 ;  /* 0x0000000070007221 */ /* 0x000fe40000010000 */
[C---:B------:R-:W-:Y:S04]  /*123f0*/  HMMA.16816.F32.BF16 R8, R76.reuse, R72, R8 ;  /* 0x000000484c08723c */ /* 0x040fe80000041808 */
[----:B------:R-:W-:Y:S03]  /*12400*/  MUFU.EX2 R179, R195 ;  /* 0x000000c300b37308 */ /* 0x000fe60000000800 */
[----:B------:R-:W-:Y:S01]  /*12410*/  F2FP.BF16.PACK_AB R72, R95, R96 ;  /* 0x000000605f48723e */ /* 0x000fe200000010ff */
[-C--:B------:R-:W-:Y:S04]  /*12420*/  HMMA.16816.F32.BF16 R12, R76, R74.reuse, R12 ;  /* 0x0000004a4c0c723c */ /* 0x080fe8000004180c */
[----:B-1----:R-:W-:Y:S02]  /*12430*/  FADD.FTZ R2, R97, R0 ;  /* 0x0000000061027221 */ /* 0x002fe40000010000 */
[----:B------:R-:W1:Y:S01]  /*12440*/  MUFU.EX2 R180, R194 ;  /* 0x000000c200b47308 */ /* 0x000e620000000800 */
[----:B------:R-:W-:Y:S01]  /*12450*/  FADD.FTZ R0, R116, R94 ;  /* 0x0000005e74007221 */ /* 0x000fe20000010000 */
[C---:B------:R-:W-:Y:S04]  /*12460*/  HMMA.16816.F32.BF16 R16, R68.reuse, R74, R16 ;  /* 0x0000004a4410723c */ /* 0x040fe80000041810 */
[----:B--2---:R-:W-:Y:S03]  /*12470*/  F2FP.BF16.PACK_AB R73, R175, R174 ;  /* 0x000000aeaf49723e */ /* 0x004fe600000010ff */
[----:B------:R-:W-:Y:S01]  /*12480*/  F2FP.BF16.PACK_AB R74, R97, R112 ;  /* 0x00000070614a723e */ /* 0x000fe200000010ff */
[-C--:B----4-:R-:W-:Y:S01]  /*12490*/  HMMA.16816.F32.BF16 R20, R68, R100.reuse, R20 ;  /* 0x000000644414723c */ /* 0x090fe20000041814 */
[----:B------:R-:W-:Y:S07]  /*124a0*/  MUFU.EX2 R121, R217 ;  /* 0x000000d900797308 */ /* 0x000fee0000000800 */
[C---:B------:R-:W-:Y:S03]  /*124b0*/  HMMA.16816.F32.BF16 R24, R76.reuse, R100, R24 ;  /* 0x000000644c18723c */ /* 0x040fe60000041818 */
[----:B------:R-:W2:Y:S01]  /*124c0*/  MUFU.EX2 R118, R222 ;  /* 0x000000de00767308 */ /* 0x000ea20000000800 */
[----:B-1----:R-:W-:Y:S04]  /*124d0*/  F2FP.BF16.PACK_AB R75, R180, R179 ;  /* 0x000000b3b44b723e */ /* 0x002fe800000010ff */
[-C--:B------:R-:W-:Y:S05]  /*124e0*/  HMMA.16816.F32.BF16 R28, R76, R102.reuse, R28 ;  /* 0x000000664c1c723c */ /* 0x080fea000004181c */
[----:B------:R-:W-:Y:S03]  /*124f0*/  MUFU.EX2 R115, R228 ;  /* 0x000000e400737308 */ /* 0x000fe60000000800 */
[C---:B------:R-:W-:Y:S01]  /*12500*/  HMMA.16816.F32.BF16 R32, R68.reuse, R102, R32 ;  /* 0x000000664420723c */ /* 0x040fe20000041820 */
[----:B------:R-:W1:Y:S06]  /*12510*/  LDSM.16.MT88.4 R100, [R197+0x1800] ;  /* 0x00180000c564783b */ /* 0x000e6c0000004200 */
[----:B------:R-:W4:Y:S01]  /*12520*/  MUFU.EX2 R113, R232 ;  /* 0x000000e800717308 */ /* 0x000f220000000800 */
[-C--:B------:R-:W-:Y:S04]  /*12530*/  HMMA.16816.F32.BF16 R36, R68, R104.reuse, R36 ;  /* 0x000000684424723c */ /* 0x080fe80000041824 */
[----:B--2---:R-:W-:Y:S04]  /*12540*/  F2FP.BF16.PACK_AB R160, R118, R121 ;  /* 0x0000007976a0723e */ /* 0x004fe800000010ff */
[C---:B------:R-:W-:Y:S01]  /*12550*/  HMMA.16816.F32.BF16 R40, R76.reuse, R104, R40 ;  /* 0x000000684c28723c */ /* 0x040fe20000041828 */
[----:B------:R-:W-:Y:S07]  /*12560*/  MUFU.EX2 R171, R229 ;  /* 0x000000e500ab7308 */ /* 0x000fee0000000800 */
[-C--:B------:R-:W-:Y:S03]  /*12570*/  HMMA.16816.F32.BF16 R44, R76, R106.reuse, R44 ;  /* 0x0000006a4c2c723c */ /* 0x080fe6000004182c */
[----:B------:R-:W2:Y:S01]  /*12580*/  MUFU.EX2 R170, R231 ;  /* 0x000000e700aa7308 */ /* 0x000ea20000000800 */
[----:B----4-:R-:W-:Y:S04]  /*12590*/  F2FP.BF16.PACK_AB R162, R113, R115 ;  /* 0x0000007371a2723e */ /* 0x010fe800000010ff */
[C---:B------:R-:W-:Y:S01]  /*125a0*/  HMMA.16816.F32.BF16 R48, R68.reuse, R106, R48 ;  /* 0x0000006a4430723c */ /* 0x040fe20000041830 */
[----:B------:R-:W4:Y:S04]  /*125b0*/  LDSM.16.MT88.4 R104, [R201+0x1800] ;  /* 0x00180000c968783b */ /* 0x000f280000004200 */
[----:B------:R-:W-:Y:S03]  /*125c0*/  MUFU.EX2 R169, R233 ;  /* 0x000000e900a97308 */ /* 0x000fe60000000800 */
[-C--:B------:R-:W-:Y:S07]  /*125d0*/  HMMA.16816.F32.BF16 R52, R68, R80.reuse, R52 ;  /* 0x000000504434723c */ /* 0x080fee0000041834 */
[----:B------:R-:W5:Y:S01]  /*125e0*/  MUFU.EX2 R165, R235 ;  /* 0x000000eb00a57308 */ /* 0x000f620000000800 */
[C---:B------:R-:W-:Y:S04]  /*125f0*/  HMMA.16816.F32.BF16 R56, R76.reuse, R80, R56 ;  /* 0x000000504c38723c */ /* 0x040fe80000041838 */
[----:B--2---:R-:W-:Y:S03]  /*12600*/  F2FP.BF16.PACK_AB R161, R170, R171 ;  /* 0x000000abaaa1723e */ /* 0x004fe600000010ff */
[----:B------:R-:W-:Y:S01]  /*12610*/  FADD.FTZ R81, R123, R84 ;  /* 0x000000547b517221 */ /* 0x000fe20000010000 */
[-C--:B------:R-:W-:Y:S01]  /*12620*/  HMMA.16816.F32.BF16 R60, R76, R82.reuse, R60 ;  /* 0x000000524c3c723c */ /* 0x080fe2000004183c */
[----:B------:R-:W2:Y:S01]  /*12630*/  LDSM.16.MT88.4 R76, [R200+0x1800] ;  /* 0x00180000c84c783b */ /* 0x000ea20000004200 */
[----:B------:R-:W-:Y:S02]  /*12640*/  MUFU.EX2 R97, R234 ;  /* 0x000000ea00617308 */ /* 0x000fe40000000800 */
[----:B------:R-:W-:Y:S02]  /*12650*/  FADD.FTZ R80, R117, R0 ;  /* 0x0000000075507221 */ /* 0x000fe40000010000 */
[----:B------:R-:W-:Y:S02]  /*12660*/  FADD.FTZ R0, R121, R2 ;  /* 0x0000000279007221 */ /* 0x000fe40000010000 */
[----:B------:R-:W-:Y:S04]  /*12670*/  HMMA.16816.F32.BF16 R64, R68, R82, R64 ;  /* 0x000000524440723c */ /* 0x000fe80000041840 */
[----:B------:R-:W4:Y:S01]  /*12680*/  MUFU.EX2 R96, R236 ;  /* 0x000000ec00607308 */ /* 0x000f220000000800 */
[----:B------:R-:W-:Y:S02]  /*12690*/  FADD.FTZ R0, R118, R0 ;  /* 0x0000000076007221 */ /* 0x000fe40000010000 */
[----:B------:R-:W-:Y:S01]  /*126a0*/  F2FP.BF16.PACK_AB R68, R176, R173 ;  /* 0x000000adb044723e */ /* 0x000fe200000010ff */
[-C--:B-1----:R-:W-:Y:S05]  /*126b0*/  HMMA.16816.F32.BF16 R4, R72, R100.reuse, R4 ;  /* 0x000000644804723c */ /* 0x082fea0000041804 */
[----:B------:R-:W-:Y:S01]  /*126c0*/  F2FP.BF16.PACK_AB R70, R181, R178 ;  /* 0x000000b2b546723e */ /* 0x000fe200000010ff */
[----:B------:R-:W-:Y:S01]  /*126d0*/  MUFU.EX2 R95, R238 ;  /* 0x000000ee005f7308 */ /* 0x000fe20000000800 */
[----:B------:R-:W-:Y:S01]  /*126e0*/  F2FP.BF16.PACK_AB R69, R167, R168 ;  /* 0x000000a8a745723e */ /* 0x000fe200000010ff */
[----:B------:R-:W-:Y:S01]  /*126f0*/  FADD.FTZ R0, R115, R0 ;  /* 0x0000000073007221 */ /* 0x000fe20000010000 */
[----:B------:R-:W-:Y:S03]  /*12700*/  F2FP.BF16.PACK_AB R71, R164, R166 ;  /* 0x000000a6a447723e */ /* 0x000fe600000010ff */
[----:B-----5:R-:W-:Y:S01]  /*12710*/  F2FP.BF16.PACK_AB R163, R165, R169 ;  /* 0x000000a9a5a3723e */ /* 0x020fe200000010ff */
[----:B------:R-:W-:Y:S02]  /*12720*/  FADD.FTZ R225, R113, R0 ;  /* 0x0000000071e17221 */ /* 0x000fe40000010000 */
[----:B------:R-:W-:Y:S01]  /*12730*/  FADD.FTZ R0, R125, R3 ;  /* 0x000000037d007221 */ /* 0x000fe20000010000 */
[C---:B------:R-:W-:Y:S01]  /*12740*/  HMMA.16816.F32.BF16 R8, R68.reuse, R100, R8 ;  /* 0x000000644408723c */ /* 0x040fe20000041808 */
[----:B------:R-:W1:Y:S03]  /*12750*/  MUFU.EX2 R94, R240 ;  /* 0x000000f0005e7308 */ /* 0x000e660000000800 */
[----:B------:R-:W-:Y:S02]  /*12760*/  FADD.FTZ R3, R126, R81 ;  /* 0x000000517e037221 */ /* 0x000fe40000010000 */
[----:B------:R-:W-:Y:S01]  /*12770*/  FADD.FTZ R2, R124, R80 ;  /* 0x000000507c027221 */ /* 0x000fe20000010000 */
[----:B----4-:R-:W-:Y:S01]  /*12780*/  F2FP.BF16.PACK_AB R100, R96, R97 ;  /* 0x000000616064723e */ /* 0x010fe200000010ff */
[-C--:B------:R-:W-:Y:S03]  /*12790*/  HMMA.16816.F32.BF16 R12, R68, R102.reuse, R12 ;  /* 0x00000066440c723c */ /* 0x080fe6000004180c */
[----:B------:R-:W-:Y:S01]  /*127a0*/  MUFU.EX2 R83, R237 ;  /* 0x000000ed00537308 */ /* 0x000fe20000000800 */
[----:B------:R-:W-:Y:S02]  /*127b0*/  FADD.FTZ R0, R127, R0 ;  /* 0x000000007f007221 */ /* 0x000fe40000010000 */
[----:B------:R-:W-:Y:S02]  /*127c0*/  FADD.FTZ R3, R251, R3 ;  /* 0x00000003fb037221 */ /* 0x000fe40000010000 */
[C---:B------:R-:W-:Y:S04]  /*127d0*/  HMMA.16816.F32.BF16 R16, R72.reuse, R102, R16 ;  /* 0x000000664810723c */ /* 0x040fe80000041810 */
[----:B------:R-:W-:Y:S01]  /*127e0*/  FADD.FTZ R2, R184, R2 ;  /* 0x00000002b8027221 */ /* 0x000fe20000010000 */
[----:B------:R-:W4:Y:S01]  /*127f0*/  MUFU.EX2 R84, R239 ;  /* 0x000000ef00547308 */ /* 0x000f220000000800 */
[----:B------:R-:W-:Y:S02]  /*12800*/  FADD.FTZ R3, R183, R3 ;  /* 0x00000003b7037221 */ /* 0x000fe40000010000 */
[-C--:B------:R-:W-:Y:S03]  /*12810*/  HMMA.16816.F32.BF16 R20, R72, R104.reuse, R20 ;  /* 0x000000684814723c */ /* 0x080fe60000041814 */
[----:B---3--:R-:W-:Y:S01]  /*12820*/  ISETP.GT.AND P0, PT, R226, R187, PT ;  /* 0x000000bbe200720c */ /* 0x008fe20003f04270 */
[----:B------:R-:W-:Y:S01]  /*12830*/  FADD.FTZ R2, R158, R2 ;  /* 0x000000029e027221 */ /* 0x000fe20000010000 */
[----:B-1----:R-:W-:Y:S01]  /*12840*/  F2FP.BF16.PACK_AB R102, R94, R95 ;  /* 0x0000005f5e66723e */ /* 0x002fe200000010ff */
[----:B------:R-:W-:Y:S01]  /*12850*/  FADD.FTZ R3, R182, R3 ;  /* 0x00000003b6037221 */ /* 0x000fe20000010000 */
[----:B------:R-:W-:Y:S01]  /*12860*/  MUFU.EX2 R82, R241 ;  /* 0x000000f100527308 */ /* 0x000fe20000000800 */
[C---:B------:R-:W-:Y:S04]  /*12870*/  HMMA.16816.F32.BF16 R24, R68.reuse, R104, R24 ;  /* 0x000000684418723c */ /* 0x040fe80000041818 */
[----:B------:R-:W-:Y:S02]  /*12880*/  FADD.FTZ R2, R157, R2 ;  /* 0x000000029d027221 */ /* 0x000fe40000010000 */
[----:B------:R-:W-:Y:S02]  /*12890*/  FADD.FTZ R0, R250, R0 ;  /* 0x00000000fa007221 */ /* 0x000fe40000010000 */
[-C--:B------:R-:W-:Y:S04]  /*128a0*/  HMMA.16816.F32.BF16 R28, R68, R106.reuse, R28 ;  /* 0x0000006a441c723c */ /* 0x080fe8000004181c */
[----:B------:R-:W-:Y:S01]  /*128b0*/  FADD.FTZ R3, R159, R3 ;  /* 0x000000039f037221 */ /* 0x000fe20000010000 */
[----:B----4-:R-:W-:Y:S01]  /*128c0*/  F2FP.BF16.PACK_AB R101, R84, R83 ;  /* 0x000000535465723e */ /* 0x010fe200000010ff */
        /* <DEDUP_REMOVED lines=16> */
[-C--:B--2---:R-:W-:Y:S04]  /*129d0*/  HMMA.16816.F32.BF16 R52, R72, R76.reuse, R52 ;  /* 0x0000004c4834723c */ /* 0x084fe80000041834 */
[----:B------:R-:W-:Y:S02]  /*129e0*/  FADD.FTZ R2, R167, R2 ;  /* 0x00000002a7027221 */ /* 0x000fe40000010000 */
[----:B------:R-:W-:Y:S02]  /*129f0*/  FADD.FTZ R0, R179, R0 ;  /* 0x00000000b3007221 */ /* 0x000fe40000010000 */
[C---:B------:R-:W-:Y:S01]  /*12a00*/  HMMA.16816.F32.BF16 R56, R68.reuse, R76, R56 ;  /* 0x0000004c4438723c */ /* 0x040fe20000041838 */
[----:B------:R-:W1:Y:S03]  /*12a10*/  MUFU.EX2 R76, R242 ;  /* 0x000000f2004c7308 */ /* 0x000e660000000800 */
[----:B------:R-:W-:Y:S02]  /*12a20*/  FADD.FTZ R3, R178, R3 ;  /* 0x00000003b2037221 */ /* 0x000fe40000010000 */
[----:B------:R-:W-:Y:S02]  /*12a30*/  FADD.FTZ R2, R166, R2 ;  /* 0x00000002a6027221 */ /* 0x000fe40000010000 */
[-C--:B------:R-:W-:Y:S01]  /*12a40*/  HMMA.16816.F32.BF16 R60, R68, R78.reuse, R60 ;  /* 0x0000004e443c723c */ /* 0x080fe2000004183c */
[----:B------:R-:W2:Y:S03]  /*12a50*/  LDSM.16.MT88.4 R68, [R200+0x2000] ;  /* 0x00200000c844783b */ /* 0x000ea60000004200 */
[----:B------:R-:W-:Y:S02]  /*12a60*/  FADD.FTZ R0, R180, R0 ;  /* 0x00000000b4007221 */ /* 0x000fe40000010000 */
[----:B------:R-:W-:Y:S02]  /*12a70*/  FADD.FTZ R3, R181, R3 ;  /* 0x00000003b5037221 */ /* 0x000fe40000010000 */
[----:B------:R-:W-:Y:S04]  /*12a80*/  HMMA.16816.F32.BF16 R64, R72, R78, R64 ;  /* 0x0000004e4840723c */ /* 0x000fe80000041840 */
[----:B------:R-:W-:Y:S02]  /*12a90*/  FADD.FTZ R2, R164, R2 ;  /* 0x00000002a4027221 */ /* 0x000fe40000010000 */
[----:B------:R-:W-:Y:S02]  /*12aa0*/  FADD.FTZ R0, R171, R0 ;  /* 0x00000000ab007221 */ /* 0x000fe40000010000 */
[-C--:B------:R-:W-:Y:S05]  /*12ab0*/  HMMA.16816.F32.BF16 R132, R160, R136.reuse, R4 ;  /* 0x00000088a084723c */ /* 0x080fea0000041804 */
[----:B-1----:R-:W-:Y:S02]  /*12ac0*/  F2FP.BF16.PACK_AB R103, R76, R82 ;  /* 0x000000524c67723e */ /* 0x002fe400000010ff */
[----:B------:R-:W-:Y:S01]  /*12ad0*/  FADD.FTZ R5, R97, R3 ;  /* 0x0000000361057221 */ /* 0x000fe20000010000 */
[----:B------:R-:W-:Y:S01]  /*12ae0*/  MOV R97, R85 ;  /* 0x0000005500617202 */ /* 0x000fe20000000f00 */
[----:B------:R-:W-:Y:S03]  /*12af0*/  FADD.FTZ R4, R83, R2 ;  /* 0x0000000253047221 */ /* 0x000fe60000010000 */
        /* <DEDUP_REMOVED lines=10> */
[----:B------:R-:W-:Y:S01]  /*12ba0*/  FADD.FTZ R2, R82, R0 ;  /* 0x0000000052027221 */ /* 0x000fe20000010000 */
[----:B------:R-:W-:Y:S01]  /*12bb0*/  IADD3 R0, R226, -0x1, RZ ;  /* 0xffffffffe2007810 */ /* 0x000fe20007ffe0ff */
[-C--:B------:R-:W-:Y:S04]  /*12bc0*/  HMMA.16816.F32.BF16 R140, R160, R144.reuse, R20 ;  /* 0x00000090a08c723c */ /* 0x080fe80000041814 */
[----:B------:R-:W-:Y:S01]  /*12bd0*/  FADD.FTZ R223, R165, R4 ;  /* 0x00000004a5df7221 */ /* 0x000fe20000010000 */
[----:B------:R-:W-:Y:S01]  /*12be0*/  MOV R226, R0 ;  /* 0x0000000000e27202 */ /* 0x000fe20000000f00 */
        /* <DEDUP_REMOVED lines=13> */
[----:B------:R-:W-:Y:S01]  /*12cc0*/  HMMA.16816.F32.BF16 R160, R160, R70, R64 ;  /* 0x00000046a0a0723c */ /* 0x000fe20000041840 */
[----:B------:R-:W-:Y:S07]  /*12cd0*/  @!UPT UIADD3 URZ, URZ, URZ, URZ ;  /* 0x0000003f3f3ff290 */ /* 0x000fee000fffe03f */
[----:B------:R-:W-:-:S11]  /*12ce0*/  @P0 BRA `(.L_x_2252) ;  /* 0xffffcd6000000947 */ /* 0x000fd6000383ffff */
.L_x_2245:
[----:B------:R-:W-:Y:S05]  /*12cf0*/  BRA.DIV ~URZ, `(.L_x_2253) ;  /* 0x00005fc27f007947 */ /* 0x000fea000b800000 */
[----:B------:R1:W2:Y:S02]  /*12d00*/  SHFL.BFLY PT, R0, R225, 0x2, 0x1f ;  /* 0x0c401f00e1007f89 */ /* 0x0002a400000e0000 */
.L_x_2343:
        /* <DEDUP_REMOVED lines=15> */
.L_x_2344:
[----:B------:R-:W-:Y:S01]  /*12e00*/  FSETP.NE.FTZ.AND P3, PT, R4, RZ, PT ;  /* 0x000000ff0400720b */ /* 0x000fe20003f75000 */
[----:B------:R-:W-:Y:S01]  /*12e10*/  CS2R R2, SRZ ;  /* 0x0000000000027805 */ /* 0x000fe2000001ff00 */
[----:B------:R-:W-:Y:S02]  /*12e20*/  MOV R0, RZ ;  /* 0x000000ff00007202 */ /* 0x000fe40000000f00 */
[----:B------:R-:W-:Y:S02]  /*12e30*/  FSETP.NE.FTZ.AND P2, PT, R6, RZ, PT ;  /* 0x000000ff0600720b */ /* 0x000fe40003f55000 */
[----:B------:R-:W-:Y:S02]  /*12e40*/  FSETP.NE.FTZ.AND P1, PT, R5, RZ, PT ;  /* 0x000000ff0500720b */ /* 0x000fe40003f35000 */
[----:B------:R-:W-:-:S02]  /*12e50*/  MOV R25, 0xff800000 ;  /* 0xff80000000197802 */ /* 0x000fc40000000f00 */
[----:B------:R-:W-:Y:S02]  /*12e60*/  MOV R23, 0xff800000 ;  /* 0xff80000000177802 */ /* 0x000fe40000000f00 */
[----:B------:R-:W-:Y:S01]  /*12e70*/  MOV R24, 0xff800000 ;  /* 0xff80000000187802 */ /* 0x000fe20000000f00 */
[----:B------:R-:W2:Y:S01]  /*12e80*/  @P3 MUFU.RCP R0, R4 ;  /* 0x0000000400003308 */ /* 0x000ea20000001000 */
[----:B------:R-:W-:-:S05]  /*12e90*/  MOV R22, 0xff800000 ;  /* 0xff80000000167802 */ /* 0x000fca0000000f00 */
[----:B------:R-:W-:Y:S02]  /*12ea0*/  @P1 MOV R10, 0x3f317218 ;  /* 0x3f317218000a1802 */ /* 0x000fe40000000f00 */
[----:B------:R3:W-:Y:S01]  /*12eb0*/  @P3 MUFU.LG2 R9, R4 ;  /* 0x0000000400093308 */ /* 0x0007e20000000c00 */
[----:B--2---:R-:W-:-:S07]  /*12ec0*/  FMUL.FTZ R64, R0, R132 ;  /* 0x0000008400407220 */ /* 0x004fce0000410000 */
[----:B------:R-:W-:Y:S01]  /*12ed0*/  @P2 MUFU.RCP R3, R6 ;  /* 0x0000000600032308 */ /* 0x000fe20000001000 */
[C---:B------:R-:W-:Y:S02]  /*12ee0*/  FMUL.FTZ R65, R0.reuse, R133 ;  /* 0x0000008500417220 */ /* 0x040fe40000410000 */
[C---:B------:R-:W-:Y:S02]  /*12ef0*/  FMUL.FTZ R66, R0.reuse, R136 ;  /* 0x0000008800427220 */ /* 0x040fe40000410000 */
[----:B------:R-:W-:Y:S02]  /*12f00*/  FMUL.FTZ R67, R0, R137 ;  /* 0x0000008900437220 */ /* 0x000fe40000410000 */
[----:B-1-3--:R-:W-:Y:S01]  /*12f10*/  FADD.FTZ R4, R8, R7 ;  /* 0x0000000708047221 */ /* 0x00afe20000010000 */
[----:B------:R-:W-:Y:S01]  /*12f20*/  @P1 MUFU.RCP R2, R5 ;  /* 0x0000000500021308 */ /* 0x000fe20000001000 */
[C---:B------:R-:W-:Y:S02]  /*12f30*/  FMUL.FTZ R68, R0.reuse, R140 ;  /* 0x0000008c00447220 */ /* 0x040fe40000410000 */
[----:B------:R-:W-:Y:S01]  /*12f40*/  FMUL.FTZ R69, R0, R141 ;  /* 0x0000008d00457220 */ /* 0x000fe20000410000 */
[----:B------:R-:W-:Y:S01]  /*12f50*/  FSETP.NE.FTZ.AND P0, PT, R4, RZ, PT ;  /* 0x000000ff0400720b */ /* 0x000fe20003f15000 */
[----:B------:R-:W-:-:S02]  /*12f60*/  FMUL.FTZ R70, R0, R144 ;  /* 0x0000009000467220 */ /* 0x000fc40000410000 */
[C---:B------:R-:W-:Y:S01]  /*12f70*/  FMUL.FTZ R71, R0.reuse, R145 ;  /* 0x0000009100477220 */ /* 0x040fe20000410000 */
[----:B----4-:R-:W1:Y:S01]  /*12f80*/  @P2 MUFU.LG2 R7, R6 ;  /* 0x0000000600072308 */ /* 0x010e620000000c00 */
        /* <DEDUP_REMOVED lines=8> */
[----:B------:R2:W3:Y:S01]  /*13010*/  @P1 MUFU.LG2 R0, R5 ;  /* 0x0000000500001308 */ /* 0x0004e20000000c00 */
[----:B-1----:R-:W-:Y:S02]  /*13020*/  @P2 FMUL.FTZ R8, R7, 0.69314718246459960938 ;  /* 0x3f31721807082820 */ /* 0x002fe40000410000 */
[C---:B------:R-:W-:Y:S02]  /*13030*/  FMUL.FTZ R78, R3.reuse, R134 ;  /* 0x00000086034e7220 */ /* 0x040fe40000410000 */
[----:B------:R-:W-:-:S02]  /*13040*/  FMUL.FTZ R79, R3, R135 ;  /* 0x00000087034f7220 */ /* 0x000fc40000410000 */
[C---:B------:R-:W-:Y:S02]  /*13050*/  FMUL.FTZ R80, R3.reuse, R138 ;  /* 0x0000008a03507220 */ /* 0x040fe40000410000 */
[C---:B------:R-:W-:Y:S02]  /*13060*/  FMUL.FTZ R81, R3.reuse, R139 ;  /* 0x0000008b03517220 */ /* 0x040fe40000410000 */
[C---:B------:R-:W-:Y:S02]  /*13070*/  FMUL.FTZ R82, R3.reuse, R142 ;  /* 0x0000008e03527220 */ /* 0x040fe40000410000 */
[C---:B------:R-:W-:Y:S02]  /*13080*/  FMUL.FTZ R83, R3.reuse, R143 ;  /* 0x0000008f03537220 */ /* 0x040fe40000410000 */
[C---:B------:R-:W-:Y:S01]  /*13090*/  FMUL.FTZ R94, R3.reuse, R146 ;  /* 0x00000092035e7220 */ /* 0x040fe20000410000 */
[----:B--2---:R-:W-:Y:S01]  /*130a0*/  @P2 MOV R5, 0x3f317218 ;  /* 0x3f31721800052802 */ /* 0x004fe20000000f00 */
[----:B---3--:R-:W-:Y:S01]  /*130b0*/  @P1 FMUL.FTZ R7, R0, 0.69314718246459960938 ;  /* 0x3f31721800071820 */ /* 0x008fe20000410000 */
        /* <DEDUP_REMOVED lines=58> */
.L_x_2183:
[----:B-1----:R1:W5:Y:S04]  /*13460*/  LDL R6, [R1+0x30] ;  /* 0x0000300001067983 */ /* 0x0023680000100800 */
[----:B------:R-:W3:Y:S01]  /*13470*/  S2R R2, SR_TID.X ;  /* 0x0000000000027919 */ /* 0x000ee20000002100 */
[----:B------:R-:W-:Y:S01]  /*13480*/  BSSY B0, `(.L_x_2255) ;  /* 0x0000011000007945 */ /* 0x000fe20003800000 */
[----:B---3--:R-:W-:-:S13]  /*13490*/  LOP3.LUT P0, RZ, R2, 0x7f, RZ, 0xc0, !PT ;  /* 0x0000007f02ff7812 */ /* 0x008fda000780c0ff */
[----:B------:R-:W-:Y:S05]  /*134a0*/  @P0 BRA `(.L_x_2256) ;  /* 0x000000e000000947 */ /* 0x000fea0003800000 */
[----:B-1----:R-:W1:Y:S01]  /*134b0*/  S2R R4, SR_LANEID ;  /* 0x0000000000047919 */ /* 0x002e620000000000 */
[----:B------:R-:W-:Y:S01]  /*134c0*/  VOTEU.ANY UR4, UPT, PT ;  /* 0x0000000000047886 */ /* 0x000fe200038e0100 */
[----:B------:R-:W-:Y:S01]  /*134d0*/  IMAD.MOV.U32 R5, RZ, RZ, c[0x0][0x564] ;  /* 0x00015900ff057624 */ /* 0x000fe200078e00ff */
[----:B--2---:R-:W1:Y:S08]  /*134e0*/  FLO.U32 R3, UR4 ;  /* 0x0000000400037d00 */ /* 0x004e7000080e0000 */
        /* <DEDUP_REMOVED lines=10> */
.L_x_2256:
[----:B-1----:R-:W-:Y:S05]  /*13590*/  BSYNC B0 ;  /* 0x0000000000007941 */ /* 0x002fea0003800000 */
.L_x_2255:
[----:B------:R-:W-:Y:S01]  /*135a0*/  PRMT R0, R0, 0x9910, RZ ;  /* 0x0000991000007816 */ /* 0x000fe200000000ff */
[----:B------:R-:W-:Y:S01]  /*135b0*/  BSSY B1, `(.L_x_2257) ;  /* 0x00002f4000017945 */ /* 0x000fe20003800000 */
[----:B-----5:R-:W-:Y:S02]  /*135c0*/  IMAD.MOV.U32 R84, RZ, RZ, R6 ;  /* 0x000000ffff547224 */ /* 0x020fe400078e0006 */
[----:B------:R-:W-:-:S13]  /*135d0*/  ISETP.NE.AND P0, PT, R0, RZ, PT ;  /* 0x000000ff0000720c */ /* 0x000fda0003f05270 */
[----:B------:R-:W-:Y:S05]  /*135e0*/  @!P0 BRA `(.L_x_2258) ;  /* 0x0000230000008947 */ /* 0x000fea0003800000 */
[----:B------:R-:W3:Y:S04]  /*135f0*/  LDL R6, [R1+0x8c] ;  /* 0x00008c0001067983 */ /* 0x000ee80000100800 */
[----:B------:R-:W4:Y:S04]  /*13600*/  LDL R5, [R1+0x9c] ;  /* 0x00009c0001057983 */ /* 0x000f280000100800 */
        /* <DEDUP_REMOVED lines=96> */
.L_x_2259:
        /* <DEDUP_REMOVED lines=93> */
[----:B-1----:R-:W2:Y:S01]  /*141e0*/  LDL R88, [R1] ;  /* 0x0000000001587983 */ /* 0x002ea20000100800 */
[----:B------:R-:W-:Y:S01]  /*141f0*/  IMAD R16, R16, c[0x0][0x3a0], RZ ;  /* 0x0000e80010107a24 */ /* 0x000fe200078e02ff */
[----:B------:R-:W-:Y:S01]  /*14200*/  SHF.R.S32.HI R4, RZ, 0x1f, R2 ;  /* 0x0000001fff047819 */ /* 0x000fe20000011402 */
[C---:B------:R-:W-:Y:S01]  /*14210*/  IMAD.WIDE.U32 R6, R3.reuse, c[0x0][0x3a0], RZ ;  /* 0x0000e80003067a25 */ /* 0x040fe200078e00ff */
[----:B------:R1:W3:Y:S01]  /*14220*/  LDS.128 R12, [R213+0x80] ;  /* 0x00008000d50c7984 */ /* 0x0002e20000000c00 */
[----:B------:R-:W-:Y:S02]  /*14230*/  ISETP.GE.AND P2, PT, R244, c[0x0][0x3c8], PT ;  /* 0x0000f200f4007a0c */ /* 0x000fe40003f46270 */
        /* <DEDUP_REMOVED lines=20> */
[----:B--2---:R-:W-:-:S04]  /*14380*/  LEA R8, R85, R88, 0x7 ;  /* 0x0000005855087211 */ /* 0x004fc800078e38ff */
        /* <DEDUP_REMOVED lines=16> */
[----:B------:R-:W-:Y:S02]  /*14490*/  LEA R4, R85, R10, 0x7 ;  /* 0x0000000a55047211 */ /* 0x000fe400078e38ff */
[----:B------:R-:W-:Y:S01]  /*144a0*/  LEA.HI.X R5, R2, c[0x0][0x384], R3, 0x1, P0 ;  /* 0x0000e10002057a11 */ /* 0x000fe200000f0c03 */
[----:B------:R-:W-:Y:S05]  /*144b0*/  BRA.DIV ~URZ, `(.L_x_2261) ;  /* 0x00004a927f007947 */ /* 0x000fea000b800000 */
[----:B-1-34-:R1:W2:Y:S02]  /*144c0*/  SHFL.IDX PT, R7, R5, RZ, 0x181f ;  /* 0x00181fff05077589 */ /* 0x01a2a400000e0000 */
.L_x_2345:
[----:B------:R-:W-:Y:S05]  /*144d0*/  BRA.DIV ~URZ, `(.L_x_2262) ;  /* 0x00004ae27f007947 */ /* 0x000fea000b800000 */
[----:B------:R3:W4:Y:S02]  /*144e0*/  SHFL.IDX PT, R2, R6, RZ, 0x181f ;  /* 0x00181fff06027589 */ /* 0x00072400000e0000 */
.L_x_2346:
[----:B------:R-:W-:-:S13]  /*144f0*/  ISETP.GE.OR P0, PT, R4, R0, P2 ;  /* 0x000000000400720c */ /* 0x000fda0001706670 */
[----:B----4-:R-:W-:-:S04]  /*14500*/  @!P0 LEA R2, P1, R244, R2, 0x1 ;  /* 0x00000002f4028211 */ /* 0x010fc800078208ff */
[----:B--2---:R-:W-:-:S05]  /*14510*/  @!P0 LEA.HI.X R3, R244, R7, R245, 0x1, P1 ;  /* 0x00000007f4038211 */ /* 0x004fca00008f0cf5 */
[----:B------:R2:W-:Y:S01]  /*14520*/  @!P0 ST.E.128 [R2.64], R12 ;  /* 0x0000000c02008985 */ /* 0x0005e2000c101d08 */
[----:B------:R-:W-:Y:S05]  /*14530*/  BRA.DIV ~URZ, `(.L_x_2263) ;  /* 0x00004af27f007947 */ /* 0x000fea000b800000 */
[----:B------:R4:W1:Y:S04]  /*14540*/  SHFL.IDX PT, R7, R5, 0x1, 0x181f ;  /* 0x00381f0005077f89 */ /* 0x00086800000e0000 */
[----:B--2---:R4:W2:Y:S02]  /*14550*/  SHFL.IDX PT, R2, R6, 0x1, 0x181f ;  /* 0x00381f0006027f89 */ /* 0x0048a400000e0000 */
.L_x_2347:
[----:B------:R-:W-:-:S04]  /*14560*/  IADD3 R3, R4, 0x10, RZ ;  /* 0x0000001004037810 */ /* 0x000fc80007ffe0ff */
[----:B------:R-:W-:-:S13]  /*14570*/  ISETP.GE.OR P0, PT, R3, R0, P2 ;  /* 0x000000000300720c */ /* 0x000fda0001706670 */
[----:B--2---:R-:W-:-:S04]  /*14580*/  @!P0 LEA R2, P1, R244, R2, 0x1 ;  /* 0x00000002f4028211 */ /* 0x004fc800078208ff */
[----:B-1----:R-:W-:-:S05]  /*14590*/  @!P0 LEA.HI.X R3, R244, R7, R245, 0x1, P1 ;  /* 0x00000007f4038211 */ /* 0x002fca00008f0cf5 */
[----:B------:R1:W-:Y:S01]  /*145a0*/  @!P0 ST.E.128 [R2.64], R16 ;  /* 0x0000001002008985 */ /* 0x0003e2000c101d08 */
[----:B------:R-:W-:Y:S05]  /*145b0*/  BRA.DIV ~URZ, `(.L_x_2264) ;  /* 0x00004b427f007947 */ /* 0x000fea000b800000 */
[----:B------:R2:W1:Y:S02]  /*145c0*/  SHFL.IDX PT, R7, R5, 0x2, 0x181f ;  /* 0x00581f0005077f89 */ /* 0x00046400000e0000 */
.L_x_2348:
[----:B------:R-:W-:Y:S05]  /*145d0*/  BRA.DIV ~URZ, `(.L_x_2265) ;  /* 0x00004b927f007947 */ /* 0x000fea000b800000 */
[----:B-1----:R1:W2:Y:S02]  /*145e0*/  SHFL.IDX PT, R2, R6, 0x2, 0x181f ;  /* 0x00581f0006027f89 */ /* 0x0022a400000e0000 */
.L_x_2349:
        /* <DEDUP_REMOVED lines=8> */
.L_x_2350:
[----:B------:R-:W-:-:S04]  /*14670*/  IADD3 R3, R4, 0x30, RZ ;  /* 0x0000003004037810 */ /* 0x000fc80007ffe0ff */
[----:B------:R-:W-:-:S13]  /*14680*/  ISETP.GE.OR P0, PT, R3, R0, P2 ;  /* 0x000000000300720c */ /* 0x000fda0001706670 */
[----:B--2---:R-:W-:-:S04]  /*14690*/  @!P0 LEA R2, P1, R244, R2, 0x1 ;  /* 0x00000002f4028211 */ /* 0x004fc800078208ff */
[----:B------:R-:W-:-:S05]  /*146a0*/  @!P0 LEA.HI.X R3, R244, R7, R245, 0x1, P1 ;  /* 0x00000007f4038211 */ /* 0x000fca00008f0cf5 */
[----:B------:R2:W-:Y:S01]  /*146b0*/  @!P0 ST.E.128 [R2.64], R24 ;  /* 0x0000001802008985 */ /* 0x0005e2000c101d08 */
[----:B------:R-:W-:Y:S05]  /*146c0*/  BRA.DIV ~URZ, `(.L_x_2267) ;  /* 0x00004be27f007947 */ /* 0x000fea000b800000 */
[----:B------:R1:W2:Y:S02]  /*146d0*/  SHFL.IDX PT, R7, R5, 0x4, 0x181f ;  /* 0x00981f0005077f89 */ /* 0x0002a400000e0000 */
.L_x_2351:
[----:B------:R-:W-:Y:S05]  /*146e0*/  BRA.DIV ~URZ, `(.L_x_2268) ;  /* 0x00004c327f007947 */ /* 0x000fea000b800000 */
[----:B--2---:R2:W1:Y:S02]  /*146f0*/  SHFL.IDX PT, R2, R6, 0x4, 0x181f ;  /* 0x00981f0006027f89 */ /* 0x00446400000e0000 */
.L_x_2352:
        /* <DEDUP_REMOVED lines=8> */
.L_x_2353:
[----:B------:R-:W-:-:S04]  /*14780*/  IADD3 R3, R4, 0x50, RZ ;  /* 0x0000005004037810 */ /* 0x000fc80007ffe0ff */
[----:B------:R-:W-:-:S13]  /*14790*/  ISETP.GE.OR P0, PT, R3, R0, P2 ;  /* 0x000000000300720c */ /* 0x000fda0001706670 */
[----:B---3--:R-:W-:-:S04]  /*147a0*/  @!P0 LEA R2, P1, R244, R2, 0x1 ;  /* 0x00000002f4028211 */ /* 0x008fc800078208ff */
[----:B--2---:R-:W-:-:S05]  /*147b0*/  @!P0 LEA.HI.X R3, R244, R7, R245, 0x1, P1 ;  /* 0x00000007f4038211 */ /* 0x004fca00008f0cf5 */
[----:B------:R2:W-:Y:S01]  /*147c0*/  @!P0 ST.E.128 [R2.64], R32 ;  /* 0x0000002002008985 */ /* 0x0005e2000c101d08 */
[----:B------:R-:W-:Y:S05]  /*147d0*/  BRA.DIV ~URZ, `(.L_x_2270) ;  /* 0x00004c827f007947 */ /* 0x000fea000b800000 */
[----:B------:R3:W1:Y:S02]  /*147e0*/  SHFL.IDX PT, R7, R5, 0x6, 0x181f ;  /* 0x00d81f0005077f89 */ /* 0x00066400000e0000 */
.L_x_2354:
[----:B------:R-:W-:Y:S05]  /*147f0*/  BRA.DIV ~URZ, `(.L_x_2271) ;  /* 0x00004cd27f007947 */ /* 0x000fea000b800000 */
[----:B--2---:R2:W3:Y:S02]  /*14800*/  SHFL.IDX PT, R2, R6, 0x6, 0x181f ;  /* 0x00d81f0006027f89 */ /* 0x0044e400000e0000 */
.L_x_2355:
        /* <DEDUP_REMOVED lines=8> */
.L_x_2356:
[----:B------:R-:W-:-:S04]  /*14890*/  IADD3 R2, R4, 0x70, RZ ;  /* 0x0000007004027810 */ /* 0x000fc80007ffe0ff */
[----:B------:R-:W-:-:S13]  /*148a0*/  ISETP.GE.OR P0, PT, R2, R0, P2 ;  /* 0x000000000200720c */ /* 0x000fda0001706670 */
[----:B------:R-:W-:Y:S05]  /*148b0*/  @P0 BRA `(.L_x_2273) ;  /* 0x00001c3000000947 */ /* 0x000fea0003800000 */
[----:B----4-:R-:W-:-:S04]  /*148c0*/  LEA R2, P0, R244, R3, 0x1 ;  /* 0x00000003f4027211 */ /* 0x010fc800078008ff */
[----:B---3--:R-:W-:-:S05]  /*148d0*/  LEA.HI.X R3, R244, R5, R245, 0x1, P0 ;  /* 0x00000005f4037211 */ /* 0x008fca00000f0cf5 */
[----:B------:R3:W-:Y:S01]  /*148e0*/  ST.E.128 [R2.64], R40 ;  /* 0x0000002802007985 */ /* 0x0007e2000c101d08 */
[----:B------:R-:W-:Y:S05]  /*148f0*/  BRA `(.L_x_2273) ;  /* 0x00001bf000007947 */ /* 0x000fea0003800000 */
.L_x_2260:
        /* <DEDUP_REMOVED lines=33> */
.L_x_2357:
[----:B------:R-:W-:Y:S05]  /*14b10*/  BRA.DIV ~URZ, `(.L_x_2275) ;  /* 0x00004b627f007947 */ /* 0x000fea000b800000 */
[----:B------:R3:W4:Y:S02]  /*14b20*/  SHFL.IDX PT, R0, R12, RZ, 0x1c1f ;  /* 0x001c1fff0c007589 */ /* 0x00072400000e0000 */
.L_x_2358:
        /* <DEDUP_REMOVED lines=50> */
.L_x_2277:
[----:B------:R-:W-:Y:S05]  /*14e50*/  BSYNC B0 ;  /* 0x0000000000007941 */ /* 0x000fea0003800000 */
.L_x_2276:
[----:B------:R-:W-:Y:S05]  /*14e60*/  BRA.DIV ~URZ, `(.L_x_2278) ;  /* 0x000048827f007947 */ /* 0x000fea000b800000 */
[----:B--2---:R2:W1:Y:S04]  /*14e70*/  SHFL.IDX PT, R4, R5, 0x1, 0x1c1f ;  /* 0x003c1f0005047f89 */ /* 0x00446800000e0000 */
[----:B----4-:R2:W4:Y:S02]  /*14e80*/  SHFL.IDX PT, R0, R12, 0x1, 0x1c1f ;  /* 0x003c1f000c007f89 */ /* 0x01052400000e0000 */
.L_x_2359:
        /* <DEDUP_REMOVED lines=50> */
.L_x_2280:
[----:B------:R-:W-:Y:S05]  /*151b0*/  BSYNC B0 ;  /* 0x0000000000007941 */ /* 0x000fea0003800000 */
.L_x_2279:
[----:B------:R-:W-:Y:S05]  /*151c0*/  BRA.DIV ~URZ, `(.L_x_2281) ;  /* 0x000045f27f007947 */ /* 0x000fea000b800000 */
[----:B-1----:R1:W2:Y:S02]  /*151d0*/  SHFL.IDX PT, R4, R5, 0x2, 0x1c1f ;  /* 0x005c1f0005047f89 */ /* 0x0022a400000e0000 */
.L_x_2360:
[----:B------:R-:W-:Y:S05]  /*151e0*/  BRA.DIV ~URZ, `(.L_x_2282) ;  /* 0x000046427f007947 */ /* 0x000fea000b800000 */
[----:B----4-:R4:W1:Y:S02]  /*151f0*/  SHFL.IDX PT, R0, R12, 0x2, 0x1c1f ;  /* 0x005c1f000c007f89 */ /* 0x01086400000e0000 */
.L_x_2361:
        /* <DEDUP_REMOVED lines=52> */
.L_x_2284:
[----:B------:R-:W-:Y:S05]  /*15540*/  BSYNC B0 ;  /* 0x0000000000007941 */ /* 0x000fea0003800000 */
.L_x_2283:
[----:B------:R-:W-:Y:S05]  /*15550*/  BRA.DIV ~URZ, `(.L_x_2285) ;  /* 0x000043427f007947 */ /* 0x000fea000b800000 */
[----:B--2---:R2:W3:Y:S04]  /*15560*/  SHFL.IDX PT, R4, R5, 0x3, 0x1c1f ;  /* 0x007c1f0005047f89 */ /* 0x0044e800000e0000 */
[----:B-1----:R2:W1:Y:S02]  /*15570*/  SHFL.IDX PT, R0, R12, 0x3, 0x1c1f ;  /* 0x007c1f000c007f89 */ /* 0x00246400000e0000 */
.L_x_2362:
        /* <DEDUP_REMOVED lines=55> */
.L_x_2258:
[----:B------:R-:W3:Y:S04]  /*158f0*/  LDL.LU R0, [R1+0x50] ;  /* 0x0000500001007983 */ /* 0x000ee80000300800 */
[----:B------:R-:W4:Y:S01]  /*15900*/  LDL.LU R7, [R1+0x54] ;  /* 0x0000540001077983 */ /* 0x000f220000300800 */
[----:B------:R-:W-:Y:S02]  /*15910*/  ISETP.NE.U32.AND P0, PT, RZ, c[0x0][0x508], PT ;  /* 0x00014200ff007a0c */ /* 0x000fe40003f05070 */
[----:B------:R-:W-:Y:S01]  /*15920*/  ISETP.NE.U32.AND P3, PT, RZ, c[0x0][0x500], PT ;  /* 0x00014000ff007a0c */ /* 0x000fe20003f65070 */
[----:B--2---:R-:W2:Y:S01]  /*15930*/  LDL.LU R6, [R1+0x84] ;  /* 0x0000840001067983 */ /* 0x004ea20000300800 */
[----:B------:R-:W-:Y:S01]  /*15940*/  ISETP.NE.AND.EX P2, PT, RZ, c[0x0][0x50c], PT, P0 ;  /* 0x00014300ff007a0c */ /* 0x000fe20003f45300 */
[----:B------:R-:W-:Y:S01]  /*15950*/  IMAD.MOV.U32 R19, RZ, RZ, c[0x0][0x388] ;  /* 0x0000e200ff137624 */ /* 0x000fe200078e00ff */
        /* <DEDUP_REMOVED lines=15> */
.L_x_2286:
        /* <DEDUP_REMOVED lines=60> */
.L_x_2288:
[----:B------:R-:W-:Y:S05]  /*15e10*/  BSYNC B0 ;  /* 0x0000000000007941 */ /* 0x000fea0003800000 */
.L_x_2287:
[----:B------:R-:W-:-:S13]  /*15e20*/  ISETP.GT.AND P0, PT, R18, 0x1, PT ;  /* 0x000000011200780c */ /* 0x000fda0003f04270 */
[----:B------:R-:W-:Y:S05]  /*15e30*/  @P0 BRA `(.L_x_2273) ;  /* 0x000006b000000947 */ /* 0x000fea0003800000 */
[----:B-1----:R-:W2:Y:S04]  /*15e40*/  LDL.LU R2, [R1+0x34] ;  /* 0x0000340001027983 */ /* 0x002ea80000300800 */
[----:B------:R-:W3:Y:S01]  /*15e50*/  LDL R5, [R1] ;  /* 0x0000000001057983 */ /* 0x000ee20000100800 */
        /* <DEDUP_REMOVED lines=11> */
[----:B---3--:R-:W-:Y:S01]  /*15f10*/  LEA R4, R10, R5, 0x7 ;  /* 0x000000050a047211 */ /* 0x008fe200078e38ff */
        /* <DEDUP_REMOVED lines=27> */
.L_x_2363:
[----:B------:R-:W-:Y:S05]  /*160d0*/  BRA.DIV ~URZ, `(.L_x_2290) ;  /* 0x000039027f007947 */ /* 0x000fea000b800000 */
[----:B------:R3:W4:Y:S02]  /*160e0*/  SHFL.IDX PT, R2, R6, RZ, 0x181f ;  /* 0x00181fff06027589 */ /* 0x00072400000e0000 */
.L_x_2364:
        /* <DEDUP_REMOVED lines=8> */
.L_x_2365:
[----:B------:R-:W-:-:S04]  /*16170*/  IADD3 R3, R0, 0x10, RZ ;  /* 0x0000001000037810 */ /* 0x000fc80007ffe0ff */
[----:B------:R-:W-:-:S13]  /*16180*/  ISETP.GE.OR P0, PT, R3, R4, P2 ;  /* 0x000000040300720c */ /* 0x000fda0001706670 */
[----:B--2---:R-:W-:-:S04]  /*16190*/  @!P0 LEA R2, P1, R244, R2, 0x1 ;  /* 0x00000002f4028211 */ /* 0x004fc800078208ff */
[----:B-1----:R-:W-:-:S05]  /*161a0*/  @!P0 LEA.HI.X R3, R244, R7, R245, 0x1, P1 ;  /* 0x00000007f4038211 */ /* 0x002fca00008f0cf5 */
[----:B------:R1:W-:Y:S01]  /*161b0*/  @!P0 ST.E.128 [R2.64], RZ ;  /* 0x000000ff02008985 */ /* 0x0003e2000c101d08 */
[----:B------:R-:W-:Y:S05]  /*161c0*/  BRA.DIV ~URZ, `(.L_x_2292) ;  /* 0x000039527f007947 */ /* 0x000fea000b800000 */
[----:B------:R2:W1:Y:S02]  /*161d0*/  SHFL.IDX PT, R7, R5, 0x2, 0x181f ;  /* 0x00581f0005077f89 */ /* 0x00046400000e0000 */
.L_x_2366:
[----:B------:R-:W-:Y:S05]  /*161e0*/  BRA.DIV ~URZ, `(.L_x_2293) ;  /* 0x000039a27f007947 */ /* 0x000fea000b800000 */
[----:B-1----:R1:W2:Y:S02]  /*161f0*/  SHFL.IDX PT, R2, R6, 0x2, 0x181f ;  /* 0x00581f0006027f89 */ /* 0x0022a400000e0000 */
.L_x_2367:
        /* <DEDUP_REMOVED lines=8> */
.L_x_2368:
[----:B------:R-:W-:-:S04]  /*16280*/  IADD3 R3, R0, 0x30, RZ ;  /* 0x0000003000037810 */ /* 0x000fc80007ffe0ff */
[----:B------:R-:W-:-:S13]  /*16290*/  ISETP.GE.OR P0, PT, R3, R4, P2 ;  /* 0x000000040300720c */ /* 0x000fda0001706670 */
[----:B--2---:R-:W-:-:S04]  /*162a0*/  @!P0 LEA R2, P1, R244, R2, 0x1 ;  /* 0x00000002f4028211 */ /* 0x004fc800078208ff */
[----:B------:R-:W-:-:S05]  /*162b0*/  @!P0 LEA.HI.X R3, R244, R7, R245, 0x1, P1 ;  /* 0x00000007f4038211 */ /* 0x000fca00008f0cf5 */
[----:B------:R2:W-:Y:S01]  /*162c0*/  @!P0 ST.E.128 [R2.64], RZ ;  /* 0x000000ff02008985 */ /* 0x0005e2000c101d08 */
[----:B------:R-:W-:Y:S05]  /*162d0*/  BRA.DIV ~URZ, `(.L_x_2295) ;  /* 0x000039f27f007947 */ /* 0x000fea000b800000 */
[----:B------:R1:W2:Y:S02]  /*162e0*/  SHFL.IDX PT, R7, R5, 0x4, 0x181f ;  /* 0x00981f0005077f89 */ /* 0x0002a400000e0000 */
.L_x_2369:
[----:B------:R-:W-:Y:S05]  /*162f0*/  BRA.DIV ~URZ, `(.L_x_2296) ;  /* 0x00003a427f007947 */ /* 0x000fea000b800000 */
[----:B--2---:R2:W1:Y:S02]  /*16300*/  SHFL.IDX PT, R2, R6, 0x4, 0x181f ;  /* 0x00981f0006027f89 */ /* 0x00446400000e0000 */
.L_x_2370:
        /* <DEDUP_REMOVED lines=8> */
.L_x_2371:
[----:B------:R-:W-:-:S04]  /*16390*/  IADD3 R3, R0, 0x50, RZ ;  /* 0x0000005000037810 */ /* 0x000fc80007ffe0ff */
[----:B------:R-:W-:-:S13]  /*163a0*/  ISETP.GE.OR P0, PT, R3, R4, P2 ;  /* 0x000000040300720c */ /* 0x000fda0001706670 */
[----:B---3--:R-:W-:-:S04]  /*163b0*/  @!P0 LEA R2, P1, R244, R2, 0x1 ;  /* 0x00000002f4028211 */ /* 0x008fc800078208ff */
[----:B--2---:R-:W-:-:S05]  /*163c0*/  @!P0 LEA.HI.X R3, R244, R7, R245, 0x1, P1 ;  /* 0x00000007f4038211 */ /* 0x004fca00008f0cf5 */
[----:B------:R2:W-:Y:S01]  /*163d0*/  @!P0 ST.E.128 [R2.64], RZ ;  /* 0x000000ff02008985 */ /* 0x0005e2000c101d08 */
[----:B------:R-:W-:Y:S05]  /*163e0*/  BRA.DIV ~URZ, `(.L_x_2298) ;  /* 0x00003a927f007947 */ /* 0x000fea000b800000 */
[----:B------:R3:W1:Y:S02]  /*163f0*/  SHFL.IDX PT, R7, R5, 0x6, 0x181f ;  /* 0x00d81f0005077f89 */ /* 0x00066400000e0000 */
.L_x_2372:
[----:B------:R-:W-:Y:S05]  /*16400*/  BRA.DIV ~URZ, `(.L_x_2299) ;  /* 0x00003ae27f007947 */ /* 0x000fea000b800000 */
[----:B--2---:R2:W3:Y:S02]  /*16410*/  SHFL.IDX PT, R2, R6, 0x6, 0x181f ;  /* 0x00d81f0006027f89 */ /* 0x0044e400000e0000 */
.L_x_2373:
        /* <DEDUP_REMOVED lines=8> */
.L_x_2374:
[----:B------:R-:W-:-:S04]  /*164a0*/  IADD3 R0, R0, 0x70, RZ ;  /* 0x0000007000007810 */ /* 0x000fc80007ffe0ff */
[----:B------:R-:W-:-:S13]  /*164b0*/  ISETP.GE.OR P0, PT, R0, R4, P2 ;  /* 0x000000040000720c */ /* 0x000fda0001706670 */
[----:B----4-:R-:W-:-:S04]  /*164c0*/  @!P0 LEA R2, P1, R244, R2, 0x1 ;  /* 0x00000002f4028211 */ /* 0x010fc800078208ff */
[----:B---3--:R-:W-:-:S05]  /*164d0*/  @!P0 LEA.HI.X R3, R244, R5, R245, 0x1, P1 ;  /* 0x00000005f4038211 */ /* 0x008fca00008f0cf5 */
[----:B------:R3:W-:Y:S04]  /*164e0*/  @!P0 ST.E.128 [R2.64], RZ ;  /* 0x000000ff02008985 */ /* 0x0007e8000c101d08 */
.L_x_2273:
[----:B------:R-:W-:Y:S05]  /*164f0*/  BSYNC B1 ;  /* 0x0000000000017941 */ /* 0x000fea0003800000 */
.L_x_2257:
        /* <DEDUP_REMOVED lines=15> */
.L_x_2375:
[----:B------:R-:W-:Y:S05]  /*165f0*/  BRA.DIV ~URZ, `(.L_x_2303) ;  /* 0x00003aa27f007947 */ /* 0x000fea000b800000 */
[----:B------:R3:W1:Y:S02]  /*16600*/  SHFL.IDX PT, R8, R84, 0x1, 0x1f ;  /* 0x00201f0054087f89 */ /* 0x00066400000e0000 */
.L_x_2376:
        /* <DEDUP_REMOVED lines=19> */
.L_x_2377:
        /* <DEDUP_REMOVED lines=16> */
.L_x_2378:
[----:B----4-:R-:W-:Y:S01]  /*16840*/  IMAD R0, R0, c[0x0][0x538], RZ ;  /* 0x00014e0000007a24 */ /* 0x010fe200078e02ff */
[----:B------:R-:W-:Y:S04]  /*16850*/  BSSY B1, `(.L_x_2306) ;  /* 0x0000084000017945 */ /* 0x000fe80003800000 */
[----:B-1----:R-:W-:-:S04]  /*16860*/  IADD3 R8, R0, R8, RZ ;  /* 0x0000000800087210 */ /* 0x002fc80007ffe0ff */
[----:B--2---:R-:W-:-:S13]  /*16870*/  ISETP.GT.AND P0, PT, R8, R9, PT ;  /* 0x000000090800720c */ /* 0x004fda0003f04270 */
[----:B------:R-:W-:Y:S05]  /*16880*/  @P0 BRA `(.L_x_2307) ;  /* 0x0000025000000947 */ /* 0x000fea0003800000 */
.L_x_2311:
        /* <DEDUP_REMOVED lines=17> */
.L_x_2379:
        /* <DEDUP_REMOVED lines=16> */
.L_x_2380:
[----:B--2---:R-:W-:-:S05]  /*16aa0*/  IMAD R0, R0, c[0x0][0x538], RZ ;  /* 0x00014e0000007a24 */ /* 0x004fca00078e02ff */
[----:B------:R-:W-:-:S04]  /*16ab0*/  IADD3 R8, R0, R8, RZ ;  /* 0x0000000800087210 */ /* 0x000fc80007ffe0ff */
[----:B------:R-:W-:-:S13]  /*16ac0*/  ISETP.GT.AND P0, PT, R8, R9, PT ;  /* 0x000000090800720c */ /* 0x000fda0003f04270 */
[----:B-1----:R-:W-:Y:S05]  /*16ad0*/  @!P0 BRA `(.L_x_2311) ;  /* 0xfffffdb000008947 */ /* 0x002fea000383ffff */
.L_x_2307:
[----:B------:R-:W-:-:S05]  /*16ae0*/  IADD3 R8, -R0, R8, RZ ;  /* 0x0000000800087210 */ /* 0x000fca0007ffe1ff */
[----:B------:R-:W-:-:S05]  /*16af0*/  IMAD R0, R4, c[0x0][0x538], R8 ;  /* 0x00014e0004007a24 */ /* 0x000fca00078e0208 */
[----:B------:R-:W-:Y:S01]  /*16b00*/  ISETP.GT.AND P0, PT, R0, R9, PT ;  /* 0x000000090000720c */ /* 0x000fe20003f04270 */
[----:B------:R-:W-:-:S12]  /*16b10*/  BRA.DIV ~URZ, `(.L_x_2312) ;  /* 0x000039e27f007947 */ /* 0x000fd8000b800000 */
[----:B------:R-:W-:-:S04]  /*16b20*/  VOTE.ANY R0, PT, !P0 ;  /* 0x0000000000007806 */ /* 0x000fc800040e0100 */
.L_x_2381:
[----:B------:R1:W2:Y:S01]  /*16b30*/  POPC R10, R0 ;  /* 0x00000000000a7309 */ /* 0x0002a20000000000 */
[----:B------:R-:W-:Y:S05]  /*16b40*/  BRA.DIV ~URZ, `(.L_x_2313) ;  /* 0x000039f27f007947 */ /* 0x000fea000b800000 */
[----:B--2---:R2:W4:Y:S04]  /*16b50*/  SHFL.IDX PT, R6, R6, R10, 0x1f ;  /* 0x00001f0a06067589 */ /* 0x00452800000e0000 */
[----:B------:R2:W1:Y:S02]  /*16b60*/  SHFL.IDX PT, R7, R7, R10, 0x1f ;  /* 0x00001f0a07077589 */ /* 0x00046400000e0000 */
.L_x_2382:
[----:B------:R-:W-:Y:S01]  /*16b70*/  ISETP.NE.AND P0, PT, R0, RZ, PT ;  /* 0x000000ff0000720c */ /* 0x000fe20003f05270 */
[----:B------:R-:W-:-:S12]  /*16b80*/  BSSY B0, `(.L_x_2314) ;  /* 0x0000005000007945 */ /* 0x000fd80003800000 */
[----:B------:R-:W-:Y:S05]  /*16b90*/  @!P0 BRA `(.L_x_2315) ;  /* 0x0000003000008947 */ /* 0x000fea0003800000 */
[----:B-1----:R-:W-:Y:S01]  /*16ba0*/  IADD3 R0, R10, -0x1, RZ ;  /* 0xffffffff0a007810 */ /* 0x002fe20007ffe0ff */
[----:B------:R-:W-:Y:S05]  /*16bb0*/  BRA.DIV ~URZ, `(.L_x_2316) ;  /* 0x00003a527f007947 */ /* 0x000fea000b800000 */
[----:B------:R1:W2:Y:S02]  /*16bc0*/  SHFL.IDX PT, R11, R4, R0, 0x1f ;  /* 0x00001f00040b7589 */ /* 0x0002a400000e0000 */
.L_x_2315:
[----:B------:R-:W-:Y:S05]  /*16bd0*/  BSYNC B0 ;  /* 0x0000000000007941 */ /* 0x000fea0003800000 */
.L_x_2314:
        /* <DEDUP_REMOVED lines=70> */
.L_x_2308:
[----:B------:R-:W-:Y:S01]  /*17040*/  MOV R0, c[0x0][0x53c] ;  /* 0x00014f0000007a02 */ /* 0x000fe20000000f00 */
[----:B------:R1:W-:Y:S04]  /*17050*/  STL [R1+0x30], R9 ;  /* 0x0000300901007387 */ /* 0x0003e80000100800 */
[----:B------:R1:W-:Y:S04]  /*17060*/  STL [R1+0x34], RZ ;  /* 0x000034ff01007387 */ /* 0x0003e80000100800 */
[----:B------:R1:W-:Y:S04]  /*17070*/  STL [R1+0x38], RZ ;  /* 0x000038ff01007387 */ /* 0x0003e80000100800 */
[----:B------:R1:W-:Y:S02]  /*17080*/  STL [R1+0x3c], R0 ;  /* 0x00003c0001007387 */ /* 0x0003e40000100800 */
.L_x_2317:
[----:B------:R-:W-:Y:S05]  /*17090*/  BSYNC B1 ;  /* 0x0000000000017941 */ /* 0x000fea0003800000 */
.L_x_2306:
        /* <DEDUP_REMOVED lines=9> */
.L_x_2301:
[----:B-1----:R-:W3:Y:S02]  /*17130*/  LDL R0, [R1+0x3c] ;  /* 0x00003c0001007983 */ /* 0x002ee40000100800 */
[----:B---3--:R-:W-:-:S13]  /*17140*/  ISETP.GE.AND P0, PT, R0, c[0x0][0x53c], PT ;  /* 0x00014f0000007a0c */ /* 0x008fda0003f06270 */
[----:B--2-4-:R-:W-:Y:S01]  /*17150*/  @P0 CALL.REL.NOINC `(.L_x_2318) ;  /* 0x0000001000000944 */ /* 0x014fe20003c00000 */
[----:B------:R-:W-:Y:S05]  /*17160*/  BRA `(.L_x_2319) ;  /* 0xfffea91000007947 */ /* 0x000fea000383ffff */
.L_x_2318:
[----:B------:R-:W-:Y:S05]  /*17170*/  EXIT ;  /* 0x000000000000794d */ /* 0x000fea0003800000 */
.L_x_2131:
[----:B------:R-:W-:Y:S01]  /*17180*/  IMAD.MOV.U32 R0, RZ, RZ, R5 ;  /* 0x000000ffff007224 */ /* 0x000fe200078e0005 */
[----:B------:R-:W-:Y:S02]  /*17190*/  MOV R2, 0x1 ;  /* 0x0000000100027802 */ /* 0x000fe40000000f00 */
[----:B------:R-:W-:Y:S02]  /*171a0*/  MOV R3, 0x171c0 ;  /* 0x000171c000037802 */ /* 0x000fe40000000f00 */
[----:B------:R-:W-:Y:S05]  /*171b0*/  CALL.REL.NOINC `($__internal_32_$__cuda_sm70_shflsync_up_p) ;  /* 0x0000357000007944 */ /* 0x000fea0003c00000 */
[----:B------:R-:W-:Y:S01]  /*171c0*/  MOV R0, R4 ;  /* 0x0000000400007202 */ /* 0x000fe20000000f00 */
[----:B------:R-:W-:Y:S05]  /*171d0*/  BRA `(.L_x_2320) ;  /* 0xfffe929000007947 */ /* 0x000fea000383ffff */
.L_x_2132:
[----:B------:R-:W-:Y:S01]  /*171e0*/  IMAD.MOV.U32 R0, RZ, RZ, R5 ;  /* 0x000000ffff007224 */ /* 0x000fe200078e0005 */
[----:B------:R-:W-:Y:S02]  /*171f0*/  MOV R2, 0x2 ;  /* 0x0000000200027802 */ /* 0x000fe40000000f00 */
[----:B------:R-:W-:Y:S02]  /*17200*/  MOV R3, 0x17220 ;  /* 0x0001722000037802 */ /* 0x000fe40000000f00 */
[----:B------:R-:W-:Y:S05]  /*17210*/  CALL.REL.NOINC `($__internal_32_$__cuda_sm70_shflsync_up_p) ;  /* 0x0000351000007944 */ /* 0x000fea0003c00000 */
[----:B------:R-:W-:Y:S01]  /*17220*/  SEL R0, R4, RZ, P4 ;  /* 0x000000ff04007207 */ /* 0x000fe20002000000 */
[----:B------:R-:W-:Y:S01]  /*17230*/  IMAD.MOV.U32 R2, RZ, RZ, 0x4 ;  /* 0x00000004ff027424 */ /* 0x000fe200078e00ff */
[----:B------:R-:W-:-:S03]  /*17240*/  MOV R3, 0x17270 ;  /* 0x0001727000037802 */ /* 0x000fc60000000f00 */
[----:B------:R-:W-:Y:S02]  /*17250*/  IMAD.IADD R0, R5, 0x1, R0 ;  /* 0x0000000105007824 */ /* 0x000fe400078e0200 */
        /* <DEDUP_REMOVED lines=13> */
[----:B------:R-:W-:Y:S02]  /*17330*/  MOV R3, 0x1f ;  /* 0x0000001f00037802 */ /* 0x000fe40000000f00 */
[----:B------:R-:W-:Y:S01]  /*17340*/  MOV R2, 0x17380 ;  /* 0x0001738000027802 */ /* 0x000fe20000000f00 */
[----:B------:R-:W-:-:S04]  /*17350*/  IMAD.IADD R4, R0, 0x1, R4 ;  /* 0x0000000100047824 */ /* 0x000fc800078e0204 */
[----:B------:R-:W-:Y:S02]  /*17360*/  IMAD.MOV.U32 R216, RZ, RZ, R4 ;  /* 0x000000ffffd87224 */ /* 0x000fe400078e0004 */
[----:B------:R-:W-:Y:S05]  /*17370*/  CALL.REL.NOINC `($__internal_31_$__cuda_sm70_shflsync_idx_p) ;  /* 0x0000336000007944 */ /* 0x000fea0003c00000 */
[----:B------:R-:W-:Y:S01]  /*17380*/  MOV R0, R215 ;  /* 0x000000d700007202 */ /* 0x000fe20000000f00 */
[----:B------:R-:W-:Y:S05]  /*17390*/  BRA `(.L_x_2321) ;  /* 0xfffe91d000007947 */ /* 0x000fea000383ffff */
.L_x_2134:
[----:B------:R-:W-:Y:S02]  /*173a0*/  SEL R0, RZ, 0x1, P0 ;  /* 0x00000001ff007807 */ /* 0x000fe40000000000 */
[----:B------:R-:W-:Y:S02]  /*173b0*/  MOV R2, 0x173d0 ;  /* 0x000173d000027802 */ /* 0x000fe40000000f00 */
[----:B------:R-:W-:Y:S05]  /*173c0*/  CALL.REL.NOINC `($__internal_33_$__cuda_sm70_votesync_ballot) ;  /* 0x000033d000007944 */ /* 0x000fea0003c00000 */
[----:B------:R-:W-:Y:S05]  /*173d0*/  BRA `(.L_x_2322) ;  /* 0xfffe922000007947 */ /* 0x000fea000383ffff */
.L_x_2135:
[----:B------:R-:W-:Y:S01]  /*173e0*/  IMAD.MOV.U32 R216, RZ, RZ, R8 ;  /* 0x000000ffffd87224 */ /* 0x000fe200078e0008 */
[----:B--2---:R-:W-:Y:S01]  /*173f0*/  MOV R215, R13 ;  /* 0x0000000d00d77202 */ /* 0x004fe20000000f00 */
[----:B------:R-:W-:Y:S01]  /*17400*/  IMAD.MOV.U32 R3, RZ, RZ, 0x1f ;  /* 0x0000001fff037424 */ /* 0x000fe200078e00ff */
[----:B------:R-:W-:Y:S02]  /*17410*/  MOV R2, 0x17430 ;  /* 0x0001743000027802 */ /* 0x000fe40000000f00 */
[----:B-1----:R-:W-:Y:S05]  /*17420*/  CALL.REL.NOINC `($__internal_31_$__cuda_sm70_shflsync_idx_p) ;  /* 0x000032b000007944 */ /* 0x002fea0003c00000 */
[----:B------:R-:W-:Y:S01]  /*17430*/  IMAD.MOV.U32 R11, RZ, RZ, R215 ;  /* 0x000000ffff0b7224 */ /* 0x000fe200078e00d7 */
[----:B------:R-:W-:Y:S01]  /*17440*/  MOV R216, R7 ;  /* 0x0000000700d87202 */ /* 0x000fe20000000f00 */
[----:B------:R-:W-:Y:S01]  /*17450*/  IMAD.MOV.U32 R6, RZ, RZ, RZ ;  /* 0x000000ffff067224 */ /* 0x000fe200078e00ff */
[----:B------:R-:W-:Y:S01]  /*17460*/  MOV R215, R13 ;  /* 0x0000000d00d77202 */ /* 0x000fe20000000f00 */
[----:B------:R-:W-:Y:S01]  /*17470*/  IMAD.MOV.U32 R3, RZ, RZ, 0x1f ;  /* 0x0000001fff037424 */ /* 0x000fe200078e00ff */
[----:B------:R-:W-:-:S02]  /*17480*/  MOV R2, 0x174a0 ;  /* 0x000174a000027802 */ /* 0x000fc40000000f00 */
[----:B------:R-:W-:Y:S05]  /*17490*/  CALL.REL.NOINC `($__internal_31_$__cuda_sm70_shflsync_idx_p) ;  /* 0x0000324000007944 */ /* 0x000fea0003c00000 */
[----:B------:R-:W-:Y:S01]  /*174a0*/  MOV R10, R215 ;  /* 0x000000d7000a7202 */ /* 0x000fe20000000f00 */
[----:B------:R-:W-:Y:S05]  /*174b0*/  BRA `(.L_x_2323) ;  /* 0xfffe919000007947 */ /* 0x000fea000383ffff */
.L_x_2138:
[----:B------:R-:W-:Y:S01]  /*174c0*/  IMAD.MOV.U32 R216, RZ, RZ, R4 ;  /* 0x000000ffffd87224 */ /* 0x000fe200078e0004 */
[----:B------:R-:W-:-:S02]  /*174d0*/  MOV R3, 0x1f ;  /* 0x0000001f00037802 */ /* 0x000fc40000000f00 */
[----:B------:R-:W-:Y:S02]  /*174e0*/  MOV R2, 0x17500 ;  /* 0x0001750000027802 */ /* 0x000fe40000000f00 */
[----:B-1234-:R-:W-:Y:S05]  /*174f0*/  CALL.REL.NOINC `($__internal_31_$__cuda_sm70_shflsync_idx_p) ;  /* 0x000031e000007944 */ /* 0x01efea0003c00000 */
[----:B------:R-:W-:Y:S01]  /*17500*/  MOV R6, R215 ;  /* 0x000000d700067202 */ /* 0x000fe20000000f00 */
[----:B------:R-:W-:Y:S05]  /*17510*/  BRA `(.L_x_2137) ;  /* 0xfffe919000007947 */ /* 0x000fea000383ffff */
.L_x_2184:
[----:B------:R-:W-:Y:S01]  /*17520*/  IMAD.MOV.U32 R216, RZ, RZ, R5 ;  /* 0x000000ffffd87224 */ /* 0x000fe200078e0005 */
[----:B------:R-:W-:Y:S01]  /*17530*/  MOV R215, RZ ;  /* 0x000000ff00d77202 */ /* 0x000fe20000000f00 */
[----:B------:R-:W-:Y:S01]  /*17540*/  IMAD.MOV.U32 R3, RZ, RZ, 0x181f ;  /* 0x0000181fff037424 */ /* 0x000fe200078e00ff */
[----:B------:R-:W-:Y:S02]  /*17550*/  MOV R2, 0x17570 ;  /* 0x0001757000027802 */ /* 0x000fe40000000f00 */
[----:B-----5:R-:W-:Y:S05]  /*17560*/  CALL.REL.NOINC `($__internal_31_$__cuda_sm70_shflsync_idx_p) ;  /* 0x0000317000007944 */ /* 0x020fea0003c00000 */
[----:B------:R-:W-:Y:S01]  /*17570*/  MOV R7, R215 ;  /* 0x000000d700077202 */ /* 0x000fe20000000f00 */
[----:B------:R-:W-:Y:S05]  /*17580*/  BRA `(.L_x_2324) ;  /* 0xffff0ee000007947 */ /* 0x000fea000383ffff */
.L_x_2185:
[----:B------:R-:W-:Y:S01]  /*17590*/  IMAD.MOV.U32 R216, RZ, RZ, R6 ;  /* 0x000000ffffd87224 */ /* 0x000fe200078e0006 */
[----:B------:R-:W-:Y:S01]  /*175a0*/  MOV R215, RZ ;  /* 0x000000ff00d77202 */ /* 0x000fe20000000f00 */
[----:B------:R-:W-:Y:S01]  /*175b0*/  IMAD.MOV.U32 R3, RZ, RZ, 0x181f ;  /* 0x0000181fff037424 */ /* 0x000fe200078e00ff */
[----:B------:R-:W-:Y:S02]  /*175c0*/  MOV R2, 0x175e0 ;  /* 0x000175e000027802 */ /* 0x000fe40000000f00 */
[----:B-12--5:R-:W-:Y:S05]  /*175d0*/  CALL.REL.NOINC `($__internal_31_$__cuda_sm70_shflsync_idx_p) ;  /* 0x0000310000007944 */ /* 0x026fea0003c00000 */
[----:B------:R-:W-:Y:S01]  /*175e0*/  MOV R2, R215 ;  /* 0x000000d700027202 */ /* 0x000fe20000000f00 */
[----:B------:R-:W-:Y:S05]  /*175f0*/  BRA `(.L_x_2325) ;  /* 0xffff0e9000007947 */ /* 0x000fea000383ffff */
.L_x_2188:
[----:B------:R-:W-:Y:S01]  /*17600*/  IMAD.MOV.U32 R216, RZ, RZ, R5 ;  /* 0x000000ffffd87224 */ /* 0x000fe200078e0005 */
[----:B------:R-:W-:Y:S01]  /*17610*/  MOV R215, 0x1 ;  /* 0x0000000100d77802 */ /* 0x000fe20000000f00 */
[----:B--2---:R-:W-:Y:S01]  /*17620*/  IMAD.MOV.U32 R3, RZ, RZ, 0x181f ;  /* 0x0000181fff037424 */ /* 0x004fe200078e00ff */
[----:B----4-:R-:W-:-:S02]  /*17630*/  MOV R2, 0x17650 ;  /* 0x0001765000027802 */ /* 0x010fc40000000f00 */
[----:B-1-3-5:R-:W-:Y:S05]  /*17640*/  CALL.REL.NOINC `($__internal_31_$__cuda_sm70_shflsync_idx_p) ;  /* 0x0000309000007944 */ /* 0x02afea0003c00000 */
[----:B------:R-:W-:Y:S01]  /*17650*/  IMAD.MOV.U32 R7, RZ, RZ, R215 ;  /* 0x000000ffff077224 */ /* 0x000fe200078e00d7 */
[----:B------:R-:W-:Y:S01]  /*17660*/  MOV R215, 0x1 ;  /* 0x0000000100d77802 */ /* 0x000fe20000000f00 */
[----:B------:R-:W-:Y:S01]  /*17670*/  IMAD.MOV.U32 R216, RZ, RZ, R6 ;  /* 0x000000ffffd87224 */ /* 0x000fe200078e0006 */
[----:B------:R-:W-:-:S02]  /*17680*/  MOV R3, 0x181f ;  /* 0x0000181f00037802 */ /* 0x000fc40000000f00 */
[----:B------:R-:W-:Y:S02]  /*17690*/  MOV R2, 0x176b0 ;  /* 0x000176b000027802 */ /* 0x000fe40000000f00 */
[----:B------:R-:W-:Y:S05]  /*176a0*/  CALL.REL.NOINC `($__internal_31_$__cuda_sm70_shflsync_idx_p) ;  /* 0x0000303000007944 */ /* 0x000fea0003c00000 */
[----:B------:R-:W-:Y:S01]  /*176b0*/  MOV R2, R215 ;  /* 0x000000d700027202 */ /* 0x000fe20000000f00 */
[----:B------:R-:W-:Y:S05]  /*176c0*/  BRA `(.L_x_2326) ;  /* 0xffff0ea000007947 */ /* 0x000fea000383ffff */
.L_x_2191:
[----:B------:R-:W-:Y:S01]  /*176d0*/  IMAD.MOV.U32 R216, RZ, RZ, R5 ;  /* 0x000000ffffd87224 */ /* 0x000fe200078e0005 */
[----:B------:R-:W-:Y:S01]  /*176e0*/  MOV R215, 0x2 ;  /* 0x0000000200d77802 */ /* 0x000fe20000000f00 */
[----:B-1----:R-:W-:Y:S01]  /*176f0*/  IMAD.MOV.U32 R3, RZ, RZ, 0x181f ;  /* 0x0000181fff037424 */ /* 0x002fe200078e00ff */
[----:B----4-:R-:W-:Y:S02]  /*17700*/  MOV R2, 0x17720 ;  /* 0x0001772000027802 */ /* 0x010fe40000000f00 */
[----:B--23-5:R-:W-:Y:S05]  /*17710*/  CALL.REL.NOINC `($__internal_31_$__cuda_sm70_shflsync_idx_p) ;  /* 0x00002fc000007944 */ /* 0x02cfea0003c00000 */
[----:B------:R-:W-:Y:S01]  /*17720*/  MOV R7, R215 ;  /* 0x000000d700077202 */ /* 0x000fe20000000f00 */
[----:B------:R-:W-:Y:S05]  /*17730*/  BRA `(.L_x_2327) ;  /* 0xffff0f0000007947 */ /* 0x000fea000383ffff */
.L_x_2192:
[----:B------:R-:W-:Y:S01]  /*17740*/  IMAD.MOV.U32 R216, RZ, RZ, R6 ;  /* 0x000000ffffd87224 */ /* 0x000fe200078e0006 */
[----:B------:R-:W-:Y:S01]  /*17750*/  MOV R215, 0x2 ;  /* 0x0000000200d77802 */ /* 0x000fe20000000f00 */
[----:B------:R-:W-:Y:S01]  /*17760*/  IMAD.MOV.U32 R3, RZ, RZ, 0x181f ;  /* 0x0000181fff037424 */ /* 0x000fe200078e00ff */
[----:B----4-:R-:W-:Y:S02]  /*17770*/  MOV R2, 0x17790 ;  /* 0x0001779000027802 */ /* 0x010fe40000000f00 */
[----:B-123-5:R-:W-:Y:S05]  /*17780*/  CALL.REL.NOINC `($__internal_31_$__cuda_sm70_shflsync_idx_p) ;  /* 0x00002f5000007944 */ /* 0x02efea0003c00000 */
[----:B------:R-:W-:Y:S01]  /*17790*/  MOV R2, R215 ;  /* 0x000000d700027202 */ /* 0x000fe20000000f00 */
[----:B------:R-:W-:Y:S05]  /*177a0*/  BRA `(.L_x_2328) ;  /* 0xffff0eb000007947 */ /* 0x000fea000383ffff */
.L_x_2195:
[----:B------:R-:W-:Y:S01]  /*177b0*/  IMAD.MOV.U32 R216, RZ, RZ, R5 ;  /* 0x000000ffffd87224 */ /* 0x000fe200078e0005 */
[----:B------:R-:W-:Y:S01]  /*177c0*/  MOV R215, 0x3 ;  /* 0x0000000300d77802 */ /* 0x000fe20000000f00 */
[----:B-1----:R-:W-:Y:S01]  /*177d0*/  IMAD.MOV.U32 R3, RZ, RZ, 0x181f ;  /* 0x0000181fff037424 */ /* 0x002fe200078e00ff */
[----:B------:R-:W-:-:S02]  /*177e0*/  MOV R2, 0x17800 ;  /* 0x0001780000027802 */ /* 0x000fc40000000f00 */
[----:B--2345:R-:W-:Y:S05]  /*177f0*/  CALL.REL.NOINC `($__internal_31_$__cuda_sm70_shflsync_idx_p) ;  /* 0x00002ee000007944 */ /* 0x03cfea0003c00000 */
        /* <DEDUP_REMOVED lines=8> */
.L_x_2198:
[----:B------:R-:W-:Y:S01]  /*17880*/  IMAD.MOV.U32 R216, RZ, RZ, R5 ;  /* 0x000000ffffd87224 */ /* 0x000fe200078e0005 */
[----:B------:R-:W-:Y:S01]  /*17890*/  MOV R215, 0x4 ;  /* 0x0000000400d77802 */ /* 0x000fe20000000f00 */
[----:B-1----:R-:W-:Y:S01]  /*178a0*/  IMAD.MOV.U32 R3, RZ, RZ, 0x181f ;  /* 0x0000181fff037424 */ /* 0x002fe200078e00ff */
[----:B------:R-:W-:Y:S02]  /*178b0*/  MOV R2, 0x178d0 ;  /* 0x000178d000027802 */ /* 0x000fe40000000f00 */
[----:B--2345:R-:W-:Y:S05]  /*178c0*/  CALL.REL.NOINC `($__internal_31_$__cuda_sm70_shflsync_idx_p) ;  /* 0x00002e1000007944 */ /* 0x03cfea0003c00000 */
[----:B------:R-:W-:Y:S01]  /*178d0*/  MOV R7, R215 ;  /* 0x000000d700077202 */ /* 0x000fe20000000f00 */
[----:B------:R-:W-:Y:S05]  /*178e0*/  BRA `(.L_x_2330) ;  /* 0xffff0f2000007947 */ /* 0x000fea000383ffff */
.L_x_2199:
[----:B------:R-:W-:Y:S01]  /*178f0*/  IMAD.MOV.U32 R216, RZ, RZ, R6 ;  /* 0x000000ffffd87224 */ /* 0x000fe200078e0006 */
[----:B------:R-:W-:Y:S01]  /*17900*/  MOV R215, 0x4 ;  /* 0x0000000400d77802 */ /* 0x000fe20000000f00 */
[----:B-1----:R-:W-:Y:S01]  /*17910*/  IMAD.MOV.U32 R3, RZ, RZ, 0x181f ;  /* 0x0000181fff037424 */ /* 0x002fe200078e00ff */
[----:B------:R-:W-:Y:S02]  /*17920*/  MOV R2, 0x17940 ;  /* 0x0001794000027802 */ /* 0x000fe40000000f00 */
[----:B--2345:R-:W-:Y:S05]  /*17930*/  CALL.REL.NOINC `($__internal_31_$__cuda_sm70_shflsync_idx_p) ;  /* 0x00002da000007944 */ /* 0x03cfea0003c00000 */
[----:B------:R-:W-:Y:S01]  /*17940*/  MOV R2, R215 ;  /* 0x000000d700027202 */ /* 0x000fe20000000f00 */
[----:B------:R-:W-:Y:S05]  /*17950*/  BRA `(.L_x_2331) ;  /* 0xffff0ed000007947 */ /* 0x000fea000383ffff */
.L_x_2202:
[----:B------:R-:W-:Y:S01]  /*17960*/  IMAD.MOV.U32 R216, RZ, RZ, R5 ;  /* 0x000000ffffd87224 */ /* 0x000fe200078e0005 */
[----:B------:R-:W-:Y:S01]  /*17970*/  MOV R215, 0x5 ;  /* 0x0000000500d77802 */ /* 0x000fe20000000f00 */
[----:B--2---:R-:W-:Y:S01]  /*17980*/  IMAD.MOV.U32 R3, RZ, RZ, 0x181f ;  /* 0x0000181fff037424 */ /* 0x004fe200078e00ff */
[----:B---3--:R-:W-:-:S02]  /*17990*/  MOV R2, 0x179b0 ;  /* 0x000179b000027802 */ /* 0x008fc40000000f00 */
[----:B-1--45:R-:W-:Y:S05]  /*179a0*/  CALL.REL.NOINC `($__internal_31_$__cuda_sm70_shflsync_idx_p) ;  /* 0x00002d3000007944 */ /* 0x032fea0003c00000 */
        /* <DEDUP_REMOVED lines=8> */
.L_x_2205:
[----:B------:R-:W-:Y:S01]  /*17a30*/  IMAD.MOV.U32 R216, RZ, RZ, R5 ;  /* 0x000000ffffd87224 */ /* 0x000fe200078e0005 */
[----:B------:R-:W-:Y:S01]  /*17a40*/  MOV R215, 0x6 ;  /* 0x0000000600d77802 */ /* 0x000fe20000000f00 */
[----:B-1----:R-:W-:Y:S01]  /*17a50*/  IMAD.MOV.U32 R3, RZ, RZ, 0x181f ;  /* 0x0000181fff037424 */ /* 0x002fe200078e00ff */
[----:B---3--:R-:W-:Y:S02]  /*17a60*/  MOV R2, 0x17a80 ;  /* 0x00017a8000027802 */ /* 0x008fe40000000f00 */
[----:B--2-45:R-:W-:Y:S05]  /*17a70*/  CALL.REL.NOINC `($__internal_31_$__cuda_sm70_shflsync_idx_p) ;  /* 0x00002c6000007944 */ /* 0x034fea0003c00000 */
[----:B------:R-:W-:Y:S01]  /*17a80*/  MOV R7, R215 ;  /* 0x000000d700077202 */ /* 0x000fe20000000f00 */
[----:B------:R-:W-:Y:S05]  /*17a90*/  BRA `(.L_x_2333) ;  /* 0xffff0f4000007947 */ /* 0x000fea000383ffff */
.L_x_2206:
[----:B------:R-:W-:Y:S01]  /*17aa0*/  IMAD.MOV.U32 R216, RZ, RZ, R6 ;  /* 0x000000ffffd87224 */ /* 0x000fe200078e0006 */
[----:B------:R-:W-:Y:S01]  /*17ab0*/  MOV R215, 0x6 ;  /* 0x0000000600d77802 */ /* 0x000fe20000000f00 */
[----:B------:R-:W-:Y:S01]  /*17ac0*/  IMAD.MOV.U32 R3, RZ, RZ, 0x181f ;  /* 0x0000181fff037424 */ /* 0x000fe200078e00ff */
[----:B---3--:R-:W-:Y:S02]  /*17ad0*/  MOV R2, 0x17af0 ;  /* 0x00017af000027802 */ /* 0x008fe40000000f00 */
[----:B-12-45:R-:W-:Y:S05]  /*17ae0*/  CALL.REL.NOINC `($__internal_31_$__cuda_sm70_shflsync_idx_p) ;  /* 0x00002bf000007944 */ /* 0x036fea0003c00000 */
[----:B------:R-:W-:Y:S01]  /*17af0*/  MOV R2, R215 ;  /* 0x000000d700027202 */ /* 0x000fe20000000f00 */
[----:B------:R-:W-:Y:S05]  /*17b00*/  BRA `(.L_x_2334) ;  /* 0xffff0ef000007947 */ /* 0x000fea000383ffff */
.L_x_2209:
        /* <DEDUP_REMOVED lines=13> */
.L_x_2242:
[----:B------:R-:W-:Y:S01]  /*17be0*/  IMAD.MOV.U32 R216, RZ, RZ, R5 ;  /* 0x000000ffffd87224 */ /* 0x000fe200078e0005 */
[----:B------:R-:W-:Y:S01]  /*17bf0*/  MOV R215, RZ ;  /* 0x000000ff00d77202 */ /* 0x000fe20000000f00 */
[----:B------:R-:W-:Y:S01]  /*17c00*/  IMAD.MOV.U32 R3, RZ, RZ, 0x181f ;  /* 0x0000181fff037424 */ /* 0x000fe200078e00ff */
[----:B------:R-:W-:Y:S02]  /*17c10*/  MOV R2, 0x17c30 ;  /* 0x00017c3000027802 */ /* 0x000fe40000000f00 */
[----:B------:R-:W-:Y:S05]  /*17c20*/  CALL.REL.NOINC `($__internal_31_$__cuda_sm70_shflsync_idx_p) ;  /* 0x00002ab000007944 */ /* 0x000fea0003c00000 */
[----:B------:R-:W-:Y:S01]  /*17c30*/  MOV R11, R215 ;  /* 0x000000d7000b7202 */ /* 0x000fe20000000f00 */
[----:B------:R-:W-:Y:S05]  /*17c40*/  BRA `(.L_x_2336) ;  /* 0xffff56b000007947 */ /* 0x000fea000383ffff */
.L_x_2243:
[----:B------:R-:W-:Y:S01]  /*17c50*/  IMAD.MOV.U32 R216, RZ, RZ, R4 ;  /* 0x000000ffffd87224 */ /* 0x000fe200078e0004 */
[----:B------:R-:W-:Y:S01]  /*17c60*/  MOV R215, RZ ;  /* 0x000000ff00d77202 */ /* 0x000fe20000000f00 */
[----:B------:R-:W-:Y:S01]  /*17c70*/  IMAD.MOV.U32 R3, RZ, RZ, 0x181f ;  /* 0x0000181fff037424 */ /* 0x000fe200078e00ff */
[----:B------:R-:W-:Y:S02]  /*17c80*/  MOV R2, 0x17ca0 ;  /* 0x00017ca000027802 */ /* 0x000fe40000000f00 */
[----:B-12---:R-:W-:Y:S05]  /*17c90*/  CALL.REL.NOINC `($__internal_31_$__cuda_sm70_shflsync_idx_p) ;  /* 0x00002a4000007944 */ /* 0x006fea0003c00000 */
        /* <DEDUP_REMOVED lines=12> */
[----:B------:R-:W-:Y:S05]  /*17d60*/  CALL.REL.NOINC `($__internal_31_$__cuda_sm70_shflsync_idx_p) ;  /* 0x0000297000007944 */ /* 0x000fea0003c00000 */
[----:B------:R-:W-:Y:S01]  /*17d70*/  IMAD.MOV.U32 R7, RZ, RZ, R215 ;  /* 0x000000ffff077224 */ /* 0x000fe200078e00d7 */
[----:B------:R-:W-:Y:S01]  /*17d80*/  MOV R215, 0x1 ;  /* 0x0000000100d77802 */ /* 0x000fe20000000f00 */
[----:B------:R-:W-:Y:S01]  /*17d90*/  IMAD.MOV.U32 R216, RZ, RZ, R4 ;  /* 0x000000ffffd87224 */ /* 0x000fe200078e0004 */
[----:B------:R-:W-:Y:S02]  /*17da0*/  MOV R3, 0x181f ;  /* 0x0000181f00037802 */ /* 0x000fe40000000f00 */
[----:B------:R-:W-:Y:S02]  /*17db0*/  MOV R2, 0x17dd0 ;  /* 0x00017dd000027802 */ /* 0x000fe40000000f00 */
[----:B------:R-:W-:Y:S05]  /*17dc0*/  CALL.REL.NOINC `($__internal_31_$__cuda_sm70_shflsync_idx_p) ;  /* 0x0000291000007944 */ /* 0x000fea0003c00000 */
        /* <DEDUP_REMOVED lines=60> */
[----:B------:R-:W-:Y:S01]  /*18190*/  MOV R4, R215 ;  /* 0x000000d700047202 */ /* 0x000fe20000000f00 */
[----:B------:R-:W-:Y:S05]  /*181a0*/  BRA `(.L_x_2337) ;  /* 0xffff52d000007947 */ /* 0x000fea000383ffff */
.L_x_2244:
[----:B------:R-:W-:Y:S01]  /*181b0*/  IMAD.MOV.U32 R84, RZ, RZ, R4 ;  /* 0x000000ffff547224 */ /* 0x000fe200078e0004 */
[----:B------:R-:W-:-:S02]  /*181c0*/  MOV R0, 0x2 ;  /* 0x0000000200007802 */ /* 0x000fc40000000f00 */
[----:B------:R-:W-:Y:S02]  /*181d0*/  MOV R2, 0x181f0 ;  /* 0x000181f000027802 */ /* 0x000fe40000000f00 */
[----:B------:R-:W-:Y:S05]  /*181e0*/  CALL.REL.NOINC `($__internal_30_$__cuda_sm70_shflsync_bfly_p) ;  /* 0x0000249000007944 */ /* 0x000fea0003c00000 */
[----:B------:R-:W-:Y:S01]  /*181f0*/  FMNMX.FTZ R4, R4, R0, !PT ;  /* 0x0000000004047209 */ /* 0x000fe20007810000 */
[----:B------:R-:W-:Y:S01]  /*18200*/  IMAD.MOV.U32 R0, RZ, RZ, 0x1 ;  /* 0x00000001ff007424 */ /* 0x000fe200078e00ff */
[----:B------:R-:W-:-:S03]  /*18210*/  MOV R2, 0x18240 ;  /* 0x0001824000027802 */ /* 0x000fc60000000f00 */
[----:B------:R-:W-:Y:S02]  /*18220*/  IMAD.MOV.U32 R84, RZ, RZ, R4 ;  /* 0x000000ffff547224 */ /* 0x000fe400078e0004 */
[----:B------:R-:W-:Y:S05]  /*18230*/  CALL.REL.NOINC `($__internal_30_$__cuda_sm70_shflsync_bfly_p) ;  /* 0x0000244000007944 */ /* 0x000fea0003c00000 */
[----:B------:R-:W-:Y:S01]  /*18240*/  FMNMX.FTZ R90, R4, R0, !PT ;  /* 0x00000000045a7209 */ /* 0x000fe20007810000 */
[----:B------:R-:W-:Y:S01]  /*18250*/  IMAD.MOV.U32 R84, RZ, RZ, R5 ;  /* 0x000000ffff547224 */ /* 0x000fe200078e0005 */
[----:B------:R-:W-:Y:S01]  /*18260*/  MOV R2, 0x18290 ;  /* 0x0001829000027802 */ /* 0x000fe20000000f00 */
[----:B------:R-:W-:Y:S02]  /*18270*/  IMAD.MOV.U32 R0, RZ, RZ, 0x2 ;  /* 0x00000002ff007424 */ /* 0x000fe400078e00ff */
        /* <DEDUP_REMOVED lines=26> */
[----:B------:R-:W-:Y:S01]  /*18420*/  MOV R8, R0 ;  /* 0x0000000000087202 */ /* 0x000fe20000000f00 */
[----:B------:R-:W-:Y:S05]  /*18430*/  BRA `(.L_x_2338) ;  /* 0xffff5d1000007947 */ /* 0x000fea000383ffff */
.L_x_2246:
[----:B-1--4-:R-:W-:Y:S01]  /*18440*/  MOV R215, RZ ;  /* 0x000000ff00d77202 */ /* 0x012fe20000000f00 */
[----:B------:R-:W-:Y:S01]  /*18450*/  IMAD.MOV.U32 R216, RZ, RZ, R56 ;  /* 0x000000ffffd87224 */ /* 0x000fe200078e0038 */
[----:B------:R-:W-:Y:S01]  /*18460*/  MOV R2, 0x18490 ;  /* 0x0001849000027802 */ /* 0x000fe20000000f00 */
[----:B------:R-:W-:Y:S02]  /*18470*/  IMAD.MOV.U32 R3, RZ, RZ, 0x181f ;  /* 0x0000181fff037424 */ /* 0x000fe400078e00ff */
[----:B------:R-:W-:Y:S05]  /*18480*/  CALL.REL.NOINC `($__internal_31_$__cuda_sm70_shflsync_idx_p) ;  /* 0x0000225000007944 */ /* 0x000fea0003c00000 */
[----:B------:R-:W-:Y:S01]  /*18490*/  MOV R58, R215 ;  /* 0x000000d7003a7202 */ /* 0x000fe20000000f00 */
[----:B------:R-:W-:-:S05]  /*184a0*/  BRA `(.L_x_2339) ;  /* 0xffff77e000007947 */ /* 0x000fca000383ffff */
.L_x_2249:
[----:B------:R-:W-:Y:S01]  /*184b0*/  MOV R215, RZ ;  /* 0x000000ff00d77202 */ /* 0x000fe20000000f00 */
[----:B------:R-:W-:Y:S01]  /*184c0*/  IMAD.MOV.U32 R216, RZ, RZ, R84 ;  /* 0x000000ffffd87224 */ /* 0x000fe200078e0054 */
[----:B------:R-:W-:Y:S01]  /*184d0*/  MOV R2, 0x18500 ;  /* 0x0001850000027802 */ /* 0x000fe20000000f00 */
[----:B------:R-:W-:Y:S02]  /*184e0*/  IMAD.MOV.U32 R3, RZ, RZ, 0x181f ;  /* 0x0000181fff037424 */ /* 0x000fe400078e00ff */
[----:B------:R-:W-:Y:S05]  /*184f0*/  CALL.REL.NOINC `($__internal_31_$__cuda_sm70_shflsync_idx_p) ;  /* 0x000021e000007944 */ /* 0x000fea0003c00000 */
[----:B------:R-:W-:Y:S01]  /*18500*/  MOV R90, R215 ;  /* 0x000000d7005a7202 */ /* 0x000fe20000000f00 */
[----:B------:R-:W-:-:S05]  /*18510*/  BRA `(.L_x_2340) ;  /* 0xffff821000007947 */ /* 0x000fca000383ffff */
.L_x_2250:
[----:B------:R-:W-:Y:S01]  /*18520*/  MOV R215, RZ ;  /* 0x000000ff00d77202 */ /* 0x000fe20000000f00 */
[----:B------:R-:W-:Y:S01]  /*18530*/  IMAD.MOV.U32 R216, RZ, RZ, R0 ;  /* 0x000000ffffd87224 */ /* 0x000fe200078e0000 */
[----:B------:R-:W-:Y:S01]  /*18540*/  MOV R2, 0x18570 ;  /* 0x0001857000027802 */ /* 0x000fe20000000f00 */
[----:B------:R-:W-:Y:S02]  /*18550*/  IMAD.MOV.U32 R3, RZ, RZ, 0x181f ;  /* 0x0000181fff037424 */ /* 0x000fe400078e00ff */
[----:B-12---:R-:W-:Y:S05]  /*18560*/  CALL.REL.NOINC `($__internal_31_$__cuda_sm70_shflsync_idx_p) ;  /* 0x0000217000007944 */ /* 0x006fea0003c00000 */
        /* <DEDUP_REMOVED lines=13> */
[----:B------:R-:W-:Y:S05]  /*18640*/  CALL.REL.NOINC `($__internal_31_$__cuda_sm70_shflsync_idx_p) ;  /* 0x0000209000007944 */ /* 0x000fea0003c00000 */
[----:B------:R-:W-:Y:S01]  /*18650*/  MOV R3, 0x181f ;  /* 0x0000181f00037802 */ /* 0x000fe20000000f00 */
[----:B------:R-:W-:Y:S01]  /*18660*/  IMAD.MOV.U32 R90, RZ, RZ, R215 ;  /* 0x000000ffff5a7224 */ /* 0x000fe200078e00d7 */
[----:B------:R-:W-:Y:S01]  /*18670*/  MOV R215, 0x1 ;  /* 0x0000000100d77802 */ /* 0x000fe20000000f00 */
[----:B------:R-:W-:Y:S01]  /*18680*/  IMAD.MOV.U32 R216, RZ, RZ, R0 ;  /* 0x000000ffffd87224 */ /* 0x000fe200078e0000 */
[----:B------:R-:W-:Y:S02]  /*18690*/  MOV R2, 0x186b0 ;  /* 0x000186b000027802 */ /* 0x000fe40000000f00 */
[----:B------:R-:W-:Y:S05]  /*186a0*/  CALL.REL.NOINC `($__internal_31_$__cuda_sm70_shflsync_idx_p) ;  /* 0x0000203000007944 */ /* 0x000fea0003c00000 */
        /* <DEDUP_REMOVED lines=60> */
[----:B------:R-:W-:Y:S01]  /*18a70*/  MOV R2, R215 ;  /* 0x000000d700027202 */ /* 0x000fe20000000f00 */
[----:B------:R-:W-:-:S05]  /*18a80*/  BRA `(.L_x_2341) ;  /* 0xffff7e3000007947 */ /* 0x000fca000383ffff */
.L_x_2251:
[----:B------:R-:W-:Y:S02]  /*18a90*/  MOV R0, 0x2 ;  /* 0x0000000200007802 */ /* 0x000fe40000000f00 */
[----:B------:R-:W-:Y:S02]  /*18aa0*/  MOV R2, 0x18ac0 ;  /* 0x00018ac000027802 */ /* 0x000fe40000000f00 */
[----:B------:R-:W-:Y:S05]  /*18ab0*/  CALL.REL.NOINC `($__internal_30_$__cuda_sm70_shflsync_bfly_p) ;  /* 0x00001bc000007944 */ /* 0x000fea0003c00000 */
[----:B------:R-:W-:Y:S01]  /*18ac0*/  FMNMX.FTZ R84, R84, R0, !PT ;  /* 0x0000000054547209 */ /* 0x000fe20007810000 */
[----:B------:R-:W-:Y:S01]  /*18ad0*/  IMAD.MOV.U32 R0, RZ, RZ, 0x1 ;  /* 0x00000001ff007424 */ /* 0x000fe200078e00ff */
[----:B------:R-:W-:Y:S02]  /*18ae0*/  MOV R2, 0x18b00 ;  /* 0x00018b0000027802 */ /* 0x000fe40000000f00 */
        /* <DEDUP_REMOVED lines=28> */
[----:B------:R-:W-:-:S05]  /*18cb0*/  BRA `(.L_x_2342) ;  /* 0xffff82b000007947 */ /* 0x000fca000383ffff */
.L_x_2253:
[----:B------:R-:W-:Y:S01]  /*18cc0*/  IMAD.MOV.U32 R84, RZ, RZ, R225 ;  /* 0x000000ffff547224 */ /* 0x000fe200078e00e1 */
[----:B------:R-:W-:-:S02]  /*18cd0*/  MOV R0, 0x2 ;  /* 0x0000000200007802 */ /* 0x000fc40000000f00 */
[----:B------:R-:W-:Y:S02]  /*18ce0*/  MOV R2, 0x18d00 ;  /* 0x00018d0000027802 */ /* 0x000fe40000000f00 */
[----:B------:R-:W-:Y:S05]  /*18cf0*/  CALL.REL.NOINC `($__internal_30_$__cuda_sm70_shflsync_bfly_p) ;  /* 0x0000198000007944 */ /* 0x000fea0003c00000 */
[----:B------:R-:W-:Y:S05]  /*18d00*/  BRA `(.L_x_2343) ;  /* 0xffffa00000007947 */ /* 0x000fea000383ffff */
.L_x_2254:
[----:B------:R-:W-:Y:S01]  /*18d10*/  IMAD.MOV.U32 R84, RZ, RZ, R4 ;  /* 0x000000ffff547224 */ /* 0x000fe200078e0004 */
[----:B------:R-:W-:Y:S02]  /*18d20*/  MOV R0, 0x1 ;  /* 0x0000000100007802 */ /* 0x000fe40000000f00 */
[----:B------:R-:W-:Y:S02]  /*18d30*/  MOV R2, 0x18d50 ;  /* 0x00018d5000027802 */ /* 0x000fe40000000f00 */
[----:B-1----:R-:W-:Y:S05]  /*18d40*/  CALL.REL.NOINC `($__internal_30_$__cuda_sm70_shflsync_bfly_p) ;  /* 0x0000193000007944 */ /* 0x002fea0003c00000 */
[----:B------:R-:W-:Y:S01]  /*18d50*/  FADD.FTZ R4, R4, R0 ;  /* 0x0000000004047221 */ /* 0x000fe20000010000 */
[----:B------:R-:W-:Y:S02]  /*18d60*/  MOV R84, R223 ;  /* 0x000000df00547202 */ /* 0x000fe40000000f00 */
[----:B------:R-:W-:Y:S02]  /*18d70*/  MOV R0, 0x2 ;  /* 0x0000000200007802 */ /* 0x000fe40000000f00 */
[----:B------:R-:W-:Y:S02]  /*18d80*/  MOV R2, 0x18da0 ;  /* 0x00018da000027802 */ /* 0x000fe40000000f00 */
[----:B------:R-:W-:Y:S05]  /*18d90*/  CALL.REL.NOINC `($__internal_30_$__cuda_sm70_shflsync_bfly_p) ;  /* 0x000018e000007944 */ /* 0x000fea0003c00000 */
[----:B------:R-:W-:Y:S01]  /*18da0*/  FADD.FTZ R6, R223, R0 ;  /* 0x00000000df067221 */ /* 0x000fe20000010000 */
[----:B------:R-:W-:Y:S02]  /*18db0*/  MOV R0, 0x1 ;  /* 0x0000000100007802 */ /* 0x000fe40000000f00 */
[----:B------:R-:W-:-:S02]  /*18dc0*/  MOV R2, 0x18df0 ;  /* 0x00018df000027802 */ /* 0x000fc40000000f00 */
[----:B------:R-:W-:Y:S02]  /*18dd0*/  MOV R84, R6 ;  /* 0x0000000600547202 */ /* 0x000fe40000000f00 */
[----:B------:R-:W-:Y:S05]  /*18de0*/  CALL.REL.NOINC `($__internal_30_$__cuda_sm70_shflsync_bfly_p) ;  /* 0x0000189000007944 */ /* 0x000fea0003c00000 */
[----:B------:R-:W-:Y:S01]  /*18df0*/  FADD.FTZ R6, R6, R0 ;  /* 0x0000000006067221 */ /* 0x000fe20000010000 */
[----:B------:R-:W-:Y:S02]  /*18e00*/  MOV R84, R243 ;  /* 0x000000f300547202 */ /* 0x000fe40000000f00 */
[----:B------:R-:W-:Y:S02]  /*18e10*/  MOV R0, 0x2 ;  /* 0x0000000200007802 */ /* 0x000fe40000000f00 */
[----:B------:R-:W-:Y:S02]  /*18e20*/  MOV R2, 0x18e40 ;  /* 0x00018e4000027802 */ /* 0x000fe40000000f00 */
[----:B------:R-:W-:Y:S05]  /*18e30*/  CALL.REL.NOINC `($__internal_30_$__cuda_sm70_shflsync_bfly_p) ;  /* 0x0000184000007944 */ /* 0x000fea0003c00000 */
[----:B------:R-:W-:Y:S01]  /*18e40*/  FADD.FTZ R5, R243, R0 ;  /* 0x00000000f3057221 */ /* 0x000fe20000010000 */
[----:B------:R-:W-:Y:S02]  /*18e50*/  MOV R0, 0x1 ;  /* 0x0000000100007802 */ /* 0x000fe40000000f00 */
[----:B------:R-:W-:Y:S02]  /*18e60*/  MOV R2, 0x18e90 ;  /* 0x00018e9000027802 */ /* 0x000fe40000000f00 */
[----:B------:R-:W-:-:S02]  /*18e70*/  MOV R84, R5 ;  /* 0x0000000500547202 */ /* 0x000fc40000000f00 */
[----:B------:R-:W-:Y:S05]  /*18e80*/  CALL.REL.NOINC `($__internal_30_$__cuda_sm70_shflsync_bfly_p) ;  /* 0x000017f000007944 */ /* 0x000fea0003c00000 */
[----:B------:R-:W-:Y:S01]  /*18e90*/  FADD.FTZ R5, R5, R0 ;  /* 0x0000000005057221 */ /* 0x000fe20000010000 */
[----:B------:R-:W-:-:S02]  /*18ea0*/  MOV R84, R246 ;  /* 0x000000f600547202 */ /* 0x000fc40000000f00 */
[----:B------:R-:W-:Y:S02]  /*18eb0*/  MOV R0, 0x2 ;  /* 0x0000000200007802 */ /* 0x000fe40000000f00 */
[----:B------:R-:W-:Y:S02]  /*18ec0*/  MOV R2, 0x18ee0 ;  /* 0x00018ee000027802 */ /* 0x000fe40000000f00 */
[----:B------:R-:W-:Y:S05]  /*18ed0*/  CALL.REL.NOINC `($__internal_30_$__cuda_sm70_shflsync_bfly_p) ;  /* 0x000017a000007944 */ /* 0x000fea0003c00000 */
[----:B------:R-:W-:Y:S01]  /*18ee0*/  FADD.FTZ R7, R246, R0 ;  /* 0x00000000f6077221 */ /* 0x000fe20000010000 */
[----:B------:R-:W-:Y:S02]  /*18ef0*/  MOV R0, 0x1 ;  /* 0x0000000100007802 */ /* 0x000fe40000000f00 */
[----:B------:R-:W-:Y:S02]  /*18f00*/  MOV R2, 0x18f30 ;  /* 0x00018f3000027802 */ /* 0x000fe40000000f00 */
[----:B------:R-:W-:Y:S02]  /*18f10*/  MOV R84, R7 ;  /* 0x0000000700547202 */ /* 0x000fe40000000f00 */
[----:B------:R-:W-:Y:S05]  /*18f20*/  CALL.REL.NOINC `($__internal_30_$__cuda_sm70_shflsync_bfly_p) ;  /* 0x0000175000007944 */ /* 0x000fea0003c00000 */
[----:B------:R-:W-:Y:S01]  /*18f30*/  MOV R8, R0 ;  /* 0x0000000000087202 */ /* 0x000fe20000000f00 */
[----:B------:R-:W-:Y:S05]  /*18f40*/  BRA `(.L_x_2344) ;  /* 0xffff9eb000007947 */ /* 0x000fea000383ffff */
.L_x_2261:
[----:B-1-34-:R-:W-:Y:S01]  /*18f50*/  IMAD.MOV.U32 R216, RZ, RZ, R5 ;  /* 0x000000ffffd87224 */ /* 0x01afe200078e0005 */
[----:B------:R-:W-:Y:S01]  /*18f60*/  MOV R215, RZ ;  /* 0x000000ff00d77202 */ /* 0x000fe20000000f00 */
[----:B------:R-:W-:Y:S01]  /*18f70*/  IMAD.MOV.U32 R3, RZ, RZ, 0x181f ;  /* 0x0000181fff037424 */ /* 0x000fe200078e00ff */
[----:B------:R-:W-:-:S02]  /*18f80*/  MOV R2, 0x18fa0 ;  /* 0x00018fa000027802 */ /* 0x000fc40000000f00 */
[----:B------:R-:W-:Y:S05]  /*18f90*/  CALL.REL.NOINC `($__internal_31_$__cuda_sm70_shflsync_idx_p) ;  /* 0x0000174000007944 */ /* 0x000fea0003c00000 */
[----:B------:R-:W-:Y:S01]  /*18fa0*/  MOV R7, R215 ;  /* 0x000000d700077202 */ /* 0x000fe20000000f00 */
[----:B------:R-:W-:Y:S05]  /*18fb0*/  BRA `(.L_x_2345) ;  /* 0xffffb51000007947 */ /* 0x000fea000383ffff */
.L_x_2262:
[----:B------:R-:W-:Y:S01]  /*18fc0*/  IMAD.MOV.U32 R216, RZ, RZ, R6 ;  /* 0x000000ffffd87224 */ /* 0x000fe200078e0006 */
[----:B------:R-:W-:Y:S01]  /*18fd0*/  MOV R215, RZ ;  /* 0x000000ff00d77202 */ /* 0x000fe20000000f00 */
[----:B------:R-:W-:Y:S01]  /*18fe0*/  IMAD.MOV.U32 R3, RZ, RZ, 0x181f ;  /* 0x0000181fff037424 */ /* 0x000fe200078e00ff */
[----:B------:R-:W-:-:S02]  /*18ff0*/  MOV R2, 0x19010 ;  /* 0x0001901000027802 */ /* 0x000fc40000000f00 */
[----:B-12---:R-:W-:Y:S05]  /*19000*/  CALL.REL.NOINC `($__internal_31_$__cuda_sm70_shflsync_idx_p) ;  /* 0x000016d000007944 */ /* 0x006fea0003c00000 */
[----:B------:R-:W-:Y:S01]  /*19010*/  MOV R2, R215 ;  /* 0x000000d700027202 */ /* 0x000fe20000000f00 */
[----:B------:R-:W-:Y:S05]  /*19020*/  BRA `(.L_x_2346) ;  /* 0xffffb4c000007947 */ /* 0x000fea000383ffff */
.L_x_2263:
[----:B------:R-:W-:Y:S01]  /*19030*/  IMAD.MOV.U32 R216, RZ, RZ, R5 ;  /* 0x000000ffffd87224 */ /* 0x000fe200078e0005 */
[----:B------:R-:W-:Y:S01]  /*19040*/  MOV R215, 0x1 ;  /* 0x0000000100d77802 */ /* 0x000fe20000000f00 */
[----:B--2---:R-:W-:Y:S01]  /*19050*/  IMAD.MOV.U32 R3, RZ, RZ, 0x181f ;  /* 0x0000181fff037424 */ /* 0x004fe200078e00ff */
[----:B------:R-:W-:-:S02]  /*19060*/  MOV R2, 0x19080 ;  /* 0x0001908000027802 */ /* 0x000fc40000000f00 */
[----:B-1-3--:R-:W-:Y:S05]  /*19070*/  CALL.REL.NOINC `($__internal_31_$__cuda_sm70_shflsync_idx_p) ;  /* 0x0000166000007944 */ /* 0x00afea0003c00000 */
        /* <DEDUP_REMOVED lines=8> */
.L_x_2264:
[----:B------:R-:W-:Y:S01]  /*19100*/  IMAD.MOV.U32 R216, RZ, RZ, R5 ;  /* 0x000000ffffd87224 */ /* 0x000fe200078e0005 */
[----:B------:R-:W-:Y:S01]  /*19110*/  MOV R215, 0x2 ;  /* 0x0000000200d77802 */ /* 0x000fe20000000f00 */
[----:B-1----:R-:W-:Y:S01]  /*19120*/  IMAD.MOV.U32 R3, RZ, RZ, 0x181f ;  /* 0x0000181fff037424 */ /* 0x002fe200078e00ff */
[----:B------:R-:W-:Y:S02]  /*19130*/  MOV R2, 0x19150 ;  /* 0x0001915000027802 */ /* 0x000fe40000000f00 */
[----:B---34-:R-:W-:Y:S05]  /*19140*/  CALL.REL.NOINC `($__internal_31_$__cuda_sm70_shflsync_idx_p) ;  /* 0x0000159000007944 */ /* 0x018fea0003c00000 */
[----:B------:R-:W-:Y:S01]  /*19150*/  MOV R7, R215 ;  /* 0x000000d700077202 */ /* 0x000fe20000000f00 */
[----:B------:R-:W-:Y:S05]  /*19160*/  BRA `(.L_x_2348) ;  /* 0xffffb46000007947 */ /* 0x000fea000383ffff */
.L_x_2265:
[----:B------:R-:W-:Y:S01]  /*19170*/  IMAD.MOV.U32 R216, RZ, RZ, R6 ;  /* 0x000000ffffd87224 */ /* 0x000fe200078e0006 */
[----:B------:R-:W-:Y:S01]  /*19180*/  MOV R215, 0x2 ;  /* 0x0000000200d77802 */ /* 0x000fe20000000f00 */
[----:B-1----:R-:W-:Y:S01]  /*19190*/  IMAD.MOV.U32 R3, RZ, RZ, 0x181f ;  /* 0x0000181fff037424 */ /* 0x002fe200078e00ff */
[----:B------:R-:W-:Y:S02]  /*191a0*/  MOV R2, 0x191c0 ;  /* 0x000191c000027802 */ /* 0x000fe40000000f00 */
[----:B--234-:R-:W-:Y:S05]  /*191b0*/  CALL.REL.NOINC `($__internal_31_$__cuda_sm70_shflsync_idx_p) ;  /* 0x0000152000007944 */ /* 0x01cfea0003c00000 */
[----:B------:R-:W-:Y:S01]  /*191c0*/  MOV R2, R215 ;  /* 0x000000d700027202 */ /* 0x000fe20000000f00 */
[----:B------:R-:W-:Y:S05]  /*191d0*/  BRA `(.L_x_2349) ;  /* 0xffffb41000007947 */ /* 0x000fea000383ffff */
.L_x_2266:
[----:B------:R-:W-:Y:S01]  /*191e0*/  IMAD.MOV.U32 R216, RZ, RZ, R5 ;  /* 0x000000ffffd87224 */ /* 0x000fe200078e0005 */
[----:B------:R-:W-:Y:S01]  /*191f0*/  MOV R215, 0x3 ;  /* 0x0000000300d77802 */ /* 0x000fe20000000f00 */
[----:B--2---:R-:W-:Y:S01]  /*19200*/  IMAD.MOV.U32 R3, RZ, RZ, 0x181f ;  /* 0x0000181fff037424 */ /* 0x004fe200078e00ff */
[----:B------:R-:W-:-:S02]  /*19210*/  MOV R2, 0x19230 ;  /* 0x0001923000027802 */ /* 0x000fc40000000f00 */
[----:B-1-34-:R-:W-:Y:S05]  /*19220*/  CALL.REL.NOINC `($__internal_31_$__cuda_sm70_shflsync_idx_p) ;  /* 0x000014b000007944 */ /* 0x01afea0003c00000 */
        /* <DEDUP_REMOVED lines=8> */
.L_x_2267:
[----:B------:R-:W-:Y:S01]  /*192b0*/  IMAD.MOV.U32 R216, RZ, RZ, R5 ;  /* 0x000000ffffd87224 */ /* 0x000fe200078e0005 */
[----:B------:R-:W-:Y:S01]  /*192c0*/  MOV R215, 0x4 ;  /* 0x0000000400d77802 */ /* 0x000fe20000000f00 */
[----:B--2---:R-:W-:Y:S01]  /*192d0*/  IMAD.MOV.U32 R3, RZ, RZ, 0x181f ;  /* 0x0000181fff037424 */ /* 0x004fe200078e00ff */
[----:B------:R-:W-:Y:S02]  /*192e0*/  MOV R2, 0x19300 ;  /* 0x0001930000027802 */ /* 0x000fe40000000f00 */
[----:B-1-34-:R-:W-:Y:S05]  /*192f0*/  CALL.REL.NOINC `($__internal_31_$__cuda_sm70_shflsync_idx_p) ;  /* 0x000013e000007944 */ /* 0x01afea0003c00000 */
[----:B------:R-:W-:Y:S01]  /*19300*/  MOV R7, R215 ;  /* 0x000000d700077202 */ /* 0x000fe20000000f00 */
[----:B------:R-:W-:Y:S05]  /*19310*/  BRA `(.L_x_2351) ;  /* 0xffffb3c000007947 */ /* 0x000fea000383ffff */
.L_x_2268:
[----:B------:R-:W-:Y:S01]  /*19320*/  IMAD.MOV.U32 R216, RZ, RZ, R6 ;  /* 0x000000ffffd87224 */ /* 0x000fe200078e0006 */
[----:B------:R-:W-:Y:S01]  /*19330*/  MOV R215, 0x4 ;  /* 0x0000000400d77802 */ /* 0x000fe20000000f00 */
[----:B--2---:R-:W-:Y:S01]  /*19340*/  IMAD.MOV.U32 R3, RZ, RZ, 0x181f ;  /* 0x0000181fff037424 */ /* 0x004fe200078e00ff */
[----:B------:R-:W-:Y:S02]  /*19350*/  MOV R2, 0x19370 ;  /* 0x0001937000027802 */ /* 0x000fe40000000f00 */
[----:B-1-34-:R-:W-:Y:S05]  /*19360*/  CALL.REL.NOINC `($__internal_31_$__cuda_sm70_shflsync_idx_p) ;  /* 0x0000137000007944 */ /* 0x01afea0003c00000 */
[----:B------:R-:W-:Y:S01]  /*19370*/  MOV R2, R215 ;  /* 0x000000d700027202 */ /* 0x000fe20000000f00 */
[----:B------:R-:W-:Y:S05]  /*19380*/  BRA `(.L_x_2352) ;  /* 0xffffb37000007947 */ /* 0x000fea000383ffff */
.L_x_2269:
[----:B------:R-:W-:Y:S01]  /*19390*/  IMAD.MOV.U32 R216, RZ, RZ, R5 ;  /* 0x000000ffffd87224 */ /* 0x000fe200078e0005 */
[----:B------:R-:W-:Y:S01]  /*193a0*/  MOV R215, 0x5 ;  /* 0x0000000500d77802 */ /* 0x000fe20000000f00 */
[----:B-1----:R-:W-:Y:S01]  /*193b0*/  IMAD.MOV.U32 R3, RZ, RZ, 0x181f ;  /* 0x0000181fff037424 */ /* 0x002fe200078e00ff */
[----:B------:R-:W-:-:S02]  /*193c0*/  MOV R2, 0x193e0 ;  /* 0x000193e000027802 */ /* 0x000fc40000000f00 */
[----:B--234-:R-:W-:Y:S05]  /*193d0*/  CALL.REL.NOINC `($__internal_31_$__cuda_sm70_shflsync_idx_p) ;  /* 0x0000130000007944 */ /* 0x01cfea0003c00000 */
        /* <DEDUP_REMOVED lines=8> */
.L_x_2270:
[----:B------:R-:W-:Y:S01]  /*19460*/  IMAD.MOV.U32 R216, RZ, RZ, R5 ;  /* 0x000000ffffd87224 */ /* 0x000fe200078e0005 */
[----:B------:R-:W-:Y:S01]  /*19470*/  MOV R215, 0x6 ;  /* 0x0000000600d77802 */ /* 0x000fe20000000f00 */
[----:B--2---:R-:W-:Y:S01]  /*19480*/  IMAD.MOV.U32 R3, RZ, RZ, 0x181f ;  /* 0x0000181fff037424 */ /* 0x004fe200078e00ff */
[----:B------:R-:W-:Y:S02]  /*19490*/  MOV R2, 0x194b0 ;  /* 0x000194b000027802 */ /* 0x000fe40000000f00 */
[----:B-1--4-:R-:W-:Y:S05]  /*194a0*/  CALL.REL.NOINC `($__internal_31_$__cuda_sm70_shflsync_idx_p) ;  /* 0x0000123000007944 */ /* 0x012fea0003c00000 */
[----:B------:R-:W-:Y:S01]  /*194b0*/  MOV R7, R215 ;  /* 0x000000d700077202 */ /* 0x000fe20000000f00 */
[----:B------:R-:W-:Y:S05]  /*194c0*/  BRA `(.L_x_2354) ;  /* 0xffffb32000007947 */ /* 0x000fea000383ffff */
.L_x_2271:
[----:B------:R-:W-:Y:S01]  /*194d0*/  IMAD.MOV.U32 R216, RZ, RZ, R6 ;  /* 0x000000ffffd87224 */ /* 0x000fe200078e0006 */
[----:B------:R-:W-:Y:S01]  /*194e0*/  MOV R215, 0x6 ;  /* 0x0000000600d77802 */ /* 0x000fe20000000f00 */
[----:B--2---:R-:W-:Y:S01]  /*194f0*/  IMAD.MOV.U32 R3, RZ, RZ, 0x181f ;  /* 0x0000181fff037424 */ /* 0x004fe200078e00ff */
[----:B------:R-:W-:Y:S02]  /*19500*/  MOV R2, 0x19520 ;  /* 0x0001952000027802 */ /* 0x000fe40000000f00 */
[----:B-1-34-:R-:W-:Y:S05]  /*19510*/  CALL.REL.NOINC `($__internal_31_$__cuda_sm70_shflsync_idx_p) ;  /* 0x000011c000007944 */ /* 0x01afea0003c00000 */
[----:B------:R-:W-:Y:S01]  /*19520*/  MOV R2, R215 ;  /* 0x000000d700027202 */ /* 0x000fe20000000f00 */
[----:B------:R-:W-:Y:S05]  /*19530*/  BRA `(.L_x_2355) ;  /* 0xffffb2d000007947 */ /* 0x000fea000383ffff */
.L_x_2272:
[----:B------:R-:W-:Y:S01]  /*19540*/  IMAD.MOV.U32 R216, RZ, RZ, R5 ;  /* 0x000000ffffd87224 */ /* 0x000fe200078e0005 */
[----:B------:R-:W-:Y:S01]  /*19550*/  MOV R215, 0x7 ;  /* 0x0000000700d77802 */ /* 0x000fe20000000f00 */
[----:B-1----:R-:W-:Y:S01]  /*19560*/  IMAD.MOV.U32 R3, RZ, RZ, 0x181f ;  /* 0x0000181fff037424 */ /* 0x002fe200078e00ff */
[----:B------:R-:W-:-:S02]  /*19570*/  MOV R2, 0x19590 ;  /* 0x0001959000027802 */ /* 0x000fc40000000f00 */
[----:B--2-4-:R-:W-:Y:S05]  /*19580*/  CALL.REL.NOINC `($__internal_31_$__cuda_sm70_shflsync_idx_p) ;  /* 0x0000115000007944 */ /* 0x014fea0003c00000 */
        /* <DEDUP_REMOVED lines=8> */
.L_x_2274:
[----:B------:R-:W-:Y:S01]  /*19610*/  IMAD.MOV.U32 R216, RZ, RZ, R5 ;  /* 0x000000ffffd87224 */ /* 0x000fe200078e0005 */
[----:B------:R-:W-:Y:S01]  /*19620*/  MOV R215, RZ ;  /* 0x000000ff00d77202 */ /* 0x000fe20000000f00 */
[----:B------:R-:W-:Y:S01]  /*19630*/  IMAD.MOV.U32 R3, RZ, RZ, 0x1c1f ;  /* 0x00001c1fff037424 */ /* 0x000fe200078e00ff */
[----:B------:R-:W-:Y:S02]  /*19640*/  MOV R2, 0x19660 ;  /* 0x0001966000027802 */ /* 0x000fe40000000f00 */
[----:B------:R-:W-:Y:S05]  /*19650*/  CALL.REL.NOINC `($__internal_31_$__cuda_sm70_shflsync_idx_p) ;  /* 0x0000108000007944 */ /* 0x000fea0003c00000 */
[----:B------:R-:W-:Y:S01]  /*19660*/  MOV R4, R215 ;  /* 0x000000d700047202 */ /* 0x000fe20000000f00 */
[----:B------:R-:W-:Y:S05]  /*19670*/  BRA `(.L_x_2357) ;  /* 0xffffb49000007947 */ /* 0x000fea000383ffff */
.L_x_2275:
[----:B------:R-:W-:Y:S01]  /*19680*/  IMAD.MOV.U32 R216, RZ, RZ, R12 ;  /* 0x000000ffffd87224 */ /* 0x000fe200078e000c */
[----:B------:R-:W-:Y:S01]  /*19690*/  MOV R215, RZ ;  /* 0x000000ff00d77202 */ /* 0x000fe20000000f00 */
[----:B------:R-:W-:Y:S01]  /*196a0*/  IMAD.MOV.U32 R3, RZ, RZ, 0x1c1f ;  /* 0x00001c1fff037424 */ /* 0x000fe200078e00ff */
[----:B------:R-:W-:Y:S02]  /*196b0*/  MOV R2, 0x196d0 ;  /* 0x000196d000027802 */ /* 0x000fe40000000f00 */
[----:B-12---:R-:W-:Y:S05]  /*196c0*/  CALL.REL.NOINC `($__internal_31_$__cuda_sm70_shflsync_idx_p) ;  /* 0x0000101000007944 */ /* 0x006fea0003c00000 */
[----:B------:R-:W-:Y:S01]  /*196d0*/  MOV R0, R215 ;  /* 0x000000d700007202 */ /* 0x000fe20000000f00 */
[----:B------:R-:W-:Y:S05]  /*196e0*/  BRA `(.L_x_2358) ;  /* 0xffffb44000007947 */ /* 0x000fea000383ffff */
.L_x_2278:
[----:B------:R-:W-:Y:S01]  /*196f0*/  IMAD.MOV.U32 R216, RZ, RZ, R5 ;  /* 0x000000ffffd87224 */ /* 0x000fe200078e0005 */
[----:B------:R-:W-:Y:S01]  /*19700*/  MOV R215, 0x1 ;  /* 0x0000000100d77802 */ /* 0x000fe20000000f00 */
[----:B----4-:R-:W-:Y:S01]  /*19710*/  IMAD.MOV.U32 R3, RZ, RZ, 0x1c1f ;  /* 0x00001c1fff037424 */ /* 0x010fe200078e00ff */
[----:B------:R-:W-:-:S02]  /*19720*/  MOV R2, 0x19740 ;  /* 0x0001974000027802 */ /* 0x000fc40000000f00 */
[----:B-123--:R-:W-:Y:S05]  /*19730*/  CALL.REL.NOINC `($__internal_31_$__cuda_sm70_shflsync_idx_p) ;  /* 0x00000fa000007944 */ /* 0x00efea0003c00000 */
        /* <DEDUP_REMOVED lines=8> */
.L_x_2281:
[----:B------:R-:W-:Y:S01]  /*197c0*/  IMAD.MOV.U32 R216, RZ, RZ, R5 ;  /* 0x000000ffffd87224 */ /* 0x000fe200078e0005 */
[----:B------:R-:W-:Y:S01]  /*197d0*/  MOV R215, 0x2 ;  /* 0x0000000200d77802 */ /* 0x000fe20000000f00 */
[----:B-1----:R-:W-:Y:S01]  /*197e0*/  IMAD.MOV.U32 R3, RZ, RZ, 0x1c1f ;  /* 0x00001c1fff037424 */ /* 0x002fe200078e00ff */
[----:B------:R-:W-:Y:S02]  /*197f0*/  MOV R2, 0x19810 ;  /* 0x0001981000027802 */ /* 0x000fe40000000f00 */
[----:B--234-:R-:W-:Y:S05]  /*19800*/  CALL.REL.NOINC `($__internal_31_$__cuda_sm70_shflsync_idx_p) ;  /* 0x00000ed000007944 */ /* 0x01cfea0003c00000 */
[----:B------:R-:W-:Y:S01]  /*19810*/  MOV R4, R215 ;  /* 0x000000d700047202 */ /* 0x000fe20000000f00 */
[----:B------:R-:W-:Y:S05]  /*19820*/  BRA `(.L_x_2360) ;  /* 0xffffb9b000007947 */ /* 0x000fea000383ffff */
.L_x_2282:
[----:B------:R-:W-:Y:S01]  /*19830*/  IMAD.MOV.U32 R216, RZ, RZ, R12 ;  /* 0x000000ffffd87224 */ /* 0x000fe200078e000c */
[----:B------:R-:W-:Y:S01]  /*19840*/  MOV R215, 0x2 ;  /* 0x0000000200d77802 */ /* 0x000fe20000000f00 */
[----:B------:R-:W-:Y:S01]  /*19850*/  IMAD.MOV.U32 R3, RZ, RZ, 0x1c1f ;  /* 0x00001c1fff037424 */ /* 0x000fe200078e00ff */
[----:B------:R-:W-:Y:S02]  /*19860*/  MOV R2, 0x19880 ;  /* 0x0001988000027802 */ /* 0x000fe40000000f00 */
[----:B-1234-:R-:W-:Y:S05]  /*19870*/  CALL.REL.NOINC `($__internal_31_$__cuda_sm70_shflsync_idx_p) ;  /* 0x00000e6000007944 */ /* 0x01efea0003c00000 */
[----:B------:R-:W-:Y:S01]  /*19880*/  MOV R0, R215 ;  /* 0x000000d700007202 */ /* 0x000fe20000000f00 */
[----:B------:R-:W-:Y:S05]  /*19890*/  BRA `(.L_x_2361) ;  /* 0xffffb96000007947 */ /* 0x000fea000383ffff */
.L_x_2285:
        /* <DEDUP_REMOVED lines=13> */
.L_x_2289:
[----:B------:R-:W-:Y:S01]  /*19970*/  IMAD.MOV.U32 R216, RZ, RZ, R5 ;  /* 0x000000ffffd87224 */ /* 0x000fe200078e0005 */
[----:B------:R-:W-:Y:S01]  /*19980*/  MOV R215, RZ ;  /* 0x000000ff00d77202 */ /* 0x000fe20000000f00 */
[----:B------:R-:W-:Y:S01]  /*19990*/  IMAD.MOV.U32 R3, RZ, RZ, 0x181f ;  /* 0x0000181fff037424 */ /* 0x000fe200078e00ff */
[----:B------:R-:W-:Y:S02]  /*199a0*/  MOV R2, 0x199c0 ;  /* 0x000199c000027802 */ /* 0x000fe40000000f00 */
[----:B------:R-:W-:Y:S05]  /*199b0*/  CALL.REL.NOINC `($__internal_31_$__cuda_sm70_shflsync_idx_p) ;  /* 0x00000d2000007944 */ /* 0x000fea0003c00000 */
[----:B------:R-:W-:Y:S01]  /*199c0*/  MOV R7, R215 ;  /* 0x000000d700077202 */ /* 0x000fe20000000f00 */
[----:B------:R-:W-:Y:S05]  /*199d0*/  BRA `(.L_x_2363) ;  /* 0xffffc6f000007947 */ /* 0x000fea000383ffff */
.L_x_2290:
[----:B------:R-:W-:Y:S01]  /*199e0*/  IMAD.MOV.U32 R216, RZ, RZ, R6 ;  /* 0x000000ffffd87224 */ /* 0x000fe200078e0006 */
[----:B------:R-:W-:Y:S01]  /*199f0*/  MOV R215, RZ ;  /* 0x000000ff00d77202 */ /* 0x000fe20000000f00 */
[----:B------:R-:W-:Y:S01]  /*19a00*/  IMAD.MOV.U32 R3, RZ, RZ, 0x181f ;  /* 0x0000181fff037424 */ /* 0x000fe200078e00ff */
[----:B------:R-:W-:Y:S02]  /*19a10*/  MOV R2, 0x19a30 ;  /* 0x00019a3000027802 */ /* 0x000fe40000000f00 */
[----:B-12---:R-:W-:Y:S05]  /*19a20*/  CALL.REL.NOINC `($__internal_31_$__cuda_sm70_shflsync_idx_p) ;  /* 0x00000cb000007944 */ /* 0x006fea0003c00000 */
[----:B------:R-:W-:Y:S01]  /*19a30*/  MOV R2, R215 ;  /* 0x000000d700027202 */ /* 0x000fe20000000f00 */
[----:B------:R-:W-:Y:S05]  /*19a40*/  BRA `(.L_x_2364) ;  /* 0xffffc6a000007947 */ /* 0x000fea000383ffff */
.L_x_2291:
        /* <DEDUP_REMOVED lines=13> */
.L_x_2292:
[----:B------:R-:W-:Y:S01]  /*19b20*/  IMAD.MOV.U32 R216, RZ, RZ, R5 ;  /* 0x000000ffffd87224 */ /* 0x000fe200078e0005 */
[----:B------:R-:W-:Y:S01]  /*19b30*/  MOV R215, 0x2 ;  /* 0x0000000200d77802 */ /* 0x000fe20000000f00 */
[----:B-1----:R-:W-:Y:S01]  /*19b40*/  IMAD.MOV.U32 R3, RZ, RZ, 0x181f ;  /* 0x0000181fff037424 */ /* 0x002fe200078e00ff */
[----:B------:R-:W-:Y:S02]  /*19b50*/  MOV R2, 0x19b70 ;  /* 0x00019b7000027802 */ /* 0x000fe40000000f00 */
[----:B---34-:R-:W-:Y:S05]  /*19b60*/  CALL.REL.NOINC `($__internal_31_$__cuda_sm70_shflsync_idx_p) ;  /* 0x00000b7000007944 */ /* 0x018fea0003c00000 */
[----:B------:R-:W-:Y:S01]  /*19b70*/  MOV R7, R215 ;  /* 0x000000d700077202 */ /* 0x000fe20000000f00 */
[----:B------:R-:W-:Y:S05]  /*19b80*/  BRA `(.L_x_2366) ;  /* 0xffffc65000007947 */ /* 0x000fea000383ffff */
.L_x_2293:
[----:B------:R-:W-:Y:S01]  /*19b90*/  IMAD.MOV.U32 R216, RZ, RZ, R6 ;  /* 0x000000ffffd87224 */ /* 0x000fe200078e0006 */
[----:B------:R-:W-:Y:S01]  /*19ba0*/  MOV R215, 0x2 ;  /* 0x0000000200d77802 */ /* 0x000fe20000000f00 */
[----:B-1----:R-:W-:Y:S01]  /*19bb0*/  IMAD.MOV.U32 R3, RZ, RZ, 0x181f ;  /* 0x0000181fff037424 */ /* 0x002fe200078e00ff */
[----:B------:R-:W-:Y:S02]  /*19bc0*/  MOV R2, 0x19be0 ;  /* 0x00019be000027802 */ /* 0x000fe40000000f00 */
[----:B--234-:R-:W-:Y:S05]  /*19bd0*/  CALL.REL.NOINC `($__internal_31_$__cuda_sm70_shflsync_idx_p) ;  /* 0x00000b0000007944 */ /* 0x01cfea0003c00000 */
[----:B------:R-:W-:Y:S01]  /*19be0*/  MOV R2, R215 ;  /* 0x000000d700027202 */ /* 0x000fe20000000f00 */
[----:B------:R-:W-:Y:S05]  /*19bf0*/  BRA `(.L_x_2367) ;  /* 0xffffc60000007947 */ /* 0x000fea000383ffff */
.L_x_2294:
        /* <DEDUP_REMOVED lines=13> */
.L_x_2295:
[----:B------:R-:W-:Y:S01]  /*19cd0*/  IMAD.MOV.U32 R216, RZ, RZ, R5 ;  /* 0x000000ffffd87224 */ /* 0x000fe200078e0005 */
[----:B------:R-:W-:Y:S01]  /*19ce0*/  MOV R215, 0x4 ;  /* 0x0000000400d77802 */ /* 0x000fe20000000f00 */
[----:B--2---:R-:W-:Y:S01]  /*19cf0*/  IMAD.MOV.U32 R3, RZ, RZ, 0x181f ;  /* 0x0000181fff037424 */ /* 0x004fe200078e00ff */
[----:B------:R-:W-:Y:S02]  /*19d00*/  MOV R2, 0x19d20 ;  /* 0x00019d2000027802 */ /* 0x000fe40000000f00 */
[----:B-1-34-:R-:W-:Y:S05]  /*19d10*/  CALL.REL.NOINC `($__internal_31_$__cuda_sm70_shflsync_idx_p) ;  /* 0x000009c000007944 */ /* 0x01afea0003c00000 */
[----:B------:R-:W-:Y:S01]  /*19d20*/  MOV R7, R215 ;  /* 0x000000d700077202 */ /* 0x000fe20000000f00 */
[----:B------:R-:W-:Y:S05]  /*19d30*/  BRA `(.L_x_2369) ;  /* 0xffffc5b000007947 */ /* 0x000fea000383ffff */
.L_x_2296:
[----:B------:R-:W-:Y:S01]  /*19d40*/  IMAD.MOV.U32 R216, RZ, RZ, R6 ;  /* 0x000000ffffd87224 */ /* 0x000fe200078e0006 */
[----:B------:R-:W-:Y:S01]  /*19d50*/  MOV R215, 0x4 ;  /* 0x0000000400d77802 */ /* 0x000fe20000000f00 */
[----:B--2---:R-:W-:Y:S01]  /*19d60*/  IMAD.MOV.U32 R3, RZ, RZ, 0x181f ;  /* 0x0000181fff037424 */ /* 0x004fe200078e00ff */
[----:B------:R-:W-:Y:S02]  /*19d70*/  MOV R2, 0x19d90 ;  /* 0x00019d9000027802 */ /* 0x000fe40000000f00 */
[----:B-1-34-:R-:W-:Y:S05]  /*19d80*/  CALL.REL.NOINC `($__internal_31_$__cuda_sm70_shflsync_idx_p) ;  /* 0x0000095000007944 */ /* 0x01afea0003c00000 */
[----:B------:R-:W-:Y:S01]  /*19d90*/  MOV R2, R215 ;  /* 0x000000d700027202 */ /* 0x000fe20000000f00 */
[----:B------:R-:W-:Y:S05]  /*19da0*/  BRA `(.L_x_2370) ;  /* 0xffffc56000007947 */ /* 0x000fea000383ffff */
.L_x_2297:
        /* <DEDUP_REMOVED lines=13> */
.L_x_2298:
[----:B------:R-:W-:Y:S01]  /*19e80*/  IMAD.MOV.U32 R216, RZ, RZ, R5 ;  /* 0x000000ffffd87224 */ /* 0x000fe200078e0005 */
[----:B------:R-:W-:Y:S01]  /*19e90*/  MOV R215, 0x6 ;  /* 0x0000000600d77802 */ /* 0x000fe20000000f00 */
[----:B--2---:R-:W-:Y:S01]  /*19ea0*/  IMAD.MOV.U32 R3, RZ, RZ, 0x181f ;  /* 0x0000181fff037424 */ /* 0x004fe200078e00ff */
[----:B------:R-:W-:Y:S02]  /*19eb0*/  MOV R2, 0x19ed0 ;  /* 0x00019ed000027802 */ /* 0x000fe40000000f00 */
[----:B-1--4-:R-:W-:Y:S05]  /*19ec0*/  CALL.REL.NOINC `($__internal_31_$__cuda_sm70_shflsync_idx_p) ;  /* 0x0000081000007944 */ /* 0x012fea0003c00000 */
[----:B------:R-:W-:Y:S01]  /*19ed0*/  MOV R7, R215 ;  /* 0x000000d700077202 */ /* 0x000fe20000000f00 */
[----:B------:R-:W-:Y:S05]  /*19ee0*/  BRA `(.L_x_2372) ;  /* 0xffffc51000007947 */ /* 0x000fea000383ffff */
.L_x_2299:
[----:B------:R-:W-:Y:S01]  /*19ef0*/  IMAD.MOV.U32 R216, RZ, RZ, R6 ;  /* 0x000000ffffd87224 */ /* 0x000fe200078e0006 */
[----:B------:R-:W-:Y:S01]  /*19f00*/  MOV R215, 0x6 ;  /* 0x0000000600d77802 */ /* 0x000fe20000000f00 */
[----:B--2---:R-:W-:Y:S01]  /*19f10*/  IMAD.MOV.U32 R3, RZ, RZ, 0x181f ;  /* 0x0000181fff037424 */ /* 0x004fe200078e00ff */
[----:B------:R-:W-:Y:S02]  /*19f20*/  MOV R2, 0x19f40 ;  /* 0x00019f4000027802 */ /* 0x000fe40000000f00 */
[----:B-1-34-:R-:W-:Y:S05]  /*19f30*/  CALL.REL.NOINC `($__internal_31_$__cuda_sm70_shflsync_idx_p) ;  /* 0x000007a000007944 */ /* 0x01afea0003c00000 */
[----:B------:R-:W-:Y:S01]  /*19f40*/  MOV R2, R215 ;  /* 0x000000d700027202 */ /* 0x000fe20000000f00 */
[----:B------:R-:W-:Y:S05]  /*19f50*/  BRA `(.L_x_2373) ;  /* 0xffffc4c000007947 */ /* 0x000fea000383ffff */
.L_x_2300:
        /* <DEDUP_REMOVED lines=13> */
.L_x_2302:
[----:B------:R-:W-:Y:S01]  /*1a030*/  IMAD.MOV.U32 R216, RZ, RZ, R84 ;  /* 0x000000ffffd87224 */ /* 0x000fe200078e0054 */
[----:B------:R-:W-:Y:S01]  /*1a040*/  MOV R215, RZ ;  /* 0x000000ff00d77202 */ /* 0x000fe20000000f00 */
[----:B----4-:R-:W-:Y:S01]  /*1a050*/  IMAD.MOV.U32 R3, RZ, RZ, 0x1f ;  /* 0x0000001fff037424 */ /* 0x010fe200078e00ff */
[----:B------:R-:W-:Y:S02]  /*1a060*/  MOV R2, 0x1a080 ;  /* 0x0001a08000027802 */ /* 0x000fe40000000f00 */
[----:B------:R-:W-:Y:S05]  /*1a070*/  CALL.REL.NOINC `($__internal_31_$__cuda_sm70_shflsync_idx_p) ;  /* 0x0000066000007944 */ /* 0x000fea0003c00000 */
[----:B------:R-:W-:Y:S01]  /*1a080*/  MOV R9, R215 ;  /* 0x000000d700097202 */ /* 0x000fe20000000f00 */
[----:B------:R-:W-:Y:S05]  /*1a090*/  BRA `(.L_x_2375) ;  /* 0xffffc55000007947 */ /* 0x000fea000383ffff */
.L_x_2303:
[----:B------:R-:W-:Y:S01]  /*1a0a0*/  IMAD.MOV.U32 R216, RZ, RZ, R84 ;  /* 0x000000ffffd87224 */ /* 0x000fe200078e0054 */
[----:B------:R-:W-:Y:S01]  /*1a0b0*/  MOV R215, 0x1 ;  /* 0x0000000100d77802 */ /* 0x000fe20000000f00 */
[----:B----4-:R-:W-:Y:S01]  /*1a0c0*/  IMAD.MOV.U32 R3, RZ, RZ, 0x1f ;  /* 0x0000001fff037424 */ /* 0x010fe200078e00ff */
[----:B------:R-:W-:Y:S02]  /*1a0d0*/  MOV R2, 0x1a0f0 ;  /* 0x0001a0f000027802 */ /* 0x000fe40000000f00 */
[----:B-12---:R-:W-:Y:S05]  /*1a0e0*/  CALL.REL.NOINC `($__internal_31_$__cuda_sm70_shflsync_idx_p) ;  /* 0x000005f000007944 */ /* 0x006fea0003c00000 */
[----:B------:R-:W-:Y:S01]  /*1a0f0*/  MOV R8, R215 ;  /* 0x000000d700087202 */ /* 0x000fe20000000f00 */
[----:B------:R-:W-:Y:S05]  /*1a100*/  BRA `(.L_x_2376) ;  /* 0xffffc50000007947 */ /* 0x000fea000383ffff */
.L_x_2304:
[----:B------:R-:W-:Y:S02]  /*1a110*/  MOV R2, 0x1 ;  /* 0x0000000100027802 */ /* 0x000fe40000000f00 */
[----:B------:R-:W-:-:S02]  /*1a120*/  MOV R3, 0x1a140 ;  /* 0x0001a14000037802 */ /* 0x000fc40000000f00 */
[----:B-123--:R-:W-:Y:S05]  /*1a130*/  CALL.REL.NOINC `($__internal_32_$__cuda_sm70_shflsync_up_p) ;  /* 0x000005f000007944 */ /* 0x00efea0003c00000 */
[----:B------:R-:W-:Y:S05]  /*1a140*/  BRA `(.L_x_2377) ;  /* 0xffffc5f000007947 */ /* 0x000fea000383ffff */
.L_x_2305:
[----:B------:R-:W-:Y:S02]  /*1a150*/  MOV R2, 0x2 ;  /* 0x0000000200027802 */ /* 0x000fe40000000f00 */
[----:B------:R-:W-:-:S02]  /*1a160*/  MOV R3, 0x1a180 ;  /* 0x0001a18000037802 */ /* 0x000fc40000000f00 */
[----:B-12---:R-:W-:Y:S05]  /*1a170*/  CALL.REL.NOINC `($__internal_32_$__cuda_sm70_shflsync_up_p) ;  /* 0x000005b000007944 */ /* 0x006fea0003c00000 */
        /* <DEDUP_REMOVED lines=24> */
.L_x_2309:
[----:B------:R-:W-:Y:S02]  /*1a300*/  MOV R2, 0x1 ;  /* 0x0000000100027802 */ /* 0x000fe40000000f00 */
[----:B------:R-:W-:Y:S02]  /*1a310*/  MOV R3, 0x1a330 ;  /* 0x0001a33000037802 */ /* 0x000fe40000000f00 */
[----:B------:R-:W-:Y:S05]  /*1a320*/  CALL.REL.NOINC `($__internal_32_$__cuda_sm70_shflsync_up_p) ;  /* 0x0000040000007944 */ /* 0x000fea0003c00000 */
[----:B------:R-:W-:Y:S01]  /*1a330*/  MOV R2, R4 ;  /* 0x0000000400027202 */ /* 0x000fe20000000f00 */
[----:B------:R-:W-:Y:S05]  /*1a340*/  BRA `(.L_x_2379) ;  /* 0xffffc65000007947 */ /* 0x000fea000383ffff */
.L_x_2310:
        /* <DEDUP_REMOVED lines=27> */
.L_x_2312:
[----:B------:R-:W-:Y:S02]  /*1a500*/  SEL R0, RZ, 0x1, P0 ;  /* 0x00000001ff007807 */ /* 0x000fe40000000000 */
[----:B------:R-:W-:Y:S02]  /*1a510*/  MOV R2, 0x1a530 ;  /* 0x0001a53000027802 */ /* 0x000fe40000000f00 */
[----:B---3--:R-:W-:Y:S05]  /*1a520*/  CALL.REL.NOINC `($__internal_33_$__cuda_sm70_votesync_ballot) ;  /* 0x0000027000007944 */ /* 0x008fea0003c00000 */
[----:B------:R-:W-:Y:S05]  /*1a530*/  BRA `(.L_x_2381) ;  /* 0xffffc5f000007947 */ /* 0x000fea000383ffff */
.L_x_2313:
[----:B------:R-:W-:Y:S01]  /*1a540*/  IMAD.MOV.U32 R216, RZ, RZ, R6 ;  /* 0x000000ffffd87224 */ /* 0x000fe200078e0006 */
[----:B--2---:R-:W-:Y:S01]  /*1a550*/  MOV R215, R10 ;  /* 0x0000000a00d77202 */ /* 0x004fe20000000f00 */
[----:B------:R-:W-:Y:S01]  /*1a560*/  IMAD.MOV.U32 R3, RZ, RZ, 0x1f ;  /* 0x0000001fff037424 */ /* 0x000fe200078e00ff */
[----:B------:R-:W-:Y:S02]  /*1a570*/  MOV R2, 0x1a590 ;  /* 0x0001a59000027802 */ /* 0x000fe40000000f00 */
[----:B-1-3--:R-:W-:Y:S05]  /*1a580*/  CALL.REL.NOINC `($__internal_31_$__cuda_sm70_shflsync_idx_p) ;  /* 0x0000015000007944 */ /* 0x00afea0003c00000 */
[----:B------:R-:W-:Y:S01]  /*1a590*/  IMAD.MOV.U32 R6, RZ, RZ, R215 ;  /* 0x000000ffff067224 */ /* 0x000fe200078e00d7 */
[----:B------:R-:W-:Y:S01]  /*1a5a0*/  MOV R215, R10 ;  /* 0x0000000a00d77202 */ /* 0x000fe20000000f00 */
[----:B------:R-:W-:Y:S01]  /*1a5b0*/  IMAD.MOV.U32 R216, RZ, RZ, R7 ;  /* 0x000000ffffd87224 */ /* 0x000fe200078e0007 */
[----:B------:R-:W-:Y:S02]  /*1a5c0*/  MOV R3, 0x1f ;  /* 0x0000001f00037802 */ /* 0x000fe40000000f00 */
[----:B------:R-:W-:-:S02]  /*1a5d0*/  MOV R2, 0x1a5f0 ;  /* 0x0001a5f000027802 */ /* 0x000fc40000000f00 */
[----:B------:R-:W-:Y:S05]  /*1a5e0*/  CALL.REL.NOINC `($__internal_31_$__cuda_sm70_shflsync_idx_p) ;  /* 0x000000f000007944 */ /* 0x000fea0003c00000 */
[----:B------:R-:W-:Y:S01]  /*1a5f0*/  MOV R7, R215 ;  /* 0x000000d700077202 */ /* 0x000fe20000000f00 */
[----:B------:R-:W-:Y:S05]  /*1a600*/  BRA `(.L_x_2382) ;  /* 0xffffc56000007947 */ /* 0x000fea000383ffff */
.L_x_2316:
[----:B------:R-:W-:Y:S01]  /*1a610*/  IMAD.MOV.U32 R216, RZ, RZ, R4 ;  /* 0x000000ffffd87224 */ /* 0x000fe200078e0004 */
[----:B------:R-:W-:Y:S01]  /*1a620*/  MOV R215, R0 ;  /* 0x0000000000d77202 */ /* 0x000fe20000000f00 */
[----:B------:R-:W-:Y:S01]  /*1a630*/  IMAD.MOV.U32 R3, RZ, RZ, 0x1f ;  /* 0x0000001fff037424 */ /* 0x000fe200078e00ff */
[----:B------:R-:W-:-:S02]  /*1a640*/  MOV R2, 0x1a660 ;  /* 0x0001a66000027802 */ /* 0x000fc40000000f00 */
[----:B--234-:R-:W-:Y:S05]  /*1a650*/  CALL.REL.NOINC `($__internal_31_$__cuda_sm70_shflsync_idx_p) ;  /* 0x0000008000007944 */ /* 0x01cfea0003c00000 */
[----:B------:R-:W-:Y:S01]  /*1a660*/  MOV R11, R215 ;  /* 0x000000d7000b7202 */ /* 0x000fe20000000f00 */
[----:B------:R-:W-:Y:S05]  /*1a670*/  BRA `(.L_x_2315) ;  /* 0xffffc55000007947 */ /* 0x000fea000383ffff */
        .weak           $__internal_30_$__cuda_sm70_shflsync_bfly_p
        .type           $__internal_30_$__cuda_sm70_shflsync_bfly_p,@function
        .size           $__internal_30_$__cuda_sm70_shflsync_bfly_p,($__internal_31_$__cuda_sm70_shflsync_idx_p - $__internal_30_$__cuda_sm70_shflsync_bfly_p)
$__internal_30_$__cuda_sm70_shflsync_bfly_p:
[----:B------:R-:W-:Y:S02]  /*1a680*/  MOV R165, 0xffffffff ;  /* 0xffffffff00a57802 */ /* 0x000fe40000000f00 */
[----:B------:R-:W-:-:S02]  /*1a690*/  MOV R3, 0x1f ;  /* 0x0000001f00037802 */ /* 0x000fc40000000f00 */
[----:B------:R-:W-:Y:S04]  /*1a6a0*/  WARPSYNC R165 ;  /* 0x000000a500007348 */ /* 0x000fe80003800000 */
[----:B------:R1:W2:Y:S02]  /*1a6b0*/  SHFL.BFLY PT, R0, R84, R0, R3 ;  /* 0x0c00000054007389 */ /* 0x0002a400000e0003 */
[----:B-1----:R-:W-:-:S04]  /*1a6c0*/  MOV R3, 0x0 ;  /* 0x0000000000037802 */ /* 0x002fc80000000f00 */
[----:B--2---:R-:W-:Y:S05]  /*1a6d0*/  RET.REL.NODEC R2 `(_ZN7cutlass13device_kernelIN5flash19enable_sm80_to_sm89INS1_16FlashAttnFwdSm80INS1_25CollectiveMainloopFwdSm80ILi4ELi1ELb0EN4cute5tupleIJNS5_1CILi128EEENS7_ILi80EEENS7_ILi64EEEEEELi64ENS_10bfloat16_tEfNS_4arch4Sm80ELb0ELb0ELb0ELb1ELb1ELb1ELb1ELb1EEENS1_21CollectiveEpilogueFwdINS6_IJS8_SA_S9_EEENS6_IJNS7_ILi1EEESI_SI_EEESC_SE_Li128ELb1ELb1ELb1ELb0EEENS1_36VarlenDynamicPersistentTileSchedulerILi128ELi80ELi128ELi128ELb1ELb1ELb0ELb0ELb1ELb1EEEEEEEEEvNT_6ParamsE) ;  /* 0xfffe592002007950 */ /* 0x004fea0003c3ffff */
        .weak           $__internal_31_$__cuda_sm70_shflsync_idx_p
        .type           $__internal_31_$__cuda_sm70_shflsync_idx_p,@function
        .size           $__internal_31_$__cuda_sm70_shflsync_idx_p,($__internal_32_$__cuda_sm70_shflsync_up_p - $__internal_31_$__cuda_sm70_shflsync_idx_p)
$__internal_31_$__cuda_sm70_shflsync_idx_p:
[----:B------:R-:W-:-:S04]  /*1a6e0*/  MOV R217, 0xffffffff ;  /* 0xffffffff00d97802 */ /* 0x000fc80000000f00 */
[----:B------:R-:W-:Y:S04]  /*1a6f0*/  WARPSYNC R217 ;  /* 0x000000d900007348 */ /* 0x000fe80003800000 */
[----:B------:R1:W2:Y:S02]  /*1a700*/  SHFL.IDX PT, R215, R216, R215, R3 ;  /* 0x000000d7d8d77389 */ /* 0x0002a400000e0003 */
[----:B-1----:R-:W-:-:S04]  /*1a710*/  MOV R3, 0x0 ;  /* 0x0000000000037802 */ /* 0x002fc80000000f00 */
[----:B--2---:R-:W-:Y:S05]  /*1a720*/  RET.REL.NODEC R2 `(_ZN7cutlass13device_kernelIN5flash19enable_sm80_to_sm89INS1_16FlashAttnFwdSm80INS1_25CollectiveMainloopFwdSm80ILi4ELi1ELb0EN4cute5tupleIJNS5_1CILi128EEENS7_ILi80EEENS7_ILi64EEEEEELi64ENS_10bfloat16_tEfNS_4arch4Sm80ELb0ELb0ELb0ELb1ELb1ELb1ELb1ELb1EEENS1_21CollectiveEpilogueFwdINS6_IJS8_SA_S9_EEENS6_IJNS7_ILi1EEESI_SI_EEESC_SE_Li128ELb1ELb1ELb1ELb0EEENS1_36VarlenDynamicPersistentTileSchedulerILi128ELi80ELi128ELi128ELb1ELb1ELb0ELb0ELb1ELb1EEEEEEEEEvNT_6ParamsE) ;  /* 0xfffe58d002007950 */ /* 0x004fea0003c3ffff */
        .weak           $__internal_32_$__cuda_sm70_shflsync_up_p
        .type           $__internal_32_$__cuda_sm70_shflsync_up_p,@function
        .size           $__internal_32_$__cuda_sm70_shflsync_up_p,($__internal_33_$__cuda_sm70_votesync_ballot - $__internal_32_$__cuda_sm70_shflsync_up_p)
$__internal_32_$__cuda_sm70_shflsync_up_p:
[----:B------:R-:W-:Y:S02]  /*1a730*/  IMAD.MOV.U32 R4, RZ, RZ, RZ ;  /* 0x000000ffff047224 */ /* 0x000fe400078e00ff */
[----:B------:R-:W-:-:S04]  /*1a740*/  IMAD.MOV.U32 R10, RZ, RZ, -0x1 ;  /* 0xffffffffff0a7424 */ /* 0x000fc800078e00ff */
[----:B------:R-:W-:Y:S04]  /*1a750*/  WARPSYNC R10 ;  /* 0x0000000a00007348 */ /* 0x000fe80003800000 */
[----:B------:R1:W2:Y:S02]  /*1a760*/  SHFL.UP PT, R4, R0, R2, R4 ;  /* 0x0400000200047389 */ /* 0x0002a400000e0004 */
[----:B-1----:R-:W-:Y:S02]  /*1a770*/  MOV R2, R3 ;  /* 0x0000000300027202 */ /* 0x002fe40000000f00 */
[----:B------:R-:W-:-:S04]  /*1a780*/  MOV R3, 0x0 ;  /* 0x0000000000037802 */ /* 0x000fc80000000f00 */
[----:B--2---:R-:W-:Y:S05]  /*1a790*/  RET.REL.NODEC R2 `(_ZN7cutlass13device_kernelIN5flash19enable_sm80_to_sm89INS1_16FlashAttnFwdSm80INS1_25CollectiveMainloopFwdSm80ILi4ELi1ELb0EN4cute5tupleIJNS5_1CILi128EEENS7_ILi80EEENS7_ILi64EEEEEELi64ENS_10bfloat16_tEfNS_4arch4Sm80ELb0ELb0ELb0ELb1ELb1ELb1ELb1ELb1EEENS1_21CollectiveEpilogueFwdINS6_IJS8_SA_S9_EEENS6_IJNS7_ILi1EEESI_SI_EEESC_SE_Li128ELb1ELb1ELb1ELb0EEENS1_36VarlenDynamicPersistentTileSchedulerILi128ELi80ELi128ELi128ELb1ELb1ELb0ELb0ELb1ELb1EEEEEEEEEvNT_6ParamsE) ;  /* 0xfffe586002007950 */ /* 0x004fea0003c3ffff */
        .weak           $__internal_33_$__cuda_sm70_votesync_ballot
        .type           $__internal_33_$__cuda_sm70_votesync_ballot,@function
        .size           $__internal_33_$__cuda_sm70_votesync_ballot,(.L_x_3859 - $__internal_33_$__cuda_sm70_votesync_ballot)
$__internal_33_$__cuda_sm70_votesync_ballot:
[----:B------:R-:W-:Y:S01]  /*1a7a0*/  ISETP.NE.U32.AND P0, PT, R0, 0x1, PT ;  /* 0x000000010000780c */ /* 0x000fe20003f05070 */
[----:B------:R-:W-:-:S04]  /*1a7b0*/  IMAD.MOV.U32 R3, RZ, RZ, -0x1 ;  /* 0xffffffffff037424 */ /* 0x000fc800078e00ff */
[----:B------:R-:W-:Y:S08]  /*1a7c0*/  WARPSYNC R3 ;  /* 0x0000000300007348 */ /* 0x000ff00003800000 */
[----:B------:R-:W-:-:S04]  /*1a7d0*/  VOTE.ANY R0, PT, !P0 ;  /* 0x0000000000007806 */ /* 0x000fc800040e0100 */
[----:B------:R-:W-:Y:S01]  /*1a7e0*/  LOP3.LUT R0, R0, R3, RZ, 0xc0, !PT ;  /* 0x0000000300007212 */ /* 0x000fe200078ec0ff */
[----:B------:R-:W-:-:S04]  /*1a7f0*/  IMAD.MOV.U32 R3, RZ, RZ, 0x0 ;  /* 0x00000000ff037424 */ /* 0x000fc800078e00ff */
[----:B------:R-:W-:Y:S05]  /*1a800*/  RET.REL.NODEC R2 `(_ZN7cutlass13device_kernelIN5flash19enable_sm80_to_sm89INS1_16FlashAttnFwdSm80INS1_25CollectiveMainloopFwdSm80ILi4ELi1ELb0EN4cute5tupleIJNS5_1CILi128EEENS7_ILi80EEENS7_ILi64EEEEEELi64ENS_10bfloat16_tEfNS_4arch4Sm80ELb0ELb0ELb0ELb1ELb1ELb1ELb1ELb1EEENS1_21CollectiveEpilogueFwdINS6_IJS8_SA_S9_EEENS6_IJNS7_ILi1EEESI_SI_EEESC_SE_Li128ELb1ELb1ELb1ELb0EEENS1_36VarlenDynamicPersistentTileSchedulerILi128ELi80ELi128ELi128ELb1ELb1ELb0ELb0ELb1ELb1EEEEEEEEEvNT_6ParamsE) ;  /* 0xfffe57f002007950 */ /* 0x000fea0003c3ffff */
.L_x_2383:
        /* <DEDUP_REMOVED lines=15> */
.L_x_3859:


//--------------------- .text._ZN7cutlass13device_kernelIN5flash19enable_sm80_to_sm89INS1_16FlashAttnFwdSm80INS1_25CollectiveMainloopFwdSm80ILi4ELi1ELb0EN4cute5tupleIJNS5_1CILi128EEENS7_ILi96EEENS7_ILi64EEEEEELi64ENS_10bfloat16_tEfNS_4arch4Sm80ELb0ELb1ELb0ELb0ELb1ELb0ELb1ELb1EEENS1_21CollectiveEpilogueFwdINS6_IJS8_SA_S9_EEENS6_IJNS7_ILi1EEESI_SI_EEESC_SE_Li128ELb0ELb1ELb1ELb0EEENS1_19SingleTileSchedulerILb0ELb1ELb1ELi128EEEEEEEEEvNT_6ParamsE --------------------------
	.section	.text._ZN7cutlass13device_kernelIN5flash19enable_sm80_to_sm89INS1_16FlashAttnFwdSm80INS1_25CollectiveMainloopFwdSm80ILi4ELi1ELb0EN4cute5tupleIJNS5_1CILi128EEENS7_ILi96EEENS7_ILi64EEEEEELi64ENS_10bfloat16_tEfNS_4arch4Sm80ELb0ELb1ELb0ELb0ELb1ELb0ELb1ELb1EEENS1_21CollectiveEpilogueFwdINS6_IJS8_SA_S9_EEENS6_IJNS7_ILi1EEESI_SI_EEESC_SE_Li128ELb0ELb1ELb1ELb0EEENS1_19SingleTileSchedulerILb0ELb1ELb1ELi128EEEEEEEEEvNT_6ParamsE,"ax",@progbits
	.sectioninfo	@"SHI_REGISTERS=255"
	.align	128
.text._ZN7cutlass13device_kernelIN5flash19enable_sm80_to_sm89INS1_16FlashAttnFwdSm80INS1_25CollectiveMainloopFwdSm80ILi4ELi1ELb0EN4cute5tupleIJNS5_1CILi128EEENS7_ILi96EEENS7_ILi64EEEEEELi64ENS_10bfloat16_tEfNS_4arch4Sm80ELb0ELb1ELb0ELb0ELb1ELb0ELb1ELb1EEENS1_21CollectiveEpilogueFwdINS6_IJS8_SA_S9_EEENS6_IJNS7_ILi1EEESI_SI_EEESC_SE_Li128ELb0ELb1ELb1ELb0EEENS1_19SingleTileSchedulerILb0ELb1ELb1ELi128EEEEEEEEEvNT_6ParamsE:
        .type           _ZN7cutlass13device_kernelIN5flash19enable_sm80_to_sm89INS1_16FlashAttnFwdSm80INS1_25CollectiveMainloopFwdSm80ILi4ELi1ELb0EN4cute5tupleIJNS5_1CILi128EEENS7_ILi96EEENS7_ILi64EEEEEELi64ENS_10bfloat16_tEfNS_4arch4Sm80ELb0ELb1ELb0ELb0ELb1ELb0ELb1ELb1EEENS1_21CollectiveEpilogueFwdINS6_IJS8_SA_S9_EEENS6_IJNS7_ILi1EEESI_SI_EEESC_SE_Li128ELb0ELb1ELb1ELb0EEENS1_19SingleTileSchedulerILb0ELb1ELb1ELi128EEEEEEEEEvNT_6ParamsE,@function
        .size           _ZN7cutlass13device_kernelIN5flash19enable_sm80_to_sm89INS1_16FlashAttnFwdSm80INS1_25CollectiveMainloopFwdSm80ILi4ELi1ELb0EN4cute5tupleIJNS5_1CILi128EEENS7_ILi96EEENS7_ILi64EEEEEELi64ENS_10bfloat16_tEfNS_4arch4Sm80ELb0ELb1ELb0ELb0ELb1ELb0ELb1ELb1EEENS1_21CollectiveEpilogueFwdINS6_IJS8_SA_S9_EEENS6_IJNS7_ILi1EEESI_SI_EEESC_SE_Li128ELb0ELb1ELb1ELb0EEENS1_19SingleTileSchedulerILb0ELb1ELb1ELi128EEEEEEEEEvNT_6ParamsE,(.L_x_3864 - _ZN7cutlass13device_kernelIN5flash19enable_sm80_to_sm89INS1_16FlashAttnFwdSm80INS1_25CollectiveMainloopFwdSm80ILi4ELi1ELb0EN4cute5tupleIJNS5_1CILi128EEENS7_ILi96EEENS7_ILi64EEEEEELi64ENS_10bfloat16_tEfNS_4arch4Sm80ELb0ELb1ELb0ELb0ELb1ELb0ELb1ELb1EEENS1_21CollectiveEpilogueFwdINS6_IJS8_SA_S9_EEENS6_IJNS7_ILi1EEESI_SI_EEESC_SE_Li128ELb0ELb1ELb1ELb0EEENS1_19SingleTileSchedulerILb0ELb1ELb1ELi128EEEEEEEEEvNT_6ParamsE)
        .other          _ZN7cutlass13device_kernelIN5flash19enable_sm80_to_sm89INS1_16FlashAttnFwdSm80INS1_25CollectiveMainloopFwdSm80ILi4ELi1ELb0EN4cute5tupleIJNS5_1CILi128EEENS7_ILi96EEENS7_ILi64EEEEEELi64ENS_10bfloat16_tEfNS_4arch4Sm80ELb0ELb1ELb0ELb0ELb1ELb0ELb1ELb1EEENS1_21CollectiveEpilogueFwdINS6_IJS8_SA_S9_EEENS6_IJNS7_ILi1EEESI_SI_EEESC_SE_Li128ELb0ELb1ELb1ELb0EEENS1_19SingleTileSchedulerILb0ELb1ELb1ELi128EEEEEEEEEvNT_6ParamsE,@"STO_CUDA_ENTRY STV_DEFAULT"
_ZN7cutlass13device_kernelIN5flash19enable_sm80_to_sm89INS1_16FlashAttnFwdSm80INS1_25CollectiveMainloopFwdSm80ILi4ELi1ELb0EN4cute5tupleIJNS5_1CILi128EEENS7_ILi96EEENS7_ILi64EEEEEELi64ENS_10bfloat16_tEfNS_4arch4Sm80ELb0ELb1ELb0ELb0ELb1ELb0ELb1ELb1EEENS1_21CollectiveEpilogueFwdINS6_IJS8_SA_S9_EEENS6_IJNS7_ILi1EEESI_SI_EEESC_SE_Li128ELb0ELb1ELb1ELb0EEENS1_19SingleTileSchedulerILb0ELb1ELb1ELi128EEEEEEEEEvNT_6ParamsE:
        /* <DEDUP_REMOVED lines=18> */
.L_x_2384:
[----:B------:R-:W-:Y:S02]  /*0120*/  ULDC.64 UR4, c[0x0][0x550] ;  /* 0x0001540000047ab9 */ /* 0x000fe40000000a00 */
[----:B------:R-:W-:Y:S02]  /*0130*/  UISETP.NE.AND UP0, UPT, UR4, 0x1, UPT ;  /* 0x000000010400788c */ /* 0x000fe4000bf05270 */
[----:B------:R-:W-:-:S02]  /*0140*/  UIMAD.WIDE.U32 UR10, UR7, UR5, URZ ;  /* 0x00000005070a72a5 */ /* 0x000fc4000f8e003f */
[----:B------:R-:W-:Y:S02]  /*0150*/  ULDC UR4, c[0x0][0x558] ;  /* 0x0001560000047ab9 */ /* 0x000fe40000000800 */
[----:B------:R-:W-:-:S05]  /*0160*/  UMOV UR9, UR7 ;  /* 0x0000000700097c82 */ /* 0x000fca0008000000 */
[----:B------:R-:W-:-:S03]  /*0170*/  @UP0 USHF.R.U32.HI UR9, URZ, UR4, UR11 ;  /* 0x000000043f090299 */ /* 0x000fc6000801160b */
.L_x_2385:
        /* <DEDUP_REMOVED lines=9> */
[----:B------:R-:W-:Y:S01]  /*0210*/  UISETP.NE.AND.EX UP0, UPT, URZ, UR5, UPT, UP0 ;  /* 0x000000053f00728c */ /* 0x000fe2000bf05300 */
[----:B------:R-:W1:Y:S01]  /*0220*/  S2UR UR19, SR_CTAID.X ;  /* 0x00000000001379c3 */ /* 0x000e620000002500 */
[----:B------:R-:W-:Y:S02]  /*0230*/  ULDC UR8, c[0x0][0x2ac] ;  /* 0x0000ab0000087ab9 */ /* 0x000fe40000000800 */
[----:B------:R-:W-:-:S02]  /*0240*/  ULDC.64 UR16, c[0x0][0x118] ;  /* 0x0000460000107ab9 */ /* 0x000fc40000000a00 */
[----:B------:R-:W-:-:S05]  /*0250*/  PLOP3.LUT P0, PT, PT, PT, UP0, 0x80, 0x0 ;  /* 0x000000000000781c */ /* 0x000fca0003f0f008 */
[----:B------:R-:W-:Y:S02]  /*0260*/  @UP0 UMOV UR4, 0x4 ;  /* 0x0000000400040882 */ /* 0x000fe40000000000 */
[----:B------:R-:W-:-:S06]  /*0270*/  @UP0 UIMAD.WIDE UR4, UR6, UR4, UR10 ;  /* 0x00000004060402a5 */ /* 0x000fcc000f8e020a */
[----:B------:R-:W-:Y:S01]  /*0280*/  MOV R2, UR4 ;  /* 0x0000000400027c02 */ /* 0x000fe20008000f00 */
[----:B------:R-:W-:Y:S01]  /*0290*/  ULDC UR4, c[0x0][0x2c4] ;  /* 0x0000b10000047ab9 */ /* 0x000fe20000000800 */
[----:B------:R-:W-:Y:S01]  /*02a0*/  IMAD.U32 R3, RZ, RZ, UR5 ;  /* 0x00000005ff037e24 */ /* 0x000fe2000f8e00ff */
[----:B------:R-:W-:Y:S02]  /*02b0*/  UISETP.NE.AND UP2, UPT, UR4, 0x1, UPT ;  /* 0x000000010400788c */ /* 0x000fe4000bf45270 */
[----:B-1----:R-:W-:Y:S02]  /*02c0*/  USHF.L.U32 UR19, UR19, 0x7, URZ ;  /* 0x0000000713137899 */ /* 0x002fe4000800063f */
[----:B------:R1:W5:Y:S01]  /*02d0*/  @P0 LDG.E R234, [R2.64] ;  /* 0x0000001002ea0981 */ /* 0x000362000c1e1900 */
[----:B------:R-:W-:Y:S02]  /*02e0*/  ULDC.64 UR4, c[0x0][0x2c8] ;  /* 0x0000b20000047ab9 */ /* 0x000fe40000000a00 */
[----:B------:R-:W-:-:S04]  /*02f0*/  UIADD3 UR10, UR19, 0x7f, URZ ;  /* 0x0000007f130a7890 */ /* 0x000fc8000fffe03f */
[----:B------:R-:W-:-:S04]  /*0300*/  @UP2 UIADD3 UR12, UR19, 0x7f, URZ ;  /* 0x0000007f130c2890 */ /* 0x000fc8000fffe03f */
        /* <DEDUP_REMOVED lines=12> */
[----:B------:R-:W-:-:S08]  /*03d0*/  UIADD3 UR10, UR5, UR4, URZ ;  /* 0x00000004050a7290 */ /* 0x000fd0000fffe03f */
[----:B------:R-:W-:Y:S05]  /*03e0*/  @P0 BRA `(.L_x_2386) ;  /* 0x0000016000000947 */ /* 0x000fea0003800000 */
[----:B-1----:R-:W-:Y:S01]  /*03f0*/  ISETP.LT.AND P0, PT, RZ, UR5, PT ;  /* 0x00000005ff007c0c */ /* 0x002fe2000bf01270 */
        /* <DEDUP_REMOVED lines=11> */
.L_x_2387:
[----:B------:R-:W-:Y:S02]  /*04b0*/  ULDC UR4, c[0x0][0x32c] ;  /* 0x0000cb0000047ab9 */ /* 0x000fe40000000800 */
[----:B------:R-:W-:-:S03]  /*04c0*/  UISETP.NE.AND UP0, UPT, UR11, UR4, UPT ;  /* 0x000000040b00728c */ /* 0x000fc6000bf05270 */
[----:B------:R-:W-:Y:S02]  /*04d0*/  ULDC.64 UR4, c[0x0][0x330] ;  /* 0x0000cc0000047ab9 */ /* 0x000fe40000000a00 */
[----:B------:R-:W-:-:S07]  /*04e0*/  UIMAD.WIDE.U32 UR14, UR12, UR4, URZ ;  /* 0x000000040c0e72a5 */ /* 0x000fce000f8e003f */
[----:B------:R-:W-:Y:S02]  /*04f0*/  @UP0 UMOV UR11, UR15 ;  /* 0x0000000f000b0c82 */ /* 0x000fe40008000000 */
[----:B------:R-:W-:Y:S02]  /*0500*/  @UP0 USHF.R.U32.HI UR12, URZ, UR5, UR11 ;  /* 0x000000053f0c0299 */ /* 0x000fe4000801160b */
.L_x_2388:
[----:B------:R-:W-:Y:S02]  /*0510*/  ULDC UR4, c[0x0][0x32c] ;  /* 0x0000cb0000047ab9 */ /* 0x000fe40000000800 */
[----:B------:R-:W-:-:S04]  /*0520*/  UIMAD UR4, UR12, UR4, UR4 ;  /* 0x000000040c0472a4 */ /* 0x000fc8000f8e0204 */
[----:B------:R-:W-:-:S04]  /*0530*/  UISETP.LT.AND UP0, UPT, UR10, UR4, UPT ;  /* 0x000000040a00728c */ /* 0x000fc8000bf01270 */
[----:B------:R-:W-:Y:S02]  /*0540*/  USEL UR10, UR10, UR4, UP0 ;  /* 0x000000040a0a7287 */ /* 0x000fe40008000000 */
.L_x_2386:
[----:B-1----:R-:W-:Y:S01]  /*0550*/  UIADD3 UR11, UR8, 0x5f, URZ ;  /* 0x0000005f080b7890 */ /* 0x002fe2000fffe03f */
        /* <DEDUP_REMOVED lines=32> */
.L_x_2390:
[----:B------:R-:W-:-:S04]  /*0760*/  MOV R0, c[0x0][0x32c] ;  /* 0x0000cb0000007a02 */ /* 0x000fc80000000f00 */
[----:B------:R-:W-:-:S13]  /*0770*/  ISETP.NE.AND P0, PT, R0, 0x1, PT ;  /* 0x000000010000780c */ /* 0x000fda0003f05270 */
[----:B------:R-:W-:-:S05]  /*0780*/  @P0 IMAD.HI.U32 R0, R3, c[0x0][0x330], RZ ;  /* 0x0000cc0003000a27 */ /* 0x000fca00078e00ff */
[----:B------:R-:W-:-:S05]  /*0790*/  @P0 SHF.R.U32.HI R3, RZ, c[0x0][0x334], R0 ;  /* 0x0000cd00ff030a19 */ /* 0x000fca0000011600 */
.L_x_2391:
[----:B------:R-:W-:-:S05]  /*07a0*/  IMAD R3, R3, c[0x0][0x32c], RZ ;  /* 0x0000cb0003037a24 */ /* 0x000fca00078e02ff */
[----:B------:R-:W-:-:S05]  /*07b0*/  IMNMX R2, R2, R3, !PT ;  /* 0x0000000302027217 */ /* 0x000fca0007800200 */
.L_x_2389:
[----:B------:R-:W-:Y:S01]  /*07c0*/  IMAD.HI R2, R2, 0x2aaaaaab, RZ ;  /* 0x2aaaaaab02027827 */ /* 0x000fe200078e02ff */
[----:B------:R-:W-:Y:S02]  /*07d0*/  USHF.R.U32.HI UR5, URZ, 0x10, UR7 ;  /* 0x000000103f057899 */ /* 0x000fe40008011607 */
[----:B------:R-:W-:Y:S01]  /*07e0*/  ULDC UR4, c[0x0][0x338] ;  /* 0x0000ce0000047ab9 */ /* 0x000fe20000000800 */
[----:B------:R-:W-:Y:S01]  /*07f0*/  IMAD.MOV.U32 R6, RZ, RZ, RZ ;  /* 0x000000ffff067224 */ /* 0x000fe200078e00ff */
[----:B------:R-:W-:Y:S01]  /*0800*/  SHF.R.U32.HI R0, RZ, 0x1f, R2 ;  /* 0x0000001fff007819 */ /* 0x000fe20000011602 */
[----:B------:R-:W-:-:S03]  /*0810*/  UISETP.NE.AND UP0, UPT, UR5, URZ, UPT ;  /* 0x0000003f0500728c */ /* 0x000fc6000bf05270 */
[----:B------:R-:W-:Y:S01]  /*0820*/  LEA.HI.SX32 R0, R2, R0, 0x1c ;  /* 0x0000000002007211 */ /* 0x000fe200078fe2ff */
[----:B------:R-:W-:-:S03]  /*0830*/  USEL UR4, UR5, UR4, UP0 ;  /* 0x0000000405047287 */ /* 0x000fc60008000000 */
[----:B------:R-:W-:-:S04]  /*0840*/  IMNMX R230, RZ, R0, !PT ;  /* 0x00000000ffe67217 */ /* 0x000fc80007800200 */
[----:B------:R-:W-:-:S13]  /*0850*/  ISETP.LT.AND P0, PT, R230, UR10, PT ;  /* 0x0000000ae6007c0c */ /* 0x000fda000bf01270 */
[----:B------:R-:W-:Y:S05]  /*0860*/  @!P0 BRA `(.L_x_2392) ;  /* 0x000001c000008947 */ /* 0x000fea0003800000 */
[----:B------:R-:W-:Y:S01]  /*0870*/  IMAD.U32 R0, RZ, RZ, UR4 ;  /* 0x00000004ff007e24 */ /* 0x000fe2000f8e00ff */
[----:B------:R-:W-:-:S04]  /*0880*/  UIADD3 UR5, UR4, -0x1, UR10 ;  /* 0xffffffff04057890 */ /* 0x000fc8000fffe00a */
[-C--:B------:R-:W-:Y:S02]  /*0890*/  IABS R4, R0.reuse ;  /* 0x0000000000047213 */ /* 0x080fe40000000000 */
[----:B------:R-:W-:Y:S02]  /*08a0*/  IADD3 R5, -R230, UR5, RZ ;  /* 0x00000005e6057c10 */ /* 0x000fe4000fffe1ff */
[----:B------:R-:W1:Y:S01]  /*08b0*/  I2F.RP R6, R4 ;  /* 0x0000000400067306 */ /* 0x000e620000209400 */
[----:B------:R-:W-:Y:S02]  /*08c0*/  IABS R0, R0 ;  /* 0x0000000000007213 */ /* 0x000fe40000000000 */
[----:B------:R-:W-:Y:S02]  /*08d0*/  IABS R2, R5 ;  /* 0x0000000500027213 */ /* 0x000fe40000000000 */
[----:B------:R-:W-:Y:S01]  /*08e0*/  LOP3.LUT R5, R5, UR4, RZ, 0x3c, !PT ;  /* 0x0000000405057c12 */ /* 0x000fe2000f8e3cff */
[----:B------:R-:W-:-:S03]  /*08f0*/  IMAD.MOV R0, RZ, RZ, -R0 ;  /* 0x000000ffff007224 */ /* 0x000fc600078e0a00 */
[----:B------:R-:W-:Y:S01]  /*0900*/  ISETP.GE.AND P0, PT, R5, RZ, PT ;  /* 0x000000ff0500720c */ /* 0x000fe20003f06270 */
[----:B-1----:R-:W1:Y:S02]  /*0910*/  MUFU.RCP R6, R6 ;  /* 0x0000000600067308 */ /* 0x002e640000001000 */
[----:B-1----:R-:W-:-:S06]  /*0920*/  IADD3 R6, R6, 0xffffffe, RZ ;  /* 0x0ffffffe06067810 */ /* 0x002fcc0007ffe0ff */
[----:B------:R-:W1:Y:S02]  /*0930*/  F2I.FTZ.U32.TRUNC.NTZ R7, R6 ;  /* 0x0000000600077305 */ /* 0x000e64000021f000 */
[----:B-1----:R-:W-:Y:S02]  /*0940*/  IMAD.MOV R3, RZ, RZ, -R7 ;  /* 0x000000ffff037224 */ /* 0x002fe400078e0a07 */
        /* <DEDUP_REMOVED lines=8> */
[----:B------:R-:W-:Y:S02]  /*09d0*/  ISETP.NE.AND P1, PT, RZ, UR4, PT ;  /* 0x00000004ff007c0c */ /* 0x000fe4000bf25270 */
[----:B------:R-:W-:-:S13]  /*09e0*/  ISETP.GE.U32.AND P2, PT, R0, R4, PT ;  /* 0x000000040000720c */ /* 0x000fda0003f46070 */
[----:B------:R-:W-:-:S05]  /*09f0*/  @P2 IADD3 R3, R3, 0x1, RZ ;  /* 0x0000000103032810 */ /* 0x000fca0007ffe0ff */
[----:B------:R-:W-:Y:S01]  /*0a00*/  @!P0 IMAD.MOV R3, RZ, RZ, -R3 ;  /* 0x000000ffff038224 */ /* 0x000fe200078e0a03 */
[----:B------:R-:W-:-:S05]  /*0a10*/  @!P1 LOP3.LUT R3, RZ, UR4, RZ, 0x33, !PT ;  /* 0x00000004ff039c12 */ /* 0x000fca000f8e33ff */
[----:B------:R-:W-:Y:S02]  /*0a20*/  IMAD.MOV.U32 R6, RZ, RZ, R3 ;  /* 0x000000ffff067224 */ /* 0x000fe400078e0003 */
.L_x_2392:
        /* <DEDUP_REMOVED lines=11> */
[----:B------:R-:W-:Y:S01]  /*0ae0*/  CS2R R116, SRZ ;  /* 0x0000000000747805 */ /* 0x000fe2000001ff00 */
        /* <DEDUP_REMOVED lines=42> */
[----:B------:R1:W2:Y:S01]  /*0d90*/  @P1 LDG.E R2, [R2.64] ;  /* 0x0000001002021981 */ /* 0x0002a2000c1e1900 */
[CC--:B------:R-:W-:Y:S01]  /*0da0*/  LEA.HI R18, R173.reuse, R171.reuse, RZ, 0x3 ;  /* 0x000000abad127211 */ /* 0x0c0fe200078f18ff */
[----:B------:R-:W-:Y:S01]  /*0db0*/  UIMAD UR7, UR7, UR4, URZ ;  /* 0x00000004070772a4 */ /* 0x000fe2000f8e023f */
[----:B------:R-:W-:Y:S01]  /*0dc0*/  PLOP3.LUT P0, PT, PT, PT, UP2, 0x80, 0x0 ;  /* 0x000000000000781c */ /* 0x000fe20003f0f028 */
[----:B------:R-:W-:Y:S01]  /*0dd0*/  UIMAD.WIDE.U32 UR12, UR9, UR4, URZ ;  /* 0x00000004090c72a5 */ /* 0x000fe2000f8e003f */
[----:B------:R-:W-:Y:S01]  /*0de0*/  LOP3.LUT R0, R18, 0xfffffff8, RZ, 0xc0, !PT ;  /* 0xfffffff812007812 */ /* 0x000fe200078ec0ff */
[----:B------:R-:W-:Y:S01]  /*0df0*/  UIMAD UR7, UR9, UR5, UR7 ;  /* 0x00000005090772a4 */ /* 0x000fe2000f8e0207 */
[----:B------:R-:W-:Y:S01]  /*0e00*/  SHF.R.S32.HI R18, RZ, 0x3, R18 ;  /* 0x00000003ff127819 */ /* 0x000fe20000011412 */
[----:B------:R-:W-:Y:S01]  /*0e10*/  USHF.R.S32.HI UR10, URZ, 0x1f, UR6 ;  /* 0x0000001f3f0a7899 */ /* 0x000fe20008011406 */
[-C--:B------:R-:W-:Y:S01]  /*0e20*/  LEA.HI R21, R173, R171.reuse, RZ, 0x4 ;  /* 0x000000abad157211 */ /* 0x080fe200078f20ff */
[----:B------:R-:W-:Y:S01]  /*0e30*/  IMAD.IADD R0, R171, 0x1, -R0 ;  /* 0x00000001ab007824 */ /* 0x000fe200078e0a00 */
[----:B------:R-:W-:Y:S01]  /*0e40*/  ULDC.64 UR4, c[0x0][0x1c0] ;  /* 0x0000700000047ab9 */ /* 0x000fe20000000a00 */
[----:B------:R-:W-:Y:S01]  /*0e50*/  IMAD.SHL.U32 R229, R18, 0x40, RZ ;  /* 0x0000004012e57824 */ /* 0x000fe200078e00ff */
[----:B------:R-:W-:Y:S01]  /*0e60*/  UIADD3 UR13, UR13, UR7, URZ ;  /* 0x000000070d0d7290 */ /* 0x000fe2000fffe03f */
[C---:B------:R-:W-:Y:S01]  /*0e70*/  IMAD R233, R0.reuse, 0x10, R18 ;  /* 0x0000001000e97824 */ /* 0x040fe200078e0212 */
[----:B------:R-:W-:Y:S01]  /*0e80*/  UIMAD UR10, UR10, UR4, URZ ;  /* 0x000000040a0a72a4 */ /* 0x000fe2000f8e023f */
[----:B------:R-:W-:Y:S01]  /*0e90*/  IMAD.SHL.U32 R0, R0, 0x8, RZ ;  /* 0x0000000800007824 */ /* 0x000fe200078e00ff */
[----:B------:R-:W-:Y:S01]  /*0ea0*/  UIMAD.WIDE.U32 UR12, UR6, UR4, UR12 ;  /* 0x00000004060c72a5 */ /* 0x000fe2000f8e000c */
[----:B------:R-:W-:Y:S01]  /*0eb0*/  LOP3.LUT R229, R229, 0x1c0, RZ, 0xc0, !PT ;  /* 0x000001c0e5e57812 */ /* 0x000fe200078ec0ff */
[----:B------:R-:W-:Y:S01]  /*0ec0*/  UIMAD UR5, UR6, UR5, UR10 ;  /* 0x00000005060572a4 */ /* 0x000fe2000f8e020a */
[----:B------:R-:W-:Y:S01]  /*0ed0*/  IADD3 R4, R233, UR19, RZ ;  /* 0x00000013e9047c10 */ /* 0x000fe2000fffe0ff */
[----:B------:R-:W-:Y:S01]  /*0ee0*/  ULDC UR4, c[0x0][0x2c4] ;  /* 0x0000b10000047ab9 */ /* 0x000fe20000000800 */
[----:B------:R-:W-:Y:S01]  /*0ef0*/  LEA.HI R88, R173, R171, RZ, 0x3 ;  /* 0x000000abad587211 */ /* 0x000fe200078f18ff */
[----:B------:R-:W-:Y:S01]  /*0f00*/  UIADD3 UR5, UR13, UR5, URZ ;  /* 0x000000050d057290 */ /* 0x000fe2000fffe03f */
[----:B------:R-:W-:Y:S01]  /*0f10*/  IMAD.U32 R9, RZ, RZ, UR13 ;  /* 0x0000000dff097e24 */ /* 0x000fe2000f8e00ff */
[----:B------:R-:W-:Y:S01]  /*0f20*/  ULDC UR7, c[0x0][0x168] ;  /* 0x00005a0000077ab9 */ /* 0x000fe20000000800 */
[----:B-1----:R-:W-:Y:S01]  /*0f30*/  @P2 IMAD.HI.U32 R3, R4, c[0x0][0x2c8], RZ ;  /* 0x0000b20004032a27 */ /* 0x002fe200078e00ff */
[----:B------:R-:W-:Y:S01]  /*0f40*/  UIMAD UR7, UR4, UR7, URZ ;  /* 0x00000007040772a4 */ /* 0x000fe2000f8e023f */
[----:B------:R-:W-:Y:S01]  /*0f50*/  LOP3.LUT R88, R88, 0xfffffff8, RZ, 0xc0, !PT ;  /* 0xfffffff858587812 */ /* 0x000fe200078ec0ff */
[----:B------:R-:W-:Y:S01]  /*0f60*/  BSSY B0, `(.L_x_2394) ;  /* 0x0000034000007945 */ /* 0x000fe20003800000 */
[----:B------:R-:W-:Y:S01]  /*0f70*/  IMAD.MOV.U32 R7, RZ, RZ, R4 ;  /* 0x000000ffff077224 */ /* 0x000fe200078e0004 */
[----:B------:R-:W-:Y:S01]  /*0f80*/  @P0 SHF.R.U32.HI R7, RZ, c[0x0][0x2cc], R3 ;  /* 0x0000b300ff070a19 */ /* 0x000fe20000011603 */
[----:B------:R-:W-:Y:S01]  /*0f90*/  IMAD.U32 R8, RZ, RZ, UR12 ;  /* 0x0000000cff087e24 */ /* 0x000fe2000f8e00ff */
[----:B------:R-:W-:Y:S01]  /*0fa0*/  ISETP.GE.AND P0, PT, R0, c[0x0][0x198], PT ;  /* 0x0000660000007a0c */ /* 0x000fe20003f06270 */
[----:B------:R-:W-:Y:S01]  /*0fb0*/  IMAD.U32 R9, RZ, RZ, UR5 ;  /* 0x00000005ff097e24 */ /* 0x000fe2000f8e00ff */
[--C-:B------:R-:W-:Y:S01]  /*0fc0*/  SHF.R.S32.HI R5, RZ, 0x1f, R7.reuse ;  /* 0x0000001fff057819 */ /* 0x100fe20000011407 */
[----:B------:R-:W-:-:S02]  /*0fd0*/  IMAD.MOV R3, RZ, RZ, -R7 ;  /* 0x000000ffff037224 */ /* 0x000fc400078e0a07 */
[----:B------:R-:W-:-:S04]  /*0fe0*/  IMAD.WIDE.U32 R10, R7, c[0x0][0x1b0], R8 ;  /* 0x00006c00070a7a25 */ /* 0x000fc800078e0008 */
[----:B------:R-:W-:Y:S02]  /*0ff0*/  IMAD R5, R5, c[0x0][0x1b0], RZ ;  /* 0x00006c0005057a24 */ /* 0x000fe400078e02ff */
[----:B------:R-:W-:Y:S01]  /*1000*/  IMAD R4, R3, c[0x0][0x2c4], R4 ;  /* 0x0000b10003047a24 */ /* 0x000fe200078e0204 */
[----:B------:R-:W-:Y:S01]  /*1010*/  LOP3.LUT R3, R229, 0x38, R0, 0xf8, !PT ;  /* 0x00000038e5037812 */ /* 0x000fe200078ef800 */
[----:B------:R-:W-:Y:S01]  /*1020*/  IMAD R5, R7, c[0x0][0x1b4], R5 ;  /* 0x00006d0007057a24 */ /* 0x000fe200078e0205 */
[----:B------:R-:W-:Y:S01]  /*1030*/  LOP3.LUT R7, R21, 0xfffffff0, RZ, 0xc0, !PT ;  /* 0xfffffff015077812 */ /* 0x000fe200078ec0ff */
[----:B------:R-:W-:Y:S01]  /*1040*/  IMAD.IADD R88, R171, 0x1, -R88 ;  /* 0x00000001ab587824 */ /* 0x000fe200078e0a58 */
[----:B------:R-:W-:Y:S01]  /*1050*/  SHF.R.S32.HI R9, RZ, 0x1f, R4 ;  /* 0x0000001fff097819 */ /* 0x000fe20000011404 */
[----:B------:R-:W-:Y:S01]  /*1060*/  IMAD.IADD R11, R11, 0x1, R5 ;  /* 0x000000010b0b7824 */ /* 0x000fe200078e0205 */
[----:B------:R-:W-:Y:S01]  /*1070*/  SHF.R.U32.HI R229, RZ, 0x3, R229 ;  /* 0x00000003ffe57819 */ /* 0x000fe200000116e5 */
[----:B------:R-:W-:-:S02]  /*1080*/  IMAD.IADD R0, R171, 0x1, -R7 ;  /* 0x00000001ab007824 */ /* 0x000fc400078e0a07 */
[----:B------:R-:W-:Y:S01]  /*1090*/  IMAD R9, R9, c[0x0][0x1a8], RZ ;  /* 0x00006a0009097a24 */ /* 0x000fe200078e02ff */
[----:B------:R-:W-:Y:S01]  /*10a0*/  LOP3.LUT R229, R3, R229, RZ, 0x3c, !PT ;  /* 0x000000e503e57212 */ /* 0x000fe200078e3cff */
[----:B------:R-:W-:Y:S01]  /*10b0*/  IMAD.SHL.U32 R236, R88, 0x8, RZ ;  /* 0x0000000858ec7824 */ /* 0x000fe200078e00ff */
[----:B------:R-:W-:Y:S01]  /*10c0*/  SHF.R.S32.HI R20, RZ, 0x1f, R0 ;  /* 0x0000001fff147819 */ /* 0x000fe20000011400 */
[C---:B------:R-:W-:Y:S02]  /*10d0*/  IMAD R9, R4.reuse, c[0x0][0x1ac], R9 ;  /* 0x00006b0004097a24 */ /* 0x040fe400078e0209 */
[----:B------:R-:W-:Y:S01]  /*10e0*/  IMAD.WIDE.U32 R4, R4, c[0x0][0x1a8], R10 ;  /* 0x00006a0004047a25 */ /* 0x000fe200078e000a */
[----:B------:R-:W-:Y:S02]  /*10f0*/  LEA.HI R20, R20, R0, RZ, 0x3 ;  /* 0x0000000014147211 */ /* 0x000fe400078f18ff */
[----:B------:R-:W-:Y:S01]  /*1100*/  SHF.R.S32.HI R235, RZ, 0x1f, R236 ;  /* 0x0000001fffeb7819 */ /* 0x000fe200000114ec */
[----:B------:R-:W-:Y:S01]  /*1110*/  IMAD.IADD R9, R5, 0x1, R9 ;  /* 0x0000000105097824 */ /* 0x000fe200078e0209 */
[----:B------:R-:W-:-:S02]  /*1120*/  LOP3.LUT R19, R20, 0xfffffff8, RZ, 0xc0, !PT ;  /* 0xfffffff814137812 */ /* 0x000fc400078ec0ff */
[----:B------:R-:W-:Y:S02]  /*1130*/  LEA R10, P2, R4, c[0x0][0x160], 0x1 ;  /* 0x00005800040a7a11 */ /* 0x000fe400078408ff */
[----:B------:R-:W-:Y:S01]  /*1140*/  LEA.HI R5, R173, R171, RZ, 0x6 ;  /* 0x000000abad057211 */ /* 0x000fe200078f30ff */
[----:B------:R-:W-:Y:S01]  /*1150*/  IMAD.IADD R19, R0, 0x1, -R19 ;  /* 0x0000000100137824 */ /* 0x000fe200078e0a13 */
[----:B------:R-:W-:Y:S01]  /*1160*/  LEA.HI.X R9, R4, c[0x0][0x164], R9, 0x1, P2 ;  /* 0x0000590004097a11 */ /* 0x000fe200010f0c09 */
[----:B------:R-:W-:Y:S01]  /*1170*/  IMAD.MOV.U32 R0, RZ, RZ, 0x10 ;  /* 0x00000010ff007424 */ /* 0x000fe200078e00ff */
[----:B------:R1:W3:Y:S01]  /*1180*/  SHFL.IDX PT, R12, R10, RZ, 0x181f ;  /* 0x00181fff0a0c7589 */ /* 0x0002e200000e0000 */
[----:B------:R-:W-:Y:S02]  /*1190*/  IMAD.SHL.U32 R5, R5, 0x8, RZ ;  /* 0x0000000805057824 */ /* 0x000fe400078e00ff */
[----:B------:R-:W-:Y:S01]  /*11a0*/  IMAD.MOV.U32 R4, RZ, RZ, 0x20 ;  /* 0x00000020ff047424 */ /* 0x000fe200078e00ff */
[----:B------:R1:W4:Y:S02]  /*11b0*/  SHFL.IDX PT, R3, R9, RZ, 0x181f ;  /* 0x00181fff09037589 */ /* 0x00032400000e0000 */
[----:B------:R-:W-:Y:S01]  /*11c0*/  LOP3.LUT R229, R229, 0xfffffe00, R5, 0xf8, !PT ;  /* 0xfffffe00e5e57812 */ /* 0x000fe200078ef805 */
[----:B--2---:R2:W1:Y:S02]  /*11d0*/  @P1 R2UR UR10, R2 ;  /* 0x00000000020a13c2 */ /* 0x00446400000e0000 */
[----:B-1----:R-:W-:Y:S01]  /*11e0*/  @!UP0 UMOV UR10, UR6 ;  /* 0x00000006000a8c82 */ /* 0x002fe20008000000 */
[----:B--2---:R-:W-:-:S04]  /*11f0*/  IADD3 R2, R18, UR19, RZ ;  /* 0x0000001312027c10 */ /* 0x004fc8000fffe0ff */
[----:B------:R-:W-:-:S04]  /*1200*/  ISETP.GE.AND P3, PT, R2, UR7, PT ;  /* 0x0000000702007c0c */ /* 0x000fc8000bf66270 */
[----:B------:R-:W-:-:S05]  /*1210*/  R2P PR, R19, 0x6 ;  /* 0x0000000613007804 */ /* 0x000fca0000000000 */
[----:B------:R-:W-:Y:S02]  /*1220*/  SEL R0, R0, 0xfffffff0, !P1 ;  /* 0xfffffff000007807 */ /* 0x000fe40004800000 */
[----:B------:R-:W-:Y:S02]  /*1230*/  SEL R4, R4, 0xffffffe0, !P2 ;  /* 0xffffffe004047807 */ /* 0x000fe40005000000 */
[----:B------:R-:W-:Y:S05]  /*1240*/  @P3 BRA `(.L_x_2395) ;  /* 0x0000005000003947 */ /* 0x000fea0003800000 */
[----:B---34-:R-:W-:-:S04]  /*1250*/  LEA R12, P1, R236, R12, 0x1 ;  /* 0x0000000cec0c7211 */ /* 0x018fc800078208ff */
[----:B------:R-:W-:Y:S01]  /*1260*/  LEA.HI.X R13, R236, R3, R235, 0x1, P1 ;  /* 0x00000003ec0d7211 */ /* 0x000fe200008f0ceb */
[----:B------:R-:W-:-:S05]  /*1270*/  IMAD.SHL.U32 R3, R229, 0x2, RZ ;  /* 0x00000002e5037824 */ /* 0x000fca00078e00ff */
[----:B------:R-:W-:Y:S01]  /*1280*/  @!PT LDS RZ, [RZ] ;  /* 0x00000000fffff984 */ /* 0x000fe20000000800 */
[----:B------:R1:W-:Y:S03]  /*1290*/  LDGSTS.E.BYPASS.LTC128B.128 [R3+0x6100], [R12.64], !P0 ;  /* 0x061000000c037fae */ /* 0x0003e6000c101d50 */
.L_x_2395:
[----:B---34-:R-:W-:Y:S05]  /*12a0*/  BSYNC B0 ;  /* 0x0000000000007941 */ /* 0x018fea0003800000 */
.L_x_2394:
[----:B------:R-:W-:Y:S01]  /*12b0*/  IADD3 R5, R2, 0x10, RZ ;  /* 0x0000001002057810 */ /* 0x000fe20007ffe0ff */
[----:B-1----:R1:W2:Y:S01]  /*12c0*/  SHFL.IDX PT, R3, R9, 0x1, 0x181f ;  /* 0x00381f0009037f89 */ /* 0x0022a200000e0000 */
[----:B------:R-:W-:Y:S02]  /*12d0*/  BSSY B0, `(.L_x_2396) ;  /* 0x0000009000007945 */ /* 0x000fe40003800000 */
[----:B------:R-:W-:Y:S01]  /*12e0*/  ISETP.GE.AND P1, PT, R5, UR7, PT ;  /* 0x0000000705007c0c */ /* 0x000fe2000bf26270 */
[----:B------:R1:W3:-:S12]  /*12f0*/  SHFL.IDX PT, R12, R10, 0x1, 0x181f ;  /* 0x00381f000a0c7f89 */ /* 0x0002d800000e0000 */
[----:B------:R-:W-:Y:S05]  /*1300*/  @P1 BRA `(.L_x_2397) ;  /* 0x0000005000001947 */ /* 0x000fea0003800000 */
[----:B---3--:R-:W-:-:S04]  /*1310*/  LEA R12, P1, R236, R12, 0x1 ;  /* 0x0000000cec0c7211 */ /* 0x008fc800078208ff */
[----:B--2---:R-:W-:Y:S01]  /*1320*/  LEA.HI.X R13, R236, R3, R235, 0x1, P1 ;  /* 0x00000003ec0d7211 */ /* 0x004fe200008f0ceb */
[----:B------:R-:W-:-:S05]  /*1330*/  IMAD.SHL.U32 R3, R229, 0x2, RZ ;  /* 0x00000002e5037824 */ /* 0x000fca00078e00ff */
[----:B------:R-:W-:Y:S01]  /*1340*/  @!PT LDS RZ, [RZ] ;  /* 0x00000000fffff984 */ /* 0x000fe20000000800 */
[----:B------:R2:W-:Y:S03]  /*1350*/  LDGSTS.E.BYPASS.LTC128B.128 [R3+0x6900], [R12.64], !P0 ;  /* 0x069000000c037fae */ /* 0x0005e6000c101d50 */
.L_x_2397:
[----:B------:R-:W-:Y:S05]  /*1360*/  BSYNC B0 ;  /* 0x0000000000007941 */ /* 0x000fea0003800000 */
.L_x_2396:
[----:B------:R-:W-:Y:S01]  /*1370*/  IADD3 R5, R2, 0x20, RZ ;  /* 0x0000002002057810 */ /* 0x000fe20007ffe0ff */
[----:B--2---:R2:W4:Y:S01]  /*1380*/  SHFL.IDX PT, R3, R9, 0x2, 0x181f ;  /* 0x00581f0009037f89 */ /* 0x00452200000e0000 */
[----:B------:R-:W-:Y:S02]  /*1390*/  BSSY B0, `(.L_x_2398) ;  /* 0x0000009000007945 */ /* 0x000fe40003800000 */
[----:B------:R-:W-:Y:S01]  /*13a0*/  ISETP.GE.AND P1, PT, R5, UR7, PT ;  /* 0x0000000705007c0c */ /* 0x000fe2000bf26270 */
[----:B---3--:R2:W3:-:S12]  /*13b0*/  SHFL.IDX PT, R12, R10, 0x2, 0x181f ;  /* 0x00581f000a0c7f89 */ /* 0x0084d800000e0000 */
[----:B------:R-:W-:Y:S05]  /*13c0*/  @P1 BRA `(.L_x_2399) ;  /* 0x0000005000001947 */ /* 0x000fea0003800000 */
[----:B---3--:R-:W-:-:S04]  /*13d0*/  LEA R12, P1, R236, R12, 0x1 ;  /* 0x0000000cec0c7211 */ /* 0x008fc800078208ff */
[----:B----4-:R-:W-:Y:S01]  /*13e0*/  LEA.HI.X R13, R236, R3, R235, 0x1, P1 ;  /* 0x00000003ec0d7211 */ /* 0x010fe200008f0ceb */
[----:B------:R-:W-:-:S05]  /*13f0*/  IMAD.SHL.U32 R3, R229, 0x2, RZ ;  /* 0x00000002e5037824 */ /* 0x000fca00078e00ff */
[----:B------:R-:W-:Y:S01]  /*1400*/  @!PT LDS RZ, [RZ] ;  /* 0x00000000fffff984 */ /* 0x000fe20000000800 */
[----:B------:R3:W-:Y:S03]  /*1410*/  LDGSTS.E.BYPASS.LTC128B.128 [R3+0x7100], [R12.64], !P0 ;  /* 0x071000000c037fae */ /* 0x0007e6000c101d50 */
.L_x_2399:
[----:B------:R-:W-:Y:S05]  /*1420*/  BSYNC B0 ;  /* 0x0000000000007941 */ /* 0x000fea0003800000 */
.L_x_2398:
[----:B------:R-:W-:Y:S01]  /*1430*/  IADD3 R5, R2, 0x30, RZ ;  /* 0x0000003002057810 */ /* 0x000fe20007ffe0ff */
[----:B---34-:R3:W4:Y:S01]  /*1440*/  SHFL.IDX PT, R3, R9, 0x3, 0x181f ;  /* 0x00781f0009037f89 */ /* 0x01872200000e0000 */
[----:B------:R-:W-:Y:S02]  /*1450*/  BSSY B0, `(.L_x_2400) ;  /* 0x0000009000007945 */ /* 0x000fe40003800000 */
[----:B------:R-:W-:Y:S01]  /*1460*/  ISETP.GE.AND P1, PT, R5, UR7, PT ;  /* 0x0000000705007c0c */ /* 0x000fe2000bf26270 */
[----:B------:R3:W1:-:S12]  /*1470*/  SHFL.IDX PT, R12, R10, 0x3, 0x181f ;  /* 0x00781f000a0c7f89 */ /* 0x00065800000e0000 */
[----:B------:R-:W-:Y:S05]  /*1480*/  @P1 BRA `(.L_x_2401) ;  /* 0x0000005000001947 */ /* 0x000fea0003800000 */
[----:B-1----:R-:W-:-:S04]  /*1490*/  LEA R12, P1, R236, R12, 0x1 ;  /* 0x0000000cec0c7211 */ /* 0x002fc800078208ff */
[----:B----4-:R-:W-:Y:S01]  /*14a0*/  LEA.HI.X R13, R236, R3, R235, 0x1, P1 ;  /* 0x00000003ec0d7211 */ /* 0x010fe200008f0ceb */
[----:B------:R-:W-:-:S05]  /*14b0*/  IMAD.SHL.U32 R3, R229, 0x2, RZ ;  /* 0x00000002e5037824 */ /* 0x000fca00078e00ff */
[----:B------:R-:W-:Y:S01]  /*14c0*/  @!PT LDS RZ, [RZ] ;  /* 0x00000000fffff984 */ /* 0x000fe20000000800 */
[----:B------:R1:W-:Y:S03]  /*14d0*/  LDGSTS.E.BYPASS.LTC128B.128 [R3+0x7900], [R12.64], !P0 ;  /* 0x079000000c037fae */ /* 0x0003e6000c101d50 */
.L_x_2401:
[----:B------:R-:W-:Y:S05]  /*14e0*/  BSYNC B0 ;  /* 0x0000000000007941 */ /* 0x000fea0003800000 */
.L_x_2400:
[----:B------:R-:W-:Y:S01]  /*14f0*/  IADD3 R5, R2, 0x40, RZ ;  /* 0x0000004002057810 */ /* 0x000fe20007ffe0ff */
[----:B-1--4-:R1:W4:Y:S01]  /*1500*/  SHFL.IDX PT, R3, R9, 0x4, 0x181f ;  /* 0x00981f0009037f89 */ /* 0x01232200000e0000 */
[----:B------:R-:W-:Y:S02]  /*1510*/  BSSY B0, `(.L_x_2402) ;  /* 0x0000009000007945 */ /* 0x000fe40003800000 */
[----:B------:R-:W-:Y:S01]  /*1520*/  ISETP.GE.AND P1, PT, R5, UR7, PT ;  /* 0x0000000705007c0c */ /* 0x000fe2000bf26270 */
[----:B------:R1:W2:-:S12]  /*1530*/  SHFL.IDX PT, R12, R10, 0x4, 0x181f ;  /* 0x00981f000a0c7f89 */ /* 0x00029800000e0000 */
[----:B------:R-:W-:Y:S05]  /*1540*/  @P1 BRA `(.L_x_2403) ;  /* 0x0000005000001947 */ /* 0x000fea0003800000 */
[----:B--2---:R-:W-:-:S04]  /*1550*/  LEA R12, P1, R236, R12, 0x1 ;  /* 0x0000000cec0c7211 */ /* 0x004fc800078208ff */
[----:B----4-:R-:W-:Y:S01]  /*1560*/  LEA.HI.X R13, R236, R3, R235, 0x1, P1 ;  /* 0x00000003ec0d7211 */ /* 0x010fe200008f0ceb */
[----:B------:R-:W-:-:S05]  /*1570*/  IMAD.SHL.U32 R3, R229, 0x2, RZ ;  /* 0x00000002e5037824 */ /* 0x000fca00078e00ff */
[----:B------:R-:W-:Y:S01]  /*1580*/  @!PT LDS RZ, [RZ] ;  /* 0x00000000fffff984 */ /* 0x000fe20000000800 */
[----:B------:R2:W-:Y:S03]  /*1590*/  LDGSTS.E.BYPASS.LTC128B.128 [R3+0x8100], [R12.64], !P0 ;  /* 0x081000000c037fae */ /* 0x0005e6000c101d50 */
.L_x_2403:
[----:B------:R-:W-:Y:S05]  /*15a0*/  BSYNC B0 ;  /* 0x0000000000007941 */ /* 0x000fea0003800000 */
.L_x_2402:
[----:B------:R-:W-:Y:S01]  /*15b0*/  IADD3 R5, R2, 0x50, RZ ;  /* 0x0000005002057810 */ /* 0x000fe20007ffe0ff */
[----:B--2-4-:R2:W4:Y:S01]  /*15c0*/  SHFL.IDX PT, R3, R9, 0x5, 0x181f ;  /* 0x00b81f0009037f89 */ /* 0x01452200000e0000 */
        /* <DEDUP_REMOVED lines=9> */
.L_x_2405:
[----:B------:R-:W-:Y:S05]  /*1660*/  BSYNC B0 ;  /* 0x0000000000007941 */ /* 0x000fea0003800000 */
.L_x_2404:
        /* <DEDUP_REMOVED lines=11> */
.L_x_2407:
[----:B------:R-:W-:Y:S05]  /*1720*/  BSYNC B0 ;  /* 0x0000000000007941 */ /* 0x000fea0003800000 */
.L_x_2406:
[----:B-123--:R-:W1:Y:S01]  /*1730*/  SHFL.IDX PT, R10, R10, 0x7, 0x181f ;  /* 0x00f81f000a0a7f89 */ /* 0x00ee6200000e0000 */
[----:B------:R-:W-:Y:S01]  /*1740*/  ULDC UR4, c[0x0][0x2b8] ;  /* 0x0000ae0000047ab9 */ /* 0x000fe20000000800 */
[----:B----4-:R-:W-:Y:S01]  /*1750*/  IMAD.MOV.U32 R3, RZ, RZ, 0x60 ;  /* 0x00000060ff037424 */ /* 0x010fe200078e00ff */
[----:B------:R-:W-:Y:S01]  /*1760*/  UISETP.NE.AND UP3, UPT, UR4, 0x1, UPT ;  /* 0x000000010400788c */ /* 0x000fe2000bf65270 */
[----:B------:R-:W2:Y:S01]  /*1770*/  SHFL.IDX PT, R9, R9, 0x7, 0x181f ;  /* 0x00f81f0009097f89 */ /* 0x000ea200000e0000 */
[----:B------:R-:W-:Y:S01]  /*1780*/  IADD3 R2, R2, 0x70, RZ ;  /* 0x0000007002027810 */ /* 0x000fe20007ffe0ff */
[----:B------:R-:W-:Y:S01]  /*1790*/  IMAD R169, R6, R3, -0x60 ;  /* 0xffffffa006a97424 */ /* 0x000fe200078e0203 */
[----:B------:R-:W-:Y:S01]  /*17a0*/  USHF.R.S32.HI UR6, URZ, 0x1f, UR10 ;  /* 0x0000001f3f067899 */ /* 0x000fe2000801140a */
[----:B------:R-:W-:Y:S01]  /*17b0*/  IMAD.SHL.U32 R229, R229, 0x2, RZ ;  /* 0x00000002e5e57824 */ /* 0x000fe200078e00ff */
[----:B------:R-:W-:Y:S01]  /*17c0*/  PLOP3.LUT P2, PT, PT, PT, UP3, 0x80, 0x0 ;  /* 0x000000000000781c */ /* 0x000fe20003f4f038 */
[C---:B------:R-:W-:Y:S01]  /*17d0*/  IMAD.IADD R232, R233.reuse, 0x1, R169 ;  /* 0x00000001e9e87824 */ /* 0x040fe200078e02a9 */
[----:B------:R-:W-:Y:S01]  /*17e0*/  ISETP.GE.AND P3, PT, R2, UR7, PT ;  /* 0x0000000702007c0c */ /* 0x000fe2000bf66270 */
[----:B------:R-:W-:Y:S01]  /*17f0*/  ULDC.64 UR4, c[0x0][0x2b0] ;  /* 0x0000ac0000047ab9 */ /* 0x000fe20000000a00 */
[----:B------:R-:W-:Y:S01]  /*1800*/  PLOP3.LUT P1, PT, PT, PT, UP3, 0x80, 0x0 ;  /* 0x000000000000781c */ /* 0x000fe20003f2f038 */
[----:B------:R-:W-:Y:S01]  /*1810*/  UIMAD UR6, UR6, UR4, URZ ;  /* 0x00000004060672a4 */ /* 0x000fe2000f8e023f */
[C---:B------:R-:W-:Y:S01]  /*1820*/  ISETP.GE.AND P4, PT, R232.reuse, UR8, PT ;  /* 0x00000008e8007c0c */ /* 0x040fe2000bf86270 */
[----:B-----5:R-:W-:Y:S01]  /*1830*/  IMAD.IADD R232, R232, 0x1, R234 ;  /* 0x00000001e8e87824 */ /* 0x020fe200078e02ea */
[----:B------:R-:W-:Y:S01]  /*1840*/  UIMAD.WIDE.U32 UR14, UR10, UR4, URZ ;  /* 0x000000040a0e72a5 */ /* 0x000fe2000f8e003f */
[----:B------:R-:W-:Y:S01]  /*1850*/  IMAD.MOV.U32 R231, RZ, RZ, RZ ;  /* 0x000000ffffe77224 */ /* 0x000fe200078e00ff */
[----:B------:R-:W-:Y:S01]  /*1860*/  ISETP.GT.OR P4, PT, R233, 0x5f, P4 ;  /* 0x0000005fe900780c */ /* 0x000fe20002784670 */
[----:B------:R-:W-:Y:S01]  /*1870*/  UIMAD UR5, UR10, UR5, UR6 ;  /* 0x000000050a0572a4 */ /* 0x000fe2000f8e0206 */
[----:B------:R-:W-:-:S02]  /*1880*/  IMAD.MOV.U32 R2, RZ, RZ, R232 ;  /* 0x000000ffff027224 */ /* 0x000fc400078e00e8 */
[----:B------:R-:W-:Y:S01]  /*1890*/  @P2 IMAD.HI.U32 R5, R232, c[0x0][0x2bc], RZ ;  /* 0x0000af00e8052a27 */ /* 0x000fe200078e00ff */
[----:B-1----:R-:W-:Y:S01]  /*18a0*/  @!P3 LEA R10, P2, R236, R10, 0x1 ;  /* 0x0000000aec0ab211 */ /* 0x002fe200078408ff */
[----:B------:R-:W-:-:S03]  /*18b0*/  UIADD3 UR7, UR15, UR5, URZ ;  /* 0x000000050f077290 */ /* 0x000fc6000fffe03f */
[----:B--2---:R-:W-:Y:S01]  /*18c0*/  @!P3 LEA.HI.X R11, R236, R9, R235, 0x1, P2 ;  /* 0x00000009ec0bb211 */ /* 0x004fe200010f0ceb */
[----:B------:R-:W-:Y:S01]  /*18d0*/  USHF.R.S32.HI UR12, URZ, 0x1f, UR9 ;  /* 0x0000001f3f0c7899 */ /* 0x000fe20008011409 */
[----:B------:R-:W-:Y:S01]  /*18e0*/  @P1 SHF.R.U32.HI R2, RZ, c[0x0][0x2c0], R5 ;  /* 0x0000b000ff021a19 */ /* 0x000fe20000011605 */
[----:B------:R-:W-:Y:S02]  /*18f0*/  ULDC.64 UR4, c[0x0][0x1e8] ;  /* 0x00007a0000047ab9 */ /* 0x000fe40000000a00 */
[----:B------:R-:W-:Y:S01]  /*1900*/  @!PT LDS RZ, [RZ] ;  /* 0x00000000fffff984 */ /* 0x000fe20000000800 */
[----:B------:R1:W-:Y:S01]  /*1910*/  @!P3 LDGSTS.E.BYPASS.LTC128B.128 [R229+0x9900], [R10.64], !P0 ;  /* 0x099000000ae5bfae */ /* 0x0003e2000c101d50 */
[----:B------:R-:W-:-:S03]  /*1920*/  @!P4 IADD3 R7, P1, R2, UR14, RZ ;  /* 0x0000000e0207cc10 */ /* 0x000fc6000ff3e0ff */
[----:B------:R-:W0:Y:S01]  /*1930*/  LDGDEPBAR ;  /* 0x00000000000079af */ /* 0x000e220000000000 */
[----:B------:R-:W-:Y:S02]  /*1940*/  @!P4 LEA.HI.X.SX32 R5, R2, UR7, 0x1, P1 ;  /* 0x000000070205cc11 */ /* 0x000fe400088f0eff */
[----:B------:R-:W-:-:S04]  /*1950*/  @!P4 LEA R8, P1, R7, c[0x0][0x2a0], 0x2 ;  /* 0x0000a8000708ca11 */ /* 0x000fc800078210ff */
[----:B------:R-:W-:Y:S01]  /*1960*/  @!P4 LEA.HI.X R9, R7, c[0x0][0x2a4], R5, 0x2, P1 ;  /* 0x0000a9000709ca11 */ /* 0x000fe200008f1405 */
[----:B------:R-:W-:Y:S06]  /*1970*/  BAR.SYNC.DEFER_BLOCKING 0x0 ;  /* 0x0000000000007b1d */ /* 0x000fec0000010000 */
[----:B------:R2:W3:Y:S01]  /*1980*/  @!P4 LDG.E R231, [R8.64] ;  /* 0x0000001008e7c981 */ /* 0x0004e2000c1e1900 */
[----:B------:R-:W-:Y:S01]  /*1990*/  IMAD.MOV R2, RZ, RZ, -R2 ;  /* 0x000000ffff027224 */ /* 0x000fe200078e0a02 */
[----:B------:R-:W-:Y:S01]  /*19a0*/  UIMAD UR6, UR12, UR4, URZ ;  /* 0x000000040c0672a4 */ /* 0x000fe2000f8e023f */
[----:B------:R-:W-:Y:S01]  /*19b0*/  IMAD R3, R6, -0x60, R3 ;  /* 0xffffffa006037824 */ /* 0x000fe200078e0203 */
[----:B------:R-:W-:Y:S01]  /*19c0*/  UIMAD.WIDE.U32 UR10, UR9, UR4, URZ ;  /* 0x00000004090a72a5 */ /* 0x000fe2000f8e003f */
[----:B------:R-:W-:Y:S01]  /*19d0*/  IMAD R232, R2, c[0x0][0x2b8], R232 ;  /* 0x0000ae0002e87a24 */ /* 0x000fe200078e02e8 */
[----:B------:R-:W-:Y:S01]  /*19e0*/  UIMAD UR6, UR9, UR5, UR6 ;  /* 0x00000005090672a4 */ /* 0x000fe2000f8e0206 */
[----:B------:R-:W-:Y:S01]  /*19f0*/  ISETP.GE.AND P4, PT, R236, c[0x0][0x1d4], PT ;  /* 0x00007500ec007a0c */ /* 0x000fe20003f86270 */
[----:B------:R-:W-:Y:S01]  /*1a00*/  IMAD.SHL.U32 R19, R19, 0x40, RZ ;  /* 0x0000004013137824 */ /* 0x000fe200078e00ff */
[----:B------:R-:W-:Y:S01]  /*1a10*/  IADD3 R5, R3, UR8, RZ ;  /* 0x0000000803057c10 */ /* 0x000fe2000fffe0ff */
[----:B------:R-:W-:Y:S01]  /*1a20*/  IMAD.WIDE.U32 R12, R232, c[0x0][0x1e0], RZ ;  /* 0x00007800e80c7a25 */ /* 0x000fe200078e00ff */
[----:B------:R-:W-:Y:S01]  /*1a30*/  UIADD3 UR6, UR11, UR6, URZ ;  /* 0x000000060b067290 */ /* 0x000fe2000fffe03f */
[----:B------:R-:W-:Y:S01]  /*1a40*/  LEA.HI R172, R173, R171, RZ, 0x5 ;  /* 0x000000abadac7211 */ /* 0x000fe200078f28ff */
[----:B------:R-:W-:Y:S01]  /*1a50*/  ULDC.64 UR4, c[0x0][0x210] ;  /* 0x0000840000047ab9 */ /* 0x000fe20000000a00 */
[----:B------:R-:W-:Y:S01]  /*1a60*/  IMAD.SHL.U32 R168, R20, 0x40, RZ ;  /* 0x0000004014a87824 */ /* 0x000fe200078e00ff */
[----:B------:R-:W-:Y:S01]  /*1a70*/  LOP3.LUT R19, R19, 0x1c0, RZ, 0xc0, !PT ;  /* 0x000001c013137812 */ /* 0x000fe200078ec0ff */
[----:B------:R-:W-:Y:S01]  /*1a80*/  IMAD.WIDE.U32 R38, R232, c[0x0][0x208], RZ ;  /* 0x00008200e8267a25 */ /* 0x000fe200078e00ff */
[----:B------:R-:W-:Y:S01]  /*1a90*/  SHF.R.S32.HI R170, RZ, 0x5, R172 ;  /* 0x00000005ffaa7819 */ /* 0x000fe200000114ac */
[----:B------:R-:W-:Y:S01]  /*1aa0*/  UIMAD UR12, UR12, UR4, URZ ;  /* 0x000000040c0c72a4 */ /* 0x000fe2000f8e023f */
[----:B------:R-:W-:Y:S01]  /*1ab0*/  LOP3.LUT R168, R168, 0xfffffe00, RZ, 0xc0, !PT ;  /* 0xfffffe00a8a87812 */ /* 0x000fe200078ec0ff */
[----:B------:R-:W-:Y:S01]  /*1ac0*/  UIMAD.WIDE.U32 UR20, UR9, UR4, URZ ;  /* 0x00000004091472a5 */ /* 0x000fe2000f8e003f */
[----:B------:R-:W-:Y:S01]  /*1ad0*/  IADD3 R239, R229, 0x100, RZ ;  /* 0x00000100e5ef7810 */ /* 0x000fe20007ffe0ff */
[----:B------:R-:W-:-:S02]  /*1ae0*/  UIMAD UR12, UR9, UR5, UR12 ;  /* 0x00000005090c72a4 */ /* 0x000fc4000f8e020c */
[----:B------:R-:W-:Y:S01]  /*1af0*/  IMAD R228, R170, 0x400, R168 ;  /* 0x00000400aae47824 */ /* 0x000fe200078e02a8 */
[----:B--2---:R-:W-:Y:S01]  /*1b00*/  SHF.R.S32.HI R8, RZ, 0x1f, R232 ;  /* 0x0000001fff087819 */ /* 0x004fe200000114e8 */
[----:B------:R-:W-:-:S04]  /*1b10*/  UIADD3 UR12, UR21, UR12, URZ ;  /* 0x0000000c150c7290 */ /* 0x000fc8000fffe03f */
[C---:B-1----:R-:W-:Y:S02]  /*1b20*/  IMAD R10, R8.reuse, c[0x0][0x1e0], RZ ;  /* 0x00007800080a7a24 */ /* 0x042fe400078e02ff */
[----:B------:R-:W-:Y:S02]  /*1b30*/  IMAD R8, R8, c[0x0][0x208], RZ ;  /* 0x0000820008087a24 */ /* 0x000fe400078e02ff */
[C---:B------:R-:W-:Y:S02]  /*1b40*/  IMAD R10, R232.reuse, c[0x0][0x1e4], R10 ;  /* 0x00007900e80a7a24 */ /* 0x040fe400078e020a */
[----:B------:R-:W-:Y:S02]  /*1b50*/  IMAD R8, R232, c[0x0][0x20c], R8 ;  /* 0x00008300e8087a24 */ /* 0x000fe400078e0208 */
[----:B------:R-:W-:Y:S02]  /*1b60*/  IMAD.IADD R11, R13, 0x1, R10 ;  /* 0x000000010d0b7824 */ /* 0x000fe400078e020a */
[----:B------:R-:W-:-:S02]  /*1b70*/  IMAD.MOV.U32 R10, RZ, RZ, R12 ;  /* 0x000000ffff0a7224 */ /* 0x000fc400078e000c */
[----:B------:R-:W-:Y:S01]  /*1b80*/  IMAD.IADD R39, R39, 0x1, R8 ;  /* 0x0000000127277824 */ /* 0x000fe200078e0208 */
[----:B---3--:R-:W-:Y:S01]  /*1b90*/  SHF.R.S32.HI R36, RZ, 0x1f, R231 ;  /* 0x0000001fff247819 */ /* 0x008fe200000114e7 */
[----:B------:R-:W-:-:S04]  /*1ba0*/  IMAD.WIDE.U32 R10, R231, c[0x0][0x1f0], R10 ;  /* 0x00007c00e70a7a25 */ /* 0x000fc800078e000a */
[----:B------:R-:W-:Y:S01]  /*1bb0*/  IMAD R9, R36, c[0x0][0x1f0], RZ ;  /* 0x00007c0024097a24 */ /* 0x000fe200078e02ff */
[----:B------:R-:W-:Y:S01]  /*1bc0*/  IADD3 R2, P0, R10, UR10, RZ ;  /* 0x0000000a0a027c10 */ /* 0x000fe2000ff1e0ff */
[----:B------:R-:W-:Y:S02]  /*1bd0*/  IMAD R36, R36, c[0x0][0x218], RZ ;  /* 0x0000860024247a24 */ /* 0x000fe400078e02ff */
[C---:B------:R-:W-:Y:S02]  /*1be0*/  IMAD R9, R231.reuse, c[0x0][0x1f4], R9 ;  /* 0x00007d00e7097a24 */ /* 0x040fe400078e0209 */
[----:B------:R-:W-:-:S03]  /*1bf0*/  IMAD.WIDE.U32 R38, R231, c[0x0][0x218], R38 ;  /* 0x00008600e7267a25 */ /* 0x000fc600078e0026 */
[----:B------:R-:W-:Y:S01]  /*1c00*/  IADD3.X R9, R11, UR6, R9, P0, !PT ;  /* 0x000000060b097c10 */ /* 0x000fe200087fe409 */
[----:B------:R-:W-:Y:S01]  /*1c10*/  IMAD R36, R231, c[0x0][0x21c], R36 ;  /* 0x00008700e7247a24 */ /* 0x000fe200078e0224 */
[----:B------:R-:W-:-:S04]  /*1c20*/  LEA R11, P0, R2, c[0x0][0x1c8], 0x1 ;  /* 0x00007200020b7a11 */ /* 0x000fc800078008ff */
[----:B------:R-:W-:Y:S01]  /*1c30*/  LEA.HI.X R9, R2, c[0x0][0x1cc], R9, 0x1, P0 ;  /* 0x0000730002097a11 */ /* 0x000fe200000f0c09 */
[----:B------:R-:W1:Y:S01]  /*1c40*/  SHFL.IDX PT, R22, R11, RZ, 0x181f ;  /* 0x00181fff0b167589 */ /* 0x000e6200000e0000 */
[----:B------:R-:W-:Y:S02]  /*1c50*/  IMAD.IADD R2, R5, 0x1, -R18 ;  /* 0x0000000105027824 */ /* 0x000fe400078e0a12 */
[----:B------:R-:W-:Y:S01]  /*1c60*/  IMAD.SHL.U32 R18, R18, 0x8, RZ ;  /* 0x0000000812127824 */ /* 0x000fe200078e00ff */
[----:B------:R-:W2:Y:S02]  /*1c70*/  SHFL.IDX PT, R7, R9, RZ, 0x181f ;  /* 0x00181fff09077589 */ /* 0x000ea400000e0000 */
[C---:B------:R-:W-:Y:S02]  /*1c80*/  ISETP.GE.AND P1, PT, R2.reuse, 0x1, PT ;  /* 0x000000010200780c */ /* 0x040fe40003f26270 */
[----:B------:R-:W3:Y:S01]  /*1c90*/  SHFL.IDX PT, R16, R11, 0x1, 0x181f ;  /* 0x00381f000b107f89 */ /* 0x000ee200000e0000 */
[----:B------:R-:W-:-:S02]  /*1ca0*/  ISETP.GE.AND P0, PT, R2, 0x11, PT ;  /* 0x000000110200780c */ /* 0x000fc40003f06270 */
[C---:B------:R-:W-:Y:S01]  /*1cb0*/  ISETP.GE.AND P6, PT, R2.reuse, 0x21, PT ;  /* 0x000000210200780c */ /* 0x040fe20003fc6270 */
[----:B------:R-:W4:Y:S01]  /*1cc0*/  SHFL.IDX PT, R17, R9, 0x1, 0x181f ;  /* 0x00381f0009117f89 */ /* 0x000f2200000e0000 */
[C---:B------:R-:W-:Y:S02]  /*1cd0*/  ISETP.GE.AND P5, PT, R2.reuse, 0x31, PT ;  /* 0x000000310200780c */ /* 0x040fe40003fa6270 */
[----:B------:R-:W-:Y:S01]  /*1ce0*/  ISETP.GE.AND P3, PT, R2, 0x41, PT ;  /* 0x000000410200780c */ /* 0x000fe20003f66270 */
[----:B------:R-:W3:Y:S04]  /*1cf0*/  SHFL.IDX PT, R14, R11, 0x2, 0x181f ;  /* 0x00581f000b0e7f89 */ /* 0x000ee800000e0000 */
[----:B------:R-:W3:Y:S01]  /*1d00*/  SHFL.IDX PT, R12, R11, 0x3, 0x181f ;  /* 0x00781f000b0c7f89 */ /* 0x000ee200000e0000 */
[----:B-1----:R-:W-:-:S03]  /*1d10*/  @P1 LEA R22, P2, R236, R22, 0x1 ;  /* 0x00000016ec161211 */ /* 0x002fc600078408ff */
[----:B------:R-:W1:Y:S01]  /*1d20*/  SHFL.IDX PT, R15, R9, 0x2, 0x181f ;  /* 0x00581f00090f7f89 */ /* 0x000e6200000e0000 */
[----:B--2---:R-:W-:-:S03]  /*1d30*/  @P1 LEA.HI.X R23, R236, R7, R235, 0x1, P2 ;  /* 0x00000007ec171211 */ /* 0x004fc600010f0ceb */
[----:B------:R-:W2:Y:S01]  /*1d40*/  SHFL.IDX PT, R10, R11, 0x4, 0x181f ;  /* 0x00981f000b0a7f89 */ /* 0x000ea200000e0000 */
[----:B------:R-:W-:-:S03]  /*1d50*/  ISETP.GE.AND P2, PT, R2, 0x51, PT ;  /* 0x000000510200780c */ /* 0x000fc60003f46270 */
[----:B------:R-:W1:Y:S04]  /*1d60*/  SHFL.IDX PT, R13, R9, 0x3, 0x181f ;  /* 0x00781f00090d7f89 */ /* 0x000e6800000e0000 */
[----:B------:R-:W-:Y:S04]  /*1d70*/  SHFL.IDX PT, R7, R11, 0x5, 0x181f ;  /* 0x00b81f000b077f89 */ /* 0x000fe800000e0000 */
[----:B------:R-:W1:Y:S04]  /*1d80*/  SHFL.IDX PT, R11, R9, 0x4, 0x181f ;  /* 0x00981f00090b7f89 */ /* 0x000e6800000e0000 */
[----:B------:R-:W1:Y:S04]  /*1d90*/  SHFL.IDX PT, R9, R9, 0x5, 0x181f ;  /* 0x00b81f0009097f89 */ /* 0x000e6800000e0000 */
[----:B------:R3:W-:Y:S02]  /*1da0*/  @P1 LDGSTS.E.BYPASS.LTC128B.128 [R229+0x3100], [R22.64], !P4 ;  /* 0x0310000016e51fae */ /* 0x0007e4000e101d50 */
[----:B---3--:R-:W-:-:S02]  /*1db0*/  @P0 LEA R22, P1, R236, R16, 0x1 ;  /* 0x00000010ec160211 */ /* 0x008fc400078208ff */
[----:B------:R-:W-:Y:S02]  /*1dc0*/  SHF.R.S32.HI R16, RZ, 0x4, R21 ;  /* 0x00000004ff107819 */ /* 0x000fe40000011415 */
[C-C-:B----4-:R-:W-:Y:S02]  /*1dd0*/  @P0 LEA.HI.X R23, R236.reuse, R17, R235.reuse, 0x1, P1 ;  /* 0x00000011ec170211 */ /* 0x150fe400008f0ceb */
[C---:B------:R-:W-:Y:S02]  /*1de0*/  @P6 LEA R14, P1, R236.reuse, R14, 0x1 ;  /* 0x0000000eec0e6211 */ /* 0x040fe400078208ff */
[----:B------:R-:W-:Y:S01]  /*1df0*/  LEA.HI R21, R21, R16, RZ, 0x1 ;  /* 0x0000001015157211 */ /* 0x000fe200078f08ff */
[----:B------:R3:W-:Y:S01]  /*1e00*/  @P0 LDGSTS.E.BYPASS.LTC128B.128 [R229+0x3900], [R22.64], !P4 ;  /* 0x0390000016e50fae */ /* 0x0007e2000e101d50 */
[C---:B------:R-:W-:Y:S02]  /*1e10*/  @P5 LEA R12, P0, R236.reuse, R12, 0x1 ;  /* 0x0000000cec0c5211 */ /* 0x040fe400078008ff */
[----:B-1----:R-:W-:-:S02]  /*1e20*/  @P6 LEA.HI.X R15, R236, R15, R235, 0x1, P1 ;  /* 0x0000000fec0f6211 */ /* 0x002fc400008f0ceb */
[C---:B--2---:R-:W-:Y:S02]  /*1e30*/  @P3 LEA R10, P1, R236.reuse, R10, 0x1 ;  /* 0x0000000aec0a3211 */ /* 0x044fe400078208ff */
[C-C-:B------:R-:W-:Y:S01]  /*1e40*/  @P5 LEA.HI.X R13, R236.reuse, R13, R235.reuse, 0x1, P0 ;  /* 0x0000000dec0d5211 */ /* 0x140fe200000f0ceb */
[----:B------:R1:W-:Y:S01]  /*1e50*/  @P6 LDGSTS.E.BYPASS.LTC128B.128 [R229+0x4100], [R14.64], !P4 ;  /* 0x041000000ee56fae */ /* 0x0003e2000e101d50 */
[----:B------:R-:W-:Y:S02]  /*1e60*/  @P3 LEA.HI.X R11, R236, R11, R235, 0x1, P1 ;  /* 0x0000000bec0b3211 */ /* 0x000fe400008f0ceb */
[----:B------:R-:W-:Y:S01]  /*1e70*/  LOP3.LUT R21, R21, 0xfffffffe, RZ, 0xc0, !PT ;  /* 0xfffffffe15157812 */ /* 0x000fe200078ec0ff */
[----:B------:R1:W-:Y:S01]  /*1e80*/  @P5 LDGSTS.E.BYPASS.LTC128B.128 [R229+0x4900], [R12.64], !P4 ;  /* 0x049000000ce55fae */ /* 0x0003e2000e101d50 */
[----:B------:R-:W-:-:S03]  /*1e90*/  LOP3.LUT P1, RZ, R88, 0x2, RZ, 0xc0, !PT ;  /* 0x0000000258ff7812 */ /* 0x000fc6000782c0ff */
[----:B------:R2:W-:Y:S01]  /*1ea0*/  @P3 LDGSTS.E.BYPASS.LTC128B.128 [R229+0x5100], [R10.64], !P4 ;  /* 0x051000000ae53fae */ /* 0x0005e2000e101d50 */
[----:B------:R-:W-:Y:S01]  /*1eb0*/  IMAD.IADD R16, R16, 0x1, -R21 ;  /* 0x0000000110107824 */ /* 0x000fe200078e0a15 */
[----:B---3--:R-:W-:Y:S01]  /*1ec0*/  @P2 LEA R22, P0, R236, R7, 0x1 ;  /* 0x00000007ec162211 */ /* 0x008fe200078008ff */
[----:B------:R-:W-:-:S03]  /*1ed0*/  IMAD.SHL.U32 R7, R88, 0x40, RZ ;  /* 0x0000004058077824 */ /* 0x000fc600078e00ff */
[----:B------:R-:W-:Y:S01]  /*1ee0*/  @P2 LEA.HI.X R23, R236, R9, R235, 0x1, P0 ;  /* 0x00000009ec172211 */ /* 0x000fe200000f0ceb */
[----:B------:R-:W-:Y:S01]  /*1ef0*/  IMAD.SHL.U32 R9, R16, 0x8, RZ ;  /* 0x0000000810097824 */ /* 0x000fe200078e00ff */
[----:B------:R-:W-:Y:S02]  /*1f00*/  LOP3.LUT R7, R7, 0x1c0, RZ, 0xc0, !PT ;  /* 0x000001c007077812 */ /* 0x000fe400078ec0ff */
[----:B------:R-:W-:Y:S01]  /*1f10*/  IADD3 R94, P0, R38, UR20, RZ ;  /* 0x00000014265e7c10 */ /* 0x000fe2000ff1e0ff */
[----:B------:R3:W-:Y:S01]  /*1f20*/  @P2 LDGSTS.E.BYPASS.LTC128B.128 [R229+0x5900], [R22.64], !P4 ;  /* 0x0590000016e52fae */ /* 0x0007e2000e101d50 */
[----:B------:R-:W-:Y:S02]  /*1f30*/  LOP3.LUT R18, R7, 0x8, R18, 0xf8, !PT ;  /* 0x0000000807127812 */ /* 0x000fe400078ef812 */
[----:B------:R-:W-:Y:S01]  /*1f40*/  SHF.R.U32.HI R7, RZ, 0x3, R7 ;  /* 0x00000003ff077819 */ /* 0x000fe20000011607 */
[----:B------:R-:W0:Y:S01]  /*1f50*/  LDGDEPBAR ;  /* 0x00000000000079af */ /* 0x000e220000000000 */
[----:B------:R-:W-:-:S02]  /*1f60*/  LOP3.LUT R9, R19, 0x8, R9, 0xf8, !PT ;  /* 0x0000000813097812 */ /* 0x000fc400078ef809 */
[----:B------:R-:W-:Y:S02]  /*1f70*/  SHF.R.U32.HI R19, RZ, 0x3, R19 ;  /* 0x00000003ff137819 */ /* 0x000fe40000011613 */
[----:B------:R-:W-:Y:S02]  /*1f80*/  LOP3.LUT R18, R18, R7, RZ, 0x3c, !PT ;  /* 0x0000000712127212 */ /* 0x000fe400078e3cff */
[----:B------:R-:W-:Y:S02]  /*1f90*/  LOP3.LUT R7, R9, R19, RZ, 0x3c, !PT ;  /* 0x0000001309077212 */ /* 0x000fe400078e3cff */
[----:B------:R-:W-:Y:S01]  /*1fa0*/  IADD3.X R36, R39, UR12, R36, P0, !PT ;  /* 0x0000000c27247c10 */ /* 0x000fe200087fe424 */
[----:B------:R-:W-:Y:S01]  /*1fb0*/  IMAD R227, R16, 0x200, R18 ;  /* 0x0000020010e37824 */ /* 0x000fe200078e0212 */
[----:B------:R-:W-:Y:S01]  /*1fc0*/  LEA R93, P0, R94, c[0x0][0x1f8], 0x1 ;  /* 0x00007e005e5d7a11 */ /* 0x000fe200078008ff */
[----:B------:R-:W-:Y:S01]  /*1fd0*/  IMAD.IADD R228, R7, 0x1, R228 ;  /* 0x0000000107e47824 */ /* 0x000fe200078e02e4 */
[----:B------:R-:W-:Y:S01]  /*1fe0*/  SHF.L.U64.HI R235, R236, 0x1, R235 ;  /* 0x00000001eceb7819 */ /* 0x000fe200000102eb */
[----:B------:R-:W-:Y:S01]  /*1ff0*/  IMAD.SHL.U32 R227, R227, 0x2, RZ ;  /* 0x00000002e3e37824 */ /* 0x000fe200078e00ff */
[----:B------:R-:W-:Y:S01]  /*2000*/  LEA.HI.X R94, R94, c[0x0][0x1fc], R36, 0x1, P0 ;  /* 0x00007f005e5e7a11 */ /* 0x000fe200000f0c24 */
[----:B------:R-:W-:Y:S01]  /*2010*/  IMAD.SHL.U32 R228, R228, 0x2, RZ ;  /* 0x00000002e4e47824 */ /* 0x000fe200078e00ff */
[----:B------:R-:W4:Y:S01]  /*2020*/  SHFL.IDX PT, R92, R93, 0x1, 0x181f ;  /* 0x00381f005d5c7f89 */ /* 0x000f2200000e0000 */
[C---:B------:R-:W-:Y:S01]  /*2030*/  ISETP.GE.AND P2, PT, R236.reuse, c[0x0][0x1d4], PT ;  /* 0x00007500ec007a0c */ /* 0x040fe20003f46270 */
[----:B------:R-:W-:Y:S01]  /*2040*/  IMAD.SHL.U32 R236, R236, 0x2, RZ ;  /* 0x00000002ecec7824 */ /* 0x000fe200078e00ff */
[C---:B------:R-:W-:Y:S01]  /*2050*/  IADD3 R37, R227.reuse, 0x3100, RZ ;  /* 0x00003100e3257810 */ /* 0x040fe20007ffe0ff */
[----:B------:R-:W-:Y:S01]  /*2060*/  SHFL.IDX PT, R95, R94, 0x1, 0x181f ;  /* 0x00381f005e5f7f89 */ /* 0x000fe200000e0000 */
[----:B------:R-:W-:Y:S01]  /*2070*/  IADD3 R226, R227, 0x3120, RZ ;  /* 0x00003120e3e27810 */ /* 0x000fe20007ffe0ff */
[----:B------:R-:W-:Y:S01]  /*2080*/  IMAD R224, R0, 0x2, R228 ;  /* 0x0000000200e07824 */ /* 0x000fe200078e02e4 */
[----:B------:R-:W-:-:S04]  /*2090*/  DEPBAR.LE SB0, 0x1 ;  /* 0x000080400000791a */ /* 0x000fc80000000000 */
[----:B------:R-:W-:-:S04]  /*20a0*/  DEPBAR.LE SB0, 0x0 ;  /* 0x000080000000791a */ /* 0x000fc80000000000 */
[----:B------:R-:W-:Y:S01]  /*20b0*/  BAR.SYNC.DEFER_BLOCKING 0x0 ;  /* 0x0000000000007b1d */ /* 0x000fe20000010000 */
[----:B------:R-:W-:Y:S01]  /*20c0*/  @P1 IADD3 R226, R37, -0x20, RZ ;  /* 0xffffffe025e21810 */ /* 0x000fe20007ffe0ff */
[----:B------:R-:W-:Y:S01]  /*20d0*/  IMAD R223, R4, 0x2, R228 ;  /* 0x0000000204df7824 */ /* 0x000fe200078e02e4 */
[----:B------:R-:W-:Y:S02]  /*20e0*/  LOP3.LUT P1, RZ, R88, 0x4, RZ, 0xc0, !PT ;  /* 0x0000000458ff7812 */ /* 0x000fe4000782c0ff */
[C---:B------:R-:W-:Y:S01]  /*20f0*/  ISETP.LT.OR P5, PT, R2.reuse, 0x1, P2 ;  /* 0x000000010200780c */ /* 0x040fe200017a1670 */
[----:B------:R-:W1:Y:S01]  /*2100*/  SHFL.IDX PT, R98, R93, RZ, 0x181f ;  /* 0x00181fff5d627589 */ /* 0x000e6200000e0000 */
[----:B------:R-:W-:Y:S01]  /*2110*/  ISETP.LT.OR P0, PT, R2, 0x11, P2 ;  /* 0x000000110200780c */ /* 0x000fe20001701670 */
[----:B------:R-:W-:Y:S01]  /*2120*/  IMAD R221, R0, 0x2, R223 ;  /* 0x0000000200dd7824 */ /* 0x000fe200078e02df */
[----:B----4-:R-:W-:Y:S01]  /*2130*/  IADD3 R92, P3, R92, R236, RZ ;  /* 0x000000ec5c5c7210 */ /* 0x010fe20007f7e0ff */
[----:B------:R-:W4:Y:S01]  /*2140*/  SHFL.IDX PT, R96, R94, RZ, 0x181f ;  /* 0x00181fff5e607589 */ /* 0x000f2200000e0000 */
[----:B------:R-:W-:-:S02]  /*2150*/  IADD3 R217, R226, 0x800, RZ ;  /* 0x00000800e2d97810 */ /* 0x000fc40007ffe0ff */
[C---:B------:R-:W-:Y:S01]  /*2160*/  IADD3 R216, R226.reuse, 0x1000, RZ ;  /* 0x00001000e2d87810 */ /* 0x040fe20007ffe0ff */
[----:B------:R-:W-:Y:S01]  /*2170*/  SHFL.IDX PT, R89, R94, 0x2, 0x181f ;  /* 0x00581f005e597f89 */ /* 0x000fe200000e0000 */
[C---:B------:R-:W-:Y:S02]  /*2180*/  IADD3 R215, R226.reuse, 0x1800, RZ ;  /* 0x00001800e2d77810 */ /* 0x040fe40007ffe0ff */
[C---:B------:R-:W-:Y:S01]  /*2190*/  IADD3 R214, R226.reuse, 0x2000, RZ ;  /* 0x00002000e2d67810 */ /* 0x040fe20007ffe0ff */
[----:B------:R-:W-:Y:S01]  /*21a0*/  SHFL.IDX PT, R91, R93, 0x3, 0x181f ;  /* 0x00781f005d5b7f89 */ /* 0x000fe200000e0000 */
[----:B------:R-:W-:-:S03]  /*21b0*/  IADD3 R213, R226, 0x2800, RZ ;  /* 0x00002800e2d57810 */ /* 0x000fc60007ffe0ff */
[----:B------:R-:W-:Y:S04]  /*21c0*/  SHFL.IDX PT, R90, R94, 0x3, 0x181f ;  /* 0x00781f005e5a7f89 */ /* 0x000fe800000e0000 */
[----:B------:R-:W-:Y:S04]  /*21d0*/  LDSM.16.M88.4 R28, [R228+0x6100] ;  /* 0x00610000e41c783b */ /* 0x000fe80000000200 */
[----:B------:R-:W-:Y:S01]  /*21e0*/  LDSM.16.M88.4 R32, [R228+0x8100] ;  /* 0x00810000e420783b */ /* 0x000fe20000000200 */
[----:B-1----:R-:W-:-:S03]  /*21f0*/  IADD3 R98, P6, R98, R236, RZ ;  /* 0x000000ec62627210 */ /* 0x002fc60007fde0ff */
[----:B------:R-:W1:Y:S02]  /*2200*/  LDSM.16.M88.4 R84, [R227+0x5900] ;  /* 0x00590000e354783b */ /* 0x000e640000000200 */
[----:B----4-:R-:W-:Y:S01]  /*2210*/  IMAD.X R99, R96, 0x1, R235, P6 ;  /* 0x0000000160637824 */ /* 0x010fe200030e06eb */
[C---:B------:R-:W-:Y:S01]  /*2220*/  ISETP.LT.OR P6, PT, R2.reuse, 0x21, P2 ;  /* 0x000000210200780c */ /* 0x040fe200017c1670 */
[----:B------:R-:W4:Y:S04]  /*2230*/  LDSM.16.M88.4 R76, [R227+0x3100] ;  /* 0x00310000e34c783b */ /* 0x000f280000000200 */
[----:B------:R-:W2:Y:S04]  /*2240*/  LDSM.16.M88.4 R68, [R227+0x3900] ;  /* 0x00390000e344783b */ /* 0x000ea80000000200 */
[----:B------:R-:W2:Y:S04]  /*2250*/  LDSM.16.M88.4 R60, [R227+0x4100] ;  /* 0x00410000e33c783b */ /* 0x000ea80000000200 */
[----:B------:R-:W2:Y:S04]  /*2260*/  LDSM.16.M88.4 R52, [R227+0x4900] ;  /* 0x00490000e334783b */ /* 0x000ea80000000200 */
[----:B------:R-:W2:Y:S04]  /*2270*/  LDSM.16.M88.4 R40, [R227+0x5100] ;  /* 0x00510000e328783b */ /* 0x000ea80000000200 */
[----:B------:R-:W-:Y:S04]  /*2280*/  LDSM.16.M88.4 R156, [R226] ;  /* 0x00000000e29c783b */ /* 0x000fe80000000200 */
[----:B------:R-:W-:Y:S04]  /*2290*/  LDSM.16.M88.4 R152, [R226+0x800] ;  /* 0x00080000e298783b */ /* 0x000fe80000000200 */
[----:B------:R-:W-:Y:S04]  /*22a0*/  LDSM.16.M88.4 R148, [R226+0x1000] ;  /* 0x00100000e294783b */ /* 0x000fe80000000200 */
[----:B------:R-:W-:Y:S01]  /*22b0*/  LDSM.16.M88.4 R144, [R226+0x1800] ;  /* 0x00180000e290783b */ /* 0x000fe20000000200 */
[-C--:B-1----:R-:W-:Y:S03]  /*22c0*/  HMMA.16816.F32.BF16 R36, R28, R84.reuse, RZ ;  /* 0x000000541c24723c */ /* 0x082fe600000418ff */
[----:B------:R-:W-:Y:S04]  /*22d0*/  LDSM.16.M88.4 R140, [R226+0x2000] ;  /* 0x00200000e28c783b */ /* 0x000fe80000000200 */
[----:B------:R-:W-:Y:S01]  /*22e0*/  LDSM.16.M88.4 R136, [R226+0x2800] ;  /* 0x00280000e288783b */ /* 0x000fe20000000200 */
[----:B------:R-:W-:Y:S03]  /*22f0*/  HMMA.16816.F32.BF16 R116, R32, R84, RZ ;  /* 0x000000542074723c */ /* 0x000fe600000418ff */
[----:B------:R-:W-:Y:S04]  /*2300*/  SHFL.IDX PT, R84, R93, 0x2, 0x181f ;  /* 0x00581f005d547f89 */ /* 0x000fe800000e0000 */
[----:B------:R-:W1:Y:S01]  /*2310*/  LDSM.16.M88.4 R112, [R224+0x6100] ;  /* 0x00610000e070783b */ /* 0x000e620000000200 */
[-C--:B----4-:R-:W-:Y:S03]  /*2320*/  HMMA.16816.F32.BF16 R80, R28, R76.reuse, RZ ;  /* 0x0000004c1c50723c */ /* 0x090fe600000418ff */
[----:B------:R-:W-:Y:S04]  /*2330*/  SHFL.IDX PT, R85, R93, 0x5, 0x181f ;  /* 0x00b81f005d557f89 */ /* 0x000fe800000e0000 */
[----:B------:R-:W-:Y:S01]  /*2340*/  LDSM.16.M88.4 R160, [R224+0x8100] ;  /* 0x00810000e0a0783b */ /* 0x000fe20000000200 */
[----:B------:R-:W-:Y:S03]  /*2350*/  HMMA.16816.F32.BF16 R24, R32, R76, RZ ;  /* 0x0000004c2018723c */ /* 0x000fe600000418ff */
[----:B------:R-:W-:Y:S01]  /*2360*/  @!PT LDS RZ, [RZ] ;  /* 0x00000000fffff984 */ /* 0x000fe20000000800 */
[----:B------:R-:W-:Y:S01]  /*2370*/  @!PT LDS RZ, [RZ] ;  /* 0x00000000fffff984 */ /* 0x000fe20000000800 */
[----:B------:R-:W-:Y:S01]  /*2380*/  @!PT LDS RZ, [RZ] ;  /* 0x00000000fffff984 */ /* 0x000fe20000000800 */
[----:B------:R4:W-:Y:S01]  /*2390*/  LDGSTS.E.BYPASS.LTC128B.128 [R229+0x100], [R98.64], !P5 ;  /* 0x0010000062e57fae */ /* 0x0009e2000e901d50 */
[----:B------:R-:W-:-:S04]  /*23a0*/  ISETP.LT.OR P5, PT, R2, 0x31, P2 ;  /* 0x000000310200780c */ /* 0x000fc800017a1670 */
[----:B------:R-:W-:Y:S08]  /*23b0*/  HMMA.16816.F32.BF16 R132, R32, R78, RZ ;  /* 0x0000004e2084723c */ /* 0x000ff000000418ff */
[-C--:B--2---:R-:W-:Y:S08]  /*23c0*/  HMMA.16816.F32.BF16 R72, R28, R68.reuse, RZ ;  /* 0x000000441c48723c */ /* 0x084ff000000418ff */
[C---:B---3--:R-:W-:Y:S08]  /*23d0*/  HMMA.16816.F32.BF16 R20, R32.reuse, R68, RZ ;  /* 0x000000442014723c */ /* 0x048ff000000418ff */
[----:B------:R-:W-:Y:S08]  /*23e0*/  HMMA.16816.F32.BF16 R128, R32, R70, RZ ;  /* 0x000000462080723c */ /* 0x000ff000000418ff */
[-C--:B------:R-:W-:Y:S08]  /*23f0*/  HMMA.16816.F32.BF16 R64, R28, R60.reuse, RZ ;  /* 0x0000003c1c40723c */ /* 0x080ff000000418ff */
[C---:B------:R-:W-:Y:S08]  /*2400*/  HMMA.16816.F32.BF16 R16, R32.reuse, R60, RZ ;  /* 0x0000003c2010723c */ /* 0x040ff000000418ff */
[----:B------:R-:W-:Y:S08]  /*2410*/  HMMA.16816.F32.BF16 R124, R32, R62, RZ ;  /* 0x0000003e207c723c */ /* 0x000ff000000418ff */
[-C--:B------:R-:W-:Y:S08]  /*2420*/  HMMA.16816.F32.BF16 R56, R28, R52.reuse, RZ ;  /* 0x000000341c38723c */ /* 0x080ff000000418ff */
[C---:B------:R-:W-:Y:S08]  /*2430*/  HMMA.16816.F32.BF16 R12, R32.reuse, R52, RZ ;  /* 0x00000034200c723c */ /* 0x040ff000000418ff */
[----:B------:R-:W-:Y:S08]  /*2440*/  HMMA.16816.F32.BF16 R120, R32, R54, RZ ;  /* 0x000000362078723c */ /* 0x000ff000000418ff */
[-C--:B------:R-:W-:Y:S08]  /*2450*/  HMMA.16816.F32.BF16 R48, R28, R40.reuse, RZ ;  /* 0x000000281c30723c */ /* 0x080ff000000418ff */
[C---:B------:R-:W-:Y:S08]  /*2460*/  HMMA.16816.F32.BF16 R8, R32.reuse, R40, RZ ;  /* 0x000000282008723c */ /* 0x040ff000000418ff */
[----:B------:R-:W-:Y:S08]  /*2470*/  HMMA.16816.F32.BF16 R44, R32, R42, RZ ;  /* 0x0000002a202c723c */ /* 0x000ff000000418ff */
[C---:B------:R-:W-:Y:S08]  /*2480*/  HMMA.16816.F32.BF16 R76, R28.reuse, R78, RZ ;  /* 0x0000004e1c4c723c */ /* 0x040ff000000418ff */
[C---:B------:R-:W-:Y:S08]  /*2490*/  HMMA.16816.F32.BF16 R68, R28.reuse, R70, RZ ;  /* 0x000000461c44723c */ /* 0x040ff000000418ff */
[C---:B------:R-:W-:Y:S08]  /*24a0*/  HMMA.16816.F32.BF16 R60, R28.reuse, R62, RZ ;  /* 0x0000003e1c3c723c */ /* 0x040ff000000418ff */
[C---:B------:R-:W-:Y:S08]  /*24b0*/  HMMA.16816.F32.BF16 R52, R28.reuse, R54, RZ ;  /* 0x000000361c34723c */ /* 0x040ff000000418ff */
[----:B------:R-:W-:Y:S08]  /*24c0*/  HMMA.16816.F32.BF16 R40, R28, R42, RZ ;  /* 0x0000002a1c28723c */ /* 0x000ff000000418ff */
[-C--:B------:R-:W-:Y:S08]  /*24d0*/  HMMA.16816.F32.BF16 R32, R32, R86.reuse, RZ ;  /* 0x000000562020723c */ /* 0x080ff000000418ff */
[----:B------:R-:W-:Y:S01]  /*24e0*/  HMMA.16816.F32.BF16 R28, R28, R86, RZ ;  /* 0x000000561c1c723c */ /* 0x000fe200000418ff */
[----:B------:R2:W3:Y:S04]  /*24f0*/  SHFL.IDX PT, R87, R93, 0x4, 0x181f ;  /* 0x00981f005d577f89 */ /* 0x0004e800000e0000 */
[----:B------:R-:W3:Y:S03]  /*2500*/  SHFL.IDX PT, R86, R94, 0x4, 0x181f ;  /* 0x00981f005e567f89 */ /* 0x000ee600000e0000 */
[C---:B-1----:R-:W-:Y:S08]  /*2510*/  HMMA.16816.F32.BF16 R80, R112.reuse, R156, R80 ;  /* 0x0000009c7050723c */ /* 0x042ff00000041850 */
[----:B------:R-:W-:Y:S01]  /*2520*/  HMMA.16816.F32.BF16 R72, R112, R152, R72 ;  /* 0x000000987048723c */ /* 0x000fe20000041848 */
[----:B--2---:R-:W-:Y:S01]  /*2530*/  IMAD.X R93, R95, 0x1, R235, P3 ;  /* 0x000000015f5d7824 */ /* 0x004fe200018e06eb */
[----:B------:R-:W-:-:S06]  /*2540*/  IADD3 R88, P3, R84, R236, RZ ;  /* 0x000000ec54587210 */ /* 0x000fcc0007f7e0ff */
[----:B------:R-:W-:Y:S01]  /*2550*/  HMMA.16816.F32.BF16 R64, R112, R148, R64 ;  /* 0x000000947040723c */ /* 0x000fe20000041840 */
[----:B------:R1:W2:Y:S01]  /*2560*/  SHFL.IDX PT, R84, R94, 0x5, 0x181f ;  /* 0x00b81f005e547f89 */ /* 0x0002a200000e0000 */
[----:B------:R-:W-:-:S03]  /*2570*/  IMAD.X R89, R89, 0x1, R235, P3 ;  /* 0x0000000159597824 */ /* 0x000fc600018e06eb */
[----:B------:R2:W-:Y:S03]  /*2580*/  LDGSTS.E.BYPASS.LTC128B.128 [R229+0x900], [R92.64], !P0 ;  /* 0x009000005ce57fae */ /* 0x0005e6000c101d50 */
[C---:B------:R-:W-:Y:S01]  /*2590*/  HMMA.16816.F32.BF16 R56, R112.reuse, R144, R56 ;  /* 0x000000907038723c */ /* 0x040fe20000041838 */
[----:B------:R2:W-:Y:S07]  /*25a0*/  LDGSTS.E.BYPASS.LTC128B.128 [R229+0x1100], [R88.64], !P6 ;  /* 0x0110000058e57fae */ /* 0x0005ee000f101d50 */
[----:B------:R-:W-:Y:S01]  /*25b0*/  HMMA.16816.F32.BF16 R48, R112, R140, R48 ;  /* 0x0000008c7030723c */ /* 0x000fe20000041830 */
[----:B-1----:R-:W-:-:S07]  /*25c0*/  IADD3 R94, P3, R91, R236, RZ ;  /* 0x000000ec5b5e7210 */ /* 0x002fce0007f7e0ff */
[----:B------:R-:W-:Y:S01]  /*25d0*/  HMMA.16816.F32.BF16 R36, R112, R136, R36 ;  /* 0x000000887024723c */ /* 0x000fe20000041824 */
[----:B------:R-:W-:Y:S01]  /*25e0*/  IMAD.X R95, R90, 0x1, R235, P3 ;  /* 0x000000015a5f7824 */ /* 0x000fe200018e06eb */
[----:B------:R-:W-:Y:S02]  /*25f0*/  ISETP.LT.OR P3, PT, R2, 0x41, P2 ;  /* 0x000000410200780c */ /* 0x000fe40001761670 */
[----:B---3--:R-:W-:-:S04]  /*2600*/  IADD3 R90, P0, R87, R236, RZ ;  /* 0x000000ec575a7210 */ /* 0x008fc80007f1e0ff */
[C---:B------:R-:W-:Y:S01]  /*2610*/  HMMA.16816.F32.BF16 R76, R112.reuse, R158, R76 ;  /* 0x0000009e704c723c */ /* 0x040fe2000004184c */
[----:B------:R-:W-:Y:S01]  /*2620*/  ISETP.LT.OR P2, PT, R2, 0x51, P2 ;  /* 0x000000510200780c */ /* 0x000fe20001741670 */
[----:B------:R-:W-:Y:S01]  /*2630*/  IMAD.MOV.U32 R2, RZ, RZ, 0x40 ;  /* 0x00000040ff027424 */ /* 0x000fe200078e00ff */
[----:B------:R1:W-:Y:S01]  /*2640*/  LDGSTS.E.BYPASS.LTC128B.128 [R229+0x1900], [R94.64], !P5 ;  /* 0x019000005ee57fae */ /* 0x0003e2000e901d50 */
[--C-:B------:R-:W-:Y:S01]  /*2650*/  IMAD.X R91, R86, 0x1, R235.reuse, P0 ;  /* 0x00000001565b7824 */ /* 0x100fe200000e06eb */
[----:B------:R-:W-:Y:S02]  /*2660*/  IADD3 R86, P0, R85, R236, RZ ;  /* 0x000000ec55567210 */ /* 0x000fe40007f1e0ff */
[----:B------:R-:W-:Y:S01]  /*2670*/  SEL R2, R2, 0xffffffc0, !P1 ;  /* 0xffffffc002027807 */ /* 0x000fe20004800000 */
[C---:B------:R-:W-:Y:S02]  /*2680*/  HMMA.16816.F32.BF16 R68, R112.reuse, R154, R68 ;  /* 0x0000009a7044723c */ /* 0x040fe40000041844 */
[----:B--2---:R-:W-:Y:S01]  /*2690*/  IMAD.X R87, R84, 0x1, R235, P0 ;  /* 0x0000000154577824 */ /* 0x004fe200000e06eb */
[----:B------:R2:W-:Y:S01]  /*26a0*/  LDGSTS.E.BYPASS.LTC128B.128 [R229+0x2100], [R90.64], !P3 ;  /* 0x021000005ae57fae */ /* 0x0005e2000d901d50 */
[----:B------:R-:W-:Y:S01]  /*26b0*/  IMAD.IADD R222, R227, 0x1, R2 ;  /* 0x00000001e3de7824 */ /* 0x000fe200078e0202 */
[----:B------:R-:W-:Y:S01]  /*26c0*/  ISETP.GT.AND P3, PT, R233, 0x5f, PT ;  /* 0x0000005fe900780c */ /* 0x000fe20003f64270 */
[----:B------:R-:W-:Y:S01]  /*26d0*/  IMAD.IADD R212, R2, 0x1, R226 ;  /* 0x0000000102d47824 */ /* 0x000fe200078e02e2 */
[----:B------:R3:W-:Y:S01]  /*26e0*/  LDGSTS.E.BYPASS.LTC128B.128 [R229+0x2900], [R86.64], !P2 ;  /* 0x0290000056e57fae */ /* 0x0007e2000d101d50 */
[----:B------:R-:W-:Y:S01]  /*26f0*/  HMMA.16816.F32.BF16 R60, R112, R150, R60 ;  /* 0x00000096703c723c */ /* 0x000fe2000004183c */
[----:B------:R-:W-:-:S02]  /*2700*/  IADD3 R2, R6, -0x1, RZ ;  /* 0xffffffff06027810 */ /* 0x000fc40007ffe0ff */
[----:B------:R-:W-:Y:S02]  /*2710*/  LDSM.16.M88.4 R108, [R223+0x8100] ;  /* 0x00810000df6c783b */ /* 0x000fe40000000200 */
[----:B------:R-:W-:Y:S02]  /*2720*/  ISETP.GT.AND P0, PT, R2, R230, PT ;  /* 0x000000e60200720c */ /* 0x000fe40003f04270 */
[----:B------:R-:W3:Y:S01]  /*2730*/  LDSM.16.M88.4 R104, [R222+0x3100] ;  /* 0x00310000de68783b */ /* 0x000ee20000000200 */
[C---:B------:R-:W-:Y:S03]  /*2740*/  HMMA.16816.F32.BF16 R52, R112.reuse, R146, R52 ;  /* 0x000000927034723c */ /* 0x040fe60000041834 */
[----:B------:R-:W3:Y:S04]  /*2750*/  LDSM.16.M88.4 R100, [R222+0x3900] ;  /* 0x00390000de64783b */ /* 0x000ee80000000200 */
[----:B----4-:R-:W4:Y:S01]  /*2760*/  LDSM.16.M88.4 R96, [R222+0x4100] ;  /* 0x00410000de60783b */ /* 0x010f220000000200 */
[C---:B------:R-:W-:Y:S03]  /*2770*/  HMMA.16816.F32.BF16 R40, R112.reuse, R142, R40 ;  /* 0x0000008e7028723c */ /* 0x040fe60000041828 */
[----:B-1----:R-:W1:Y:S04]  /*2780*/  LDSM.16.M88.4 R92, [R222+0x4900] ;  /* 0x00490000de5c783b */ /* 0x002e680000000200 */
[----:B--2---:R-:W2:Y:S01]  /*2790*/  LDSM.16.M88.4 R88, [R222+0x5100] ;  /* 0x00510000de58783b */ /* 0x004ea20000000200 */
[----:B------:R-:W-:Y:S03]  /*27a0*/  HMMA.16816.F32.BF16 R28, R112, R138, R28 ;  /* 0x0000008a701c723c */ /* 0x000fe6000004181c */
[----:B---3--:R-:W3:Y:S04]  /*27b0*/  LDSM.16.M88.4 R84, [R222+0x5900] ;  /* 0x00590000de54783b */ /* 0x008ee80000000200 */
[----:B------:R-:W1:Y:S01]  /*27c0*/  LDSM.16.M88.4 R112, [R223+0x6100] ;  /* 0x00610000df70783b */ /* 0x000e620000000200 */
[C---:B------:R-:W-:Y:S03]  /*27d0*/  HMMA.16816.F32.BF16 R24, R160.reuse, R156, R24 ;  /* 0x0000009ca018723c */ /* 0x040fe60000041818 */
[----:B------:R-:W-:Y:S04]  /*27e0*/  LDSM.16.M88.4 R164, [R221+0x6100] ;  /* 0x00610000dda4783b */ /* 0x000fe80000000200 */
[----:B------:R-:W0:Y:S01]  /*27f0*/  LDGDEPBAR ;  /* 0x00000000000079af */ /* 0x000e220000000000 */
        /* <DEDUP_REMOVED lines=9> */
[C---:B------:R-:W-:Y:S01]  /*2890*/  HMMA.16816.F32.BF16 R124, R160.reuse, R150, R124 ;  /* 0x00000096a07c723c */ /* 0x040fe2000004187c */
[----:B------:R-:W-:Y:S07]  /*28a0*/  LDSM.16.M88.4 R148, [R212+0x1000] ;  /* 0x00100000d494783b */ /* 0x000fee0000000200 */
[C---:B------:R-:W-:Y:S01]  /*28b0*/  HMMA.16816.F32.BF16 R120, R160.reuse, R146, R120 ;  /* 0x00000092a078723c */ /* 0x040fe20000041878 */
[----:B------:R-:W-:Y:S07]  /*28c0*/  LDSM.16.M88.4 R144, [R212+0x1800] ;  /* 0x00180000d490783b */ /* 0x000fee0000000200 */
[C---:B------:R-:W-:Y:S01]  /*28d0*/  HMMA.16816.F32.BF16 R44, R160.reuse, R142, R44 ;  /* 0x0000008ea02c723c */ /* 0x040fe2000004182c */
[----:B------:R-:W-:Y:S07]  /*28e0*/  LDSM.16.M88.4 R140, [R212+0x2000] ;  /* 0x00200000d48c783b */ /* 0x000fee0000000200 */
[----:B------:R-:W-:Y:S01]  /*28f0*/  HMMA.16816.F32.BF16 R32, R160, R138, R32 ;  /* 0x0000008aa020723c */ /* 0x000fe20000041820 */
[----:B------:R-:W2:Y:S04]  /*2900*/  LDSM.16.M88.4 R160, [R221+0x8100] ;  /* 0x00810000dda0783b */ /* 0x000ea80000000200 */
[----:B------:R-:W3:Y:S01]  /*2910*/  LDSM.16.M88.4 R136, [R212+0x2800] ;  /* 0x00280000d488783b */ /* 0x000ee20000000200 */
[----:B------:R-:W-:-:S04]  /*2920*/  DEPBAR.LE SB0, 0x0 ;  /* 0x000080000000791a */ /* 0x000fc80000000000 */
[C---:B------:R-:W-:Y:S08]  /*2930*/  HMMA.16816.F32.BF16 R24, R108.reuse, R104, R24 ;  /* 0x000000686c18723c */ /* 0x040ff00000041818 */
[C---:B------:R-:W-:Y:S08]  /*2940*/  HMMA.16816.F32.BF16 R20, R108.reuse, R100, R20 ;  /* 0x000000646c14723c */ /* 0x040ff00000041814 */
[C---:B----4-:R-:W-:Y:S08]  /*2950*/  HMMA.16816.F32.BF16 R16, R108.reuse, R96, R16 ;  /* 0x000000606c10723c */ /* 0x050ff00000041810 */
[C---:B-1----:R-:W-:Y:S08]  /*2960*/  HMMA.16816.F32.BF16 R12, R108.reuse, R92, R12 ;  /* 0x0000005c6c0c723c */ /* 0x042ff0000004180c */
[C---:B--2---:R-:W-:Y:S08]  /*2970*/  HMMA.16816.F32.BF16 R8, R108.reuse, R88, R8 ;  /* 0x000000586c08723c */ /* 0x044ff00000041808 */
[C---:B---3--:R-:W-:Y:S08]  /*2980*/  HMMA.16816.F32.BF16 R116, R108.reuse, R84, R116 ;  /* 0x000000546c74723c */ /* 0x048ff00000041874 */
        /* <DEDUP_REMOVED lines=67> */
[----:B------:R-:W-:-:S03]  /*2dc0*/  IADD3 R2, P0, R86, UR10, RZ ;  /* 0x0000000a56027c10 */ /* 0x000fc6000ff1e0ff */
[----:B------:R-:W-:-:S05]  /*2dd0*/  IMAD R84, R231, c[0x0][0x1f4], R84 ;  /* 0x00007d00e7547a24 */ /* 0x000fca00078e0254 */
[----:B------:R-:W-:Y:S02]  /*2de0*/  IADD3.X R84, R87, UR6, R84, P0, !PT ;  /* 0x0000000657547c10 */ /* 0x000fe400087fe454 */
[----:B------:R-:W-:-:S04]  /*2df0*/  LEA R98, P0, R2, c[0x0][0x1c8], 0x1 ;  /* 0x0000720002627a11 */ /* 0x000fc800078008ff */
[----:B------:R-:W-:Y:S01]  /*2e00*/  LEA.HI.X R2, R2, c[0x0][0x1cc], R84, 0x1, P0 ;  /* 0x0000730002027a11 */ /* 0x000fe200000f0c54 */
[----:B------:R-:W1:Y:S04]  /*2e10*/  SHFL.IDX PT, R93, R98, RZ, 0x181f ;  /* 0x00181fff625d7589 */ /* 0x000e6800000e0000 */
[----:B------:R-:W2:Y:S04]  /*2e20*/  SHFL.IDX PT, R94, R2, RZ, 0x181f ;  /* 0x00181fff025e7589 */ /* 0x000ea800000e0000 */
[----:B------:R-:W3:Y:S04]  /*2e30*/  SHFL.IDX PT, R91, R98, 0x1, 0x181f ;  /* 0x00381f00625b7f89 */ /* 0x000ee800000e0000 */
[----:B------:R-:W-:Y:S04]  /*2e40*/  SHFL.IDX PT, R89, R98, 0x2, 0x181f ;  /* 0x00581f0062597f89 */ /* 0x000fe800000e0000 */
[----:B------:R-:W4:Y:S04]  /*2e50*/  SHFL.IDX PT, R92, R2, 0x1, 0x181f ;  /* 0x00381f00025c7f89 */ /* 0x000f2800000e0000 */
[----:B------:R-:W5:Y:S04]  /*2e60*/  SHFL.IDX PT, R87, R98, 0x3, 0x181f ;  /* 0x00781f0062577f89 */ /* 0x000f6800000e0000 */
[----:B------:R-:W5:Y:S01]  /*2e70*/  SHFL.IDX PT, R85, R98, 0x4, 0x181f ;  /* 0x00981f0062557f89 */ /* 0x000f6200000e0000 */
[----:B-1----:R-:W-:-:S03]  /*2e80*/  IADD3 R96, P0, R93, R236, RZ ;  /* 0x000000ec5d607210 */ /* 0x002fc60007f1e0ff */
[----:B------:R1:W1:Y:S02]  /*2e90*/  SHFL.IDX PT, R84, R98, 0x5, 0x181f ;  /* 0x00b81f0062547f89 */ /* 0x00026400000e0000 */
[----:B--2---:R-:W-:Y:S02]  /*2ea0*/  IMAD.X R97, R94, 0x1, R235, P0 ;  /* 0x000000015e617824 */ /* 0x004fe400000e06eb */
[----:B------:R-:W-:Y:S01]  /*2eb0*/  SHFL.IDX PT, R90, R2, 0x2, 0x181f ;  /* 0x00581f00025a7f89 */ /* 0x000fe200000e0000 */
[----:B---3--:R-:W-:-:S03]  /*2ec0*/  IADD3 R94, P0, R91, R236, RZ ;  /* 0x000000ec5b5e7210 */ /* 0x008fc60007f1e0ff */
[----:B------:R-:W2:Y:S04]  /*2ed0*/  SHFL.IDX PT, R88, R2, 0x3, 0x181f ;  /* 0x00781f0002587f89 */ /* 0x000ea800000e0000 */
[----:B------:R-:W3:Y:S01]  /*2ee0*/  SHFL.IDX PT, R86, R2, 0x4, 0x181f ;  /* 0x00981f0002567f89 */ /* 0x000ee200000e0000 */
[----:B----4-:R-:W-:-:S03]  /*2ef0*/  IMAD.X R95, R92, 0x1, R235, P0 ;  /* 0x000000015c5f7824 */ /* 0x010fc600000e06eb */
[----:B------:R-:W4:Y:S01]  /*2f00*/  SHFL.IDX PT, R2, R2, 0x5, 0x181f ;  /* 0x00b81f0002027f89 */ /* 0x000f2200000e0000 */
[----:B-----5:R-:W-:-:S03]  /*2f10*/  IADD3 R92, P2, R87, R236, RZ ;  /* 0x000000ec575c7210 */ /* 0x020fc60007f5e0ff */
[----:B------:R5:W-:Y:S01]  /*2f20*/  LDGSTS.E.BYPASS.LTC128B.128 [R229+0x3100], [R96.64], !P4 ;  /* 0x0310000060e57fae */ /* 0x000be2000e101d50 */
[----:B-1----:R-:W-:-:S03]  /*2f30*/  IADD3 R98, P1, R85, R236, RZ ;  /* 0x000000ec55627210 */ /* 0x002fc60007f3e0ff */
[----:B------:R1:W-:Y:S01]  /*2f40*/  LDGSTS.E.BYPASS.LTC128B.128 [R229+0x3900], [R94.64], !P4 ;  /* 0x039000005ee57fae */ /* 0x0003e2000e101d50 */
[-C--:B------:R-:W-:Y:S01]  /*2f50*/  IADD3 R84, P0, R84, R236.reuse, RZ ;  /* 0x000000ec54547210 */ /* 0x080fe20007f1e0ff */
[--C-:B--2---:R-:W-:Y:S02]  /*2f60*/  IMAD.X R93, R88, 0x1, R235.reuse, P2 ;  /* 0x00000001585d7824 */ /* 0x104fe400010e06eb */
[--C-:B---3--:R-:W-:Y:S02]  /*2f70*/  IMAD.X R99, R86, 0x1, R235.reuse, P1 ;  /* 0x0000000156637824 */ /* 0x108fe400008e06eb */
[----:B----4-:R-:W-:Y:S01]  /*2f80*/  IMAD.X R85, R2, 0x1, R235, P0 ;  /* 0x0000000102557824 */ /* 0x010fe200000e06eb */
[----:B-----5:R-:W-:-:S05]  /*2f90*/  IADD3 R96, P5, R89, R236, RZ ;  /* 0x000000ec59607210 */ /* 0x020fca0007fbe0ff */
[----:B------:R-:W-:-:S05]  /*2fa0*/  IMAD.X R97, R90, 0x1, R235, P5 ;  /* 0x000000015a617824 */ /* 0x000fca00028e06eb */
[----:B------:R1:W-:Y:S04]  /*2fb0*/  LDGSTS.E.BYPASS.LTC128B.128 [R229+0x4100], [R96.64], !P4 ;  /* 0x0410000060e57fae */ /* 0x0003e8000e101d50 */
[----:B------:R1:W-:Y:S04]  /*2fc0*/  LDGSTS.E.BYPASS.LTC128B.128 [R229+0x4900], [R92.64], !P4 ;  /* 0x049000005ce57fae */ /* 0x0003e8000e101d50 */
[----:B------:R1:W-:Y:S04]  /*2fd0*/  LDGSTS.E.BYPASS.LTC128B.128 [R229+0x5100], [R98.64], !P4 ;  /* 0x0510000062e57fae */ /* 0x0003e8000e101d50 */
[----:B------:R1:W-:Y:S02]  /*2fe0*/  LDGSTS.E.BYPASS.LTC128B.128 [R229+0x5900], [R84.64], !P4 ;  /* 0x0590000054e57fae */ /* 0x0003e4000e101d50 */
.L_x_2408:
[----:B-1----:R-:W-:Y:S01]  /*2ff0*/  LEA.HI R85, R173, R171, RZ, 0x2 ;  /* 0x000000abad557211 */ /* 0x002fe200078f10ff */
[----:B------:R-:W-:Y:S01]  /*3000*/  ULDC UR13, c[0x0][0x324] ;  /* 0x0000c900000d7ab9 */ /* 0x000fe20000000800 */
[----:B------:R-:W-:Y:S01]  /*3010*/  LOP3.LUT R84, R172, 0xffffffe0, RZ, 0xc0, !PT ;  /* 0xffffffe0ac547812 */ /* 0x000fe200078ec0ff */
[----:B------:R-:W-:Y:S01]  /*3020*/  ULOP3.LUT UR13, URZ, UR13, URZ, 0x33, !UPT ;  /* 0x0000000d3f0d7292 */ /* 0x000fe2000f8e333f */
[----:B------:R-:W-:Y:S01]  /*3030*/  LOP3.LUT R85, R85, 0xfffffffc, RZ, 0xc0, !PT ;  /* 0xfffffffc55557812 */ /* 0x000fe200078ec0ff */
[----:B------:R-:W0:Y:S01]  /*3040*/  LDGDEPBAR ;  /* 0x00000000000079af */ /* 0x000e220000000000 */
[----:B------:R-:W-:Y:S01]  /*3050*/  SHF.R.S32.HI R86, RZ, 0x1f, R170 ;  /* 0x0000001fff567819 */ /* 0x000fe200000114aa */
[C---:B------:R-:W-:Y:S01]  /*3060*/  IMAD.IADD R84, R171.reuse, 0x1, -R84 ;  /* 0x00000001ab547824 */ /* 0x040fe200078e0a54 */
[----:B------:R-:W-:Y:S01]  /*3070*/  PLOP3.LUT P1, PT, PT, PT, UP2, 0x80, 0x0 ;  /* 0x000000000000781c */ /* 0x000fe20003f2f028 */
[----:B------:R-:W-:Y:S01]  /*3080*/  IMAD.IADD R171, R171, 0x1, -R85 ;  /* 0x00000001abab7824 */ /* 0x000fe200078e0a55 */
[----:B------:R-:W-:-:S02]  /*3090*/  LEA.HI R86, R86, R170, RZ, 0x2 ;  /* 0x000000aa56567211 */ /* 0x000fc400078f10ff */
[----:B------:R-:W-:Y:S02]  /*30a0*/  SHF.R.S32.HI R2, RZ, 0x1f, R84 ;  /* 0x0000001fff027819 */ /* 0x000fe40000011454 */
[----:B------:R-:W-:Y:S02]  /*30b0*/  LOP3.LUT R86, R86, 0xffffffc, RZ, 0xc0, !PT ;  /* 0x0ffffffc56567812 */ /* 0x000fe400078ec0ff */
[----:B------:R-:W-:Y:S02]  /*30c0*/  LEA.HI R85, R171, R171, RZ, 0x1 ;  /* 0x000000abab557211 */ /* 0x000fe400078f08ff */
[----:B------:R-:W-:Y:S01]  /*30d0*/  LEA.HI R2, R2, R84, RZ, 0x2 ;  /* 0x0000005402027211 */ /* 0x000fe200078f10ff */
[----:B------:R-:W-:Y:S01]  /*30e0*/  IMAD.IADD R170, R170, 0x1, -R86 ;  /* 0x00000001aaaa7824 */ /* 0x000fe200078e0a56 */
[----:B------:R-:W-:Y:S01]  /*30f0*/  PLOP3.LUT P0, PT, PT, PT, UP2, 0x80, 0x0 ;  /* 0x000000000000781c */ /* 0x000fe20003f0f028 */
[----:B------:R-:W-:Y:S01]  /*3100*/  IMAD.SHL.U32 R87, R85, 0x20, RZ ;  /* 0x0000002055577824 */ /* 0x000fe200078e00ff */
[----:B------:R-:W-:-:S02]  /*3110*/  LEA.HI.SX32 R86, R2, UR19, 0x1e ;  /* 0x0000001302567c11 */ /* 0x000fc4000f8ff2ff */
[----:B------:R-:W-:Y:S02]  /*3120*/  LOP3.LUT R85, R85, 0x1ffffffe, RZ, 0xc0, !PT ;  /* 0x1ffffffe55557812 */ /* 0x000fe400078ec0ff */
[----:B------:R-:W-:Y:S01]  /*3130*/  LOP3.LUT R87, R87, 0xffffffc0, RZ, 0xc0, !PT ;  /* 0xffffffc057577812 */ /* 0x000fe200078ec0ff */
[----:B------:R-:W-:Y:S02]  /*3140*/  IMAD R86, R170, 0x10, R86 ;  /* 0x00000010aa567824 */ /* 0x000fe400078e0256 */
[----:B------:R-:W-:Y:S02]  /*3150*/  IMAD.IADD R85, R171, 0x1, -R85 ;  /* 0x00000001ab557824 */ /* 0x000fe400078e0a55 */
[----:B------:R-:W-:-:S04]  /*3160*/  IMAD.IADD R86, R87, 0x1, R86 ;  /* 0x0000000157567824 */ /* 0x000fc800078e0256 */
[----:B------:R-:W-:-:S04]  /*3170*/  IMAD R237, R85, 0x8, R86 ;  /* 0x0000000855ed7824 */ /* 0x000fc800078e0256 */
[----:B------:R-:W-:-:S04]  /*3180*/  @P1 IMAD.HI.U32 R85, R237, c[0x0][0x2c8], RZ ;  /* 0x0000b200ed551a27 */ /* 0x000fc800078e00ff */
[----:B------:R-:W-:Y:S01]  /*3190*/  IMAD.MOV.U32 R96, RZ, RZ, R237 ;  /* 0x000000ffff607224 */ /* 0x000fe200078e00ed */
[----:B------:R-:W-:Y:S02]  /*31a0*/  @P0 SHF.R.U32.HI R96, RZ, c[0x0][0x2cc], R85 ;  /* 0x0000b300ff600a19 */ /* 0x000fe40000011655 */
[----:B------:R-:W-:Y:S02]  /*31b0*/  LOP3.LUT R85, R2, 0x7ffffffc, RZ, 0xc0, !PT ;  /* 0x7ffffffc02557812 */ /* 0x000fe400078ec0ff */
[----:B------:R-:W-:Y:S01]  /*31c0*/  PLOP3.LUT P0, PT, PT, PT, UP1, 0x40, 0x0 ;  /* 0x000000000000781c */ /* 0x000fe20003f0e818 */
[----:B------:R-:W1:Y:S02]  /*31d0*/  SHFL.IDX PT, R2, R96, RZ, 0x1c1f ;  /* 0x001c1fff60027589 */ /* 0x000e6400000e0000 */
[----:B------:R-:W-:Y:S02]  /*31e0*/  IMAD.IADD R85, R84, 0x1, -R85 ;  /* 0x0000000154557824 */ /* 0x000fe400078e0a55 */
[----:B------:R-:W-:-:S02]  /*31f0*/  IMAD.MOV.U32 R84, RZ, RZ, c[0x0][0x2ac] ;  /* 0x0000ab00ff547624 */ /* 0x000fc400078e00ff */
[----:B------:R-:W-:Y:S02]  /*3200*/  IMAD.SHL.U32 R238, R85, 0x2, RZ ;  /* 0x0000000255ee7824 */ /* 0x000fe400078e00ff */
[----:B------:R-:W-:Y:S02]  /*3210*/  IMAD R84, R84, c[0x0][0x1d0], R3 ;  /* 0x0000740054547a24 */ /* 0x000fe400078e0203 */
[--C-:B------:R-:W-:Y:S01]  /*3220*/  IMAD.IADD R100, R3, 0x1, -R238.reuse ;  /* 0x0000000103647824 */ /* 0x100fe200078e0aee */
[----:B------:R-:W-:Y:S01]  /*3230*/  IADD3 R98, -R238, 0x1, R5 ;  /* 0x00000001ee627810 */ /* 0x000fe20007ffe105 */
[----:B------:R-:W-:Y:S02]  /*3240*/  IMAD.IADD R97, R84, 0x1, -R238 ;  /* 0x0000000154617824 */ /* 0x000fe400078e0aee */
[----:B------:R-:W-:Y:S01]  /*3250*/  IMAD.IADD R5, R168, 0x1, R7 ;  /* 0x00000001a8057824 */ /* 0x000fe200078e0207 */
[----:B------:R-:W-:-:S04]  /*3260*/  IADD3 R98, R98, -c[0x0][0x168], RZ ;  /* 0x80005a0062627a10 */ /* 0x000fc80007ffe0ff */
[C---:B------:R-:W-:Y:S02]  /*3270*/  IADD3 R99, R98.reuse, c[0x0][0x328], RZ ;  /* 0x0000ca0062637a10 */ /* 0x040fe40007ffe0ff */
[----:B------:R-:W-:-:S03]  /*3280*/  IADD3 R98, R98, UR13, RZ ;  /* 0x0000000d62627c10 */ /* 0x000fc6000fffe0ff */
[--C-:B-1----:R-:W-:Y:S02]  /*3290*/  IMAD.IADD R87, R99, 0x1, R2.reuse ;  /* 0x0000000163577824 */ /* 0x102fe400078e0202 */
[----:B------:R-:W-:-:S03]  /*32a0*/  IMAD.IADD R84, R98, 0x1, R2 ;  /* 0x0000000162547824 */ /* 0x000fc600078e0202 */
[----:B------:R-:W-:Y:S01]  /*32b0*/  IMNMX R87, R87, R97, PT ;  /* 0x0000006157577217 */ /* 0x000fe20003800200 */
[----:B------:R-:W-:Y:S05]  /*32c0*/  @P0 BRA `(.L_x_2409) ;  /* 0x0000015000000947 */ /* 0x000fea0003800000 */
[----:B------:R-:W-:Y:S01]  /*32d0*/  IMAD.U32 R7, RZ, RZ, UR8 ;  /* 0x00000008ff077e24 */ /* 0x000fe2000f8e00ff */
        /* <DEDUP_REMOVED lines=11> */
.L_x_2411:
[----:B------:R-:W-:-:S04]  /*3390*/  MOV R2, c[0x0][0x32c] ;  /* 0x0000cb0000027a02 */ /* 0x000fc80000000f00 */
[----:B------:R-:W-:-:S13]  /*33a0*/  ISETP.NE.AND P0, PT, R2, 0x1, PT ;  /* 0x000000010200780c */ /* 0x000fda0003f05270 */
[----:B------:R-:W-:-:S05]  /*33b0*/  @P0 IMAD.HI.U32 R2, R7, c[0x0][0x330], RZ ;  /* 0x0000cc0007020a27 */ /* 0x000fca00078e00ff */
[----:B------:R-:W-:Y:S02]  /*33c0*/  @P0 SHF.R.U32.HI R7, RZ, c[0x0][0x334], R2 ;  /* 0x0000cd00ff070a19 */ /* 0x000fe40000011602 */
.L_x_2412:
[----:B------:R-:W-:Y:S05]  /*33d0*/  BSYNC B0 ;  /* 0x0000000000007941 */ /* 0x000fea0003800000 */
.L_x_2410:
[----:B------:R-:W-:-:S05]  /*33e0*/  IMAD R7, R7, c[0x0][0x32c], R100 ;  /* 0x0000cb0007077a24 */ /* 0x000fca00078e0264 */
[----:B------:R-:W-:Y:S02]  /*33f0*/  IADD3 R2, R7, c[0x0][0x32c], RZ ;  /* 0x0000cb0007027a10 */ /* 0x000fe40007ffe0ff */
[----:B------:R-:W-:Y:S02]  /*3400*/  IMNMX R84, R84, R7, !PT ;  /* 0x0000000754547217 */ /* 0x000fe40007800200 */
[----:B------:R-:W-:Y:S02]  /*3410*/  IMNMX R87, R87, R2, PT ;  /* 0x0000000257577217 */ /* 0x000fe40003800200 */
.L_x_2409:
[----:B------:R-:W1:Y:S01]  /*3420*/  SHFL.IDX PT, R2, R96, 0x1, 0x1c1f ;  /* 0x003c1f0060027f89 */ /* 0x000e6200000e0000 */
[----:B------:R-:W-:Y:S01]  /*3430*/  PLOP3.LUT P0, PT, PT, PT, UP1, 0x40, 0x0 ;  /* 0x000000000000781c */ /* 0x000fe20003f0e818 */
[--C-:B-1----:R-:W-:Y:S02]  /*3440*/  IMAD.IADD R142, R99, 0x1, R2.reuse ;  /* 0x00000001638e7824 */ /* 0x102fe400078e0202 */
[----:B------:R-:W-:-:S03]  /*3450*/  IMAD.IADD R139, R98, 0x1, R2 ;  /* 0x00000001628b7824 */ /* 0x000fc600078e0202 */
[----:B------:R-:W-:-:S07]  /*3460*/  IMNMX R142, R142, R97, PT ;  /* 0x000000618e8e7217 */ /* 0x000fce0003800200 */
        /* <DEDUP_REMOVED lines=13> */
.L_x_2415:
[----:B------:R-:W-:-:S04]  /*3540*/  MOV R2, c[0x0][0x32c] ;  /* 0x0000cb0000027a02 */ /* 0x000fc80000000f00 */
[----:B------:R-:W-:-:S13]  /*3550*/  ISETP.NE.AND P0, PT, R2, 0x1, PT ;  /* 0x000000010200780c */ /* 0x000fda0003f05270 */
[----:B------:R-:W-:-:S05]  /*3560*/  @P0 IMAD.HI.U32 R2, R7, c[0x0][0x330], RZ ;  /* 0x0000cc0007020a27 */ /* 0x000fca00078e00ff */
[----:B------:R-:W-:Y:S02]  /*3570*/  @P0 SHF.R.U32.HI R7, RZ, c[0x0][0x334], R2 ;  /* 0x0000cd00ff070a19 */ /* 0x000fe40000011602 */
.L_x_2416:
[----:B------:R-:W-:Y:S05]  /*3580*/  BSYNC B0 ;  /* 0x0000000000007941 */ /* 0x000fea0003800000 */
.L_x_2414:
[----:B------:R-:W-:-:S05]  /*3590*/  IMAD R7, R7, c[0x0][0x32c], R100 ;  /* 0x0000cb0007077a24 */ /* 0x000fca00078e0264 */
[----:B------:R-:W-:Y:S02]  /*35a0*/  IADD3 R2, R7, c[0x0][0x32c], RZ ;  /* 0x0000cb0007027a10 */ /* 0x000fe40007ffe0ff */
[----:B------:R-:W-:Y:S02]  /*35b0*/  IMNMX R139, R139, R7, !PT ;  /* 0x000000078b8b7217 */ /* 0x000fe40007800200 */
[----:B------:R-:W-:Y:S02]  /*35c0*/  IMNMX R142, R142, R2, PT ;  /* 0x000000028e8e7217 */ /* 0x000fe40003800200 */
.L_x_2413:
[C---:B------:R-:W-:Y:S02]  /*35d0*/  ISETP.GE.AND P0, PT, R3.reuse, 0x2, PT ;  /* 0x000000020300780c */ /* 0x040fe40003f06270 */
        /* <DEDUP_REMOVED lines=10> */
[C---:B------:R-:W-:Y:S02]  /*3680*/  ISETP.GT.AND P1, PT, R84.reuse, 0x8, !P1 ;  /* 0x000000085400780c */ /* 0x040fe40004f24270 */
        /* <DEDUP_REMOVED lines=28> */
[C---:B------:R-:W-:Y:S02]  /*3850*/  ISETP.GT.AND P0, PT, R84.reuse, 0x21, !P1 ;  /* 0x000000215400780c */ /* 0x040fe40004f04270 */
        /* <DEDUP_REMOVED lines=50> */
[----:B------:R-:W-:Y:S02]  /*3b80*/  ISETP.GE.AND P6, PT, R3, 0x51, PT ;  /* 0x000000510300780c */ /* 0x000fe40003fc6270 */
        /* <DEDUP_REMOVED lines=17> */
[----:B------:R-:W-:Y:S01]  /*3ca0*/  ISETP.GT.AND P0, PT, R84, RZ, !P1 ;  /* 0x000000ff5400720c */ /* 0x000fe20004f04270 */
[----:B------:R-:W1:Y:S01]  /*3cb0*/  SHFL.IDX PT, R28, R96, 0x2, 0x1c1f ;  /* 0x005c1f00601c7f89 */ /* 0x000e6200000e0000 */
[----:B------:R-:W-:Y:S02]  /*3cc0*/  ISETP.GE.AND P1, PT, R3, 0x5a, PT ;  /* 0x0000005a0300780c */ /* 0x000fe40003f26270 */
[----:B------:R-:W-:-:S04]  /*3cd0*/  ISETP.LT.OR P0, PT, R87, 0x1, P0 ;  /* 0x000000015700780c */ /* 0x000fc80000701670 */
[----:B------:R-:W-:Y:S02]  /*3ce0*/  FSEL R41, R80, -INF , !P0 ;  /* 0xff80000050297808 */ /* 0x000fe40004000000 */
[----:B------:R-:W-:-:S04]  /*3cf0*/  ISETP.GT.AND P0, PT, R84, 0x59, !P1 ;  /* 0x000000595400780c */ /* 0x000fc80004f04270 */
[----:B------:R-:W-:-:S04]  /*3d00*/  ISETP.LT.OR P0, PT, R87, 0x5a, P0 ;  /* 0x0000005a5700780c */ /* 0x000fc80000701670 */
[----:B------:R-:W-:Y:S02]  /*3d10*/  FSEL R111, R29, -INF , !P0 ;  /* 0xff8000001d6f7808 */ /* 0x000fe40004000000 */
        /* <DEDUP_REMOVED lines=17> */
.L_x_2419:
[----:B------:R-:W-:-:S04]  /*3e30*/  MOV R28, c[0x0][0x32c] ;  /* 0x0000cb00001c7a02 */ /* 0x000fc80000000f00 */
[----:B------:R-:W-:-:S13]  /*3e40*/  ISETP.NE.AND P0, PT, R28, 0x1, PT ;  /* 0x000000011c00780c */ /* 0x000fda0003f05270 */
[----:B------:R-:W-:-:S05]  /*3e50*/  @P0 IMAD.HI.U32 R28, R29, c[0x0][0x330], RZ ;  /* 0x0000cc001d1c0a27 */ /* 0x000fca00078e00ff */
[----:B------:R-:W-:Y:S02]  /*3e60*/  @P0 SHF.R.U32.HI R29, RZ, c[0x0][0x334], R28 ;  /* 0x0000cd00ff1d0a19 */ /* 0x000fe4000001161c */
.L_x_2420:
[----:B------:R-:W-:Y:S05]  /*3e70*/  BSYNC B0 ;  /* 0x0000000000007941 */ /* 0x000fea0003800000 */
.L_x_2418:
[----:B------:R-:W-:-:S05]  /*3e80*/  IMAD R29, R29, c[0x0][0x32c], R100 ;  /* 0x0000cb001d1d7a24 */ /* 0x000fca00078e0264 */
[----:B------:R-:W-:Y:S02]  /*3e90*/  IADD3 R28, R29, c[0x0][0x32c], RZ ;  /* 0x0000cb001d1c7a10 */ /* 0x000fe40007ffe0ff */
[----:B------:R-:W-:Y:S02]  /*3ea0*/  IMNMX R3, R3, R29, !PT ;  /* 0x0000001d03037217 */ /* 0x000fe40007800200 */
[----:B------:R-:W-:Y:S02]  /*3eb0*/  IMNMX R48, R48, R28, PT ;  /* 0x0000001c30307217 */ /* 0x000fe40003800200 */
.L_x_2417:
[----:B------:R-:W-:Y:S02]  /*3ec0*/  ISETP.NE.AND P0, PT, R102, RZ, PT ;  /* 0x000000ff6600720c */ /* 0x000fe40003f05270 */
[----:B------:R-:W-:Y:S02]  /*3ed0*/  P2R R147, PR, RZ, 0x10 ;  /* 0x00000010ff937803 */ /* 0x000fe40000000000 */
[----:B------:R-:W-:Y:S02]  /*3ee0*/  ISETP.GT.AND P0, PT, R139, 0x8, !P0 ;  /* 0x000000088b00780c */ /* 0x000fe40004704270 */
[----:B------:R-:W-:-:S02]  /*3ef0*/  ISETP.NE.AND P4, PT, R52, RZ, PT ;  /* 0x000000ff3400720c */ /* 0x000fc40003f85270 */
[----:B------:R-:W-:Y:S02]  /*3f00*/  ISETP.LT.OR P0, PT, R142, 0x9, P0 ;  /* 0x000000098e00780c */ /* 0x000fe40000701670 */
[----:B------:R-:W-:Y:S02]  /*3f10*/  P2R R57, PR, RZ, 0x8 ;  /* 0x00000008ff397803 */ /* 0x000fe40000000000 */
[----:B------:R-:W-:Y:S02]  /*3f20*/  FSEL R29, R78, -INF , !P0 ;  /* 0xff8000004e1d7808 */ /* 0x000fe40004000000 */
[----:B------:R-:W-:Y:S02]  /*3f30*/  ISETP.NE.AND P0, PT, R101, RZ, PT ;  /* 0x000000ff6500720c */ /* 0x000fe40003f05270 */
[----:B------:R-:W-:Y:S02]  /*3f40*/  ISETP.NE.AND P3, PT, R40, RZ, PT ;  /* 0x000000ff2800720c */ /* 0x000fe40003f65270 */
[----:B------:R-:W-:-:S02]  /*3f50*/  ISETP.GT.AND P0, PT, R139, 0x9, !P0 ;  /* 0x000000098b00780c */ /* 0x000fc40004704270 */
[----:B------:R-:W-:Y:S02]  /*3f60*/  P2R R36, PR, RZ, 0x10 ;  /* 0x00000010ff247803 */ /* 0x000fe40000000000 */
        /* <DEDUP_REMOVED lines=58> */
[----:B------:R-:W-:Y:S02]  /*4310*/  ISETP.GT.AND P0, PT, R139, 0x48, !P4 ;  /* 0x000000488b00780c */ /* 0x000fe40006704270 */
[----:B------:R-:W-:Y:S02]  /*4320*/  ISETP.NE.AND P4, PT, R146, RZ, PT ;  /* 0x000000ff9200720c */ /* 0x000fe40003f85270 */
        /* <DEDUP_REMOVED lines=12> */
[----:B------:R-:W-:-:S04]  /*43f0*/  ISETP.GT.AND P0, PT, R139, 0x1, !P0 ;  /* 0x000000018b00780c */ /* 0x000fc80004704270 */
[----:B------:R-:W-:-:S04]  /*4400*/  ISETP.LT.OR P0, PT, R142, 0x2, P0 ;  /* 0x000000028e00780c */ /* 0x000fc80000701670 */
[----:B------:R-:W-:Y:S02]  /*4410*/  FSEL R83, R83, -INF , !P0 ;  /* 0xff80000053537808 */ /* 0x000fe40004000000 */
[----:B------:R-:W-:-:S04]  /*4420*/  ISETP.GT.AND P0, PT, R139, RZ, !P4 ;  /* 0x000000ff8b00720c */ /* 0x000fc80006704270 */
        /* <DEDUP_REMOVED lines=8> */
[----:B------:R-:W-:Y:S02]  /*44b0*/  ISETP.GT.AND P0, PT, R3, RZ, !P4 ;  /* 0x000000ff0300720c */ /* 0x000fe40006704270 */
[----:B------:R-:W-:Y:S02]  /*44c0*/  ISETP.NE.AND P4, PT, R36, RZ, PT ;  /* 0x000000ff2400720c */ /* 0x000fe40003f85270 */
        /* <DEDUP_REMOVED lines=87> */
[----:B------:R-:W-:Y:S02]  /*4a40*/  ISETP.GT.AND P0, PT, R3, 0x59, !P1 ;  /* 0x000000590300780c */ /* 0x000fe40004f04270 */
[----:B------:R-:W1:Y:S02]  /*4a50*/  SHFL.IDX PT, R3, R96, 0x3, 0x1c1f ;  /* 0x007c1f0060037f89 */ /* 0x000e6400000e0000 */
        /* <DEDUP_REMOVED lines=19> */
.L_x_2423:
[----:B------:R-:W-:-:S04]  /*4b90*/  MOV R3, c[0x0][0x32c] ;  /* 0x0000cb0000037a02 */ /* 0x000fc80000000f00 */
[----:B------:R-:W-:-:S13]  /*4ba0*/  ISETP.NE.AND P0, PT, R3, 0x1, PT ;  /* 0x000000010300780c */ /* 0x000fda0003f05270 */
[----:B------:R-:W-:-:S05]  /*4bb0*/  @P0 IMAD.HI.U32 R3, R8, c[0x0][0x330], RZ ;  /* 0x0000cc0008030a27 */ /* 0x000fca00078e00ff */
[----:B------:R-:W-:Y:S02]  /*4bc0*/  @P0 SHF.R.U32.HI R8, RZ, c[0x0][0x334], R3 ;  /* 0x0000cd00ff080a19 */ /* 0x000fe40000011603 */
.L_x_2424:
[----:B------:R-:W-:Y:S05]  /*4bd0*/  BSYNC B0 ;  /* 0x0000000000007941 */ /* 0x000fea0003800000 */
.L_x_2422:
[----:B------:R-:W-:-:S05]  /*4be0*/  IMAD R8, R8, c[0x0][0x32c], R100 ;  /* 0x0000cb0008087a24 */ /* 0x000fca00078e0264 */
[----:B------:R-:W-:Y:S02]  /*4bf0*/  IADD3 R3, R8, c[0x0][0x32c], RZ ;  /* 0x0000cb0008037a10 */ /* 0x000fe40007ffe0ff */
[----:B------:R-:W-:Y:S02]  /*4c00*/  IMNMX R98, R98, R8, !PT ;  /* 0x0000000862627217 */ /* 0x000fe40007800200 */
[----:B------:R-:W-:Y:S02]  /*4c10*/  IMNMX R97, R97, R3, PT ;  /* 0x0000000361617217 */ /* 0x000fe40003800200 */
.L_x_2421:
[----:B------:R-:W-:Y:S01]  /*4c20*/  ISETP.NE.AND P0, PT, R102, RZ, PT ;  /* 0x000000ff6600720c */ /* 0x000fe20003f05270 */
[----:B------:R-:W-:Y:S01]  /*4c30*/  IMAD.SHL.U32 R225, R5, 0x2, RZ ;  /* 0x0000000205e17824 */ /* 0x000fe200078e00ff */
[----:B------:R-:W-:Y:S01]  /*4c40*/  FMNMX.FTZ R3, R41, R95, !PT ;  /* 0x0000005f29037209 */ /* 0x000fe20007810000 */
[----:B------:R-:W-:Y:S01]  /*4c50*/  ULDC.64 UR4, c[0x0][0x2c8] ;  /* 0x0000b20000047ab9 */ /* 0x000fe20000000a00 */
[----:B------:R-:W-:Y:S01]  /*4c60*/  ISETP.GT.AND P0, PT, R98, 0x8, !P0 ;  /* 0x000000086200780c */ /* 0x000fe20004704270 */
[--C-:B------:R-:W-:Y:S01]  /*4c70*/  IMAD R219, R4, 0x2, R225.reuse ;  /* 0x0000000204db7824 */ /* 0x100fe200078e02e1 */
[----:B------:R-:W-:Y:S01]  /*4c80*/  FMNMX.FTZ R3, R94, R3, !PT ;  /* 0x000000035e037209 */ /* 0x000fe20007810000 */
[C---:B------:R-:W-:Y:S01]  /*4c90*/  IMAD R220, R0.reuse, 0x2, R225 ;  /* 0x0000000200dc7824 */ /* 0x040fe200078e02e1 */
[----:B------:R-:W-:Y:S01]  /*4ca0*/  ISETP.LT.OR P0, PT, R97, 0x9, P0 ;  /* 0x000000096100780c */ /* 0x000fe20000701670 */
[----:B------:R-:W-:Y:S01]  /*4cb0*/  IMAD R218, R0, 0x2, R219 ;  /* 0x0000000200da7824 */ /* 0x000fe200078e02db */
[----:B------:R-:W-:Y:S01]  /*4cc0*/  FMNMX.FTZ R3, R93, R3, !PT ;  /* 0x000000035d037209 */ /* 0x000fe20007810000 */
[----:B------:R-:W-:Y:S01]  /*4cd0*/  UIMAD.WIDE.U32 UR22, UR19, UR4, URZ ;  /* 0x00000004131672a5 */ /* 0x000fe2000f8e003f */
[----:B------:R-:W-:-:S02]  /*4ce0*/  FSEL R57, R134, -INF , !P0 ;  /* 0xff80000086397808 */ /* 0x000fc40004000000 */
[----:B------:R-:W-:Y:S01]  /*4cf0*/  ISETP.NE.AND P0, PT, R101, RZ, PT ;  /* 0x000000ff6500720c */ /* 0x000fe20003f05270 */
[----:B------:R-:W-:Y:S01]  /*4d00*/  @UP2 USHF.R.U32.HI UR19, URZ, UR5, UR23 ;  /* 0x000000053f132299 */ /* 0x000fe20008011617 */
[----:B------:R-:W-:Y:S02]  /*4d10*/  FMNMX.FTZ R3, R92, R3, !PT ;  /* 0x000000035c037209 */ /* 0x000fe40007810000 */
[----:B------:R-:W-:Y:S01]  /*4d20*/  ISETP.GT.AND P0, PT, R98, 0x9, !P0 ;  /* 0x000000096200780c */ /* 0x000fe20004704270 */
[----:B------:R-:W-:Y:S01]  /*4d30*/  UIADD3 UR4, UR18, UR19, URZ ;  /* 0x0000001312047290 */ /* 0x000fe2000fffe03f */
[----:B------:R-:W-:Y:S02]  /*4d40*/  FMNMX.FTZ R3, R91, R3, !PT ;  /* 0x000000035b037209 */ /* 0x000fe40007810000 */
[----:B------:R-:W-:Y:S01]  /*4d50*/  ISETP.LT.OR P0, PT, R97, 0xa, P0 ;  /* 0x0000000a6100780c */ /* 0x000fe20000701670 */
[----:B------:R-:W-:Y:S01]  /*4d60*/  ULDC UR18, c[0x0][0x328] ;  /* 0x0000ca0000127ab9 */ /* 0x000fe20000000800 */
[----:B------:R-:W-:Y:S01]  /*4d70*/  FMNMX.FTZ R3, R90, R3, !PT ;  /* 0x000000035a037209 */ /* 0x000fe20007810000 */
[----:B------:R-:W-:Y:S01]  /*4d80*/  UIADD3 UR18, UR4, UR18, URZ ;  /* 0x0000001204127290 */ /* 0x000fe2000fffe03f */
        /* <DEDUP_REMOVED lines=11> */
[----:B------:R-:W-:Y:S02]  /*4e40*/  FMNMX.FTZ R3, R7, R3, !PT ;  /* 0x0000000307037209 */ /* 0x000fe40007810000 */
[----:B------:R-:W-:-:S02]  /*4e50*/  ISETP.LT.OR P0, PT, R97, 0x12, P0 ;  /* 0x000000126100780c */ /* 0x000fc40000701670 */
[----:B------:R-:W-:Y:S02]  /*4e60*/  FMNMX.FTZ R3, R73, R3, !PT ;  /* 0x0000000349037209 */ /* 0x000fe40007810000 */
[----:B------:R-:W-:Y:S02]  /*4e70*/  FSEL R38, R23, -INF , !P0 ;  /* 0xff80000017267808 */ /* 0x000fe40004000000 */
[----:B------:R-:W-:Y:S01]  /*4e80*/  ISETP.NE.AND P0, PT, R141, RZ, PT ;  /* 0x000000ff8d00720c */ /* 0x000fe20003f05270 */
[----:B------:R-:W-:Y:S01]  /*4e90*/  LDSM.16.MT88.4 R20, [R220+0x900] ;  /* 0x00090000dc14783b */ /* 0x000fe20000004200 */
[----:B------:R-:W-:Y:S02]  /*4ea0*/  FMNMX.FTZ R3, R72, R3, !PT ;  /* 0x0000000348037209 */ /* 0x000fe40007810000 */
[----:B------:R-:W-:Y:S02]  /*4eb0*/  ISETP.GT.AND P0, PT, R98, 0x18, !P0 ;  /* 0x000000186200780c */ /* 0x000fe40004704270 */
[----:B------:R-:W-:-:S02]  /*4ec0*/  FMNMX.FTZ R3, R69, R3, !PT ;  /* 0x0000000345037209 */ /* 0x000fc40007810000 */
[----:B------:R-:W-:Y:S02]  /*4ed0*/  ISETP.LT.OR P0, PT, R97, 0x19, P0 ;  /* 0x000000196100780c */ /* 0x000fe40000701670 */
[----:B------:R-:W-:Y:S02]  /*4ee0*/  FMNMX.FTZ R8, R82, R83, !PT ;  /* 0x0000005352087209 */ /* 0x000fe40007810000 */
[----:B------:R-:W-:Y:S02]  /*4ef0*/  FSEL R33, R130, -INF , !P0 ;  /* 0xff80000082217808 */ /* 0x000fe40004000000 */
[----:B------:R-:W-:Y:S02]  /*4f00*/  ISETP.NE.AND P0, PT, R140, RZ, PT ;  /* 0x000000ff8c00720c */ /* 0x000fe40003f05270 */
[----:B------:R-:W-:Y:S02]  /*4f10*/  FMNMX.FTZ R3, R68, R3, !PT ;  /* 0x0000000344037209 */ /* 0x000fe40007810000 */
[----:B------:R-:W-:-:S02]  /*4f20*/  ISETP.GT.AND P0, PT, R98, 0x19, !P0 ;  /* 0x000000196200780c */ /* 0x000fc40004704270 */
[----:B------:R-:W-:Y:S02]  /*4f30*/  FMNMX.FTZ R8, R29, R8, !PT ;  /* 0x000000081d087209 */ /* 0x000fe40007810000 */
[----:B------:R-:W-:Y:S02]  /*4f40*/  ISETP.LT.OR P0, PT, R97, 0x1a, P0 ;  /* 0x0000001a6100780c */ /* 0x000fe40000701670 */
[----:B------:R-:W-:Y:S02]  /*4f50*/  FMNMX.FTZ R3, R65, R3, !PT ;  /* 0x0000000341037209 */ /* 0x000fe40007810000 */
[----:B------:R-:W-:Y:S02]  /*4f60*/  FSEL R32, R131, -INF , !P0 ;  /* 0xff80000083207808 */ /* 0x000fe40004000000 */
        /* <DEDUP_REMOVED lines=14> */
[----:B------:R-:W-:Y:S01]  /*5050*/  ISETP.NE.AND P0, PT, R113, RZ, PT ;  /* 0x000000ff7100720c */ /* 0x000fe20003f05270 */
[----:B------:R-:W-:Y:S01]  /*5060*/  LDSM.16.MT88.4 R16, [R219+0x900] ;  /* 0x00090000db10783b */ /* 0x000fe20000004200 */
        /* <DEDUP_REMOVED lines=27> */
[----:B------:R-:W-:Y:S01]  /*5220*/  ISETP.NE.AND P0, PT, R105, RZ, PT ;  /* 0x000000ff6900720c */ /* 0x000fe20003f05270 */
[----:B------:R-:W-:Y:S01]  /*5230*/  LDSM.16.MT88.4 R12, [R218+0x900] ;  /* 0x00090000da0c783b */ /* 0x000fe20000004200 */
        /* <DEDUP_REMOVED lines=22> */
[C---:B------:R-:W-:Y:S02]  /*53a0*/  ISETP.GT.AND P0, PT, R98.reuse, 0x41, !P0 ;  /* 0x000000416200780c */ /* 0x040fe40004704270 */
[----:B------:R-:W-:Y:S02]  /*53b0*/  ISETP.GT.AND P6, PT, R98, 0x50, !P6 ;  /* 0x000000506200780c */ /* 0x000fe400077c4270 */
[----:B------:R-:W-:-:S02]  /*53c0*/  ISETP.LT.OR P0, PT, R97, 0x42, P0 ;  /* 0x000000426100780c */ /* 0x000fc40000701670 */
[----:B------:R-:W-:Y:S02]  /*53d0*/  ISETP.GT.AND P5, PT, R98, 0x51, !P5 ;  /* 0x000000516200780c */ /* 0x000fe40006fa4270 */
[----:B------:R-:W-:Y:S02]  /*53e0*/  FSEL R179, R11, -INF , !P0 ;  /* 0xff8000000bb37808 */ /* 0x000fe40004000000 */
[----:B------:R-:W-:Y:S02]  /*53f0*/  ISETP.NE.AND P0, PT, R2, RZ, PT ;  /* 0x000000ff0200720c */ /* 0x000fe40003f05270 */
[----:B------:R-:W1:Y:S01]  /*5400*/  SHFL.BFLY PT, R2, R3, 0x2, 0x1f ;  /* 0x0c401f0003027f89 */ /* 0x000e6200000e0000 */
[----:B------:R-:W-:Y:S02]  /*5410*/  ISETP.LT.OR P6, PT, R97, 0x51, P6 ;  /* 0x000000516100780c */ /* 0x000fe400037c1670 */
[C---:B------:R-:W-:Y:S02]  /*5420*/  ISETP.GT.AND P0, PT, R98.reuse, 0x1, !P0 ;  /* 0x000000016200780c */ /* 0x040fe40004704270 */
[----:B------:R-:W-:-:S02]  /*5430*/  ISETP.GT.AND P2, PT, R98, 0x58, !P2 ;  /* 0x000000586200780c */ /* 0x000fc40005744270 */
[C---:B------:R-:W-:Y:S02]  /*5440*/  ISETP.LT.OR P0, PT, R97.reuse, 0x2, P0 ;  /* 0x000000026100780c */ /* 0x040fe40000701670 */
[----:B------:R-:W-:Y:S02]  /*5450*/  ISETP.LT.OR P5, PT, R97, 0x52, P5 ;  /* 0x000000526100780c */ /* 0x000fe40002fa1670 */
[----:B------:R-:W-:Y:S02]  /*5460*/  FSEL R75, R27, -INF , !P0 ;  /* 0xff8000001b4b7808 */ /* 0x000fe40004000000 */
[----:B------:R-:W-:Y:S02]  /*5470*/  ISETP.NE.AND P0, PT, R146, RZ, PT ;  /* 0x000000ff9200720c */ /* 0x000fe40003f05270 */
[----:B------:R-:W-:Y:S02]  /*5480*/  FSEL R178, R118, -INF , !P6 ;  /* 0xff80000076b27808 */ /* 0x000fe40007000000 */
[----:B------:R-:W-:-:S02]  /*5490*/  ISETP.GT.AND P0, PT, R98, RZ, !P0 ;  /* 0x000000ff6200720c */ /* 0x000fc40004704270 */
[----:B------:R-:W-:Y:S02]  /*54a0*/  ISETP.GT.AND P1, PT, R98, 0x59, !P1 ;  /* 0x000000596200780c */ /* 0x000fe40004f24270 */
[C---:B------:R-:W-:Y:S02]  /*54b0*/  ISETP.LT.OR P0, PT, R97.reuse, 0x1, P0 ;  /* 0x000000016100780c */ /* 0x040fe40000701670 */
[----:B------:R-:W-:Y:S02]  /*54c0*/  ISETP.LT.OR P2, PT, R97, 0x59, P2 ;  /* 0x000000596100780c */ /* 0x000fe40001741670 */
[----:B-1----:R-:W-:Y:S02]  /*54d0*/  FMNMX.FTZ R3, R3, R2, !PT ;  /* 0x0000000203037209 */ /* 0x002fe40007810000 */
[----:B------:R-:W-:Y:S02]  /*54e0*/  FSEL R181, R26, -INF , !P0 ;  /* 0xff8000001ab57808 */ /* 0x000fe40004000000 */
[----:B------:R-:W-:Y:S01]  /*54f0*/  ISETP.NE.AND P0, PT, R52, RZ, PT ;  /* 0x000000ff3400720c */ /* 0x000fe20003f05270 */
[----:B------:R-:W1:Y:S01]  /*5500*/  SHFL.BFLY PT, R2, R3, 0x1, 0x1f ;  /* 0x0c201f0003027f89 */ /* 0x000e6200000e0000 */
[----:B------:R-:W-:-:S02]  /*5510*/  FMNMX.FTZ R44, R181, R75, !PT ;  /* 0x0000004bb52c7209 */ /* 0x000fc40007810000 */
[----:B------:R-:W-:Y:S01]  /*5520*/  ISETP.GT.AND P0, PT, R98, 0x48, !P0 ;  /* 0x000000486200780c */ /* 0x000fe20004704270 */
[----:B------:R-:W-:Y:S01]  /*5530*/  LDSM.16.MT88.4 R52, [R225+0x100] ;  /* 0x00010000e134783b */ /* 0x000fe20000004200 */
[----:B------:R-:W-:Y:S02]  /*5540*/  FMNMX.FTZ R44, R57, R44, !PT ;  /* 0x0000002c392c7209 */ /* 0x000fe40007810000 */
[----:B------:R-:W-:Y:S01]  /*5550*/  ISETP.LT.OR P0, PT, R97, 0x49, P0 ;  /* 0x000000496100780c */ /* 0x000fe20000701670 */
[----:B------:R-:W-:Y:S01]  /*5560*/  LDSM.16.MT88.4 R24, [R218+0x100] ;  /* 0x00010000da18783b */ /* 0x000fe20000004200 */
[----:B------:R-:W-:Y:S02]  /*5570*/  FMNMX.FTZ R44, R51, R44, !PT ;  /* 0x0000002c332c7209 */ /* 0x000fe40007810000 */
[----:B------:R-:W-:Y:S02]  /*5580*/  FSEL R180, R46, -INF , !P0 ;  /* 0xff8000002eb47808 */ /* 0x000fe40004000000 */
[----:B------:R-:W-:-:S02]  /*5590*/  FMNMX.FTZ R44, R48, R44, !PT ;  /* 0x0000002c302c7209 */ /* 0x000fc40007810000 */
[----:B------:R-:W-:Y:S02]  /*55a0*/  FSEL R176, R119, -INF , !P5 ;  /* 0xff80000077b07808 */ /* 0x000fe40006800000 */
[----:B------:R-:W-:Y:S02]  /*55b0*/  FMNMX.FTZ R44, R38, R44, !PT ;  /* 0x0000002c262c7209 */ /* 0x000fe40007810000 */
[----:B------:R-:W-:Y:S02]  /*55c0*/  ISETP.LT.OR P1, PT, R97, 0x5a, P1 ;  /* 0x0000005a6100780c */ /* 0x000fe40000f21670 */
[----:B------:R-:W-:Y:S02]  /*55d0*/  FMNMX.FTZ R44, R33, R44, !PT ;  /* 0x0000002c212c7209 */ /* 0x000fe40007810000 */
[----:B------:R-:W-:Y:S02]  /*55e0*/  FSEL R174, R34, -INF , !P2 ;  /* 0xff80000022ae7808 */ /* 0x000fe40005000000 */
[----:B-1----:R-:W-:-:S02]  /*55f0*/  FMNMX.FTZ R3, R3, R2, !PT ;  /* 0x0000000203037209 */ /* 0x002fc40007810000 */
[----:B------:R-:W1:Y:S01]  /*5600*/  SHFL.BFLY PT, R2, R8, 0x2, 0x1f ;  /* 0x0c401f0008027f89 */ /* 0x000e6200000e0000 */
[----:B------:R-:W-:Y:S02]  /*5610*/  FMNMX.FTZ R44, R32, R44, !PT ;  /* 0x0000002c202c7209 */ /* 0x000fe40007810000 */
[C---:B------:R-:W-:Y:S01]  /*5620*/  FMUL.FTZ R123, R3.reuse, c[0x0][0x2d0] ;  /* 0x0000b400037b7a20 */ /* 0x040fe20000410000 */
[----:B------:R-:W-:Y:S02]  /*5630*/  FSETP.NEU.FTZ.AND P0, PT, R3, -INF , PT ;  /* 0xff8000000300780b */ /* 0x000fe40003f1d000 */
[----:B------:R-:W-:Y:S02]  /*5640*/  FMNMX.FTZ R44, R247, R44, !PT ;  /* 0x0000002cf72c7209 */ /* 0x000fe40007810000 */
[----:B------:R-:W-:Y:S02]  /*5650*/  FSEL R123, R123, RZ, P0 ;  /* 0x000000ff7b7b7208 */ /* 0x000fe40000000000 */
[----:B------:R-:W-:-:S02]  /*5660*/  FMNMX.FTZ R44, R78, R44, !PT ;  /* 0x0000002c4e2c7209 */ /* 0x000fc40007810000 */
[----:B------:R-:W-:Y:S01]  /*5670*/  FSEL R175, R35, -INF , !P1 ;  /* 0xff80000023af7808 */ /* 0x000fe20004800000 */
[--C-:B------:R-:W-:Y:S01]  /*5680*/  FFMA.FTZ R141, R41, c[0x0][0x2d0], -R123.reuse ;  /* 0x0000b400298d7a23 */ /* 0x100fe2000001087b */
[----:B------:R-:W-:Y:S01]  /*5690*/  FMNMX.FTZ R44, R155, R44, !PT ;  /* 0x0000002c9b2c7209 */ /* 0x000fe20007810000 */
[--C-:B------:R-:W-:Y:S02]  /*56a0*/  FFMA.FTZ R140, R95, c[0x0][0x2d0], -R123.reuse ;  /* 0x0000b4005f8c7a23 */ /* 0x100fe4000001087b */
[--C-:B------:R-:W-:Y:S01]  /*56b0*/  FFMA.FTZ R164, R94, c[0x0][0x2d0], -R123.reuse ;  /* 0x0000b4005ea47a23 */ /* 0x100fe2000001087b */
[----:B------:R-:W-:Y:S01]  /*56c0*/  FMNMX.FTZ R44, R154, R44, !PT ;  /* 0x0000002c9a2c7209 */ /* 0x000fe20007810000 */
[--C-:B------:R-:W-:Y:S01]  /*56d0*/  FFMA.FTZ R107, R93, c[0x0][0x2d0], -R123.reuse ;  /* 0x0000b4005d6b7a23 */ /* 0x100fe2000001087b */
[----:B------:R-:W-:Y:S01]  /*56e0*/  MUFU.EX2 R141, R141 ;  /* 0x0000008d008d7308 */ /* 0x000fe20000000800 */
[--C-:B------:R-:W-:Y:S01]  /*56f0*/  FFMA.FTZ R105, R92, c[0x0][0x2d0], -R123.reuse ;  /* 0x0000b4005c697a23 */ /* 0x100fe2000001087b */
[----:B------:R-:W-:Y:S01]  /*5700*/  FMNMX.FTZ R44, R209, R44, !PT ;  /* 0x0000002cd12c7209 */ /* 0x000fe20007810000 */
[--C-:B------:R-:W-:Y:S01]  /*5710*/  FFMA.FTZ R99, R91, c[0x0][0x2d0], -R123.reuse ;  /* 0x0000b4005b637a23 */ /* 0x100fe2000001087b */
[----:B-1----:R-:W-:Y:S01]  /*5720*/  FMNMX.FTZ R8, R8, R2, !PT ;  /* 0x0000000208087209 */ /* 0x002fe20007810000 */
[--C-:B------:R-:W-:Y:S01]  /*5730*/  FFMA.FTZ R46, R88, c[0x0][0x2d0], -R123.reuse ;  /* 0x0000b400582e7a23 */ /* 0x100fe2000001087b */
[----:B------:R-:W-:Y:S01]  /*5740*/  FMNMX.FTZ R44, R205, R44, !PT ;  /* 0x0000002ccd2c7209 */ /* 0x000fe20007810000 */
[--C-:B------:R-:W-:Y:S01]  /*5750*/  FFMA.FTZ R118, R86, c[0x0][0x2d0], -R123.reuse ;  /* 0x0000b40056767a23 */ /* 0x100fe2000001087b */
[----:B------:R-:W1:Y:S01]  /*5760*/  MUFU.EX2 R140, R140 ;  /* 0x0000008c008c7308 */ /* 0x000e620000000800 */
[----:B------:R-:W2:Y:S01]  /*5770*/  SHFL.BFLY PT, R2, R8, 0x1, 0x1f ;  /* 0x0c201f0008027f89 */ /* 0x000ea200000e0000 */
[----:B------:R-:W-:Y:S01]  /*5780*/  FMNMX.FTZ R44, R203, R44, !PT ;  /* 0x0000002ccb2c7209 */ /* 0x000fe20007810000 */
[----:B------:R-:W-:-:S02]  /*5790*/  FFMA.FTZ R45, R81, c[0x0][0x2d0], -R123 ;  /* 0x0000b400512d7a23 */ /* 0x000fc4000001087b */
[----:B------:R-:W-:Y:S01]  /*57a0*/  LDSM.16.MT88.4 R92, [R225+0x1100] ;  /* 0x00110000e15c783b */ /* 0x000fe20000004200 */
[----:B------:R-:W-:Y:S01]  /*57b0*/  FMNMX.FTZ R44, R202, R44, !PT ;  /* 0x0000002cca2c7209 */ /* 0x000fe20007810000 */
[--C-:B------:R-:W-:Y:S01]  /*57c0*/  FFMA.FTZ R7, R7, c[0x0][0x2d0], -R123.reuse ;  /* 0x0000b40007077a23 */ /* 0x100fe2000001087b */
[----:B------:R-:W-:Y:S01]  /*57d0*/  MUFU.EX2 R164, R164 ;  /* 0x000000a400a47308 */ /* 0x000fe20000000800 */
[--C-:B------:R-:W-:Y:S01]  /*57e0*/  FFMA.FTZ R195, R73, c[0x0][0x2d0], -R123.reuse ;  /* 0x0000b40049c37a23 */ /* 0x100fe2000001087b */
[----:B------:R-:W-:Y:S01]  /*57f0*/  FMNMX.FTZ R44, R177, R44, !PT ;  /* 0x0000002cb12c7209 */ /* 0x000fe20007810000 */
[--C-:B------:R-:W-:Y:S02]  /*5800*/  FFMA.FTZ R194, R72, c[0x0][0x2d0], -R123.reuse ;  /* 0x0000b40048c27a23 */ /* 0x100fe4000001087b */
[--C-:B------:R-:W-:Y:S01]  /*5810*/  FFMA.FTZ R197, R69, c[0x0][0x2d0], -R123.reuse ;  /* 0x0000b40045c57a23 */ /* 0x100fe2000001087b */
[----:B------:R-:W-:Y:S01]  /*5820*/  FMNMX.FTZ R44, R179, R44, !PT ;  /* 0x0000002cb32c7209 */ /* 0x000fe20007810000 */
[--C-:B------:R-:W-:Y:S01]  /*5830*/  FFMA.FTZ R199, R68, c[0x0][0x2d0], -R123.reuse ;  /* 0x0000b40044c77a23 */ /* 0x100fe2000001087b */
[----:B------:R-:W3:Y:S01]  /*5840*/  MUFU.EX2 R107, R107 ;  /* 0x0000006b006b7308 */ /* 0x000ee20000000800 */
[----:B-1----:R-:W-:Y:S01]  /*5850*/  F2FP.BF16.PACK_AB R124, R140, R141 ;  /* 0x0000008d8c7c723e */ /* 0x002fe200000010ff */
[--C-:B------:R-:W-:Y:S01]  /*5860*/  FFMA.FTZ R200, R65, c[0x0][0x2d0], -R123.reuse ;  /* 0x0000b40041c87a23 */ /* 0x100fe2000001087b */
[----:B------:R-:W-:Y:S01]  /*5870*/  FMNMX.FTZ R44, R180, R44, !PT ;  /* 0x0000002cb42c7209 */ /* 0x000fe20007810000 */
[----:B------:R-:W-:-:S02]  /*5880*/  FFMA.FTZ R208, R208, c[0x0][0x2d0], -R123 ;  /* 0x0000b400d0d07a23 */ /* 0x000fc4000001087b */
[--C-:B------:R-:W-:Y:S02]  /*5890*/  FFMA.FTZ R210, R210, c[0x0][0x2d0], -R123.reuse ;  /* 0x0000b400d2d27a23 */ /* 0x100fe4000001087b */
[----:B------:R-:W-:Y:S01]  /*58a0*/  MUFU.EX2 R105, R105 ;  /* 0x0000006900697308 */ /* 0x000fe20000000800 */
[----:B--2---:R-:W-:Y:S01]  /*58b0*/  FMNMX.FTZ R2, R8, R2, !PT ;  /* 0x0000000208027209 */ /* 0x004fe20007810000 */
[--C-:B------:R-:W-:Y:S01]  /*58c0*/  FFMA.FTZ R211, R77, c[0x0][0x2d0], -R123.reuse ;  /* 0x0000b4004dd37a23 */ /* 0x100fe2000001087b */
[----:B------:R-:W-:Y:S01]  /*58d0*/  FMNMX.FTZ R8, R59, R58, !PT ;  /* 0x0000003a3b087209 */ /* 0x000fe20007810000 */
[----:B------:R-:W-:Y:S01]  /*58e0*/  FFMA.FTZ R111, R111, c[0x0][0x2d0], -R123 ;  /* 0x0000b4006f6f7a23 */ /* 0x000fe2000001087b */
[C---:B------:R-:W-:Y:S01]  /*58f0*/  FSETP.NEU.FTZ.AND P0, PT, R2.reuse, -INF , PT ;  /* 0xff8000000200780b */ /* 0x040fe20003f1d000 */
[----:B------:R-:W-:Y:S01]  /*5900*/  FMUL.FTZ R122, R2, c[0x0][0x2d0] ;  /* 0x0000b400027a7a20 */ /* 0x000fe20000410000 */
[----:B------:R-:W-:Y:S01]  /*5910*/  FMNMX.FTZ R8, R56, R8, !PT ;  /* 0x0000000838087209 */ /* 0x000fe20007810000 */
[----:B------:R-:W-:Y:S01]  /*5920*/  MUFU.EX2 R99, R99 ;  /* 0x0000006300637308 */ /* 0x000fe20000000800 */
[----:B---3--:R-:W-:-:S02]  /*5930*/  F2FP.BF16.PACK_AB R126, R107, R164 ;  /* 0x000000a46b7e723e */ /* 0x008fc400000010ff */
[----:B------:R-:W-:Y:S02]  /*5940*/  FMNMX.FTZ R8, R50, R8, !PT ;  /* 0x0000000832087209 */ /* 0x000fe40007810000 */
[----:B------:R-:W-:Y:S02]  /*5950*/  FSEL R122, R122, RZ, P0 ;  /* 0x000000ff7a7a7208 */ /* 0x000fe40000000000 */
[----:B------:R-:W-:Y:S01]  /*5960*/  FMNMX.FTZ R8, R49, R8, !PT ;  /* 0x0000000831087209 */ /* 0x000fe20007810000 */
[----:B------:R-:W-:Y:S01]  /*5970*/  MUFU.EX2 R46, R46 ;  /* 0x0000002e002e7308 */ /* 0x000fe20000000800 */
[----:B------:R-:W-:Y:S01]  /*5980*/  ISETP.NE.AND P0, PT, R40, RZ, PT ;  /* 0x000000ff2800720c */ /* 0x000fe20003f05270 */
[--C-:B------:R-:W-:Y:S01]  /*5990*/  FFMA.FTZ R167, R29, c[0x0][0x2d0], -R122.reuse ;  /* 0x0000b4001da77a23 */ /* 0x100fe2000001087a */
[----:B------:R-:W-:Y:S01]  /*59a0*/  FMNMX.FTZ R8, R39, R8, !PT ;  /* 0x0000000827087209 */ /* 0x000fe20007810000 */
[--C-:B------:R-:W-:Y:S01]  /*59b0*/  FFMA.FTZ R104, R28, c[0x0][0x2d0], -R122.reuse ;  /* 0x0000b4001c687a23 */ /* 0x100fe2000001087a */
[----:B------:R-:W-:Y:S01]  /*59c0*/  ISETP.GT.AND P0, PT, R98, 0x49, !P0 ;  /* 0x000000496200780c */ /* 0x000fe20004704270 */
[----:B------:R-:W-:Y:S01]  /*59d0*/  LDSM.16.MT88.4 R40, [R220+0x100] ;  /* 0x00010000dc28783b */ /* 0x000fe20000004200 */
[----:B------:R-:W-:Y:S01]  /*59e0*/  FMNMX.FTZ R5, R37, R8, !PT ;  /* 0x0000000825057209 */ /* 0x000fe20007810000 */
[--C-:B------:R-:W-:Y:S01]  /*59f0*/  FFMA.FTZ R166, R82, c[0x0][0x2d0], -R122.reuse ;  /* 0x0000b40052a67a23 */ /* 0x100fe2000001087a */
[----:B------:R-:W-:Y:S01]  /*5a00*/  ISETP.LT.OR P0, PT, R97, 0x4a, P0 ;  /* 0x0000004a6100780c */ /* 0x000fe20000701670 */
[----:B------:R-:W-:Y:S01]  /*5a10*/  LDSM.16.MT88.4 R28, [R219+0x100] ;  /* 0x00010000db1c783b */ /* 0x000fe20000004200 */
[----:B------:R-:W-:Y:S01]  /*5a20*/  FMNMX.FTZ R5, R36, R5, !PT ;  /* 0x0000000524057209 */ /* 0x000fe20007810000 */
[--C-:B------:R-:W-:Y:S01]  /*5a30*/  FFMA.FTZ R165, R83, c[0x0][0x2d0], -R122.reuse ;  /* 0x0000b40053a57a23 */ /* 0x100fe2000001087a */
[----:B------:R-:W-:Y:S01]  /*5a40*/  FSEL R182, R47, -INF , !P0 ;  /* 0xff8000002fb67808 */ /* 0x000fe20004000000 */
[----:B------:R-:W-:Y:S01]  /*5a50*/  MUFU.EX2 R166, R166 ;  /* 0x000000a600a67308 */ /* 0x000fe20000000800 */
[----:B------:R-:W-:Y:S01]  /*5a60*/  FMNMX.FTZ R5, R244, R5, !PT ;  /* 0x00000005f4057209 */ /* 0x000fe20007810000 */
[--C-:B------:R-:W-:Y:S01]  /*5a70*/  FFMA.FTZ R106, R61, c[0x0][0x2d0], -R122.reuse ;  /* 0x0000b4003d6a7a23 */ /* 0x100fe2000001087a */
[----:B------:R-:W-:Y:S01]  /*5a80*/  FMNMX.FTZ R44, R182, R44, !PT ;  /* 0x0000002cb62c7209 */ /* 0x000fe20007810000 */
[--C-:B------:R-:W-:Y:S01]  /*5a90*/  FFMA.FTZ R117, R60, c[0x0][0x2d0], -R122.reuse ;  /* 0x0000b4003c757a23 */ /* 0x100fe2000001087a */
[----:B------:R-:W-:Y:S01]  /*5aa0*/  FMNMX.FTZ R5, R245, R5, !PT ;  /* 0x00000005f5057209 */ /* 0x000fe20007810000 */
[----:B------:R-:W-:Y:S01]  /*5ab0*/  LDSM.16.MT88.4 R60, [R225+0x900] ;  /* 0x00090000e13c783b */ /* 0x000fe20000004200 */
[----:B------:R-:W-:Y:S01]  /*5ac0*/  FMNMX.FTZ R44, R178, R44, !PT ;  /* 0x0000002cb22c7209 */ /* 0x000fe20007810000 */
[----:B------:R-:W1:Y:S01]  /*5ad0*/  MUFU.EX2 R165, R165 ;  /* 0x000000a500a57308 */ /* 0x000e620000000800 */
[----:B------:R-:W-:Y:S01]  /*5ae0*/  FMNMX.FTZ R4, R246, R5, !PT ;  /* 0x00000005f6047209 */ /* 0x000fe20007810000 */
[--C-:B------:R-:W-:Y:S01]  /*5af0*/  FFMA.FTZ R98, R90, c[0x0][0x2d0], -R123.reuse ;  /* 0x0000b4005a627a23 */ /* 0x100fe2000001087b */
[----:B------:R-:W-:Y:S01]  /*5b00*/  FMNMX.FTZ R44, R176, R44, !PT ;  /* 0x0000002cb02c7209 */ /* 0x000fe20007810000 */
[--C-:B------:R-:W-:Y:S01]  /*5b10*/  FFMA.FTZ R116, R87, c[0x0][0x2d0], -R122.reuse ;  /* 0x0000b40057747a23 */ /* 0x100fe2000001087a */
[----:B------:R-:W-:Y:S01]  /*5b20*/  FMNMX.FTZ R4, R76, R4, !PT ;  /* 0x000000044c047209 */ /* 0x000fe20007810000 */
[--C-:B------:R-:W-:Y:S01]  /*5b30*/  FFMA.FTZ R89, R89, c[0x0][0x2d0], -R122.reuse ;  /* 0x0000b40059597a23 */ /* 0x100fe2000001087a */
[----:B------:R-:W-:Y:S01]  /*5b40*/  FMNMX.FTZ R44, R174, R44, !PT ;  /* 0x0000002cae2c7209 */ /* 0x000fe20007810000 */
[----:B------:R-:W-:Y:S01]  /*5b50*/  MUFU.EX2 R167, R167 ;  /* 0x000000a700a77308 */ /* 0x000fe20000000800 */
[----:B------:R-:W-:Y:S01]  /*5b60*/  FMNMX.FTZ R0, R152, R4, !PT ;  /* 0x0000000498007209 */ /* 0x000fe20007810000 */
[----:B------:R-:W-:Y:S01]  /*5b70*/  FFMA.FTZ R97, R85, c[0x0][0x2d0], -R123 ;  /* 0x0000b40055617a23 */ /* 0x000fe2000001087b */
[----:B------:R-:W-:Y:S01]  /*5b80*/  FMNMX.FTZ R44, R175, R44, !PT ;  /* 0x0000002caf2c7209 */ /* 0x000fe20007810000 */
[--C-:B------:R-:W-:Y:S01]  /*5b90*/  FFMA.FTZ R96, R84, c[0x0][0x2d0], -R122.reuse ;  /* 0x0000b40054607a23 */ /* 0x100fe2000001087a */
[----:B------:R-:W-:Y:S01]  /*5ba0*/  FMNMX.FTZ R0, R153, R0, !PT ;  /* 0x0000000099007209 */ /* 0x000fe20007810000 */
[--C-:B------:R-:W-:Y:S01]  /*5bb0*/  FFMA.FTZ R47, R80, c[0x0][0x2d0], -R122.reuse ;  /* 0x0000b400502f7a23 */ /* 0x100fe2000001087a */
[----:B------:R-:W-:Y:S01]  /*5bc0*/  LDSM.16.MT88.4 R84, [R219+0x1100] ;  /* 0x00110000db54783b */ /* 0x000fe20000004200 */
[----:B------:R-:W2:Y:S01]  /*5bd0*/  MUFU.EX2 R104, R104 ;  /* 0x0000006800687308 */ /* 0x000ea20000000800 */
[----:B------:R-:W-:Y:S01]  /*5be0*/  FMNMX.FTZ R0, R120, R0, !PT ;  /* 0x0000000078007209 */ /* 0x000fe20007810000 */
[--C-:B------:R-:W-:Y:S01]  /*5bf0*/  FFMA.FTZ R201, R70, c[0x0][0x2d0], -R122.reuse ;  /* 0x0000b40046c97a23 */ /* 0x100fe2000001087a */
[----:B------:R-:W3:Y:S01]  /*5c00*/  SHFL.BFLY PT, R5, R44, 0x2, 0x1f ;  /* 0x0c401f002c057f89 */ /* 0x000ee200000e0000 */
[----:B-1----:R-:W-:Y:S01]  /*5c10*/  F2FP.BF16.PACK_AB R125, R165, R166 ;  /* 0x000000a6a57d723e */ /* 0x002fe200000010ff */
[--C-:B------:R-:W-:Y:S01]  /*5c20*/  FFMA.FTZ R204, R67, c[0x0][0x2d0], -R122.reuse ;  /* 0x0000b40043cc7a23 */ /* 0x100fe2000001087a */
[----:B------:R-:W-:Y:S01]  /*5c30*/  FMNMX.FTZ R0, R121, R0, !PT ;  /* 0x0000000079007209 */ /* 0x000fe20007810000 */
[----:B------:R-:W-:Y:S01]  /*5c40*/  LDSM.16.MT88.4 R80, [R218+0x1100] ;  /* 0x00110000da50783b */ /* 0x000fe20000004200 */
[----:B------:R-:W1:Y:S01]  /*5c50*/  MUFU.EX2 R98, R98 ;  /* 0x0000006200627308 */ /* 0x000e620000000800 */
[----:B------:R-:W-:Y:S01]  /*5c60*/  F2FP.BF16.PACK_AB R8, R99, R105 ;  /* 0x000000696308723e */ /* 0x000fe200000010ff */
[--C-:B------:R-:W-:Y:S01]  /*5c70*/  FFMA.FTZ R207, R66, c[0x0][0x2d0], -R122.reuse ;  /* 0x0000b40042cf7a23 */ /* 0x100fe2000001087a */
[----:B------:R-:W-:Y:S01]  /*5c80*/  FMNMX.FTZ R0, R142, R0, !PT ;  /* 0x000000008e007209 */ /* 0x000fe20007810000 */
[----:B------:R-:W-:-:S02]  /*5c90*/  FFMA.FTZ R206, R64, c[0x0][0x2d0], -R122 ;  /* 0x0000b40040ce7a23 */ /* 0x000fc4000001087a */
[----:B------:R-:W-:Y:S01]  /*5ca0*/  LDSM.16.MT88.4 R64, [R219+0x1900] ;  /* 0x00190000db40783b */ /* 0x000fe20000004200 */
[----:B------:R-:W-:Y:S01]  /*5cb0*/  FMNMX.FTZ R0, R143, R0, !PT ;  /* 0x000000008f007209 */ /* 0x000fe20007810000 */
[----:B------:R-:W-:Y:S01]  /*5cc0*/  MUFU.EX2 R106, R106 ;  /* 0x0000006a006a7308 */ /* 0x000fe20000000800 */
[----:B--2---:R-:W-:Y:S01]  /*5cd0*/  F2FP.BF16.PACK_AB R127, R104, R167 ;  /* 0x000000a7687f723e */ /* 0x004fe200000010ff */
[--C-:B------:R-:W-:Y:S01]  /*5ce0*/  FFMA.FTZ R240, R240, c[0x0][0x2d0], -R122.reuse ;  /* 0x0000b400f0f07a23 */ /* 0x100fe2000001087a */
[----:B------:R-:W-:Y:S01]  /*5cf0*/  FMNMX.FTZ R0, R156, R0, !PT ;  /* 0x000000009c007209 */ /* 0x000fe20007810000 */
[--C-:B------:R-:W-:Y:S02]  /*5d00*/  FFMA.FTZ R241, R241, c[0x0][0x2d0], -R122.reuse ;  /* 0x0000b400f1f17a23 */ /* 0x100fe4000001087a */
[--C-:B------:R-:W-:Y:S01]  /*5d10*/  FFMA.FTZ R242, R242, c[0x0][0x2d0], -R122.reuse ;  /* 0x0000b400f2f27a23 */ /* 0x100fe2000001087a */
[----:B------:R-:W-:Y:S01]  /*5d20*/  FMNMX.FTZ R0, R157, R0, !PT ;  /* 0x000000009d007209 */ /* 0x000fe20007810000 */
[C---:B------:R-:W-:Y:S01]  /*5d30*/  HMMA.16816.F32.BF16 R160, R124.reuse, R52, RZ ;  /* 0x000000347ca0723c */ /* 0x040fe200000418ff */
[----:B------:R-:W2:Y:S01]  /*5d40*/  MUFU.EX2 R117, R117 ;  /* 0x0000007500757308 */ /* 0x000ea20000000800 */
[----:B-1----:R-:W-:Y:S01]  /*5d50*/  F2FP.BF16.PACK_AB R10, R46, R98 ;  /* 0x000000622e0a723e */ /* 0x002fe200000010ff */
[--C-:B------:R-:W-:Y:S01]  /*5d60*/  FFMA.FTZ R243, R79, c[0x0][0x2d0], -R122.reuse ;  /* 0x0000b4004ff37a23 */ /* 0x100fe2000001087a */
[----:B------:R-:W-:Y:S01]  /*5d70*/  FMNMX.FTZ R0, R158, R0, !PT ;  /* 0x000000009e007209 */ /* 0x000fe20007810000 */
[----:B------:R-:W-:Y:S01]  /*5d80*/  FADD.FTZ R165, R166, R165 ;  /* 0x000000a5a6a57221 */ /* 0x000fe20000010000 */
[----:B---3--:R-:W-:Y:S01]  /*5d90*/  FMNMX.FTZ R44, R44, R5, !PT ;  /* 0x000000052c2c7209 */ /* 0x008fe20007810000 */
[----:B------:R-:W-:Y:S01]  /*5da0*/  FFMA.FTZ R5, R74, c[0x0][0x2d0], -R122 ;  /* 0x0000b4004a057a23 */ /* 0x000fe2000001087a */
[----:B------:R-:W-:Y:S01]  /*5db0*/  FMNMX.FTZ R0, R159, R0, !PT ;  /* 0x000000009f007209 */ /* 0x000fe20007810000 */
[----:B------:R-:W-:Y:S01]  /*5dc0*/  HMMA.16816.F32.BF16 R144, R124, R40, RZ ;  /* 0x000000287c90723c */ /* 0x000fe200000418ff */
[----:B------:R1:W3:Y:S01]  /*5dd0*/  MUFU.EX2 R119, R89 ;  /* 0x0000005900777308 */ /* 0x0002e20000000800 */
[----:B------:R-:W4:Y:S01]  /*5de0*/  SHFL.BFLY PT, R34, R44, 0x1, 0x1f ;  /* 0x0c201f002c227f89 */ /* 0x000f2200000e0000 */
[----:B------:R-:W-:Y:S01]  /*5df0*/  FMNMX.FTZ R0, R171, R0, !PT ;  /* 0x00000000ab007209 */ /* 0x000fe20007810000 */
[----:B------:R-:W-:-:S03]  /*5e00*/  FADD.FTZ R165, R167, R165 ;  /* 0x000000a5a7a57221 */ /* 0x000fc60000010000 */
[----:B------:R-:W-:Y:S01]  /*5e10*/  FMNMX.FTZ R0, R173, R0, !PT ;  /* 0x00000000ad007209 */ /* 0x000fe20007810000 */
[C---:B------:R-:W-:Y:S01]  /*5e20*/  HMMA.16816.F32.BF16 R132, R124.reuse, R28, RZ ;  /* 0x0000001c7c84723c */ /* 0x040fe200000418ff */
[----:B------:R-:W5:Y:S01]  /*5e30*/  MUFU.EX2 R116, R116 ;  /* 0x0000007400747308 */ /* 0x000f620000000800 */
[C---:B--2---:R-:W-:Y:S01]  /*5e40*/  F2FP.BF16.PACK_AB R9, R117.reuse, R106 ;  /* 0x0000006a7509723e */ /* 0x044fe200000010ff */
[----:B------:R-:W-:Y:S01]  /*5e50*/  FADD.FTZ R165, R104, R165 ;  /* 0x000000a568a57221 */ /* 0x000fe20000010000 */
[----:B------:R-:W2:Y:S03]  /*5e60*/  SHFL.BFLY PT, R4, R0, 0x2, 0x1f ;  /* 0x0c401f0000047f89 */ /* 0x000ea600000e0000 */
[----:B------:R-:W-:Y:S01]  /*5e70*/  FADD.FTZ R165, R106, R165 ;  /* 0x000000a56aa57221 */ /* 0x000fe20000010000 */
[----:B------:R-:W-:Y:S01]  /*5e80*/  HMMA.16816.F32.BF16 R128, R124, R24, RZ ;  /* 0x000000187c80723c */ /* 0x000fe200000418ff */
[----:B-1----:R-:W-:Y:S01]  /*5e90*/  LDSM.16.MT88.4 R88, [R220+0x1100] ;  /* 0x00110000dc58783b */ /* 0x002fe20000004200 */
[----:B------:R-:W-:Y:S01]  /*5ea0*/  MUFU.EX2 R118, R118 ;  /* 0x0000007600767308 */ /* 0x000fe20000000800 */
[----:B------:R-:W-:-:S04]  /*5eb0*/  FADD.FTZ R165, R117, R165 ;  /* 0x000000a575a57221 */ /* 0x000fc80000010000 */
[----:B---3--:R-:W-:Y:S01]  /*5ec0*/  FADD.FTZ R165, R119, R165 ;  /* 0x000000a577a57221 */ /* 0x008fe20000010000 */
[----:B------:R-:W-:Y:S01]  /*5ed0*/  HMMA.16816.F32.BF16 R148, R124, R54, RZ ;  /* 0x000000367c94723c */ /* 0x000fe200000418ff */
[----:B-----5:R-:W-:Y:S01]  /*5ee0*/  F2FP.BF16.PACK_AB R11, R116, R119 ;  /* 0x00000077740b723e */ /* 0x020fe200000010ff */
[----:B------:R-:W-:Y:S01]  /*5ef0*/  MUFU.EX2 R97, R97 ;  /* 0x0000006100617308 */ /* 0x000fe20000000800 */
[----:B----4-:R-:W-:Y:S01]  /*5f00*/  FMNMX.FTZ R44, R34, R44, !PT ;  /* 0x0000002c222c7209 */ /* 0x010fe20007810000 */
[----:B------:R-:W-:-:S04]  /*5f10*/  FADD.FTZ R165, R116, R165 ;  /* 0x000000a574a57221 */ /* 0x000fc80000010000 */
[----:B------:R-:W-:Y:S01]  /*5f20*/  HMMA.16816.F32.BF16 R100, R124, R42, RZ ;  /* 0x0000002a7c64723c */ /* 0x000fe200000418ff */
[----:B------:R-:W-:Y:S01]  /*5f30*/  FMUL.FTZ R198, R44, c[0x0][0x2d0] ;  /* 0x0000b4002cc67a20 */ /* 0x000fe20000410000 */
[----:B------:R-:W-:Y:S01]  /*5f40*/  MUFU.EX2 R45, R45 ;  /* 0x0000002d002d7308 */ /* 0x000fe20000000800 */
[----:B--2---:R-:W-:-:S05]  /*5f50*/  FMNMX.FTZ R0, R0, R4, !PT ;  /* 0x0000000400007209 */ /* 0x004fca0007810000 */
[C---:B------:R-:W-:Y:S01]  /*5f60*/  HMMA.16816.F32.BF16 R112, R124.reuse, R30, RZ ;  /* 0x0000001e7c70723c */ /* 0x040fe200000418ff */
[----:B------:R-:W1:Y:S01]  /*5f70*/  SHFL.BFLY PT, R4, R0, 0x1, 0x1f ;  /* 0x0c201f0000047f89 */ /* 0x000e6200000e0000 */
[----:B------:R-:W-:Y:S06]  /*5f80*/  MUFU.EX2 R7, R7 ;  /* 0x0000000700077308 */ /* 0x000fec0000000800 */
[----:B------:R-:W-:Y:S02]  /*5f90*/  HMMA.16816.F32.BF16 R124, R124, R26, RZ ;  /* 0x0000001a7c7c723c */ /* 0x000fe400000418ff */
[----:B------:R-:W2:Y:S06]  /*5fa0*/  MUFU.EX2 R96, R96 ;  /* 0x0000006000607308 */ /* 0x000eac0000000800 */
[C---:B------:R-:W-:Y:S02]  /*5fb0*/  HMMA.16816.F32.BF16 R160, R8.reuse, R60, R160 ;  /* 0x0000003c08a0723c */ /* 0x040fe400000418a0 */
[----:B------:R-:W3:Y:S06]  /*5fc0*/  MUFU.EX2 R47, R47 ;  /* 0x0000002f002f7308 */ /* 0x000eec0000000800 */
[----:B------:R-:W-:Y:S01]  /*5fd0*/  HMMA.16816.F32.BF16 R144, R8, R20, R144 ;  /* 0x000000140890723c */ /* 0x000fe20000041890 */
[----:B-1----:R-:W-:Y:S01]  /*5fe0*/  FMNMX.FTZ R0, R0, R4, !PT ;  /* 0x0000000400007209 */ /* 0x002fe20007810000 */
[----:B------:R-:W-:Y:S01]  /*5ff0*/  FFMA.FTZ R4, R71, c[0x0][0x2d0], -R122 ;  /* 0x0000b40047047a23 */ /* 0x000fe2000001087a */
[----:B------:R-:W-:Y:S01]  /*6000*/  MUFU.EX2 R5, R5 ;  /* 0x0000000500057308 */ /* 0x000fe20000000800 */
[----:B------:R-:W-:Y:S01]  /*6010*/  LDSM.16.MT88.4 R68, [R220+0x1900] ;  /* 0x00190000dc44783b */ /* 0x000fe20000004200 */
[C---:B------:R-:W-:Y:S01]  /*6020*/  FSETP.NEU.FTZ.AND P0, PT, R0.reuse, -INF , PT ;  /* 0xff8000000000780b */ /* 0x040fe20003f1d000 */
[----:B------:R-:W-:-:S02]  /*6030*/  FMUL.FTZ R196, R0, c[0x0][0x2d0] ;  /* 0x0000b40000c47a20 */ /* 0x000fc40000410000 */
[C---:B------:R-:W-:Y:S01]  /*6040*/  HMMA.16816.F32.BF16 R132, R8.reuse, R16, R132 ;  /* 0x000000100884723c */ /* 0x040fe20000041884 */
[----:B--2---:R-:W-:Y:S02]  /*6050*/  FADD.FTZ R165, R96, R165 ;  /* 0x000000a560a57221 */ /* 0x004fe40000010000 */
[----:B------:R-:W-:Y:S01]  /*6060*/  FSEL R196, R196, RZ, P0 ;  /* 0x000000ffc4c47208 */ /* 0x000fe20000000000 */
[----:B------:R-:W1:Y:S01]  /*6070*/  MUFU.EX2 R4, R4 ;  /* 0x0000000400047308 */ /* 0x000e620000000800 */
[----:B------:R-:W-:Y:S01]  /*6080*/  FSETP.NEU.FTZ.AND P0, PT, R44, -INF , PT ;  /* 0xff8000002c00780b */ /* 0x000fe20003f1d000 */
[----:B---3--:R-:W-:Y:S02]  /*6090*/  FADD.FTZ R165, R47, R165 ;  /* 0x000000a52fa57221 */ /* 0x008fe40000010000 */
[----:B------:R-:W-:Y:S01]  /*60a0*/  HMMA.16816.F32.BF16 R128, R8, R12, R128 ;  /* 0x0000000c0880723c */ /* 0x000fe20000041880 */
[----:B------:R-:W-:Y:S01]  /*60b0*/  FSEL R198, R198, RZ, P0 ;  /* 0x000000ffc6c67208 */ /* 0x000fe20000000000 */
[--C-:B------:R-:W-:Y:S01]  /*60c0*/  FFMA.FTZ R168, R59, c[0x0][0x2d0], -R196.reuse ;  /* 0x0000b4003ba87a23 */ /* 0x100fe200000108c4 */
[----:B------:R-:W-:Y:S01]  /*60d0*/  PLOP3.LUT P0, PT, PT, PT, UP1, 0x40, 0x0 ;  /* 0x000000000000781c */ /* 0x000fe20003f0e818 */
[--C-:B------:R-:W-:Y:S01]  /*60e0*/  FFMA.FTZ R170, R58, c[0x0][0x2d0], -R196.reuse ;  /* 0x0000b4003aaa7a23 */ /* 0x100fe200000108c4 */
[----:B------:R-:W-:Y:S01]  /*60f0*/  MUFU.EX2 R195, R195 ;  /* 0x000000c300c37308 */ /* 0x000fe20000000800 */
[----:B------:R-:W-:-:S02]  /*6100*/  FFMA.FTZ R169, R56, c[0x0][0x2d0], -R196 ;  /* 0x0000b40038a97a23 */ /* 0x000fc400000108c4 */
[C---:B------:R-:W-:Y:S01]  /*6110*/  HMMA.16816.F32.BF16 R148, R8.reuse, R62, R148 ;  /* 0x0000003e0894723c */ /* 0x040fe20000041894 */
[----:B------:R-:W-:Y:S02]  /*6120*/  FFMA.FTZ R172, R50, c[0x0][0x2d0], -R196 ;  /* 0x0000b40032ac7a23 */ /* 0x000fe400000108c4 */
[--C-:B------:R-:W-:Y:S02]  /*6130*/  FFMA.FTZ R181, R181, c[0x0][0x2d0], -R198.reuse ;  /* 0x0000b400b5b57a23 */ /* 0x100fe400000108c6 */
[--C-:B------:R-:W-:Y:S01]  /*6140*/  FFMA.FTZ R184, R75, c[0x0][0x2d0], -R198.reuse ;  /* 0x0000b4004bb87a23 */ /* 0x100fe200000108c6 */
[----:B------:R-:W-:Y:S01]  /*6150*/  MUFU.EX2 R168, R168 ;  /* 0x000000a800a87308 */ /* 0x000fe20000000800 */
[--C-:B------:R-:W-:Y:S01]  /*6160*/  FFMA.FTZ R183, R57, c[0x0][0x2d0], -R198.reuse ;  /* 0x0000b40039b77a23 */ /* 0x100fe200000108c6 */
[----:B------:R-:W-:Y:S01]  /*6170*/  HMMA.16816.F32.BF16 R100, R8, R22, R100 ;  /* 0x000000160864723c */ /* 0x000fe20000041864 */
[----:B------:R-:W-:Y:S01]  /*6180*/  FFMA.FTZ R185, R51, c[0x0][0x2d0], -R198 ;  /* 0x0000b40033b97a23 */ /* 0x000fe200000108c6 */
[----:B------:R-:W2:Y:S01]  /*6190*/  LDSM.16.MT88.4 R72, [R225+0x1900] ;  /* 0x00190000e148783b */ /* 0x000ea20000004200 */
[----:B------:R-:W-:-:S02]  /*61a0*/  FFMA.FTZ R186, R49, c[0x0][0x2d0], -R196 ;  /* 0x0000b40031ba7a23 */ /* 0x000fc400000108c4 */
[--C-:B------:R-:W-:Y:S01]  /*61b0*/  FFMA.FTZ R189, R39, c[0x0][0x2d0], -R196.reuse ;  /* 0x0000b40027bd7a23 */ /* 0x100fe200000108c4 */
[----:B------:R-:W3:Y:S01]  /*61c0*/  MUFU.EX2 R170, R170 ;  /* 0x000000aa00aa7308 */ /* 0x000ee20000000800 */
[--C-:B------:R-:W-:Y:S01]  /*61d0*/  FFMA.FTZ R187, R37, c[0x0][0x2d0], -R196.reuse ;  /* 0x0000b40025bb7a23 */ /* 0x100fe200000108c4 */
[C---:B------:R-:W-:Y:S01]  /*61e0*/  HMMA.16816.F32.BF16 R112, R8.reuse, R18, R112 ;  /* 0x000000120870723c */ /* 0x040fe20000041870 */
[----:B------:R-:W-:Y:S02]  /*61f0*/  FFMA.FTZ R188, R36, c[0x0][0x2d0], -R196 ;  /* 0x0000b40024bc7a23 */ /* 0x000fe400000108c4 */
[--C-:B------:R-:W-:Y:S02]  /*6200*/  FFMA.FTZ R191, R48, c[0x0][0x2d0], -R198.reuse ;  /* 0x0000b40030bf7a23 */ /* 0x100fe400000108c6 */
[--C-:B------:R-:W-:Y:S01]  /*6210*/  FFMA.FTZ R193, R38, c[0x0][0x2d0], -R198.reuse ;  /* 0x0000b40026c17a23 */ /* 0x100fe200000108c6 */
[----:B------:R-:W-:Y:S01]  /*6220*/  MUFU.EX2 R169, R169 ;  /* 0x000000a900a97308 */ /* 0x000fe20000000800 */
[--C-:B------:R-:W-:Y:S01]  /*6230*/  FFMA.FTZ R190, R33, c[0x0][0x2d0], -R198.reuse ;  /* 0x0000b40021be7a23 */ /* 0x100fe200000108c6 */
[----:B------:R-:W-:Y:S01]  /*6240*/  HMMA.16816.F32.BF16 R124, R8, R14, R124 ;  /* 0x0000000e087c723c */ /* 0x000fe2000004187c */
[----:B------:R-:W-:-:S02]  /*6250*/  FFMA.FTZ R192, R32, c[0x0][0x2d0], -R198 ;  /* 0x0000b40020c07a23 */ /* 0x000fc400000108c6 */
[--C-:B------:R-:W-:Y:S02]  /*6260*/  FFMA.FTZ R249, R246, c[0x0][0x2d0], -R196.reuse ;  /* 0x0000b400f6f97a23 */ /* 0x100fe400000108c4 */
[--C-:B------:R-:W-:Y:S01]  /*6270*/  FFMA.FTZ R244, R244, c[0x0][0x2d0], -R196.reuse ;  /* 0x0000b400f4f47a23 */ /* 0x100fe200000108c4 */
[----:B------:R-:W4:Y:S01]  /*6280*/  MUFU.EX2 R172, R172 ;  /* 0x000000ac00ac7308 */ /* 0x000f220000000800 */
[----:B------:R-:W-:Y:S01]  /*6290*/  F2FP.BF16.PACK_AB R8, R97, R118 ;  /* 0x000000766108723e */ /* 0x000fe200000010ff */
[--C-:B------:R-:W-:Y:S01]  /*62a0*/  FFMA.FTZ R245, R245, c[0x0][0x2d0], -R196.reuse ;  /* 0x0000b400f5f57a23 */ /* 0x100fe200000108c4 */
[----:B------:R-:W-:Y:S01]  /*62b0*/  F2FP.BF16.PACK_AB R9, R47, R96 ;  /* 0x000000602f09723e */ /* 0x000fe200000010ff */
[----:B------:R-:W-:Y:S01]  /*62c0*/  FFMA.FTZ R248, R76, c[0x0][0x2d0], -R196 ;  /* 0x0000b4004cf87a23 */ /* 0x000fe200000108c4 */
[----:B------:R-:W-:Y:S01]  /*62d0*/  F2FP.BF16.PACK_AB R10, R7, R45 ;  /* 0x0000002d070a723e */ /* 0x000fe200000010ff */
[--C-:B------:R-:W-:Y:S01]  /*62e0*/  FFMA.FTZ R247, R247, c[0x0][0x2d0], -R198.reuse ;  /* 0x0000b400f7f77a23 */ /* 0x100fe200000108c6 */
[----:B-1----:R-:W-:Y:S01]  /*62f0*/  F2FP.BF16.PACK_AB R11, R4, R5 ;  /* 0x00000005040b723e */ /* 0x002fe200000010ff */
[----:B------:R-:W-:Y:S01]  /*6300*/  MUFU.EX2 R181, R181 ;  /* 0x000000b500b57308 */ /* 0x000fe20000000800 */
[----:B------:R-:W-:-:S02]  /*6310*/  FFMA.FTZ R246, R78, c[0x0][0x2d0], -R198 ;  /* 0x0000b4004ef67a23 */ /* 0x000fc400000108c6 */
[--C-:B------:R-:W-:Y:S02]  /*6320*/  FFMA.FTZ R250, R155, c[0x0][0x2d0], -R198.reuse ;  /* 0x0000b4009bfa7a23 */ /* 0x100fe400000108c6 */
[----:B------:R-:W-:Y:S01]  /*6330*/  FFMA.FTZ R251, R154, c[0x0][0x2d0], -R198 ;  /* 0x0000b4009afb7a23 */ /* 0x000fe200000108c6 */
[C---:B------:R-:W-:Y:S01]  /*6340*/  HMMA.16816.F32.BF16 R160, R8.reuse, R92, R160 ;  /* 0x0000005c08a0723c */ /* 0x040fe200000418a0 */
[----:B------:R-:W-:Y:S01]  /*6350*/  FFMA.FTZ R120, R120, c[0x0][0x2d0], -R196 ;  /* 0x0000b40078787a23 */ /* 0x000fe200000108c4 */
[----:B------:R-:W1:Y:S01]  /*6360*/  MUFU.EX2 R184, R184 ;  /* 0x000000b800b87308 */ /* 0x000e620000000800 */
[----:B------:R-:W-:Y:S02]  /*6370*/  FADD.FTZ R165, R5, R165 ;  /* 0x000000a505a57221 */ /* 0x000fe40000010000 */
[----:B------:R-:W-:Y:S02]  /*6380*/  FFMA.FTZ R175, R175, c[0x0][0x2d0], -R198 ;  /* 0x0000b400afaf7a23 */ /* 0x000fe400000108c6 */
[----:B------:R-:W-:Y:S01]  /*6390*/  FADD.FTZ R165, R4, R165 ;  /* 0x000000a504a57221 */ /* 0x000fe20000010000 */
[C---:B------:R-:W-:Y:S02]  /*63a0*/  HMMA.16816.F32.BF16 R144, R8.reuse, R88, R144 ;  /* 0x000000580890723c */ /* 0x040fe40000041890 */
[----:B------:R-:W-:Y:S06]  /*63b0*/  MUFU.EX2 R183, R183 ;  /* 0x000000b700b77308 */ /* 0x000fec0000000800 */
[C---:B------:R-:W-:Y:S02]  /*63c0*/  HMMA.16816.F32.BF16 R132, R8.reuse, R84, R132 ;  /* 0x000000540884723c */ /* 0x040fe40000041884 */
[----:B------:R-:W5:Y:S06]  /*63d0*/  MUFU.EX2 R185, R185 ;  /* 0x000000b900b97308 */ /* 0x000f6c0000000800 */
[C---:B------:R-:W-:Y:S02]  /*63e0*/  HMMA.16816.F32.BF16 R128, R8.reuse, R80, R128 ;  /* 0x000000500880723c */ /* 0x040fe40000041880 */
[----:B------:R-:W1:Y:S06]  /*63f0*/  MUFU.EX2 R186, R186 ;  /* 0x000000ba00ba7308 */ /* 0x000e6c0000000800 */
[C---:B------:R-:W-:Y:S02]  /*6400*/  HMMA.16816.F32.BF16 R148, R8.reuse, R94, R148 ;  /* 0x0000005e0894723c */ /* 0x040fe40000041894 */
[----:B------:R-:W-:Y:S06]  /*6410*/  MUFU.EX2 R189, R189 ;  /* 0x000000bd00bd7308 */ /* 0x000fec0000000800 */
[C---:B------:R-:W-:Y:S02]  /*6420*/  HMMA.16816.F32.BF16 R100, R8.reuse, R90, R100 ;  /* 0x0000005a0864723c */ /* 0x040fe40000041864 */
[----:B------:R-:W-:Y:S06]  /*6430*/  MUFU.EX2 R187, R187 ;  /* 0x000000bb00bb7308 */ /* 0x000fec0000000800 */
[C---:B------:R-:W-:Y:S02]  /*6440*/  HMMA.16816.F32.BF16 R112, R8.reuse, R86, R112 ;  /* 0x000000560870723c */ /* 0x040fe40000041870 */
[----:B------:R-:W-:Y:S06]  /*6450*/  MUFU.EX2 R188, R188 ;  /* 0x000000bc00bc7308 */ /* 0x000fec0000000800 */
[----:B------:R-:W-:Y:S02]  /*6460*/  HMMA.16816.F32.BF16 R124, R8, R82, R124 ;  /* 0x00000052087c723c */ /* 0x000fe4000004187c */
[----:B------:R-:W2:Y:S05]  /*6470*/  MUFU.EX2 R191, R191 ;  /* 0x000000bf00bf7308 */ /* 0x000eaa0000000800 */
[----:B---3--:R-:W-:Y:S01]  /*6480*/  F2FP.BF16.PACK_AB R8, R170, R168 ;  /* 0x000000a8aa08723e */ /* 0x008fe200000010ff */
[----:B------:R-:W-:Y:S01]  /*6490*/  FADD.FTZ R168, R168, R170 ;  /* 0x000000aaa8a87221 */ /* 0x000fe20000010000 */
[----:B----4-:R-:W-:Y:S01]  /*64a0*/  F2FP.BF16.PACK_AB R10, R172, R169 ;  /* 0x000000a9ac0a723e */ /* 0x010fe200000010ff */
[----:B------:R-:W3:Y:S01]  /*64b0*/  MUFU.EX2 R193, R193 ;  /* 0x000000c100c17308 */ /* 0x000ee20000000800 */
[----:B-1----:R-:W-:Y:S01]  /*64c0*/  F2FP.BF16.PACK_AB R9, R184, R181 ;  /* 0x000000b5b809723e */ /* 0x002fe200000010ff */
[----:B------:R-:W-:Y:S01]  /*64d0*/  FADD.FTZ R181, R181, R184 ;  /* 0x000000b8b5b57221 */ /* 0x000fe20000010000 */
[----:B-----5:R-:W-:Y:S01]  /*64e0*/  F2FP.BF16.PACK_AB R11, R185, R183 ;  /* 0x000000b7b90b723e */ /* 0x020fe200000010ff */
[----:B------:R-:W-:-:S02]  /*64f0*/  FADD.FTZ R168, R169, R168 ;  /* 0x000000a8a9a87221 */ /* 0x000fc40000010000 */
[----:B------:R-:W-:Y:S02]  /*6500*/  FADD.FTZ R181, R183, R181 ;  /* 0x000000b5b7b57221 */ /* 0x000fe40000010000 */
[----:B------:R-:W1:Y:S01]  /*6510*/  MUFU.EX2 R190, R190 ;  /* 0x000000be00be7308 */ /* 0x000e620000000800 */
[----:B------:R-:W-:Y:S01]  /*6520*/  FADD.FTZ R168, R172, R168 ;  /* 0x000000a8aca87221 */ /* 0x000fe20000010000 */
[C---:B------:R-:W-:Y:S01]  /*6530*/  HMMA.16816.F32.BF16 R56, R8.reuse, R52, RZ ;  /* 0x000000340838723c */ /* 0x040fe200000418ff */
[----:B------:R-:W-:Y:S02]  /*6540*/  FADD.FTZ R181, R185, R181 ;  /* 0x000000b5b9b57221 */ /* 0x000fe40000010000 */
[----:B------:R-:W-:Y:S02]  /*6550*/  FADD.FTZ R168, R186, R168 ;  /* 0x000000a8baa87221 */ /* 0x000fe40000010000 */
[----:B--2---:R-:W-:Y:S01]  /*6560*/  FADD.FTZ R181, R191, R181 ;  /* 0x000000b5bfb57221 */ /* 0x004fe20000010000 */
[----:B------:R-:W2:Y:S01]  /*6570*/  MUFU.EX2 R192, R192 ;  /* 0x000000c000c07308 */ /* 0x000ea20000000800 */
[----:B------:R-:W-:Y:S01]  /*6580*/  FADD.FTZ R168, R189, R168 ;  /* 0x000000a8bda87221 */ /* 0x000fe20000010000 */
[----:B------:R-:W-:Y:S01]  /*6590*/  HMMA.16816.F32.BF16 R52, R8, R54, RZ ;  /* 0x000000360834723c */ /* 0x000fe200000418ff */
[----:B---3--:R-:W-:-:S02]  /*65a0*/  FADD.FTZ R181, R193, R181 ;  /* 0x000000b5c1b57221 */ /* 0x008fc40000010000 */
[----:B------:R-:W-:-:S03]  /*65b0*/  FADD.FTZ R168, R187, R168 ;  /* 0x000000a8bba87221 */ /* 0x000fc60000010000 */
[----:B------:R-:W-:Y:S01]  /*65c0*/  MUFU.EX2 R194, R194 ;  /* 0x000000c200c27308 */ /* 0x000fe20000000800 */
[----:B-1----:R-:W-:Y:S01]  /*65d0*/  FADD.FTZ R181, R190, R181 ;  /* 0x000000b5beb57221 */ /* 0x002fe20000010000 */
[----:B------:R-:W-:Y:S01]  /*65e0*/  HMMA.16816.F32.BF16 R36, R8, R28, RZ ;  /* 0x0000001c0824723c */ /* 0x000fe200000418ff */
[----:B------:R-:W-:-:S05]  /*65f0*/  FADD.FTZ R168, R188, R168 ;  /* 0x000000a8bca87221 */ /* 0x000fca0000010000 */
[----:B------:R-:W-:Y:S01]  /*6600*/  MUFU.EX2 R197, R197 ;  /* 0x000000c500c57308 */ /* 0x000fe20000000800 */
[----:B--2---:R-:W-:Y:S01]  /*6610*/  FADD.FTZ R181, R192, R181 ;  /* 0x000000b5c0b57221 */ /* 0x004fe20000010000 */
[C---:B------:R-:W-:Y:S06]  /*6620*/  HMMA.16816.F32.BF16 R32, R8.reuse, R30, RZ ;  /* 0x0000001e0820723c */ /* 0x040fec00000418ff */
[----:B------:R-:W-:Y:S02]  /*6630*/  MUFU.EX2 R199, R199 ;  /* 0x000000c700c77308 */ /* 0x000fe40000000800 */
[C---:B------:R-:W-:Y:S06]  /*6640*/  HMMA.16816.F32.BF16 R48, R8.reuse, R40, RZ ;  /* 0x000000280830723c */ /* 0x040fec00000418ff */
[----:B------:R-:W1:Y:S02]  /*6650*/  MUFU.EX2 R201, R201 ;  /* 0x000000c900c97308 */ /* 0x000e640000000800 */
[C---:B------:R-:W-:Y:S06]  /*6660*/  HMMA.16816.F32.BF16 R28, R8.reuse, R24, RZ ;  /* 0x00000018081c723c */ /* 0x040fec00000418ff */
[----:B------:R-:W2:Y:S02]  /*6670*/  MUFU.EX2 R204, R204 ;  /* 0x000000cc00cc7308 */ /* 0x000ea40000000800 */
[C---:B------:R-:W-:Y:S06]  /*6680*/  HMMA.16816.F32.BF16 R40, R8.reuse, R42, RZ ;  /* 0x0000002a0828723c */ /* 0x040fec00000418ff */
[----:B------:R-:W3:Y:S01]  /*6690*/  MUFU.EX2 R207, R207 ;  /* 0x000000cf00cf7308 */ /* 0x000ee20000000800 */
[----:B-1----:R-:W-:Y:S01]  /*66a0*/  FADD.FTZ R165, R201, R165 ;  /* 0x000000a5c9a57221 */ /* 0x002fe20000010000 */
[----:B------:R-:W-:Y:S06]  /*66b0*/  HMMA.16816.F32.BF16 R24, R8, R26, RZ ;  /* 0x0000001a0818723c */ /* 0x000fec00000418ff */
[----:B------:R-:W1:Y:S01]  /*66c0*/  MUFU.EX2 R206, R206 ;  /* 0x000000ce00ce7308 */ /* 0x000e620000000800 */
[----:B------:R-:W-:Y:S01]  /*66d0*/  F2FP.BF16.PACK_AB R8, R189, R186 ;  /* 0x000000babd08723e */ /* 0x000fe200000010ff */
[----:B--2---:R-:W-:Y:S01]  /*66e0*/  FADD.FTZ R165, R204, R165 ;  /* 0x000000a5cca57221 */ /* 0x004fe20000010000 */
[----:B------:R-:W-:-:S02]  /*66f0*/  F2FP.BF16.PACK_AB R10, R188, R187 ;  /* 0x000000bbbc0a723e */ /* 0x000fc400000010ff */
[----:B------:R-:W-:Y:S02]  /*6700*/  F2FP.BF16.PACK_AB R9, R193, R191 ;  /* 0x000000bfc109723e */ /* 0x000fe400000010ff */
[----:B------:R-:W-:Y:S01]  /*6710*/  F2FP.BF16.PACK_AB R11, R192, R190 ;  /* 0x000000bec00b723e */ /* 0x000fe200000010ff */
[----:B------:R-:W-:Y:S01]  /*6720*/  MUFU.EX2 R200, R200 ;  /* 0x000000c800c87308 */ /* 0x000fe20000000800 */
[----:B---3--:R-:W-:-:S05]  /*6730*/  FADD.FTZ R165, R207, R165 ;  /* 0x000000a5cfa57221 */ /* 0x008fca0000010000 */
[----:B------:R-:W-:Y:S02]  /*6740*/  HMMA.16816.F32.BF16 R56, R8, R60, R56 ;  /* 0x0000003c0838723c */ /* 0x000fe40000041838 */
[----:B------:R-:W2:Y:S01]  /*6750*/  MUFU.EX2 R208, R208 ;  /* 0x000000d000d07308 */ /* 0x000ea20000000800 */
[----:B-1----:R-:W-:-:S05]  /*6760*/  FADD.FTZ R165, R206, R165 ;  /* 0x000000a5cea57221 */ /* 0x002fca0000010000 */
[C---:B------:R-:W-:Y:S01]  /*6770*/  HMMA.16816.F32.BF16 R52, R8.reuse, R62, R52 ;  /* 0x0000003e0834723c */ /* 0x040fe20000041834 */
[----:B------:R-:W1:Y:S01]  /*6780*/  LDSM.16.MT88.4 R60, [R218+0x1900] ;  /* 0x00190000da3c783b */ /* 0x000e620000004200 */
[----:B------:R-:W-:Y:S06]  /*6790*/  MUFU.EX2 R210, R210 ;  /* 0x000000d200d27308 */ /* 0x000fec0000000800 */
[----:B------:R-:W-:Y:S02]  /*67a0*/  HMMA.16816.F32.BF16 R48, R8, R20, R48 ;  /* 0x000000140830723c */ /* 0x000fe40000041830 */
[----:B------:R-:W3:Y:S01]  /*67b0*/  MUFU.EX2 R211, R211 ;  /* 0x000000d300d37308 */ /* 0x000ee20000000800 */
[----:B--2---:R-:W-:-:S05]  /*67c0*/  F2FP.BF16.PACK_AB R76, R208, R200 ;  /* 0x000000c8d04c723e */ /* 0x004fca00000010ff */
[C---:B------:R-:W-:Y:S02]  /*67d0*/  HMMA.16816.F32.BF16 R36, R8.reuse, R16, R36 ;  /* 0x000000100824723c */ /* 0x040fe40000041824 */
[----:B------:R-:W2:Y:S06]  /*67e0*/  MUFU.EX2 R240, R240 ;  /* 0x000000f000f07308 */ /* 0x000eac0000000800 */
[----:B------:R-:W-:Y:S02]  /*67f0*/  HMMA.16816.F32.BF16 R28, R8, R12, R28 ;  /* 0x0000000c081c723c */ /* 0x000fe4000004181c */
[----:B------:R-:W4:Y:S01]  /*6800*/  MUFU.EX2 R241, R241 ;  /* 0x000000f100f17308 */ /* 0x000f220000000800 */
[----:B---3--:R-:W-:-:S05]  /*6810*/  F2FP.BF16.PACK_AB R78, R211, R210 ;  /* 0x000000d2d34e723e */ /* 0x008fca00000010ff */
[----:B------:R-:W-:Y:S01]  /*6820*/  HMMA.16816.F32.BF16 R40, R8, R22, R40 ;  /* 0x000000160828723c */ /* 0x000fe20000041828 */
[----:B------:R-:W3:Y:S01]  /*6830*/  LDSM.16.MT88.4 R20, [R225+0x2100] ;  /* 0x00210000e114783b */ /* 0x000ee20000004200 */
[----:B------:R-:W5:Y:S01]  /*6840*/  MUFU.EX2 R242, R242 ;  /* 0x000000f200f27308 */ /* 0x000f620000000800 */
[----:B--2---:R-:W-:-:S05]  /*6850*/  FADD.FTZ R165, R240, R165 ;  /* 0x000000a5f0a57221 */ /* 0x004fca0000010000 */
[----:B------:R-:W-:Y:S01]  /*6860*/  HMMA.16816.F32.BF16 R32, R8, R18, R32 ;  /* 0x000000120820723c */ /* 0x000fe20000041820 */
[----:B------:R-:W2:Y:S01]  /*6870*/  LDSM.16.MT88.4 R16, [R220+0x2100] ;  /* 0x00210000dc10783b */ /* 0x000ea20000004200 */
[----:B------:R-:W1:Y:S01]  /*6880*/  MUFU.EX2 R243, R243 ;  /* 0x000000f300f37308 */ /* 0x000e620000000800 */
[C---:B----4-:R-:W-:Y:S01]  /*6890*/  F2FP.BF16.PACK_AB R77, R241.reuse, R240 ;  /* 0x000000f0f14d723e */ /* 0x050fe200000010ff */
[----:B------:R-:W-:-:S04]  /*68a0*/  FADD.FTZ R165, R241, R165 ;  /* 0x000000a5f1a57221 */ /* 0x000fc80000010000 */
[----:B------:R-:W-:Y:S01]  /*68b0*/  HMMA.16816.F32.BF16 R24, R8, R14, R24 ;  /* 0x0000000e0818723c */ /* 0x000fe20000041818 */
[----:B------:R-:W4:Y:S01]  /*68c0*/  LDSM.16.MT88.4 R12, [R219+0x2100] ;  /* 0x00210000db0c783b */ /* 0x000f220000004200 */
[----:B------:R-:W1:Y:S01]  /*68d0*/  MUFU.EX2 R244, R244 ;  /* 0x000000f400f47308 */ /* 0x000e620000000800 */
[----:B-----5:R-:W-:-:S04]  /*68e0*/  FADD.FTZ R165, R242, R165 ;  /* 0x000000a5f2a57221 */ /* 0x020fc80000010000 */
[----:B------:R-:W-:Y:S02]  /*68f0*/  F2FP.BF16.PACK_AB R8, R194, R195 ;  /* 0x000000c3c208723e */ /* 0x000fe400000010ff */
[----:B------:R-:W-:Y:S01]  /*6900*/  F2FP.BF16.PACK_AB R9, R204, R201 ;  /* 0x000000c9cc09723e */ /* 0x000fe200000010ff */
[----:B------:R-:W5:Y:S01]  /*6910*/  MUFU.EX2 R245, R245 ;  /* 0x000000f500f57308 */ /* 0x000f620000000800 */
[----:B------:R-:W-:Y:S01]  /*6920*/  F2FP.BF16.PACK_AB R10, R199, R197 ;  /* 0x000000c5c70a723e */ /* 0x000fe200000010ff */
[C---:B-1----:R-:W-:Y:S01]  /*6930*/  FADD.FTZ R165, R243.reuse, R165 ;  /* 0x000000a5f3a57221 */ /* 0x042fe20000010000 */
[----:B------:R-:W-:Y:S02]  /*6940*/  F2FP.BF16.PACK_AB R11, R206, R207 ;  /* 0x000000cfce0b723e */ /* 0x000fe400000010ff */
[----:B------:R-:W-:-:S03]  /*6950*/  F2FP.BF16.PACK_AB R79, R243, R242 ;  /* 0x000000f2f34f723e */ /* 0x000fc600000010ff */
[----:B------:R-:W1:Y:S01]  /*6960*/  MUFU.EX2 R249, R249 ;  /* 0x000000f900f97308 */ /* 0x000e620000000800 */
[----:B------:R-:W-:Y:S01]  /*6970*/  FADD.FTZ R168, R244, R168 ;  /* 0x000000a8f4a87221 */ /* 0x000fe20000010000 */
[C---:B------:R-:W-:Y:S06]  /*6980*/  HMMA.16816.F32.BF16 R160, R8.reuse, R72, R160 ;  /* 0x0000004808a0723c */ /* 0x040fec00000418a0 */
[----:B------:R-:W2:Y:S01]  /*6990*/  MUFU.EX2 R248, R248 ;  /* 0x000000f800f87308 */ /* 0x000ea20000000800 */
[----:B-----5:R-:W-:Y:S01]  /*69a0*/  FADD.FTZ R168, R245, R168 ;  /* 0x000000a8f5a87221 */ /* 0x020fe20000010000 */
[C---:B------:R-:W-:Y:S06]  /*69b0*/  HMMA.16816.F32.BF16 R148, R8.reuse, R74, R148 ;  /* 0x0000004a0894723c */ /* 0x040fec0000041894 */
[----:B------:R-:W5:Y:S01]  /*69c0*/  MUFU.EX2 R247, R247 ;  /* 0x000000f700f77308 */ /* 0x000f620000000800 */
[----:B-1----:R-:W-:Y:S01]  /*69d0*/  FADD.FTZ R168, R249, R168 ;  /* 0x000000a8f9a87221 */ /* 0x002fe20000010000 */
[C---:B------:R-:W-:Y:S06]  /*69e0*/  HMMA.16816.F32.BF16 R144, R8.reuse, R68, R144 ;  /* 0x000000440890723c */ /* 0x040fec0000041890 */
[----:B------:R-:W1:Y:S01]  /*69f0*/  MUFU.EX2 R246, R246 ;  /* 0x000000f600f67308 */ /* 0x000e620000000800 */
[----:B--2---:R-:W-:Y:S01]  /*6a00*/  FADD.FTZ R168, R248, R168 ;  /* 0x000000a8f8a87221 */ /* 0x004fe20000010000 */
[C---:B------:R-:W-:Y:S06]  /*6a10*/  HMMA.16816.F32.BF16 R100, R8.reuse, R70, R100 ;  /* 0x000000460864723c */ /* 0x040fec0000041864 */
[----:B------:R-:W2:Y:S01]  /*6a20*/  MUFU.EX2 R250, R250 ;  /* 0x000000fa00fa7308 */ /* 0x000ea20000000800 */
[----:B-----5:R-:W-:Y:S01]  /*6a30*/  FADD.FTZ R181, R247, R181 ;  /* 0x000000b5f7b57221 */ /* 0x020fe20000010000 */
[C---:B------:R-:W-:Y:S06]  /*6a40*/  HMMA.16816.F32.BF16 R132, R8.reuse, R64, R132 ;  /* 0x000000400884723c */ /* 0x040fec0000041884 */
[----:B------:R-:W5:Y:S01]  /*6a50*/  MUFU.EX2 R251, R251 ;  /* 0x000000fb00fb7308 */ /* 0x000f620000000800 */
[----:B-1----:R-:W-:Y:S01]  /*6a60*/  FADD.FTZ R181, R246, R181 ;  /* 0x000000b5f6b57221 */ /* 0x002fe20000010000 */
[----:B------:R-:W-:Y:S03]  /*6a70*/  HMMA.16816.F32.BF16 R112, R8, R66, R112 ;  /* 0x000000420870723c */ /* 0x000fe60000041870 */
[----:B--2---:R-:W-:-:S05]  /*6a80*/  FADD.FTZ R181, R250, R181 ;  /* 0x000000b5fab57221 */ /* 0x004fca0000010000 */
[----:B------:R-:W-:Y:S01]  /*6a90*/  HMMA.16816.F32.BF16 R128, R8, R60, R128 ;  /* 0x0000003c0880723c */ /* 0x000fe20000041880 */
[----:B-----5:R-:W-:-:S07]  /*6aa0*/  FADD.FTZ R181, R251, R181 ;  /* 0x000000b5fbb57221 */ /* 0x020fce0000010000 */
[----:B------:R-:W-:Y:S01]  /*6ab0*/  HMMA.16816.F32.BF16 R124, R8, R62, R124 ;  /* 0x0000003e087c723c */ /* 0x000fe2000004187c */
[----:B------:R-:W1:Y:S07]  /*6ac0*/  LDSM.16.MT88.4 R8, [R218+0x2100] ;  /* 0x00210000da08783b */ /* 0x000e6e0000004200 */
[C---:B---3--:R-:W-:Y:S08]  /*6ad0*/  HMMA.16816.F32.BF16 R160, R76.reuse, R20, R160 ;  /* 0x000000144ca0723c */ /* 0x048ff000000418a0 */
[C---:B------:R-:W-:Y:S08]  /*6ae0*/  HMMA.16816.F32.BF16 R148, R76.reuse, R22, R148 ;  /* 0x000000164c94723c */ /* 0x040ff00000041894 */
[C---:B------:R-:W-:Y:S08]  /*6af0*/  HMMA.16816.F32.BF16 R144, R76.reuse, R16, R144 ;  /* 0x000000104c90723c */ /* 0x040ff00000041890 */
[C---:B------:R-:W-:Y:S08]  /*6b00*/  HMMA.16816.F32.BF16 R100, R76.reuse, R18, R100 ;  /* 0x000000124c64723c */ /* 0x040ff00000041864 */
[C---:B----4-:R-:W-:Y:S08]  /*6b10*/  HMMA.16816.F32.BF16 R132, R76.reuse, R12, R132 ;  /* 0x0000000c4c84723c */ /* 0x050ff00000041884 */
[C---:B------:R-:W-:Y:S08]  /*6b20*/  HMMA.16816.F32.BF16 R112, R76.reuse, R14, R112 ;  /* 0x0000000e4c70723c */ /* 0x040ff00000041870 */
[C---:B-1----:R-:W-:Y:S08]  /*6b30*/  HMMA.16816.F32.BF16 R128, R76.reuse, R8, R128 ;  /* 0x000000084c80723c */ /* 0x042ff00000041880 */
[----:B------:R-:W-:Y:S07]  /*6b40*/  HMMA.16816.F32.BF16 R124, R76, R10, R124 ;  /* 0x0000000a4c7c723c */ /* 0x000fee000004187c */
[----:B------:R-:W-:-:S02]  /*6b50*/  F2FP.BF16.PACK_AB R76, R245, R244 ;  /* 0x000000f4f54c723e */ /* 0x000fc400000010ff */
[----:B------:R-:W-:Y:S02]  /*6b60*/  F2FP.BF16.PACK_AB R78, R248, R249 ;  /* 0x000000f9f84e723e */ /* 0x000fe400000010ff */
[----:B------:R-:W-:Y:S02]  /*6b70*/  F2FP.BF16.PACK_AB R77, R246, R247 ;  /* 0x000000f7f64d723e */ /* 0x000fe400000010ff */
[----:B------:R-:W-:Y:S02]  /*6b80*/  F2FP.BF16.PACK_AB R79, R251, R250 ;  /* 0x000000fafb4f723e */ /* 0x000fe400000010ff */
[----:B------:R-:W-:-:S05]  /*6b90*/  IADD3 R244, R6, -0x2, RZ ;  /* 0xfffffffe06f47810 */ /* 0x000fca0007ffe0ff */
[C---:B------:R-:W-:Y:S07]  /*6ba0*/  HMMA.16816.F32.BF16 R48, R76.reuse, R88, R48 ;  /* 0x000000584c30723c */ /* 0x040fee0000041830 */
[----:B------:R-:W-:Y:S01]  /*6bb0*/  FFMA.FTZ R89, R137, c[0x0][0x2d0], -R122 ;  /* 0x0000b40089597a23 */ /* 0x000fe2000001087a */
[----:B------:R-:W-:Y:S01]  /*6bc0*/  HMMA.16816.F32.BF16 R40, R76, R90, R40 ;  /* 0x0000005a4c28723c */ /* 0x000fe20000041828 */
[----:B------:R-:W-:-:S04]  /*6bd0*/  FFMA.FTZ R88, R110, c[0x0][0x2d0], -R123 ;  /* 0x0000b4006e587a23 */ /* 0x000fc8000001087b */
[----:B------:R-:W-:Y:S02]  /*6be0*/  MUFU.EX2 R89, R89 ;  /* 0x0000005900597308 */ /* 0x000fe40000000800 */
[----:B------:R-:W-:Y:S01]  /*6bf0*/  FFMA.FTZ R90, R138, c[0x0][0x2d0], -R122 ;  /* 0x0000b4008a5a7a23 */ /* 0x000fe2000001087a */
[----:B------:R-:W-:Y:S01]  /*6c00*/  HMMA.16816.F32.BF16 R32, R76, R86, R32 ;  /* 0x000000564c20723c */ /* 0x000fe20000041820 */
[----:B------:R-:W-:-:S04]  /*6c10*/  FFMA.FTZ R91, R153, c[0x0][0x2d0], -R196 ;  /* 0x0000b400995b7a23 */ /* 0x000fc800000108c4 */
[----:B------:R1:W-:Y:S02]  /*6c20*/  MUFU.EX2 R86, R111 ;  /* 0x0000006f00567308 */ /* 0x0003e40000000800 */
[--C-:B------:R-:W-:Y:S01]  /*6c30*/  FFMA.FTZ R87, R136, c[0x0][0x2d0], -R122.reuse ;  /* 0x0000b40088577a23 */ /* 0x100fe2000001087a */
[C---:B------:R-:W-:Y:S01]  /*6c40*/  HMMA.16816.F32.BF16 R36, R76.reuse, R84, R36 ;  /* 0x000000544c24723c */ /* 0x040fe20000041824 */
[----:B------:R-:W-:Y:S02]  /*6c50*/  FFMA.FTZ R122, R139, c[0x0][0x2d0], -R122 ;  /* 0x0000b4008b7a7a23 */ /* 0x000fe4000001087a */
[----:B------:R-:W-:Y:S02]  /*6c60*/  LDSM.16.MT88.4 R136, [R220+0x2900] ;  /* 0x00290000dc88783b */ /* 0x000fe40000004200 */
[----:B------:R-:W2:Y:S02]  /*6c70*/  MUFU.EX2 R88, R88 ;  /* 0x0000005800587308 */ /* 0x000ea40000000800 */
[--C-:B------:R-:W-:Y:S01]  /*6c80*/  FFMA.FTZ R84, R108, c[0x0][0x2d0], -R123.reuse ;  /* 0x0000b4006c547a23 */ /* 0x100fe2000001087b */
[----:B------:R-:W-:Y:S01]  /*6c90*/  HMMA.16816.F32.BF16 R28, R76, R80, R28 ;  /* 0x000000504c1c723c */ /* 0x000fe2000004181c */
[----:B------:R-:W-:-:S04]  /*6ca0*/  FFMA.FTZ R85, R109, c[0x0][0x2d0], -R123 ;  /* 0x0000b4006d557a23 */ /* 0x000fc8000001087b */
[----:B------:R-:W-:Y:S01]  /*6cb0*/  MUFU.EX2 R80, R122 ;  /* 0x0000007a00507308 */ /* 0x000fe20000000800 */
[----:B-1----:R-:W-:Y:S01]  /*6cc0*/  LDSM.16.MT88.4 R108, [R219+0x2900] ;  /* 0x00290000db6c783b */ /* 0x002fe20000004200 */
[--C-:B------:R-:W-:Y:S01]  /*6cd0*/  FFMA.FTZ R81, R152, c[0x0][0x2d0], -R196.reuse ;  /* 0x0000b40098517a23 */ /* 0x100fe200000108c4 */
[C---:B------:R-:W-:Y:S02]  /*6ce0*/  HMMA.16816.F32.BF16 R24, R76.reuse, R82, R24 ;  /* 0x000000524c18723c */ /* 0x040fe40000041818 */
[----:B------:R-:W1:Y:S03]  /*6cf0*/  LDSM.16.MT88.4 R152, [R225+0x2900] ;  /* 0x00290000e198783b */ /* 0x000e660000004200 */
[----:B------:R3:W-:Y:S02]  /*6d00*/  MUFU.EX2 R82, R120 ;  /* 0x0000007800527308 */ /* 0x0007e40000000800 */
[----:B------:R-:W-:Y:S01]  /*6d10*/  FFMA.FTZ R83, R121, c[0x0][0x2d0], -R196 ;  /* 0x0000b40079537a23 */ /* 0x000fe200000108c4 */
[C---:B------:R-:W-:Y:S05]  /*6d20*/  HMMA.16816.F32.BF16 R56, R76.reuse, R92, R56 ;  /* 0x0000005c4c38723c */ /* 0x040fea0000041838 */
[----:B------:R-:W-:Y:S02]  /*6d30*/  MUFU.EX2 R84, R84 ;  /* 0x0000005400547308 */ /* 0x000fe40000000800 */
[--C-:B------:R-:W-:Y:S01]  /*6d40*/  FFMA.FTZ R92, R209, c[0x0][0x2d0], -R198.reuse ;  /* 0x0000b400d15c7a23 */ /* 0x100fe200000108c6 */
[----:B------:R-:W-:Y:S01]  /*6d50*/  HMMA.16816.F32.BF16 R52, R76, R94, R52 ;  /* 0x0000005e4c34723c */ /* 0x000fe20000041834 */
[--C-:B------:R-:W-:Y:S01]  /*6d60*/  FFMA.FTZ R93, R205, c[0x0][0x2d0], -R198.reuse ;  /* 0x0000b400cd5d7a23 */ /* 0x100fe200000108c6 */
[----:B---3--:R-:W3:Y:S03]  /*6d70*/  LDSM.16.MT88.4 R120, [R218+0x2900] ;  /* 0x00290000da78783b */ /* 0x008ee60000004200 */
[----:B------:R-:W4:Y:S02]  /*6d80*/  MUFU.EX2 R85, R85 ;  /* 0x0000005500557308 */ /* 0x000f240000000800 */
[--C-:B------:R-:W-:Y:S01]  /*6d90*/  FFMA.FTZ R94, R203, c[0x0][0x2d0], -R198.reuse ;  /* 0x0000b400cb5e7a23 */ /* 0x100fe200000108c6 */
[----:B--2---:R-:W-:Y:S01]  /*6da0*/  F2FP.BF16.PACK_AB R78, R86, R88 ;  /* 0x00000058564e723e */ /* 0x004fe200000010ff */
[----:B------:R-:W-:-:S04]  /*6db0*/  FFMA.FTZ R95, R202, c[0x0][0x2d0], -R198 ;  /* 0x0000b400ca5f7a23 */ /* 0x000fc800000108c6 */
[----:B------:R-:W2:Y:S08]  /*6dc0*/  MUFU.EX2 R87, R87 ;  /* 0x0000005700577308 */ /* 0x000eb00000000800 */
[----:B------:R-:W5:Y:S01]  /*6dd0*/  MUFU.EX2 R90, R90 ;  /* 0x0000005a005a7308 */ /* 0x000f620000000800 */
[----:B----4-:R-:W-:-:S07]  /*6de0*/  F2FP.BF16.PACK_AB R76, R85, R84 ;  /* 0x00000054554c723e */ /* 0x010fce00000010ff */
[----:B------:R-:W4:Y:S01]  /*6df0*/  MUFU.EX2 R81, R81 ;  /* 0x0000005100517308 */ /* 0x000f220000000800 */
[----:B--2---:R-:W-:Y:S01]  /*6e00*/  F2FP.BF16.PACK_AB R77, R89, R87 ;  /* 0x00000057594d723e */ /* 0x004fe200000010ff */
[----:B------:R-:W-:-:S04]  /*6e10*/  FADD.FTZ R165, R87, R165 ;  /* 0x000000a557a57221 */ /* 0x000fc80000010000 */
[----:B------:R-:W-:Y:S02]  /*6e20*/  FADD.FTZ R165, R89, R165 ;  /* 0x000000a559a57221 */ /* 0x000fe40000010000 */
[----:B------:R-:W2:Y:S01]  /*6e30*/  MUFU.EX2 R91, R91 ;  /* 0x0000005b005b7308 */ /* 0x000ea20000000800 */
[----:B-----5:R-:W-:Y:S01]  /*6e40*/  F2FP.BF16.PACK_AB R79, R80, R90 ;  /* 0x0000005a504f723e */ /* 0x020fe200000010ff */
[----:B------:R-:W-:-:S04]  /*6e50*/  FADD.FTZ R165, R90, R165 ;  /* 0x000000a55aa57221 */ /* 0x000fc80000010000 */
[----:B------:R-:W-:Y:S02]  /*6e60*/  FADD.FTZ R242, R80, R165 ;  /* 0x000000a550f27221 */ /* 0x000fe40000010000 */
[----:B------:R-:W5:Y:S01]  /*6e70*/  MUFU.EX2 R83, R83 ;  /* 0x0000005300537308 */ /* 0x000f620000000800 */
[----:B-1----:R-:W-:Y:S01]  /*6e80*/  HMMA.16816.F32.BF16 R160, R76, R152, R160 ;  /* 0x000000984ca0723c */ /* 0x002fe200000418a0 */
[----:B----4-:R-:W-:-:S06]  /*6e90*/  FADD.FTZ R168, R81, R168 ;  /* 0x000000a851a87221 */ /* 0x010fcc0000010000 */
[----:B------:R-:W1:Y:S01]  /*6ea0*/  MUFU.EX2 R92, R92 ;  /* 0x0000005c005c7308 */ /* 0x000e620000000800 */
[----:B------:R-:W-:Y:S01]  /*6eb0*/  HMMA.16816.F32.BF16 R148, R76, R154, R148 ;  /* 0x0000009a4c94723c */ /* 0x000fe20000041894 */
[----:B--2---:R-:W-:-:S04]  /*6ec0*/  FADD.FTZ R168, R91, R168 ;  /* 0x000000a85ba87221 */ /* 0x004fc80000010000 */
[----:B------:R-:W-:Y:S02]  /*6ed0*/  FADD.FTZ R168, R82, R168 ;  /* 0x000000a852a87221 */ /* 0x000fe40000010000 */
[----:B------:R-:W2:Y:S01]  /*6ee0*/  MUFU.EX2 R93, R93 ;  /* 0x0000005d005d7308 */ /* 0x000ea20000000800 */
[----:B------:R-:W-:Y:S01]  /*6ef0*/  HMMA.16816.F32.BF16 R144, R76, R136, R144 ;  /* 0x000000884c90723c */ /* 0x000fe20000041890 */
[----:B-----5:R-:W-:-:S06]  /*6f00*/  FADD.FTZ R168, R83, R168 ;  /* 0x000000a853a87221 */ /* 0x020fcc0000010000 */
[----:B------:R-:W4:Y:S01]  /*6f10*/  MUFU.EX2 R94, R94 ;  /* 0x0000005e005e7308 */ /* 0x000f220000000800 */
[----:B------:R-:W-:Y:S01]  /*6f20*/  HMMA.16816.F32.BF16 R100, R76, R138, R100 ;  /* 0x0000008a4c64723c */ /* 0x000fe20000041864 */
[----:B-1----:R-:W-:-:S06]  /*6f30*/  FADD.FTZ R181, R92, R181 ;  /* 0x000000b55cb57221 */ /* 0x002fcc0000010000 */
[----:B------:R-:W1:Y:S01]  /*6f40*/  MUFU.EX2 R95, R95 ;  /* 0x0000005f005f7308 */ /* 0x000e620000000800 */
[----:B------:R-:W-:Y:S01]  /*6f50*/  HMMA.16816.F32.BF16 R132, R76, R108, R132 ;  /* 0x0000006c4c84723c */ /* 0x000fe20000041884 */
[----:B--2---:R-:W-:-:S04]  /*6f60*/  FADD.FTZ R181, R93, R181 ;  /* 0x000000b55db57221 */ /* 0x004fc80000010000 */
[----:B----4-:R-:W-:-:S03]  /*6f70*/  FADD.FTZ R181, R94, R181 ;  /* 0x000000b55eb57221 */ /* 0x010fc60000010000 */
[----:B------:R-:W-:Y:S01]  /*6f80*/  HMMA.16816.F32.BF16 R112, R76, R110, R112 ;  /* 0x0000006e4c70723c */ /* 0x000fe20000041870 */
[----:B-1----:R-:W-:-:S07]  /*6f90*/  FADD.FTZ R181, R95, R181 ;  /* 0x000000b55fb57221 */ /* 0x002fce0000010000 */
[C---:B---3--:R-:W-:Y:S08]  /*6fa0*/  HMMA.16816.F32.BF16 R128, R76.reuse, R120, R128 ;  /* 0x000000784c80723c */ /* 0x048ff00000041880 */
[----:B------:R-:W-:Y:S07]  /*6fb0*/  HMMA.16816.F32.BF16 R124, R76, R122, R124 ;  /* 0x0000007a4c7c723c */ /* 0x000fee000004187c */
[----:B------:R-:W-:-:S02]  /*6fc0*/  F2FP.BF16.PACK_AB R76, R91, R81 ;  /* 0x000000515b4c723e */ /* 0x000fc400000010ff */
[----:B------:R-:W-:Y:S02]  /*6fd0*/  F2FP.BF16.PACK_AB R78, R83, R82 ;  /* 0x00000052534e723e */ /* 0x000fe400000010ff */
[----:B------:R-:W-:Y:S02]  /*6fe0*/  F2FP.BF16.PACK_AB R77, R93, R92 ;  /* 0x0000005c5d4d723e */ /* 0x000fe400000010ff */
[----:B------:R-:W-:-:S07]  /*6ff0*/  F2FP.BF16.PACK_AB R79, R95, R94 ;  /* 0x0000005e5f4f723e */ /* 0x000fce00000010ff */
[C---:B------:R-:W-:Y:S07]  /*7000*/  HMMA.16816.F32.BF16 R56, R76.reuse, R72, R56 ;  /* 0x000000484c38723c */ /* 0x040fee0000041838 */
[--C-:B------:R-:W-:Y:S01]  /*7010*/  FFMA.FTZ R72, R180, c[0x0][0x2d0], -R198.reuse ;  /* 0x0000b400b4487a23 */ /* 0x100fe200000108c6 */
[----:B------:R-:W-:Y:S01]  /*7020*/  HMMA.16816.F32.BF16 R40, R76, R70, R40 ;  /* 0x000000464c28723c */ /* 0x000fe20000041828 */
[----:B------:R-:W-:-:S04]  /*7030*/  FFMA.FTZ R73, R182, c[0x0][0x2d0], -R198 ;  /* 0x0000b400b6497a23 */ /* 0x000fc800000108c6 */
[----:B------:R-:W-:Y:S02]  /*7040*/  MUFU.EX2 R72, R72 ;  /* 0x0000004800487308 */ /* 0x000fe40000000800 */
[--C-:B------:R-:W-:Y:S01]  /*7050*/  FFMA.FTZ R70, R177, c[0x0][0x2d0], -R198.reuse ;  /* 0x0000b400b1467a23 */ /* 0x100fe200000108c6 */
[----:B------:R-:W-:Y:S01]  /*7060*/  HMMA.16816.F32.BF16 R36, R76, R64, R36 ;  /* 0x000000404c24723c */ /* 0x000fe20000041824 */
[----:B------:R-:W-:-:S04]  /*7070*/  FFMA.FTZ R71, R179, c[0x0][0x2d0], -R198 ;  /* 0x0000b400b3477a23 */ /* 0x000fc800000108c6 */
[----:B------:R-:W1:Y:S02]  /*7080*/  MUFU.EX2 R70, R70 ;  /* 0x0000004600467308 */ /* 0x000e640000000800 */
[--C-:B------:R-:W-:Y:S01]  /*7090*/  FFMA.FTZ R64, R142, c[0x0][0x2d0], -R196.reuse ;  /* 0x0000b4008e407a23 */ /* 0x100fe200000108c4 */
[----:B------:R-:W-:Y:S01]  /*70a0*/  HMMA.16816.F32.BF16 R32, R76, R66, R32 ;  /* 0x000000424c20723c */ /* 0x000fe20000041820 */
[----:B------:R-:W-:-:S04]  /*70b0*/  FFMA.FTZ R65, R143, c[0x0][0x2d0], -R196 ;  /* 0x0000b4008f417a23 */ /* 0x000fc800000108c4 */
[----:B------:R-:W2:Y:S02]  /*70c0*/  MUFU.EX2 R64, R64 ;  /* 0x0000004000407308 */ /* 0x000ea40000000800 */
[--C-:B------:R-:W-:Y:S01]  /*70d0*/  FFMA.FTZ R66, R156, c[0x0][0x2d0], -R196.reuse ;  /* 0x0000b4009c427a23 */ /* 0x100fe200000108c4 */
[----:B------:R-:W-:Y:S01]  /*70e0*/  HMMA.16816.F32.BF16 R28, R76, R60, R28 ;  /* 0x0000003c4c1c723c */ /* 0x000fe2000004181c */
[----:B------:R-:W-:-:S04]  /*70f0*/  FFMA.FTZ R67, R157, c[0x0][0x2d0], -R196 ;  /* 0x0000b4009d437a23 */ /* 0x000fc800000108c4 */
[----:B------:R-:W3:Y:S01]  /*7100*/  MUFU.EX2 R65, R65 ;  /* 0x0000004100417308 */ /* 0x000ee20000000800 */
[----:B-1----:R-:W-:Y:S02]  /*7110*/  FADD.FTZ R181, R70, R181 ;  /* 0x000000b546b57221 */ /* 0x002fe40000010000 */
[C---:B------:R-:W-:Y:S05]  /*7120*/  HMMA.16816.F32.BF16 R24, R76.reuse, R62, R24 ;  /* 0x0000003e4c18723c */ /* 0x040fea0000041818 */
[----:B------:R-:W-:Y:S01]  /*7130*/  MUFU.EX2 R66, R66 ;  /* 0x0000004200427308 */ /* 0x000fe20000000800 */
[----:B--2---:R-:W-:Y:S02]  /*7140*/  FADD.FTZ R168, R64, R168 ;  /* 0x000000a840a87221 */ /* 0x004fe40000010000 */
[C---:B------:R-:W-:Y:S05]  /*7150*/  HMMA.16816.F32.BF16 R48, R76.reuse, R68, R48 ;  /* 0x000000444c30723c */ /* 0x040fea0000041830 */
[----:B------:R-:W1:Y:S01]  /*7160*/  MUFU.EX2 R67, R67 ;  /* 0x0000004300437308 */ /* 0x000e620000000800 */
[----:B---3--:R-:W-:Y:S01]  /*7170*/  F2FP.BF16.PACK_AB R60, R65, R64 ;  /* 0x00000040413c723e */ /* 0x008fe200000010ff */
[--C-:B------:R-:W-:Y:S01]  /*7180*/  FFMA.FTZ R68, R158, c[0x0][0x2d0], -R196.reuse ;  /* 0x0000b4009e447a23 */ /* 0x100fe200000108c4 */
[----:B------:R-:W-:Y:S01]  /*7190*/  HMMA.16816.F32.BF16 R52, R76, R74, R52 ;  /* 0x0000004a4c34723c */ /* 0x000fe20000041834 */
[----:B------:R-:W-:-:S02]  /*71a0*/  FFMA.FTZ R69, R159, c[0x0][0x2d0], -R196 ;  /* 0x0000b4009f457a23 */ /* 0x000fc400000108c4 */
[----:B------:R-:W-:Y:S02]  /*71b0*/  FADD.FTZ R168, R65, R168 ;  /* 0x000000a841a87221 */ /* 0x000fe40000010000 */
[----:B------:R-:W2:Y:S02]  /*71c0*/  MUFU.EX2 R71, R71 ;  /* 0x0000004700477308 */ /* 0x000ea40000000800 */
[----:B------:R-:W-:Y:S02]  /*71d0*/  FFMA.FTZ R76, R178, c[0x0][0x2d0], -R198 ;  /* 0x0000b400b24c7a23 */ /* 0x000fe400000108c6 */
[--C-:B------:R-:W-:Y:S02]  /*71e0*/  FFMA.FTZ R74, R171, c[0x0][0x2d0], -R196.reuse ;  /* 0x0000b400ab4a7a23 */ /* 0x100fe400000108c4 */
[----:B------:R-:W-:Y:S02]  /*71f0*/  FFMA.FTZ R75, R173, c[0x0][0x2d0], -R196 ;  /* 0x0000b400ad4b7a23 */ /* 0x000fe400000108c4 */
[----:B------:R-:W3:Y:S01]  /*7200*/  MUFU.EX2 R73, R73 ;  /* 0x0000004900497308 */ /* 0x000ee20000000800 */
[----:B-1----:R-:W-:Y:S01]  /*7210*/  F2FP.BF16.PACK_AB R62, R67, R66 ;  /* 0x00000042433e723e */ /* 0x002fe200000010ff */
[----:B------:R-:W-:-:S04]  /*7220*/  FADD.FTZ R168, R66, R168 ;  /* 0x000000a842a87221 */ /* 0x000fc80000010000 */
[----:B------:R-:W-:Y:S01]  /*7230*/  FADD.FTZ R168, R67, R168 ;  /* 0x000000a843a87221 */ /* 0x000fe20000010000 */
[C---:B--2---:R-:W-:Y:S01]  /*7240*/  F2FP.BF16.PACK_AB R61, R71.reuse, R70 ;  /* 0x00000046473d723e */ /* 0x044fe200000010ff */
[----:B------:R-:W1:Y:S01]  /*7250*/  MUFU.EX2 R68, R68 ;  /* 0x0000004400447308 */ /* 0x000e620000000800 */
[----:B------:R-:W-:-:S04]  /*7260*/  FADD.FTZ R181, R71, R181 ;  /* 0x000000b547b57221 */ /* 0x000fc80000010000 */
[----:B------:R-:W-:Y:S01]  /*7270*/  FADD.FTZ R181, R72, R181 ;  /* 0x000000b548b57221 */ /* 0x000fe20000010000 */
[C---:B---3--:R-:W-:Y:S02]  /*7280*/  F2FP.BF16.PACK_AB R63, R73.reuse, R72 ;  /* 0x00000048493f723e */ /* 0x048fe400000010ff */
[----:B------:R-:W2:Y:S01]  /*7290*/  MUFU.EX2 R76, R76 ;  /* 0x0000004c004c7308 */ /* 0x000ea20000000800 */
[----:B------:R-:W-:-:S04]  /*72a0*/  FADD.FTZ R181, R73, R181 ;  /* 0x000000b549b57221 */ /* 0x000fc80000010000 */
[----:B------:R-:W-:Y:S03]  /*72b0*/  HMMA.16816.F32.BF16 R36, R60, R12, R36 ;  /* 0x0000000c3c24723c */ /* 0x000fe60000041824 */
[----:B------:R-:W3:Y:S01]  /*72c0*/  MUFU.EX2 R69, R69 ;  /* 0x0000004500457308 */ /* 0x000ee20000000800 */
[----:B-1----:R-:W-:-:S03]  /*72d0*/  FADD.FTZ R168, R68, R168 ;  /* 0x000000a844a87221 */ /* 0x002fc60000010000 */
[----:B------:R-:W-:Y:S01]  /*72e0*/  FADD.FTZ R12, R141, R140 ;  /* 0x0000008c8d0c7221 */ /* 0x000fe20000010000 */
[C---:B------:R-:W-:Y:S03]  /*72f0*/  HMMA.16816.F32.BF16 R56, R60.reuse, R20, R56 ;  /* 0x000000143c38723c */ /* 0x040fe60000041838 */
[----:B------:R-:W1:Y:S01]  /*7300*/  MUFU.EX2 R74, R74 ;  /* 0x0000004a004a7308 */ /* 0x000e620000000800 */
[----:B------:R-:W-:Y:S02]  /*7310*/  FADD.FTZ R12, R164, R12 ;  /* 0x0000000ca40c7221 */ /* 0x000fe40000010000 */
[----:B--2---:R-:W-:Y:S02]  /*7320*/  FADD.FTZ R181, R76, R181 ;  /* 0x000000b54cb57221 */ /* 0x004fe40000010000 */
[----:B------:R-:W-:Y:S01]  /*7330*/  FADD.FTZ R12, R107, R12 ;  /* 0x0000000c6b0c7221 */ /* 0x000fe20000010000 */
[----:B------:R-:W-:Y:S01]  /*7340*/  HMMA.16816.F32.BF16 R48, R60, R16, R48 ;  /* 0x000000103c30723c */ /* 0x000fe20000041830 */
[----:B------:R-:W-:Y:S01]  /*7350*/  FFMA.FTZ R20, R176, c[0x0][0x2d0], -R198 ;  /* 0x0000b400b0147a23 */ /* 0x000fe200000108c6 */
[----:B------:R-:W2:Y:S01]  /*7360*/  MUFU.EX2 R75, R75 ;  /* 0x0000004b004b7308 */ /* 0x000ea20000000800 */
[----:B------:R-:W-:-:S02]  /*7370*/  FADD.FTZ R12, R105, R12 ;  /* 0x0000000c690c7221 */ /* 0x000fc40000010000 */
[----:B------:R-:W-:Y:S02]  /*7380*/  FFMA.FTZ R21, R174, c[0x0][0x2d0], -R198 ;  /* 0x0000b400ae157a23 */ /* 0x000fe400000108c6 */
[----:B------:R-:W-:Y:S01]  /*7390*/  FADD.FTZ R12, R99, R12 ;  /* 0x0000000c630c7221 */ /* 0x000fe20000010000 */
[C---:B------:R-:W-:Y:S01]  /*73a0*/  HMMA.16816.F32.BF16 R28, R60.reuse, R8, R28 ;  /* 0x000000083c1c723c */ /* 0x040fe2000004181c */
[C---:B---3--:R-:W-:Y:S01]  /*73b0*/  FADD.FTZ R168, R69.reuse, R168 ;  /* 0x000000a845a87221 */ /* 0x048fe20000010000 */
[----:B------:R-:W3:Y:S01]  /*73c0*/  MUFU.EX2 R20, R20 ;  /* 0x0000001400147308 */ /* 0x000ee20000000800 */
[----:B------:R-:W-:Y:S02]  /*73d0*/  FADD.FTZ R12, R98, R12 ;  /* 0x0000000c620c7221 */ /* 0x000fe40000010000 */
[----:B-1----:R-:W-:Y:S02]  /*73e0*/  FADD.FTZ R168, R74, R168 ;  /* 0x000000a84aa87221 */ /* 0x002fe40000010000 */
[----:B------:R-:W-:Y:S01]  /*73f0*/  FADD.FTZ R12, R46, R12 ;  /* 0x0000000c2e0c7221 */ /* 0x000fe20000010000 */
[----:B------:R-:W-:Y:S01]  /*7400*/  HMMA.16816.F32.BF16 R52, R60, R22, R52 ;  /* 0x000000163c34723c */ /* 0x000fe20000041834 */
[----:B------:R-:W-:Y:S01]  /*7410*/  F2FP.BF16.PACK_AB R8, R69, R68 ;  /* 0x000000444508723e */ /* 0x000fe200000010ff */
[----:B------:R-:W1:Y:S01]  /*7420*/  MUFU.EX2 R21, R21 ;  /* 0x0000001500157308 */ /* 0x000e620000000800 */
[----:B------:R-:W-:-:S02]  /*7430*/  FADD.FTZ R12, R118, R12 ;  /* 0x0000000c760c7221 */ /* 0x000fc40000010000 */
[----:B--2---:R-:W-:Y:S02]  /*7440*/  FADD.FTZ R241, R75, R168 ;  /* 0x000000a84bf17221 */ /* 0x004fe40000010000 */
[----:B------:R-:W-:Y:S01]  /*7450*/  FADD.FTZ R12, R97, R12 ;  /* 0x0000000c610c7221 */ /* 0x000fe20000010000 */
[C---:B------:R-:W-:Y:S02]  /*7460*/  HMMA.16816.F32.BF16 R40, R60.reuse, R18, R40 ;  /* 0x000000123c28723c */ /* 0x040fe40000041828 */
[----:B------:R-:W2:Y:S01]  /*7470*/  MUFU.EX2 R16, R175 ;  /* 0x000000af00107308 */ /* 0x000ea20000000800 */
[----:B------:R-:W-:Y:S01]  /*7480*/  FADD.FTZ R12, R45, R12 ;  /* 0x0000000c2d0c7221 */ /* 0x000fe20000010000 */
[C---:B---3--:R-:W-:Y:S01]  /*7490*/  F2FP.BF16.PACK_AB R9, R20.reuse, R76 ;  /* 0x0000004c1409723e */ /* 0x048fe200000010ff */
[----:B------:R-:W-:Y:S02]  /*74a0*/  FADD.FTZ R181, R20, R181 ;  /* 0x000000b514b57221 */ /* 0x000fe40000010000 */
[----:B------:R-:W-:Y:S01]  /*74b0*/  FADD.FTZ R12, R7, R12 ;  /* 0x0000000c070c7221 */ /* 0x000fe20000010000 */
[----:B------:R-:W-:Y:S01]  /*74c0*/  HMMA.16816.F32.BF16 R32, R60, R14, R32 ;  /* 0x0000000e3c20723c */ /* 0x000fe20000041820 */
[----:B-1----:R-:W-:-:S02]  /*74d0*/  FADD.FTZ R181, R21, R181 ;  /* 0x000000b515b57221 */ /* 0x002fc40000010000 */
[----:B------:R-:W-:-:S04]  /*74e0*/  FADD.FTZ R12, R195, R12 ;  /* 0x0000000cc30c7221 */ /* 0x000fc80000010000 */
[----:B------:R-:W-:Y:S01]  /*74f0*/  FADD.FTZ R12, R194, R12 ;  /* 0x0000000cc20c7221 */ /* 0x000fe20000010000 */
[----:B------:R-:W-:Y:S01]  /*7500*/  HMMA.16816.F32.BF16 R24, R60, R10, R24 ;  /* 0x0000000a3c18723c */ /* 0x000fe20000041818 */
[----:B--2---:R-:W-:Y:S02]  /*7510*/  FADD.FTZ R240, R16, R181 ;  /* 0x000000b510f07221 */ /* 0x004fe40000010000 */
[----:B------:R-:W-:-:S04]  /*7520*/  FADD.FTZ R12, R197, R12 ;  /* 0x0000000cc50c7221 */ /* 0x000fc80000010000 */
[----:B------:R-:W-:Y:S01]  /*7530*/  FADD.FTZ R12, R199, R12 ;  /* 0x0000000cc70c7221 */ /* 0x000fe20000010000 */
[----:B------:R-:W-:Y:S02]  /*7540*/  F2FP.BF16.PACK_AB R10, R75, R74 ;  /* 0x0000004a4b0a723e */ /* 0x000fe400000010ff */
[----:B------:R-:W-:Y:S01]  /*7550*/  F2FP.BF16.PACK_AB R11, R16, R21 ;  /* 0x00000015100b723e */ /* 0x000fe200000010ff */
[----:B------:R-:W-:-:S04]  /*7560*/  FADD.FTZ R12, R200, R12 ;  /* 0x0000000cc80c7221 */ /* 0x000fc80000010000 */
[----:B------:R-:W-:Y:S02]  /*7570*/  FADD.FTZ R12, R208, R12 ;  /* 0x0000000cd00c7221 */ /* 0x000fe40000010000 */
[----:B------:R-:W-:Y:S02]  /*7580*/  HMMA.16816.F32.BF16 R156, R8, R152, R56 ;  /* 0x00000098089c723c */ /* 0x000fe40000041838 */
        /* <DEDUP_REMOVED lines=8> */
[C---:B------:R-:W-:Y:S08]  /*7610*/  HMMA.16816.F32.BF16 R116, R8.reuse, R120, R28 ;  /* 0x000000780874723c */ /* 0x040ff0000004181c */
[C---:B------:R-:W-:Y:S08]  /*7620*/  HMMA.16816.F32.BF16 R152, R8.reuse, R154, R52 ;  /* 0x0000009a0898723c */ /* 0x040ff00000041834 */
[C---:B------:R-:W-:Y:S08]  /*7630*/  HMMA.16816.F32.BF16 R136, R8.reuse, R138, R40 ;  /* 0x0000008a0888723c */ /* 0x040ff00000041828 */
[C---:B------:R-:W-:Y:S08]  /*7640*/  HMMA.16816.F32.BF16 R108, R8.reuse, R110, R32 ;  /* 0x0000006e086c723c */ /* 0x040ff00000041820 */
[----:B------:R-:W-:Y:S01]  /*7650*/  HMMA.16816.F32.BF16 R120, R8, R122, R24 ;  /* 0x0000007a0878723c */ /* 0x000fe20000041818 */
[----:B------:R-:W-:Y:S07]  /*7660*/  @P0 BRA `(.L_x_2425) ;  /* 0x0000016000000947 */ /* 0x000fee0003800000 */
[----:B------:R-:W-:Y:S01]  /*7670*/  ISETP.LT.AND P0, PT, RZ, UR4, PT ;  /* 0x00000004ff007c0c */ /* 0x000fe2000bf01270 */
        /* <DEDUP_REMOVED lines=11> */
.L_x_2426:
[----:B------:R-:W-:Y:S02]  /*7730*/  UMOV UR5, 0x1 ;  /* 0x0000000100057882 */ /* 0x000fe40000000000 */
[----:B------:R-:W-:Y:S02]  /*7740*/  ULDC UR4, c[0x0][0x32c] ;  /* 0x0000cb0000047ab9 */ /* 0x000fe40000000800 */
[----:B------:R-:W-:-:S03]  /*7750*/  UISETP.NE.AND UP0, UPT, UR5, UR4, UPT ;  /* 0x000000040500728c */ /* 0x000fc6000bf05270 */
[----:B------:R-:W-:Y:S02]  /*7760*/  ULDC.64 UR4, c[0x0][0x330] ;  /* 0x0000cc0000047ab9 */ /* 0x000fe40000000a00 */
[----:B------:R-:W-:-:S06]  /*7770*/  UIMAD.WIDE.U32 UR22, UR19, UR4, URZ ;  /* 0x00000004131672a5 */ /* 0x000fcc000f8e003f */
[----:B------:R-:W-:Y:S02]  /*7780*/  @UP0 USHF.R.U32.HI UR19, URZ, UR5, UR23 ;  /* 0x000000053f130299 */ /* 0x000fe40008011617 */
.L_x_2427:
[----:B------:R-:W-:Y:S02]  /*7790*/  ULDC UR4, c[0x0][0x32c] ;  /* 0x0000cb0000047ab9 */ /* 0x000fe40000000800 */
[----:B------:R-:W-:-:S04]  /*77a0*/  UIMAD UR4, UR19, UR4, UR4 ;  /* 0x00000004130472a4 */ /* 0x000fc8000f8e0204 */
[----:B------:R-:W-:-:S04]  /*77b0*/  UISETP.LT.AND UP0, UPT, UR18, UR4, UPT ;  /* 0x000000041200728c */ /* 0x000fc8000bf01270 */
[----:B------:R-:W-:-:S03]  /*77c0*/  USEL UR18, UR18, UR4, UP0 ;  /* 0x0000000412127287 */ /* 0x000fc60008000000 */
.L_x_2425:
[----:B------:R-:W1:Y:S01]  /*77d0*/  R2UR UR4, R230 ;  /* 0x00000000e60473c2 */ /* 0x000e6200000e0000 */
[----:B------:R-:W-:-:S04]  /*77e0*/  UIMAD.WIDE UR18, UR18, 0x2aaaaaab, URZ ;  /* 0x2aaaaaab121278a5 */ /* 0x000fc8000f8e023f */
[----:B------:R-:W-:-:S04]  /*77f0*/  USHF.R.U32.HI UR5, URZ, 0x1f, UR19 ;  /* 0x0000001f3f057899 */ /* 0x000fc80008011613 */
[----:B------:R-:W-:-:S04]  /*7800*/  ULEA.HI.SX32 UR5, UR19, UR5, 0x1c ;  /* 0x0000000513057291 */ /* 0x000fc8000f8fe23f */
        /* <DEDUP_REMOVED lines=8> */
.L_x_2447:
[----:B------:R-:W-:Y:S04]  /*7890*/  DEPBAR.LE SB0, 0x0 ;  /* 0x000080000000791a */ /* 0x000fe80000000000 */
[----:B------:R-:W-:Y:S01]  /*78a0*/  BAR.SYNC.DEFER_BLOCKING 0x0 ;  /* 0x0000000000007b1d */ /* 0x000fe20000010000 */
[----:B------:R-:W-:Y:S05]  /*78b0*/  ISETP.GT.AND P0, PT, R230, R244, PT ;  /* 0x000000f4e600720c */ /* 0x000fea0003f04270 */
[----:B------:R1:W2:Y:S04]  /*78c0*/  LDSM.16.M88.4 R96, [R228+0x6100] ;  /* 0x00610000e460783b */ /* 0x0002a80000000200 */
[----:B------:R1:W3:Y:S04]  /*78d0*/  LDSM.16.M88.4 R92, [R228+0x8100] ;  /* 0x00810000e45c783b */ /* 0x0002e80000000200 */
        /* <DEDUP_REMOVED lines=14> */
[----:B------:R-:W-:-:S05]  /*79c0*/  @P0 BRA `(.L_x_2429) ;  /* 0x000002b000000947 */ /* 0x000fca0003800000 */
[----:B--234-:R-:W-:Y:S01]  /*79d0*/  SHF.R.S32.HI R0, RZ, 0x1f, R232 ;  /* 0x0000001fff007819 */ /* 0x01cfe200000114e8 */
[----:B------:R-:W-:Y:S01]  /*79e0*/  IMAD.WIDE.U32 R4, R232, c[0x0][0x208], RZ ;  /* 0x00008200e8047a25 */ /* 0x000fe200078e00ff */
[----:B------:R-:W-:Y:S03]  /*79f0*/  SHF.R.S32.HI R2, RZ, 0x1f, R231 ;  /* 0x0000001fff027819 */ /* 0x000fe600000114e7 */
[----:B------:R-:W-:Y:S02]  /*7a00*/  IMAD R0, R0, c[0x0][0x208], RZ ;  /* 0x0000820000007a24 */ /* 0x000fe400078e02ff */
[----:B------:R-:W-:Y:S02]  /*7a10*/  IMAD R2, R2, c[0x0][0x218], RZ ;  /* 0x0000860002027a24 */ /* 0x000fe400078e02ff */
[----:B------:R-:W-:Y:S02]  /*7a20*/  IMAD R0, R232, c[0x0][0x20c], R0 ;  /* 0x00008300e8007a24 */ /* 0x000fe400078e0200 */
[----:B------:R-:W-:Y:S02]  /*7a30*/  IMAD R2, R231, c[0x0][0x21c], R2 ;  /* 0x00008700e7027a24 */ /* 0x000fe400078e0202 */
[----:B------:R-:W-:Y:S04]  /*7a40*/  IMAD.IADD R5, R5, 0x1, R0 ;  /* 0x0000000105057824 */ /* 0x000fe800078e0200 */
[----:B------:R-:W-:Y:S05]  /*7a50*/  IMAD.WIDE.U32 R4, R231, c[0x0][0x218], R4 ;  /* 0x00008600e7047a25 */ /* 0x000fea00078e0004 */
[----:B------:R-:W-:Y:S04]  /*7a60*/  IADD3 R0, P0, R4, UR20, RZ ;  /* 0x0000001404007c10 */ /* 0x000fe8000ff1e0ff */
[----:B------:R-:W-:Y:S02]  /*7a70*/  IADD3.X R2, R5, UR12, R2, P0, !PT ;  /* 0x0000000c05027c10 */ /* 0x000fe400087fe402 */
[C---:B------:R-:W-:Y:S04]  /*7a80*/  LEA R20, P0, R0.reuse, c[0x0][0x1f8], 0x1 ;  /* 0x00007e0000147a11 */ /* 0x040fe800078008ff */
[----:B------:R-:W-:Y:S01]  /*7a90*/  LEA.HI.X R0, R0, c[0x0][0x1fc], R2, 0x1, P0 ;  /* 0x00007f0000007a11 */ /* 0x000fe200000f0c02 */
[----:B------:R-:W2:Y:S04]  /*7aa0*/  SHFL.IDX PT, R11, R20, RZ, 0x181f ;  /* 0x00181fff140b7589 */ /* 0x000ea800000e0000 */
[----:B------:R-:W3:Y:S04]  /*7ab0*/  SHFL.IDX PT, R12, R0, RZ, 0x181f ;  /* 0x00181fff000c7589 */ /* 0x000ee800000e0000 */
[----:B------:R-:W4:Y:S04]  /*7ac0*/  SHFL.IDX PT, R9, R20, 0x1, 0x181f ;  /* 0x00381f0014097f89 */ /* 0x000f2800000e0000 */
[----:B------:R-:W-:Y:S04]  /*7ad0*/  SHFL.IDX PT, R7, R20, 0x2, 0x181f ;  /* 0x00581f0014077f89 */ /* 0x000fe800000e0000 */
[----:B------:R-:W5:Y:S04]  /*7ae0*/  SHFL.IDX PT, R10, R0, 0x1, 0x181f ;  /* 0x00381f00000a7f89 */ /* 0x000f6800000e0000 */
[----:B------:R-:W1:Y:S04]  /*7af0*/  SHFL.IDX PT, R5, R20, 0x3, 0x181f ;  /* 0x00781f0014057f89 */ /* 0x000e6800000e0000 */
[----:B------:R-:W-:Y:S04]  /*7b00*/  SHFL.IDX PT, R8, R0, 0x2, 0x181f ;  /* 0x00581f0000087f89 */ /* 0x000fe800000e0000 */
[----:B------:R-:W1:Y:S04]  /*7b10*/  SHFL.IDX PT, R3, R20, 0x4, 0x181f ;  /* 0x00981f0014037f89 */ /* 0x000e6800000e0000 */
[----:B------:R1:W-:Y:S04]  /*7b20*/  SHFL.IDX PT, R2, R20, 0x5, 0x181f ;  /* 0x00b81f0014027f89 */ /* 0x0003e800000e0000 */
[----:B------:R-:W1:Y:S04]  /*7b30*/  SHFL.IDX PT, R6, R0, 0x3, 0x181f ;  /* 0x00781f0000067f89 */ /* 0x000e6800000e0000 */
[----:B------:R-:W1:Y:S04]  /*7b40*/  SHFL.IDX PT, R4, R0, 0x4, 0x181f ;  /* 0x00981f0000047f89 */ /* 0x000e6800000e0000 */
[----:B------:R-:W1:Y:S01]  /*7b50*/  SHFL.IDX PT, R0, R0, 0x5, 0x181f ;  /* 0x00b81f0000007f89 */ /* 0x000e6200000e0000 */
[-C--:B--2---:R-:W-:Y:S05]  /*7b60*/  IADD3 R14, P0, R11, R236.reuse, RZ ;  /* 0x000000ec0b0e7210 */ /* 0x084fea0007f1e0ff */
[--C-:B---3--:R-:W-:Y:S01]  /*7b70*/  IMAD.X R15, R12, 0x1, R235.reuse, P0 ;  /* 0x000000010c0f7824 */ /* 0x108fe200000e06eb */
[-C--:B----4-:R-:W-:Y:S04]  /*7b80*/  IADD3 R12, P0, R9, R236.reuse, RZ ;  /* 0x000000ec090c7210 */ /* 0x090fe80007f1e0ff */
[----:B------:R2:W-:Y:S01]  /*7b90*/  LDGSTS.E.BYPASS.LTC128B.128 [R239], [R14.64], !P4 ;  /* 0x000000000eef7fae */ /* 0x0005e2000e101d50 */
[--C-:B-----5:R-:W-:Y:S01]  /*7ba0*/  IMAD.X R13, R10, 0x1, R235.reuse, P0 ;  /* 0x000000010a0d7824 */ /* 0x120fe200000e06eb */
[-C--:B-1----:R-:W-:Y:S02]  /*7bb0*/  IADD3 R10, P2, R5, R236.reuse, RZ ;  /* 0x000000ec050a7210 */ /* 0x082fe40007f5e0ff */
[-C--:B------:R-:W-:Y:S02]  /*7bc0*/  IADD3 R20, P1, R3, R236.reuse, RZ ;  /* 0x000000ec03147210 */ /* 0x080fe40007f3e0ff */
[----:B------:R1:W-:Y:S01]  /*7bd0*/  LDGSTS.E.BYPASS.LTC128B.128 [R239+0x800], [R12.64], !P4 ;  /* 0x008000000cef7fae */ /* 0x0003e2000e101d50 */
[--C-:B------:R-:W-:Y:S01]  /*7be0*/  IMAD.X R11, R6, 0x1, R235.reuse, P2 ;  /* 0x00000001060b7824 */ /* 0x100fe200010e06eb */
[-C--:B------:R-:W-:Y:S01]  /*7bf0*/  IADD3 R2, P0, R2, R236.reuse, RZ ;  /* 0x000000ec02027210 */ /* 0x080fe20007f1e0ff */
[----:B------:R-:W-:Y:S03]  /*7c00*/  IMAD.X R21, R4, 0x1, R235, P1 ;  /* 0x0000000104157824 */ /* 0x000fe600008e06eb */
[-C--:B------:R-:W-:Y:S02]  /*7c10*/  IADD3.X R3, R0, R235.reuse, RZ, P0, !PT ;  /* 0x000000eb00037210 */ /* 0x080fe400007fe4ff */
[----:B--2---:R-:W-:Y:S04]  /*7c20*/  IADD3 R14, P5, R7, R236, RZ ;  /* 0x000000ec070e7210 */ /* 0x004fe80007fbe0ff */
[----:B------:R-:W-:Y:S05]  /*7c30*/  IADD3.X R15, R8, R235, RZ, P5, !PT ;  /* 0x000000eb080f7210 */ /* 0x000fea0002ffe4ff */
[----:B------:R1:W-:Y:S04]  /*7c40*/  LDGSTS.E.BYPASS.LTC128B.128 [R239+0x1000], [R14.64], !P4 ;  /* 0x010000000eef7fae */ /* 0x0003e8000e101d50 */
[----:B------:R1:W-:Y:S04]  /*7c50*/  LDGSTS.E.BYPASS.LTC128B.128 [R239+0x1800], [R10.64], !P4 ;  /* 0x018000000aef7fae */ /* 0x0003e8000e101d50 */
[----:B------:R1:W-:Y:S04]  /*7c60*/  LDGSTS.E.BYPASS.LTC128B.128 [R239+0x2000], [R20.64], !P4 ;  /* 0x0200000014ef7fae */ /* 0x0003e8000e101d50 */
[----:B------:R1:W-:Y:S02]  /*7c70*/  LDGSTS.E.BYPASS.LTC128B.128 [R239+0x2800], [R2.64], !P4 ;  /* 0x0280000002ef7fae */ /* 0x0003e4000e101d50 */
.L_x_2429:
[-C--:B--234-:R-:W-:Y:S01]  /*7c80*/  HMMA.16816.F32.BF16 R4, R96, R16.reuse, RZ ;  /* 0x000000106004723c */ /* 0x09cfe200000418ff */
[----:B------:R-:W-:Y:S02]  /*7c90*/  LDSM.16.M88.4 R204, [R222+0x4100] ;  /* 0x00410000decc783b */ /* 0x000fe40000000200 */
[----:B------:R-:W-:Y:S05]  /*7ca0*/  ISETP.GT.AND P0, PT, R244, R230, PT ;  /* 0x000000e6f400720c */ /* 0x000fea0003f04270 */
[C---:B-1----:R-:W-:Y:S01]  /*7cb0*/  HMMA.16816.F32.BF16 R8, R92.reuse, R16, RZ ;  /* 0x000000105c08723c */ /* 0x042fe200000418ff */
[----:B------:R-:W0:Y:S07]  /*7cc0*/  LDGDEPBAR ;  /* 0x00000000000079af */ /* 0x000e2e0000000000 */
[-C--:B------:R-:W-:Y:S01]  /*7cd0*/  HMMA.16816.F32.BF16 R12, R92, R18.reuse, RZ ;  /* 0x000000125c0c723c */ /* 0x080fe200000418ff */
[----:B------:R-:W-:Y:S07]  /*7ce0*/  LDSM.16.M88.4 R208, [R222+0x4900] ;  /* 0x00490000ded0783b */ /* 0x000fee0000000200 */
        /* <DEDUP_REMOVED lines=54> */
[----:B------:R-:W-:Y:S07]  /*8050*/  LDSM.16.M88.4 R200, [R212+0x1000] ;  /* 0x00100000d4c8783b */ /* 0x000fee0000000200 */
        /* <DEDUP_REMOVED lines=19> */
[-C--:B----4-:R-:W-:Y:S08]  /*8190*/  HMMA.16816.F32.BF16 R68, R168, R172.reuse, R68 ;  /* 0x000000aca844723c */ /* 0x090ff00000041844 */
[C---:B------:R-:W-:Y:S08]  /*81a0*/  HMMA.16816.F32.BF16 R72, R184.reuse, R172, R72 ;  /* 0x000000acb848723c */ /* 0x040ff00000041848 */
[-C--:B------:R-:W-:Y:S08]  /*81b0*/  HMMA.16816.F32.BF16 R76, R184, R174.reuse, R76 ;  /* 0x000000aeb84c723c */ /* 0x080ff0000004184c */
[C---:B------:R-:W-:Y:S01]  /*81c0*/  HMMA.16816.F32.BF16 R80, R168.reuse, R174, R80 ;  /* 0x000000aea850723c */ /* 0x040fe20000041850 */
[----:B------:R-:W4:Y:S01]  /*81d0*/  LDSM.16.M88.4 R172, [R212+0x2800] ;  /* 0x00280000d4ac783b */ /* 0x000f220000000200 */
[----:B------:R-:W-:Y:S06]  /*81e0*/  DEPBAR.LE SB0, 0x0 ;  /* 0x000080000000791a */ /* 0x000fec0000000000 */
[-C--:B-1----:R-:W-:Y:S01]  /*81f0*/  HMMA.16816.F32.BF16 R84, R168, R176.reuse, R84 ;  /* 0x000000b0a854723c */ /* 0x082fe20000041854 */
[----:B------:R-:W-:Y:S07]  /*8200*/  BAR.SYNC.DEFER_BLOCKING 0x0 ;  /* 0x0000000000007b1d */ /* 0x000fee0000010000 */
[C---:B------:R-:W-:Y:S08]  /*8210*/  HMMA.16816.F32.BF16 R88, R184.reuse, R176, R88 ;  /* 0x000000b0b858723c */ /* 0x040ff00000041858 */
[-C--:B------:R-:W-:Y:S08]  /*8220*/  HMMA.16816.F32.BF16 R92, R184, R178.reuse, R92 ;  /* 0x000000b2b85c723c */ /* 0x080ff0000004185c */
[----:B------:R-:W-:Y:S08]  /*8230*/  HMMA.16816.F32.BF16 R96, R168, R178, R96 ;  /* 0x000000b2a860723c */ /* 0x000ff00000041860 */
[-C--:B--2---:R-:W-:Y:S08]  /*8240*/  HMMA.16816.F32.BF16 R4, R180, R188.reuse, R4 ;  /* 0x000000bcb404723c */ /* 0x084ff00000041804 */
        /* <DEDUP_REMOVED lines=15> */
[-C--:B-----5:R-:W-:Y:S08]  /*8340*/  HMMA.16816.F32.BF16 R68, R180, R208.reuse, R68 ;  /* 0x000000d0b444723c */ /* 0x0a0ff00000041844 */
[C---:B------:R-:W-:Y:S08]  /*8350*/  HMMA.16816.F32.BF16 R72, R192.reuse, R208, R72 ;  /* 0x000000d0c048723c */ /* 0x040ff00000041848 */
[-C--:B------:R-:W-:Y:S08]  /*8360*/  HMMA.16816.F32.BF16 R76, R192, R210.reuse, R76 ;  /* 0x000000d2c04c723c */ /* 0x080ff0000004184c */
[C---:B------:R-:W-:Y:S08]  /*8370*/  HMMA.16816.F32.BF16 R80, R180.reuse, R210, R80 ;  /* 0x000000d2b450723c */ /* 0x040ff00000041850 */
[-C--:B----4-:R-:W-:Y:S08]  /*8380*/  HMMA.16816.F32.BF16 R84, R180, R172.reuse, R84 ;  /* 0x000000acb454723c */ /* 0x090ff00000041854 */
[C---:B------:R-:W-:Y:S08]  /*8390*/  HMMA.16816.F32.BF16 R88, R192.reuse, R172, R88 ;  /* 0x000000acc058723c */ /* 0x040ff00000041858 */
[-C--:B------:R-:W-:Y:S08]  /*83a0*/  HMMA.16816.F32.BF16 R92, R192, R174.reuse, R92 ;  /* 0x000000aec05c723c */ /* 0x080ff0000004185c */
[----:B------:R-:W-:Y:S01]  /*83b0*/  HMMA.16816.F32.BF16 R96, R180, R174, R96 ;  /* 0x000000aeb460723c */ /* 0x000fe20000041860 */
[----:B------:R-:W-:-:S07]  /*83c0*/  @!P0 BRA `(.L_x_2430) ;  /* 0x000003a000008947 */ /* 0x000fce0003800000 */
[----:B------:R-:W-:Y:S01]  /*83d0*/  PLOP3.LUT P1, PT, PT, PT, UP3, 0x80, 0x0 ;  /* 0x000000000000781c */ /* 0x000fe20003f2f038 */
[----:B------:R-:W-:Y:S01]  /*83e0*/  IMAD R232, R244, 0x60, R234 ;  /* 0x00000060f4e87824 */ /* 0x000fe200078e02ea */
[----:B------:R-:W-:Y:S01]  /*83f0*/  PLOP3.LUT P0, PT, PT, PT, UP3, 0x80, 0x0 ;  /* 0x000000000000781c */ /* 0x000fe20003f0f038 */
[----:B------:R-:W-:Y:S03]  /*8400*/  IMAD.MOV.U32 R231, RZ, RZ, RZ ;  /* 0x000000ffffe77224 */ /* 0x000fe600078e00ff */
[----:B------:R-:W-:Y:S05]  /*8410*/  IADD3 R232, R232, -0x60, R233 ;  /* 0xffffffa0e8e87810 */ /* 0x000fea0007ffe0e9 */
[----:B------:R-:W-:Y:S02]  /*8420*/  IMAD.MOV.U32 R0, RZ, RZ, R232 ;  /* 0x000000ffff007224 */ /* 0x000fe400078e00e8 */
[----:B------:R-:W-:Y:S05]  /*8430*/  @P1 IMAD.HI.U32 R2, R232, c[0x0][0x2bc], RZ ;  /* 0x0000af00e8021a27 */ /* 0x000fea00078e00ff */
[----:B------:R-:W-:Y:S04]  /*8440*/  @P0 SHF.R.U32.HI R0, RZ, c[0x0][0x2c0], R2 ;  /* 0x0000b000ff000a19 */ /* 0x000fe80000011602 */
[C---:B------:R-:W-:Y:S04]  /*8450*/  @!P3 IADD3 R168, P0, R0.reuse, UR14, RZ ;  /* 0x0000000e00a8bc10 */ /* 0x040fe8000ff1e0ff */
[----:B------:R-:W-:Y:S01]  /*8460*/  @!P3 LEA.HI.X.SX32 R3, R0, UR7, 0x1, P0 ;  /* 0x000000070003bc11 */ /* 0x000fe200080f0eff */
[----:B------:R-:W-:Y:S01]  /*8470*/  IMAD.MOV R0, RZ, RZ, -R0 ;  /* 0x000000ffff007224 */ /* 0x000fe200078e0a00 */
[----:B------:R-:W-:Y:S03]  /*8480*/  @!P3 LEA R2, P0, R168, c[0x0][0x2a0], 0x2 ;  /* 0x0000a800a802ba11 */ /* 0x000fe600078010ff */
        /* <DEDUP_REMOVED lines=12> */
[----:B------:R-:W-:Y:S05]  /*8550*/  IMAD R0, R231, c[0x0][0x1f4], R0 ;  /* 0x00007d00e7007a24 */ /* 0x000fea00078e0200 */
[----:B------:R-:W-:Y:S02]  /*8560*/  IADD3.X R0, R3, UR6, R0, P0, !PT ;  /* 0x0000000603007c10 */ /* 0x000fe400087fe400 */
[C---:B------:R-:W-:Y:S04]  /*8570*/  LEA R180, P0, R2.reuse, c[0x0][0x1c8], 0x1 ;  /* 0x0000720002b47a11 */ /* 0x040fe800078008ff */
[----:B------:R-:W-:Y:S01]  /*8580*/  LEA.HI.X R0, R2, c[0x0][0x1cc], R0, 0x1, P0 ;  /* 0x0000730002007a11 */ /* 0x000fe200000f0c00 */
[----:B------:R-:W1:Y:S04]  /*8590*/  SHFL.IDX PT, R175, R180, RZ, 0x181f ;  /* 0x00181fffb4af7589 */ /* 0x000e6800000e0000 */
[----:B------:R-:W2:Y:S04]  /*85a0*/  SHFL.IDX PT, R176, R0, RZ, 0x181f ;  /* 0x00181fff00b07589 */ /* 0x000ea800000e0000 */
[----:B------:R-:W3:Y:S04]  /*85b0*/  SHFL.IDX PT, R173, R180, 0x1, 0x181f ;  /* 0x00381f00b4ad7f89 */ /* 0x000ee800000e0000 */
[----:B------:R-:W-:Y:S04]  /*85c0*/  SHFL.IDX PT, R171, R180, 0x2, 0x181f ;  /* 0x00581f00b4ab7f89 */ /* 0x000fe800000e0000 */
[----:B------:R-:W4:Y:S04]  /*85d0*/  SHFL.IDX PT, R174, R0, 0x1, 0x181f ;  /* 0x00381f0000ae7f89 */ /* 0x000f2800000e0000 */
[----:B------:R-:W5:Y:S04]  /*85e0*/  SHFL.IDX PT, R169, R180, 0x3, 0x181f ;  /* 0x00781f00b4a97f89 */ /* 0x000f6800000e0000 */
[----:B------:R-:W-:Y:S01]  /*85f0*/  SHFL.IDX PT, R172, R0, 0x2, 0x181f ;  /* 0x00581f0000ac7f89 */ /* 0x000fe200000e0000 */
[-C--:B-1----:R-:W-:Y:S03]  /*8600*/  IADD3 R178, P0, R175, R236.reuse, RZ ;  /* 0x000000ecafb27210 */ /* 0x082fe60007f1e0ff */
[----:B------:R-:W1:Y:S02]  /*8610*/  SHFL.IDX PT, R3, R180, 0x4, 0x181f ;  /* 0x00981f00b4037f89 */ /* 0x000e6400000e0000 */
[--C-:B--2---:R-:W-:Y:S02]  /*8620*/  IMAD.X R179, R176, 0x1, R235.reuse, P0 ;  /* 0x00000001b0b37824 */ /* 0x104fe400000e06eb */
[----:B------:R1:W2:Y:S01]  /*8630*/  SHFL.IDX PT, R2, R180, 0x5, 0x181f ;  /* 0x00b81f00b4027f89 */ /* 0x0002a200000e0000 */
[-C--:B---3--:R-:W-:Y:S03]  /*8640*/  IADD3 R176, P0, R173, R236.reuse, RZ ;  /* 0x000000ecadb07210 */ /* 0x088fe60007f1e0ff */
[----:B------:R3:W-:Y:S04]  /*8650*/  LDGSTS.E.BYPASS.LTC128B.128 [R229+0x3100], [R178.64], !P4 ;  /* 0x03100000b2e57fae */ /* 0x0007e8000e101d50 */
[----:B------:R-:W3:Y:S01]  /*8660*/  SHFL.IDX PT, R170, R0, 0x3, 0x181f ;  /* 0x00781f0000aa7f89 */ /* 0x000ee200000e0000 */
[--C-:B----4-:R-:W-:Y:S03]  /*8670*/  IMAD.X R177, R174, 0x1, R235.reuse, P0 ;  /* 0x00000001aeb17824 */ /* 0x110fe600000e06eb */
[----:B------:R-:W4:Y:S01]  /*8680*/  SHFL.IDX PT, R168, R0, 0x4, 0x181f ;  /* 0x00981f0000a87f89 */ /* 0x000f2200000e0000 */
[-C--:B-----5:R-:W-:Y:S03]  /*8690*/  IADD3 R174, P2, R169, R236.reuse, RZ ;  /* 0x000000eca9ae7210 */ /* 0x0a0fe60007f5e0ff */
[----:B------:R-:W5:Y:S04]  /*86a0*/  SHFL.IDX PT, R0, R0, 0x5, 0x181f ;  /* 0x00b81f0000007f89 */ /* 0x000f6800000e0000 */
[----:B------:R5:W-:Y:S01]  /*86b0*/  LDGSTS.E.BYPASS.LTC128B.128 [R229+0x3900], [R176.64], !P4 ;  /* 0x03900000b0e57fae */ /* 0x000be2000e101d50 */
[-C--:B-1----:R-:W-:Y:S02]  /*86c0*/  IADD3 R180, P1, R3, R236.reuse, RZ ;  /* 0x000000ec03b47210 */ /* 0x082fe40007f3e0ff */
[-C--:B--2---:R-:W-:Y:S02]  /*86d0*/  IADD3 R2, P0, R2, R236.reuse, RZ ;  /* 0x000000ec02027210 */ /* 0x084fe40007f1e0ff */
[----:B---3--:R-:W-:Y:S01]  /*86e0*/  IADD3 R178, P5, R171, R236, RZ ;  /* 0x000000ecabb27210 */ /* 0x008fe20007fbe0ff */
[--C-:B------:R-:W-:Y:S04]  /*86f0*/  IMAD.X R175, R170, 0x1, R235.reuse, P2 ;  /* 0x00000001aaaf7824 */ /* 0x100fe800010e06eb */
[--C-:B------:R-:W-:Y:S02]  /*8700*/  IMAD.X R179, R172, 0x1, R235.reuse, P5 ;  /* 0x00000001acb37824 */ /* 0x100fe400028e06eb */
[--C-:B----4-:R-:W-:Y:S02]  /*8710*/  IMAD.X R181, R168, 0x1, R235.reuse, P1 ;  /* 0x00000001a8b57824 */ /* 0x110fe400008e06eb */
[----:B-----5:R-:W-:Y:S01]  /*8720*/  IMAD.X R3, R0, 0x1, R235, P0 ;  /* 0x0000000100037824 */ /* 0x020fe200000e06eb */
[----:B------:R1:W-:Y:S04]  /*8730*/  LDGSTS.E.BYPASS.LTC128B.128 [R229+0x4100], [R178.64], !P4 ;  /* 0x04100000b2e57fae */ /* 0x0003e8000e101d50 */
[----:B------:R1:W-:Y:S04]  /*8740*/  LDGSTS.E.BYPASS.LTC128B.128 [R229+0x4900], [R174.64], !P4 ;  /* 0x04900000aee57fae */ /* 0x0003e8000e101d50 */
[----:B------:R1:W-:Y:S04]  /*8750*/  LDGSTS.E.BYPASS.LTC128B.128 [R229+0x5100], [R180.64], !P4 ;  /* 0x05100000b4e57fae */ /* 0x0003e8000e101d50 */
[----:B------:R1:W-:Y:S02]  /*8760*/  LDGSTS.E.BYPASS.LTC128B.128 [R229+0x5900], [R2.64], !P4 ;  /* 0x0590000002e57fae */ /* 0x0003e4000e101d50 */
.L_x_2430:
[----:B------:R-:W-:Y:S01]  /*8770*/  IMAD.MOV.U32 R171, RZ, RZ, R237 ;  /* 0x000000ffffab7224 */ /* 0x000fe200078e00ed */
[----:B------:R-:W-:Y:S01]  /*8780*/  PLOP3.LUT P1, PT, PT, PT, UP2, 0x80, 0x0 ;  /* 0x000000000000781c */ /* 0x000fe20003f2f028 */
[----:B------:R-:W0:Y:S01]  /*8790*/  LDGDEPBAR ;  /* 0x00000000000079af */ /* 0x000e220000000000 */
[----:B------:R-:W-:Y:S01]  /*87a0*/  PLOP3.LUT P0, PT, PT, PT, UP2, 0x80, 0x0 ;  /* 0x000000000000781c */ /* 0x000fe20003f0f028 */
[----:B------:R-:W-:Y:S05]  /*87b0*/  IMAD R170, R244, -0x60, RZ ;  /* 0xffffffa0f4aa7824 */ /* 0x000fea00078e02ff */
[----:B-1----:R-:W-:Y:S05]  /*87c0*/  IADD3 R2, -R238, 0x1, R170 ;  /* 0x00000001ee027810 */ /* 0x002fea0007ffe1aa */
[----:B------:R-:W-:Y:S05]  /*87d0*/  @P1 IMAD.HI.U32 R0, R237, c[0x0][0x2c8], RZ ;  /* 0x0000b200ed001a27 */ /* 0x000fea00078e00ff */
[----:B------:R-:W-:Y:S01]  /*87e0*/  @P0 SHF.R.U32.HI R171, RZ, c[0x0][0x2cc], R0 ;  /* 0x0000b300ffab0a19 */ /* 0x000fe20000011600 */
[----:B------:R-:W-:Y:S01]  /*87f0*/  IMAD.MOV.U32 R0, RZ, RZ, c[0x0][0x2ac] ;  /* 0x0000ab00ff007624 */ /* 0x000fe200078e00ff */
[----:B------:R-:W-:Y:S03]  /*8800*/  PLOP3.LUT P0, PT, PT, PT, UP1, 0x40, 0x0 ;  /* 0x000000000000781c */ /* 0x000fe60003f0e818 */
[----:B------:R-:W1:Y:S01]  /*8810*/  SHFL.IDX PT, R168, R171, RZ, 0x1c1f ;  /* 0x001c1fffaba87589 */ /* 0x000e6200000e0000 */
        /* <DEDUP_REMOVED lines=22> */
.L_x_2433:
[----:B------:R-:W-:Y:S04]  /*8980*/  MOV R0, c[0x0][0x32c] ;  /* 0x0000cb0000007a02 */ /* 0x000fe80000000f00 */
[----:B------:R-:W-:Y:S11]  /*8990*/  ISETP.NE.AND P0, PT, R0, 0x1, PT ;  /* 0x000000010000780c */ /* 0x000ff60003f05270 */
[----:B------:R-:W-:Y:S02]  /*89a0*/  @!UPT UIADD3 URZ, URZ, URZ, URZ ;  /* 0x0000003f3f3ff290 */ /* 0x000fe4000fffe03f */
[----:B------:R-:W-:Y:S05]  /*89b0*/  @P0 IMAD.HI.U32 R0, R168, c[0x0][0x330], RZ ;  /* 0x0000cc00a8000a27 */ /* 0x000fea00078e00ff */
[----:B------:R-:W-:Y:S02]  /*89c0*/  @P0 SHF.R.U32.HI R168, RZ, c[0x0][0x334], R0 ;  /* 0x0000cd00ffa80a19 */ /* 0x000fe40000011600 */
.L_x_2434:
[----:B------:R-:W-:Y:S05]  /*89d0*/  BSYNC B0 ;  /* 0x0000000000007941 */ /* 0x000fea0003800000 */
.L_x_2432:
[----:B------:R-:W-:Y:S04]  /*89e0*/  IMAD.IADD R0, R170, 0x1, -R238 ;  /* 0x00000001aa007824 */ /* 0x000fe800078e0aee */
[----:B------:R-:W-:Y:S05]  /*89f0*/  IMAD R168, R168, c[0x0][0x32c], R0 ;  /* 0x0000cb00a8a87a24 */ /* 0x000fea00078e0200 */
[----:B------:R-:W-:Y:S02]  /*8a00*/  IADD3 R0, R168, c[0x0][0x32c], RZ ;  /* 0x0000cb00a8007a10 */ /* 0x000fe40007ffe0ff */
[----:B------:R-:W-:Y:S02]  /*8a10*/  IMNMX R180, R180, R168, !PT ;  /* 0x000000a8b4b47217 */ /* 0x000fe40007800200 */
[----:B------:R-:W-:Y:S02]  /*8a20*/  IMNMX R183, R183, R0, PT ;  /* 0x00000000b7b77217 */ /* 0x000fe40003800200 */
.L_x_2431:
[----:B------:R-:W-:Y:S01]  /*8a30*/  PLOP3.LUT P0, PT, PT, PT, UP1, 0x40, 0x0 ;  /* 0x000000000000781c */ /* 0x000fe20003f0e818 */
[----:B------:R-:W1:Y:S02]  /*8a40*/  SHFL.IDX PT, R168, R171, 0x1, 0x1c1f ;  /* 0x003c1f00aba87f89 */ /* 0x000e6400000e0000 */
[----:B-1----:R-:W-:Y:S01]  /*8a50*/  IADD3 R177, R2, R168, RZ ;  /* 0x000000a802b17210 */ /* 0x002fe20007ffe0ff */
[----:B------:R-:W-:Y:S09]  /*8a60*/  IMAD.IADD R181, R3, 0x1, R168 ;  /* 0x0000000103b57824 */ /* 0x000ff200078e02a8 */
        /* <DEDUP_REMOVED lines=16> */
.L_x_2437:
[----:B------:R-:W-:Y:S04]  /*8b70*/  MOV R0, 0x1 ;  /* 0x0000000100007802 */ /* 0x000fe80000000f00 */
[----:B------:R-:W-:Y:S11]  /*8b80*/  ISETP.NE.AND P0, PT, R0, c[0x0][0x32c], PT ;  /* 0x0000cb0000007a0c */ /* 0x000ff60003f05270 */
[----:B------:R-:W-:Y:S02]  /*8b90*/  @!UPT UIADD3 URZ, URZ, URZ, URZ ;  /* 0x0000003f3f3ff290 */ /* 0x000fe4000fffe03f */
[----:B------:R-:W-:Y:S05]  /*8ba0*/  @P0 IMAD.HI.U32 R0, R168, c[0x0][0x330], RZ ;  /* 0x0000cc00a8000a27 */ /* 0x000fea00078e00ff */
[----:B------:R-:W-:Y:S02]  /*8bb0*/  @P0 SHF.R.U32.HI R168, RZ, c[0x0][0x334], R0 ;  /* 0x0000cd00ffa80a19 */ /* 0x000fe40000011600 */
.L_x_2438:
[----:B------:R-:W-:Y:S05]  /*8bc0*/  BSYNC B0 ;  /* 0x0000000000007941 */ /* 0x000fea0003800000 */
.L_x_2436:
[----:B------:R-:W-:Y:S04]  /*8bd0*/  IMAD.IADD R0, R170, 0x1, -R238 ;  /* 0x00000001aa007824 */ /* 0x000fe800078e0aee */
[----:B------:R-:W-:Y:S05]  /*8be0*/  IMAD R0, R168, c[0x0][0x32c], R0 ;  /* 0x0000cb00a8007a24 */ /* 0x000fea00078e0200 */
[----:B------:R-:W-:Y:S02]  /*8bf0*/  IADD3 R168, R0, c[0x0][0x32c], RZ ;  /* 0x0000cb0000a87a10 */ /* 0x000fe40007ffe0ff */
[----:B------:R-:W-:Y:S02]  /*8c00*/  IMNMX R177, R177, R0, !PT ;  /* 0x00000000b1b17217 */ /* 0x000fe40007800200 */
[----:B------:R-:W-:Y:S02]  /*8c10*/  IMNMX R181, R181, R168, PT ;  /* 0x000000a8b5b57217 */ /* 0x000fe40003800200 */
.L_x_2435:
        /* <DEDUP_REMOVED lines=20> */
.L_x_2441:
[----:B------:R-:W-:Y:S04]  /*8d60*/  MOV R0, c[0x0][0x32c] ;  /* 0x0000cb0000007a02 */ /* 0x000fe80000000f00 */
[----:B------:R-:W-:Y:S11]  /*8d70*/  ISETP.NE.AND P0, PT, R0, 0x1, PT ;  /* 0x000000010000780c */ /* 0x000ff60003f05270 */
[----:B------:R-:W-:Y:S02]  /*8d80*/  @!UPT UIADD3 URZ, URZ, URZ, URZ ;  /* 0x0000003f3f3ff290 */ /* 0x000fe4000fffe03f */
[----:B------:R-:W-:Y:S05]  /*8d90*/  @P0 IMAD.HI.U32 R0, R168, c[0x0][0x330], RZ ;  /* 0x0000cc00a8000a27 */ /* 0x000fea00078e00ff */
[----:B------:R-:W-:Y:S02]  /*8da0*/  @P0 SHF.R.U32.HI R168, RZ, c[0x0][0x334], R0 ;  /* 0x0000cd00ffa80a19 */ /* 0x000fe40000011600 */
.L_x_2442:
[----:B------:R-:W-:Y:S05]  /*8db0*/  BSYNC B0 ;  /* 0x0000000000007941 */ /* 0x000fea0003800000 */
.L_x_2440:
[----:B------:R-:W-:Y:S04]  /*8dc0*/  IMAD.IADD R0, R170, 0x1, -R238 ;  /* 0x00000001aa007824 */ /* 0x000fe800078e0aee */
[----:B------:R-:W-:Y:S05]  /*8dd0*/  IMAD R0, R168, c[0x0][0x32c], R0 ;  /* 0x0000cb00a8007a24 */ /* 0x000fea00078e0200 */
[----:B------:R-:W-:Y:S02]  /*8de0*/  IADD3 R168, R0, c[0x0][0x32c], RZ ;  /* 0x0000cb0000a87a10 */ /* 0x000fe40007ffe0ff */
[----:B------:R-:W-:Y:S02]  /*8df0*/  IMNMX R174, R174, R0, !PT ;  /* 0x00000000aeae7217 */ /* 0x000fe40007800200 */
[----:B------:R-:W-:Y:S02]  /*8e00*/  IMNMX R175, R175, R168, PT ;  /* 0x000000a8afaf7217 */ /* 0x000fe40003800200 */
.L_x_2439:
[C---:B------:R-:W-:Y:S02]  /*8e10*/  ISETP.GE.AND P1, PT, R170.reuse, 0x9, PT ;  /* 0x00000009aa00780c */ /* 0x040fe40003f26270 */
[----:B------:R-:W-:Y:S02]  /*8e20*/  ISETP.GE.AND P5, PT, R170, 0xa, PT ;  /* 0x0000000aaa00780c */ /* 0x000fe40003fa6270 */
[----:B------:R-:W-:Y:S02]  /*8e30*/  ISETP.GT.AND P0, PT, R180, 0x8, !P1 ;  /* 0x00000008b400780c */ /* 0x000fe40004f04270 */
[----:B------:R-:W-:Y:S02]  /*8e40*/  P2R R173, PR, RZ, 0x2 ;  /* 0x00000002ffad7803 */ /* 0x000fe40000000000 */
[----:B------:R-:W-:Y:S02]  /*8e50*/  ISETP.LT.OR P0, PT, R183, 0x9, P0 ;  /* 0x00000009b700780c */ /* 0x000fe40000701670 */
[C---:B------:R-:W-:Y:S02]  /*8e60*/  ISETP.GT.AND P1, PT, R177.reuse, 0x8, !P1 ;  /* 0x00000008b100780c */ /* 0x040fe40004f24270 */
[----:B------:R-:W-:Y:S02]  /*8e70*/  P2R R179, PR, RZ, 0x10 ;  /* 0x00000010ffb37803 */ /* 0x000fe40000000000 */
[----:B------:R-:W-:Y:S02]  /*8e80*/  FSEL R169, R16, -INF , !P0 ;  /* 0xff80000010a97808 */ /* 0x000fe40004000000 */
[----:B------:R-:W-:Y:S02]  /*8e90*/  ISETP.GT.AND P0, PT, R177, 0x9, !P5 ;  /* 0x00000009b100780c */ /* 0x000fe40006f04270 */
[C---:B------:R-:W-:Y:S02]  /*8ea0*/  ISETP.LT.OR P1, PT, R181.reuse, 0x9, P1 ;  /* 0x00000009b500780c */ /* 0x040fe40000f21670 */
[----:B------:R-:W-:Y:S02]  /*8eb0*/  ISETP.GE.AND P4, PT, R170, 0x11, PT ;  /* 0x00000011aa00780c */ /* 0x000fe40003f86270 */
[----:B------:R-:W-:Y:S02]  /*8ec0*/  ISETP.LT.OR P0, PT, R181, 0xa, P0 ;  /* 0x0000000ab500780c */ /* 0x000fe40000701670 */
[----:B------:R-:W-:Y:S02]  /*8ed0*/  FSEL R0, R18, -INF , !P1 ;  /* 0xff80000012007808 */ /* 0x000fe40004800000 */
[----:B------:R-:W-:Y:S02]  /*8ee0*/  ISETP.GT.AND P1, PT, R180, 0x10, !P4 ;  /* 0x00000010b400780c */ /* 0x000fe40006724270 */
[----:B------:R-:W-:Y:S02]  /*8ef0*/  P2R R176, PR, RZ, 0x8 ;  /* 0x00000008ffb07803 */ /* 0x000fe40000000000 */
[----:B------:R-:W-:Y:S02]  /*8f00*/  FSEL R19, R19, -INF , !P0 ;  /* 0xff80000013137808 */ /* 0x000fe40004000000 */
[C---:B------:R-:W-:Y:S02]  /*8f10*/  ISETP.LT.OR P0, PT, R183.reuse, 0x11, P1 ;  /* 0x00000011b700780c */ /* 0x040fe40000f01670 */
[----:B------:R-:W-:Y:S02]  /*8f20*/  ISETP.GE.AND P3, PT, R170, 0x12, PT ;  /* 0x00000012aa00780c */ /* 0x000fe40003f66270 */
[----:B------:R-:W-:Y:S02]  /*8f30*/  ISETP.GT.AND P2, PT, R180, 0x9, !P5 ;  /* 0x00000009b400780c */ /* 0x000fe40006f44270 */
[----:B------:R-:W-:Y:S02]  /*8f40*/  FSEL R20, R20, -INF , !P0 ;  /* 0xff80000014147808 */ /* 0x000fe40004000000 */
[----:B------:R-:W-:Y:S02]  /*8f50*/  ISETP.GT.AND P0, PT, R180, 0x11, !P3 ;  /* 0x00000011b400780c */ /* 0x000fe40005f04270 */
[C---:B------:R-:W-:Y:S02]  /*8f60*/  ISETP.LT.OR P2, PT, R183.reuse, 0xa, P2 ;  /* 0x0000000ab700780c */ /* 0x040fe40001741670 */
[----:B------:R-:W-:Y:S02]  /*8f70*/  ISETP.LT.OR P0, PT, R183, 0x12, P0 ;  /* 0x00000012b700780c */ /* 0x000fe40000701670 */
[----:B------:R-:W-:Y:S02]  /*8f80*/  FSEL R168, R17, -INF , !P2 ;  /* 0xff80000011a87808 */ /* 0x000fe40005000000 */
[----:B------:R-:W-:Y:S02]  /*8f90*/  FSEL R17, R21, -INF , !P0 ;  /* 0xff80000015117808 */ /* 0x000fe40004000000 */
[----:B------:R-:W-:Y:S02]  /*8fa0*/  ISETP.GT.AND P0, PT, R177, 0x10, !P4 ;  /* 0x00000010b100780c */ /* 0x000fe40006704270 */
[C---:B------:R-:W-:Y:S02]  /*8fb0*/  ISETP.GE.AND P2, PT, R170.reuse, 0x19, PT ;  /* 0x00000019aa00780c */ /* 0x040fe40003f46270 */
[----:B------:R-:W-:Y:S02]  /*8fc0*/  ISETP.LT.OR P0, PT, R181, 0x11, P0 ;  /* 0x00000011b500780c */ /* 0x000fe40000701670 */
[----:B------:R-:W-:Y:S02]  /*8fd0*/  ISETP.GE.AND P1, PT, R170, 0x1a, PT ;  /* 0x0000001aaa00780c */ /* 0x000fe40003f26270 */
[----:B------:R-:W-:Y:S02]  /*8fe0*/  FSEL R18, R22, -INF , !P0 ;  /* 0xff80000016127808 */ /* 0x000fe40004000000 */
[----:B------:R-:W-:Y:S02]  /*8ff0*/  ISETP.GT.AND P0, PT, R177, 0x11, !P3 ;  /* 0x00000011b100780c */ /* 0x000fe40005f04270 */
[----:B------:R-:W-:Y:S02]  /*9000*/  P2R R22, PR, RZ, 0x4 ;  /* 0x00000004ff167803 */ /* 0x000fe40000000000 */
[----:B------:R-:W-:Y:S02]  /*9010*/  ISETP.LT.OR P0, PT, R181, 0x12, P0 ;  /* 0x00000012b500780c */ /* 0x000fe40000701670 */
[----:B------:R-:W-:Y:S02]  /*9020*/  P2R R21, PR, RZ, 0x2 ;  /* 0x00000002ff157803 */ /* 0x000fe40000000000 */
[----:B------:R-:W-:Y:S02]  /*9030*/  FSEL R16, R23, -INF , !P0 ;  /* 0xff80000017107808 */ /* 0x000fe40004000000 */
[----:B------:R-:W-:Y:S02]  /*9040*/  ISETP.GT.AND P0, PT, R180, 0x18, !P2 ;  /* 0x00000018b400780c */ /* 0x000fe40005704270 */
[----:B------:R-:W-:Y:S02]  /*9050*/  P2R R178, PR, RZ, 0x10 ;  /* 0x00000010ffb27803 */ /* 0x000fe40000000000 */
[C---:B------:R-:W-:Y:S02]  /*9060*/  ISETP.LT.OR P0, PT, R183.reuse, 0x19, P0 ;  /* 0x00000019b700780c */ /* 0x040fe40000701670 */
[----:B------:R-:W-:Y:S02]  /*9070*/  ISETP.GE.AND P4, PT, R170, 0x4a, PT ;  /* 0x0000004aaa00780c */ /* 0x000fe40003f86270 */
[----:B------:R-:W-:Y:S02]  /*9080*/  FSEL R32, R32, -INF , !P0 ;  /* 0xff80000020207808 */ /* 0x000fe40004000000 */
[----:B------:R-:W-:Y:S02]  /*9090*/  ISETP.GT.AND P0, PT, R180, 0x19, !P1 ;  /* 0x00000019b400780c */ /* 0x000fe40004f04270 */
[C---:B------:R-:W-:Y:S02]  /*90a0*/  ISETP.GE.AND P6, PT, R170.reuse, 0x52, PT ;  /* 0x00000052aa00780c */ /* 0x040fe40003fc6270 */
[----:B------:R-:W-:Y:S02]  /*90b0*/  ISETP.LT.OR P0, PT, R183, 0x1a, P0 ;  /* 0x0000001ab700780c */ /* 0x000fe40000701670 */
[----:B------:R-:W-:Y:S02]  /*90c0*/  P2R R182, PR, RZ, 0x8 ;  /* 0x00000008ffb67803 */ /* 0x000fe40000000000 */
[----:B------:R-:W-:Y:S02]  /*90d0*/  FSEL R33, R33, -INF , !P0 ;  /* 0xff80000021217808 */ /* 0x000fe40004000000 */
[----:B------:R-:W-:Y:S02]  /*90e0*/  ISETP.GT.AND P0, PT, R177, 0x18, !P2 ;  /* 0x00000018b100780c */ /* 0x000fe40005704270 */
[----:B------:R-:W-:Y:S02]  /*90f0*/  ISETP.GE.AND P2, PT, R170, 0x21, PT ;  /* 0x00000021aa00780c */ /* 0x000fe40003f46270 */
        /* <DEDUP_REMOVED lines=10> */
[C---:B------:R-:W-:Y:S02]  /*91a0*/  ISETP.LT.OR P0, PT, R183.reuse, 0x21, P0 ;  /* 0x00000021b700780c */ /* 0x040fe40000701670 */
[----:B------:R-:W-:Y:S02]  /*91b0*/  P2R R172, PR, RZ, 0x20 ;  /* 0x00000020ffac7803 */ /* 0x000fe40000000000 */
[----:B------:R-:W-:Y:S02]  /*91c0*/  FSEL R190, R36, -INF , !P0 ;  /* 0xff80000024be7808 */ /* 0x000fe40004000000 */
[----:B------:R-:W-:Y:S02]  /*91d0*/  ISETP.GT.AND P0, PT, R180, 0x21, !P1 ;  /* 0x00000021b400780c */ /* 0x000fe40004f04270 */
[C---:B------:R-:W-:Y:S02]  /*91e0*/  ISETP.GE.AND P5, PT, R170.reuse, 0x59, PT ;  /* 0x00000059aa00780c */ /* 0x040fe40003fa6270 */
[----:B------:R-:W-:Y:S04]  /*91f0*/  ISETP.LT.OR P0, PT, R183, 0x22, P0 ;  /* 0x00000022b700780c */ /* 0x000fe80000701670 */
[----:B------:R-:W-:Y:S02]  /*9200*/  FSEL R36, R37, -INF , !P0 ;  /* 0xff80000025247808 */ /* 0x000fe40004000000 */
[----:B------:R-:W-:Y:S02]  /*9210*/  ISETP.GT.AND P0, PT, R177, 0x20, !P2 ;  /* 0x00000020b100780c */ /* 0x000fe40005704270 */
[----:B------:R-:W-:Y:S01]  /*9220*/  ISETP.GE.AND P2, PT, R170, 0x29, PT ;  /* 0x00000029aa00780c */ /* 0x000fe20003f46270 */
[----:B------:R1:W-:Y:S01]  /*9230*/  STL [R1+0x10], R36 ;  /* 0x0000102401007387 */ /* 0x0003e20000100800 */
[----:B------:R-:W-:Y:S02]  /*9240*/  ISETP.LT.OR P0, PT, R181, 0x21, P0 ;  /* 0x00000021b500780c */ /* 0x000fe40000701670 */
[----:B------:R-:W-:Y:S02]  /*9250*/  P2R R37, PR, RZ, 0x4 ;  /* 0x00000004ff257803 */ /* 0x000fe40000000000 */
[----:B-1----:R-:W-:Y:S02]  /*9260*/  FSEL R36, R38, -INF , !P0 ;  /* 0xff80000026247808 */ /* 0x002fe40004000000 */
[----:B------:R-:W-:Y:S02]  /*9270*/  ISETP.GT.AND P0, PT, R177, 0x21, !P1 ;  /* 0x00000021b100780c */ /* 0x000fe40004f04270 */
[----:B------:R-:W-:Y:S01]  /*9280*/  ISETP.GE.AND P1, PT, R170, 0x2a, PT ;  /* 0x0000002aaa00780c */ /* 0x000fe20003f26270 */
[----:B------:R1:W-:Y:S01]  /*9290*/  STL [R1+0xc], R36 ;  /* 0x00000c2401007387 */ /* 0x0003e20000100800 */
[----:B------:R-:W-:Y:S04]  /*92a0*/  ISETP.LT.OR P0, PT, R181, 0x22, P0 ;  /* 0x00000022b500780c */ /* 0x000fe80000701670 */
[----:B------:R-:W-:Y:S02]  /*92b0*/  FSEL R211, R39, -INF , !P0 ;  /* 0xff80000027d37808 */ /* 0x000fe40004000000 */
[----:B------:R-:W-:Y:S04]  /*92c0*/  ISETP.GT.AND P0, PT, R180, 0x28, !P2 ;  /* 0x00000028b400780c */ /* 0x000fe80005704270 */
[C---:B------:R-:W-:Y:S04]  /*92d0*/  ISETP.LT.OR P0, PT, R183.reuse, 0x29, P0 ;  /* 0x00000029b700780c */ /* 0x040fe80000701670 */
[----:B------:R-:W-:Y:S02]  /*92e0*/  FSEL R196, R48, -INF , !P0 ;  /* 0xff80000030c47808 */ /* 0x000fe40004000000 */
[----:B------:R-:W-:Y:S02]  /*92f0*/  ISETP.GT.AND P0, PT, R180, 0x29, !P1 ;  /* 0x00000029b400780c */ /* 0x000fe40004f04270 */
[----:B------:R-:W-:Y:S02]  /*9300*/  P2R R48, PR, RZ, 0x10 ;  /* 0x00000010ff307803 */ /* 0x000fe40000000000 */
[----:B------:R-:W-:Y:S04]  /*9310*/  ISETP.LT.OR P0, PT, R183, 0x2a, P0 ;  /* 0x0000002ab700780c */ /* 0x000fe80000701670 */
[----:B------:R-:W-:Y:S02]  /*9320*/  FSEL R188, R49, -INF , !P0 ;  /* 0xff80000031bc7808 */ /* 0x000fe40004000000 */
[----:B------:R-:W-:Y:S02]  /*9330*/  ISETP.GT.AND P0, PT, R177, 0x28, !P2 ;  /* 0x00000028b100780c */ /* 0x000fe40005704270 */
[----:B------:R-:W-:Y:S02]  /*9340*/  ISETP.GE.AND P2, PT, R170, 0x31, PT ;  /* 0x00000031aa00780c */ /* 0x000fe40003f46270 */
[----:B------:R-:W-:Y:S02]  /*9350*/  ISETP.LT.OR P0, PT, R181, 0x29, P0 ;  /* 0x00000029b500780c */ /* 0x000fe40000701670 */
[----:B-1----:R-:W-:Y:S02]  /*9360*/  P2R R36, PR, RZ, 0x2 ;  /* 0x00000002ff247803 */ /* 0x002fe40000000000 */
[----:B------:R-:W-:Y:S02]  /*9370*/  FSEL R205, R50, -INF , !P0 ;  /* 0xff80000032cd7808 */ /* 0x000fe40004000000 */
[----:B------:R-:W-:Y:S02]  /*9380*/  ISETP.GT.AND P0, PT, R177, 0x29, !P1 ;  /* 0x00000029b100780c */ /* 0x000fe40004f04270 */
[----:B------:R-:W-:Y:S02]  /*9390*/  ISETP.GE.AND P1, PT, R170, 0x32, PT ;  /* 0x00000032aa00780c */ /* 0x000fe40003f26270 */
[----:B------:R-:W-:Y:S02]  /*93a0*/  ISETP.LT.OR P0, PT, R181, 0x2a, P0 ;  /* 0x0000002ab500780c */ /* 0x000fe40000701670 */
[----:B------:R-:W-:Y:S02]  /*93b0*/  P2R R39, PR, RZ, 0x4 ;  /* 0x00000004ff277803 */ /* 0x000fe40000000000 */
[----:B------:R-:W-:Y:S02]  /*93c0*/  FSEL R251, R51, -INF , !P0 ;  /* 0xff80000033fb7808 */ /* 0x000fe40004000000 */
[----:B------:R-:W-:Y:S02]  /*93d0*/  ISETP.GT.AND P0, PT, R180, 0x30, !P2 ;  /* 0x00000030b400780c */ /* 0x000fe40005704270 */
[----:B------:R-:W-:Y:S02]  /*93e0*/  P2R R38, PR, RZ, 0x2 ;  /* 0x00000002ff267803 */ /* 0x000fe40000000000 */
[C---:B------:R-:W-:Y:S04]  /*93f0*/  ISETP.LT.OR P0, PT, R183.reuse, 0x31, P0 ;  /* 0x00000031b700780c */ /* 0x040fe80000701670 */
[----:B------:R-:W-:Y:S02]  /*9400*/  FSEL R208, R52, -INF , !P0 ;  /* 0xff80000034d07808 */ /* 0x000fe40004000000 */
[----:B------:R-:W-:Y:S04]  /*9410*/  ISETP.GT.AND P0, PT, R180, 0x31, !P1 ;  /* 0x00000031b400780c */ /* 0x000fe80004f04270 */
[----:B------:R-:W-:Y:S04]  /*9420*/  ISETP.LT.OR P0, PT, R183, 0x32, P0 ;  /* 0x00000032b700780c */ /* 0x000fe80000701670 */
        /* <DEDUP_REMOVED lines=46> */
[----:B------:R-:W-:Y:S04]  /*9710*/  ISETP.GT.AND P0, PT, R180, 0x49, !P4 ;  /* 0x00000049b400780c */ /* 0x000fe80006704270 */
[----:B------:R-:W-:Y:S04]  /*9720*/  ISETP.LT.OR P0, PT, R183, 0x4a, P0 ;  /* 0x0000004ab700780c */ /* 0x000fe80000701670 */
[----:B------:R-:W-:Y:S02]  /*9730*/  FSEL R203, R81, -INF , !P0 ;  /* 0xff80000051cb7808 */ /* 0x000fe40004000000 */
[----:B------:R-:W-:Y:S02]  /*9740*/  ISETP.GT.AND P0, PT, R177, 0x48, !P1 ;  /* 0x00000048b100780c */ /* 0x000fe40004f04270 */
[----:B------:R-:W-:Y:S02]  /*9750*/  ISETP.GE.AND P1, PT, R170, 0x51, PT ;  /* 0x00000051aa00780c */ /* 0x000fe40003f26270 */
        /* <DEDUP_REMOVED lines=19> */
[----:B------:R-:W-:Y:S04]  /*9890*/  ISETP.GT.AND P0, PT, R180, RZ, !P3 ;  /* 0x000000ffb400720c */ /* 0x000fe80005f04270 */
        /* <DEDUP_REMOVED lines=9> */
[----:B------:R-:W-:Y:S04]  /*9930*/  ISETP.LT.OR P0, PT, R181, 0x1, P0 ;  /* 0x00000001b500780c */ /* 0x000fe80000701670 */
[----:B------:R-:W-:Y:S02]  /*9940*/  FSEL R6, R6, -INF , !P0 ;  /* 0xff80000006067808 */ /* 0x000fe40004000000 */
[----:B------:R-:W-:Y:S04]  /*9950*/  ISETP.GT.AND P0, PT, R180, 0x58, !P5 ;  /* 0x00000058b400780c */ /* 0x000fe80006f04270 */
[C---:B------:R-:W-:Y:S04]  /*9960*/  ISETP.LT.OR P0, PT, R183.reuse, 0x59, P0 ;  /* 0x00000059b700780c */ /* 0x040fe80000701670 */
[----:B------:R-:W-:Y:S02]  /*9970*/  FSEL R186, R96, -INF , !P0 ;  /* 0xff80000060ba7808 */ /* 0x000fe40004000000 */
[----:B------:R-:W-:Y:S04]  /*9980*/  ISETP.GE.AND P0, PT, R170, 0x5a, PT ;  /* 0x0000005aaa00780c */ /* 0x000fe80003f06270 */
        /* <DEDUP_REMOVED lines=10> */
[----:B------:R-:W-:Y:S02]  /*9a30*/  ISETP.NE.AND P4, PT, R48, RZ, PT ;  /* 0x000000ff3000720c */ /* 0x000fe40003f85270 */
        /* <DEDUP_REMOVED lines=22> */
[----:B------:R-:W-:Y:S01]  /*9ba0*/  ISETP.NE.AND P2, PT, R21, RZ, PT ;  /* 0x000000ff1500720c */ /* 0x000fe20003f45270 */
[----:B------:R-:W1:Y:S03]  /*9bb0*/  SHFL.IDX PT, R28, R171, 0x3, 0x1c1f ;  /* 0x007c1f00ab1c7f89 */ /* 0x000e6600000e0000 */
[----:B------:R-:W-:Y:S04]  /*9bc0*/  ISETP.GT.AND P2, PT, R174, 0x19, !P2 ;  /* 0x00000019ae00780c */ /* 0x000fe80005744270 */
[----:B------:R-:W-:Y:S04]  /*9bd0*/  ISETP.LT.OR P2, PT, R175, 0x1a, P2 ;  /* 0x0000001aaf00780c */ /* 0x000fe80001741670 */
[----:B------:R-:W-:Y:S02]  /*9be0*/  FSEL R48, R29, -INF , !P2 ;  /* 0xff8000001d307808 */ /* 0x000fe40005000000 */
[----:B------:R-:W-:Y:S04]  /*9bf0*/  ISETP.NE.AND P2, PT, R184, RZ, PT ;  /* 0x000000ffb800720c */ /* 0x000fe80003f45270 */
[----:B------:R-:W-:Y:S04]  /*9c00*/  ISETP.GT.AND P2, PT, R174, 0x20, !P2 ;  /* 0x00000020ae00780c */ /* 0x000fe80005744270 */
[----:B------:R-:W-:Y:S01]  /*9c10*/  ISETP.LT.OR P2, PT, R175, 0x21, P2 ;  /* 0x00000021af00780c */ /* 0x000fe20001741670 */
[--C-:B-1----:R-:W-:Y:S03]  /*9c20*/  IMAD.IADD R24, R3, 0x1, R28.reuse ;  /* 0x0000000103187824 */ /* 0x102fe600078e021c */
[----:B------:R-:W-:Y:S01]  /*9c30*/  FSEL R40, R40, -INF , !P2 ;  /* 0xff80000028287808 */ /* 0x000fe20005000000 */
[----:B------:R-:W-:Y:S01]  /*9c40*/  IMAD.IADD R25, R2, 0x1, R28 ;  /* 0x0000000102197824 */ /* 0x000fe200078e021c */
        /* <DEDUP_REMOVED lines=38> */
[----:B------:R-:W-:Y:S04]  /*9eb0*/  ISETP.LT.OR P2, PT, R175, 0x49, P2 ;  /* 0x00000049af00780c */ /* 0x000fe80001741670 */
[----:B------:R-:W-:Y:S02]  /*9ec0*/  FSEL R207, R76, -INF , !P2 ;  /* 0xff8000004ccf7808 */ /* 0x000fe40005000000 */
[C---:B------:R-:W-:Y:S02]  /*9ed0*/  ISETP.GT.AND P2, PT, R174.reuse, 0x49, !P4 ;  /* 0x00000049ae00780c */ /* 0x040fe40006744270 */
[----:B------:R-:W-:Y:S02]  /*9ee0*/  ISETP.NE.AND P4, PT, R179, RZ, PT ;  /* 0x000000ffb300720c */ /* 0x000fe40003f85270 */
        /* <DEDUP_REMOVED lines=11> */
[----:B------:R-:W-:Y:S02]  /*9fa0*/  ISETP.GT.AND P2, PT, R174, RZ, !P3 ;  /* 0x000000ffae00720c */ /* 0x000fe40005f44270 */
[----:B------:R-:W-:Y:S02]  /*9fb0*/  ISETP.NE.AND P3, PT, R176, RZ, PT ;  /* 0x000000ffb000720c */ /* 0x000fe40003f65270 */
[C---:B------:R-:W-:Y:S04]  /*9fc0*/  ISETP.LT.OR P2, PT, R175.reuse, 0x1, P2 ;  /* 0x00000001af00780c */ /* 0x040fe80001741670 */
[----:B------:R-:W-:Y:S02]  /*9fd0*/  FSEL R8, R8, -INF , !P2 ;  /* 0xff80000008087808 */ /* 0x000fe40005000000 */
[----:B------:R-:W-:Y:S04]  /*9fe0*/  ISETP.GT.AND P2, PT, R174, 0x59, !P0 ;  /* 0x00000059ae00780c */ /* 0x000fe80004744270 */
[----:B------:R-:W-:Y:S04]  /*9ff0*/  ISETP.LT.OR P2, PT, R175, 0x5a, P2 ;  /* 0x0000005aaf00780c */ /* 0x000fe80001741670 */
        /* <DEDUP_REMOVED lines=19> */
.L_x_2445:
[----:B------:R-:W-:Y:S04]  /*a130*/  MOV R2, c[0x0][0x32c] ;  /* 0x0000cb0000027a02 */ /* 0x000fe80000000f00 */
[----:B------:R-:W-:Y:S11]  /*a140*/  ISETP.NE.AND P2, PT, R2, 0x1, PT ;  /* 0x000000010200780c */ /* 0x000ff60003f45270 */
[----:B------:R-:W-:Y:S02]  /*a150*/  @!UPT UIADD3 URZ, URZ, URZ, URZ ;  /* 0x0000003f3f3ff290 */ /* 0x000fe4000fffe03f */
[----:B------:R-:W-:Y:S05]  /*a160*/  @P2 IMAD.HI.U32 R2, R28, c[0x0][0x330], RZ ;  /* 0x0000cc001c022a27 */ /* 0x000fea00078e00ff */
[----:B------:R-:W-:Y:S02]  /*a170*/  @P2 SHF.R.U32.HI R28, RZ, c[0x0][0x334], R2 ;  /* 0x0000cd00ff1c2a19 */ /* 0x000fe40000011602 */
.L_x_2446:
[----:B------:R-:W-:Y:S05]  /*a180*/  BSYNC B0 ;  /* 0x0000000000007941 */ /* 0x000fea0003800000 */
.L_x_2444:
[----:B------:R-:W-:Y:S04]  /*a190*/  IMAD.IADD R170, R170, 0x1, -R238 ;  /* 0x00000001aaaa7824 */ /* 0x000fe800078e0aee */
[----:B------:R-:W-:Y:S05]  /*a1a0*/  IMAD R170, R28, c[0x0][0x32c], R170 ;  /* 0x0000cb001caa7a24 */ /* 0x000fea00078e02aa */
[----:B------:R-:W-:Y:S02]  /*a1b0*/  IADD3 R2, R170, c[0x0][0x32c], RZ ;  /* 0x0000cb00aa027a10 */ /* 0x000fe40007ffe0ff */
[----:B------:R-:W-:Y:S02]  /*a1c0*/  IMNMX R25, R25, R170, !PT ;  /* 0x000000aa19197217 */ /* 0x000fe40007800200 */
[----:B------:R-:W-:Y:S02]  /*a1d0*/  IMNMX R24, R24, R2, PT ;  /* 0x0000000218187217 */ /* 0x000fe40003800200 */
.L_x_2443:
[----:B------:R-:W2:Y:S01]  /*a1e0*/  LDL.LU R89, [R1+0x10] ;  /* 0x0000100001597983 */ /* 0x000ea20000300800 */
[----:B------:R-:W-:Y:S01]  /*a1f0*/  ISETP.NE.AND P2, PT, R67, RZ, PT ;  /* 0x000000ff4300720c */ /* 0x000fe20003f45270 */
[----:B------:R-:W-:Y:S01]  /*a200*/  IMAD.MOV.U32 R86, RZ, RZ, R208 ;  /* 0x000000ffff567224 */ /* 0x000fe200078e00d0 */
[----:B------:R-:W-:Y:S01]  /*a210*/  FMNMX.FTZ R3, R4, R167, !PT ;  /* 0x000000a704037209 */ /* 0x000fe20007810000 */
[----:B------:R-:W3:Y:S01]  /*a220*/  LDL.LU R44, [R1+0xc] ;  /* 0x00000c00012c7983 */ /* 0x000ee20000300800 */
[----:B------:R-:W-:Y:S01]  /*a230*/  ISETP.GT.AND P2, PT, R25, RZ, !P2 ;  /* 0x000000ff1900720c */ /* 0x000fe20005744270 */
[----:B------:R-:W-:Y:S01]  /*a240*/  IMAD.MOV.U32 R61, RZ, RZ, R246 ;  /* 0x000000ffff3d7224 */ /* 0x000fe200078e00f6 */
        /* <DEDUP_REMOVED lines=19> */
[----:B------:R-:W-:Y:S01]  /*a380*/  MOV R92, R40 ;  /* 0x00000028005c7202 */ /* 0x000fe20000000f00 */
[----:B------:R-:W-:Y:S01]  /*a390*/  IMAD.MOV.U32 R40, RZ, RZ, R191 ;  /* 0x000000ffff287224 */ /* 0x000fe200078e00bf */
[----:B------:R-:W-:Y:S02]  /*a3a0*/  ISETP.GT.AND P2, PT, R25, 0x9, !P2 ;  /* 0x000000091900780c */ /* 0x000fe40005744270 */
[----:B------:R-:W-:Y:S02]  /*a3b0*/  MOV R85, R211 ;  /* 0x000000d300557202 */ /* 0x000fe40000000f00 */
[----:B------:R-:W-:Y:S02]  /*a3c0*/  ISETP.LT.OR P2, PT, R24, 0xa, P2 ;  /* 0x0000000a1800780c */ /* 0x000fe40001741670 */
[----:B------:R-:W-:Y:S02]  /*a3d0*/  MOV R87, R205 ;  /* 0x000000cd00577202 */ /* 0x000fe40000000f00 */
[----:B------:R-:W-:Y:S02]  /*a3e0*/  FSEL R15, R15, -INF , !P2 ;  /* 0xff8000000f0f7808 */ /* 0x000fe40005000000 */
[----:B------:R-:W-:Y:S02]  /*a3f0*/  ISETP.NE.AND P2, PT, R178, RZ, PT ;  /* 0x000000ffb200720c */ /* 0x000fe40003f45270 */
[----:B------:R-:W-:Y:S02]  /*a400*/  MOV R29, R195 ;  /* 0x000000c3001d7202 */ /* 0x000fe40000000f00 */
[C---:B------:R-:W-:Y:S02]  /*a410*/  ISETP.GT.AND P2, PT, R25.reuse, 0x10, !P2 ;  /* 0x000000101900780c */ /* 0x040fe40005744270 */
[C---:B------:R-:W-:Y:S02]  /*a420*/  ISETP.GT.AND P1, PT, R25.reuse, 0x50, !P1 ;  /* 0x000000501900780c */ /* 0x040fe40004f24270 */
[C---:B------:R-:W-:Y:S02]  /*a430*/  ISETP.LT.OR P2, PT, R24.reuse, 0x11, P2 ;  /* 0x000000111800780c */ /* 0x040fe40001741670 */
[----:B------:R-:W-:Y:S02]  /*a440*/  ISETP.LT.OR P1, PT, R24, 0x51, P1 ;  /* 0x000000511800780c */ /* 0x000fe40000f21670 */
[----:B------:R-:W-:Y:S02]  /*a450*/  FSEL R57, R26, -INF , !P2 ;  /* 0xff8000001a397808 */ /* 0x000fe40005000000 */
[----:B------:R-:W-:Y:S02]  /*a460*/  ISETP.NE.AND P2, PT, R182, RZ, PT ;  /* 0x000000ffb600720c */ /* 0x000fe40003f45270 */
[C---:B------:R-:W-:Y:S02]  /*a470*/  ISETP.GT.AND P6, PT, R25.reuse, 0x51, !P6 ;  /* 0x000000511900780c */ /* 0x040fe400077c4270 */
[----:B------:R-:W-:Y:S02]  /*a480*/  ISETP.GT.AND P2, PT, R25, 0x11, !P2 ;  /* 0x000000111900780c */ /* 0x000fe40005744270 */
[----:B------:R-:W-:Y:S02]  /*a490*/  FSEL R191, R90, -INF , !P1 ;  /* 0xff8000005abf7808 */ /* 0x000fe40004800000 */
[C---:B------:R-:W-:Y:S02]  /*a4a0*/  ISETP.LT.OR P2, PT, R24.reuse, 0x12, P2 ;  /* 0x000000121800780c */ /* 0x040fe40001741670 */
[----:B------:R-:W-:Y:S02]  /*a4b0*/  ISETP.LT.OR P6, PT, R24, 0x52, P6 ;  /* 0x000000521800780c */ /* 0x000fe400037c1670 */
[----:B------:R-:W-:Y:S02]  /*a4c0*/  FSEL R56, R27, -INF , !P2 ;  /* 0xff8000001b387808 */ /* 0x000fe40005000000 */
[----:B------:R-:W-:Y:S02]  /*a4d0*/  ISETP.NE.AND P2, PT, R22, RZ, PT ;  /* 0x000000ff1600720c */ /* 0x000fe40003f45270 */
[C---:B------:R-:W-:Y:S02]  /*a4e0*/  ISETP.GT.AND P5, PT, R25.reuse, 0x58, !P5 ;  /* 0x000000581900780c */ /* 0x040fe40006fa4270 */
[----:B------:R-:W-:Y:S02]  /*a4f0*/  ISETP.GT.AND P2, PT, R25, 0x18, !P2 ;  /* 0x000000181900780c */ /* 0x000fe40005744270 */
[----:B------:R-:W-:Y:S02]  /*a500*/  MOV R90, R187 ;  /* 0x000000bb005a7202 */ /* 0x000fe40000000f00 */
[C---:B------:R-:W-:Y:S02]  /*a510*/  ISETP.LT.OR P2, PT, R24.reuse, 0x19, P2 ;  /* 0x000000191800780c */ /* 0x040fe40001741670 */
[----:B------:R-:W-:Y:S02]  /*a520*/  ISETP.LT.OR P5, PT, R24, 0x59, P5 ;  /* 0x000000591800780c */ /* 0x000fe40002fa1670 */
        /* <DEDUP_REMOVED lines=28> */
[----:B------:R-:W-:Y:S01]  /*a6f0*/  FSEL R28, R46, -INF , !P2 ;  /* 0xff8000002e1c7808 */ /* 0x000fe20005000000 */
[----:B------:R-:W-:Y:S01]  /*a700*/  IMAD.MOV.U32 R46, RZ, RZ, R199 ;  /* 0x000000ffff2e7224 */ /* 0x000fe200078e00c7 */
        /* <DEDUP_REMOVED lines=8> */
[----:B------:R-:W-:Y:S02]  /*a790*/  MOV R47, R198 ;  /* 0x000000c6002f7202 */ /* 0x000fe40000000f00 */
[----:B------:R-:W-:Y:S02]  /*a7a0*/  ISETP.GT.AND P2, PT, R25, 0x30, !P2 ;  /* 0x000000301900780c */ /* 0x000fe40005744270 */
[----:B------:R-:W-:Y:S02]  /*a7b0*/  FMNMX.FTZ R21, R47, R21, !PT ;  /* 0x000000152f157209 */ /* 0x000fe40007810000 */
[----:B------:R-:W-:Y:S02]  /*a7c0*/  ISETP.LT.OR P2, PT, R24, 0x31, P2 ;  /* 0x000000311800780c */ /* 0x000fe40001741670 */
[----:B------:R-:W-:Y:S02]  /*a7d0*/  FMNMX.FTZ R21, R81, R21, !PT ;  /* 0x0000001551157209 */ /* 0x000fe40007810000 */
[----:B------:R-:W-:Y:S01]  /*a7e0*/  FSEL R45, R58, -INF , !P2 ;  /* 0xff8000003a2d7808 */ /* 0x000fe20005000000 */
[----:B------:R-:W-:Y:S01]  /*a7f0*/  IMAD.MOV.U32 R58, RZ, RZ, R2 ;  /* 0x000000ffff3a7224 */ /* 0x000fe200078e0002 */
[----:B------:R-:W-:Y:S02]  /*a800*/  FMNMX.FTZ R2, R6, R166, !PT ;  /* 0x000000a606027209 */ /* 0x000fe40007810000 */
        /* <DEDUP_REMOVED lines=8> */
[----:B------:R-:W-:Y:S02]  /*a890*/  FMNMX.FTZ R2, R18, R2, !PT ;  /* 0x0000000212027209 */ /* 0x000fe40007810000 */
        /* <DEDUP_REMOVED lines=43> */
[----:B------:R-:W-:Y:S02]  /*ab50*/  FMNMX.FTZ R23, R93, R23, !PT ;  /* 0x000000175d177209 */ /* 0x000fe40007810000 */
[----:B------:R-:W-:Y:S02]  /*ab60*/  ISETP.GT.AND P0, PT, R25, 0x59, !P0 ;  /* 0x000000591900780c */ /* 0x000fe40004704270 */
[----:B------:R-:W-:Y:S02]  /*ab70*/  FMNMX.FTZ R23, R84, R23, !PT ;  /* 0x0000001754177209 */ /* 0x000fe40007810000 */
[----:B------:R-:W-:Y:S01]  /*ab80*/  FSEL R184, R94, -INF , !P5 ;  /* 0xff8000005eb87808 */ /* 0x000fe20006800000 */
[----:B------:R-:W-:Y:S01]  /*ab90*/  IMAD.MOV.U32 R94, RZ, RZ, R196 ;  /* 0x000000ffff5e7224 */ /* 0x000fe200078e00c4 */
[----:B------:R-:W-:Y:S02]  /*aba0*/  FMNMX.FTZ R23, R28, R23, !PT ;  /* 0x000000171c177209 */ /* 0x000fe40007810000 */
[----:B------:R-:W-:Y:S04]  /*abb0*/  ISETP.LT.OR P0, PT, R24, 0x5a, P0 ;  /* 0x0000005a1800780c */ /* 0x000fe80000701670 */
[----:B------:R-:W-:Y:S02]  /*abc0*/  FSEL R73, R95, -INF , !P0 ;  /* 0xff8000005f497808 */ /* 0x000fe40004000000 */
[----:B------:R-:W-:Y:S02]  /*abd0*/  MOV R95, R29 ;  /* 0x0000001d005f7202 */ /* 0x000fe40000000f00 */
[----:B---3--:R-:W-:Y:S02]  /*abe0*/  FMNMX.FTZ R2, R44, R2, !PT ;  /* 0x000000022c027209 */ /* 0x008fe40007810000 */
[----:B--2---:R-:W-:Y:S02]  /*abf0*/  FMNMX.FTZ R3, R89, R3, !PT ;  /* 0x0000000359037209 */ /* 0x004fe40007810000 */
        /* <DEDUP_REMOVED lines=29> */
[----:B------:R-:W-:Y:S01]  /*add0*/  FSEL R187, R91, -INF , !P6 ;  /* 0xff8000005bbb7808 */ /* 0x000fe20007000000 */
[----:B------:R-:W1:Y:S01]  /*ade0*/  SHFL.BFLY PT, R22, R3, 0x2, 0x1f ;  /* 0x0c401f0003167f89 */ /* 0x000e6200000e0000 */
[----:B------:R-:W-:Y:S07]  /*adf0*/  IMAD.MOV.U32 R91, RZ, RZ, R192 ;  /* 0x000000ffff5b7224 */ /* 0x000fee00078e00c0 */
[----:B------:R-:W2:Y:S01]  /*ae00*/  SHFL.BFLY PT, R26, R2, 0x2, 0x1f ;  /* 0x0c401f00021a7f89 */ /* 0x000ea200000e0000 */
[----:B-1----:R-:W-:Y:S07]  /*ae10*/  FMNMX.FTZ R3, R3, R22, !PT ;  /* 0x0000001603037209 */ /* 0x002fee0007810000 */
[----:B------:R-:W1:Y:S01]  /*ae20*/  SHFL.BFLY PT, R22, R3, 0x1, 0x1f ;  /* 0x0c201f0003167f89 */ /* 0x000e6200000e0000 */
[----:B--2---:R-:W-:Y:S02]  /*ae30*/  FMNMX.FTZ R2, R2, R26, !PT ;  /* 0x0000001a02027209 */ /* 0x004fe40007810000 */
[----:B-1----:R-:W-:Y:S05]  /*ae40*/  FMNMX.FTZ R3, R3, R22, !PT ;  /* 0x0000001603037209 */ /* 0x002fea0007810000 */
[----:B------:R-:W1:Y:S01]  /*ae50*/  SHFL.BFLY PT, R22, R2, 0x1, 0x1f ;  /* 0x0c201f0002167f89 */ /* 0x000e6200000e0000 */
[C---:B------:R-:W-:Y:S01]  /*ae60*/  FSETP.NEU.FTZ.AND P2, PT, R3.reuse, -INF , PT ;  /* 0xff8000000300780b */ /* 0x040fe20003f5d000 */
[C---:B------:R-:W-:Y:S03]  /*ae70*/  FMUL.FTZ R199, R3.reuse, c[0x0][0x2d0] ;  /* 0x0000b40003c77a20 */ /* 0x040fe60000410000 */
[----:B------:R-:W-:Y:S02]  /*ae80*/  FSEL R71, R3, RZ, P2 ;  /* 0x000000ff03477208 */ /* 0x000fe40001000000 */
[----:B------:R-:W-:Y:S03]  /*ae90*/  FSEL R199, R199, RZ, P2 ;  /* 0x000000ffc7c77208 */ /* 0x000fe60001000000 */
[----:B------:R-:W-:Y:S02]  /*aea0*/  FADD.FTZ R71, -R71, R167 ;  /* 0x000000a747477221 */ /* 0x000fe40000010100 */
[--C-:B------:R-:W-:Y:S02]  /*aeb0*/  FFMA.FTZ R172, R4, c[0x0][0x2d0], -R199.reuse ;  /* 0x0000b40004ac7a23 */ /* 0x100fe400000108c7 */
[----:B------:R-:W2:Y:S01]  /*aec0*/  SHFL.BFLY PT, R4, R21, 0x2, 0x1f ;  /* 0x0c401f0015047f89 */ /* 0x000ea200000e0000 */
        /* <DEDUP_REMOVED lines=8> */
[----:B------:R-:W-:Y:S01]  /*af50*/  FMUL.FTZ R71, R71, c[0x0][0x2d0] ;  /* 0x0000b40047477a20 */ /* 0x000fe20000410000 */
[----:B------:R-:W-:Y:S01]  /*af60*/  FMNMX.FTZ R5, R59, R5, !PT ;  /* 0x000000053b057209 */ /* 0x000fe20007810000 */
[--C-:B------:R-:W-:Y:S01]  /*af70*/  FFMA.FTZ R178, R17, c[0x0][0x2d0], -R199.reuse ;  /* 0x0000b40011b27a23 */ /* 0x100fe200000108c7 */
[----:B------:R-:W-:Y:S02]  /*af80*/  FSETP.NEU.FTZ.AND P1, PT, R2, -INF , PT ;  /* 0xff8000000200780b */ /* 0x000fe40003f3d000 */
[----:B------:R-:W1:Y:S01]  /*af90*/  MUFU.EX2 R97, R97 ;  /* 0x0000006100617308 */ /* 0x000e620000000800 */
[----:B------:R-:W-:Y:S01]  /*afa0*/  FMNMX.FTZ R5, R62, R5, !PT ;  /* 0x000000053e057209 */ /* 0x000fe20007810000 */
[C---:B------:R-:W-:Y:S01]  /*afb0*/  FMUL.FTZ R198, R2.reuse, c[0x0][0x2d0] ;  /* 0x0000b40002c67a20 */ /* 0x040fe20000410000 */
[----:B------:R-:W-:Y:S01]  /*afc0*/  FSEL R70, R2, RZ, P1 ;  /* 0x000000ff02467208 */ /* 0x000fe20000800000 */
[--C-:B------:R-:W-:Y:S02]  /*afd0*/  FFMA.FTZ R249, R249, c[0x0][0x2d0], -R199.reuse ;  /* 0x0000b400f9f97a23 */ /* 0x100fe400000108c7 */
[--C-:B------:R-:W-:Y:S01]  /*afe0*/  FFMA.FTZ R248, R248, c[0x0][0x2d0], -R199.reuse ;  /* 0x0000b400f8f87a23 */ /* 0x100fe200000108c7 */
[----:B------:R-:W-:Y:S01]  /*aff0*/  FSEL R198, R198, RZ, P1 ;  /* 0x000000ffc6c67208 */ /* 0x000fe20000800000 */
[----:B------:R-:W-:Y:S02]  /*b000*/  FADD.FTZ R70, -R70, R166 ;  /* 0x000000a646467221 */ /* 0x000fe40000010100 */
[----:B------:R-:W-:Y:S01]  /*b010*/  MUFU.EX2 R74, R74 ;  /* 0x0000004a004a7308 */ /* 0x000fe20000000800 */
[----:B--2---:R-:W-:Y:S01]  /*b020*/  FMNMX.FTZ R21, R21, R4, !PT ;  /* 0x0000000415157209 */ /* 0x004fe20007810000 */
[--C-:B------:R-:W-:Y:S01]  /*b030*/  FFMA.FTZ R96, R0, c[0x0][0x2d0], -R198.reuse ;  /* 0x0000b40000607a23 */ /* 0x100fe200000108c6 */
[----:B------:R-:W-:Y:S01]  /*b040*/  FMNMX.FTZ R4, R63, R5, !PT ;  /* 0x000000053f047209 */ /* 0x000fe20007810000 */
[--C-:B------:R-:W-:Y:S02]  /*b050*/  FFMA.FTZ R169, R7, c[0x0][0x2d0], -R198.reuse ;  /* 0x0000b40007a97a23 */ /* 0x100fe400000108c6 */
[----:B------:R-:W2:Y:S01]  /*b060*/  SHFL.BFLY PT, R5, R21, 0x1, 0x1f ;  /* 0x0c201f0015057f89 */ /* 0x000ea200000e0000 */
[----:B------:R-:W-:Y:S01]  /*b070*/  FMNMX.FTZ R4, R246, R4, !PT ;  /* 0x00000004f6047209 */ /* 0x000fe20007810000 */
[--C-:B------:R-:W-:Y:S02]  /*b080*/  FFMA.FTZ R168, R19, c[0x0][0x2d0], -R198.reuse ;  /* 0x0000b40013a87a23 */ /* 0x100fe400000108c6 */
[----:B------:R-:W3:Y:S01]  /*b090*/  MUFU.EX2 R75, R75 ;  /* 0x0000004b004b7308 */ /* 0x000ee20000000800 */
[----:B------:R-:W-:Y:S01]  /*b0a0*/  FMNMX.FTZ R4, R211, R4, !PT ;  /* 0x00000004d3047209 */ /* 0x000fe20007810000 */
[--C-:B------:R-:W-:Y:S02]  /*b0b0*/  FFMA.FTZ R174, R6, c[0x0][0x2d0], -R198.reuse ;  /* 0x0000b40006ae7a23 */ /* 0x100fe400000108c6 */
[----:B------:R-:W-:Y:S01]  /*b0c0*/  FMUL.FTZ R70, R70, c[0x0][0x2d0] ;  /* 0x0000b40046467a20 */ /* 0x000fe20000410000 */
[----:B------:R-:W-:Y:S01]  /*b0d0*/  FMNMX.FTZ R4, R208, R4, !PT ;  /* 0x00000004d0047209 */ /* 0x000fe20007810000 */
[--C-:B------:R-:W-:Y:S01]  /*b0e0*/  FFMA.FTZ R196, R35, c[0x0][0x2d0], -R198.reuse ;  /* 0x0000b40023c47a23 */ /* 0x100fe200000108c6 */
[----:B-1----:R-:W-:Y:S01]  /*b0f0*/  F2FP.BF16.PACK_AB R76, R97, R172 ;  /* 0x000000ac614c723e */ /* 0x002fe200000010ff */
[--C-:B------:R-:W-:Y:S01]  /*b100*/  FFMA.FTZ R182, R16, c[0x0][0x2d0], -R198.reuse ;  /* 0x0000b40010b67a23 */ /* 0x100fe200000108c6 */
[----:B------:R-:W-:Y:S01]  /*b110*/  FMNMX.FTZ R4, R205, R4, !PT ;  /* 0x00000004cd047209 */ /* 0x000fe20007810000 */
[----:B------:R-:W-:Y:S01]  /*b120*/  MUFU.EX2 R174, R174 ;  /* 0x000000ae00ae7308 */ /* 0x000fe20000000800 */
[--C-:B------:R-:W-:Y:S02]  /*b130*/  FFMA.FTZ R252, R252, c[0x0][0x2d0], -R198.reuse ;  /* 0x0000b400fcfc7a23 */ /* 0x100fe400000108c6 */
[----:B------:R-:W-:Y:S01]  /*b140*/  FMNMX.FTZ R4, R191, R4, !PT ;  /* 0x00000004bf047209 */ /* 0x000fe20007810000 */
[--C-:B------:R-:W-:Y:S02]  /*b150*/  FFMA.FTZ R250, R250, c[0x0][0x2d0], -R198.reuse ;  /* 0x0000b400fafa7a23 */ /* 0x100fe400000108c6 */
[--C-:B------:R-:W-:Y:S01]  /*b160*/  FFMA.FTZ R247, R247, c[0x0][0x2d0], -R198.reuse ;  /* 0x0000b400f7f77a23 */ /* 0x100fe200000108c6 */
[----:B------:R-:W-:Y:S01]  /*b170*/  FMNMX.FTZ R4, R187, R4, !PT ;  /* 0x00000004bb047209 */ /* 0x000fe20007810000 */
[--C-:B------:R-:W-:Y:S02]  /*b180*/  FFMA.FTZ R209, R209, c[0x0][0x2d0], -R198.reuse ;  /* 0x0000b400d1d17a23 */ /* 0x100fe400000108c6 */
[----:B------:R-:W1:Y:S01]  /*b190*/  MUFU.EX2 R169, R169 ;  /* 0x000000a900a97308 */ /* 0x000e620000000800 */
[----:B------:R-:W-:Y:S01]  /*b1a0*/  FMNMX.FTZ R4, R184, R4, !PT ;  /* 0x00000004b8047209 */ /* 0x000fe20007810000 */
[--C-:B------:R-:W-:Y:S01]  /*b1b0*/  FFMA.FTZ R206, R206, c[0x0][0x2d0], -R199.reuse ;  /* 0x0000b400cece7a23 */ /* 0x100fe200000108c7 */
[----:B--2---:R-:W-:Y:S01]  /*b1c0*/  FMNMX.FTZ R0, R21, R5, !PT ;  /* 0x0000000515007209 */ /* 0x004fe20007810000 */
[--C-:B------:R-:W-:Y:S01]  /*b1d0*/  FFMA.FTZ R203, R203, c[0x0][0x2d0], -R199.reuse ;  /* 0x0000b400cbcb7a23 */ /* 0x100fe200000108c7 */
[----:B------:R-:W-:Y:S01]  /*b1e0*/  FMNMX.FTZ R4, R73, R4, !PT ;  /* 0x0000000449047209 */ /* 0x000fe20007810000 */
[----:B------:R-:W-:Y:S01]  /*b1f0*/  LDSM.16.MT88.4 R20, [R225+0x100] ;  /* 0x00010000e114783b */ /* 0x000fe20000004200 */
[C---:B------:R-:W-:Y:S01]  /*b200*/  FSETP.NEU.FTZ.AND P0, PT, R0.reuse, -INF , PT ;  /* 0xff8000000000780b */ /* 0x040fe20003f1d000 */
[----:B------:R-:W-:Y:S01]  /*b210*/  FMUL.FTZ R195, R0, c[0x0][0x2d0] ;  /* 0x0000b40000c37a20 */ /* 0x000fe20000410000 */
[----:B---3--:R-:W-:Y:S01]  /*b220*/  F2FP.BF16.PACK_AB R78, R75, R74 ;  /* 0x0000004a4b4e723e */ /* 0x008fe200000010ff */
[----:B------:R-:W-:Y:S01]  /*b230*/  MUFU.EX2 R96, R96 ;  /* 0x0000006000607308 */ /* 0x000fe20000000800 */
[--C-:B------:R-:W-:Y:S02]  /*b240*/  FFMA.FTZ R202, R202, c[0x0][0x2d0], -R198.reuse ;  /* 0x0000b400caca7a23 */ /* 0x100fe400000108c6 */
[----:B------:R-:W-:Y:S01]  /*b250*/  FSEL R195, R195, RZ, P0 ;  /* 0x000000ffc3c37208 */ /* 0x000fe20000000000 */
[----:B------:R-:W2:Y:S01]  /*b260*/  SHFL.BFLY PT, R5, R4, 0x2, 0x1f ;  /* 0x0c401f0004057f89 */ /* 0x000ea200000e0000 */
[--C-:B------:R-:W-:Y:S02]  /*b270*/  FFMA.FTZ R201, R201, c[0x0][0x2d0], -R198.reuse ;  /* 0x0000b400c9c97a23 */ /* 0x100fe400000108c6 */
[----:B------:R-:W-:Y:S02]  /*b280*/  FFMA.FTZ R200, R200, c[0x0][0x2d0], -R199 ;  /* 0x0000b400c8c87a23 */ /* 0x000fe400000108c7 */
[--C-:B------:R-:W-:Y:S01]  /*b290*/  FFMA.FTZ R51, R51, c[0x0][0x2d0], -R195.reuse ;  /* 0x0000b40033337a23 */ /* 0x100fe200000108c3 */
[----:B------:R-:W3:Y:S01]  /*b2a0*/  MUFU.EX2 R168, R168 ;  /* 0x000000a800a87308 */ /* 0x000ee20000000800 */
[--C-:B------:R-:W-:Y:S02]  /*b2b0*/  FFMA.FTZ R49, R49, c[0x0][0x2d0], -R195.reuse ;  /* 0x0000b40031317a23 */ /* 0x100fe400000108c3 */
[--C-:B------:R-:W-:Y:S01]  /*b2c0*/  FFMA.FTZ R173, R8, c[0x0][0x2d0], -R195.reuse ;  /* 0x0000b40008ad7a23 */ /* 0x100fe200000108c3 */
[----:B-1----:R-:W-:Y:S01]  /*b2d0*/  F2FP.BF16.PACK_AB R77, R169, R174 ;  /* 0x000000aea94d723e */ /* 0x002fe200000010ff */
[--C-:B------:R-:W-:Y:S02]  /*b2e0*/  FFMA.FTZ R99, R9, c[0x0][0x2d0], -R195.reuse ;  /* 0x0000b40009637a23 */ /* 0x100fe400000108c3 */
[--C-:B------:R-:W-:Y:S02]  /*b2f0*/  FFMA.FTZ R98, R12, c[0x0][0x2d0], -R195.reuse ;  /* 0x0000b4000c627a23 */ /* 0x100fe400000108c3 */
[--C-:B------:R-:W-:Y:S01]  /*b300*/  FFMA.FTZ R170, R13, c[0x0][0x2d0], -R195.reuse ;  /* 0x0000b4000daa7a23 */ /* 0x100fe200000108c3 */
[----:B------:R-:W1:Y:S01]  /*b310*/  MUFU.EX2 R71, R71 ;  /* 0x0000004700477308 */ /* 0x000e620000000800 */
[--C-:B------:R-:W-:Y:S02]  /*b320*/  FFMA.FTZ R245, R245, c[0x0][0x2d0], -R195.reuse ;  /* 0x0000b400f5f57a23 */ /* 0x100fe400000108c3 */
[--C-:B------:R-:W-:Y:S02]  /*b330*/  FFMA.FTZ R210, R210, c[0x0][0x2d0], -R195.reuse ;  /* 0x0000b400d2d27a23 */ /* 0x100fe400000108c3 */
[--C-:B------:R-:W-:Y:S02]  /*b340*/  FFMA.FTZ R207, R207, c[0x0][0x2d0], -R195.reuse ;  /* 0x0000b400cfcf7a23 */ /* 0x100fe400000108c3 */
[----:B------:R-:W-:Y:S01]  /*b350*/  FFMA.FTZ R204, R204, c[0x0][0x2d0], -R195 ;  /* 0x0000b400cccc7a23 */ /* 0x000fe200000108c3 */
[----:B--2---:R-:W-:Y:S01]  /*b360*/  FMNMX.FTZ R4, R4, R5, !PT ;  /* 0x0000000504047209 */ /* 0x004fe20007810000 */
[----:B------:R-:W-:Y:S01]  /*b370*/  FFMA.FTZ R197, R197, c[0x0][0x2d0], -R199 ;  /* 0x0000b400c5c57a23 */ /* 0x000fe200000108c7 */
[----:B------:R-:W2:Y:S01]  /*b380*/  MUFU.EX2 R70, R70 ;  /* 0x0000004600467308 */ /* 0x000ea20000000800 */
[----:B------:R-:W-:Y:S01]  /*b390*/  FSEL R5, R0, RZ, P0 ;  /* 0x000000ff00057208 */ /* 0x000fe20000000000 */
[--C-:B------:R-:W-:Y:S01]  /*b3a0*/  FFMA.FTZ R194, R194, c[0x0][0x2d0], -R198.reuse ;  /* 0x0000b400c2c27a23 */ /* 0x100fe200000108c6 */
[----:B------:R-:W4:Y:S01]  /*b3b0*/  SHFL.BFLY PT, R72, R4, 0x1, 0x1f ;  /* 0x0c201f0004487f89 */ /* 0x000f2200000e0000 */
[----:B---3--:R-:W-:Y:S01]  /*b3c0*/  F2FP.BF16.PACK_AB R79, R168, R96 ;  /* 0x00000060a84f723e */ /* 0x008fe200000010ff */
[--C-:B------:R-:W-:Y:S02]  /*b3d0*/  FFMA.FTZ R189, R189, c[0x0][0x2d0], -R198.reuse ;  /* 0x0000b400bdbd7a23 */ /* 0x100fe400000108c6 */
[----:B------:R-:W-:Y:S02]  /*b3e0*/  FADD.FTZ R5, -R5, R165 ;  /* 0x000000a505057221 */ /* 0x000fe40000010100 */
[----:B------:R-:W-:Y:S01]  /*b3f0*/  FFMA.FTZ R186, R186, c[0x0][0x2d0], -R199 ;  /* 0x0000b400baba7a23 */ /* 0x000fe200000108c7 */
[----:B------:R-:W-:Y:S01]  /*b400*/  MUFU.EX2 R173, R173 ;  /* 0x000000ad00ad7308 */ /* 0x000fe20000000800 */
[----:B------:R-:W-:Y:S02]  /*b410*/  FMUL.FTZ R5, R5, c[0x0][0x2d0] ;  /* 0x0000b40005057a20 */ /* 0x000fe40000410000 */
[----:B------:R-:W-:Y:S02]  /*b420*/  FFMA.FTZ R180, R180, c[0x0][0x2d0], -R198 ;  /* 0x0000b400b4b47a23 */ /* 0x000fe400000108c6 */
[C---:B-1----:R-:W-:Y:S02]  /*b430*/  FMUL.FTZ R17, R71.reuse, R149 ;  /* 0x0000009547117220 */ /* 0x042fe40000410000 */
[----:B------:R-:W-:Y:S02]  /*b440*/  IMAD.MOV.U32 R149, RZ, RZ, R58 ;  /* 0x000000ffff957224 */ /* 0x000fe400078e003a */
[C---:B------:R-:W-:Y:S01]  /*b450*/  FMUL.FTZ R16, R71.reuse, R148 ;  /* 0x0000009447107220 */ /* 0x040fe20000410000 */
[----:B------:R1:W-:Y:S01]  /*b460*/  MUFU.EX2 R69, R5 ;  /* 0x0000000500457308 */ /* 0x0003e20000000800 */
[----:B------:R-:W-:Y:S02]  /*b470*/  FFMA.FTZ R172, R71, R243, R172 ;  /* 0x000000f347ac7223 */ /* 0x000fe400000100ac */
[----:B--2---:R-:W-:Y:S02]  /*b480*/  FMUL.FTZ R7, R70, R163 ;  /* 0x000000a346077220 */ /* 0x004fe40000410000 */
[----:B------:R-:W-:Y:S01]  /*b490*/  IMAD.MOV.U32 R163, RZ, RZ, R80 ;  /* 0x000000ffffa37224 */ /* 0x000fe200078e0050 */
[----:B----4-:R-:W-:Y:S01]  /*b4a0*/  FMNMX.FTZ R72, R72, R4, !PT ;  /* 0x0000000448487209 */ /* 0x010fe20007810000 */
[----:B------:R-:W-:Y:S01]  /*b4b0*/  FMUL.FTZ R19, R70, R151 ;  /* 0x0000009746137220 */ /* 0x000fe20000410000 */
[----:B------:R-:W-:Y:S02]  /*b4c0*/  MOV R151, R84 ;  /* 0x0000005400977202 */ /* 0x000fe40000000f00 */
[----:B------:R-:W2:Y:S01]  /*b4d0*/  MUFU.EX2 R99, R99 ;  /* 0x0000006300637308 */ /* 0x000ea20000000800 */
[C---:B------:R-:W-:Y:S01]  /*b4e0*/  FSETP.NEU.FTZ.AND P0, PT, R72.reuse, -INF , PT ;  /* 0xff8000004800780b */ /* 0x040fe20003f1d000 */
[----:B------:R-:W-:Y:S02]  /*b4f0*/  FMUL.FTZ R192, R72, c[0x0][0x2d0] ;  /* 0x0000b40048c07a20 */ /* 0x000fe40000410000 */
[----:B------:R-:W-:Y:S01]  /*b500*/  FMUL.FTZ R35, R70, R103 ;  /* 0x0000006746237220 */ /* 0x000fe20000410000 */
[----:B------:R-:W-:Y:S01]  /*b510*/  FSEL R4, R72, RZ, P0 ;  /* 0x000000ff48047208 */ /* 0x000fe20000000000 */
[----:B------:R-:W-:Y:S01]  /*b520*/  FMUL.FTZ R6, R70, R162 ;  /* 0x000000a246067220 */ /* 0x000fe20000410000 */
[----:B------:R-:W-:Y:S01]  /*b530*/  FSEL R192, R192, RZ, P0 ;  /* 0x000000ffc0c07208 */ /* 0x000fe20000000000 */
[----:B------:R-:W-:Y:S01]  /*b540*/  FADD.FTZ R172, R97, R172 ;  /* 0x000000ac61ac7221 */ /* 0x000fe20000010000 */
[----:B------:R-:W-:Y:S01]  /*b550*/  MOV R162, R40 ;  /* 0x0000002800a27202 */ /* 0x000fe20000000f00 */
[----:B------:R-:W-:Y:S01]  /*b560*/  MUFU.EX2 R98, R98 ;  /* 0x0000006200627308 */ /* 0x000fe20000000800 */
[----:B------:R-:W-:Y:S01]  /*b570*/  FADD.FTZ R4, -R4, R164 ;  /* 0x000000a404047221 */ /* 0x000fe20000010100 */
[----:B------:R-:W-:Y:S01]  /*b580*/  ISETP.GT.AND P0, PT, R244, UR4, PT ;  /* 0x00000004f4007c0c */ /* 0x000fe2000bf04270 */
[--C-:B------:R-:W-:Y:S01]  /*b590*/  FFMA.FTZ R175, R10, c[0x0][0x2d0], -R192.reuse ;  /* 0x0000b4000aaf7a23 */ /* 0x100fe200000108c0 */
[----:B------:R-:W-:Y:S01]  /*b5a0*/  IADD3 R244, R244, -0x1, RZ ;  /* 0xfffffffff4f47810 */ /* 0x000fe20007ffe0ff */
[----:B------:R-:W-:Y:S02]  /*b5b0*/  FMUL.FTZ R4, R4, c[0x0][0x2d0] ;  /* 0x0000b40004047a20 */ /* 0x000fe40000410000 */
[----:B-1----:R-:W-:Y:S02]  /*b5c0*/  FMUL.FTZ R5, R71, R161 ;  /* 0x000000a147057220 */ /* 0x002fe40000410000 */
[----:B------:R-:W-:Y:S01]  /*b5d0*/  IMAD.MOV.U32 R161, RZ, RZ, R81 ;  /* 0x000000ffffa17224 */ /* 0x000fe200078e0051 */
[----:B------:R1:W3:Y:S01]  /*b5e0*/  MUFU.EX2 R68, R4 ;  /* 0x0000000400447308 */ /* 0x0002e20000000800 */
[--C-:B------:R-:W-:Y:S02]  /*b5f0*/  FFMA.FTZ R167, R11, c[0x0][0x2d0], -R192.reuse ;  /* 0x0000b4000ba77a23 */ /* 0x100fe400000108c0 */
[--C-:B------:R-:W-:Y:S01]  /*b600*/  FFMA.FTZ R166, R14, c[0x0][0x2d0], -R192.reuse ;  /* 0x0000b4000ea67a23 */ /* 0x100fe200000108c0 */
[----:B--2---:R-:W-:Y:S01]  /*b610*/  F2FP.BF16.PACK_AB R64, R99, R173 ;  /* 0x000000ad6340723e */ /* 0x004fe200000010ff */
[----:B------:R-:W-:Y:S02]  /*b620*/  FFMA.FTZ R165, R15, c[0x0][0x2d0], -R192 ;  /* 0x0000b4000fa57a23 */ /* 0x000fe400000108c0 */
[----:B------:R-:W-:Y:S01]  /*b630*/  IMAD.MOV.U32 R148, RZ, RZ, R161 ;  /* 0x000000ffff947224 */ /* 0x000fe200078e00a1 */
[----:B------:R-:W-:Y:S01]  /*b640*/  MOV R161, R62 ;  /* 0x0000003e00a17202 */ /* 0x000fe20000000f00 */
[C---:B------:R-:W-:Y:S01]  /*b650*/  FMUL.FTZ R8, R69.reuse, R156 ;  /* 0x0000009c45087220 */ /* 0x040fe20000410000 */
[----:B------:R-:W2:Y:S01]  /*b660*/  MUFU.EX2 R170, R170 ;  /* 0x000000aa00aa7308 */ /* 0x000ea20000000800 */
[C---:B------:R-:W-:Y:S01]  /*b670*/  FMUL.FTZ R9, R69.reuse, R157 ;  /* 0x0000009d45097220 */ /* 0x040fe20000410000 */
[----:B------:R-:W-:Y:S01]  /*b680*/  MOV R157, R28 ;  /* 0x0000001c009d7202 */ /* 0x000fe20000000f00 */
[C---:B------:R-:W-:Y:S01]  /*b690*/  FMUL.FTZ R12, R69.reuse, R152 ;  /* 0x00000098450c7220 */ /* 0x040fe20000410000 */
[----:B------:R-:W-:Y:S01]  /*b6a0*/  MOV R152, R190 ;  /* 0x000000be00987202 */ /* 0x000fe20000000f00 */
[C---:B------:R-:W-:Y:S02]  /*b6b0*/  FMUL.FTZ R13, R69.reuse, R153 ;  /* 0x00000099450d7220 */ /* 0x040fe40000410000 */
[----:B------:R-:W-:Y:S02]  /*b6c0*/  FFMA.FTZ R164, R18, c[0x0][0x2d0], -R198 ;  /* 0x0000b40012a47a23 */ /* 0x000fe400000108c6 */
[----:B------:R-:W-:Y:S01]  /*b6d0*/  FMUL.FTZ R18, R70, R150 ;  /* 0x0000009646127220 */ /* 0x000fe20000410000 */
[----:B------:R-:W-:Y:S01]  /*b6e0*/  MUFU.EX2 R175, R175 ;  /* 0x000000af00af7308 */ /* 0x000fe20000000800 */
[----:B------:R-:W-:Y:S02]  /*b6f0*/  IMAD.MOV.U32 R150, RZ, RZ, R157 ;  /* 0x000000ffff967224 */ /* 0x000fe400078e009d */
[----:B------:R-:W-:Y:S02]  /*b700*/  FMUL.FTZ R24, R69, R140 ;  /* 0x0000008c45187220 */ /* 0x000fe40000410000 */
[----:B-1----:R-:W-:Y:S01]  /*b710*/  FMUL.FTZ R4, R71, R160 ;  /* 0x000000a047047220 */ /* 0x002fe20000410000 */
[----:B------:R-:W-:Y:S01]  /*b720*/  MOV R160, R82 ;  /* 0x0000005200a07202 */ /* 0x000fe20000000f00 */
[C---:B---3--:R-:W-:Y:S01]  /*b730*/  FMUL.FTZ R10, R68.reuse, R158 ;  /* 0x0000009e440a7220 */ /* 0x048fe20000410000 */
[----:B------:R-:W1:Y:S01]  /*b740*/  LDSM.16.MT88.4 R80, [R218+0x100] ;  /* 0x00010000da50783b */ /* 0x000e620000004200 */
[----:B------:R-:W-:Y:S01]  /*b750*/  MOV R158, R193 ;  /* 0x000000c1009e7202 */ /* 0x000fe20000000f00 */
[----:B------:R-:W3:Y:S01]  /*b760*/  MUFU.EX2 R167, R167 ;  /* 0x000000a700a77308 */ /* 0x000ee20000000800 */
[C---:B------:R-:W-:Y:S01]  /*b770*/  FMUL.FTZ R11, R68.reuse, R159 ;  /* 0x0000009f440b7220 */ /* 0x040fe20000410000 */
[-C--:B------:R-:W-:Y:S01]  /*b780*/  HMMA.16816.F32.BF16 R4, R76, R20.reuse, R4 ;  /* 0x000000144c04723c */ /* 0x080fe20000041804 */
[----:B------:R-:W-:Y:S01]  /*b790*/  FMUL.FTZ R14, R68, R154 ;  /* 0x0000009a440e7220 */ /* 0x000fe20000410000 */
[----:B------:R-:W-:Y:S01]  /*b7a0*/  MOV R154, R158 ;  /* 0x0000009e009a7202 */ /* 0x000fe20000000f00 */
[----:B------:R-:W-:Y:S01]  /*b7b0*/  IMAD.MOV.U32 R158, RZ, RZ, R91 ;  /* 0x000000ffff9e7224 */ /* 0x000fe200078e005b */
[----:B--2---:R-:W-:Y:S01]  /*b7c0*/  F2FP.BF16.PACK_AB R66, R170, R98 ;  /* 0x00000062aa42723e */ /* 0x004fe200000010ff */
[C---:B------:R-:W-:Y:S01]  /*b7d0*/  FMUL.FTZ R15, R68.reuse, R155 ;  /* 0x0000009b440f7220 */ /* 0x040fe20000410000 */
[----:B------:R-:W-:Y:S01]  /*b7e0*/  MOV R155, R162 ;  /* 0x000000a2009b7202 */ /* 0x000fe20000000f00 */
[C---:B------:R-:W-:Y:S01]  /*b7f0*/  FMUL.FTZ R25, R69.reuse, R141 ;  /* 0x0000008d45197220 */ /* 0x040fe20000410000 */
[----:B------:R-:W-:Y:S01]  /*b800*/  MUFU.EX2 R166, R166 ;  /* 0x000000a600a67308 */ /* 0x000fe20000000800 */
[----:B------:R-:W-:Y:S03]  /*b810*/  MOV R162, R59 ;  /* 0x0000003b00a27202 */ /* 0x000fe60000000f00 */
[C---:B------:R-:W-:Y:S01]  /*b820*/  FMUL.FTZ R26, R68.reuse, R142 ;  /* 0x0000008e441a7220 */ /* 0x040fe20000410000 */
[----:B------:R-:W-:Y:S01]  /*b830*/  MOV R157, R160 ;  /* 0x000000a0009d7202 */ /* 0x000fe20000000f00 */
[----:B------:R-:W-:Y:S02]  /*b840*/  IMAD.MOV.U32 R160, RZ, RZ, R63 ;  /* 0x000000ffffa07224 */ /* 0x000fe400078e003f */
[C---:B------:R-:W-:Y:S02]  /*b850*/  FMUL.FTZ R27, R68.reuse, R143 ;  /* 0x0000008f441b7220 */ /* 0x040fe40000410000 */
[----:B------:R-:W2:Y:S01]  /*b860*/  MUFU.EX2 R165, R165 ;  /* 0x000000a500a57308 */ /* 0x000ea20000000800 */
[C---:B------:R-:W-:Y:S02]  /*b870*/  FMUL.FTZ R28, R69.reuse, R136 ;  /* 0x00000088451c7220 */ /* 0x040fe40000410000 */
[----:B------:R-:W-:Y:S01]  /*b880*/  FMUL.FTZ R29, R69, R137 ;  /* 0x00000089451d7220 */ /* 0x000fe20000410000 */
[----:B---3--:R-:W-:Y:S01]  /*b890*/  F2FP.BF16.PACK_AB R65, R167, R175 ;  /* 0x000000afa741723e */ /* 0x008fe200000010ff */
[C---:B------:R-:W-:Y:S02]  /*b8a0*/  FMUL.FTZ R30, R68.reuse, R138 ;  /* 0x0000008a441e7220 */ /* 0x040fe40000410000 */
[----:B------:R-:W-:Y:S02]  /*b8b0*/  FMUL.FTZ R31, R68, R139 ;  /* 0x0000008b441f7220 */ /* 0x000fe40000410000 */
[----:B------:R-:W-:Y:S01]  /*b8c0*/  IMAD.MOV.U32 R159, RZ, RZ, R188 ;  /* 0x000000ffff9f7224 */ /* 0x000fe200078e00bc */
[----:B------:R3:W-:Y:S01]  /*b8d0*/  MUFU.EX2 R136, R51 ;  /* 0x0000003300887308 */ /* 0x0007e20000000800 */
[--C-:B------:R-:W-:Y:S02]  /*b8e0*/  FFMA.FTZ R188, R32, c[0x0][0x2d0], -R199.reuse ;  /* 0x0000b40020bc7a23 */ /* 0x100fe400000108c7 */
[----:B------:R-:W-:Y:S02]  /*b8f0*/  FMUL.FTZ R32, R71, R100 ;  /* 0x0000006447207220 */ /* 0x000fe40000410000 */
[----:B------:R-:W-:Y:S02]  /*b900*/  FFMA.FTZ R190, R33, c[0x0][0x2d0], -R199 ;  /* 0x0000b40021be7a23 */ /* 0x000fe400000108c7 */
[----:B------:R-:W-:Y:S02]  /*b910*/  FMUL.FTZ R33, R71, R101 ;  /* 0x0000006547217220 */ /* 0x000fe40000410000 */
[----:B------:R-:W-:Y:S01]  /*b920*/  FFMA.FTZ R193, R34, c[0x0][0x2d0], -R198 ;  /* 0x0000b40022c17a23 */ /* 0x000fe200000108c6 */
[----:B------:R-:W-:Y:S01]  /*b930*/  MUFU.EX2 R171, R171 ;  /* 0x000000ab00ab7308 */ /* 0x000fe20000000800 */
[----:B------:R-:W-:Y:S02]  /*b940*/  FMUL.FTZ R34, R70, R102 ;  /* 0x0000006646227220 */ /* 0x000fe40000410000 */
[----:B------:R-:W-:Y:S01]  /*b950*/  FMUL.FTZ R40, R69, R104 ;  /* 0x0000006845287220 */ /* 0x000fe20000410000 */
[----:B--2---:R-:W-:Y:S01]  /*b960*/  F2FP.BF16.PACK_AB R67, R165, R166 ;  /* 0x000000a6a543723e */ /* 0x004fe200000010ff */
[C---:B------:R-:W-:Y:S02]  /*b970*/  FMUL.FTZ R42, R68.reuse, R106 ;  /* 0x0000006a442a7220 */ /* 0x040fe40000410000 */
[C---:B------:R-:W-:Y:S02]  /*b980*/  FMUL.FTZ R43, R68.reuse, R107 ;  /* 0x0000006b442b7220 */ /* 0x040fe40000410000 */
[----:B------:R-:W-:Y:S01]  /*b990*/  IMAD.MOV.U32 R156, RZ, RZ, R41 ;  /* 0x000000ffff9c7224 */ /* 0x000fe200078e0029 */
[----:B------:R-:W-:Y:S01]  /*b9a0*/  MUFU.EX2 R178, R178 ;  /* 0x000000b200b27308 */ /* 0x000fe20000000800 */
[C---:B------:R-:W-:Y:S01]  /*b9b0*/  HMMA.16816.F32.BF16 R8, R64.reuse, R20, R8 ;  /* 0x000000144008723c */ /* 0x040fe20000041808 */
[----:B------:R-:W-:Y:S02]  /*b9c0*/  FMUL.FTZ R41, R69, R105 ;  /* 0x0000006945297220 */ /* 0x000fe40000410000 */
[----:B------:R-:W-:Y:S01]  /*b9d0*/  IMAD.MOV.U32 R141, RZ, RZ, R159 ;  /* 0x000000ffff8d7224 */ /* 0x000fe200078e009f */
[----:B------:R-:W-:Y:S01]  /*b9e0*/  MOV R159, R46 ;  /* 0x0000002e009f7202 */ /* 0x000fe20000000f00 */
[----:B------:R-:W-:Y:S01]  /*b9f0*/  FMUL.FTZ R46, R68, R110 ;  /* 0x0000006e442e7220 */ /* 0x000fe20000410000 */
[----:B------:R-:W-:Y:S01]  /*ba00*/  MOV R140, R156 ;  /* 0x0000009c008c7202 */ /* 0x000fe20000000f00 */
[C---:B------:R-:W-:Y:S01]  /*ba10*/  FMUL.FTZ R21, R71.reuse, R145 ;  /* 0x0000009147157220 */ /* 0x040fe20000410000 */
[-C--:B------:R-:W-:Y:S01]  /*ba20*/  HMMA.16816.F32.BF16 R12, R64, R22.reuse, R12 ;  /* 0x00000016400c723c */ /* 0x080fe2000004180c */
[----:B------:R-:W-:Y:S03]  /*ba30*/  MUFU.EX2 R164, R164 ;  /* 0x000000a400a47308 */ /* 0x000fe60000000800 */
[----:B------:R-:W-:Y:S01]  /*ba40*/  FMUL.FTZ R20, R71, R144 ;  /* 0x0000009047147220 */ /* 0x000fe20000410000 */
[----:B------:R-:W-:Y:S01]  /*ba50*/  MOV R145, R86 ;  /* 0x0000005600917202 */ /* 0x000fe20000000f00 */
[----:B------:R-:W-:Y:S01]  /*ba60*/  IMAD.MOV.U32 R144, RZ, RZ, R47 ;  /* 0x000000ffff907224 */ /* 0x000fe200078e002f */
[----:B------:R-:W-:Y:S01]  /*ba70*/  MOV R143, R141 ;  /* 0x0000008d008f7202 */ /* 0x000fe20000000f00 */
[C---:B------:R-:W-:Y:S01]  /*ba80*/  HMMA.16816.F32.BF16 R16, R76.reuse, R22, R16 ;  /* 0x000000164c10723c */ /* 0x040fe20000041810 */
[----:B------:R-:W-:Y:S02]  /*ba90*/  IMAD.MOV.U32 R156, RZ, RZ, R163 ;  /* 0x000000ffff9c7224 */ /* 0x000fe400078e00a3 */
[----:B------:R-:W-:Y:S01]  /*baa0*/  MUFU.EX2 R182, R182 ;  /* 0x000000b600b67308 */ /* 0x000fe20000000800 */
[----:B------:R-:W-:Y:S01]  /*bab0*/  MOV R163, R45 ;  /* 0x0000002d00a37202 */ /* 0x000fe20000000f00 */
[C---:B------:R-:W-:Y:S02]  /*bac0*/  FMUL.FTZ R45, R69.reuse, R109 ;  /* 0x0000006d452d7220 */ /* 0x040fe40000410000 */
[C---:B------:R-:W-:Y:S02]  /*bad0*/  FMUL.FTZ R22, R70.reuse, R146 ;  /* 0x0000009246167220 */ /* 0x040fe40000410000 */
[----:B------:R-:W-:Y:S03]  /*bae0*/  FMUL.FTZ R23, R70, R147 ;  /* 0x0000009346177220 */ /* 0x000fe60000410000 */
[----:B------:R-:W-:Y:S01]  /*baf0*/  FMUL.FTZ R47, R68, R111 ;  /* 0x0000006f442f7220 */ /* 0x000fe20000410000 */
[----:B------:R-:W-:Y:S01]  /*bb00*/  MUFU.EX2 R188, R188 ;  /* 0x000000bc00bc7308 */ /* 0x000fe20000000800 */
[----:B------:R-:W-:Y:S02]  /*bb10*/  IMAD.MOV.U32 R142, RZ, RZ, R44 ;  /* 0x000000ffff8e7224 */ /* 0x000fe400078e002c */
[-C--:B------:R-:W-:Y:S01]  /*bb20*/  HMMA.16816.F32.BF16 R20, R76, R36.reuse, R20 ;  /* 0x000000244c14723c */ /* 0x080fe20000041814 */
[----:B------:R-:W-:Y:S02]  /*bb30*/  FMUL.FTZ R44, R69, R108 ;  /* 0x0000006c452c7220 */ /* 0x000fe40000410000 */
[----:B---3--:R-:W-:Y:S02]  /*bb40*/  FMUL.FTZ R51, R70, R115 ;  /* 0x0000007346337220 */ /* 0x008fe40000410000 */
[--C-:B------:R-:W-:Y:S02]  /*bb50*/  FFMA.FTZ R137, R50, c[0x0][0x2d0], -R195.reuse ;  /* 0x0000b40032897a23 */ /* 0x100fe400000108c3 */
[----:B------:R-:W-:Y:S01]  /*bb60*/  MUFU.EX2 R190, R190 ;  /* 0x000000be00be7308 */ /* 0x000fe20000000800 */
[C---:B------:R-:W-:Y:S01]  /*bb70*/  HMMA.16816.F32.BF16 R24, R64.reuse, R36, R24 ;  /* 0x000000244018723c */ /* 0x040fe20000041818 */
[----:B------:R-:W-:Y:S03]  /*bb80*/  FMUL.FTZ R50, R70, R114 ;  /* 0x0000007246327220 */ /* 0x000fe60000410000 */
[----:B------:R-:W-:Y:S02]  /*bb90*/  FFMA.FTZ R104, R48, c[0x0][0x2d0], -R195 ;  /* 0x0000b40030687a23 */ /* 0x000fe400000108c3 */
[C---:B------:R-:W-:Y:S02]  /*bba0*/  FMUL.FTZ R48, R71.reuse, R112 ;  /* 0x0000007047307220 */ /* 0x040fe40000410000 */
[-C--:B------:R-:W-:Y:S01]  /*bbb0*/  HMMA.16816.F32.BF16 R28, R64, R38.reuse, R28 ;  /* 0x00000026401c723c */ /* 0x080fe2000004181c */
[----:B------:R-:W-:Y:S03]  /*bbc0*/  MUFU.EX2 R193, R193 ;  /* 0x000000c100c17308 */ /* 0x000fe60000000800 */
[C---:B------:R-:W-:Y:S02]  /*bbd0*/  FMUL.FTZ R36, R71.reuse, R132 ;  /* 0x0000008447247220 */ /* 0x040fe40000410000 */
[----:B------:R-:W-:Y:S02]  /*bbe0*/  IMAD.MOV.U32 R146, RZ, RZ, R87 ;  /* 0x000000ffff927224 */ /* 0x000fe400078e0057 */
[C---:B------:R-:W-:Y:S01]  /*bbf0*/  HMMA.16816.F32.BF16 R32, R76.reuse, R38, R32 ;  /* 0x000000264c20723c */ /* 0x040fe20000041820 */
[----:B------:R-:W-:Y:S02]  /*bc00*/  IMAD.MOV.U32 R147, RZ, RZ, R85 ;  /* 0x000000ffff937224 */ /* 0x000fe400078e0055 */
[----:B------:R2:W-:Y:S01]  /*bc10*/  MUFU.EX2 R132, R49 ;  /* 0x0000003100847308 */ /* 0x0005e20000000800 */
[----:B------:R-:W-:Y:S01]  /*bc20*/  FMUL.FTZ R37, R71, R133 ;  /* 0x0000008547257220 */ /* 0x000fe20000410000 */
[----:B------:R-:W3:Y:S01]  /*bc30*/  LDSM.16.MT88.4 R84, [R225+0x900] ;  /* 0x00090000e154783b */ /* 0x000ee20000004200 */
[--C-:B------:R-:W-:Y:S02]  /*bc40*/  FFMA.FTZ R106, R57, c[0x0][0x2d0], -R192.reuse ;  /* 0x0000b400396a7a23 */ /* 0x100fe400000108c0 */
[C---:B------:R-:W-:Y:S04]  /*bc50*/  FMUL.FTZ R38, R70.reuse, R134 ;  /* 0x0000008646267220 */ /* 0x040fe80000410000 */
[----:B------:R-:W-:Y:S01]  /*bc60*/  FMUL.FTZ R39, R70, R135 ;  /* 0x0000008746277220 */ /* 0x000fe20000410000 */
[----:B------:R-:W-:Y:S01]  /*bc70*/  MUFU.EX2 R196, R196 ;  /* 0x000000c400c47308 */ /* 0x000fe20000000800 */
[----:B------:R-:W-:Y:S02]  /*bc80*/  FFMA.FTZ R109, R88, c[0x0][0x2d0], -R192 ;  /* 0x0000b400586d7a23 */ /* 0x000fe400000108c0 */
[--C-:B------:R-:W-:Y:S02]  /*bc90*/  FFMA.FTZ R110, R89, c[0x0][0x2d0], -R199.reuse ;  /* 0x0000b400596e7a23 */ /* 0x100fe400000108c7 */
[----:B------:R-:W-:Y:S01]  /*bca0*/  IMAD.MOV.U32 R141, RZ, RZ, R92 ;  /* 0x000000ffff8d7224 */ /* 0x000fe200078e005c */
[-C--:B------:R-:W-:Y:S01]  /*bcb0*/  HMMA.16816.F32.BF16 R36, R76, R52.reuse, R36 ;  /* 0x000000344c24723c */ /* 0x080fe20000041824 */
[----:B------:R-:W-:Y:S02]  /*bcc0*/  FMUL.FTZ R57, R69, R117 ;  /* 0x0000007545397220 */ /* 0x000fe40000410000 */
[--C-:B------:R-:W-:Y:S01]  /*bcd0*/  FFMA.FTZ R107, R56, c[0x0][0x2d0], -R192.reuse ;  /* 0x0000b400386b7a23 */ /* 0x100fe200000108c0 */
[----:B------:R-:W4:Y:S01]  /*bce0*/  MUFU.EX2 R137, R137 ;  /* 0x0000008900897308 */ /* 0x000f220000000800 */
[--C-:B------:R-:W-:Y:S02]  /*bcf0*/  FFMA.FTZ R117, R94, c[0x0][0x2d0], -R199.reuse ;  /* 0x0000b4005e757a23 */ /* 0x100fe400000108c7 */
[----:B------:R-:W-:Y:S01]  /*bd00*/  FFMA.FTZ R105, R152, c[0x0][0x2d0], -R199 ;  /* 0x0000b40098697a23 */ /* 0x000fe200000108c7 */
[C---:B------:R-:W-:Y:S01]  /*bd10*/  HMMA.16816.F32.BF16 R40, R64.reuse, R52, R40 ;  /* 0x000000344028723c */ /* 0x040fe20000041828 */
[----:B--2---:R-:W-:Y:S03]  /*bd20*/  FMUL.FTZ R49, R71, R113 ;  /* 0x0000007147317220 */ /* 0x004fe60000410000 */
[----:B------:R-:W-:Y:S01]  /*bd30*/  FMUL.FTZ R56, R69, R116 ;  /* 0x0000007445387220 */ /* 0x000fe20000410000 */
[----:B------:R-:W-:Y:S01]  /*bd40*/  MOV R152, R90 ;  /* 0x0000005a00987202 */ /* 0x000fe20000000f00 */
[----:B------:R-:W-:Y:S01]  /*bd50*/  MUFU.EX2 R104, R104 ;  /* 0x0000006800687308 */ /* 0x000fe20000000800 */
[----:B------:R-:W2:Y:S01]  /*bd60*/  LDSM.16.MT88.4 R88, [R220+0x900] ;  /* 0x00090000dc58783b */ /* 0x000ea20000004200 */
[-C--:B------:R-:W-:Y:S01]  /*bd70*/  HMMA.16816.F32.BF16 R44, R64, R54.reuse, R44 ;  /* 0x00000036402c723c */ /* 0x080fe2000004182c */
[C---:B------:R-:W-:Y:S03]  /*bd80*/  FMUL.FTZ R52, R71.reuse, R128 ;  /* 0x0000008047347220 */ /* 0x040fe60000410000 */
[----:B------:R-:W-:Y:S02]  /*bd90*/  FMUL.FTZ R53, R71, R129 ;  /* 0x0000008147357220 */ /* 0x000fe40000410000 */
[C---:B------:R-:W-:Y:S02]  /*bda0*/  FMUL.FTZ R58, R68.reuse, R118 ;  /* 0x00000076443a7220 */ /* 0x040fe40000410000 */
[----:B------:R-:W-:Y:S01]  /*bdb0*/  MUFU.EX2 R106, R106 ;  /* 0x0000006a006a7308 */ /* 0x000fe20000000800 */
[C---:B------:R-:W-:Y:S03]  /*bdc0*/  HMMA.16816.F32.BF16 R48, R76.reuse, R54, R48 ;  /* 0x000000364c30723c */ /* 0x040fe60000041830 */
[----:B------:R-:W-:Y:S02]  /*bdd0*/  FMUL.FTZ R59, R68, R119 ;  /* 0x00000077443b7220 */ /* 0x000fe40000410000 */
[----:B------:R-:W-:Y:S02]  /*bde0*/  IMAD.MOV.U32 R153, RZ, RZ, R61 ;  /* 0x000000ffff997224 */ /* 0x000fe400078e003d */
[C---:B------:R-:W-:Y:S02]  /*bdf0*/  FMUL.FTZ R54, R70.reuse, R130 ;  /* 0x0000008246367220 */ /* 0x040fe40000410000 */
[----:B------:R-:W-:Y:S01]  /*be00*/  FMUL.FTZ R55, R70, R131 ;  /* 0x0000008346377220 */ /* 0x000fe20000410000 */
[----:B------:R-:W5:Y:S02]  /*be10*/  MUFU.EX2 R107, R107 ;  /* 0x0000006b006b7308 */ /* 0x000f640000000800 */
[C---:B------:R-:W-:Y:S02]  /*be20*/  FMUL.FTZ R61, R69.reuse, R121 ;  /* 0x00000079453d7220 */ /* 0x040fe40000410000 */
[----:B------:R-:W-:Y:S02]  /*be30*/  FFMA.FTZ R108, R60, c[0x0][0x2d0], -R192 ;  /* 0x0000b4003c6c7a23 */ /* 0x000fe400000108c0 */
[-C--:B-1----:R-:W-:Y:S01]  /*be40*/  HMMA.16816.F32.BF16 R52, R76, R80.reuse, R52 ;  /* 0x000000504c34723c */ /* 0x082fe20000041834 */
[----:B------:R-:W-:Y:S02]  /*be50*/  FMUL.FTZ R60, R69, R120 ;  /* 0x00000078453c7220 */ /* 0x000fe40000410000 */
[C---:B------:R-:W-:Y:S01]  /*be60*/  FMUL.FTZ R62, R68.reuse, R122 ;  /* 0x0000007a443e7220 */ /* 0x040fe20000410000 */
[----:B------:R-:W-:Y:S01]  /*be70*/  MUFU.EX2 R108, R108 ;  /* 0x0000006c006c7308 */ /* 0x000fe20000000800 */
[----:B------:R-:W-:Y:S02]  /*be80*/  FMUL.FTZ R63, R68, R123 ;  /* 0x0000007b443f7220 */ /* 0x000fe40000410000 */
[----:B------:R-:W-:Y:S01]  /*be90*/  FFMA.FTZ R116, R147, c[0x0][0x2d0], -R198 ;  /* 0x0000b40093747a23 */ /* 0x000fe200000108c6 */
[C---:B------:R-:W-:Y:S01]  /*bea0*/  HMMA.16816.F32.BF16 R56, R64.reuse, R80, R56 ;  /* 0x000000504038723c */ /* 0x040fe20000041838 */
[----:B------:R-:W-:Y:S03]  /*beb0*/  MOV R147, R144 ;  /* 0x0000009000937202 */ /* 0x000fe60000000f00 */
[----:B------:R-:W-:Y:S01]  /*bec0*/  MOV R144, R93 ;  /* 0x0000005d00907202 */ /* 0x000fe20000000f00 */
[----:B------:R-:W-:Y:S01]  /*bed0*/  FFMA.FTZ R246, R246, c[0x0][0x2d0], -R192 ;  /* 0x0000b400f6f67a23 */ /* 0x000fe200000108c0 */
[----:B------:R-:W1:Y:S01]  /*bee0*/  MUFU.EX2 R109, R109 ;  /* 0x0000006d006d7308 */ /* 0x000e620000000800 */
[----:B----4-:R-:W-:Y:S01]  /*bef0*/  F2FP.BF16.PACK_AB R80, R137, R136 ;  /* 0x000000888950723e */ /* 0x010fe200000010ff */
[-C--:B------:R-:W-:Y:S01]  /*bf00*/  HMMA.16816.F32.BF16 R60, R64, R82.reuse, R60 ;  /* 0x00000052403c723c */ /* 0x080fe2000004183c */
[----:B------:R-:W-:Y:S03]  /*bf10*/  FFMA.FTZ R111, R142, c[0x0][0x2d0], -R198 ;  /* 0x0000b4008e6f7a23 */ /* 0x000fe600000108c6 */
[----:B-----5:R-:W-:Y:S01]  /*bf20*/  F2FP.BF16.PACK_AB R81, R107, R106 ;  /* 0x0000006a6b51723e */ /* 0x020fe200000010ff */
[----:B------:R-:W-:Y:S01]  /*bf30*/  IMAD.MOV.U32 R142, RZ, RZ, R146 ;  /* 0x000000ffff8e7224 */ /* 0x000fe200078e0092 */
[----:B------:R-:W-:Y:S01]  /*bf40*/  MOV R146, R148 ;  /* 0x0000009400927202 */ /* 0x000fe20000000f00 */
[C---:B------:R-:W-:Y:S01]  /*bf50*/  FMUL.FTZ R64, R71.reuse, R124 ;  /* 0x0000007c47407220 */ /* 0x040fe20000410000 */
[----:B------:R-:W-:Y:S01]  /*bf60*/  MUFU.EX2 R105, R105 ;  /* 0x0000006900697308 */ /* 0x000fe20000000800 */
[----:B------:R-:W-:Y:S03]  /*bf70*/  FMUL.FTZ R65, R71, R125 ;  /* 0x0000007d47417220 */ /* 0x000fe60000410000 */
[C---:B------:R-:W-:Y:S02]  /*bf80*/  FMUL.FTZ R66, R70.reuse, R126 ;  /* 0x0000007e46427220 */ /* 0x040fe40000410000 */
[----:B------:R-:W-:Y:S02]  /*bf90*/  FMUL.FTZ R67, R70, R127 ;  /* 0x0000007f46437220 */ /* 0x000fe40000410000 */
[----:B------:R-:W-:Y:S01]  /*bfa0*/  IMAD.MOV.U32 R148, RZ, RZ, R155 ;  /* 0x000000ffff947224 */ /* 0x000fe200078e009b */
[----:B------:R-:W-:Y:S01]  /*bfb0*/  MOV R155, R95 ;  /* 0x0000005f009b7202 */ /* 0x000fe20000000f00 */
[----:B------:R-:W-:Y:S01]  /*bfc0*/  MUFU.EX2 R110, R110 ;  /* 0x0000006e006e7308 */ /* 0x000fe20000000800 */
[----:B------:R-:W4:Y:S01]  /*bfd0*/  LDSM.16.MT88.4 R92, [R219+0x900] ;  /* 0x00090000db5c783b */ /* 0x000f220000004200 */
[----:B------:R-:W-:Y:S01]  /*bfe0*/  FFMA.FTZ R211, R211, c[0x0][0x2d0], -R192 ;  /* 0x0000b400d3d37a23 */ /* 0x000fe200000108c0 */
[----:B------:R-:W-:Y:S01]  /*bff0*/  HMMA.16816.F32.BF16 R64, R76, R82, R64 ;  /* 0x000000524c40723c */ /* 0x000fe20000041840 */
[----:B------:R-:W-:Y:S02]  /*c000*/  FFMA.FTZ R118, R143, c[0x0][0x2d0], -R199 ;  /* 0x0000b4008f767a23 */ /* 0x000fe400000108c7 */
[--C-:B------:R-:W-:Y:S02]  /*c010*/  FFMA.FTZ R119, R142, c[0x0][0x2d0], -R198.reuse ;  /* 0x0000b4008e777a23 */ /* 0x100fe400000108c6 */
[----:B------:R-:W-:Y:S02]  /*c020*/  FFMA.FTZ R128, R251, c[0x0][0x2d0], -R198 ;  /* 0x0000b400fb807a23 */ /* 0x000fe400000108c6 */
[----:B------:R-:W-:Y:S01]  /*c030*/  F2FP.BF16.PACK_AB R76, R178, R171 ;  /* 0x000000abb24c723e */ /* 0x000fe200000010ff */
[----:B------:R-:W-:Y:S01]  /*c040*/  MUFU.EX2 R111, R111 ;  /* 0x0000006f006f7308 */ /* 0x000fe20000000800 */
[----:B------:R-:W-:Y:S03]  /*c050*/  F2FP.BF16.PACK_AB R77, R182, R164 ;  /* 0x000000a4b64d723e */ /* 0x000fe600000010ff */
[----:B------:R-:W-:Y:S01]  /*c060*/  F2FP.BF16.PACK_AB R78, R190, R188 ;  /* 0x000000bcbe4e723e */ /* 0x000fe200000010ff */
[--C-:B------:R-:W-:Y:S01]  /*c070*/  FFMA.FTZ R129, R141, c[0x0][0x2d0], -R195.reuse ;  /* 0x0000b4008d817a23 */ /* 0x100fe200000108c3 */
[----:B------:R-:W-:Y:S01]  /*c080*/  F2FP.BF16.PACK_AB R79, R196, R193 ;  /* 0x000000c1c44f723e */ /* 0x000fe200000010ff */
[--C-:B------:R-:W-:Y:S01]  /*c090*/  FFMA.FTZ R208, R208, c[0x0][0x2d0], -R192.reuse ;  /* 0x0000b400d0d07a23 */ /* 0x100fe200000108c0 */
[----:B------:R-:W-:Y:S01]  /*c0a0*/  F2FP.BF16.PACK_AB R82, R104, R132 ;  /* 0x000000846852723e */ /* 0x000fe200000010ff */
[----:B------:R-:W-:Y:S01]  /*c0b0*/  FFMA.FTZ R205, R205, c[0x0][0x2d0], -R192 ;  /* 0x0000b400cdcd7a23 */ /* 0x000fe200000108c0 */
[----:B-1----:R-:W-:Y:S01]  /*c0c0*/  F2FP.BF16.PACK_AB R83, R109, R108 ;  /* 0x0000006c6d53723e */ /* 0x002fe200000010ff */
[----:B------:R-:W-:Y:S01]  /*c0d0*/  MUFU.EX2 R116, R116 ;  /* 0x0000007400747308 */ /* 0x000fe20000000800 */
[--C-:B------:R-:W-:Y:S01]  /*c0e0*/  FFMA.FTZ R130, R140, c[0x0][0x2d0], -R195.reuse ;  /* 0x0000b4008c827a23 */ /* 0x100fe200000108c3 */
[-C--:B---3--:R-:W-:Y:S01]  /*c0f0*/  HMMA.16816.F32.BF16 R4, R76, R84.reuse, R4 ;  /* 0x000000544c04723c */ /* 0x088fe20000041804 */
[--C-:B------:R-:W-:Y:S02]  /*c100*/  FFMA.FTZ R131, R147, c[0x0][0x2d0], -R195.reuse ;  /* 0x0000b40093837a23 */ /* 0x100fe400000108c3 */
[----:B------:R-:W-:Y:S02]  /*c110*/  FFMA.FTZ R251, R146, c[0x0][0x2d0], -R195 ;  /* 0x0000b40092fb7a23 */ /* 0x000fe400000108c3 */
[----:B------:R-:W-:Y:S02]  /*c120*/  FFMA.FTZ R173, R69, R241, R173 ;  /* 0x000000f145ad7223 */ /* 0x000fe400000100ad */
[----:B------:R-:W-:Y:S01]  /*c130*/  FADD.FTZ R172, R74, R172 ;  /* 0x000000ac4aac7221 */ /* 0x000fe20000010000 */
[C---:B------:R-:W-:Y:S01]  /*c140*/  HMMA.16816.F32.BF16 R8, R80.reuse, R84, R8 ;  /* 0x000000545008723c */ /* 0x040fe20000041808 */
[----:B------:R-:W-:Y:S03]  /*c150*/  MUFU.EX2 R117, R117 ;  /* 0x0000007500757308 */ /* 0x000fe60000000800 */
[----:B------:R-:W-:Y:S02]  /*c160*/  FADD.FTZ R173, R99, R173 ;  /* 0x000000ad63ad7221 */ /* 0x000fe40000010000 */
[----:B------:R-:W-:Y:S02]  /*c170*/  FFMA.FTZ R175, R68, R240, R175 ;  /* 0x000000f044af7223 */ /* 0x000fe400000100af */
[-C--:B------:R-:W-:Y:S01]  /*c180*/  HMMA.16816.F32.BF16 R12, R80, R86.reuse, R12 ;  /* 0x00000056500c723c */ /* 0x080fe2000004180c */
[----:B------:R-:W-:Y:S02]  /*c190*/  FADD.FTZ R173, R98, R173 ;  /* 0x000000ad62ad7221 */ /* 0x000fe40000010000 */
        /* <DEDUP_REMOVED lines=8> */
[-C--:B--2---:R-:W-:Y:S01]  /*c220*/  HMMA.16816.F32.BF16 R20, R76, R88.reuse, R20 ;  /* 0x000000584c14723c */ /* 0x084fe20000041814 */
[----:B------:R-:W-:Y:S03]  /*c230*/  FADD.FTZ R173, R136, R173 ;  /* 0x000000ad88ad7221 */ /* 0x000fe60000010000 */
[----:B------:R-:W-:Y:S02]  /*c240*/  FFMA.FTZ R174, R70, R242, R174 ;  /* 0x000000f246ae7223 */ /* 0x000fe400000100ae */
[----:B------:R-:W-:Y:S01]  /*c250*/  FADD.FTZ R175, R166, R175 ;  /* 0x000000afa6af7221 */ /* 0x000fe20000010000 */
[----:B------:R-:W-:Y:S01]  /*c260*/  MUFU.EX2 R128, R128 ;  /* 0x0000008000807308 */ /* 0x000fe20000000800 */
[C---:B------:R-:W-:Y:S01]  /*c270*/  HMMA.16816.F32.BF16 R24, R80.reuse, R88, R24 ;  /* 0x000000585018723c */ /* 0x040fe20000041818 */
[----:B------:R-:W-:Y:S03]  /*c280*/  MOV R166, R2 ;  /* 0x0000000200a67202 */ /* 0x000fe60000000f00 */
[----:B------:R-:W-:Y:S02]  /*c290*/  FADD.FTZ R172, R178, R172 ;  /* 0x000000acb2ac7221 */ /* 0x000fe40000010000 */
[----:B------:R-:W-:Y:S02]  /*c2a0*/  FADD.FTZ R173, R137, R173 ;  /* 0x000000ad89ad7221 */ /* 0x000fe40000010000 */
[-C--:B------:R-:W-:Y:S01]  /*c2b0*/  HMMA.16816.F32.BF16 R28, R80, R90.reuse, R28 ;  /* 0x0000005a501c723c */ /* 0x080fe2000004181c */
[----:B------:R-:W-:Y:S01]  /*c2c0*/  FFMA.FTZ R88, R145, c[0x0][0x2d0], -R199 ;  /* 0x0000b40091587a23 */ /* 0x000fe200000108c7 */
[----:B------:R-:W2:Y:S02]  /*c2d0*/  MUFU.EX2 R129, R129 ;  /* 0x0000008100817308 */ /* 0x000ea40000000800 */
[----:B------:R-:W-:Y:S02]  /*c2e0*/  FADD.FTZ R174, R169, R174 ;  /* 0x000000aea9ae7221 */ /* 0x000fe40000010000 */
[----:B------:R-:W-:Y:S01]  /*c2f0*/  FADD.FTZ R175, R165, R175 ;  /* 0x000000afa5af7221 */ /* 0x000fe20000010000 */
[----:B------:R-:W-:Y:S01]  /*c300*/  MOV R165, R0 ;  /* 0x0000000000a57202 */ /* 0x000fe20000000f00 */
[C---:B------:R-:W-:Y:S01]  /*c310*/  HMMA.16816.F32.BF16 R32, R76.reuse, R90, R32 ;  /* 0x0000005a4c20723c */ /* 0x040fe20000041820 */
[----:B------:R-:W-:Y:S03]  /*c320*/  FADD.FTZ R172, R188, R172 ;  /* 0x000000acbcac7221 */ /* 0x000fe60000010000 */
[----:B------:R3:W-:Y:S01]  /*c330*/  MUFU.EX2 R102, R88 ;  /* 0x0000005800667308 */ /* 0x0007e20000000800 */
[----:B------:R-:W-:Y:S02]  /*c340*/  FADD.FTZ R173, R132, R173 ;  /* 0x000000ad84ad7221 */ /* 0x000fe40000010000 */
[----:B------:R-:W-:Y:S01]  /*c350*/  FADD.FTZ R174, R96, R174 ;  /* 0x000000ae60ae7221 */ /* 0x000fe20000010000 */
[-C--:B----4-:R-:W-:Y:S01]  /*c360*/  HMMA.16816.F32.BF16 R36, R76, R92.reuse, R36 ;  /* 0x0000005c4c24723c */ /* 0x090fe20000041824 */
[----:B------:R-:W-:Y:S03]  /*c370*/  FADD.FTZ R175, R106, R175 ;  /* 0x000000af6aaf7221 */ /* 0x000fe60000010000 */
[----:B------:R-:W-:Y:S02]  /*c380*/  FADD.FTZ R172, R190, R172 ;  /* 0x000000acbeac7221 */ /* 0x000fe40000010000 */
[----:B------:R-:W4:Y:S01]  /*c390*/  MUFU.EX2 R130, R130 ;  /* 0x0000008200827308 */ /* 0x000f220000000800 */
[----:B------:R-:W-:Y:S01]  /*c3a0*/  FADD.FTZ R104, R104, R173 ;  /* 0x000000ad68687221 */ /* 0x000fe20000010000 */
[C---:B------:R-:W-:Y:S01]  /*c3b0*/  HMMA.16816.F32.BF16 R40, R80.reuse, R92, R40 ;  /* 0x0000005c5028723c */ /* 0x040fe20000041828 */
[----:B------:R-:W-:Y:S03]  /*c3c0*/  FADD.FTZ R174, R168, R174 ;  /* 0x000000aea8ae7221 */ /* 0x000fe60000010000 */
[----:B------:R-:W-:Y:S02]  /*c3d0*/  FADD.FTZ R107, R107, R175 ;  /* 0x000000af6b6b7221 */ /* 0x000fe40000010000 */
[----:B--2---:R-:W-:Y:S02]  /*c3e0*/  FADD.FTZ R104, R129, R104 ;  /* 0x0000006881687221 */ /* 0x004fe40000010000 */
[-C--:B------:R-:W-:Y:S01]  /*c3f0*/  HMMA.16816.F32.BF16 R44, R80, R94.reuse, R44 ;  /* 0x0000005e502c723c */ /* 0x080fe2000004182c */
[--C-:B------:R-:W-:Y:S01]  /*c400*/  FFMA.FTZ R92, R151, c[0x0][0x2d0], -R192.reuse ;  /* 0x0000b400975c7a23 */ /* 0x100fe200000108c0 */
[----:B------:R-:W2:Y:S02]  /*c410*/  MUFU.EX2 R131, R131 ;  /* 0x0000008300837308 */ /* 0x000ea40000000800 */
[----:B---3--:R-:W-:Y:S02]  /*c420*/  FFMA.FTZ R88, R144, c[0x0][0x2d0], -R192 ;  /* 0x0000b40090587a23 */ /* 0x008fe400000108c0 */
[----:B------:R-:W-:Y:S01]  /*c430*/  FADD.FTZ R174, R164, R174 ;  /* 0x000000aea4ae7221 */ /* 0x000fe20000010000 */
[----:B------:R-:W-:Y:S01]  /*c440*/  MOV R164, R72 ;  /* 0x0000004800a47202 */ /* 0x000fe20000000f00 */
[C---:B------:R-:W-:Y:S01]  /*c450*/  HMMA.16816.F32.BF16 R48, R76.reuse, R94, R48 ;  /* 0x0000005e4c30723c */ /* 0x040fe20000041830 */
[----:B------:R-:W-:Y:S03]  /*c460*/  FADD.FTZ R107, R108, R107 ;  /* 0x0000006b6c6b7221 */ /* 0x000fe60000010000 */
[----:B------:R3:W-:Y:S01]  /*c470*/  MUFU.EX2 R100, R88 ;  /* 0x0000005800647308 */ /* 0x0007e20000000800 */
[----:B------:R-:W-:Y:S02]  /*c480*/  FADD.FTZ R174, R182, R174 ;  /* 0x000000aeb6ae7221 */ /* 0x000fe40000010000 */
[----:B----4-:R-:W-:Y:S01]  /*c490*/  FADD.FTZ R104, R130, R104 ;  /* 0x0000006882687221 */ /* 0x010fe20000010000 */
[-C--:B-1----:R-:W-:Y:S01]  /*c4a0*/  HMMA.16816.F32.BF16 R52, R76, R84.reuse, R52 ;  /* 0x000000544c34723c */ /* 0x082fe20000041834 */
[----:B------:R-:W-:Y:S03]  /*c4b0*/  FADD.FTZ R107, R109, R107 ;  /* 0x0000006b6d6b7221 */ /* 0x000fe60000010000 */
[----:B------:R-:W-:Y:S02]  /*c4c0*/  FADD.FTZ R174, R193, R174 ;  /* 0x000000aec1ae7221 */ /* 0x000fe40000010000 */
[----:B------:R-:W1:Y:S01]  /*c4d0*/  MUFU.EX2 R101, R92 ;  /* 0x0000005c00657308 */ /* 0x000e620000000800 */
[----:B------:R-:W-:Y:S01]  /*c4e0*/  IMAD.MOV.U32 R167, RZ, RZ, R3 ;  /* 0x000000ffffa77224 */ /* 0x000fe200078e0003 */
[C---:B------:R-:W-:Y:S01]  /*c4f0*/  HMMA.16816.F32.BF16 R56, R80.reuse, R84, R56 ;  /* 0x000000545038723c */ /* 0x040fe20000041838 */
[----:B------:R-:W-:Y:S03]  /*c500*/  FADD.FTZ R174, R196, R174 ;  /* 0x000000aec4ae7221 */ /* 0x000fe60000010000 */
[----:B--2---:R-:W-:Y:S02]  /*c510*/  FADD.FTZ R104, R131, R104 ;  /* 0x0000006883687221 */ /* 0x004fe40000010000 */
[----:B------:R-:W-:Y:S02]  /*c520*/  FADD.FTZ R174, R111, R174 ;  /* 0x000000ae6fae7221 */ /* 0x000fe40000010000 */
[-C--:B------:R-:W-:Y:S01]  /*c530*/  HMMA.16816.F32.BF16 R60, R80, R86.reuse, R60 ;  /* 0x00000056503c723c */ /* 0x080fe2000004183c */
[----:B------:R-:W-:Y:S01]  /*c540*/  FFMA.FTZ R84, R149, c[0x0][0x2d0], -R192 ;  /* 0x0000b40095547a23 */ /* 0x000fe200000108c0 */
[----:B------:R-:W2:Y:S01]  /*c550*/  MUFU.EX2 R251, R251 ;  /* 0x000000fb00fb7308 */ /* 0x000ea20000000800 */
[----:B---3--:R-:W3:Y:S01]  /*c560*/  LDSM.16.MT88.4 R88, [R225+0x1100] ;  /* 0x00110000e158783b */ /* 0x008ee20000004200 */
[----:B------:R-:W-:Y:S03]  /*c570*/  FADD.FTZ R174, R116, R174 ;  /* 0x000000ae74ae7221 */ /* 0x000fe60000010000 */
[----:B------:R-:W-:Y:S01]  /*c580*/  FFMA.FTZ R80, R148, c[0x0][0x2d0], -R199 ;  /* 0x0000b40094507a23 */ /* 0x000fe200000108c7 */
[----:B------:R-:W-:Y:S01]  /*c590*/  HMMA.16816.F32.BF16 R64, R76, R86, R64 ;  /* 0x000000564c40723c */ /* 0x000fe20000041840 */
[----:B------:R-:W-:Y:S03]  /*c5a0*/  FADD.FTZ R174, R119, R174 ;  /* 0x000000ae77ae7221 */ /* 0x000fe60000010000 */
[----:B------:R4:W-:Y:S01]  /*c5b0*/  MUFU.EX2 R114, R80 ;  /* 0x0000005000727308 */ /* 0x0009e20000000800 */
[----:B------:R-:W-:Y:S01]  /*c5c0*/  FADD.FTZ R174, R128, R174 ;  /* 0x000000ae80ae7221 */ /* 0x000fe20000010000 */
[----:B-1----:R-:W-:Y:S01]  /*c5d0*/  F2FP.BF16.PACK_AB R81, R101, R100 ;  /* 0x000000646551723e */ /* 0x002fe200000010ff */
[----:B------:R-:W-:Y:S01]  /*c5e0*/  FFMA.FTZ R92, R150, c[0x0][0x2d0], -R192 ;  /* 0x0000b400965c7a23 */ /* 0x000fe200000108c0 */
[----:B------:R-:W-:Y:S01]  /*c5f0*/  F2FP.BF16.PACK_AB R76, R110, R105 ;  /* 0x000000696e4c723e */ /* 0x000fe200000010ff */
[----:B------:R-:W-:Y:S03]  /*c600*/  LDSM.16.MT88.4 R148, [R225+0x2900] ;  /* 0x00290000e194783b */ /* 0x000fe60000004200 */
[----:B------:R-:W-:Y:S01]  /*c610*/  F2FP.BF16.PACK_AB R77, R116, R111 ;  /* 0x0000006f744d723e */ /* 0x000fe200000010ff */
[----:B------:R-:W-:Y:S01]  /*c620*/  FADD.FTZ R105, R105, R172 ;  /* 0x000000ac69697221 */ /* 0x000fe20000010000 */
[----:B------:R1:W-:Y:S01]  /*c630*/  MUFU.EX2 R121, R84 ;  /* 0x0000005400797308 */ /* 0x0003e20000000800 */
[----:B------:R-:W-:Y:S02]  /*c640*/  F2FP.BF16.PACK_AB R78, R118, R117 ;  /* 0x00000075764e723e */ /* 0x000fe400000010ff */
[----:B------:R-:W-:Y:S01]  /*c650*/  F2FP.BF16.PACK_AB R79, R128, R119 ;  /* 0x00000077804f723e */ /* 0x000fe200000010ff */
[----:B------:R-:W-:Y:S01]  /*c660*/  FADD.FTZ R105, R110, R105 ;  /* 0x000000696e697221 */ /* 0x000fe20000010000 */
[C---:B--2---:R-:W-:Y:S01]  /*c670*/  F2FP.BF16.PACK_AB R82, R251.reuse, R131 ;  /* 0x00000083fb52723e */ /* 0x044fe200000010ff */
[----:B------:R-:W-:Y:S02]  /*c680*/  FADD.FTZ R251, R251, R104 ;  /* 0x00000068fbfb7221 */ /* 0x000fe40000010000 */
[----:B------:R-:W-:Y:S02]  /*c690*/  FADD.FTZ R105, R117, R105 ;  /* 0x0000006975697221 */ /* 0x000fe40000010000 */
[----:B------:R-:W2:Y:S02]  /*c6a0*/  MUFU.EX2 R113, R92 ;  /* 0x0000005c00717308 */ /* 0x000ea40000000800 */
[----:B------:R-:W-:Y:S02]  /*c6b0*/  FADD.FTZ R118, R118, R105 ;  /* 0x0000006976767221 */ /* 0x000fe40000010000 */
[--C-:B----4-:R-:W-:Y:S06]  /*c6c0*/  FFMA.FTZ R80, R155, c[0x0][0x2d0], -R198.reuse ;  /* 0x0000b4009b507a23 */ /* 0x110fec00000108c6 */
[----:B------:R4:W-:Y:S01]  /*c6d0*/  MUFU.EX2 R103, R80 ;  /* 0x0000005000677308 */ /* 0x0009e20000000800 */
[-C--:B---3--:R-:W-:Y:S01]  /*c6e0*/  HMMA.16816.F32.BF16 R4, R76, R88.reuse, R4 ;  /* 0x000000584c04723c */ /* 0x088fe20000041804 */
[----:B-1----:R-:W1:Y:S08]  /*c6f0*/  LDSM.16.MT88.4 R84, [R220+0x1100] ;  /* 0x00110000dc54783b */ /* 0x002e700000004200 */
[----:B------:R-:W-:Y:S03]  /*c700*/  MUFU.EX2 R252, R252 ;  /* 0x000000fc00fc7308 */ /* 0x000fe60000000800 */
[----:B--2---:R-:W-:Y:S01]  /*c710*/  F2FP.BF16.PACK_AB R83, R121, R113 ;  /* 0x000000717953723e */ /* 0x004fe200000010ff */
[--C-:B------:R-:W-:Y:S02]  /*c720*/  FFMA.FTZ R92, R154, c[0x0][0x2d0], -R198.reuse ;  /* 0x0000b4009a5c7a23 */ /* 0x100fe400000108c6 */
[----:B------:R-:W-:Y:S04]  /*c730*/  FFMA.FTZ R198, R177, c[0x0][0x2d0], -R198 ;  /* 0x0000b400b1c67a23 */ /* 0x000fe800000108c6 */
[----:B------:R2:W-:Y:S01]  /*c740*/  MUFU.EX2 R115, R92 ;  /* 0x0000005c00737308 */ /* 0x0005e20000000800 */
[----:B----4-:R-:W-:Y:S09]  /*c750*/  F2FP.BF16.PACK_AB R80, R130, R129 ;  /* 0x000000818250723e */ /* 0x010ff200000010ff */
[----:B------:R-:W-:Y:S01]  /*c760*/  MUFU.EX2 R250, R250 ;  /* 0x000000fa00fa7308 */ /* 0x000fe20000000800 */
[C---:B------:R-:W-:Y:S07]  /*c770*/  HMMA.16816.F32.BF16 R8, R80.reuse, R88, R8 ;  /* 0x000000585008723c */ /* 0x040fee0000041808 */
[----:B------:R-:W-:Y:S01]  /*c780*/  FFMA.FTZ R88, R153, c[0x0][0x2d0], -R199 ;  /* 0x0000b40099587a23 */ /* 0x000fe200000108c7 */
[-C--:B------:R-:W-:Y:S01]  /*c790*/  HMMA.16816.F32.BF16 R12, R80, R90.reuse, R12 ;  /* 0x0000005a500c723c */ /* 0x080fe2000004180c */
[----:B------:R-:W-:Y:S01]  /*c7a0*/  MUFU.EX2 R249, R249 ;  /* 0x000000f900f97308 */ /* 0x000fe20000000800 */
[----:B--2---:R-:W2:Y:S06]  /*c7b0*/  LDSM.16.MT88.4 R92, [R219+0x1100] ;  /* 0x00110000db5c783b */ /* 0x004eac0000004200 */
[C---:B------:R-:W-:Y:S03]  /*c7c0*/  HMMA.16816.F32.BF16 R16, R76.reuse, R90, R16 ;  /* 0x0000005a4c10723c */ /* 0x040fe60000041810 */
[----:B------:R3:W-:Y:S05]  /*c7d0*/  MUFU.EX2 R122, R88 ;  /* 0x00000058007a7308 */ /* 0x0007ea0000000800 */
[-C--:B-1----:R-:W-:Y:S05]  /*c7e0*/  HMMA.16816.F32.BF16 R20, R76, R84.reuse, R20 ;  /* 0x000000544c14723c */ /* 0x082fea0000041814 */
[----:B------:R-:W-:Y:S03]  /*c7f0*/  MUFU.EX2 R248, R248 ;  /* 0x000000f800f87308 */ /* 0x000fe60000000800 */
[C---:B------:R-:W-:Y:S07]  /*c800*/  HMMA.16816.F32.BF16 R24, R80.reuse, R84, R24 ;  /* 0x000000545018723c */ /* 0x040fee0000041818 */
[----:B------:R-:W-:Y:S01]  /*c810*/  FFMA.FTZ R84, R159, c[0x0][0x2d0], -R195 ;  /* 0x0000b4009f547a23 */ /* 0x000fe200000108c3 */
[-C--:B------:R-:W-:Y:S01]  /*c820*/  HMMA.16816.F32.BF16 R28, R80, R86.reuse, R28 ;  /* 0x00000056501c723c */ /* 0x080fe2000004181c */
[----:B------:R-:W-:Y:S03]  /*c830*/  MUFU.EX2 R247, R247 ;  /* 0x000000f700f77308 */ /* 0x000fe60000000800 */
[--C-:B---3--:R-:W-:Y:S02]  /*c840*/  FFMA.FTZ R88, R152, c[0x0][0x2d0], -R199.reuse ;  /* 0x0000b40098587a23 */ /* 0x108fe400000108c7 */
[----:B------:R-:W-:Y:S02]  /*c850*/  FFMA.FTZ R199, R183, c[0x0][0x2d0], -R199 ;  /* 0x0000b400b7c77a23 */ /* 0x000fe400000108c7 */
[C---:B------:R-:W-:Y:S03]  /*c860*/  HMMA.16816.F32.BF16 R32, R76.reuse, R86, R32 ;  /* 0x000000564c20723c */ /* 0x040fe60000041820 */
[----:B------:R1:W-:Y:S05]  /*c870*/  MUFU.EX2 R112, R84 ;  /* 0x0000005400707308 */ /* 0x0003ea0000000800 */
[-C--:B--2---:R-:W-:Y:S05]  /*c880*/  HMMA.16816.F32.BF16 R36, R76, R92.reuse, R36 ;  /* 0x0000005c4c24723c */ /* 0x084fea0000041824 */
[----:B------:R2:W-:Y:S03]  /*c890*/  MUFU.EX2 R125, R88 ;  /* 0x00000058007d7308 */ /* 0x0005e60000000800 */
[C---:B------:R-:W-:Y:S07]  /*c8a0*/  HMMA.16816.F32.BF16 R40, R80.reuse, R92, R40 ;  /* 0x0000005c5028723c */ /* 0x040fee0000041828 */
[--C-:B------:R-:W-:Y:S01]  /*c8b0*/  FFMA.FTZ R92, R162, c[0x0][0x2d0], -R192.reuse ;  /* 0x0000b400a25c7a23 */ /* 0x100fe200000108c0 */
[-C--:B------:R-:W-:Y:S01]  /*c8c0*/  HMMA.16816.F32.BF16 R44, R80, R94.reuse, R44 ;  /* 0x0000005e502c723c */ /* 0x080fe2000004182c */
[----:B------:R-:W-:Y:S03]  /*c8d0*/  MUFU.EX2 R209, R209 ;  /* 0x000000d100d17308 */ /* 0x000fe60000000800 */
[--C-:B-1----:R-:W-:Y:S04]  /*c8e0*/  FFMA.FTZ R84, R158, c[0x0][0x2d0], -R195.reuse ;  /* 0x0000b4009e547a23 */ /* 0x102fe800000108c3 */
[C---:B------:R-:W-:Y:S03]  /*c8f0*/  HMMA.16816.F32.BF16 R48, R76.reuse, R94, R48 ;  /* 0x0000005e4c30723c */ /* 0x040fe60000041830 */
[----:B------:R1:W3:Y:S01]  /*c900*/  MUFU.EX2 R120, R84 ;  /* 0x0000005400787308 */ /* 0x0002e20000000800 */
[----:B--2---:R-:W2:Y:S09]  /*c910*/  LDSM.16.MT88.4 R88, [R218+0x1100] ;  /* 0x00110000da58783b */ /* 0x004eb20000004200 */
[----:B------:R4:W-:Y:S10]  /*c920*/  MUFU.EX2 R126, R92 ;  /* 0x0000005c007e7308 */ /* 0x0009f40000000800 */
[----:B------:R-:W-:Y:S01]  /*c930*/  MUFU.EX2 R206, R206 ;  /* 0x000000ce00ce7308 */ /* 0x000fe20000000800 */
[--C-:B-1----:R-:W-:Y:S09]  /*c940*/  FFMA.FTZ R84, R157, c[0x0][0x2d0], -R195.reuse ;  /* 0x0000b4009d547a23 */ /* 0x102ff200000108c3 */
[----:B------:R1:W-:Y:S01]  /*c950*/  MUFU.EX2 R123, R84 ;  /* 0x00000054007b7308 */ /* 0x0003e20000000800 */
[--C-:B----4-:R-:W-:Y:S09]  /*c960*/  FFMA.FTZ R92, R161, c[0x0][0x2d0], -R192.reuse ;  /* 0x0000b400a15c7a23 */ /* 0x110ff200000108c0 */
[----:B------:R4:W5:Y:S01]  /*c970*/  MUFU.EX2 R133, R92 ;  /* 0x0000005c00857308 */ /* 0x0009620000000800 */
[-C--:B--2---:R-:W-:Y:S08]  /*c980*/  HMMA.16816.F32.BF16 R52, R76, R88.reuse, R52 ;  /* 0x000000584c34723c */ /* 0x084ff00000041834 */
[C---:B------:R-:W-:Y:S01]  /*c990*/  HMMA.16816.F32.BF16 R56, R80.reuse, R88, R56 ;  /* 0x000000585038723c */ /* 0x040fe20000041838 */
[----:B------:R-:W-:Y:S03]  /*c9a0*/  MUFU.EX2 R203, R203 ;  /* 0x000000cb00cb7308 */ /* 0x000fe60000000800 */
[--C-:B-1----:R-:W-:Y:S03]  /*c9b0*/  FFMA.FTZ R84, R156, c[0x0][0x2d0], -R195.reuse ;  /* 0x0000b4009c547a23 */ /* 0x102fe600000108c3 */
[--C-:B------:R-:W-:Y:S01]  /*c9c0*/  FFMA.FTZ R88, R160, c[0x0][0x2d0], -R192.reuse ;  /* 0x0000b400a0587a23 */ /* 0x100fe200000108c0 */
[-C--:B------:R-:W-:Y:S03]  /*c9d0*/  HMMA.16816.F32.BF16 R60, R80, R90.reuse, R60 ;  /* 0x0000005a503c723c */ /* 0x080fe6000004183c */
[----:B------:R1:W2:Y:S01]  /*c9e0*/  MUFU.EX2 R127, R84 ;  /* 0x00000054007f7308 */ /* 0x0002a20000000800 */
[----:B----4-:R-:W-:Y:S03]  /*c9f0*/  LDSM.16.MT88.4 R92, [R219+0x1900] ;  /* 0x00190000db5c783b */ /* 0x010fe60000004200 */
[----:B---3--:R-:W-:Y:S01]  /*ca00*/  F2FP.BF16.PACK_AB R80, R120, R112 ;  /* 0x000000707850723e */ /* 0x008fe200000010ff */
[----:B------:R-:W-:Y:S01]  /*ca10*/  HMMA.16816.F32.BF16 R64, R76, R90, R64 ;  /* 0x0000005a4c40723c */ /* 0x000fe20000041840 */
[----:B-----5:R-:W-:Y:S04]  /*ca20*/  MOV R177, R133 ;  /* 0x0000008500b17202 */ /* 0x020fe80000000f00 */
[----:B------:R3:W4:Y:S02]  /*ca30*/  MUFU.EX2 R134, R88 ;  /* 0x0000005800867308 */ /* 0x0007240000000800 */
[----:B------:R-:W-:Y:S02]  /*ca40*/  F2FP.BF16.PACK_AB R76, R114, R102 ;  /* 0x00000066724c723e */ /* 0x000fe400000010ff */
[----:B------:R-:W-:Y:S03]  /*ca50*/  F2FP.BF16.PACK_AB R77, R115, R103 ;  /* 0x00000067734d723e */ /* 0x000fe600000010ff */
[----:B------:R-:W-:Y:S02]  /*ca60*/  F2FP.BF16.PACK_AB R78, R125, R122 ;  /* 0x0000007a7d4e723e */ /* 0x000fe400000010ff */
[----:B------:R-:W-:Y:S01]  /*ca70*/  F2FP.BF16.PACK_AB R79, R250, R252 ;  /* 0x000000fcfa4f723e */ /* 0x000fe200000010ff */
[----:B------:R-:W-:Y:S01]  /*ca80*/  MUFU.EX2 R202, R202 ;  /* 0x000000ca00ca7308 */ /* 0x000fe20000000800 */
[--C-:B-1----:R-:W-:Y:S01]  /*ca90*/  FFMA.FTZ R84, R163, c[0x0][0x2d0], -R192.reuse ;  /* 0x0000b400a3547a23 */ /* 0x102fe200000108c0 */
[----:B--2---:R-:W-:Y:S08]  /*caa0*/  F2FP.BF16.PACK_AB R82, R127, R123 ;  /* 0x0000007b7f52723e */ /* 0x004ff000000010ff */
[----:B------:R1:W2:Y:S01]  /*cab0*/  MUFU.EX2 R124, R84 ;  /* 0x00000054007c7308 */ /* 0x0002a20000000800 */
[----:B---3--:R-:W-:Y:S01]  /*cac0*/  LDSM.16.MT88.4 R88, [R220+0x1900] ;  /* 0x00190000dc58783b */ /* 0x008fe20000004200 */
[----:B----4-:R-:W-:Y:S02]  /*cad0*/  F2FP.BF16.PACK_AB R83, R134, R133 ;  /* 0x000000858653723e */ /* 0x010fe400000010ff */
[----:B------:R-:W-:Y:S06]  /*cae0*/  MOV R183, R134 ;  /* 0x0000008600b77202 */ /* 0x000fec0000000f00 */
[----:B------:R-:W-:Y:S10]  /*caf0*/  MUFU.EX2 R201, R201 ;  /* 0x000000c900c97308 */ /* 0x000ff40000000800 */
[----:B------:R-:W-:Y:S01]  /*cb00*/  MUFU.EX2 R245, R245 ;  /* 0x000000f500f57308 */ /* 0x000fe20000000800 */
[----:B-1----:R-:W1:Y:S01]  /*cb10*/  LDSM.16.MT88.4 R84, [R225+0x1900] ;  /* 0x00190000e154783b */ /* 0x002e620000004200 */
[----:B--2---:R-:W-:Y:S08]  /*cb20*/  F2FP.BF16.PACK_AB R81, R126, R124 ;  /* 0x0000007c7e51723e */ /* 0x004ff000000010ff */
[----:B------:R-:W2:Y:S10]  /*cb30*/  MUFU.EX2 R210, R210 ;  /* 0x000000d200d27308 */ /* 0x000eb40000000800 */
[----:B------:R-:W-:Y:S10]  /*cb40*/  MUFU.EX2 R207, R207 ;  /* 0x000000cf00cf7308 */ /* 0x000ff40000000800 */
[----:B------:R-:W3:Y:S10]  /*cb50*/  MUFU.EX2 R204, R204 ;  /* 0x000000cc00cc7308 */ /* 0x000ef40000000800 */
[----:B------:R-:W-:Y:S01]  /*cb60*/  MUFU.EX2 R246, R246 ;  /* 0x000000f600f67308 */ /* 0x000fe20000000800 */
[-C--:B-1----:R-:W-:Y:S09]  /*cb70*/  HMMA.16816.F32.BF16 R4, R76, R84.reuse, R4 ;  /* 0x000000544c04723c */ /* 0x082ff20000041804 */
[----:B------:R-:W1:Y:S01]  /*cb80*/  MUFU.EX2 R211, R211 ;  /* 0x000000d300d37308 */ /* 0x000e620000000800 */
[C---:B------:R-:W-:Y:S08]  /*cb90*/  HMMA.16816.F32.BF16 R8, R80.reuse, R84, R8 ;  /* 0x000000545008723c */ /* 0x040ff00000041808 */
[-C--:B------:R-:W-:Y:S01]  /*cba0*/  HMMA.16816.F32.BF16 R12, R80, R86.reuse, R12 ;  /* 0x00000056500c723c */ /* 0x080fe2000004180c */
[----:B------:R-:W-:Y:S07]  /*cbb0*/  MUFU.EX2 R208, R208 ;  /* 0x000000d000d07308 */ /* 0x000fee0000000800 */
[C---:B------:R-:W-:Y:S01]  /*cbc0*/  HMMA.16816.F32.BF16 R16, R76.reuse, R86, R16 ;  /* 0x000000564c10723c */ /* 0x040fe20000041810 */
[----:B------:R-:W4:Y:S02]  /*cbd0*/  LDSM.16.MT88.4 R84, [R218+0x1900] ;  /* 0x00190000da54783b */ /* 0x000f240000004200 */
[----:B------:R-:W5:Y:S05]  /*cbe0*/  MUFU.EX2 R205, R205 ;  /* 0x000000cd00cd7308 */ /* 0x000f6a0000000800 */
[-C--:B------:R-:W-:Y:S05]  /*cbf0*/  HMMA.16816.F32.BF16 R20, R76, R88.reuse, R20 ;  /* 0x000000584c14723c */ /* 0x080fea0000041814 */
        /* <DEDUP_REMOVED lines=10> */
[----:B------:R-:W-:Y:S02]  /*cca0*/  MUFU.EX2 R186, R186 ;  /* 0x000000ba00ba7308 */ /* 0x000fe40000000800 */
[-C--:B------:R-:W-:Y:S08]  /*ccb0*/  HMMA.16816.F32.BF16 R44, R80, R94.reuse, R44 ;  /* 0x0000005e502c723c */ /* 0x080ff0000004182c */
[C---:B------:R-:W-:Y:S01]  /*ccc0*/  HMMA.16816.F32.BF16 R48, R76.reuse, R94, R48 ;  /* 0x0000005e4c30723c */ /* 0x040fe20000041830 */
[----:B------:R-:W-:Y:S01]  /*ccd0*/  LDSM.16.MT88.4 R92, [R219+0x2100] ;  /* 0x00210000db5c783b */ /* 0x000fe20000004200 */
[----:B------:R-:W-:Y:S06]  /*cce0*/  MUFU.EX2 R199, R199 ;  /* 0x000000c700c77308 */ /* 0x000fec0000000800 */
[-C--:B----4-:R-:W-:Y:S04]  /*ccf0*/  HMMA.16816.F32.BF16 R52, R76, R84.reuse, R52 ;  /* 0x000000544c34723c */ /* 0x090fe80000041834 */
[----:B------:R-:W-:Y:S04]  /*cd00*/  MUFU.EX2 R180, R180 ;  /* 0x000000b400b47308 */ /* 0x000fe80000000800 */
[C---:B------:R-:W-:Y:S06]  /*cd10*/  HMMA.16816.F32.BF16 R56, R80.reuse, R84, R56 ;  /* 0x000000545038723c */ /* 0x040fec0000041838 */
[----:B------:R-:W4:Y:S02]  /*cd20*/  MUFU.EX2 R198, R198 ;  /* 0x000000c600c67308 */ /* 0x000f240000000800 */
[-C--:B------:R-:W-:Y:S07]  /*cd30*/  HMMA.16816.F32.BF16 R60, R80, R86.reuse, R60 ;  /* 0x00000056503c723c */ /* 0x080fee000004183c */
[----:B--2---:R-:W-:Y:S01]  /*cd40*/  F2FP.BF16.PACK_AB R80, R210, R245 ;  /* 0x000000f5d250723e */ /* 0x004fe200000010ff */
[----:B------:R-:W-:Y:S01]  /*cd50*/  HMMA.16816.F32.BF16 R64, R76, R86, R64 ;  /* 0x000000564c40723c */ /* 0x000fe20000041840 */
[----:B------:R-:W2:Y:S03]  /*cd60*/  LDSM.16.MT88.4 R84, [R220+0x2100] ;  /* 0x00210000dc54783b */ /* 0x000ea60000004200 */
[----:B---3--:R-:W-:Y:S02]  /*cd70*/  F2FP.BF16.PACK_AB R82, R204, R207 ;  /* 0x000000cfcc52723e */ /* 0x008fe400000010ff */
[----:B-1----:R-:W-:Y:S02]  /*cd80*/  F2FP.BF16.PACK_AB R81, R211, R246 ;  /* 0x000000f6d351723e */ /* 0x002fe400000010ff */
[----:B------:R-:W-:Y:S04]  /*cd90*/  F2FP.BF16.PACK_AB R76, R248, R249 ;  /* 0x000000f9f84c723e */ /* 0x000fe800000010ff */
[----:B------:R-:W-:Y:S02]  /*cda0*/  F2FP.BF16.PACK_AB R77, R209, R247 ;  /* 0x000000f7d14d723e */ /* 0x000fe400000010ff */
[----:B------:R-:W-:Y:S02]  /*cdb0*/  F2FP.BF16.PACK_AB R78, R203, R206 ;  /* 0x000000cecb4e723e */ /* 0x000fe400000010ff */
[----:B------:R-:W-:Y:S02]  /*cdc0*/  F2FP.BF16.PACK_AB R79, R201, R202 ;  /* 0x000000cac94f723e */ /* 0x000fe400000010ff */
[----:B-----5:R-:W-:Y:S05]  /*cdd0*/  F2FP.BF16.PACK_AB R83, R205, R208 ;  /* 0x000000d0cd53723e */ /* 0x020fea00000010ff */
[-C--:B------:R-:W-:Y:S08]  /*cde0*/  HMMA.16816.F32.BF16 R4, R76, R88.reuse, R4 ;  /* 0x000000584c04723c */ /* 0x080ff00000041804 */
[C---:B------:R-:W-:Y:S08]  /*cdf0*/  HMMA.16816.F32.BF16 R8, R80.reuse, R88, R8 ;  /* 0x000000585008723c */ /* 0x040ff00000041808 */
[-C--:B------:R-:W-:Y:S08]  /*ce00*/  HMMA.16816.F32.BF16 R12, R80, R90.reuse, R12 ;  /* 0x0000005a500c723c */ /* 0x080ff0000004180c */
[C---:B------:R-:W-:Y:S01]  /*ce10*/  HMMA.16816.F32.BF16 R16, R76.reuse, R90, R16 ;  /* 0x0000005a4c10723c */ /* 0x040fe20000041810 */
[----:B------:R-:W1:Y:S07]  /*ce20*/  LDSM.16.MT88.4 R88, [R218+0x2100] ;  /* 0x00210000da58783b */ /* 0x000e6e0000004200 */
[-C--:B--2---:R-:W-:Y:S08]  /*ce30*/  HMMA.16816.F32.BF16 R20, R76, R84.reuse, R20 ;  /* 0x000000544c14723c */ /* 0x084ff00000041814 */
[C---:B------:R-:W-:Y:S07]  /*ce40*/  HMMA.16816.F32.BF16 R24, R80.reuse, R84, R24 ;  /* 0x000000545018723c */ /* 0x040fee0000041818 */
[----:B------:R-:W-:Y:S01]  /*ce50*/  FFMA.FTZ R84, R185, c[0x0][0x2d0], -R195 ;  /* 0x0000b400b9547a23 */ /* 0x000fe200000108c3 */
[-C--:B------:R-:W-:Y:S01]  /*ce60*/  HMMA.16816.F32.BF16 R28, R80, R86.reuse, R28 ;  /* 0x00000056501c723c */ /* 0x080fe2000004181c */
[----:B------:R-:W-:Y:S03]  /*ce70*/  IMAD.MOV.U32 R185, RZ, RZ, R127 ;  /* 0x000000ffffb97224 */ /* 0x000fe600078e007f */
[----:B----4-:R-:W-:Y:S01]  /*ce80*/  F2FP.BF16.PACK_AB R127, R198, R180 ;  /* 0x000000b4c67f723e */ /* 0x010fe200000010ff */
[--C-:B------:R-:W-:Y:S01]  /*ce90*/  FFMA.FTZ R85, R181, c[0x0][0x2d0], -R195.reuse ;  /* 0x0000b400b5557a23 */ /* 0x100fe200000108c3 */
[----:B------:R-:W-:Y:S01]  /*cea0*/  MOV R181, R126 ;  /* 0x0000007e00b57202 */ /* 0x000fe20000000f00 */
[----:B------:R-:W-:Y:S01]  /*ceb0*/  MUFU.EX2 R84, R84 ;  /* 0x0000005400547308 */ /* 0x000fe20000000800 */
[C---:B------:R-:W-:Y:S01]  /*cec0*/  HMMA.16816.F32.BF16 R32, R76.reuse, R86, R32 ;  /* 0x000000564c20723c */ /* 0x040fe20000041820 */
[----:B------:R-:W-:Y:S06]  /*ced0*/  F2FP.BF16.PACK_AB R126, R199, R186 ;  /* 0x000000bac77e723e */ /* 0x000fec00000010ff */
[----:B------:R-:W-:Y:S01]  /*cee0*/  FFMA.FTZ R87, R191, c[0x0][0x2d0], -R192 ;  /* 0x0000b400bf577a23 */ /* 0x000fe200000108c0 */
[-C--:B------:R-:W-:Y:S01]  /*cef0*/  HMMA.16816.F32.BF16 R36, R76, R92.reuse, R36 ;  /* 0x0000005c4c24723c */ /* 0x080fe20000041824 */
[--C-:B------:R-:W-:Y:S01]  /*cf00*/  FFMA.FTZ R86, R179, c[0x0][0x2d0], -R195.reuse ;  /* 0x0000b400b3567a23 */ /* 0x100fe200000108c3 */
[----:B------:R-:W2:Y:S02]  /*cf10*/  MUFU.EX2 R85, R85 ;  /* 0x0000005500557308 */ /* 0x000ea40000000800 */
[----:B------:R-:W-:Y:S01]  /*cf20*/  MOV R179, R125 ;  /* 0x0000007d00b37202 */ /* 0x000fe20000000f00 */
[----:B------:R-:W-:Y:S01]  /*cf30*/  FFMA.FTZ R195, R176, c[0x0][0x2d0], -R195 ;  /* 0x0000b400b0c37a23 */ /* 0x000fe200000108c3 */
[----:B------:R-:W-:Y:S01]  /*cf40*/  F2FP.BF16.PACK_AB R125, R189, R194 ;  /* 0x000000c2bd7d723e */ /* 0x000fe200000010ff */
[----:B------:R-:W-:Y:S01]  /*cf50*/  IMAD.MOV.U32 R176, RZ, RZ, R124 ;  /* 0x000000ffffb07224 */ /* 0x000fe200078e007c */
[C---:B------:R-:W-:Y:S01]  /*cf60*/  HMMA.16816.F32.BF16 R40, R80.reuse, R92, R40 ;  /* 0x0000005c5028723c */ /* 0x040fe20000041828 */
[----:B------:R-:W-:Y:S03]  /*cf70*/  F2FP.BF16.PACK_AB R124, R197, R200 ;  /* 0x000000c8c57c723e */ /* 0x000fe600000010ff */
[----:B------:R-:W-:Y:S01]  /*cf80*/  MOV R191, R123 ;  /* 0x0000007b00bf7202 */ /* 0x000fe20000000f00 */
[----:B------:R-:W-:Y:S02]  /*cf90*/  MUFU.EX2 R86, R86 ;  /* 0x0000005600567308 */ /* 0x000fe40000000800 */
[--C-:B------:R-:W-:Y:S01]  /*cfa0*/  FFMA.FTZ R93, R184, c[0x0][0x2d0], -R192.reuse ;  /* 0x0000b400b85d7a23 */ /* 0x100fe200000108c0 */
[-C--:B------:R-:W-:Y:S01]  /*cfb0*/  HMMA.16816.F32.BF16 R44, R80, R94.reuse, R44 ;  /* 0x0000005e502c723c */ /* 0x080fe2000004182c */
[----:B------:R-:W-:Y:S03]  /*cfc0*/  MOV R184, R115 ;  /* 0x0000007300b87202 */ /* 0x000fe60000000f00 */
[--C-:B------:R-:W-:Y:S01]  /*cfd0*/  FFMA.FTZ R92, R187, c[0x0][0x2d0], -R192.reuse ;  /* 0x0000b400bb5c7a23 */ /* 0x100fe200000108c0 */
[----:B------:R-:W-:Y:S01]  /*cfe0*/  MOV R187, R120 ;  /* 0x0000007800bb7202 */ /* 0x000fe20000000f00 */
[----:B------:R-:W-:Y:S01]  /*cff0*/  FFMA.FTZ R192, R73, c[0x0][0x2d0], -R192 ;  /* 0x0000b40049c07a23 */ /* 0x000fe200000108c0 */
[----:B------:R-:W-:Y:S01]  /*d000*/  MOV R73, R112 ;  /* 0x0000007000497202 */ /* 0x000fe20000000f00 */
[C---:B------:R-:W-:Y:S01]  /*d010*/  HMMA.16816.F32.BF16 R48, R76.reuse, R94, R48 ;  /* 0x0000005e4c30723c */ /* 0x040fe20000041830 */
[----:B------:R-:W3:Y:S03]  /*d020*/  MUFU.EX2 R195, R195 ;  /* 0x000000c300c37308 */ /* 0x000ee60000000800 */
[----:B--2---:R-:W-:Y:S01]  /*d030*/  F2FP.BF16.PACK_AB R120, R85, R84 ;  /* 0x000000545578723e */ /* 0x004fe200000010ff */
[----:B------:R-:W-:Y:S02]  /*d040*/  FADD.FTZ R251, R73, R251 ;  /* 0x000000fb49fb7221 */ /* 0x000fe40000010000 */
[----:B------:R-:W-:Y:S01]  /*d050*/  MOV R95, R122 ;  /* 0x0000007a005f7202 */ /* 0x000fe20000000f00 */
[-C--:B-1----:R-:W-:Y:S01]  /*d060*/  HMMA.16816.F32.BF16 R52, R76, R88.reuse, R52 ;  /* 0x000000584c34723c */ /* 0x082fe20000041834 */
[----:B------:R-:W-:Y:S02]  /*d070*/  IMAD.MOV.U32 R94, RZ, RZ, R121 ;  /* 0x000000ffff5e7224 */ /* 0x000fe400078e0079 */
[----:B------:R-:W-:Y:S01]  /*d080*/  MUFU.EX2 R87, R87 ;  /* 0x0000005700577308 */ /* 0x000fe20000000800 */
[----:B------:R-:W-:Y:S04]  /*d090*/  FADD.FTZ R251, R187, R251 ;  /* 0x000000fbbbfb7221 */ /* 0x000fe80000010000 */
[C---:B------:R-:W-:Y:S01]  /*d0a0*/  HMMA.16816.F32.BF16 R56, R80.reuse, R88, R56 ;  /* 0x000000585038723c */ /* 0x040fe20000041838 */
[----:B------:R-:W-:Y:S04]  /*d0b0*/  FADD.FTZ R251, R191, R251 ;  /* 0x000000fbbffb7221 */ /* 0x000fe80000010000 */
[----:B------:R-:W1:Y:S01]  /*d0c0*/  MUFU.EX2 R92, R92 ;  /* 0x0000005c005c7308 */ /* 0x000e620000000800 */
[----:B------:R-:W-:Y:S01]  /*d0d0*/  FADD.FTZ R251, R185, R251 ;  /* 0x000000fbb9fb7221 */ /* 0x000fe20000010000 */
[----:B------:R-:W-:Y:S01]  /*d0e0*/  MOV R88, R113 ;  /* 0x0000007100587202 */ /* 0x000fe20000000f00 */
[-C--:B------:R-:W-:Y:S01]  /*d0f0*/  HMMA.16816.F32.BF16 R60, R80, R90.reuse, R60 ;  /* 0x0000005a503c723c */ /* 0x080fe2000004183c */
[----:B------:R-:W-:Y:S02]  /*d100*/  IMAD.MOV.U32 R89, RZ, RZ, R114 ;  /* 0x000000ffff597224 */ /* 0x000fe400078e0072 */
[----:B------:R-:W-:Y:S01]  /*d110*/  LDSM.16.MT88.4 R112, [R219+0x2900] ;  /* 0x00290000db70783b */ /* 0x000fe20000004200 */
[----:B---3--:R-:W-:Y:S01]  /*d120*/  F2FP.BF16.PACK_AB R122, R195, R86 ;  /* 0x00000056c37a723e */ /* 0x008fe200000010ff */
[----:B------:R-:W-:Y:S02]  /*d130*/  FADD.FTZ R251, R245, R251 ;  /* 0x000000fbf5fb7221 */ /* 0x000fe40000010000 */
[----:B------:R-:W-:Y:S01]  /*d140*/  MUFU.EX2 R93, R93 ;  /* 0x0000005d005d7308 */ /* 0x000fe20000000800 */
[----:B------:R-:W-:Y:S01]  /*d150*/  HMMA.16816.F32.BF16 R64, R76, R90, R64 ;  /* 0x0000005a4c40723c */ /* 0x000fe20000041840 */
[----:B------:R-:W-:Y:S03]  /*d160*/  IMAD.MOV.U32 R83, RZ, RZ, R103 ;  /* 0x000000ffff537224 */ /* 0x000fe600078e0067 */
[----:B------:R-:W-:Y:S01]  /*d170*/  MOV R82, R102 ;  /* 0x0000006600527202 */ /* 0x000fe20000000f00 */
[----:B------:R-:W-:Y:S01]  /*d180*/  IMAD.MOV.U32 R80, RZ, RZ, R100 ;  /* 0x000000ffff507224 */ /* 0x000fe200078e0064 */
[----:B------:R-:W-:Y:S01]  /*d190*/  MOV R81, R101 ;  /* 0x0000006500517202 */ /* 0x000fe20000000f00 */
[----:B------:R-:W-:Y:S01]  /*d1a0*/  FADD.FTZ R174, R83, R174 ;  /* 0x000000ae53ae7221 */ /* 0x000fe20000010000 */
[-C--:B------:R-:W-:Y:S01]  /*d1b0*/  HMMA.16816.F32.BF16 R160, R124, R148.reuse, R4 ;  /* 0x000000947ca0723c */ /* 0x080fe20000041804 */
[----:B------:R-:W2:Y:S01]  /*d1c0*/  MUFU.EX2 R192, R192 ;  /* 0x000000c000c07308 */ /* 0x000ea20000000800 */
[----:B------:R-:W3:Y:S02]  /*d1d0*/  LDSM.16.MT88.4 R100, [R220+0x2900] ;  /* 0x00290000dc64783b */ /* 0x000ee40000004200 */
[----:B------:R-:W-:Y:S01]  /*d1e0*/  FADD.FTZ R118, R82, R118 ;  /* 0x0000007652767221 */ /* 0x000fe20000010000 */
[----:B-1----:R-:W-:Y:S01]  /*d1f0*/  F2FP.BF16.PACK_AB R121, R92, R87 ;  /* 0x000000575c79723e */ /* 0x002fe200000010ff */
[----:B------:R-:W-:Y:S02]  /*d200*/  FADD.FTZ R174, R184, R174 ;  /* 0x000000aeb8ae7221 */ /* 0x000fe40000010000 */
[----:B------:R-:W-:Y:S02]  /*d210*/  FADD.FTZ R118, R89, R118 ;  /* 0x0000007659767221 */ /* 0x000fe40000010000 */
[----:B------:R-:W1:Y:S02]  /*d220*/  LDSM.16.MT88.4 R4, [R218+0x2900] ;  /* 0x00290000da04783b */ /* 0x000e640000004200 */
[----:B------:R-:W-:Y:S02]  /*d230*/  FADD.FTZ R118, R95, R118 ;  /* 0x000000765f767221 */ /* 0x000fe40000010000 */
[----:B------:R-:W-:Y:S02]  /*d240*/  FADD.FTZ R174, R252, R174 ;  /* 0x000000aefcae7221 */ /* 0x000fe40000010000 */
[----:B------:R-:W-:Y:S02]  /*d250*/  FADD.FTZ R118, R179, R118 ;  /* 0x00000076b3767221 */ /* 0x000fe40000010000 */
[----:B------:R-:W-:Y:S02]  /*d260*/  FADD.FTZ R174, R250, R174 ;  /* 0x000000aefaae7221 */ /* 0x000fe40000010000 */
[----:B------:R-:W-:Y:S02]  /*d270*/  FADD.FTZ R118, R249, R118 ;  /* 0x00000076f9767221 */ /* 0x000fe40000010000 */
[----:B------:R-:W-:Y:S02]  /*d280*/  FADD.FTZ R174, R247, R174 ;  /* 0x000000aef7ae7221 */ /* 0x000fe40000010000 */
[----:B------:R-:W-:Y:S01]  /*d290*/  FADD.FTZ R118, R248, R118 ;  /* 0x00000076f8767221 */ /* 0x000fe20000010000 */
[----:B--2---:R-:W-:Y:S01]  /*d2a0*/  F2FP.BF16.PACK_AB R123, R192, R93 ;  /* 0x0000005dc07b723e */ /* 0x004fe200000010ff */
[----:B------:R-:W-:Y:S02]  /*d2b0*/  FADD.FTZ R174, R209, R174 ;  /* 0x000000aed1ae7221 */ /* 0x000fe40000010000 */
[----:B------:R-:W-:Y:S02]  /*d2c0*/  FADD.FTZ R206, R206, R118 ;  /* 0x00000076cece7221 */ /* 0x000fe40000010000 */
[----:B------:R-:W-:Y:S02]  /*d2d0*/  FADD.FTZ R251, R210, R251 ;  /* 0x000000fbd2fb7221 */ /* 0x000fe40000010000 */
        /* <DEDUP_REMOVED lines=9> */
[C---:B------:R-:W-:Y:S01]  /*d370*/  HMMA.16816.F32.BF16 R148, R124.reuse, R150, R16 ;  /* 0x000000967c94723c */ /* 0x040fe20000041810 */
[----:B------:R-:W-:Y:S03]  /*d380*/  FADD.FTZ R8, R88, R8 ;  /* 0x0000000858087221 */ /* 0x000fe60000010000 */
[----:B------:R-:W-:Y:S02]  /*d390*/  FADD.FTZ R206, R200, R206 ;  /* 0x000000cec8ce7221 */ /* 0x000fe40000010000 */
[----:B------:R-:W-:Y:S02]  /*d3a0*/  FADD.FTZ R8, R94, R8 ;  /* 0x000000085e087221 */ /* 0x000fe40000010000 */
[-C--:B---3--:R-:W-:Y:S01]  /*d3b0*/  HMMA.16816.F32.BF16 R144, R124, R100.reuse, R20 ;  /* 0x000000647c90723c */ /* 0x088fe20000041814 */
[----:B------:R-:W-:Y:S03]  /*d3c0*/  FADD.FTZ R174, R194, R174 ;  /* 0x000000aec2ae7221 */ /* 0x000fe60000010000 */
[----:B------:R-:W-:Y:S02]  /*d3d0*/  FADD.FTZ R8, R176, R8 ;  /* 0x00000008b0087221 */ /* 0x000fe40000010000 */
[----:B------:R-:W-:Y:S02]  /*d3e0*/  FADD.FTZ R251, R84, R251 ;  /* 0x000000fb54fb7221 */ /* 0x000fe40000010000 */
[C---:B------:R-:W-:Y:S01]  /*d3f0*/  HMMA.16816.F32.BF16 R140, R120.reuse, R100, R24 ;  /* 0x00000064788c723c */ /* 0x040fe20000041818 */
[----:B------:R-:W-:Y:S03]  /*d400*/  FADD.FTZ R8, R181, R8 ;  /* 0x00000008b5087221 */ /* 0x000fe60000010000 */
[----:B------:R-:W-:Y:S02]  /*d410*/  FADD.FTZ R206, R197, R206 ;  /* 0x000000cec5ce7221 */ /* 0x000fe40000010000 */
[----:B------:R-:W-:Y:S02]  /*d420*/  FADD.FTZ R8, R177, R8 ;  /* 0x00000008b1087221 */ /* 0x000fe40000010000 */
        /* <DEDUP_REMOVED lines=19> */
[----:B------:R-:W-:Y:S01]  /*d560*/  FADD.FTZ R241, R195, R251 ;  /* 0x000000fbc3f17221 */ /* 0x000fe20000010000 */
[----:B------:R-:W-:Y:S01]  /*d570*/  MOV R44, R72 ;  /* 0x00000048002c7202 */ /* 0x000fe20000000f00 */
[C---:B------:R-:W-:Y:S01]  /*d580*/  HMMA.16816.F32.BF16 R112, R124.reuse, R114, R48 ;  /* 0x000000727c70723c */ /* 0x040fe20000041830 */
[----:B------:R-:W-:Y:S04]  /*d590*/  FADD.FTZ R8, R93, R8 ;  /* 0x000000085d087221 */ /* 0x000fe80000010000 */
[----:B------:R-:W-:Y:S03]  /*d5a0*/  FADD.FTZ R240, R192, R8 ;  /* 0x00000008c0f07221 */ /* 0x000fe60000010000 */
[-C--:B-1----:R-:W-:Y:S08]  /*d5b0*/  HMMA.16816.F32.BF16 R128, R124, R4.reuse, R52 ;  /* 0x000000047c80723c */ /* 0x082ff00000041834 */
[C---:B------:R-:W-:Y:S08]  /*d5c0*/  HMMA.16816.F32.BF16 R116, R120.reuse, R4, R56 ;  /* 0x000000047874723c */ /* 0x040ff00000041838 */
[-C--:B------:R-:W-:Y:S08]  /*d5d0*/  HMMA.16816.F32.BF16 R120, R120, R6.reuse, R60 ;  /* 0x000000067878723c */ /* 0x080ff0000004183c */
[----:B------:R-:W-:Y:S01]  /*d5e0*/  HMMA.16816.F32.BF16 R124, R124, R6, R64 ;  /* 0x000000067c7c723c */ /* 0x000fe20000041840 */
[----:B------:R-:W-:-:S07]  /*d5f0*/  @P0 BRA `(.L_x_2447) ;  /* 0xffffa29000000947 */ /* 0x000fce000383ffff */
.L_x_2428:
[----:B------:R-:W1:Y:S01]  /*d600*/  S2UR UR18, SR_CTAID.X ;  /* 0x00000000001279c3 */ /* 0x000e620000002500 */
[----:B------:R-:W-:Y:S01]  /*d610*/  ULDC.64 UR4, c[0x0][0x2c8] ;  /* 0x0000b20000047ab9 */ /* 0x000fe20000000a00 */
[----:B------:R-:W-:Y:S01]  /*d620*/  IMAD.MOV.U32 R4, RZ, RZ, 0x1 ;  /* 0x00000001ff047424 */ /* 0x000fe200078e00ff */
[----:B------:R-:W-:Y:S01]  /*d630*/  PLOP3.LUT P0, PT, PT, PT, UP1, 0x40, 0x0 ;  /* 0x000000000000781c */ /* 0x000fe20003f0e818 */
[----:B------:R-:W-:-:S03]  /*d640*/  IMAD.MOV.U32 R5, RZ, RZ, c[0x0][0x2ac] ;  /* 0x0000ab00ff057624 */ /* 0x000fc600078e00ff */
[----:B------:R-:W-:-:S05]  /*d650*/  IADD3 R6, R4, -c[0x0][0x168], RZ ;  /* 0x80005a0004067a10 */ /* 0x000fca0007ffe0ff */
[----:B------:R-:W-:Y:S01]  /*d660*/  IMAD R5, R5, c[0x0][0x1d0], R6 ;  /* 0x0000740005057a24 */ /* 0x000fe200078e0206 */
[----:B-1----:R-:W-:-:S04]  /*d670*/  ULEA UR18, UR18, 0x7f, 0x7 ;  /* 0x0000007f12127891 */ /* 0x002fc8000f8e383f */
        /* <DEDUP_REMOVED lines=14> */
.L_x_2449:
[----:B------:R-:W-:-:S13]  /*d760*/  ISETP.NE.AND P0, PT, R4, c[0x0][0x32c], PT ;  /* 0x0000cb0004007a0c */ /* 0x000fda0003f05270 */
[----:B------:R-:W-:-:S05]  /*d770*/  @P0 IMAD.HI.U32 R4, R5, c[0x0][0x330], RZ ;  /* 0x0000cc0005040a27 */ /* 0x000fca00078e00ff */
[----:B------:R-:W-:-:S05]  /*d780*/  @P0 SHF.R.U32.HI R5, RZ, c[0x0][0x334], R4 ;  /* 0x0000cd00ff050a19 */ /* 0x000fca0000011604 */
.L_x_2450:
[----:B------:R-:W-:-:S05]  /*d790*/  IMAD R5, R5, c[0x0][0x32c], RZ ;  /* 0x0000cb0005057a24 */ /* 0x000fca00078e02ff */
[----:B------:R-:W-:-:S04]  /*d7a0*/  IMNMX R6, R6, R5, !PT ;  /* 0x0000000506067217 */ /* 0x000fc80007800200 */
.L_x_2448:
[----:B------:R-:W-:-:S05]  /*d7b0*/  IADD3 R5, R6, 0x5f, RZ ;  /* 0x0000005f06057810 */ /* 0x000fca0007ffe0ff */
[----:B------:R-:W-:-:S05]  /*d7c0*/  IMAD.HI R5, R5, 0x2aaaaaab, RZ ;  /* 0x2aaaaaab05057827 */ /* 0x000fca00078e02ff */
[----:B------:R-:W-:-:S04]  /*d7d0*/  SHF.R.U32.HI R4, RZ, 0x1f, R5 ;  /* 0x0000001fff047819 */ /* 0x000fc80000011605 */
[----:B------:R-:W-:-:S04]  /*d7e0*/  LEA.HI.SX32 R4, R5, R4, 0x1c ;  /* 0x0000000405047211 */ /* 0x000fc800078fe2ff */
[----:B------:R-:W-:-:S04]  /*d7f0*/  IMNMX R245, R230, R4, !PT ;  /* 0x00000004e6f57217 */ /* 0x000fc80007800200 */
[----:B------:R-:W-:-:S13]  /*d800*/  ISETP.GE.AND P0, PT, R244, R245, PT ;  /* 0x000000f5f400720c */ /* 0x000fda0003f06270 */
[----:B------:R-:W-:Y:S05]  /*d810*/  @!P0 BRA `(.L_x_2451) ;  /* 0x000038d000008947 */ /* 0x000fea0003800000 */
[----:B------:R-:W-:Y:S01]  /*d820*/  IMAD.MOV.U32 R166, RZ, RZ, R2 ;  /* 0x000000ffffa67224 */ /* 0x000fe200078e0002 */
[----:B------:R-:W-:Y:S01]  /*d830*/  MOV R164, R44 ;  /* 0x0000002c00a47202 */ /* 0x000fe20000000f00 */
[----:B------:R-:W-:Y:S01]  /*d840*/  IMAD.MOV.U32 R167, RZ, RZ, R3 ;  /* 0x000000ffffa77224 */ /* 0x000fe200078e0003 */
[----:B------:R-:W-:Y:S02]  /*d850*/  MOV R165, R0 ;  /* 0x0000000000a57202 */ /* 0x000fe40000000f00 */
.L_x_2454:
        /* <DEDUP_REMOVED lines=63> */
.L_x_2452:
        /* <DEDUP_REMOVED lines=175> */
.L_x_2453:
[----:B------:R-:W-:Y:S01]  /*e740*/  FMNMX.FTZ R169, R8, R165, !PT ;  /* 0x000000a508a97209 */ /* 0x000fe20007810000 */
[----:B-1----:R-:W-:Y:S01]  /*e750*/  LDSM.16.MT88.4 R172, [R220+0x100] ;  /* 0x00010000dcac783b */ /* 0x002fe20000004200 */
        /* <DEDUP_REMOVED lines=82> */
[----:B------:R-:W-:Y:S01]  /*ec80*/  FMNMX.FTZ R3, R80, R3, !PT ;  /* 0x0000000350037209 */ /* 0x000fe20007810000 */
[----:B------:R-:W1:Y:S01]  /*ec90*/  SHFL.BFLY PT, R2, R170, 0x1, 0x1f ;  /* 0x0c201f00aa027f89 */ /* 0x000e6200000e0000 */
[----:B------:R-:W-:Y:S02]  /*eca0*/  FMNMX.FTZ R169, R93, R169, !PT ;  /* 0x000000a95da97209 */ /* 0x000fe40007810000 */
[----:B------:R-:W-:Y:S02]  /*ecb0*/  FMNMX.FTZ R3, R81, R3, !PT ;  /* 0x0000000351037209 */ /* 0x000fe40007810000 */
[----:B------:R-:W-:Y:S02]  /*ecc0*/  FMNMX.FTZ R0, R63, R0, !PT ;  /* 0x000000003f007209 */ /* 0x000fe40007810000 */
[----:B------:R-:W-:Y:S01]  /*ecd0*/  FMNMX.FTZ R3, R84, R3, !PT ;  /* 0x0000000354037209 */ /* 0x000fe20007810000 */
[----:B------:R-:W2:Y:S01]  /*ece0*/  SHFL.BFLY PT, R168, R169, 0x2, 0x1f ;  /* 0x0c401f00a9a87f89 */ /* 0x000ea200000e0000 */
[----:B------:R-:W-:Y:S02]  /*ecf0*/  FMNMX.FTZ R0, R74, R0, !PT ;  /* 0x000000004a007209 */ /* 0x000fe40007810000 */
[----:B------:R-:W-:Y:S02]  /*ed00*/  FMNMX.FTZ R3, R85, R3, !PT ;  /* 0x0000000355037209 */ /* 0x000fe40007810000 */
[----:B------:R-:W-:Y:S02]  /*ed10*/  ISETP.GT.AND P0, PT, R244, R245, PT ;  /* 0x000000f5f400720c */ /* 0x000fe40003f04270 */
[----:B------:R-:W-:Y:S02]  /*ed20*/  FMNMX.FTZ R3, R96, R3, !PT ;  /* 0x0000000360037209 */ /* 0x000fe40007810000 */
[----:B------:R-:W-:Y:S02]  /*ed30*/  IADD3 R244, R244, -0x1, RZ ;  /* 0xfffffffff4f47810 */ /* 0x000fe40007ffe0ff */
[----:B------:R-:W-:Y:S02]  /*ed40*/  FMNMX.FTZ R3, R97, R3, !PT ;  /* 0x0000000361037209 */ /* 0x000fe40007810000 */
[----:B-1----:R-:W-:Y:S03]  /*ed50*/  FMNMX.FTZ R2, R170, R2, !PT ;  /* 0x00000002aa027209 */ /* 0x002fe60007810000 */
[----:B------:R-:W1:Y:S02]  /*ed60*/  SHFL.BFLY PT, R171, R3, 0x2, 0x1f ;  /* 0x0c401f0003ab7f89 */ /* 0x000e6400000e0000 */
[C---:B------:R-:W-:Y:S02]  /*ed70*/  FMUL.FTZ R204, R2.reuse, c[0x0][0x2d0] ;  /* 0x0000b40002cc7a20 */ /* 0x040fe40000410000 */
[----:B------:R-:W-:Y:S01]  /*ed80*/  FADD.FTZ R166, -R2, R166 ;  /* 0x000000a602a67221 */ /* 0x000fe20000010100 */
[----:B--2---:R-:W-:Y:S01]  /*ed90*/  FMNMX.FTZ R169, R169, R168, !PT ;  /* 0x000000a8a9a97209 */ /* 0x004fe20007810000 */
[--C-:B------:R-:W-:Y:S01]  /*eda0*/  FFMA.FTZ R191, R22, c[0x0][0x2d0], -R204.reuse ;  /* 0x0000b40016bf7a23 */ /* 0x100fe200000108cc */
[----:B------:R-:W-:Y:S01]  /*edb0*/  FMNMX.FTZ R168, R75, R0, !PT ;  /* 0x000000004ba87209 */ /* 0x000fe20007810000 */
[--C-:B------:R-:W-:Y:S02]  /*edc0*/  FFMA.FTZ R192, R23, c[0x0][0x2d0], -R204.reuse ;  /* 0x0000b40017c07a23 */ /* 0x100fe400000108cc */
[--C-:B------:R-:W-:Y:S01]  /*edd0*/  FFMA.FTZ R54, R54, c[0x0][0x2d0], -R204.reuse ;  /* 0x0000b40036367a23 */ /* 0x100fe200000108cc */
[----:B------:R-:W2:Y:S01]  /*ede0*/  SHFL.BFLY PT, R0, R169, 0x1, 0x1f ;  /* 0x0c201f00a9007f89 */ /* 0x000ea200000e0000 */
[----:B------:R-:W-:Y:S01]  /*edf0*/  MUFU.EX2 R191, R191 ;  /* 0x000000bf00bf7308 */ /* 0x000fe20000000800 */
[--C-:B------:R-:W-:Y:S01]  /*ee00*/  FFMA.FTZ R55, R55, c[0x0][0x2d0], -R204.reuse ;  /* 0x0000b40037377a23 */ /* 0x100fe200000108cc */
[----:B------:R-:W-:Y:S01]  /*ee10*/  FMNMX.FTZ R168, R78, R168, !PT ;  /* 0x000000a84ea87209 */ /* 0x000fe20007810000 */
[--C-:B------:R-:W-:Y:S02]  /*ee20*/  FFMA.FTZ R66, R66, c[0x0][0x2d0], -R204.reuse ;  /* 0x0000b40042427a23 */ /* 0x100fe400000108cc */
[--C-:B------:R-:W-:Y:S01]  /*ee30*/  FFMA.FTZ R67, R67, c[0x0][0x2d0], -R204.reuse ;  /* 0x0000b40043437a23 */ /* 0x100fe200000108cc */
[----:B------:R-:W-:Y:S01]  /*ee40*/  FMNMX.FTZ R168, R79, R168, !PT ;  /* 0x000000a84fa87209 */ /* 0x000fe20007810000 */
[--C-:B------:R-:W-:Y:S02]  /*ee50*/  FFMA.FTZ R195, R34, c[0x0][0x2d0], -R204.reuse ;  /* 0x0000b40022c37a23 */ /* 0x100fe400000108cc */
        /* <DEDUP_REMOVED lines=8> */
[--C-:B------:R-:W-:Y:S02]  /*eee0*/  FFMA.FTZ R180, R6, c[0x0][0x2d0], -R204.reuse ;  /* 0x0000b40006b47a23 */ /* 0x100fe400000108cc */
[--C-:B------:R-:W-:Y:S01]  /*eef0*/  FFMA.FTZ R177, R7, c[0x0][0x2d0], -R204.reuse ;  /* 0x0000b40007b17a23 */ /* 0x100fe200000108cc */
[----:B------:R-:W-:Y:S01]  /*ef00*/  MUFU.EX2 R195, R195 ;  /* 0x000000c300c37308 */ /* 0x000fe20000000800 */
[--C-:B------:R-:W-:Y:S01]  /*ef10*/  FFMA.FTZ R178, R18, c[0x0][0x2d0], -R204.reuse ;  /* 0x0000b40012b27a23 */ /* 0x100fe200000108cc */
[----:B------:R-:W1:Y:S01]  /*ef20*/  SHFL.BFLY PT, R171, R3, 0x1, 0x1f ;  /* 0x0c201f0003ab7f89 */ /* 0x000e6200000e0000 */
[----:B--2---:R-:W-:Y:S01]  /*ef30*/  FMNMX.FTZ R0, R169, R0, !PT ;  /* 0x00000000a9007209 */ /* 0x004fe20007810000 */
[--C-:B------:R-:W-:Y:S01]  /*ef40*/  FFMA.FTZ R211, R50, c[0x0][0x2d0], -R204.reuse ;  /* 0x0000b40032d37a23 */ /* 0x100fe200000108cc */
[----:B------:R-:W-:Y:S01]  /*ef50*/  FMNMX.FTZ R168, R94, R168, !PT ;  /* 0x000000a85ea87209 */ /* 0x000fe20007810000 */
[----:B------:R-:W-:Y:S02]  /*ef60*/  FFMA.FTZ R246, R51, c[0x0][0x2d0], -R204 ;  /* 0x0000b40033f67a23 */ /* 0x000fe400000108cc */
[C---:B------:R-:W-:Y:S01]  /*ef70*/  FMUL.FTZ R202, R0.reuse, c[0x0][0x2d0] ;  /* 0x0000b40000ca7a20 */ /* 0x040fe20000410000 */
[----:B------:R-:W-:Y:S01]  /*ef80*/  FMNMX.FTZ R168, R95, R168, !PT ;  /* 0x000000a85fa87209 */ /* 0x000fe20007810000 */
[----:B------:R-:W2:Y:S01]  /*ef90*/  MUFU.EX2 R166, R166 ;  /* 0x000000a600a67308 */ /* 0x000ea20000000800 */
[----:B------:R-:W-:Y:S02]  /*efa0*/  FADD.FTZ R165, -R0, R165 ;  /* 0x000000a500a57221 */ /* 0x000fe40000010100 */
[--C-:B------:R-:W-:Y:S01]  /*efb0*/  FFMA.FTZ R247, R40, c[0x0][0x2d0], -R202.reuse ;  /* 0x0000b40028f77a23 */ /* 0x100fe200000108ca */
[----:B------:R-:W3:Y:S01]  /*efc0*/  SHFL.BFLY PT, R169, R168, 0x2, 0x1f ;  /* 0x0c401f00a8a97f89 */ /* 0x000ee200000e0000 */
[--C-:B------:R-:W-:Y:S02]  /*efd0*/  FFMA.FTZ R248, R45, c[0x0][0x2d0], -R202.reuse ;  /* 0x0000b4002df87a23 */ /* 0x100fe400000108ca */
[--C-:B------:R-:W-:Y:S02]  /*efe0*/  FFMA.FTZ R56, R56, c[0x0][0x2d0], -R202.reuse ;  /* 0x0000b40038387a23 */ /* 0x100fe400000108ca */
[--C-:B------:R-:W-:Y:S01]  /*eff0*/  FFMA.FTZ R57, R57, c[0x0][0x2d0], -R202.reuse ;  /* 0x0000b40039397a23 */ /* 0x100fe200000108ca */
[----:B------:R-:W-:Y:S01]  /*f000*/  MUFU.EX2 R180, R180 ;  /* 0x000000b400b47308 */ /* 0x000fe20000000800 */
[--C-:B------:R-:W-:Y:S02]  /*f010*/  FFMA.FTZ R197, R24, c[0x0][0x2d0], -R202.reuse ;  /* 0x0000b40018c57a23 */ /* 0x100fe400000108ca */
[--C-:B------:R-:W-:Y:S02]  /*f020*/  FFMA.FTZ R198, R25, c[0x0][0x2d0], -R202.reuse ;  /* 0x0000b40019c67a23 */ /* 0x100fe400000108ca */
[--C-:B------:R-:W-:Y:S01]  /*f030*/  FFMA.FTZ R203, R28, c[0x0][0x2d0], -R202.reuse ;  /* 0x0000b4001ccb7a23 */ /* 0x100fe200000108ca */
[----:B-1----:R-:W-:Y:S01]  /*f040*/  FMNMX.FTZ R3, R3, R171, !PT ;  /* 0x000000ab03037209 */ /* 0x002fe20007810000 */
[----:B------:R-:W-:Y:S02]  /*f050*/  FMUL.FTZ R165, R165, c[0x0][0x2d0] ;  /* 0x0000b400a5a57a20 */ /* 0x000fe40000410000 */
[--C-:B------:R-:W-:Y:S01]  /*f060*/  FFMA.FTZ R182, R12, c[0x0][0x2d0], -R202.reuse ;  /* 0x0000b4000cb67a23 */ /* 0x100fe200000108ca */
[----:B------:R-:W-:Y:S01]  /*f070*/  MUFU.EX2 R177, R177 ;  /* 0x000000b100b17308 */ /* 0x000fe20000000800 */
[----:B------:R-:W-:Y:S02]  /*f080*/  FMUL.FTZ R205, R3, c[0x0][0x2d0] ;  /* 0x0000b40003cd7a20 */ /* 0x000fe40000410000 */
[----:B------:R-:W-:Y:S02]  /*f090*/  FFMA.FTZ R183, R13, c[0x0][0x2d0], -R202 ;  /* 0x0000b4000db77a23 */ /* 0x000fe400000108ca */
[--C-:B------:R-:W-:Y:S02]  /*f0a0*/  FFMA.FTZ R189, R20, c[0x0][0x2d0], -R205.reuse ;  /* 0x0000b40014bd7a23 */ /* 0x100fe400000108cd */
[--C-:B------:R-:W-:Y:S01]  /*f0b0*/  FFMA.FTZ R190, R21, c[0x0][0x2d0], -R205.reuse ;  /* 0x0000b40015be7a23 */ /* 0x100fe200000108cd */
[----:B---3--:R-:W-:Y:S01]  /*f0c0*/  FMNMX.FTZ R169, R168, R169, !PT ;  /* 0x000000a9a8a97209 */ /* 0x008fe20007810000 */
[----:B------:R-:W-:Y:S01]  /*f0d0*/  LDSM.16.MT88.4 R20, [R225+0x100] ;  /* 0x00010000e114783b */ /* 0x000fe20000004200 */
[----:B------:R-:W-:Y:S01]  /*f0e0*/  MUFU.EX2 R178, R178 ;  /* 0x000000b200b27308 */ /* 0x000fe20000000800 */
[C---:B--2---:R-:W-:Y:S02]  /*f0f0*/  FMUL.FTZ R38, R166.reuse, R130 ;  /* 0x00000082a6267220 */ /* 0x044fe40000410000 */
[----:B------:R-:W-:Y:S02]  /*f100*/  FMUL.FTZ R39, R166, R131 ;  /* 0x00000083a6277220 */ /* 0x000fe40000410000 */
[--C-:B------:R-:W-:Y:S02]  /*f110*/  FFMA.FTZ R251, R52, c[0x0][0x2d0], -R205.reuse ;  /* 0x0000b40034fb7a23 */ /* 0x100fe400000108cd */
[--C-:B------:R-:W-:Y:S01]  /*f120*/  FFMA.FTZ R252, R53, c[0x0][0x2d0], -R205.reuse ;  /* 0x0000b40035fc7a23 */ /* 0x100fe200000108cd */
[----:B------:R-:W1:Y:S01]  /*f130*/  SHFL.BFLY PT, R168, R169, 0x1, 0x1f ;  /* 0x0c201f00a9a87f89 */ /* 0x000e6200000e0000 */
[--C-:B------:R-:W-:Y:S01]  /*f140*/  FFMA.FTZ R64, R64, c[0x0][0x2d0], -R205.reuse ;  /* 0x0000b40040407a23 */ /* 0x100fe200000108cd */
[----:B------:R-:W2:Y:S01]  /*f150*/  MUFU.EX2 R165, R165 ;  /* 0x000000a500a57308 */ /* 0x000ea20000000800 */
[--C-:B------:R-:W-:Y:S02]  /*f160*/  FFMA.FTZ R65, R65, c[0x0][0x2d0], -R205.reuse ;  /* 0x0000b40041417a23 */ /* 0x100fe400000108cd */
[----:B------:R-:W-:Y:S02]  /*f170*/  FMUL.FTZ R18, R166, R150 ;  /* 0x00000096a6127220 */ /* 0x000fe40000410000 */
[--C-:B------:R-:W-:Y:S02]  /*f180*/  FFMA.FTZ R194, R33, c[0x0][0x2d0], -R205.reuse ;  /* 0x0000b40021c27a23 */ /* 0x100fe400000108cd */
[--C-:B------:R-:W-:Y:S02]  /*f190*/  FFMA.FTZ R206, R37, c[0x0][0x2d0], -R205.reuse ;  /* 0x0000b40025ce7a23 */ /* 0x100fe400000108cd */
[--C-:B------:R-:W-:Y:S01]  /*f1a0*/  FFMA.FTZ R171, R16, c[0x0][0x2d0], -R205.reuse ;  /* 0x0000b40010ab7a23 */ /* 0x100fe200000108cd */
[----:B------:R-:W-:Y:S01]  /*f1b0*/  MUFU.EX2 R182, R182 ;  /* 0x000000b600b67308 */ /* 0x000fe20000000800 */
[--C-:B------:R-:W-:Y:S02]  /*f1c0*/  FFMA.FTZ R176, R17, c[0x0][0x2d0], -R205.reuse ;  /* 0x0000b40011b07a23 */ /* 0x100fe400000108cd */
[C---:B------:R-:W-:Y:S02]  /*f1d0*/  FMUL.FTZ R6, R166.reuse, R162 ;  /* 0x000000a2a6067220 */ /* 0x040fe40000410000 */
[----:B------:R-:W-:Y:S02]  /*f1e0*/  FMUL.FTZ R7, R166, R163 ;  /* 0x000000a3a6077220 */ /* 0x000fe40000410000 */
[----:B------:R-:W-:Y:S02]  /*f1f0*/  FFMA.FTZ R193, R32, c[0x0][0x2d0], -R205 ;  /* 0x0000b40020c17a23 */ /* 0x000fe400000108cd */
[C---:B------:R-:W-:Y:S01]  /*f200*/  FMUL.FTZ R102, R166.reuse, R102 ;  /* 0x00000066a6667220 */ /* 0x040fe20000410000 */
[----:B------:R-:W-:Y:S01]  /*f210*/  MUFU.EX2 R171, R171 ;  /* 0x000000ab00ab7308 */ /* 0x000fe20000000800 */
[----:B------:R-:W-:Y:S01]  /*f220*/  FMUL.FTZ R103, R166, R103 ;  /* 0x00000067a6677220 */ /* 0x000fe20000410000 */
[----:B-1----:R-:W-:Y:S01]  /*f230*/  FMNMX.FTZ R168, R168, R169, !PT ;  /* 0x000000a9a8a87209 */ /* 0x002fe20007810000 */
[----:B------:R-:W-:Y:S02]  /*f240*/  FFMA.FTZ R169, R19, c[0x0][0x2d0], -R204 ;  /* 0x0000b40013a97a23 */ /* 0x000fe400000108cc */
[C---:B--2---:R-:W-:Y:S02]  /*f250*/  FMUL.FTZ R24, R165.reuse, R140 ;  /* 0x0000008ca5187220 */ /* 0x044fe40000410000 */
[C---:B------:R-:W-:Y:S02]  /*f260*/  FMUL.FTZ R25, R165.reuse, R141 ;  /* 0x0000008da5197220 */ /* 0x040fe40000410000 */
[C---:B------:R-:W-:Y:S01]  /*f270*/  FMUL.FTZ R33, R165.reuse, R137 ;  /* 0x00000089a5217220 */ /* 0x040fe20000410000 */
[----:B------:R-:W1:Y:S01]  /*f280*/  MUFU.EX2 R176, R176 ;  /* 0x000000b000b07308 */ /* 0x000e620000000800 */
[----:B------:R-:W-:Y:S02]  /*f290*/  FMUL.FTZ R201, R168, c[0x0][0x2d0] ;  /* 0x0000b400a8c97a20 */ /* 0x000fe40000410000 */
[----:B------:R-:W-:Y:S02]  /*f2a0*/  FMUL.FTZ R12, R165, R152 ;  /* 0x00000098a50c7220 */ /* 0x000fe40000410000 */
[--C-:B------:R-:W-:Y:S02]  /*f2b0*/  FFMA.FTZ R249, R46, c[0x0][0x2d0], -R201.reuse ;  /* 0x0000b4002ef97a23 */ /* 0x100fe400000108c9 */
[--C-:B------:R-:W-:Y:S02]  /*f2c0*/  FFMA.FTZ R250, R47, c[0x0][0x2d0], -R201.reuse ;  /* 0x0000b4002ffa7a23 */ /* 0x100fe400000108c9 */
[--C-:B------:R-:W-:Y:S01]  /*f2d0*/  FFMA.FTZ R58, R58, c[0x0][0x2d0], -R201.reuse ;  /* 0x0000b4003a3a7a23 */ /* 0x100fe200000108c9 */
[----:B------:R-:W2:Y:S01]  /*f2e0*/  MUFU.EX2 R169, R169 ;  /* 0x000000a900a97308 */ /* 0x000ea20000000800 */
[--C-:B------:R-:W-:Y:S02]  /*f2f0*/  FFMA.FTZ R59, R59, c[0x0][0x2d0], -R201.reuse ;  /* 0x0000b4003b3b7a23 */ /* 0x100fe400000108c9 */
[----:B------:R-:W-:Y:S02]  /*f300*/  FMUL.FTZ R13, R165, R153 ;  /* 0x00000099a50d7220 */ /* 0x000fe40000410000 */
[----:B------:R-:W-:Y:S02]  /*f310*/  FMUL.FTZ R19, R166, R151 ;  /* 0x00000097a6137220 */ /* 0x000fe40000410000 */
[--C-:B------:R-:W-:Y:S02]  /*f320*/  FFMA.FTZ R199, R26, c[0x0][0x2d0], -R201.reuse ;  /* 0x0000b4001ac77a23 */ /* 0x100fe400000108c9 */
[--C-:B------:R-:W-:Y:S01]  /*f330*/  FFMA.FTZ R200, R27, c[0x0][0x2d0], -R201.reuse ;  /* 0x0000b4001bc87a23 */ /* 0x100fe200000108c9 */
[----:B------:R-:W-:Y:S01]  /*f340*/  MUFU.EX2 R183, R183 ;  /* 0x000000b700b77308 */ /* 0x000fe20000000800 */
[----:B------:R-:W-:Y:S02]  /*f350*/  FMUL.FTZ R32, R165, R136 ;  /* 0x00000088a5207220 */ /* 0x000fe40000410000 */
[--C-:B------:R-:W-:Y:S01]  /*f360*/  FFMA.FTZ R136, R31, c[0x0][0x2d0], -R201.reuse ;  /* 0x0000b4001f887a23 */ /* 0x100fe200000108c9 */
[----:B-1----:R-:W-:Y:S01]  /*f370*/  F2FP.BF16.PACK_AB R162, R176, R171 ;  /* 0x000000abb0a2723e */ /* 0x002fe200000010ff */
[----:B------:R-:W-:Y:S02]  /*f380*/  FMUL.FTZ R31, R166, R135 ;  /* 0x00000087a61f7220 */ /* 0x000fe40000410000 */
[--C-:B------:R-:W-:Y:S02]  /*f390*/  FFMA.FTZ R185, R14, c[0x0][0x2d0], -R201.reuse ;  /* 0x0000b4000eb97a23 */ /* 0x100fe400000108c9 */
[----:B------:R-:W-:Y:S01]  /*f3a0*/  FFMA.FTZ R186, R15, c[0x0][0x2d0], -R201 ;  /* 0x0000b4000fba7a23 */ /* 0x000fe200000108c9 */
[----:B------:R-:W-:Y:S01]  /*f3b0*/  MUFU.EX2 R189, R189 ;  /* 0x000000bd00bd7308 */ /* 0x000fe20000000800 */
[C---:B------:R-:W-:Y:S02]  /*f3c0*/  FMUL.FTZ R104, R165.reuse, R104 ;  /* 0x00000068a5687220 */ /* 0x040fe40000410000 */
[----:B------:R-:W-:Y:S01]  /*f3d0*/  FMUL.FTZ R105, R165, R105 ;  /* 0x00000069a5697220 */ /* 0x000fe20000410000 */
[----:B--2---:R-:W-:Y:S01]  /*f3e0*/  F2FP.BF16.PACK_AB R163, R169, R178 ;  /* 0x000000b2a9a3723e */ /* 0x004fe200000010ff */
[C---:B------:R-:W-:Y:S02]  /*f3f0*/  FMUL.FTZ R108, R165.reuse, R108 ;  /* 0x0000006ca56c7220 */ /* 0x040fe40000410000 */
[----:B------:R-:W-:Y:S02]  /*f400*/  FMUL.FTZ R109, R165, R109 ;  /* 0x0000006da56d7220 */ /* 0x000fe40000410000 */
[----:B------:R-:W-:Y:S01]  /*f410*/  FMUL.FTZ R114, R166, R114 ;  /* 0x00000072a6727220 */ /* 0x000fe20000410000 */
[----:B------:R-:W-:Y:S01]  /*f420*/  MUFU.EX2 R185, R185 ;  /* 0x000000b900b97308 */ /* 0x000fe20000000800 */
[----:B------:R-:W-:Y:S02]  /*f430*/  FADD.FTZ R167, -R3, R167 ;  /* 0x000000a703a77221 */ /* 0x000fe40000010100 */
[--C-:B------:R-:W-:Y:S02]  /*f440*/  FFMA.FTZ R179, R4, c[0x0][0x2d0], -R205.reuse ;  /* 0x0000b40004b37a23 */ /* 0x100fe400000108cd */
[----:B------:R-:W-:Y:S02]  /*f450*/  FMUL.FTZ R167, R167, c[0x0][0x2d0] ;  /* 0x0000b400a7a77a20 */ /* 0x000fe40000410000 */
[--C-:B------:R-:W-:Y:S02]  /*f460*/  FFMA.FTZ R170, R5, c[0x0][0x2d0], -R205.reuse ;  /* 0x0000b40005aa7a23 */ /* 0x100fe400000108cd */
[----:B------:R-:W-:Y:S01]  /*f470*/  FMUL.FTZ R115, R166, R115 ;  /* 0x00000073a6737220 */ /* 0x000fe20000410000 */
[----:B------:R-:W-:Y:S01]  /*f480*/  MUFU.EX2 R179, R179 ;  /* 0x000000b300b37308 */ /* 0x000fe20000000800 */
[----:B------:R-:W-:Y:S02]  /*f490*/  FADD.FTZ R164, -R168, R164 ;  /* 0x000000a4a8a47221 */ /* 0x000fe40000010100 */
[C---:B------:R-:W-:Y:S02]  /*f4a0*/  FMUL.FTZ R116, R165.reuse, R116 ;  /* 0x00000074a5747220 */ /* 0x040fe40000410000 */
[----:B------:R-:W-:Y:S02]  /*f4b0*/  FMUL.FTZ R164, R164, c[0x0][0x2d0] ;  /* 0x0000b400a4a47a20 */ /* 0x000fe40000410000 */
[C---:B------:R-:W-:Y:S02]  /*f4c0*/  FMUL.FTZ R117, R165.reuse, R117 ;  /* 0x00000075a5757220 */ /* 0x040fe40000410000 */
[C---:B------:R-:W-:Y:S01]  /*f4d0*/  FMUL.FTZ R120, R165.reuse, R120 ;  /* 0x00000078a5787220 */ /* 0x040fe20000410000 */
[----:B------:R-:W1:Y:S01]  /*f4e0*/  MUFU.EX2 R167, R167 ;  /* 0x000000a700a77308 */ /* 0x000e620000000800 */
[----:B------:R-:W-:Y:S02]  /*f4f0*/  FMUL.FTZ R121, R165, R121 ;  /* 0x00000079a5797220 */ /* 0x000fe40000410000 */
[C---:B------:R-:W-:Y:S02]  /*f500*/  FMUL.FTZ R126, R166.reuse, R126 ;  /* 0x0000007ea67e7220 */ /* 0x040fe40000410000 */
[----:B------:R-:W-:Y:S02]  /*f510*/  FMUL.FTZ R127, R166, R127 ;  /* 0x0000007fa67f7220 */ /* 0x000fe40000410000 */
[--C-:B------:R-:W-:Y:S02]  /*f520*/  FFMA.FTZ R209, R48, c[0x0][0x2d0], -R205.reuse ;  /* 0x0000b40030d17a23 */ /* 0x100fe400000108cd */
[----:B------:R-:W-:Y:S01]  /*f530*/  FFMA.FTZ R210, R49, c[0x0][0x2d0], -R205 ;  /* 0x0000b40031d27a23 */ /* 0x000fe200000108cd */
[----:B------:R-:W2:Y:S01]  /*f540*/  MUFU.EX2 R170, R170 ;  /* 0x000000aa00aa7308 */ /* 0x000ea20000000800 */
[--C-:B------:R-:W-:Y:S01]  /*f550*/  FFMA.FTZ R188, R8, c[0x0][0x2d0], -R202.reuse ;  /* 0x0000b40008bc7a23 */ /* 0x100fe200000108ca */
[----:B------:R-:W-:Y:S01]  /*f560*/  F2FP.BF16.PACK_AB R49, R192, R191 ;  /* 0x000000bfc031723e */ /* 0x000fe200000010ff */
[--C-:B------:R-:W-:Y:S02]  /*f570*/  FFMA.FTZ R181, R9, c[0x0][0x2d0], -R202.reuse ;  /* 0x0000b40009b57a23 */ /* 0x100fe400000108ca */
[--C-:B------:R-:W-:Y:S02]  /*f580*/  FFMA.FTZ R187, R10, c[0x0][0x2d0], -R201.reuse ;  /* 0x0000b4000abb7a23 */ /* 0x100fe400000108c9 */
[--C-:B------:R-:W-:Y:S02]  /*f590*/  FFMA.FTZ R184, R11, c[0x0][0x2d0], -R201.reuse ;  /* 0x0000b4000bb87a23 */ /* 0x100fe400000108c9 */
[C---:B------:R-:W-:Y:S01]  /*f5a0*/  FMUL.FTZ R8, R165.reuse, R156 ;  /* 0x0000009ca5087220 */ /* 0x040fe20000410000 */
[----:B------:R-:W3:Y:S01]  /*f5b0*/  MUFU.EX2 R164, R164 ;  /* 0x000000a400a47308 */ /* 0x000ee20000000800 */
[----:B------:R-:W-:Y:S02]  /*f5c0*/  FMUL.FTZ R9, R165, R157 ;  /* 0x0000009da5097220 */ /* 0x000fe40000410000 */
[--C-:B------:R-:W-:Y:S02]  /*f5d0*/  FFMA.FTZ R60, R60, c[0x0][0x2d0], -R202.reuse ;  /* 0x0000b4003c3c7a23 */ /* 0x100fe400000108ca */
[C---:B-1----:R-:W-:Y:S02]  /*f5e0*/  FMUL.FTZ R28, R167.reuse, R132 ;  /* 0x00000084a71c7220 */ /* 0x042fe40000410000 */
[C---:B------:R-:W-:Y:S02]  /*f5f0*/  FMUL.FTZ R37, R167.reuse, R129 ;  /* 0x00000081a7257220 */ /* 0x040fe40000410000 */
[C---:B------:R-:W-:Y:S01]  /*f600*/  FMUL.FTZ R16, R167.reuse, R148 ;  /* 0x00000094a7107220 */ /* 0x040fe20000410000 */
[----:B------:R-:W-:Y:S01]  /*f610*/  MUFU.EX2 R188, R188 ;  /* 0x000000bc00bc7308 */ /* 0x000fe20000000800 */
[C---:B------:R-:W-:Y:S02]  /*f620*/  FMUL.FTZ R17, R167.reuse, R149 ;  /* 0x00000095a7117220 */ /* 0x040fe40000410000 */
[C---:B------:R-:W-:Y:S01]  /*f630*/  FMUL.FTZ R4, R167.reuse, R160 ;  /* 0x000000a0a7047220 */ /* 0x040fe20000410000 */
[----:B--2---:R-:W-:Y:S01]  /*f640*/  F2FP.BF16.PACK_AB R160, R170, R179 ;  /* 0x000000b3aaa0723e */ /* 0x004fe200000010ff */
[----:B------:R-:W-:Y:S01]  /*f650*/  FMUL.FTZ R5, R167, R161 ;  /* 0x000000a1a7057220 */ /* 0x000fe20000410000 */
[----:B------:R-:W-:Y:S01]  /*f660*/  F2FP.BF16.PACK_AB R161, R177, R180 ;  /* 0x000000b4b1a1723e */ /* 0x000fe200000010ff */
[C---:B------:R-:W-:Y:S02]  /*f670*/  FMUL.FTZ R100, R167.reuse, R100 ;  /* 0x00000064a7647220 */ /* 0x040fe40000410000 */
[C---:B------:R-:W-:Y:S01]  /*f680*/  FMUL.FTZ R101, R167.reuse, R101 ;  /* 0x00000065a7657220 */ /* 0x040fe20000410000 */
[----:B------:R-:W1:Y:S01]  /*f690*/  MUFU.EX2 R181, R181 ;  /* 0x000000b500b57308 */ /* 0x000e620000000800 */
[----:B------:R-:W-:Y:S02]  /*f6a0*/  FMUL.FTZ R112, R167, R112 ;  /* 0x00000070a7707220 */ /* 0x000fe40000410000 */
[-C--:B------:R-:W-:Y:S05]  /*f6b0*/  HMMA.16816.F32.BF16 R4, R160, R20.reuse, R4 ;  /* 0x00000014a004723c */ /* 0x080fea0000041804 */
[C---:B---3--:R-:W-:Y:S02]  /*f6c0*/  FMUL.FTZ R26, R164.reuse, R142 ;  /* 0x0000008ea41a7220 */ /* 0x048fe40000410000 */
[----:B------:R-:W-:Y:S01]  /*f6d0*/  MUFU.EX2 R187, R187 ;  /* 0x000000bb00bb7308 */ /* 0x000fe20000000800 */
[C---:B------:R-:W-:Y:S02]  /*f6e0*/  FMUL.FTZ R27, R164.reuse, R143 ;  /* 0x0000008fa41b7220 */ /* 0x040fe40000410000 */
[----:B------:R-:W-:Y:S02]  /*f6f0*/  LDSM.16.MT88.4 R140, [R219+0x900] ;  /* 0x00090000db8c783b */ /* 0x000fe40000004200 */
[C---:B------:R-:W-:Y:S02]  /*f700*/  FMUL.FTZ R34, R164.reuse, R138 ;  /* 0x0000008aa4227220 */ /* 0x040fe40000410000 */
[C---:B------:R-:W-:Y:S02]  /*f710*/  FMUL.FTZ R35, R164.reuse, R139 ;  /* 0x0000008ba4237220 */ /* 0x040fe40000410000 */
[C---:B------:R-:W-:Y:S01]  /*f720*/  FMUL.FTZ R14, R164.reuse, R154 ;  /* 0x0000009aa40e7220 */ /* 0x040fe20000410000 */
[----:B------:R-:W2:Y:S01]  /*f730*/  MUFU.EX2 R184, R184 ;  /* 0x000000b800b87308 */ /* 0x000ea20000000800 */
[C---:B------:R-:W-:Y:S02]  /*f740*/  FMUL.FTZ R15, R164.reuse, R155 ;  /* 0x0000009ba40f7220 */ /* 0x040fe40000410000 */
[C---:B------:R-:W-:Y:S01]  /*f750*/  FMUL.FTZ R10, R164.reuse, R158 ;  /* 0x0000009ea40a7220 */ /* 0x040fe20000410000 */
[----:B-1----:R-:W-:Y:S01]  /*f760*/  F2FP.BF16.PACK_AB R156, R181, R188 ;  /* 0x000000bcb59c723e */ /* 0x002fe200000010ff */
[C---:B------:R-:W-:Y:S01]  /*f770*/  FMUL.FTZ R11, R164.reuse, R159 ;  /* 0x0000009fa40b7220 */ /* 0x040fe20000410000 */
[----:B------:R-:W-:Y:S01]  /*f780*/  F2FP.BF16.PACK_AB R158, R183, R182 ;  /* 0x000000b6b79e723e */ /* 0x000fe200000010ff */
[C---:B------:R-:W-:Y:S02]  /*f790*/  FMUL.FTZ R106, R164.reuse, R106 ;  /* 0x0000006aa46a7220 */ /* 0x040fe40000410000 */
[C---:B------:R-:W-:Y:S01]  /*f7a0*/  FMUL.FTZ R107, R164.reuse, R107 ;  /* 0x0000006ba46b7220 */ /* 0x040fe20000410000 */
[----:B------:R-:W1:Y:S01]  /*f7b0*/  MUFU.EX2 R186, R186 ;  /* 0x000000ba00ba7308 */ /* 0x000e620000000800 */
[C---:B------:R-:W-:Y:S02]  /*f7c0*/  FMUL.FTZ R110, R164.reuse, R110 ;  /* 0x0000006ea46e7220 */ /* 0x040fe40000410000 */
[C---:B------:R-:W-:Y:S02]  /*f7d0*/  FMUL.FTZ R111, R164.reuse, R111 ;  /* 0x0000006fa46f7220 */ /* 0x040fe40000410000 */
[C---:B------:R-:W-:Y:S02]  /*f7e0*/  FMUL.FTZ R113, R167.reuse, R113 ;  /* 0x00000071a7717220 */ /* 0x040fe40000410000 */
[C---:B------:R-:W-:Y:S02]  /*f7f0*/  FMUL.FTZ R118, R164.reuse, R118 ;  /* 0x00000076a4767220 */ /* 0x040fe40000410000 */
[C---:B------:R-:W-:Y:S01]  /*f800*/  FMUL.FTZ R119, R164.reuse, R119 ;  /* 0x00000077a4777220 */ /* 0x040fe20000410000 */
[----:B------:R-:W3:Y:S01]  /*f810*/  MUFU.EX2 R190, R190 ;  /* 0x000000be00be7308 */ /* 0x000ee20000000800 */
[C---:B------:R-:W-:Y:S02]  /*f820*/  FMUL.FTZ R122, R164.reuse, R122 ;  /* 0x0000007aa47a7220 */ /* 0x040fe40000410000 */
[----:B------:R-:W-:Y:S01]  /*f830*/  FMUL.FTZ R123, R164, R123 ;  /* 0x0000007ba47b7220 */ /* 0x000fe20000410000 */
[----:B--2---:R-:W-:Y:S01]  /*f840*/  F2FP.BF16.PACK_AB R157, R184, R187 ;  /* 0x000000bbb89d723e */ /* 0x004fe200000010ff */
[C---:B------:R-:W-:Y:S02]  /*f850*/  FMUL.FTZ R124, R167.reuse, R124 ;  /* 0x0000007ca77c7220 */ /* 0x040fe40000410000 */
[----:B------:R-:W-:Y:S02]  /*f860*/  FMUL.FTZ R125, R167, R125 ;  /* 0x0000007da77d7220 */ /* 0x000fe40000410000 */
[--C-:B------:R-:W-:Y:S01]  /*f870*/  FFMA.FTZ R61, R61, c[0x0][0x2d0], -R202.reuse ;  /* 0x0000b4003d3d7a23 */ /* 0x100fe200000108ca */
[----:B------:R-:W-:Y:S01]  /*f880*/  MUFU.EX2 R152, R54 ;  /* 0x0000003600987308 */ /* 0x000fe20000000800 */
[--C-:B------:R-:W-:Y:S02]  /*f890*/  FFMA.FTZ R62, R62, c[0x0][0x2d0], -R201.reuse ;  /* 0x0000b4003e3e7a23 */ /* 0x100fe400000108c9 */
[--C-:B------:R-:W-:Y:S01]  /*f8a0*/  FFMA.FTZ R63, R63, c[0x0][0x2d0], -R201.reuse ;  /* 0x0000b4003f3f7a23 */ /* 0x100fe200000108c9 */
[----:B-1----:R-:W-:Y:S01]  /*f8b0*/  F2FP.BF16.PACK_AB R159, R186, R185 ;  /* 0x000000b9ba9f723e */ /* 0x002fe200000010ff */
[--C-:B------:R-:W-:Y:S02]  /*f8c0*/  FFMA.FTZ R72, R72, c[0x0][0x2d0], -R202.reuse ;  /* 0x0000b40048487a23 */ /* 0x100fe400000108ca */
[--C-:B------:R-:W-:Y:S02]  /*f8d0*/  FFMA.FTZ R73, R73, c[0x0][0x2d0], -R202.reuse ;  /* 0x0000b40049497a23 */ /* 0x100fe400000108ca */
[--C-:B------:R-:W-:Y:S01]  /*f8e0*/  FFMA.FTZ R74, R74, c[0x0][0x2d0], -R201.reuse ;  /* 0x0000b4004a4a7a23 */ /* 0x100fe200000108c9 */
[----:B------:R1:W-:Y:S01]  /*f8f0*/  MUFU.EX2 R155, R55 ;  /* 0x00000037009b7308 */ /* 0x0003e20000000800 */
[C---:B------:R-:W-:Y:S04]  /*f900*/  HMMA.16816.F32.BF16 R8, R156.reuse, R20, R8 ;  /* 0x000000149c08723c */ /* 0x040fe80000041808 */
[----:B---3--:R-:W-:Y:S01]  /*f910*/  F2FP.BF16.PACK_AB R48, R190, R189 ;  /* 0x000000bdbe30723e */ /* 0x008fe200000010ff */
[--C-:B------:R-:W-:Y:S02]  /*f920*/  FFMA.FTZ R75, R75, c[0x0][0x2d0], -R201.reuse ;  /* 0x0000b4004b4b7a23 */ /* 0x100fe400000108c9 */
[C---:B------:R-:W-:Y:S01]  /*f930*/  FMUL.FTZ R20, R167.reuse, R144 ;  /* 0x00000090a7147220 */ /* 0x040fe20000410000 */
[-C--:B------:R-:W-:Y:S01]  /*f940*/  HMMA.16816.F32.BF16 R12, R156, R22.reuse, R12 ;  /* 0x000000169c0c723c */ /* 0x080fe2000004180c */
[----:B------:R-:W-:Y:S03]  /*f950*/  MUFU.EX2 R150, R64 ;  /* 0x0000004000967308 */ /* 0x000fe60000000800 */
[----:B------:R-:W-:Y:S02]  /*f960*/  FMUL.FTZ R21, R167, R145 ;  /* 0x00000091a7157220 */ /* 0x000fe40000410000 */
[--C-:B------:R-:W-:Y:S02]  /*f970*/  FFMA.FTZ R76, R76, c[0x0][0x2d0], -R202.reuse ;  /* 0x0000b4004c4c7a23 */ /* 0x100fe400000108ca */
[C---:B------:R-:W-:Y:S03]  /*f980*/  HMMA.16816.F32.BF16 R16, R160.reuse, R22, R16 ;  /* 0x00000016a010723c */ /* 0x040fe60000041810 */
[----:B------:R-:W-:Y:S01]  /*f990*/  MUFU.EX2 R151, R66 ;  /* 0x0000004200977308 */ /* 0x000fe20000000800 */
[----:B------:R-:W-:Y:S02]  /*f9a0*/  FFMA.FTZ R77, R77, c[0x0][0x2d0], -R202 ;  /* 0x0000b4004d4d7a23 */ /* 0x000fe400000108ca */
[--C-:B------:R-:W-:Y:S01]  /*f9b0*/  FFMA.FTZ R78, R78, c[0x0][0x2d0], -R201.reuse ;  /* 0x0000b4004e4e7a23 */ /* 0x100fe200000108c9 */
[----:B-1----:R-:W-:Y:S01]  /*f9c0*/  LDSM.16.MT88.4 R52, [R220+0x1100] ;  /* 0x00110000dc34783b */ /* 0x002fe20000004200 */
[C---:B------:R-:W-:Y:S04]  /*f9d0*/  FMUL.FTZ R22, R166.reuse, R146 ;  /* 0x00000092a6167220 */ /* 0x040fe80000410000 */
[C---:B------:R-:W-:Y:S01]  /*f9e0*/  FMUL.FTZ R23, R166.reuse, R147 ;  /* 0x00000093a6177220 */ /* 0x040fe20000410000 */
[----:B------:R-:W-:Y:S01]  /*f9f0*/  MUFU.EX2 R153, R56 ;  /* 0x0000003800997308 */ /* 0x000fe20000000800 */
[----:B------:R-:W-:Y:S01]  /*fa00*/  FFMA.FTZ R79, R79, c[0x0][0x2d0], -R201 ;  /* 0x0000b4004f4f7a23 */ /* 0x000fe200000108c9 */
[----:B------:R-:W1:Y:S01]  /*fa10*/  LDSM.16.MT88.4 R144, [R219+0x100] ;  /* 0x00010000db90783b */ /* 0x000e620000004200 */
[----:B------:R-:W-:Y:S02]  /*fa20*/  FFMA.FTZ R179, R167, R243, R179 ;  /* 0x000000f3a7b37223 */ /* 0x000fe400000100b3 */
[----:B------:R-:W-:Y:S01]  /*fa30*/  FFMA.FTZ R180, R166, R242, R180 ;  /* 0x000000f2a6b47223 */ /* 0x000fe200000100b4 */
[-C--:B------:R-:W-:Y:S03]  /*fa40*/  HMMA.16816.F32.BF16 R20, R160, R172.reuse, R20 ;  /* 0x000000aca014723c */ /* 0x080fe60000041814 */
[----:B------:R-:W-:Y:S01]  /*fa50*/  FFMA.FTZ R188, R165, R241, R188 ;  /* 0x000000f1a5bc7223 */ /* 0x000fe200000100bc */
[----:B------:R-:W-:Y:S01]  /*fa60*/  MUFU.EX2 R148, R57 ;  /* 0x0000003900947308 */ /* 0x000fe20000000800 */
[----:B------:R-:W-:Y:S01]  /*fa70*/  MOV R165, R0 ;  /* 0x0000000000a57202 */ /* 0x000fe20000000f00 */
[----:B------:R-:W-:Y:S01]  /*fa80*/  FFMA.FTZ R187, R164, R240, R187 ;  /* 0x000000f0a4bb7223 */ /* 0x000fe200000100bb */
[----:B------:R-:W-:Y:S01]  /*fa90*/  MOV R164, R168 ;  /* 0x000000a800a47202 */ /* 0x000fe20000000f00 */
[C---:B------:R-:W-:Y:S04]  /*faa0*/  HMMA.16816.F32.BF16 R24, R156.reuse, R172, R24 ;  /* 0x000000ac9c18723c */ /* 0x040fe80000041818 */
[----:B------:R-:W-:Y:S02]  /*fab0*/  FADD.FTZ R179, R170, R179 ;  /* 0x000000b3aab37221 */ /* 0x000fe40000010000 */
[----:B------:R-:W-:Y:S01]  /*fac0*/  MUFU.EX2 R154, R58 ;  /* 0x0000003a009a7308 */ /* 0x000fe20000000800 */
[----:B------:R-:W-:Y:S01]  /*fad0*/  FFMA.FTZ R172, R29, c[0x0][0x2d0], -R202 ;  /* 0x0000b4001dac7a23 */ /* 0x000fe200000108ca */
[-C--:B------:R-:W-:Y:S04]  /*fae0*/  HMMA.16816.F32.BF16 R32, R156, R174.reuse, R32 ;  /* 0x000000ae9c20723c */ /* 0x080fe80000041820 */
[C---:B------:R-:W-:Y:S02]  /*faf0*/  FMUL.FTZ R29, R167.reuse, R133 ;  /* 0x00000085a71d7220 */ /* 0x040fe40000410000 */
[----:B------:R-:W-:Y:S02]  /*fb00*/  FFMA.FTZ R173, R30, c[0x0][0x2d0], -R201 ;  /* 0x0000b4001ead7a23 */ /* 0x000fe400000108c9 */
[C---:B------:R-:W-:Y:S01]  /*fb10*/  HMMA.16816.F32.BF16 R100, R160.reuse, R174, R100 ;  /* 0x000000aea064723c */ /* 0x040fe20000041864 */
[----:B------:R2:W-:Y:S03]  /*fb20*/  MUFU.EX2 R174, R136 ;  /* 0x0000008800ae7308 */ /* 0x0005e60000000800 */
[----:B------:R-:W-:Y:S01]  /*fb30*/  FMUL.FTZ R30, R166, R134 ;  /* 0x00000086a61e7220 */ /* 0x000fe20000410000 */
[----:B------:R-:W-:Y:S01]  /*fb40*/  MOV R166, R2 ;  /* 0x0000000200a67202 */ /* 0x000fe20000000f00 */
[----:B------:R-:W3:Y:S01]  /*fb50*/  LDSM.16.MT88.4 R132, [R218+0x100] ;  /* 0x00010000da84783b */ /* 0x000ee20000004200 */
[----:B------:R-:W-:Y:S02]  /*fb60*/  FFMA.FTZ R175, R36, c[0x0][0x2d0], -R205 ;  /* 0x0000b40024af7a23 */ /* 0x000fe400000108cd */
[----:B------:R-:W-:Y:S02]  /*fb70*/  FMUL.FTZ R36, R167, R128 ;  /* 0x00000080a7247220 */ /* 0x000fe40000410000 */
[----:B------:R4:W-:Y:S01]  /*fb80*/  MUFU.EX2 R149, R59 ;  /* 0x0000003b00957308 */ /* 0x0009e20000000800 */
[-C--:B-1----:R-:W-:Y:S02]  /*fb90*/  HMMA.16816.F32.BF16 R28, R160, R144.reuse, R28 ;  /* 0x00000090a01c723c */ /* 0x082fe4000004181c */
[----:B------:R-:W1:Y:S01]  /*fba0*/  LDSM.16.MT88.4 R128, [R225+0x900] ;  /* 0x00090000e180783b */ /* 0x000e620000004200 */
[----:B------:R-:W-:Y:S01]  /*fbb0*/  FADD.FTZ R180, R177, R180 ;  /* 0x000000b4b1b47221 */ /* 0x000fe20000010000 */
[----:B------:R-:W-:Y:S01]  /*fbc0*/  MOV R167, R3 ;  /* 0x0000000300a77202 */ /* 0x000fe20000000f00 */
[----:B------:R-:W-:Y:S02]  /*fbd0*/  FADD.FTZ R188, R181, R188 ;  /* 0x000000bcb5bc7221 */ /* 0x000fe40000010000 */
[----:B------:R-:W-:Y:S01]  /*fbe0*/  FADD.FTZ R187, R184, R187 ;  /* 0x000000bbb8bb7221 */ /* 0x000fe20000010000 */
[C---:B------:R-:W-:Y:S01]  /*fbf0*/  HMMA.16816.F32.BF16 R104, R156.reuse, R144, R104 ;  /* 0x000000909c68723c */ /* 0x040fe20000041868 */
[----:B------:R-:W-:Y:S03]  /*fc00*/  MUFU.EX2 R145, R65 ;  /* 0x0000004100917308 */ /* 0x000fe60000000800 */
[----:B------:R-:W-:Y:S01]  /*fc10*/  FADD.FTZ R179, R171, R179 ;  /* 0x000000b3abb37221 */ /* 0x000fe20000010000 */
[----:B--2---:R-:W2:Y:S01]  /*fc20*/  LDSM.16.MT88.4 R136, [R220+0x900] ;  /* 0x00090000dc88783b */ /* 0x004ea20000004200 */
[----:B------:R-:W-:Y:S02]  /*fc30*/  FADD.FTZ R180, R178, R180 ;  /* 0x000000b4b2b47221 */ /* 0x000fe40000010000 */
[-C--:B------:R-:W-:Y:S03]  /*fc40*/  HMMA.16816.F32.BF16 R108, R156, R146.reuse, R108 ;  /* 0x000000929c6c723c */ /* 0x080fe6000004186c */
[----:B------:R5:W-:Y:S01]  /*fc50*/  MUFU.EX2 R144, R67 ;  /* 0x0000004300907308 */ /* 0x000be20000000800 */
[----:B------:R-:W-:Y:S02]  /*fc60*/  FADD.FTZ R188, R182, R188 ;  /* 0x000000bcb6bc7221 */ /* 0x000fe40000010000 */
[----:B------:R-:W-:Y:S01]  /*fc70*/  FADD.FTZ R187, R185, R187 ;  /* 0x000000bbb9bb7221 */ /* 0x000fe20000010000 */
[----:B----4-:R-:W-:Y:S01]  /*fc80*/  LDSM.16.MT88.4 R56, [R219+0x1900] ;  /* 0x00190000db38783b */ /* 0x010fe20000004200 */
[C---:B------:R-:W-:Y:S04]  /*fc90*/  HMMA.16816.F32.BF16 R112, R160.reuse, R146, R112 ;  /* 0x00000092a070723c */ /* 0x040fe80000041870 */
[----:B------:R-:W-:Y:S01]  /*fca0*/  FADD.FTZ R179, R176, R179 ;  /* 0x000000b3b0b37221 */ /* 0x000fe20000010000 */
[----:B------:R-:W-:Y:S01]  /*fcb0*/  MUFU.EX2 R247, R247 ;  /* 0x000000f700f77308 */ /* 0x000fe20000000800 */
[----:B------:R-:W-:Y:S02]  /*fcc0*/  FADD.FTZ R180, R169, R180 ;  /* 0x000000b4a9b47221 */ /* 0x000fe40000010000 */
[----:B------:R-:W-:Y:S01]  /*fcd0*/  FADD.FTZ R188, R183, R188 ;  /* 0x000000bcb7bc7221 */ /* 0x000fe20000010000 */
[-C--:B---3--:R-:W-:Y:S03]  /*fce0*/  HMMA.16816.F32.BF16 R36, R160, R132.reuse, R36 ;  /* 0x00000084a024723c */ /* 0x088fe60000041824 */
[----:B------:R-:W-:Y:S03]  /*fcf0*/  FADD.FTZ R187, R186, R187 ;  /* 0x000000bbbabb7221 */ /* 0x000fe60000010000 */
[----:B------:R-:W3:Y:S01]  /*fd00*/  MUFU.EX2 R193, R193 ;  /* 0x000000c100c17308 */ /* 0x000ee20000000800 */
[----:B------:R-:W-:Y:S01]  /*fd10*/  FADD.FTZ R179, R189, R179 ;  /* 0x000000b3bdb37221 */ /* 0x000fe20000010000 */
[C---:B------:R-:W-:Y:S01]  /*fd20*/  HMMA.16816.F32.BF16 R116, R156.reuse, R132, R116 ;  /* 0x000000849c74723c */ /* 0x040fe20000041874 */
[----:B-----5:R-:W-:Y:S03]  /*fd30*/  LDSM.16.MT88.4 R64, [R219+0x1100] ;  /* 0x00110000db40783b */ /* 0x020fe60000004200 */
[----:B------:R-:W-:Y:S02]  /*fd40*/  FADD.FTZ R180, R191, R180 ;  /* 0x000000b4bfb47221 */ /* 0x000fe40000010000 */
[----:B------:R-:W-:Y:S02]  /*fd50*/  FADD.FTZ R179, R190, R179 ;  /* 0x000000b3beb37221 */ /* 0x000fe40000010000 */
[----:B------:R-:W4:Y:S01]  /*fd60*/  MUFU.EX2 R194, R194 ;  /* 0x000000c200c27308 */ /* 0x000f220000000800 */
[-C--:B------:R-:W-:Y:S03]  /*fd70*/  HMMA.16816.F32.BF16 R120, R156, R134.reuse, R120 ;  /* 0x000000869c78723c */ /* 0x080fe60000041878 */
[----:B------:R-:W-:Y:S05]  /*fd80*/  FADD.FTZ R180, R192, R180 ;  /* 0x000000b4c0b47221 */ /* 0x000fea0000010000 */
[----:B------:R-:W-:Y:S01]  /*fd90*/  HMMA.16816.F32.BF16 R124, R160, R134, R124 ;  /* 0x00000086a07c723c */ /* 0x000fe2000004187c */
[----:B------:R-:W5:Y:S03]  /*fda0*/  MUFU.EX2 R196, R196 ;  /* 0x000000c400c47308 */ /* 0x000f660000000800 */
[----:B------:R-:W-:Y:S02]  /*fdb0*/  FADD.FTZ R180, R195, R180 ;  /* 0x000000b4c3b47221 */ /* 0x000fe40000010000 */
[----:B---3--:R-:W-:Y:S05]  /*fdc0*/  FADD.FTZ R179, R193, R179 ;  /* 0x000000b3c1b37221 */ /* 0x008fea0000010000 */
[----:B------:R-:W3:Y:S01]  /*fdd0*/  MUFU.EX2 R197, R197 ;  /* 0x000000c500c57308 */ /* 0x000ee20000000800 */
[C---:B----4-:R-:W-:Y:S01]  /*fde0*/  F2FP.BF16.PACK_AB R50, R194.reuse, R193 ;  /* 0x000000c1c232723e */ /* 0x050fe200000010ff */
[----:B------:R-:W-:Y:S08]  /*fdf0*/  FADD.FTZ R194, R194, R179 ;  /* 0x000000b3c2c27221 */ /* 0x000ff00000010000 */
[----:B------:R-:W4:Y:S01]  /*fe00*/  MUFU.EX2 R198, R198 ;  /* 0x000000c600c67308 */ /* 0x000f220000000800 */
[C---:B-----5:R-:W-:Y:S01]  /*fe10*/  F2FP.BF16.PACK_AB R51, R196.reuse, R195 ;  /* 0x000000c3c433723e */ /* 0x060fe200000010ff */
[----:B------:R-:W-:Y:S08]  /*fe20*/  FADD.FTZ R196, R196, R180 ;  /* 0x000000b4c4c47221 */ /* 0x000ff00000010000 */
[----:B------:R-:W5:Y:S01]  /*fe30*/  MUFU.EX2 R199, R199 ;  /* 0x000000c700c77308 */ /* 0x000f620000000800 */
[-C--:B-1----:R-:W-:Y:S05]  /*fe40*/  HMMA.16816.F32.BF16 R4, R48, R128.reuse, R4 ;  /* 0x000000803004723c */ /* 0x082fea0000041804 */
[----:B---3--:R-:W-:Y:S04]  /*fe50*/  FADD.FTZ R188, R197, R188 ;  /* 0x000000bcc5bc7221 */ /* 0x008fe80000010000 */
[----:B------:R-:W1:Y:S03]  /*fe60*/  MUFU.EX2 R200, R200 ;  /* 0x000000c800c87308 */ /* 0x000e660000000800 */
[C---:B----4-:R-:W-:Y:S01]  /*fe70*/  F2FP.BF16.PACK_AB R132, R198.reuse, R197 ;  /* 0x000000c5c684723e */ /* 0x050fe200000010ff */
[----:B------:R-:W-:Y:S06]  /*fe80*/  FADD.FTZ R188, R198, R188 ;  /* 0x000000bcc6bc7221 */ /* 0x000fec0000010000 */
[----:B------:R-:W3:Y:S01]  /*fe90*/  MUFU.EX2 R203, R203 ;  /* 0x000000cb00cb7308 */ /* 0x000ee20000000800 */
[----:B-----5:R-:W-:Y:S09]  /*fea0*/  FADD.FTZ R187, R199, R187 ;  /* 0x000000bbc7bb7221 */ /* 0x020ff20000010000 */
[----:B------:R-:W4:Y:S01]  /*feb0*/  MUFU.EX2 R172, R172 ;  /* 0x000000ac00ac7308 */ /* 0x000f220000000800 */
[C---:B-1----:R-:W-:Y:S01]  /*fec0*/  F2FP.BF16.PACK_AB R133, R200.reuse, R199 ;  /* 0x000000c7c885723e */ /* 0x042fe200000010ff */
[----:B------:R-:W-:Y:S08]  /*fed0*/  FADD.FTZ R187, R200, R187 ;  /* 0x000000bbc8bb7221 */ /* 0x000ff00000010000 */
[----:B------:R-:W1:Y:S01]  /*fee0*/  MUFU.EX2 R173, R173 ;  /* 0x000000ad00ad7308 */ /* 0x000e620000000800 */
[----:B---3--:R-:W-:Y:S09]  /*fef0*/  FADD.FTZ R188, R203, R188 ;  /* 0x000000bccbbc7221 */ /* 0x008ff20000010000 */
[----:B------:R-:W-:Y:S01]  /*ff00*/  MUFU.EX2 R248, R248 ;  /* 0x000000f800f87308 */ /* 0x000fe20000000800 */
[C---:B----4-:R-:W-:Y:S01]  /*ff10*/  F2FP.BF16.PACK_AB R134, R172.reuse, R203 ;  /* 0x000000cbac86723e */ /* 0x050fe200000010ff */
[----:B------:R-:W-:Y:S04]  /*ff20*/  FADD.FTZ R172, R172, R188 ;  /* 0x000000bcacac7221 */ /* 0x000fe80000010000 */
[----:B------:R-:W-:Y:S04]  /*ff30*/  FADD.FTZ R172, R247, R172 ;  /* 0x000000acf7ac7221 */ /* 0x000fe80000010000 */
[----:B------:R-:W-:Y:S01]  /*ff40*/  MUFU.EX2 R249, R249 ;  /* 0x000000f900f97308 */ /* 0x000fe20000000800 */
[C---:B-1----:R-:W-:Y:S01]  /*ff50*/  F2FP.BF16.PACK_AB R135, R174.reuse, R173 ;  /* 0x000000adae87723e */ /* 0x042fe200000010ff */
[----:B------:R-:W-:Y:S04]  /*ff60*/  FADD.FTZ R187, R173, R187 ;  /* 0x000000bbadbb7221 */ /* 0x000fe80000010000 */
[----:B------:R-:W-:Y:S04]  /*ff70*/  FADD.FTZ R187, R174, R187 ;  /* 0x000000bbaebb7221 */ /* 0x000fe80000010000 */
[----:B------:R-:W-:Y:S01]  /*ff80*/  MUFU.EX2 R250, R250 ;  /* 0x000000fa00fa7308 */ /* 0x000fe20000000800 */
[C---:B------:R-:W-:Y:S07]  /*ff90*/  HMMA.16816.F32.BF16 R8, R132.reuse, R128, R8 ;  /* 0x000000808408723c */ /* 0x040fee0000041808 */
[--C-:B------:R-:W-:Y:S01]  /*ffa0*/  FFMA.FTZ R128, R41, c[0x0][0x2d0], -R202.reuse ;  /* 0x0000b40029807a23 */ /* 0x100fe200000108ca */
[-C--:B------:R-:W-:Y:S01]  /*ffb0*/  HMMA.16816.F32.BF16 R12, R132, R130.reuse, R12 ;  /* 0x00000082840c723c */ /* 0x080fe2000004180c */
[----:B------:R-:W1:Y:S03]  /*ffc0*/  MUFU.EX2 R175, R175 ;  /* 0x000000af00af7308 */ /* 0x000e660000000800 */
[--C-:B------:R-:W-:Y:S04]  /*ffd0*/  FFMA.FTZ R129, R42, c[0x0][0x2d0], -R201.reuse ;  /* 0x0000b4002a817a23 */ /* 0x100fe800000108c9 */
[C---:B------:R-:W-:Y:S03]  /*ffe0*/  HMMA.16816.F32.BF16 R16, R48.reuse, R130, R16 ;  /* 0x000000823010723c */ /* 0x040fe60000041810 */
[----:B------:R-:W3:Y:S04]  /*fff0*/  MUFU.EX2 R128, R128 ;  /* 0x0000008000807308 */ /* 0x000ee80000000800 */
[----:B------:R-:W-:Y:S01]  /*10000*/  FFMA.FTZ R130, R43, c[0x0][0x2d0], -R201 ;  /* 0x0000b4002b827a23 */ /* 0x000fe200000108c9 */
[-C--:B--2---:R-:W-:Y:S01]  /*10010*/  HMMA.16816.F32.BF16 R20, R48, R136.reuse, R20 ;  /* 0x000000883014723c */ /* 0x084fe20000041814 */
[----:B------:R-:W2:Y:S03]  /*10020*/  LDSM.16.MT88.4 R40, [R218+0x900] ;  /* 0x00090000da28783b */ /* 0x000ea60000004200 */
[----:B------:R-:W-:Y:S01]  /*10030*/  FFMA.FTZ R131, R44, c[0x0][0x2d0], -R202 ;  /* 0x0000b4002c837a23 */ /* 0x000fe200000108ca */
[----:B------:R-:W4:Y:S03]  /*10040*/  MUFU.EX2 R129, R129 ;  /* 0x0000008100817308 */ /* 0x000f260000000800 */
[C---:B------:R-:W-:Y:S01]  /*10050*/  HMMA.16816.F32.BF16 R24, R132.reuse, R136, R24 ;  /* 0x000000888418723c */ /* 0x040fe20000041818 */
[----:B------:R-:W5:Y:S03]  /*10060*/  LDSM.16.MT88.4 R44, [R225+0x1100] ;  /* 0x00110000e12c783b */ /* 0x000f660000004200 */
[----:B-1----:R-:W-:Y:S03]  /*10070*/  FADD.FTZ R194, R175, R194 ;  /* 0x000000c2afc27221 */ /* 0x002fe60000010000 */
[----:B------:R-:W1:Y:S01]  /*10080*/  MUFU.EX2 R130, R130 ;  /* 0x0000008200827308 */ /* 0x000e620000000800 */
[-C--:B------:R-:W-:Y:S04]  /*10090*/  HMMA.16816.F32.BF16 R32, R132, R138.reuse, R32 ;  /* 0x0000008a8420723c */ /* 0x080fe80000041820 */
[----:B---3--:R-:W-:Y:S04]  /*100a0*/  FADD.FTZ R172, R128, R172 ;  /* 0x000000ac80ac7221 */ /* 0x008fe80000010000 */
[C---:B------:R-:W-:Y:S01]  /*100b0*/  HMMA.16816.F32.BF16 R100, R48.reuse, R138, R100 ;  /* 0x0000008a3064723c */ /* 0x040fe20000041864 */
[----:B------:R-:W3:Y:S03]  /*100c0*/  MUFU.EX2 R131, R131 ;  /* 0x0000008300837308 */ /* 0x000ee60000000800 */
[----:B----4-:R-:W-:Y:S04]  /*100d0*/  FADD.FTZ R187, R129, R187 ;  /* 0x000000bb81bb7221 */ /* 0x010fe80000010000 */
[-C--:B------:R-:W-:Y:S03]  /*100e0*/  HMMA.16816.F32.BF16 R28, R48, R140.reuse, R28 ;  /* 0x0000008c301c723c */ /* 0x080fe6000004181c */
[----:B------:R-:W4:Y:S01]  /*100f0*/  MUFU.EX2 R206, R206 ;  /* 0x000000ce00ce7308 */ /* 0x000f220000000800 */
[----:B-1----:R-:W-:Y:S04]  /*10100*/  FADD.FTZ R187, R130, R187 ;  /* 0x000000bb82bb7221 */ /* 0x002fe80000010000 */
[C---:B------:R-:W-:Y:S04]  /*10110*/  HMMA.16816.F32.BF16 R104, R132.reuse, R140, R104 ;  /* 0x0000008c8468723c */ /* 0x040fe80000041868 */
[----:B------:R-:W-:Y:S01]  /*10120*/  FADD.FTZ R187, R249, R187 ;  /* 0x000000bbf9bb7221 */ /* 0x000fe20000010000 */
[----:B------:R-:W1:Y:S03]  /*10130*/  MUFU.EX2 R207, R207 ;  /* 0x000000cf00cf7308 */ /* 0x000e660000000800 */
[-C--:B------:R-:W-:Y:S04]  /*10140*/  HMMA.16816.F32.BF16 R108, R132, R142.reuse, R108 ;  /* 0x0000008e846c723c */ /* 0x080fe8000004186c */
[----:B---3--:R-:W-:Y:S02]  /*10150*/  FADD.FTZ R172, R131, R172 ;  /* 0x000000ac83ac7221 */ /* 0x008fe40000010000 */
[----:B------:R-:W-:Y:S01]  /*10160*/  FADD.FTZ R187, R250, R187 ;  /* 0x000000bbfabb7221 */ /* 0x000fe20000010000 */
[----:B------:R-:W3:Y:S01]  /*10170*/  MUFU.EX2 R208, R208 ;  /* 0x000000d000d07308 */ /* 0x000ee20000000800 */
[C---:B------:R-:W-:Y:S04]  /*10180*/  HMMA.16816.F32.BF16 R112, R48.reuse, R142, R112 ;  /* 0x0000008e3070723c */ /* 0x040fe80000041870 */
[----:B----4-:R-:W-:Y:S02]  /*10190*/  FADD.FTZ R194, R206, R194 ;  /* 0x000000c2cec27221 */ /* 0x010fe40000010000 */
[----:B------:R-:W-:Y:S02]  /*101a0*/  FADD.FTZ R172, R248, R172 ;  /* 0x000000acf8ac7221 */ /* 0x000fe40000010000 */
[-C--:B--2---:R-:W-:Y:S01]  /*101b0*/  HMMA.16816.F32.BF16 R36, R48, R40.reuse, R36 ;  /* 0x000000283024723c */ /* 0x084fe20000041824 */
[----:B------:R-:W2:Y:S03]  /*101c0*/  MUFU.EX2 R209, R209 ;  /* 0x000000d100d17308 */ /* 0x000ea60000000800 */
[----:B-1----:R-:W-:Y:S04]  /*101d0*/  FADD.FTZ R196, R207, R196 ;  /* 0x000000c4cfc47221 */ /* 0x002fe80000010000 */
[C---:B------:R-:W-:Y:S03]  /*101e0*/  HMMA.16816.F32.BF16 R116, R132.reuse, R40, R116 ;  /* 0x000000288474723c */ /* 0x040fe60000041874 */
[----:B------:R-:W1:Y:S04]  /*101f0*/  MUFU.EX2 R210, R210 ;  /* 0x000000d200d27308 */ /* 0x000e680000000800 */
[----:B------:R-:W-:Y:S01]  /*10200*/  F2FP.BF16.PACK_AB R40, R206, R175 ;  /* 0x000000afce28723e */ /* 0x000fe200000010ff */
[-C--:B------:R-:W-:Y:S04]  /*10210*/  HMMA.16816.F32.BF16 R120, R132, R42.reuse, R120 ;  /* 0x0000002a8478723c */ /* 0x080fe80000041878 */
[C---:B---3--:R-:W-:Y:S01]  /*10220*/  F2FP.BF16.PACK_AB R41, R208.reuse, R207 ;  /* 0x000000cfd029723e */ /* 0x048fe200000010ff */
[----:B------:R-:W3:Y:S01]  /*10230*/  MUFU.EX2 R211, R211 ;  /* 0x000000d300d37308 */ /* 0x000ee20000000800 */
[----:B------:R-:W-:Y:S02]  /*10240*/  FADD.FTZ R196, R208, R196 ;  /* 0x000000c4d0c47221 */ /* 0x000fe40000010000 */
[----:B------:R-:W-:Y:S04]  /*10250*/  HMMA.16816.F32.BF16 R124, R48, R42, R124 ;  /* 0x0000002a307c723c */ /* 0x000fe8000004187c */
[----:B--2---:R-:W-:Y:S03]  /*10260*/  FADD.FTZ R194, R209, R194 ;  /* 0x000000c2d1c27221 */ /* 0x004fe60000010000 */
[----:B------:R-:W2:Y:S01]  /*10270*/  MUFU.EX2 R246, R246 ;  /* 0x000000f600f67308 */ /* 0x000ea20000000800 */
[----:B------:R-:W-:Y:S04]  /*10280*/  F2FP.BF16.PACK_AB R48, R128, R247 ;  /* 0x000000f78030723e */ /* 0x000fe800000010ff */
[C---:B-1----:R-:W-:Y:S01]  /*10290*/  F2FP.BF16.PACK_AB R42, R210.reuse, R209 ;  /* 0x000000d1d22a723e */ /* 0x042fe200000010ff */
[----:B------:R-:W-:Y:S01]  /*102a0*/  FADD.FTZ R194, R210, R194 ;  /* 0x000000c2d2c27221 */ /* 0x000fe20000010000 */
[----:B------:R-:W-:Y:S02]  /*102b0*/  F2FP.BF16.PACK_AB R49, R130, R129 ;  /* 0x000000818231723e */ /* 0x000fe400000010ff */
[----:B------:R-:W-:Y:S01]  /*102c0*/  F2FP.BF16.PACK_AB R50, R248, R131 ;  /* 0x00000083f832723e */ /* 0x000fe200000010ff */
[----:B------:R-:W1:Y:S01]  /*102d0*/  MUFU.EX2 R251, R251 ;  /* 0x000000fb00fb7308 */ /* 0x000e620000000800 */
[----:B------:R-:W-:Y:S01]  /*102e0*/  F2FP.BF16.PACK_AB R51, R250, R249 ;  /* 0x000000f9fa33723e */ /* 0x000fe200000010ff */
[----:B---3--:R-:W-:Y:S08]  /*102f0*/  FADD.FTZ R196, R211, R196 ;  /* 0x000000c4d3c47221 */ /* 0x008ff00000010000 */
[----:B------:R-:W3:Y:S01]  /*10300*/  MUFU.EX2 R252, R252 ;  /* 0x000000fc00fc7308 */ /* 0x000ee20000000800 */
[C---:B--2---:R-:W-:Y:S01]  /*10310*/  F2FP.BF16.PACK_AB R43, R246.reuse, R211 ;  /* 0x000000d3f62b723e */ /* 0x044fe200000010ff */
[----:B------:R-:W-:Y:S08]  /*10320*/  FADD.FTZ R196, R246, R196 ;  /* 0x000000c4f6c47221 */ /* 0x000ff00000010000 */
[----:B------:R-:W-:Y:S01]  /*10330*/  MUFU.EX2 R60, R60 ;  /* 0x0000003c003c7308 */ /* 0x000fe20000000800 */
[-C--:B-----5:R-:W-:Y:S05]  /*10340*/  HMMA.16816.F32.BF16 R4, R40, R44.reuse, R4 ;  /* 0x0000002c2804723c */ /* 0x0a0fea0000041804 */
[----:B-1----:R-:W-:Y:S03]  /*10350*/  FADD.FTZ R194, R251, R194 ;  /* 0x000000c2fbc27221 */ /* 0x002fe60000010000 */
[C---:B------:R-:W-:Y:S01]  /*10360*/  HMMA.16816.F32.BF16 R8, R48.reuse, R44, R8 ;  /* 0x0000002c3008723c */ /* 0x040fe20000041808 */
[----:B------:R-:W1:Y:S03]  /*10370*/  MUFU.EX2 R61, R61 ;  /* 0x0000003d003d7308 */ /* 0x000e660000000800 */
[----:B---3--:R-:W-:Y:S04]  /*10380*/  FADD.FTZ R194, R252, R194 ;  /* 0x000000c2fcc27221 */ /* 0x008fe80000010000 */
[-C--:B------:R-:W-:Y:S03]  /*10390*/  HMMA.16816.F32.BF16 R12, R48, R46.reuse, R12 ;  /* 0x0000002e300c723c */ /* 0x080fe6000004180c */
[----:B------:R-:W-:Y:S05]  /*103a0*/  MUFU.EX2 R62, R62 ;  /* 0x0000003e003e7308 */ /* 0x000fea0000000800 */
[C---:B------:R-:W-:Y:S01]  /*103b0*/  HMMA.16816.F32.BF16 R16, R40.reuse, R46, R16 ;  /* 0x0000002e2810723c */ /* 0x040fe20000041810 */
[----:B------:R-:W2:Y:S04]  /*103c0*/  LDSM.16.MT88.4 R44, [R218+0x1100] ;  /* 0x00110000da2c783b */ /* 0x000ea80000004200 */
[----:B------:R-:W3:Y:S03]  /*103d0*/  MUFU.EX2 R63, R63 ;  /* 0x0000003f003f7308 */ /* 0x000ee60000000800 */
[-C--:B------:R-:W-:Y:S07]  /*103e0*/  HMMA.16816.F32.BF16 R20, R40, R52.reuse, R20 ;  /* 0x000000342814723c */ /* 0x080fee0000041814 */
[----:B------:R-:W-:Y:S01]  /*103f0*/  MUFU.EX2 R72, R72 ;  /* 0x0000004800487308 */ /* 0x000fe20000000800 */
[C---:B------:R-:W-:Y:S08]  /*10400*/  HMMA.16816.F32.BF16 R24, R48.reuse, R52, R24 ;  /* 0x000000343018723c */ /* 0x040ff00000041818 */
[-C--:B------:R-:W-:Y:S01]  /*10410*/  HMMA.16816.F32.BF16 R32, R48, R54.reuse, R32 ;  /* 0x000000363020723c */ /* 0x080fe20000041820 */
[----:B------:R-:W-:Y:S07]  /*10420*/  MUFU.EX2 R73, R73 ;  /* 0x0000004900497308 */ /* 0x000fee0000000800 */
[C---:B------:R-:W-:Y:S01]  /*10430*/  HMMA.16816.F32.BF16 R100, R40.reuse, R54, R100 ;  /* 0x000000362864723c */ /* 0x040fe20000041864 */
[----:B------:R-:W4:Y:S02]  /*10440*/  LDSM.16.MT88.4 R52, [R225+0x1900] ;  /* 0x00190000e134783b */ /* 0x000f240000004200 */
[----:B------:R-:W-:Y:S05]  /*10450*/  MUFU.EX2 R74, R74 ;  /* 0x0000004a004a7308 */ /* 0x000fea0000000800 */
[-C--:B------:R-:W-:Y:S05]  /*10460*/  HMMA.16816.F32.BF16 R28, R40, R64.reuse, R28 ;  /* 0x00000040281c723c */ /* 0x080fea000004181c */
[----:B------:R-:W-:Y:S03]  /*10470*/  MUFU.EX2 R75, R75 ;  /* 0x0000004b004b7308 */ /* 0x000fe60000000800 */
[C---:B------:R-:W-:Y:S07]  /*10480*/  HMMA.16816.F32.BF16 R104, R48.reuse, R64, R104 ;  /* 0x000000403068723c */ /* 0x040fee0000041868 */
[----:B------:R-:W-:Y:S01]  /*10490*/  MUFU.EX2 R76, R76 ;  /* 0x0000004c004c7308 */ /* 0x000fe20000000800 */
[-C--:B------:R-:W-:Y:S04]  /*104a0*/  HMMA.16816.F32.BF16 R108, R48, R66.reuse, R108 ;  /* 0x00000042306c723c */ /* 0x080fe8000004186c */
[--C-:B------:R-:W-:Y:S02]  /*104b0*/  FFMA.FTZ R64, R68, c[0x0][0x2d0], -R205.reuse ;  /* 0x0000b40044407a23 */ /* 0x100fe400000108cd */
[--C-:B------:R-:W-:Y:S02]  /*104c0*/  FFMA.FTZ R65, R69, c[0x0][0x2d0], -R205.reuse ;  /* 0x0000b40045417a23 */ /* 0x100fe400000108cd */
[C---:B------:R-:W-:Y:S01]  /*104d0*/  HMMA.16816.F32.BF16 R112, R40.reuse, R66, R112 ;  /* 0x000000422870723c */ /* 0x040fe20000041870 */
[----:B------:R-:W-:Y:S03]  /*104e0*/  MUFU.EX2 R77, R77 ;  /* 0x0000004d004d7308 */ /* 0x000fe60000000800 */
[--C-:B------:R-:W-:Y:S02]  /*104f0*/  FFMA.FTZ R68, R80, c[0x0][0x2d0], -R205.reuse ;  /* 0x0000b40050447a23 */ /* 0x100fe400000108cd */
[--C-:B------:R-:W-:Y:S02]  /*10500*/  FFMA.FTZ R69, R81, c[0x0][0x2d0], -R205.reuse ;  /* 0x0000b40051457a23 */ /* 0x100fe400000108cd */
[-C--:B--2---:R-:W-:Y:S03]  /*10510*/  HMMA.16816.F32.BF16 R36, R40, R44.reuse, R36 ;  /* 0x0000002c2824723c */ /* 0x084fe60000041824 */
[----:B------:R-:W2:Y:S01]  /*10520*/  MUFU.EX2 R64, R64 ;  /* 0x0000004000407308 */ /* 0x000ea20000000800 */
[--C-:B------:R-:W-:Y:S02]  /*10530*/  FFMA.FTZ R66, R70, c[0x0][0x2d0], -R204.reuse ;  /* 0x0000b40046427a23 */ /* 0x100fe400000108cc */
[--C-:B------:R-:W-:Y:S02]  /*10540*/  FFMA.FTZ R67, R71, c[0x0][0x2d0], -R204.reuse ;  /* 0x0000b40047437a23 */ /* 0x100fe400000108cc */
[C---:B------:R-:W-:Y:S04]  /*10550*/  HMMA.16816.F32.BF16 R116, R48.reuse, R44, R116 ;  /* 0x0000002c3074723c */ /* 0x040fe80000041874 */
[--C-:B------:R-:W-:Y:S01]  /*10560*/  FFMA.FTZ R70, R82, c[0x0][0x2d0], -R204.reuse ;  /* 0x0000b40052467a23 */ /* 0x100fe200000108cc */
[----:B------:R-:W5:Y:S01]  /*10570*/  MUFU.EX2 R65, R65 ;  /* 0x0000004100417308 */ /* 0x000f620000000800 */
[--C-:B------:R-:W-:Y:S01]  /*10580*/  FFMA.FTZ R71, R83, c[0x0][0x2d0], -R204.reuse ;  /* 0x0000b40053477a23 */ /* 0x100fe200000108cc */
[----:B------:R-:W-:Y:S01]  /*10590*/  F2FP.BF16.PACK_AB R44, R148, R153 ;  /* 0x00000099942c723e */ /* 0x000fe200000010ff */
[-C--:B------:R-:W-:Y:S01]  /*105a0*/  HMMA.16816.F32.BF16 R120, R48, R46.reuse, R120 ;  /* 0x0000002e3078723c */ /* 0x080fe20000041878 */
[----:B------:R-:W2:Y:S03]  /*105b0*/  LDSM.16.MT88.4 R48, [R220+0x1900] ;  /* 0x00190000dc30783b */ /* 0x000ea60000004200 */
[----:B------:R-:W-:Y:S01]  /*105c0*/  F2FP.BF16.PACK_AB R45, R149, R154 ;  /* 0x0000009a952d723e */ /* 0x000fe200000010ff */
[----:B------:R-:W-:Y:S02]  /*105d0*/  FFMA.FTZ R81, R85, c[0x0][0x2d0], -R205 ;  /* 0x0000b40055517a23 */ /* 0x000fe400000108cd */
[--C-:B------:R-:W-:Y:S01]  /*105e0*/  FFMA.FTZ R85, R98, c[0x0][0x2d0], -R204.reuse ;  /* 0x0000b40062557a23 */ /* 0x100fe200000108cc */
[----:B------:R-:W-:Y:S01]  /*105f0*/  HMMA.16816.F32.BF16 R124, R40, R46, R124 ;  /* 0x0000002e287c723c */ /* 0x000fe2000004187c */
[----:B------:R-:W-:Y:S03]  /*10600*/  MUFU.EX2 R66, R66 ;  /* 0x0000004200427308 */ /* 0x000fe60000000800 */
[-C--:B------:R-:W-:Y:S01]  /*10610*/  MOV R98, R151.reuse ;  /* 0x0000009700627202 */ /* 0x080fe20000000f00 */
[--C-:B------:R-:W-:Y:S02]  /*10620*/  FFMA.FTZ R82, R86, c[0x0][0x2d0], -R204.reuse ;  /* 0x0000b40056527a23 */ /* 0x100fe400000108cc */
[----:B------:R-:W-:Y:S01]  /*10630*/  F2FP.BF16.PACK_AB R42, R145, R150 ;  /* 0x00000096912a723e */ /* 0x000fe200000010ff */
[--C-:B------:R-:W-:Y:S01]  /*10640*/  FFMA.FTZ R83, R87, c[0x0][0x2d0], -R204.reuse ;  /* 0x0000b40057537a23 */ /* 0x100fe200000108cc */
[----:B------:R-:W-:Y:S02]  /*10650*/  F2FP.BF16.PACK_AB R43, R144, R151 ;  /* 0x00000097902b723e */ /* 0x000fe400000010ff */
[----:B------:R-:W-:Y:S01]  /*10660*/  MUFU.EX2 R67, R67 ;  /* 0x0000004300437308 */ /* 0x000fe20000000800 */
[----:B------:R-:W-:Y:S01]  /*10670*/  F2FP.BF16.PACK_AB R40, R252, R251 ;  /* 0x000000fbfc28723e */ /* 0x000fe200000010ff */
[----:B------:R-:W-:Y:S01]  /*10680*/  FFMA.FTZ R204, R99, c[0x0][0x2d0], -R204 ;  /* 0x0000b40063cc7a23 */ /* 0x000fe200000108cc */
[----:B------:R-:W-:Y:S01]  /*10690*/  F2FP.BF16.PACK_AB R41, R155, R152 ;  /* 0x000000989b29723e */ /* 0x000fe200000010ff */
[--C-:B------:R-:W-:Y:S01]  /*106a0*/  FFMA.FTZ R87, R89, c[0x0][0x2d0], -R202.reuse ;  /* 0x0000b40059577a23 */ /* 0x100fe200000108ca */
[----:B------:R-:W-:Y:S01]  /*106b0*/  MOV R99, R150 ;  /* 0x0000009600637202 */ /* 0x000fe20000000f00 */
[--C-:B------:R-:W-:Y:S01]  /*106c0*/  FFMA.FTZ R89, R91, c[0x0][0x2d0], -R201.reuse ;  /* 0x0000b4005b597a23 */ /* 0x100fe200000108c9 */
[----:B------:R-:W-:Y:S01]  /*106d0*/  MOV R91, R149 ;  /* 0x00000095005b7202 */ /* 0x000fe20000000f00 */
[--C-:B------:R-:W-:Y:S01]  /*106e0*/  FFMA.FTZ R86, R88, c[0x0][0x2d0], -R202.reuse ;  /* 0x0000b40058567a23 */ /* 0x100fe200000108ca */
[----:B-1----:R-:W-:Y:S01]  /*106f0*/  F2FP.BF16.PACK_AB R46, R61, R60 ;  /* 0x0000003c3d2e723e */ /* 0x002fe200000010ff */
[-C--:B----4-:R-:W-:Y:S01]  /*10700*/  HMMA.16816.F32.BF16 R4, R40, R52.reuse, R4 ;  /* 0x000000342804723c */ /* 0x090fe20000041804 */
[----:B------:R-:W1:Y:S02]  /*10710*/  MUFU.EX2 R68, R68 ;  /* 0x0000004400447308 */ /* 0x000e640000000800 */
[----:B---3--:R-:W-:Y:S01]  /*10720*/  F2FP.BF16.PACK_AB R47, R63, R62 ;  /* 0x0000003e3f2f723e */ /* 0x008fe200000010ff */
[----:B------:R-:W-:Y:S02]  /*10730*/  FFMA.FTZ R88, R90, c[0x0][0x2d0], -R201 ;  /* 0x0000b4005a587a23 */ /* 0x000fe400000108c9 */
[--C-:B------:R-:W-:Y:S01]  /*10740*/  FFMA.FTZ R90, R92, c[0x0][0x2d0], -R202.reuse ;  /* 0x0000b4005c5a7a23 */ /* 0x100fe200000108ca */
[----:B------:R-:W-:Y:S01]  /*10750*/  MOV R92, R148 ;  /* 0x00000094005c7202 */ /* 0x000fe20000000f00 */
[--C-:B------:R-:W-:Y:S01]  /*10760*/  FFMA.FTZ R80, R84, c[0x0][0x2d0], -R205.reuse ;  /* 0x0000b40054507a23 */ /* 0x100fe200000108cd */
[----:B------:R-:W-:Y:S01]  /*10770*/  LDSM.16.MT88.4 R148, [R225+0x2900] ;  /* 0x00290000e194783b */ /* 0x000fe20000004200 */
[C---:B------:R-:W-:Y:S01]  /*10780*/  HMMA.16816.F32.BF16 R8, R44.reuse, R52, R8 ;  /* 0x000000342c08723c */ /* 0x040fe20000041808 */
[----:B------:R-:W3:Y:S03]  /*10790*/  MUFU.EX2 R69, R69 ;  /* 0x0000004500457308 */ /* 0x000ee60000000800 */
[--C-:B------:R-:W-:Y:S01]  /*107a0*/  FFMA.FTZ R84, R96, c[0x0][0x2d0], -R205.reuse ;  /* 0x0000b40060547a23 */ /* 0x100fe200000108cd */
[----:B------:R-:W-:Y:S01]  /*107b0*/  MOV R96, R144 ;  /* 0x0000009000607202 */ /* 0x000fe20000000f00 */
[----:B------:R-:W-:Y:S01]  /*107c0*/  FFMA.FTZ R205, R97, c[0x0][0x2d0], -R205 ;  /* 0x0000b40061cd7a23 */ /* 0x000fe200000108cd */
[----:B------:R-:W-:Y:S01]  /*107d0*/  MOV R97, R145 ;  /* 0x0000009100617202 */ /* 0x000fe20000000f00 */
[-C--:B------:R-:W-:Y:S03]  /*107e0*/  HMMA.16816.F32.BF16 R12, R44, R54.reuse, R12 ;  /* 0x000000362c0c723c */ /* 0x080fe6000004180c */
[----:B------:R-:W-:Y:S01]  /*107f0*/  MUFU.EX2 R70, R70 ;  /* 0x0000004600467308 */ /* 0x000fe20000000800 */
[----:B------:R-:W-:Y:S01]  /*10800*/  FFMA.FTZ R202, R93, c[0x0][0x2d0], -R202 ;  /* 0x0000b4005dca7a23 */ /* 0x000fe200000108ca */
[----:B------:R-:W-:Y:S01]  /*10810*/  MOV R93, R155 ;  /* 0x0000009b005d7202 */ /* 0x000fe20000000f00 */
[----:B------:R-:W-:Y:S02]  /*10820*/  FADD.FTZ R194, R99, R194 ;  /* 0x000000c263c27221 */ /* 0x000fe40000010000 */
[C---:B------:R-:W-:Y:S01]  /*10830*/  HMMA.16816.F32.BF16 R16, R40.reuse, R54, R16 ;  /* 0x000000362810723c */ /* 0x040fe20000041810 */
[----:B------:R-:W4:Y:S03]  /*10840*/  LDSM.16.MT88.4 R52, [R218+0x1900] ;  /* 0x00190000da34783b */ /* 0x000f260000004200 */
[----:B------:R-:W-:Y:S01]  /*10850*/  FADD.FTZ R194, R97, R194 ;  /* 0x000000c261c27221 */ /* 0x000fe20000010000 */
[----:B------:R-:W-:Y:S03]  /*10860*/  MUFU.EX2 R71, R71 ;  /* 0x0000004700477308 */ /* 0x000fe60000000800 */
[-C--:B--2---:R-:W-:Y:S04]  /*10870*/  HMMA.16816.F32.BF16 R20, R40, R48.reuse, R20 ;  /* 0x000000302814723c */ /* 0x084fe80000041814 */
[----:B------:R-:W-:Y:S03]  /*10880*/  FADD.FTZ R194, R64, R194 ;  /* 0x000000c240c27221 */ /* 0x000fe60000010000 */
[----:B------:R-:W-:Y:S01]  /*10890*/  MUFU.EX2 R78, R78 ;  /* 0x0000004e004e7308 */ /* 0x000fe20000000800 */
[C---:B------:R-:W-:Y:S04]  /*108a0*/  HMMA.16816.F32.BF16 R24, R44.reuse, R48, R24 ;  /* 0x000000302c18723c */ /* 0x040fe80000041818 */
[----:B-----5:R-:W-:Y:S04]  /*108b0*/  FADD.FTZ R194, R65, R194 ;  /* 0x000000c241c27221 */ /* 0x020fe80000010000 */
[-C--:B------:R-:W-:Y:S01]  /*108c0*/  HMMA.16816.F32.BF16 R32, R44, R50.reuse, R32 ;  /* 0x000000322c20723c */ /* 0x080fe20000041820 */
[----:B------:R-:W-:Y:S03]  /*108d0*/  MUFU.EX2 R79, R79 ;  /* 0x0000004f004f7308 */ /* 0x000fe60000000800 */
[----:B-1----:R-:W-:Y:S04]  /*108e0*/  FADD.FTZ R194, R68, R194 ;  /* 0x000000c244c27221 */ /* 0x002fe80000010000 */
[C---:B------:R-:W-:Y:S01]  /*108f0*/  HMMA.16816.F32.BF16 R100, R40.reuse, R50, R100 ;  /* 0x000000322864723c */ /* 0x040fe20000041864 */
[----:B------:R-:W1:Y:S02]  /*10900*/  LDSM.16.MT88.4 R48, [R225+0x2100] ;  /* 0x00210000e130783b */ /* 0x000e640000004200 */
[----:B------:R-:W2:Y:S01]  /*10910*/  MUFU.EX2 R80, R80 ;  /* 0x0000005000507308 */ /* 0x000ea20000000800 */
[----:B---3--:R-:W-:Y:S04]  /*10920*/  FADD.FTZ R194, R69, R194 ;  /* 0x000000c245c27221 */ /* 0x008fe80000010000 */
[-C--:B------:R-:W-:Y:S05]  /*10930*/  HMMA.16816.F32.BF16 R28, R40, R56.reuse, R28 ;  /* 0x00000038281c723c */ /* 0x080fea000004181c */
[----:B------:R-:W3:Y:S03]  /*10940*/  MUFU.EX2 R81, R81 ;  /* 0x0000005100517308 */ /* 0x000ee60000000800 */
[C---:B------:R-:W-:Y:S07]  /*10950*/  HMMA.16816.F32.BF16 R104, R44.reuse, R56, R104 ;  /* 0x000000382c68723c */ /* 0x040fee0000041868 */
[----:B------:R-:W-:Y:S01]  /*10960*/  MUFU.EX2 R82, R82 ;  /* 0x0000005200527308 */ /* 0x000fe20000000800 */
[-C--:B------:R-:W-:Y:S04]  /*10970*/  HMMA.16816.F32.BF16 R108, R44, R58.reuse, R108 ;  /* 0x0000003a2c6c723c */ /* 0x080fe8000004186c */
[----:B--2---:R-:W-:Y:S04]  /*10980*/  FADD.FTZ R194, R80, R194 ;  /* 0x000000c250c27221 */ /* 0x004fe80000010000 */
[C---:B------:R-:W-:Y:S01]  /*10990*/  HMMA.16816.F32.BF16 R112, R40.reuse, R58, R112 ;  /* 0x0000003a2870723c */ /* 0x040fe20000041870 */
[----:B------:R-:W-:Y:S01]  /*109a0*/  LDSM.16.MT88.4 R56, [R219+0x2100] ;  /* 0x00210000db38783b */ /* 0x000fe20000004200 */
[----:B------:R-:W-:Y:S02]  /*109b0*/  MUFU.EX2 R83, R83 ;  /* 0x0000005300537308 */ /* 0x000fe40000000800 */
[----:B---3--:R-:W-:Y:S04]  /*109c0*/  FADD.FTZ R194, R81, R194 ;  /* 0x000000c251c27221 */ /* 0x008fe80000010000 */
[-C--:B----4-:R-:W-:Y:S04]  /*109d0*/  HMMA.16816.F32.BF16 R36, R40, R52.reuse, R36 ;  /* 0x000000342824723c */ /* 0x090fe80000041824 */
[----:B------:R-:W2:Y:S04]  /*109e0*/  MUFU.EX2 R84, R84 ;  /* 0x0000005400547308 */ /* 0x000ea80000000800 */
[C---:B------:R-:W-:Y:S06]  /*109f0*/  HMMA.16816.F32.BF16 R116, R44.reuse, R52, R116 ;  /* 0x000000342c74723c */ /* 0x040fec0000041874 */
[----:B------:R-:W3:Y:S02]  /*10a00*/  MUFU.EX2 R205, R205 ;  /* 0x000000cd00cd7308 */ /* 0x000ee40000000800 */
[-C--:B------:R-:W-:Y:S07]  /*10a10*/  HMMA.16816.F32.BF16 R120, R44, R54.reuse, R120 ;  /* 0x000000362c78723c */ /* 0x080fee0000041878 */
[----:B------:R-:W-:Y:S01]  /*10a20*/  F2FP.BF16.PACK_AB R44, R73, R72 ;  /* 0x00000048492c723e */ /* 0x000fe200000010ff */
[----:B------:R-:W-:Y:S01]  /*10a30*/  HMMA.16816.F32.BF16 R124, R40, R54, R124 ;  /* 0x00000036287c723c */ /* 0x000fe2000004187c */
[----:B------:R-:W4:Y:S01]  /*10a40*/  LDSM.16.MT88.4 R52, [R220+0x2100] ;  /* 0x00210000dc34783b */ /* 0x000f220000004200 */
[----:B------:R-:W-:Y:S02]  /*10a50*/  MUFU.EX2 R85, R85 ;  /* 0x0000005500557308 */ /* 0x000fe40000000800 */
[----:B------:R-:W-:Y:S01]  /*10a60*/  F2FP.BF16.PACK_AB R45, R75, R74 ;  /* 0x0000004a4b2d723e */ /* 0x000fe200000010ff */
[----:B--2---:R-:W-:Y:S01]  /*10a70*/  FADD.FTZ R194, R84, R194 ;  /* 0x000000c254c27221 */ /* 0x004fe20000010000 */
[----:B------:R-:W-:Y:S02]  /*10a80*/  F2FP.BF16.PACK_AB R46, R77, R76 ;  /* 0x0000004c4d2e723e */ /* 0x000fe400000010ff */
[----:B------:R-:W-:Y:S04]  /*10a90*/  F2FP.BF16.PACK_AB R40, R65, R64 ;  /* 0x000000404128723e */ /* 0x000fe800000010ff */
[----:B------:R-:W-:Y:S01]  /*10aa0*/  F2FP.BF16.PACK_AB R41, R67, R66 ;  /* 0x000000424329723e */ /* 0x000fe200000010ff */
[----:B------:R-:W-:Y:S01]  /*10ab0*/  MUFU.EX2 R204, R204 ;  /* 0x000000cc00cc7308 */ /* 0x000fe20000000800 */
[----:B------:R-:W-:Y:S01]  /*10ac0*/  F2FP.BF16.PACK_AB R42, R69, R68 ;  /* 0x00000044452a723e */ /* 0x000fe200000010ff */
[----:B---3--:R-:W-:Y:S01]  /*10ad0*/  FADD.FTZ R243, R205, R194 ;  /* 0x000000c2cdf37221 */ /* 0x008fe20000010000 */
[----:B------:R-:W-:Y:S02]  /*10ae0*/  F2FP.BF16.PACK_AB R43, R71, R70 ;  /* 0x00000046472b723e */ /* 0x000fe400000010ff */
[----:B------:R-:W-:Y:S05]  /*10af0*/  F2FP.BF16.PACK_AB R47, R79, R78 ;  /* 0x0000004e4f2f723e */ /* 0x000fea00000010ff */
[-C--:B-1----:R-:W-:Y:S01]  /*10b00*/  HMMA.16816.F32.BF16 R4, R40, R48.reuse, R4 ;  /* 0x000000302804723c */ /* 0x082fe20000041804 */
[----:B------:R-:W-:Y:S07]  /*10b10*/  MUFU.EX2 R86, R86 ;  /* 0x0000005600567308 */ /* 0x000fee0000000800 */
[C---:B------:R-:W-:Y:S03]  /*10b20*/  HMMA.16816.F32.BF16 R8, R44.reuse, R48, R8 ;  /* 0x000000302c08723c */ /* 0x040fe60000041808 */
[----:B------:R-:W1:Y:S05]  /*10b30*/  MUFU.EX2 R87, R87 ;  /* 0x0000005700577308 */ /* 0x000e6a0000000800 */
[-C--:B------:R-:W-:Y:S05]  /*10b40*/  HMMA.16816.F32.BF16 R12, R44, R50.reuse, R12 ;  /* 0x000000322c0c723c */ /* 0x080fea000004180c */
[----:B------:R-:W-:Y:S03]  /*10b50*/  MUFU.EX2 R88, R88 ;  /* 0x0000005800587308 */ /* 0x000fe60000000800 */
[C---:B------:R-:W-:Y:S01]  /*10b60*/  HMMA.16816.F32.BF16 R16, R40.reuse, R50, R16 ;  /* 0x000000322810723c */ /* 0x040fe20000041810 */
[----:B------:R-:W2:Y:S06]  /*10b70*/  LDSM.16.MT88.4 R48, [R218+0x2100] ;  /* 0x00210000da30783b */ /* 0x000eac0000004200 */
[----:B------:R-:W3:Y:S01]  /*10b80*/  MUFU.EX2 R89, R89 ;  /* 0x0000005900597308 */ /* 0x000ee20000000800 */
[-C--:B----4-:R-:W-:Y:S08]  /*10b90*/  HMMA.16816.F32.BF16 R20, R40, R52.reuse, R20 ;  /* 0x000000342814723c */ /* 0x090ff00000041814 */
[C---:B------:R-:W-:Y:S01]  /*10ba0*/  HMMA.16816.F32.BF16 R24, R44.reuse, R52, R24 ;  /* 0x000000342c18723c */ /* 0x040fe20000041818 */
[----:B------:R-:W-:Y:S07]  /*10bb0*/  MUFU.EX2 R90, R90 ;  /* 0x0000005a005a7308 */ /* 0x000fee0000000800 */
[-C--:B------:R-:W-:Y:S03]  /*10bc0*/  HMMA.16816.F32.BF16 R32, R44, R54.reuse, R32 ;  /* 0x000000362c20723c */ /* 0x080fe60000041820 */
[----:B------:R-:W4:Y:S05]  /*10bd0*/  MUFU.EX2 R202, R202 ;  /* 0x000000ca00ca7308 */ /* 0x000f2a0000000800 */
[C---:B------:R-:W-:Y:S01]  /*10be0*/  HMMA.16816.F32.BF16 R100, R40.reuse, R54, R100 ;  /* 0x000000362864723c */ /* 0x040fe20000041864 */
[----:B------:R-:W5:Y:S07]  /*10bf0*/  LDSM.16.MT88.4 R52, [R220+0x2900] ;  /* 0x00290000dc34783b */ /* 0x000f6e0000004200 */
[-C--:B------:R-:W-:Y:S08]  /*10c00*/  HMMA.16816.F32.BF16 R28, R40, R56.reuse, R28 ;  /* 0x00000038281c723c */ /* 0x080ff0000004181c */
[C---:B------:R-:W-:Y:S07]  /*10c10*/  HMMA.16816.F32.BF16 R104, R44.reuse, R56, R104 ;  /* 0x000000382c68723c */ /* 0x040fee0000041868 */
[--C-:B------:R-:W-:Y:S01]  /*10c20*/  FFMA.FTZ R56, R94, c[0x0][0x2d0], -R201.reuse ;  /* 0x0000b4005e387a23 */ /* 0x100fe200000108c9 */
[-C--:B------:R-:W-:Y:S04]  /*10c30*/  HMMA.16816.F32.BF16 R108, R44, R58.reuse, R108 ;  /* 0x0000003a2c6c723c */ /* 0x080fe8000004186c */
[----:B------:R-:W-:Y:S01]  /*10c40*/  FFMA.FTZ R201, R95, c[0x0][0x2d0], -R201 ;  /* 0x0000b4005fc97a23 */ /* 0x000fe200000108c9 */
[----:B------:R-:W-:Y:S01]  /*10c50*/  MUFU.EX2 R56, R56 ;  /* 0x0000003800387308 */ /* 0x000fe20000000800 */
[----:B------:R-:W-:Y:S02]  /*10c60*/  MOV R57, R154 ;  /* 0x0000009a00397202 */ /* 0x000fe40000000f00 */
[C---:B------:R-:W-:Y:S04]  /*10c70*/  HMMA.16816.F32.BF16 R112, R40.reuse, R58, R112 ;  /* 0x0000003a2870723c */ /* 0x040fe80000041870 */
[----:B------:R-:W-:Y:S01]  /*10c80*/  FADD.FTZ R187, R57, R187 ;  /* 0x000000bb39bb7221 */ /* 0x000fe20000010000 */
[----:B------:R-:W-:Y:S02]  /*10c90*/  MOV R94, R153 ;  /* 0x00000099005e7202 */ /* 0x000fe40000000f00 */
[----:B------:R-:W1:Y:S01]  /*10ca0*/  MUFU.EX2 R201, R201 ;  /* 0x000000c900c97308 */ /* 0x000e620000000800 */
[-C--:B--2---:R-:W-:Y:S04]  /*10cb0*/  HMMA.16816.F32.BF16 R36, R40, R48.reuse, R36 ;  /* 0x000000302824723c */ /* 0x084fe80000041824 */
[----:B------:R-:W-:Y:S01]  /*10cc0*/  MOV R95, R152 ;  /* 0x00000098005f7202 */ /* 0x000fe20000000f00 */
        /* <DEDUP_REMOVED lines=9> */
[----:B------:R-:W-:Y:S04]  /*10d60*/  HMMA.16816.F32.BF16 R124, R40, R50, R124 ;  /* 0x00000032287c723c */ /* 0x000fe8000004187c */
[----:B---3--:R-:W-:Y:S01]  /*10d70*/  F2FP.BF16.PACK_AB R45, R89, R88 ;  /* 0x00000058592d723e */ /* 0x008fe200000010ff */
[----:B------:R-:W-:Y:S01]  /*10d80*/  FADD.FTZ R196, R98, R196 ;  /* 0x000000c462c47221 */ /* 0x000fe20000010000 */
[----:B----4-:R-:W-:Y:S01]  /*10d90*/  F2FP.BF16.PACK_AB R46, R202, R90 ;  /* 0x0000005aca2e723e */ /* 0x010fe200000010ff */
[----:B------:R-:W-:Y:S01]  /*10da0*/  FADD.FTZ R187, R62, R187 ;  /* 0x000000bb3ebb7221 */ /* 0x000fe20000010000 */
[----:B------:R-:W-:Y:S01]  /*10db0*/  F2FP.BF16.PACK_AB R40, R81, R80 ;  /* 0x000000505128723e */ /* 0x000fe200000010ff */
[----:B------:R-:W-:Y:S03]  /*10dc0*/  FADD.FTZ R196, R96, R196 ;  /* 0x000000c460c47221 */ /* 0x000fe60000010000 */
[----:B------:R-:W-:Y:S01]  /*10dd0*/  F2FP.BF16.PACK_AB R41, R83, R82 ;  /* 0x000000525329723e */ /* 0x000fe200000010ff */
[----:B------:R-:W-:Y:S01]  /*10de0*/  FADD.FTZ R172, R61, R172 ;  /* 0x000000ac3dac7221 */ /* 0x000fe20000010000 */
[----:B------:R-:W-:Y:S01]  /*10df0*/  F2FP.BF16.PACK_AB R42, R205, R84 ;  /* 0x00000054cd2a723e */ /* 0x000fe200000010ff */
[----:B------:R-:W-:Y:S01]  /*10e00*/  FADD.FTZ R187, R63, R187 ;  /* 0x000000bb3fbb7221 */ /* 0x000fe20000010000 */
[----:B------:R-:W-:Y:S01]  /*10e10*/  F2FP.BF16.PACK_AB R43, R204, R85 ;  /* 0x00000055cc2b723e */ /* 0x000fe200000010ff */
[----:B------:R-:W-:Y:S01]  /*10e20*/  FADD.FTZ R196, R66, R196 ;  /* 0x000000c442c47221 */ /* 0x000fe20000010000 */
[----:B------:R-:W-:Y:S01]  /*10e30*/  F2FP.BF16.PACK_AB R47, R201, R56 ;  /* 0x00000038c92f723e */ /* 0x000fe200000010ff */
[----:B------:R-:W-:Y:S02]  /*10e40*/  FADD.FTZ R172, R72, R172 ;  /* 0x000000ac48ac7221 */ /* 0x000fe40000010000 */
[----:B------:R-:W-:Y:S02]  /*10e50*/  FADD.FTZ R187, R74, R187 ;  /* 0x000000bb4abb7221 */ /* 0x000fe40000010000 */
[-C--:B------:R-:W-:Y:S01]  /*10e60*/  HMMA.16816.F32.BF16 R160, R40, R148.reuse, R4 ;  /* 0x0000009428a0723c */ /* 0x080fe20000041804 */
[----:B------:R-:W1:Y:S02]  /*10e70*/  LDSM.16.MT88.4 R4, [R219+0x2900] ;  /* 0x00290000db04783b */ /* 0x000e640000004200 */
[----:B------:R-:W-:Y:S02]  /*10e80*/  FADD.FTZ R196, R67, R196 ;  /* 0x000000c443c47221 */ /* 0x000fe40000010000 */
[----:B------:R-:W-:Y:S02]  /*10e90*/  FADD.FTZ R172, R73, R172 ;  /* 0x000000ac49ac7221 */ /* 0x000fe40000010000 */
[----:B------:R-:W-:Y:S01]  /*10ea0*/  FADD.FTZ R187, R75, R187 ;  /* 0x000000bb4bbb7221 */ /* 0x000fe20000010000 */
[C---:B------:R-:W-:Y:S01]  /*10eb0*/  HMMA.16816.F32.BF16 R156, R44.reuse, R148, R8 ;  /* 0x000000942c9c723c */ /* 0x040fe20000041808 */
[----:B------:R-:W2:Y:S03]  /*10ec0*/  LDSM.16.MT88.4 R8, [R218+0x2900] ;  /* 0x00290000da08783b */ /* 0x000ea60000004200 */
        /* <DEDUP_REMOVED lines=8> */
[-C--:B-----5:R-:W-:Y:S04]  /*10f50*/  HMMA.16816.F32.BF16 R144, R40, R52.reuse, R20 ;  /* 0x000000342890723c */ /* 0x0a0fe80000041814 */
        /* <DEDUP_REMOVED lines=11> */
[-C--:B-1----:R-:W-:Y:S04]  /*11010*/  HMMA.16816.F32.BF16 R132, R40, R4.reuse, R28 ;  /* 0x000000042884723c */ /* 0x082fe8000004181c */
[----:B------:R-:W-:Y:S02]  /*11020*/  FADD.FTZ R187, R56, R187 ;  /* 0x000000bb38bb7221 */ /* 0x000fe40000010000 */
[----:B------:R-:W-:Y:S02]  /*11030*/  FADD.FTZ R242, R204, R196 ;  /* 0x000000c4ccf27221 */ /* 0x000fe40000010000 */
[C---:B------:R-:W-:Y:S04]  /*11040*/  HMMA.16816.F32.BF16 R104, R44.reuse, R4, R104 ;  /* 0x000000042c68723c */ /* 0x040fe80000041868 */
[----:B------:R-:W-:Y:S02]  /*11050*/  FADD.FTZ R241, R202, R172 ;  /* 0x000000accaf17221 */ /* 0x000fe40000010000 */
[----:B------:R-:W-:Y:S02]  /*11060*/  FADD.FTZ R240, R201, R187 ;  /* 0x000000bbc9f07221 */ /* 0x000fe40000010000 */
[-C--:B------:R-:W-:Y:S08]  /*11070*/  HMMA.16816.F32.BF16 R108, R44, R6.reuse, R108 ;  /* 0x000000062c6c723c */ /* 0x080ff0000004186c */
[C---:B------:R-:W-:Y:S08]  /*11080*/  HMMA.16816.F32.BF16 R112, R40.reuse, R6, R112 ;  /* 0x000000062870723c */ /* 0x040ff00000041870 */
[-C--:B--2---:R-:W-:Y:S08]  /*11090*/  HMMA.16816.F32.BF16 R128, R40, R8.reuse, R36 ;  /* 0x000000082880723c */ /* 0x084ff00000041824 */
[C---:B------:R-:W-:Y:S08]  /*110a0*/  HMMA.16816.F32.BF16 R116, R44.reuse, R8, R116 ;  /* 0x000000082c74723c */ /* 0x040ff00000041874 */
[-C--:B------:R-:W-:Y:S07]  /*110b0*/  HMMA.16816.F32.BF16 R120, R44, R10.reuse, R120 ;  /* 0x0000000a2c78723c */ /* 0x080fee0000041878 */
[----:B------:R-:W-:Y:S01]  /*110c0*/  MOV R44, R168 ;  /* 0x000000a8002c7202 */ /* 0x000fe20000000f00 */
[----:B------:R-:W-:Y:S01]  /*110d0*/  HMMA.16816.F32.BF16 R124, R40, R10, R124 ;  /* 0x0000000a287c723c */ /* 0x000fe2000004187c */
[----:B------:R-:W-:-:S07]  /*110e0*/  @P0 BRA `(.L_x_2454) ;  /* 0xffffc77000000947 */ /* 0x000fce000383ffff */
.L_x_2451:
[----:B------:R-:W-:-:S13]  /*110f0*/  ISETP.GE.AND P0, PT, R244, R230, PT ;  /* 0x000000e6f400720c */ /* 0x000fda0003f06270 */
[----:B------:R-:W-:Y:S05]  /*11100*/  @!P0 BRA `(.L_x_2455) ;  /* 0x00005ac000008947 */ /* 0x000fea0003800000 */
[----:B------:R-:W-:Y:S01]  /*11110*/  IMAD.MOV.U32 R166, RZ, RZ, R2 ;  /* 0x000000ffffa67224 */ /* 0x000fe200078e0002 */
[----:B------:R-:W-:Y:S01]  /*11120*/  MOV R164, R44 ;  /* 0x0000002c00a47202 */ /* 0x000fe20000000f00 */
[----:B------:R-:W-:Y:S01]  /*11130*/  IMAD.MOV.U32 R167, RZ, RZ, R3 ;  /* 0x000000ffffa77224 */ /* 0x000fe200078e0003 */
[----:B------:R-:W-:Y:S02]  /*11140*/  MOV R165, R0 ;  /* 0x0000000000a57202 */ /* 0x000fe40000000f00 */
.L_x_2473:
[----:B------:R-:W-:Y:S04]  /*11150*/  DEPBAR.LE SB0, 0x0 ;  /* 0x000080000000791a */ /* 0x000fe80000000000 */
[----:B------:R-:W-:Y:S01]  /*11160*/  BAR.SYNC.DEFER_BLOCKING 0x0 ;  /* 0x0000000000007b1d */ /* 0x000fe20000010000 */
[----:B------:R-:W-:Y:S01]  /*11170*/  IMAD.WIDE.U32 R2, R232, c[0x0][0x208], RZ ;  /* 0x00008200e8027a25 */ /* 0x000fe200078e00ff */
[----:B------:R-:W-:Y:S05]  /*11180*/  SHF.R.S32.HI R0, RZ, 0x1f, R232 ;  /* 0x0000001fff007819 */ /* 0x000fea00000114e8 */
[----:B------:R-:W-:Y:S04]  /*11190*/  IMAD R0, R0, c[0x0][0x208], RZ ;  /* 0x0000820000007a24 */ /* 0x000fe800078e02ff */
[----:B------:R-:W-:Y:S04]  /*111a0*/  IMAD R0, R232, c[0x0][0x20c], R0 ;  /* 0x00008300e8007a24 */ /* 0x000fe800078e0200 */
[----:B------:R-:W-:Y:S01]  /*111b0*/  IMAD.IADD R3, R3, 0x1, R0 ;  /* 0x0000000103037824 */ /* 0x000fe200078e0200 */
[----:B------:R-:W-:Y:S03]  /*111c0*/  SHF.R.S32.HI R0, RZ, 0x1f, R231 ;  /* 0x0000001fff007819 */ /* 0x000fe600000114e7 */
[C---:B------:R-:W-:Y:S04]  /*111d0*/  IMAD.WIDE.U32 R2, R231.reuse, c[0x0][0x218], R2 ;  /* 0x00008600e7027a25 */ /* 0x040fe800078e0002 */
[----:B------:R-:W-:Y:S01]  /*111e0*/  IMAD R0, R0, c[0x0][0x218], RZ ;  /* 0x0000860000007a24 */ /* 0x000fe200078e02ff */
[----:B------:R-:W-:Y:S01]  /*111f0*/  LDSM.16.M88.4 R96, [R228+0x6100] ;  /* 0x00610000e460783b */ /* 0x000fe20000000200 */
[----:B------:R-:W-:Y:S02]  /*11200*/  IADD3 R188, P0, R2, UR20, RZ ;  /* 0x0000001402bc7c10 */ /* 0x000fe4000ff1e0ff */
[----:B------:R-:W-:Y:S03]  /*11210*/  IMAD R0, R231, c[0x0][0x21c], R0 ;  /* 0x00008700e7007a24 */ /* 0x000fe600078e0200 */
[----:B------:R-:W1:Y:S02]  /*11220*/  LDSM.16.M88.4 R16, [R227+0x3100] ;  /* 0x00310000e310783b */ /* 0x000e640000000200 */
[----:B------:R-:W-:Y:S02]  /*11230*/  IADD3.X R2, R3, UR12, R0, P0, !PT ;  /* 0x0000000c03027c10 */ /* 0x000fe400087fe400 */
[C---:B------:R-:W-:Y:S02]  /*11240*/  LEA R0, P0, R188.reuse, c[0x0][0x1f8], 0x1 ;  /* 0x00007e00bc007a11 */ /* 0x040fe400078008ff */
[----:B------:R-:W2:Y:S02]  /*11250*/  LDSM.16.M88.4 R92, [R228+0x8100] ;  /* 0x00810000e45c783b */ /* 0x000ea40000000200 */
[----:B------:R-:W-:Y:S04]  /*11260*/  LEA.HI.X R188, R188, c[0x0][0x1fc], R2, 0x1, P0 ;  /* 0x00007f00bcbc7a11 */ /* 0x000fe800000f0c02 */
[----:B------:R-:W3:Y:S06]  /*11270*/  LDSM.16.M88.4 R32, [R227+0x3900] ;  /* 0x00390000e320783b */ /* 0x000eec0000000200 */
[----:B------:R-:W-:Y:S06]  /*11280*/  LDSM.16.M88.4 R48, [R227+0x4100] ;  /* 0x00410000e330783b */ /* 0x000fec0000000200 */
[----:B------:R-:W-:Y:S06]  /*11290*/  LDSM.16.M88.4 R64, [R227+0x4900] ;  /* 0x00490000e340783b */ /* 0x000fec0000000200 */
[----:B------:R-:W-:Y:S06]  /*112a0*/  LDSM.16.M88.4 R80, [R227+0x5100] ;  /* 0x00510000e350783b */ /* 0x000fec0000000200 */
[----:B------:R-:W-:Y:S01]  /*112b0*/  LDSM.16.M88.4 R168, [R227+0x5900] ;  /* 0x00590000e3a8783b */ /* 0x000fe20000000200 */
[-C--:B-1----:R-:W-:Y:S05]  /*112c0*/  HMMA.16816.F32.BF16 R4, R96, R16.reuse, RZ ;  /* 0x000000106004723c */ /* 0x082fea00000418ff */
[----:B------:R-:W-:Y:S03]  /*112d0*/  LDSM.16.M88.4 R172, [R224+0x6100] ;  /* 0x00610000e0ac783b */ /* 0x000fe60000000200 */
[C---:B--2---:R-:W-:Y:S03]  /*112e0*/  HMMA.16816.F32.BF16 R8, R92.reuse, R16, RZ ;  /* 0x000000105c08723c */ /* 0x044fe600000418ff */
[----:B------:R-:W-:Y:S06]  /*112f0*/  LDSM.16.M88.4 R176, [R226] ;  /* 0x00000000e2b0783b */ /* 0x000fec0000000200 */
[----:B------:R-:W-:Y:S01]  /*11300*/  LDSM.16.M88.4 R180, [R224+0x8100] ;  /* 0x00810000e0b4783b */ /* 0x000fe20000000200 */
[-C--:B------:R-:W-:Y:S05]  /*11310*/  HMMA.16816.F32.BF16 R12, R92, R18.reuse, RZ ;  /* 0x000000125c0c723c */ /* 0x080fea00000418ff */
[----:B------:R-:W-:Y:S03]  /*11320*/  LDSM.16.M88.4 R184, [R217] ;  /* 0x00000000d9b8783b */ /* 0x000fe60000000200 */
[C---:B------:R-:W-:Y:S03]  /*11330*/  HMMA.16816.F32.BF16 R16, R96.reuse, R18, RZ ;  /* 0x000000126010723c */ /* 0x040fe600000418ff */
[----:B------:R-:W1:Y:S05]  /*11340*/  SHFL.IDX PT, R190, R0, RZ, 0x181f ;  /* 0x00181fff00be7589 */ /* 0x000e6a00000e0000 */
[-C--:B---3--:R-:W-:Y:S01]  /*11350*/  HMMA.16816.F32.BF16 R20, R96, R32.reuse, RZ ;  /* 0x000000206014723c */ /* 0x088fe200000418ff */
[----:B------:R-:W2:Y:S06]  /*11360*/  SHFL.IDX PT, R189, R0, 0x1, 0x181f ;  /* 0x00381f0000bd7f89 */ /* 0x000eac00000e0000 */
[----:B------:R-:W3:Y:S01]  /*11370*/  SHFL.IDX PT, R191, R188, RZ, 0x181f ;  /* 0x00181fffbcbf7589 */ /* 0x000ee200000e0000 */
[C---:B------:R-:W-:Y:S05]  /*11380*/  HMMA.16816.F32.BF16 R24, R92.reuse, R32, RZ ;  /* 0x000000205c18723c */ /* 0x040fea00000418ff */
[----:B------:R-:W4:Y:S03]  /*11390*/  SHFL.IDX PT, R195, R188, 0x1, 0x181f ;  /* 0x00381f00bcc37f89 */ /* 0x000f2600000e0000 */
[-C--:B------:R-:W-:Y:S03]  /*113a0*/  HMMA.16816.F32.BF16 R28, R92, R34.reuse, RZ ;  /* 0x000000225c1c723c */ /* 0x080fe600000418ff */
[----:B------:R-:W-:Y:S01]  /*113b0*/  SHFL.IDX PT, R194, R188, 0x2, 0x181f ;  /* 0x00581f00bcc27f89 */ /* 0x000fe200000e0000 */
[-C--:B-1----:R-:W-:Y:S04]  /*113c0*/  IADD3 R198, P1, R190, R236.reuse, RZ ;  /* 0x000000ecbec67210 */ /* 0x082fe80007f3e0ff */
[C---:B------:R-:W-:Y:S01]  /*113d0*/  HMMA.16816.F32.BF16 R32, R96.reuse, R34, RZ ;  /* 0x000000226020723c */ /* 0x040fe200000418ff */
[----:B------:R-:W-:Y:S03]  /*113e0*/  SHFL.IDX PT, R3, R188, 0x3, 0x181f ;  /* 0x00781f00bc037f89 */ /* 0x000fe600000e0000 */
[-C--:B--2---:R-:W-:Y:S01]  /*113f0*/  IADD3 R200, P0, R189, R236.reuse, RZ ;  /* 0x000000ecbdc87210 */ /* 0x084fe20007f1e0ff */
[--C-:B---3--:R-:W-:Y:S03]  /*11400*/  IMAD.X R199, R191, 0x1, R235.reuse, P1 ;  /* 0x00000001bfc77824 */ /* 0x108fe600008e06eb */
[-C--:B------:R-:W-:Y:S01]  /*11410*/  HMMA.16816.F32.BF16 R36, R96, R48.reuse, RZ ;  /* 0x000000306024723c */ /* 0x080fe200000418ff */
[----:B------:R-:W-:Y:S03]  /*11420*/  SHFL.IDX PT, R196, R188, 0x4, 0x181f ;  /* 0x00981f00bcc47f89 */ /* 0x000fe600000e0000 */
[--C-:B----4-:R-:W-:Y:S03]  /*11430*/  IMAD.X R201, R195, 0x1, R235.reuse, P0 ;  /* 0x00000001c3c97824 */ /* 0x110fe600000e06eb */
[----:B------:R-:W-:Y:S01]  /*11440*/  SHFL.IDX PT, R197, R188, 0x5, 0x181f ;  /* 0x00b81f00bcc57f89 */ /* 0x000fe200000e0000 */
[C---:B------:R-:W-:Y:S05]  /*11450*/  HMMA.16816.F32.BF16 R40, R92.reuse, R48, RZ ;  /* 0x000000305c28723c */ /* 0x040fea00000418ff */
[----:B------:R-:W-:Y:S03]  /*11460*/  LDSM.16.M88.4 R188, [R213] ;  /* 0x00000000d5bc783b */ /* 0x000fe60000000200 */
[-C--:B------:R-:W-:Y:S03]  /*11470*/  HMMA.16816.F32.BF16 R44, R92, R50.reuse, RZ ;  /* 0x000000325c2c723c */ /* 0x080fe600000418ff */
[----:B------:R-:W-:Y:S05]  /*11480*/  SHFL.IDX PT, R192, R0, 0x2, 0x181f ;  /* 0x00581f0000c07f89 */ /* 0x000fea00000e0000 */
[C---:B------:R-:W-:Y:S01]  /*11490*/  HMMA.16816.F32.BF16 R48, R96.reuse, R50, RZ ;  /* 0x000000326030723c */ /* 0x040fe200000418ff */
[----:B------:R-:W-:Y:S06]  /*114a0*/  SHFL.IDX PT, R193, R0, 0x3, 0x181f ;  /* 0x00781f0000c17f89 */ /* 0x000fec00000e0000 */
[----:B------:R-:W1:Y:S01]  /*114b0*/  SHFL.IDX PT, R2, R0, 0x4, 0x181f ;  /* 0x00981f0000027f89 */ /* 0x000e6200000e0000 */
[-C--:B------:R-:W-:Y:S05]  /*114c0*/  HMMA.16816.F32.BF16 R52, R96, R64.reuse, RZ ;  /* 0x000000406034723c */ /* 0x080fea00000418ff */
[----:B------:R-:W-:Y:S03]  /*114d0*/  SHFL.IDX PT, R0, R0, 0x5, 0x181f ;  /* 0x00b81f0000007f89 */ /* 0x000fe600000e0000 */
[C---:B------:R-:W-:Y:S08]  /*114e0*/  HMMA.16816.F32.BF16 R56, R92.reuse, R64, RZ ;  /* 0x000000405c38723c */ /* 0x040ff000000418ff */
[-C--:B------:R-:W-:Y:S01]  /*114f0*/  HMMA.16816.F32.BF16 R60, R92, R66.reuse, RZ ;  /* 0x000000425c3c723c */ /* 0x080fe200000418ff */
[-C--:B-1----:R-:W-:Y:S07]  /*11500*/  IADD3 R2, P1, R2, R236.reuse, RZ ;  /* 0x000000ec02027210 */ /* 0x082fee0007f3e0ff */
        /* <DEDUP_REMOVED lines=19> */
[----:B------:R-:W3:Y:S06]  /*11640*/  LDSM.16.M88.4 R184, [R214] ;  /* 0x00000000d6b8783b */ /* 0x000eec0000000200 */
[----:B------:R-:W-:Y:S01]  /*11650*/  @!PT LDS RZ, [RZ] ;  /* 0x00000000fffff984 */ /* 0x000fe20000000800 */
[----:B------:R-:W-:Y:S01]  /*11660*/  @!PT LDS RZ, [RZ] ;  /* 0x00000000fffff984 */ /* 0x000fe20000000800 */
[----:B------:R-:W-:Y:S01]  /*11670*/  @!PT LDS RZ, [RZ] ;  /* 0x00000000fffff984 */ /* 0x000fe20000000800 */
[----:B------:R4:W-:Y:S01]  /*11680*/  LDGSTS.E.BYPASS.LTC128B.128 [R239], [R198.64], !P4 ;  /* 0x00000000c6ef7fae */ /* 0x0009e2000e101d50 */
[-C--:B-1----:R-:W-:Y:S05]  /*11690*/  HMMA.16816.F32.BF16 R36, R172, R168.reuse, R36 ;  /* 0x000000a8ac24723c */ /* 0x082fea0000041824 */
[----:B------:R1:W-:Y:S03]  /*116a0*/  LDGSTS.E.BYPASS.LTC128B.128 [R239+0x800], [R200.64], !P4 ;  /* 0x00800000c8ef7fae */ /* 0x0003e6000e101d50 */
[C---:B------:R-:W-:Y:S08]  /*116b0*/  HMMA.16816.F32.BF16 R40, R180.reuse, R168, R40 ;  /* 0x000000a8b428723c */ /* 0x040ff00000041828 */
[-C--:B------:R-:W-:Y:S08]  /*116c0*/  HMMA.16816.F32.BF16 R44, R180, R170.reuse, R44 ;  /* 0x000000aab42c723c */ /* 0x080ff0000004182c */
[C---:B------:R-:W-:Y:S04]  /*116d0*/  HMMA.16816.F32.BF16 R48, R172.reuse, R170, R48 ;  /* 0x000000aaac30723c */ /* 0x040fe80000041830 */
[-C--:B----4-:R-:W-:Y:S02]  /*116e0*/  IADD3 R198, P0, R192, R236.reuse, RZ ;  /* 0x000000ecc0c67210 */ /* 0x090fe40007f1e0ff */
[-C--:B------:R-:W-:Y:S02]  /*116f0*/  IADD3 R192, P2, R193, R236.reuse, RZ ;  /* 0x000000ecc1c07210 */ /* 0x080fe40007f5e0ff */
[-C--:B--2---:R-:W-:Y:S04]  /*11700*/  HMMA.16816.F32.BF16 R52, R172, R176.reuse, R52 ;  /* 0x000000b0ac34723c */ /* 0x084fe80000041834 */
[--C-:B------:R-:W-:Y:S01]  /*11710*/  IMAD.X R199, R194, 0x1, R235.reuse, P0 ;  /* 0x00000001c2c77824 */ /* 0x100fe200000e06eb */
[----:B------:R-:W-:Y:S01]  /*11720*/  IADD3 R168, P0, R0, R236, RZ ;  /* 0x000000ec00a87210 */ /* 0x000fe20007f1e0ff */
[--C-:B------:R-:W-:Y:S02]  /*11730*/  IMAD.X R193, R3, 0x1, R235.reuse, P2 ;  /* 0x0000000103c17824 */ /* 0x100fe400010e06eb */
[C---:B------:R-:W-:Y:S01]  /*11740*/  HMMA.16816.F32.BF16 R56, R180.reuse, R176, R56 ;  /* 0x000000b0b438723c */ /* 0x040fe20000041838 */
[----:B------:R2:W-:Y:S03]  /*11750*/  LDGSTS.E.BYPASS.LTC128B.128 [R239+0x1000], [R198.64], !P4 ;  /* 0x01000000c6ef7fae */ /* 0x0005e6000e101d50 */
[--C-:B------:R-:W-:Y:S02]  /*11760*/  IMAD.X R3, R196, 0x1, R235.reuse, P1 ;  /* 0x00000001c4037824 */ /* 0x100fe400008e06eb */
[----:B------:R-:W-:Y:S01]  /*11770*/  IMAD.X R169, R197, 0x1, R235, P0 ;  /* 0x00000001c5a97824 */ /* 0x000fe200000e06eb */
[----:B------:R4:W-:Y:S01]  /*11780*/  LDGSTS.E.BYPASS.LTC128B.128 [R239+0x1800], [R192.64], !P4 ;  /* 0x01800000c0ef7fae */ /* 0x0009e2000e101d50 */
[-C--:B------:R-:W-:Y:S03]  /*11790*/  HMMA.16816.F32.BF16 R60, R180, R178.reuse, R60 ;  /* 0x000000b2b43c723c */ /* 0x080fe6000004183c */
[----:B------:R-:W-:Y:S02]  /*117a0*/  ISETP.GT.AND P0, PT, R244, R230, PT ;  /* 0x000000e6f400720c */ /* 0x000fe40003f04270 */
[----:B------:R2:W-:Y:S03]  /*117b0*/  LDGSTS.E.BYPASS.LTC128B.128 [R239+0x2000], [R2.64], !P4 ;  /* 0x0200000002ef7fae */ /* 0x0005e6000e101d50 */
[C---:B------:R-:W-:Y:S03]  /*117c0*/  HMMA.16816.F32.BF16 R64, R172.reuse, R178, R64 ;  /* 0x000000b2ac40723c */ /* 0x040fe60000041840 */
[----:B------:R5:W-:Y:S05]  /*117d0*/  LDGSTS.E.BYPASS.LTC128B.128 [R239+0x2800], [R168.64], !P4 ;  /* 0x02800000a8ef7fae */ /* 0x000bea000e101d50 */
[-C--:B---3--:R-:W-:Y:S01]  /*117e0*/  HMMA.16816.F32.BF16 R68, R172, R184.reuse, R68 ;  /* 0x000000b8ac44723c */ /* 0x088fe20000041844 */
[----:B-1----:R-:W-:Y:S06]  /*117f0*/  LDSM.16.M88.4 R200, [R222+0x3900] ;  /* 0x00390000dec8783b */ /* 0x002fec0000000200 */
[----:B------:R-:W0:Y:S01]  /*11800*/  LDGDEPBAR ;  /* 0x00000000000079af */ /* 0x000e220000000000 */
[C---:B------:R-:W-:Y:S05]  /*11810*/  HMMA.16816.F32.BF16 R72, R180.reuse, R184, R72 ;  /* 0x000000b8b448723c */ /* 0x040fea0000041848 */
[----:B----4-:R-:W-:Y:S03]  /*11820*/  LDSM.16.M88.4 R192, [R223+0x6100] ;  /* 0x00610000dfc0783b */ /* 0x010fe60000000200 */
[-C--:B------:R-:W-:Y:S03]  /*11830*/  HMMA.16816.F32.BF16 R76, R180, R186.reuse, R76 ;  /* 0x000000bab44c723c */ /* 0x080fe6000004184c */
[----:B--2---:R-:W-:Y:S05]  /*11840*/  LDSM.16.M88.4 R196, [R223+0x8100] ;  /* 0x00810000dfc4783b */ /* 0x004fea0000000200 */
[C---:B------:R-:W-:Y:S01]  /*11850*/  HMMA.16816.F32.BF16 R80, R172.reuse, R186, R80 ;  /* 0x000000baac50723c */ /* 0x040fe20000041850 */
[----:B-----5:R-:W1:Y:S06]  /*11860*/  LDSM.16.M88.4 R168, [R222+0x3100] ;  /* 0x00310000dea8783b */ /* 0x020e6c0000000200 */
[----:B------:R-:W2:Y:S01]  /*11870*/  LDSM.16.M88.4 R204, [R222+0x4100] ;  /* 0x00410000decc783b */ /* 0x000ea20000000200 */
[-C--:B------:R-:W-:Y:S05]  /*11880*/  HMMA.16816.F32.BF16 R84, R172, R188.reuse, R84 ;  /* 0x000000bcac54723c */ /* 0x080fea0000041854 */
[----:B------:R-:W3:Y:S03]  /*11890*/  LDSM.16.M88.4 R208, [R222+0x4900] ;  /* 0x00490000ded0783b */ /* 0x000ee60000000200 */
[C---:B------:R-:W-:Y:S03]  /*118a0*/  HMMA.16816.F32.BF16 R88, R180.reuse, R188, R88 ;  /* 0x000000bcb458723c */ /* 0x040fe60000041858 */
[----:B------:R-:W-:Y:S05]  /*118b0*/  LDSM.16.M88.4 R176, [R221+0x6100] ;  /* 0x00610000ddb0783b */ /* 0x000fea0000000200 */
[-C--:B------:R-:W-:Y:S01]  /*118c0*/  HMMA.16816.F32.BF16 R92, R180, R190.reuse, R92 ;  /* 0x000000beb45c723c */ /* 0x080fe2000004185c */
[----:B------:R-:W-:Y:S06]  /*118d0*/  LDSM.16.M88.4 R180, [R212] ;  /* 0x00000000d4b4783b */ /* 0x000fec0000000200 */
[----:B------:R-:W-:Y:S01]  /*118e0*/  LDSM.16.M88.4 R184, [R221+0x8100] ;  /* 0x00810000ddb8783b */ /* 0x000fe20000000200 */
[----:B------:R-:W-:Y:S05]  /*118f0*/  HMMA.16816.F32.BF16 R96, R172, R190, R96 ;  /* 0x000000beac60723c */ /* 0x000fea0000041860 */
[----:B------:R-:W4:Y:S03]  /*11900*/  LDSM.16.M88.4 R172, [R222+0x5100] ;  /* 0x00510000deac783b */ /* 0x000f260000000200 */
[-C--:B-1----:R-:W-:Y:S03]  /*11910*/  HMMA.16816.F32.BF16 R4, R192, R168.reuse, R4 ;  /* 0x000000a8c004723c */ /* 0x082fe60000041804 */
[----:B------:R-:W-:Y:S05]  /*11920*/  LDSM.16.M88.4 R188, [R212+0x800] ;  /* 0x00080000d4bc783b */ /* 0x000fea0000000200 */
        /* <DEDUP_REMOVED lines=8> */
[----:B------:R-:W5:Y:S07]  /*119b0*/  LDSM.16.M88.4 R200, [R212+0x1000] ;  /* 0x00100000d4c8783b */ /* 0x000f6e0000000200 */
[-C--:B--2---:R-:W-:Y:S08]  /*119c0*/  HMMA.16816.F32.BF16 R36, R192, R204.reuse, R36 ;  /* 0x000000ccc024723c */ /* 0x084ff00000041824 */
[C---:B------:R-:W-:Y:S08]  /*119d0*/  HMMA.16816.F32.BF16 R40, R196.reuse, R204, R40 ;  /* 0x000000ccc428723c */ /* 0x040ff00000041828 */
[-C--:B------:R-:W-:Y:S08]  /*119e0*/  HMMA.16816.F32.BF16 R44, R196, R206.reuse, R44 ;  /* 0x000000cec42c723c */ /* 0x080ff0000004182c */
[C---:B------:R-:W-:Y:S01]  /*119f0*/  HMMA.16816.F32.BF16 R48, R192.reuse, R206, R48 ;  /* 0x000000cec030723c */ /* 0x040fe20000041830 */
[----:B------:R-:W2:Y:S07]  /*11a00*/  LDSM.16.M88.4 R204, [R212+0x1800] ;  /* 0x00180000d4cc783b */ /* 0x000eae0000000200 */
[-C--:B---3--:R-:W-:Y:S08]  /*11a10*/  HMMA.16816.F32.BF16 R52, R192, R208.reuse, R52 ;  /* 0x000000d0c034723c */ /* 0x088ff00000041834 */
[C---:B------:R-:W-:Y:S08]  /*11a20*/  HMMA.16816.F32.BF16 R56, R196.reuse, R208, R56 ;  /* 0x000000d0c438723c */ /* 0x040ff00000041838 */
[-C--:B------:R-:W-:Y:S08]  /*11a30*/  HMMA.16816.F32.BF16 R60, R196, R210.reuse, R60 ;  /* 0x000000d2c43c723c */ /* 0x080ff0000004183c */
[C---:B------:R-:W-:Y:S01]  /*11a40*/  HMMA.16816.F32.BF16 R64, R192.reuse, R210, R64 ;  /* 0x000000d2c040723c */ /* 0x040fe20000041840 */
[----:B------:R-:W3:Y:S07]  /*11a50*/  LDSM.16.M88.4 R208, [R212+0x2000] ;  /* 0x00200000d4d0783b */ /* 0x000eee0000000200 */
[-C--:B----4-:R-:W-:Y:S08]  /*11a60*/  HMMA.16816.F32.BF16 R68, R192, R172.reuse, R68 ;  /* 0x000000acc044723c */ /* 0x090ff00000041844 */
[C---:B------:R-:W-:Y:S08]  /*11a70*/  HMMA.16816.F32.BF16 R72, R196.reuse, R172, R72 ;  /* 0x000000acc448723c */ /* 0x040ff00000041848 */
[-C--:B------:R-:W-:Y:S08]  /*11a80*/  HMMA.16816.F32.BF16 R76, R196, R174.reuse, R76 ;  /* 0x000000aec44c723c */ /* 0x080ff0000004184c */
[C---:B------:R-:W-:Y:S01]  /*11a90*/  HMMA.16816.F32.BF16 R80, R192.reuse, R174, R80 ;  /* 0x000000aec050723c */ /* 0x040fe20000041850 */
[----:B------:R-:W4:Y:S01]  /*11aa0*/  LDSM.16.M88.4 R172, [R212+0x2800] ;  /* 0x00280000d4ac783b */ /* 0x000f220000000200 */
[----:B------:R-:W-:Y:S05]  /*11ab0*/  DEPBAR.LE SB0, 0x0 ;  /* 0x000080000000791a */ /* 0x000fea0000000000 */
[----:B------:R-:W-:Y:S01]  /*11ac0*/  BAR.SYNC.DEFER_BLOCKING 0x0 ;  /* 0x0000000000007b1d */ /* 0x000fe20000010000 */
[-C--:B-1----:R-:W-:Y:S08]  /*11ad0*/  HMMA.16816.F32.BF16 R84, R192, R168.reuse, R84 ;  /* 0x000000a8c054723c */ /* 0x082ff00000041854 */
[C---:B------:R-:W-:Y:S08]  /*11ae0*/  HMMA.16816.F32.BF16 R88, R196.reuse, R168, R88 ;  /* 0x000000a8c458723c */ /* 0x040ff00000041858 */
[-C--:B------:R-:W-:Y:S08]  /*11af0*/  HMMA.16816.F32.BF16 R92, R196, R170.reuse, R92 ;  /* 0x000000aac45c723c */ /* 0x080ff0000004185c */
[----:B------:R-:W-:Y:S08]  /*11b00*/  HMMA.16816.F32.BF16 R96, R192, R170, R96 ;  /* 0x000000aac060723c */ /* 0x000ff00000041860 */
        /* <DEDUP_REMOVED lines=8> */
[-C--:B-----5:R-:W-:Y:S08]  /*11b90*/  HMMA.16816.F32.BF16 R36, R176, R200.reuse, R36 ;  /* 0x000000c8b024723c */ /* 0x0a0ff00000041824 */
        /* <DEDUP_REMOVED lines=74> */
.L_x_2456:
[----:B-1----:R-:W-:Y:S01]  /*12040*/  IMAD.MOV.U32 R174, RZ, RZ, R237 ;  /* 0x000000ffffae7224 */ /* 0x002fe200078e00ed */
[----:B------:R-:W-:Y:S01]  /*12050*/  PLOP3.LUT P1, PT, PT, PT, UP2, 0x80, 0x0 ;  /* 0x000000000000781c */ /* 0x000fe20003f2f028 */
[----:B------:R-:W0:Y:S01]  /*12060*/  LDGDEPBAR ;  /* 0x00000000000079af */ /* 0x000e220000000000 */
[----:B------:R-:W-:Y:S01]  /*12070*/  PLOP3.LUT P0, PT, PT, PT, UP2, 0x80, 0x0 ;  /* 0x000000000000781c */ /* 0x000fe20003f0f028 */
[----:B------:R-:W-:Y:S02]  /*12080*/  IMAD R169, R244, -0x60, RZ ;  /* 0xffffffa0f4a97824 */ /* 0x000fe400078e02ff */
[----:B------:R-:W-:Y:S02]  /*12090*/  IMAD.U32 R170, RZ, RZ, UR8 ;  /* 0x00000008ffaa7e24 */ /* 0x000fe4000f8e00ff */
[----:B------:R-:W-:Y:S06]  /*120a0*/  IMAD.IADD R3, R169, 0x1, -R238 ;  /* 0x00000001a9037824 */ /* 0x000fec00078e0aee */
[----:B------:R-:W-:Y:S05]  /*120b0*/  @P1 IMAD.HI.U32 R0, R237, c[0x0][0x2c8], RZ ;  /* 0x0000b200ed001a27 */ /* 0x000fea00078e00ff */
[----:B------:R-:W-:Y:S02]  /*120c0*/  @P0 SHF.R.U32.HI R174, RZ, c[0x0][0x2cc], R0 ;  /* 0x0000b300ffae0a19 */ /* 0x000fe40000011600 */
[----:B------:R-:W-:Y:S02]  /*120d0*/  PLOP3.LUT P0, PT, PT, PT, UP1, 0x40, 0x0 ;  /* 0x000000000000781c */ /* 0x000fe40003f0e818 */
[----:B------:R-:W-:Y:S01]  /*120e0*/  IADD3 R0, -R238, 0x1, R169 ;  /* 0x00000001ee007810 */ /* 0x000fe20007ffe1a9 */
[----:B------:R-:W1:Y:S03]  /*120f0*/  SHFL.IDX PT, R2, R174, RZ, 0x1c1f ;  /* 0x001c1fffae027589 */ /* 0x000e6600000e0000 */
        /* <DEDUP_REMOVED lines=21> */
.L_x_2459:
[----:B------:R-:W-:Y:S04]  /*12250*/  MOV R0, c[0x0][0x32c] ;  /* 0x0000cb0000007a02 */ /* 0x000fe80000000f00 */
[----:B------:R-:W-:Y:S11]  /*12260*/  ISETP.NE.AND P0, PT, R0, 0x1, PT ;  /* 0x000000010000780c */ /* 0x000ff60003f05270 */
[----:B------:R-:W-:Y:S02]  /*12270*/  @!UPT UIADD3 URZ, URZ, URZ, URZ ;  /* 0x0000003f3f3ff290 */ /* 0x000fe4000fffe03f */
[----:B------:R-:W-:Y:S05]  /*12280*/  @P0 IMAD.HI.U32 R0, R2, c[0x0][0x330], RZ ;  /* 0x0000cc0002000a27 */ /* 0x000fea00078e00ff */
[----:B------:R-:W-:Y:S02]  /*12290*/  @P0 SHF.R.U32.HI R2, RZ, c[0x0][0x334], R0 ;  /* 0x0000cd00ff020a19 */ /* 0x000fe40000011600 */
.L_x_2460:
[----:B------:R-:W-:Y:S05]  /*122a0*/  BSYNC B0 ;  /* 0x0000000000007941 */ /* 0x000fea0003800000 */
.L_x_2458:
[----:B------:R-:W-:Y:S05]  /*122b0*/  IMAD R2, R2, c[0x0][0x32c], R3 ;  /* 0x0000cb0002027a24 */ /* 0x000fea00078e0203 */
[----:B------:R-:W-:Y:S02]  /*122c0*/  IADD3 R0, R2, c[0x0][0x32c], RZ ;  /* 0x0000cb0002007a10 */ /* 0x000fe40007ffe0ff */
[----:B------:R-:W-:Y:S02]  /*122d0*/  IMNMX R171, R171, R2, !PT ;  /* 0x00000002abab7217 */ /* 0x000fe40007800200 */
[----:B------:R-:W-:Y:S02]  /*122e0*/  IMNMX R177, R177, R0, PT ;  /* 0x00000000b1b17217 */ /* 0x000fe40003800200 */
.L_x_2457:
        /* <DEDUP_REMOVED lines=20> */
.L_x_2463:
[----:B------:R-:W-:Y:S04]  /*12430*/  MOV R0, 0x1 ;  /* 0x0000000100007802 */ /* 0x000fe80000000f00 */
[----:B------:R-:W-:Y:S11]  /*12440*/  ISETP.NE.AND P0, PT, R0, c[0x0][0x32c], PT ;  /* 0x0000cb0000007a0c */ /* 0x000ff60003f05270 */
[----:B------:R-:W-:Y:S02]  /*12450*/  @!UPT UIADD3 URZ, URZ, URZ, URZ ;  /* 0x0000003f3f3ff290 */ /* 0x000fe4000fffe03f */
[----:B------:R-:W-:Y:S05]  /*12460*/  @P0 IMAD.HI.U32 R0, R2, c[0x0][0x330], RZ ;  /* 0x0000cc0002000a27 */ /* 0x000fea00078e00ff */
[----:B------:R-:W-:Y:S02]  /*12470*/  @P0 SHF.R.U32.HI R2, RZ, c[0x0][0x334], R0 ;  /* 0x0000cd00ff020a19 */ /* 0x000fe40000011600 */
.L_x_2464:
[----:B------:R-:W-:Y:S05]  /*12480*/  BSYNC B0 ;  /* 0x0000000000007941 */ /* 0x000fea0003800000 */
.L_x_2462:
[----:B------:R-:W-:Y:S05]  /*12490*/  IMAD R2, R2, c[0x0][0x32c], R3 ;  /* 0x0000cb0002027a24 */ /* 0x000fea00078e0203 */
[----:B------:R-:W-:Y:S02]  /*124a0*/  IADD3 R0, R2, c[0x0][0x32c], RZ ;  /* 0x0000cb0002007a10 */ /* 0x000fe40007ffe0ff */
[----:B------:R-:W-:Y:S02]  /*124b0*/  IMNMX R180, R180, R2, !PT ;  /* 0x00000002b4b47217 */ /* 0x000fe40007800200 */
[----:B------:R-:W-:Y:S02]  /*124c0*/  IMNMX R182, R182, R0, PT ;  /* 0x00000000b6b67217 */ /* 0x000fe40003800200 */
.L_x_2461:
[C---:B------:R-:W-:Y:S02]  /*124d0*/  ISETP.GE.AND P0, PT, R169.reuse, 0x2, PT ;  /* 0x00000002a900780c */ /* 0x040fe40003f06270 */
[----:B------:R-:W-:Y:S02]  /*124e0*/  ISETP.GE.AND P2, PT, R169, 0xa, PT ;  /* 0x0000000aa900780c */ /* 0x000fe40003f46270 */
[----:B------:R-:W-:Y:S02]  /*124f0*/  P2R R181, PR, RZ, 0x1 ;  /* 0x00000001ffb57803 */ /* 0x000fe40000000000 */
[----:B------:R-:W-:Y:S02]  /*12500*/  ISETP.GT.AND P0, PT, R171, 0x1, !P0 ;  /* 0x00000001ab00780c */ /* 0x000fe40004704270 */
[----:B------:R-:W-:Y:S02]  /*12510*/  ISETP.GE.AND P1, PT, R169, 0x9, PT ;  /* 0x00000009a900780c */ /* 0x000fe40003f26270 */
[----:B------:R-:W-:Y:S02]  /*12520*/  ISETP.LT.OR P0, PT, R177, 0x2, P0 ;  /* 0x00000002b100780c */ /* 0x000fe40000701670 */
[----:B------:R-:W-:Y:S02]  /*12530*/  P2R R179, PR, RZ, 0x2 ;  /* 0x00000002ffb37803 */ /* 0x000fe40000000000 */
[----:B------:R-:W-:Y:S02]  /*12540*/  FSEL R2, R5, -INF , !P0 ;  /* 0xff80000005027808 */ /* 0x000fe40004000000 */
[C---:B------:R-:W-:Y:S02]  /*12550*/  ISETP.GT.AND P0, PT, R171.reuse, 0x9, !P2 ;  /* 0x00000009ab00780c */ /* 0x040fe40005704270 */
[----:B------:R-:W-:Y:S02]  /*12560*/  ISETP.GT.AND P1, PT, R171, 0x8, !P1 ;  /* 0x00000008ab00780c */ /* 0x000fe40004f24270 */
[----:B------:R-:W-:Y:S02]  /*12570*/  P2R R183, PR, RZ, 0x4 ;  /* 0x00000004ffb77803 */ /* 0x000fe40000000000 */
[----:B------:R-:W-:Y:S02]  /*12580*/  ISETP.LT.OR P0, PT, R177, 0xa, P0 ;  /* 0x0000000ab100780c */ /* 0x000fe40000701670 */
        /* <DEDUP_REMOVED lines=14> */
[----:B------:R-:W-:Y:S01]  /*12670*/  P2R R211, PR, RZ, 0x2 ;  /* 0x00000002ffd37803 */ /* 0x000fe20000000000 */
[----:B------:R1:W-:Y:S01]  /*12680*/  STL [R1+0x8], R16 ;  /* 0x0000081001007387 */ /* 0x0003e20000100800 */
[----:B------:R-:W-:Y:S02]  /*12690*/  ISETP.LT.OR P0, PT, R177, 0x19, P0 ;  /* 0x00000019b100780c */ /* 0x000fe40000701670 */
[C---:B------:R-:W-:Y:S02]  /*126a0*/  ISETP.GE.AND P1, PT, R169.reuse, 0x1a, PT ;  /* 0x0000001aa900780c */ /* 0x040fe40003f26270 */
[C---:B------:R-:W-:Y:S02]  /*126b0*/  ISETP.GE.AND P6, PT, R169.reuse, 0x52, PT ;  /* 0x00000052a900780c */ /* 0x040fe40003fc6270 */
[----:B------:R-:W-:Y:S02]  /*126c0*/  P2R R209, PR, RZ, 0x2 ;  /* 0x00000002ffd17803 */ /* 0x000fe40000000000 */
[C---:B------:R-:W-:Y:S02]  /*126d0*/  ISETP.GE.AND P5, PT, R169.reuse, 0x59, PT ;  /* 0x00000059a900780c */ /* 0x040fe40003fa6270 */
[----:B------:R-:W-:Y:S02]  /*126e0*/  P2R R249, PR, RZ, 0x4 ;  /* 0x00000004fff97803 */ /* 0x000fe40000000000 */
[----:B------:R-:W-:Y:S02]  /*126f0*/  ISETP.GE.AND P2, PT, R169, 0x1, PT ;  /* 0x00000001a900780c */ /* 0x000fe40003f46270 */
[----:B-1----:R-:W-:Y:S02]  /*12700*/  FSEL R16, R32, -INF , !P0 ;  /* 0xff80000020107808 */ /* 0x002fe40004000000 */
[----:B------:R-:W-:Y:S02]  /*12710*/  ISETP.GT.AND P0, PT, R171, 0x19, !P1 ;  /* 0x00000019ab00780c */ /* 0x000fe40004f04270 */
[----:B------:R-:W-:Y:S02]  /*12720*/  ISETP.GE.AND P1, PT, R169, 0x21, PT ;  /* 0x00000021a900780c */ /* 0x000fe40003f26270 */
[----:B------:R-:W-:Y:S02]  /*12730*/  ISETP.LT.OR P0, PT, R177, 0x1a, P0 ;  /* 0x0000001ab100780c */ /* 0x000fe40000701670 */
[----:B------:R-:W-:Y:S02]  /*12740*/  P2R R203, PR, RZ, 0x2 ;  /* 0x00000002ffcb7803 */ /* 0x000fe40000000000 */
        /* <DEDUP_REMOVED lines=9> */
[----:B------:R-:W-:Y:S01]  /*127e0*/  STL [R1], R17 ;  /* 0x0000001101007387 */ /* 0x000fe20000100800 */
[----:B------:R-:W-:Y:S02]  /*127f0*/  ISETP.LT.OR P0, PT, R177, 0x22, P0 ;  /* 0x00000022b100780c */ /* 0x000fe40000701670 */
[----:B------:R-:W-:Y:S01]  /*12800*/  P2R R208, PR, RZ, 0x2 ;  /* 0x00000002ffd07803 */ /* 0x000fe20000000000 */
[----:B------:R-:W1:Y:S01]  /*12810*/  SHFL.IDX PT, R17, R174, 0x2, 0x1c1f ;  /* 0x005c1f00ae117f89 */ /* 0x000e6200000e0000 */
        /* <DEDUP_REMOVED lines=13> */
[----:B------:R-:W-:Y:S04]  /*128f0*/  ISETP.LT.OR P0, PT, R177, 0x31, P0 ;  /* 0x00000031b100780c */ /* 0x000fe80000701670 */
        /* <DEDUP_REMOVED lines=25> */
[----:B------:R-:W-:Y:S01]  /*12a90*/  FSEL R185, R69, -INF , !P0 ;  /* 0xff80000045b97808 */ /* 0x000fe20004000000 */
[--C-:B-1----:R-:W-:Y:S01]  /*12aa0*/  IMAD.IADD R69, R170, 0x1, R17.reuse ;  /* 0x00000001aa457824 */ /* 0x102fe200078e0211 */
[----:B------:R-:W-:Y:S02]  /*12ab0*/  ISETP.GT.AND P0, PT, R171, 0x48, !P1 ;  /* 0x00000048ab00780c */ /* 0x000fe40004f04270 */
[----:B------:R-:W-:Y:S02]  /*12ac0*/  P2R R32, PR, RZ, 0x2 ;  /* 0x00000002ff207803 */ /* 0x000fe40000000000 */
[----:B------:R-:W-:Y:S02]  /*12ad0*/  ISETP.LT.OR P0, PT, R177, 0x49, P0 ;  /* 0x00000049b100780c */ /* 0x000fe40000701670 */
[----:B------:R-:W-:Y:S02]  /*12ae0*/  ISETP.GE.AND P1, PT, R169, 0x4a, PT ;  /* 0x0000004aa900780c */ /* 0x000fe40003f26270 */
[----:B------:R-:W-:Y:S01]  /*12af0*/  FSEL R176, R80, -INF , !P0 ;  /* 0xff80000050b07808 */ /* 0x000fe20004000000 */
[----:B------:R-:W-:Y:S01]  /*12b00*/  IMAD.IADD R80, R173, 0x1, R17 ;  /* 0x00000001ad507824 */ /* 0x000fe200078e0211 */
[----:B------:R-:W-:Y:S02]  /*12b10*/  ISETP.GT.AND P0, PT, R171, 0x49, !P1 ;  /* 0x00000049ab00780c */ /* 0x000fe40004f04270 */
[----:B------:R-:W-:Y:S02]  /*12b20*/  P2R R21, PR, RZ, 0x2 ;  /* 0x00000002ff157803 */ /* 0x000fe40000000000 */
[----:B------:R-:W-:Y:S02]  /*12b30*/  ISETP.LT.OR P0, PT, R177, 0x4a, P0 ;  /* 0x0000004ab100780c */ /* 0x000fe40000701670 */
[----:B------:R-:W-:Y:S02]  /*12b40*/  ISETP.GE.AND P1, PT, R169, 0x51, PT ;  /* 0x00000051a900780c */ /* 0x000fe40003f26270 */
[----:B------:R-:W-:Y:S02]  /*12b50*/  FSEL R175, R81, -INF , !P0 ;  /* 0xff80000051af7808 */ /* 0x000fe40004000000 */
[----:B------:R-:W-:Y:S02]  /*12b60*/  ISETP.GT.AND P0, PT, R171, 0x50, !P1 ;  /* 0x00000050ab00780c */ /* 0x000fe40004f04270 */
[----:B------:R-:W-:Y:S02]  /*12b70*/  P2R R68, PR, RZ, 0x4 ;  /* 0x00000004ff447803 */ /* 0x000fe40000000000 */
        /* <DEDUP_REMOVED lines=11> */
[----:B------:R-:W-:Y:S04]  /*12c30*/  ISETP.GE.AND P0, PT, R169, 0x5a, PT ;  /* 0x0000005aa900780c */ /* 0x000fe80003f06270 */
        /* <DEDUP_REMOVED lines=21> */
.L_x_2467:
[----:B------:R-:W-:Y:S04]  /*12d90*/  MOV R4, c[0x0][0x32c] ;  /* 0x0000cb0000047a02 */ /* 0x000fe80000000f00 */
[----:B------:R-:W-:Y:S11]  /*12da0*/  ISETP.NE.AND P2, PT, R4, 0x1, PT ;  /* 0x000000010400780c */ /* 0x000ff60003f45270 */
[----:B------:R-:W-:Y:S02]  /*12db0*/  @!UPT UIADD3 URZ, URZ, URZ, URZ ;  /* 0x0000003f3f3ff290 */ /* 0x000fe4000fffe03f */
[----:B------:R-:W-:Y:S05]  /*12dc0*/  @P2 IMAD.HI.U32 R4, R17, c[0x0][0x330], RZ ;  /* 0x0000cc0011042a27 */ /* 0x000fea00078e00ff */
[----:B------:R-:W-:Y:S02]  /*12dd0*/  @P2 SHF.R.U32.HI R17, RZ, c[0x0][0x334], R4 ;  /* 0x0000cd00ff112a19 */ /* 0x000fe40000011604 */
.L_x_2468:
[----:B------:R-:W-:Y:S05]  /*12de0*/  BSYNC B0 ;  /* 0x0000000000007941 */ /* 0x000fea0003800000 */
.L_x_2466:
[----:B------:R-:W-:Y:S05]  /*12df0*/  IMAD R17, R17, c[0x0][0x32c], R3 ;  /* 0x0000cb0011117a24 */ /* 0x000fea00078e0203 */
[----:B------:R-:W-:Y:S02]  /*12e00*/  IADD3 R4, R17, c[0x0][0x32c], RZ ;  /* 0x0000cb0011047a10 */ /* 0x000fe40007ffe0ff */
[----:B------:R-:W-:Y:S02]  /*12e10*/  IMNMX R69, R69, R17, !PT ;  /* 0x0000001145457217 */ /* 0x000fe40007800200 */
[----:B------:R-:W-:Y:S02]  /*12e20*/  IMNMX R80, R80, R4, PT ;  /* 0x0000000450507217 */ /* 0x000fe40003800200 */
.L_x_2465:
[----:B------:R-:W-:Y:S02]  /*12e30*/  ISETP.NE.AND P2, PT, R179, RZ, PT ;  /* 0x000000ffb300720c */ /* 0x000fe40003f45270 */
[----:B------:R-:W-:Y:S02]  /*12e40*/  P2R R84, PR, RZ, 0x10 ;  /* 0x00000010ff547803 */ /* 0x000fe40000000000 */
[----:B------:R-:W-:Y:S02]  /*12e50*/  ISETP.GT.AND P2, PT, R180, 0x8, !P2 ;  /* 0x00000008b400780c */ /* 0x000fe40005744270 */
[----:B------:R-:W-:Y:S02]  /*12e60*/  ISETP.NE.AND P4, PT, R32, RZ, PT ;  /* 0x000000ff2000720c */ /* 0x000fe40003f85270 */
[----:B------:R-:W-:Y:S02]  /*12e70*/  ISETP.LT.OR P2, PT, R182, 0x9, P2 ;  /* 0x00000009b600780c */ /* 0x000fe40001741670 */
[----:B------:R-:W-:Y:S02]  /*12e80*/  P2R R81, PR, RZ, 0x8 ;  /* 0x00000008ff517803 */ /* 0x000fe40000000000 */
[----:B------:R-:W-:Y:S02]  /*12e90*/  FSEL R4, R18, -INF , !P2 ;  /* 0xff80000012047808 */ /* 0x000fe40005000000 */
[----:B------:R-:W-:Y:S02]  /*12ea0*/  ISETP.NE.AND P2, PT, R183, RZ, PT ;  /* 0x000000ffb700720c */ /* 0x000fe40003f45270 */
[----:B------:R-:W-:Y:S02]  /*12eb0*/  ISETP.NE.AND P3, PT, R21, RZ, PT ;  /* 0x000000ff1500720c */ /* 0x000fe40003f65270 */
[----:B------:R-:W-:Y:S04]  /*12ec0*/  ISETP.GT.AND P2, PT, R180, 0x9, !P2 ;  /* 0x00000009b400780c */ /* 0x000fe80005744270 */
[----:B------:R-:W-:Y:S04]  /*12ed0*/  ISETP.LT.OR P2, PT, R182, 0xa, P2 ;  /* 0x0000000ab600780c */ /* 0x000fe80001741670 */
[----:B------:R-:W-:Y:S02]  /*12ee0*/  FSEL R19, R19, -INF , !P2 ;  /* 0xff80000013137808 */ /* 0x000fe40005000000 */
[----:B------:R-:W-:Y:S04]  /*12ef0*/  ISETP.NE.AND P2, PT, R249, RZ, PT ;  /* 0x000000fff900720c */ /* 0x000fe80003f45270 */
[----:B------:R-:W-:Y:S04]  /*12f00*/  ISETP.GT.AND P2, PT, R180, 0x10, !P2 ;  /* 0x00000010b400780c */ /* 0x000fe80005744270 */
[----:B------:R-:W-:Y:S04]  /*12f10*/  ISETP.LT.OR P2, PT, R182, 0x11, P2 ;  /* 0x00000011b600780c */ /* 0x000fe80001741670 */
[----:B------:R-:W-:Y:S02]  /*12f20*/  FSEL R18, R22, -INF , !P2 ;  /* 0xff80000016127808 */ /* 0x000fe40005000000 */
[----:B------:R-:W-:Y:S02]  /*12f30*/  ISETP.NE.AND P2, PT, R245, RZ, PT ;  /* 0x000000fff500720c */ /* 0x000fe40003f45270 */
[----:B------:R-:W-:Y:S02]  /*12f40*/  P2R R22, PR, RZ, 0x10 ;  /* 0x00000010ff167803 */ /* 0x000fe40000000000 */
        /* <DEDUP_REMOVED lines=53> */
[----:B------:R-:W-:Y:S02]  /*132a0*/  ISETP.GT.AND P2, PT, R180, 0x48, !P4 ;  /* 0x00000048b400780c */ /* 0x000fe40006744270 */
[----:B------:R-:W-:Y:S02]  /*132b0*/  ISETP.NE.AND P4, PT, R68, RZ, PT ;  /* 0x000000ff4400720c */ /* 0x000fe40003f85270 */
        /* <DEDUP_REMOVED lines=12> */
[----:B------:R-:W-:Y:S04]  /*13380*/  ISETP.GT.AND P2, PT, R180, 0x1, !P2 ;  /* 0x00000001b400780c */ /* 0x000fe80005744270 */
[----:B------:R-:W-:Y:S04]  /*13390*/  ISETP.LT.OR P2, PT, R182, 0x2, P2 ;  /* 0x00000002b600780c */ /* 0x000fe80001741670 */
[----:B------:R-:W-:Y:S02]  /*133a0*/  FSEL R7, R7, -INF , !P2 ;  /* 0xff80000007077808 */ /* 0x000fe40005000000 */
[----:B------:R-:W-:Y:S04]  /*133b0*/  ISETP.GT.AND P2, PT, R180, RZ, !P4 ;  /* 0x000000ffb400720c */ /* 0x000fe80006744270 */
        /* <DEDUP_REMOVED lines=8> */
[----:B------:R-:W-:Y:S02]  /*13440*/  ISETP.GT.AND P2, PT, R69, RZ, !P4 ;  /* 0x000000ff4500720c */ /* 0x000fe40006744270 */
[----:B------:R-:W-:Y:S01]  /*13450*/  ISETP.NE.AND P4, PT, R22, RZ, PT ;  /* 0x000000ff1600720c */ /* 0x000fe20003f85270 */
[----:B------:R-:W-:Y:S01]  /*13460*/  IMAD.IADD R22, R173, 0x1, R23 ;  /* 0x00000001ad167824 */ /* 0x000fe200078e0217 */
        /* <DEDUP_REMOVED lines=74> */
[----:B------:R-:W-:Y:S02]  /*13910*/  ISETP.GT.AND P2, PT, R69, 0x49, !P3 ;  /* 0x000000494500780c */ /* 0x000fe40005f44270 */
[----:B------:R-:W-:Y:S02]  /*13920*/  ISETP.NE.AND P3, PT, R81, RZ, PT ;  /* 0x000000ff5100720c */ /* 0x000fe40003f65270 */
        /* <DEDUP_REMOVED lines=32> */
.L_x_2471:
[----:B------:R-:W-:Y:S04]  /*13b30*/  MOV R23, c[0x0][0x32c] ;  /* 0x0000cb0000177a02 */ /* 0x000fe80000000f00 */
[----:B------:R-:W-:Y:S11]  /*13b40*/  ISETP.NE.AND P2, PT, R23, 0x1, PT ;  /* 0x000000011700780c */ /* 0x000ff60003f45270 */
[----:B------:R-:W-:Y:S02]  /*13b50*/  @!UPT UIADD3 URZ, URZ, URZ, URZ ;  /* 0x0000003f3f3ff290 */ /* 0x000fe4000fffe03f */
[----:B------:R-:W-:Y:S05]  /*13b60*/  @P2 IMAD.HI.U32 R23, R24, c[0x0][0x330], RZ ;  /* 0x0000cc0018172a27 */ /* 0x000fea00078e00ff */
[----:B------:R-:W-:Y:S02]  /*13b70*/  @P2 SHF.R.U32.HI R24, RZ, c[0x0][0x334], R23 ;  /* 0x0000cd00ff182a19 */ /* 0x000fe40000011617 */
.L_x_2472:
[----:B------:R-:W-:Y:S05]  /*13b80*/  BSYNC B0 ;  /* 0x0000000000007941 */ /* 0x000fea0003800000 */
.L_x_2470:
[----:B------:R-:W-:Y:S05]  /*13b90*/  IMAD R3, R24, c[0x0][0x32c], R3 ;  /* 0x0000cb0018037a24 */ /* 0x000fea00078e0203 */
[----:B------:R-:W-:Y:S02]  /*13ba0*/  IADD3 R23, R3, c[0x0][0x32c], RZ ;  /* 0x0000cb0003177a10 */ /* 0x000fe40007ffe0ff */
[----:B------:R-:W-:Y:S02]  /*13bb0*/  IMNMX R170, R170, R3, !PT ;  /* 0x00000003aaaa7217 */ /* 0x000fe40007800200 */
[----:B------:R-:W-:Y:S02]  /*13bc0*/  IMNMX R22, R22, R23, PT ;  /* 0x0000001716167217 */ /* 0x000fe40003800200 */
.L_x_2469:
[----:B------:R-:W2:Y:S01]  /*13bd0*/  LDL.LU R39, [R1+0x4] ;  /* 0x0000040001277983 */ /* 0x000ea20000300800 */
[----:B------:R-:W-:Y:S02]  /*13be0*/  ISETP.NE.AND P2, PT, R68, RZ, PT ;  /* 0x000000ff4400720c */ /* 0x000fe40003f45270 */
[----:B------:R-:W-:Y:S01]  /*13bf0*/  FMNMX.FTZ R24, R6, R166, !PT ;  /* 0x000000a606187209 */ /* 0x000fe20007810000 */
[----:B------:R-:W3:Y:S01]  /*13c00*/  LDL.LU R34, [R1+0x8] ;  /* 0x0000080001227983 */ /* 0x000ee20000300800 */
[----:B------:R-:W-:Y:S02]  /*13c10*/  ISETP.GT.AND P2, PT, R170, RZ, !P2 ;  /* 0x000000ffaa00720c */ /* 0x000fe40005744270 */
[----:B------:R-:W-:Y:S01]  /*13c20*/  FMNMX.FTZ R24, R7, R24, !PT ;  /* 0x0000001807187209 */ /* 0x000fe20007810000 */
[----:B------:R-:W4:Y:S01]  /*13c30*/  LDL.LU R3, [R1] ;  /* 0x0000000001037983 */ /* 0x000f220000300800 */
        /* <DEDUP_REMOVED lines=29> */
[----:B------:R-:W-:Y:S02]  /*13e10*/  MOV R56, R28 ;  /* 0x0000001c00387202 */ /* 0x000fe40000000f00 */
[----:B------:R-:W-:Y:S02]  /*13e20*/  FSEL R61, R26, -INF , !P2 ;  /* 0xff8000001a3d7808 */ /* 0x000fe40005000000 */
[----:B------:R-:W-:Y:S02]  /*13e30*/  ISETP.NE.AND P2, PT, R245, RZ, PT ;  /* 0x000000fff500720c */ /* 0x000fe40003f45270 */
[----:B------:R-:W-:Y:S02]  /*13e40*/  MOV R28, R85 ;  /* 0x00000055001c7202 */ /* 0x000fe40000000f00 */
[----:B------:R-:W-:Y:S02]  /*13e50*/  ISETP.GT.AND P2, PT, R170, 0x11, !P2 ;  /* 0x00000011aa00780c */ /* 0x000fe40005744270 */
[----:B------:R-:W-:Y:S02]  /*13e60*/  FMNMX.FTZ R24, R248, R24, !PT ;  /* 0x00000018f8187209 */ /* 0x000fe40007810000 */
[----:B------:R-:W-:Y:S02]  /*13e70*/  ISETP.LT.OR P2, PT, R22, 0x12, P2 ;  /* 0x000000121600780c */ /* 0x000fe40001741670 */
[----:B------:R-:W-:Y:S02]  /*13e80*/  MOV R57, R25 ;  /* 0x0000001900397202 */ /* 0x000fe40000000f00 */
        /* <DEDUP_REMOVED lines=52> */
[C---:B------:R-:W-:Y:S02]  /*141d0*/  ISETP.GT.AND P1, PT, R170.reuse, 0x50, !P1 ;  /* 0x00000050aa00780c */ /* 0x040fe40004f24270 */
[----:B------:R-:W-:Y:S02]  /*141e0*/  ISETP.GT.AND P2, PT, R170, 0x31, !P2 ;  /* 0x00000031aa00780c */ /* 0x000fe40005744270 */
[C---:B------:R-:W-:Y:S02]  /*141f0*/  ISETP.LT.OR P1, PT, R22.reuse, 0x51, P1 ;  /* 0x000000511600780c */ /* 0x040fe40000f21670 */
[----:B------:R-:W-:Y:S02]  /*14200*/  ISETP.LT.OR P2, PT, R22, 0x32, P2 ;  /* 0x000000321600780c */ /* 0x000fe40001741670 */
[----:B------:R-:W-:Y:S02]  /*14210*/  ISETP.GT.AND P6, PT, R170, 0x51, !P6 ;  /* 0x00000051aa00780c */ /* 0x000fe400077c4270 */
[----:B------:R-:W-:Y:S02]  /*14220*/  FSEL R245, R59, -INF , !P2 ;  /* 0xff8000003bf57808 */ /* 0x000fe40005000000 */
[----:B------:R-:W-:Y:S02]  /*14230*/  ISETP.NE.AND P2, PT, R49, RZ, PT ;  /* 0x000000ff3100720c */ /* 0x000fe40003f45270 */
[----:B------:R-:W-:Y:S02]  /*14240*/  ISETP.LT.OR P6, PT, R22, 0x52, P6 ;  /* 0x000000521600780c */ /* 0x000fe400037c1670 */
[C---:B------:R-:W-:Y:S02]  /*14250*/  ISETP.GT.AND P2, PT, R170.reuse, 0x38, !P2 ;  /* 0x00000038aa00780c */ /* 0x040fe40005744270 */
[----:B------:R-:W-:Y:S02]  /*14260*/  ISETP.GT.AND P5, PT, R170, 0x58, !P5 ;  /* 0x00000058aa00780c */ /* 0x000fe40006fa4270 */
[C---:B------:R-:W-:Y:S02]  /*14270*/  ISETP.LT.OR P2, PT, R22.reuse, 0x39, P2 ;  /* 0x000000391600780c */ /* 0x040fe40001741670 */
[----:B------:R-:W-:Y:S02]  /*14280*/  ISETP.LT.OR P5, PT, R22, 0x59, P5 ;  /* 0x000000591600780c */ /* 0x000fe40002fa1670 */
[----:B------:R-:W-:Y:S02]  /*14290*/  FSEL R209, R62, -INF , !P2 ;  /* 0xff8000003ed17808 */ /* 0x000fe40005000000 */
[----:B------:R-:W-:Y:S02]  /*142a0*/  ISETP.NE.AND P2, PT, R48, RZ, PT ;  /* 0x000000ff3000720c */ /* 0x000fe40003f45270 */
[C---:B------:R-:W-:Y:S02]  /*142b0*/  ISETP.GT.AND P0, PT, R170.reuse, 0x59, !P0 ;  /* 0x00000059aa00780c */ /* 0x040fe40004704270 */
[----:B------:R-:W-:Y:S02]  /*142c0*/  ISETP.GT.AND P2, PT, R170, 0x39, !P2 ;  /* 0x00000039aa00780c */ /* 0x000fe40005744270 */
[C---:B------:R-:W-:Y:S02]  /*142d0*/  ISETP.LT.OR P0, PT, R22.reuse, 0x5a, P0 ;  /* 0x0000005a1600780c */ /* 0x040fe40000701670 */
[----:B------:R-:W-:Y:S02]  /*142e0*/  ISETP.LT.OR P2, PT, R22, 0x3a, P2 ;  /* 0x0000003a1600780c */ /* 0x000fe40001741670 */
[----:B------:R-:W-:Y:S02]  /*142f0*/  FSEL R90, R90, -INF , !P1 ;  /* 0xff8000005a5a7808 */ /* 0x000fe40004800000 */
[----:B------:R-:W-:Y:S02]  /*14300*/  FSEL R206, R63, -INF , !P2 ;  /* 0xff8000003fce7808 */ /* 0x000fe40005000000 */
[----:B------:R-:W-:Y:S02]  /*14310*/  ISETP.NE.AND P2, PT, R37, RZ, PT ;  /* 0x000000ff2500720c */ /* 0x000fe40003f45270 */
[----:B------:R-:W-:Y:S02]  /*14320*/  FSEL R91, R91, -INF , !P6 ;  /* 0xff8000005b5b7808 */ /* 0x000fe40007000000 */
[----:B------:R-:W-:Y:S02]  /*14330*/  ISETP.GT.AND P2, PT, R170, 0x40, !P2 ;  /* 0x00000040aa00780c */ /* 0x000fe40005744270 */
[----:B------:R-:W-:Y:S02]  /*14340*/  FSEL R94, R94, -INF , !P5 ;  /* 0xff8000005e5e7808 */ /* 0x000fe40006800000 */
[----:B------:R-:W-:Y:S02]  /*14350*/  ISETP.LT.OR P2, PT, R22, 0x41, P2 ;  /* 0x000000411600780c */ /* 0x000fe40001741670 */
[----:B------:R-:W-:Y:S02]  /*14360*/  FSEL R45, R95, -INF , !P0 ;  /* 0xff8000005f2d7808 */ /* 0x000fe40004000000 */
[----:B------:R-:W-:Y:S02]  /*14370*/  FSEL R187, R74, -INF , !P2 ;  /* 0xff8000004abb7808 */ /* 0x000fe40005000000 */
[----:B------:R-:W-:Y:S02]  /*14380*/  ISETP.NE.AND P2, PT, R33, RZ, PT ;  /* 0x000000ff2100720c */ /* 0x000fe40003f45270 */
[----:B------:R-:W-:Y:S02]  /*14390*/  FMNMX.FTZ R26, R211, R26, !PT ;  /* 0x0000001ad31a7209 */ /* 0x000fe40007810000 */
[----:B------:R-:W-:Y:S02]  /*143a0*/  ISETP.GT.AND P2, PT, R170, 0x41, !P2 ;  /* 0x00000041aa00780c */ /* 0x000fe40005744270 */
[----:B------:R-:W-:Y:S02]  /*143b0*/  FMNMX.FTZ R26, R249, R26, !PT ;  /* 0x0000001af91a7209 */ /* 0x000fe40007810000 */
[----:B------:R-:W-:Y:S04]  /*143c0*/  ISETP.LT.OR P2, PT, R22, 0x42, P2 ;  /* 0x000000421600780c */ /* 0x000fe80001741670 */
[----:B------:R-:W-:Y:S02]  /*143d0*/  FSEL R183, R75, -INF , !P2 ;  /* 0xff8000004bb77808 */ /* 0x000fe40005000000 */
[----:B------:R-:W-:Y:S04]  /*143e0*/  ISETP.NE.AND P2, PT, R32, RZ, PT ;  /* 0x000000ff2000720c */ /* 0x000fe80003f45270 */
[----:B------:R-:W-:Y:S04]  /*143f0*/  ISETP.GT.AND P2, PT, R170, 0x48, !P2 ;  /* 0x00000048aa00780c */ /* 0x000fe80005744270 */
[----:B------:R-:W-:Y:S04]  /*14400*/  ISETP.LT.OR P2, PT, R22, 0x49, P2 ;  /* 0x000000491600780c */ /* 0x000fe80001741670 */
        /* <DEDUP_REMOVED lines=14> */
[----:B------:R-:W-:Y:S02]  /*144f0*/  FMNMX.FTZ R21, R197, R21, !PT ;  /* 0x00000015c5157209 */ /* 0x000fe40007810000 */
[----:B----4-:R-:W-:Y:S02]  /*14500*/  MOV R63, R3 ;  /* 0x00000003003f7202 */ /* 0x010fe40000000f00 */
        /* <DEDUP_REMOVED lines=10> */
[----:B---3--:R-:W-:Y:S02]  /*145b0*/  FMNMX.FTZ R3, R34, R3, !PT ;  /* 0x0000000322037209 */ /* 0x008fe40007810000 */
[----:B------:R-:W-:Y:S02]  /*145c0*/  FMNMX.FTZ R21, R207, R21, !PT ;  /* 0x00000015cf157209 */ /* 0x000fe40007810000 */
[----:B------:R-:W-:Y:S02]  /*145d0*/  FMNMX.FTZ R3, R16, R3, !PT ;  /* 0x0000000310037209 */ /* 0x000fe40007810000 */
[----:B------:R-:W-:Y:S02]  /*145e0*/  FMNMX.FTZ R21, R188, R21, !PT ;  /* 0x00000015bc157209 */ /* 0x000fe40007810000 */
        /* <DEDUP_REMOVED lines=14> */
[----:B------:R-:W-:Y:S01]  /*146d0*/  SHFL.BFLY PT, R25, R24, 0x1, 0x1f ;  /* 0x0c201f0018197f89 */ /* 0x000fe200000e0000 */
[----:B------:R-:W-:Y:S02]  /*146e0*/  FMNMX.FTZ R3, R200, R3, !PT ;  /* 0x00000003c8037209 */ /* 0x000fe40007810000 */
[----:B------:R-:W-:Y:S02]  /*146f0*/  FMNMX.FTZ R21, R93, R21, !PT ;  /* 0x000000155d157209 */ /* 0x000fe40007810000 */
        /* <DEDUP_REMOVED lines=12> */
[----:B-1----:R-:W-:Y:S06]  /*147c0*/  FMNMX.FTZ R3, R3, R23, !PT ;  /* 0x0000001703037209 */ /* 0x002fec0007810000 */
[----:B------:R-:W1:Y:S01]  /*147d0*/  SHFL.BFLY PT, R23, R21, 0x2, 0x1f ;  /* 0x0c401f0015177f89 */ /* 0x000e6200000e0000 */
[C---:B------:R-:W-:Y:S01]  /*147e0*/  FSETP.NEU.FTZ.AND P2, PT, R3.reuse, -INF , PT ;  /* 0xff8000000300780b */ /* 0x040fe20003f5d000 */
[----:B------:R-:W-:Y:S05]  /*147f0*/  FMUL.FTZ R174, R3, c[0x0][0x2d0] ;  /* 0x0000b40003ae7a20 */ /* 0x000fea0000410000 */
[----:B------:R-:W-:Y:S05]  /*14800*/  FSEL R174, R174, RZ, P2 ;  /* 0x000000ffaeae7208 */ /* 0x000fea0001000000 */
[--C-:B------:R-:W-:Y:S02]  /*14810*/  FFMA.FTZ R75, R20, c[0x0][0x2d0], -R174.reuse ;  /* 0x0000b400144b7a23 */ /* 0x100fe400000108ae */
[--C-:B------:R-:W-:Y:S02]  /*14820*/  FFMA.FTZ R84, R34, c[0x0][0x2d0], -R174.reuse ;  /* 0x0000b40022547a23 */ /* 0x100fe400000108ae */
[----:B------:R-:W-:Y:S01]  /*14830*/  LDSM.16.MT88.4 R32, [R220+0x100] ;  /* 0x00010000dc20783b */ /* 0x000fe20000004200 */
[--C-:B------:R-:W-:Y:S01]  /*14840*/  FFMA.FTZ R87, R39, c[0x0][0x2d0], -R174.reuse ;  /* 0x0000b40027577a23 */ /* 0x100fe200000108ae */
[----:B------:R-:W-:Y:S01]  /*14850*/  MUFU.EX2 R75, R75 ;  /* 0x0000004b004b7308 */ /* 0x000fe20000000800 */
[--C-:B------:R-:W-:Y:S01]  /*14860*/  FFMA.FTZ R69, R2, c[0x0][0x2d0], -R174.reuse ;  /* 0x0000b40002457a23 */ /* 0x100fe200000108ae */
[----:B------:R-:W-:Y:S01]  /*14870*/  FMNMX.FTZ R2, R24, R25, !PT ;  /* 0x0000001918027209 */ /* 0x000fe20007810000 */
[--C-:B------:R-:W-:Y:S01]  /*14880*/  FFMA.FTZ R46, R5, c[0x0][0x2d0], -R174.reuse ;  /* 0x0000b400052e7a23 */ /* 0x100fe200000108ae */
[----:B------:R-:W-:Y:S01]  /*14890*/  FMNMX.FTZ R24, R245, R26, !PT ;  /* 0x0000001af5187209 */ /* 0x000fe20007810000 */
[--C-:B------:R-:W-:Y:S01]  /*148a0*/  FFMA.FTZ R86, R16, c[0x0][0x2d0], -R174.reuse ;  /* 0x0000b40010567a23 */ /* 0x100fe200000108ae */
[----:B-1----:R-:W-:Y:S01]  /*148b0*/  FMNMX.FTZ R5, R21, R23, !PT ;  /* 0x0000001715057209 */ /* 0x002fe20007810000 */
[C---:B------:R-:W-:Y:S01]  /*148c0*/  FMUL.FTZ R173, R2.reuse, c[0x0][0x2d0] ;  /* 0x0000b40002ad7a20 */ /* 0x040fe20000410000 */
[----:B------:R-:W-:Y:S01]  /*148d0*/  FMNMX.FTZ R24, R209, R24, !PT ;  /* 0x00000018d1187209 */ /* 0x000fe20007810000 */
[--C-:B------:R-:W-:Y:S01]  /*148e0*/  FFMA.FTZ R76, R53, c[0x0][0x2d0], -R174.reuse ;  /* 0x0000b400354c7a23 */ /* 0x100fe200000108ae */
[----:B------:R-:W-:Y:S01]  /*148f0*/  MUFU.EX2 R69, R69 ;  /* 0x0000004500457308 */ /* 0x000fe20000000800 */
[----:B------:R-:W-:Y:S01]  /*14900*/  FSETP.NEU.FTZ.AND P1, PT, R2, -INF , PT ;  /* 0xff8000000200780b */ /* 0x000fe20003f3d000 */
[--C-:B------:R-:W-:Y:S01]  /*14910*/  FFMA.FTZ R47, R0, c[0x0][0x2d0], -R174.reuse ;  /* 0x0000b400002f7a23 */ /* 0x100fe200000108ae */
[----:B------:R-:W-:Y:S01]  /*14920*/  FMNMX.FTZ R21, R206, R24, !PT ;  /* 0x00000018ce157209 */ /* 0x000fe20007810000 */
[--C-:B------:R-:W-:Y:S01]  /*14930*/  FFMA.FTZ R191, R191, c[0x0][0x2d0], -R174.reuse ;  /* 0x0000b400bfbf7a23 */ /* 0x100fe200000108ae */
[----:B------:R-:W-:Y:S01]  /*14940*/  FSEL R173, R173, RZ, P1 ;  /* 0x000000ffadad7208 */ /* 0x000fe20000800000 */
[--C-:B------:R-:W-:Y:S01]  /*14950*/  FFMA.FTZ R192, R192, c[0x0][0x2d0], -R174.reuse ;  /* 0x0000b400c0c07a23 */ /* 0x100fe200000108ae */
[----:B------:R-:W-:Y:S01]  /*14960*/  FMNMX.FTZ R21, R187, R21, !PT ;  /* 0x00000015bb157209 */ /* 0x000fe20007810000 */
[--C-:B------:R-:W-:Y:S01]  /*14970*/  FFMA.FTZ R201, R201, c[0x0][0x2d0], -R174.reuse ;  /* 0x0000b400c9c97a23 */ /* 0x100fe200000108ae */
[----:B------:R-:W1:Y:S01]  /*14980*/  SHFL.BFLY PT, R0, R5, 0x1, 0x1f ;  /* 0x0c201f0005007f89 */ /* 0x000e6200000e0000 */
[----:B------:R-:W2:Y:S01]  /*14990*/  MUFU.EX2 R76, R76 ;  /* 0x0000004c004c7308 */ /* 0x000ea20000000800 */
[--C-:B------:R-:W-:Y:S01]  /*149a0*/  FFMA.FTZ R78, R6, c[0x0][0x2d0], -R173.reuse ;  /* 0x0000b400064e7a23 */ /* 0x100fe200000108ad */
[----:B------:R-:W-:Y:S01]  /*149b0*/  FMNMX.FTZ R6, R183, R21, !PT ;  /* 0x00000015b7067209 */ /* 0x000fe20007810000 */
[--C-:B------:R-:W-:Y:S02]  /*149c0*/  FFMA.FTZ R72, R19, c[0x0][0x2d0], -R173.reuse ;  /* 0x0000b40013487a23 */ /* 0x100fe400000108ad */
[--C-:B------:R-:W-:Y:S01]  /*149d0*/  FFMA.FTZ R83, R18, c[0x0][0x2d0], -R173.reuse ;  /* 0x0000b40012537a23 */ /* 0x100fe200000108ad */
[----:B------:R-:W-:Y:S01]  /*149e0*/  FMNMX.FTZ R6, R181, R6, !PT ;  /* 0x00000006b5067209 */ /* 0x000fe20007810000 */
[----:B------:R-:W-:Y:S01]  /*149f0*/  LDSM.16.MT88.4 R20, [R225+0x100] ;  /* 0x00010000e114783b */ /* 0x000fe20000004200 */
[--C-:B------:R-:W-:Y:S02]  /*14a00*/  FFMA.FTZ R85, R17, c[0x0][0x2d0], -R173.reuse ;  /* 0x0000b40011557a23 */ /* 0x100fe400000108ad */
[----:B------:R-:W-:Y:S01]  /*14a10*/  MUFU.EX2 R46, R46 ;  /* 0x0000002e002e7308 */ /* 0x000fe20000000800 */
[----:B------:R-:W-:Y:S01]  /*14a20*/  FMNMX.FTZ R6, R179, R6, !PT ;  /* 0x00000006b3067209 */ /* 0x000fe20007810000 */
[--C-:B------:R-:W-:Y:S02]  /*14a30*/  FFMA.FTZ R73, R7, c[0x0][0x2d0], -R173.reuse ;  /* 0x0000b40007497a23 */ /* 0x100fe400000108ad */
[--C-:B------:R-:W-:Y:S01]  /*14a40*/  FFMA.FTZ R68, R4, c[0x0][0x2d0], -R173.reuse ;  /* 0x0000b40004447a23 */ /* 0x100fe200000108ad */
[----:B------:R-:W-:Y:S01]  /*14a50*/  FMNMX.FTZ R6, R90, R6, !PT ;  /* 0x000000065a067209 */ /* 0x000fe20007810000 */
[--C-:B------:R-:W-:Y:S02]  /*14a60*/  FFMA.FTZ R193, R193, c[0x0][0x2d0], -R173.reuse ;  /* 0x0000b400c1c17a23 */ /* 0x100fe400000108ad */
[--C-:B------:R-:W-:Y:S01]  /*14a70*/  FFMA.FTZ R194, R194, c[0x0][0x2d0], -R173.reuse ;  /* 0x0000b400c2c27a23 */ /* 0x100fe200000108ad */
[----:B------:R-:W-:Y:S01]  /*14a80*/  FMNMX.FTZ R6, R91, R6, !PT ;  /* 0x000000065b067209 */ /* 0x000fe20007810000 */
[----:B------:R-:W3:Y:S01]  /*14a90*/  MUFU.EX2 R47, R47 ;  /* 0x0000002f002f7308 */ /* 0x000ee20000000800 */
[--C-:B------:R-:W-:Y:S02]  /*14aa0*/  FFMA.FTZ R247, R247, c[0x0][0x2d0], -R174.reuse ;  /* 0x0000b400f7f77a23 */ /* 0x100fe400000108ae */
[----:B------:R-:W-:Y:S01]  /*14ab0*/  FMNMX.FTZ R4, R94, R6, !PT ;  /* 0x000000065e047209 */ /* 0x000fe20007810000 */
[--C-:B------:R-:W-:Y:S01]  /*14ac0*/  FFMA.FTZ R251, R251, c[0x0][0x2d0], -R173.reuse ;  /* 0x0000b400fbfb7a23 */ /* 0x100fe200000108ad */
[----:B--2---:R-:W-:Y:S01]  /*14ad0*/  F2FP.BF16.PACK_AB R48, R69, R76 ;  /* 0x0000004c4530723e */ /* 0x004fe200000010ff */
[--C-:B------:R-:W-:Y:S01]  /*14ae0*/  FFMA.FTZ R248, R248, c[0x0][0x2d0], -R173.reuse ;  /* 0x0000b400f8f87a23 */ /* 0x100fe200000108ad */
[----:B------:R-:W-:Y:S01]  /*14af0*/  FMNMX.FTZ R4, R45, R4, !PT ;  /* 0x000000042d047209 */ /* 0x000fe20007810000 */
[--C-:B------:R-:W-:Y:S01]  /*14b00*/  FFMA.FTZ R200, R200, c[0x0][0x2d0], -R174.reuse ;  /* 0x0000b400c8c87a23 */ /* 0x100fe200000108ae */
[----:B-1----:R-:W-:Y:S01]  /*14b10*/  FMNMX.FTZ R0, R5, R0, !PT ;  /* 0x0000000005007209 */ /* 0x002fe20007810000 */
[----:B------:R-:W-:Y:S01]  /*14b20*/  MUFU.EX2 R78, R78 ;  /* 0x0000004e004e7308 */ /* 0x000fe20000000800 */
[--C-:B------:R-:W-:Y:S01]  /*14b30*/  FFMA.FTZ R196, R196, c[0x0][0x2d0], -R174.reuse ;  /* 0x0000b400c4c47a23 */ /* 0x100fe200000108ae */
[----:B------:R-:W1:Y:S01]  /*14b40*/  SHFL.BFLY PT, R5, R4, 0x2, 0x1f ;  /* 0x0c401f0004057f89 */ /* 0x000e6200000e0000 */
[C---:B------:R-:W-:Y:S01]  /*14b50*/  FSETP.NEU.FTZ.AND P0, PT, R0.reuse, -INF , PT ;  /* 0xff8000000000780b */ /* 0x040fe20003f1d000 */
[----:B------:R-:W-:Y:S02]  /*14b60*/  FMUL.FTZ R170, R0, c[0x0][0x2d0] ;  /* 0x0000b40000aa7a20 */ /* 0x000fe40000410000 */
[--C-:B------:R-:W-:Y:S02]  /*14b70*/  FFMA.FTZ R204, R204, c[0x0][0x2d0], -R173.reuse ;  /* 0x0000b400cccc7a23 */ /* 0x100fe400000108ad */
[----:B------:R-:W-:Y:S01]  /*14b80*/  FFMA.FTZ R202, R202, c[0x0][0x2d0], -R173 ;  /* 0x0000b400caca7a23 */ /* 0x000fe200000108ad */
[----:B------:R-:W-:Y:S01]  /*14b90*/  FSEL R170, R170, RZ, P0 ;  /* 0x000000ffaaaa7208 */ /* 0x000fe20000000000 */
[----:B------:R-:W2:Y:S01]  /*14ba0*/  MUFU.EX2 R73, R73 ;  /* 0x0000004900497308 */ /* 0x000ea20000000800 */
[--C-:B------:R-:W-:Y:S02]  /*14bb0*/  FFMA.FTZ R190, R190, c[0x0][0x2d0], -R174.reuse ;  /* 0x0000b400bebe7a23 */ /* 0x100fe400000108ae */
[----:B------:R-:W-:Y:S01]  /*14bc0*/  FFMA.FTZ R185, R185, c[0x0][0x2d0], -R174 ;  /* 0x0000b400b9b97a23 */ /* 0x000fe200000108ae */
[----:B---3--:R-:W-:Y:S01]  /*14bd0*/  F2FP.BF16.PACK_AB R50, R47, R46 ;  /* 0x0000002e2f32723e */ /* 0x008fe200000010ff */
        /* <DEDUP_REMOVED lines=8> */
[--C-:B------:R-:W-:Y:S01]  /*14c60*/  FFMA.FTZ R197, R197, c[0x0][0x2d0], -R170.reuse ;  /* 0x0000b400c5c57a23 */ /* 0x100fe200000108aa */
[----:B------:R-:W-:Y:S01]  /*14c70*/  FSEL R5, R3, RZ, P2 ;  /* 0x000000ff03057208 */ /* 0x000fe20001000000 */
[--C-:B------:R-:W-:Y:S01]  /*14c80*/  FFMA.FTZ R198, R198, c[0x0][0x2d0], -R170.reuse ;  /* 0x0000b400c6c67a23 */ /* 0x100fe200000108aa */
[----:B------:R-:W1:Y:S01]  /*14c90*/  MUFU.EX2 R72, R72 ;  /* 0x0000004800487308 */ /* 0x000e620000000800 */
[----:B------:R-:W3:Y:S01]  /*14ca0*/  SHFL.BFLY PT, R44, R4, 0x1, 0x1f ;  /* 0x0c201f00042c7f89 */ /* 0x000ee200000e0000 */
[--C-:B------:R-:W-:Y:S02]  /*14cb0*/  FFMA.FTZ R199, R199, c[0x0][0x2d0], -R170.reuse ;  /* 0x0000b400c7c77a23 */ /* 0x100fe400000108aa */
[----:B------:R-:W-:Y:S01]  /*14cc0*/  FADD.FTZ R43, -R5, R167 ;  /* 0x000000a7052b7221 */ /* 0x000fe20000010100 */
[----:B------:R-:W-:Y:S01]  /*14cd0*/  MOV R167, R38 ;  /* 0x0000002600a77202 */ /* 0x000fe20000000f00 */
[--C-:B------:R-:W-:Y:S01]  /*14ce0*/  FFMA.FTZ R250, R250, c[0x0][0x2d0], -R170.reuse ;  /* 0x0000b400fafa7a23 */ /* 0x100fe200000108aa */
[----:B--2---:R-:W-:Y:S01]  /*14cf0*/  F2FP.BF16.PACK_AB R49, R73, R78 ;  /* 0x0000004e4931723e */ /* 0x004fe200000010ff */
[----:B------:R-:W-:Y:S01]  /*14d00*/  FMUL.FTZ R43, R43, c[0x0][0x2d0] ;  /* 0x0000b4002b2b7a20 */ /* 0x000fe20000410000 */
[----:B------:R-:W-:Y:S01]  /*14d10*/  FSEL R5, R2, RZ, P1 ;  /* 0x000000ff02057208 */ /* 0x000fe20000800000 */
[----:B------:R-:W-:Y:S01]  /*14d20*/  MUFU.EX2 R77, R77 ;  /* 0x0000004d004d7308 */ /* 0x000fe20000000800 */
[--C-:B------:R-:W-:Y:S02]  /*14d30*/  FFMA.FTZ R246, R246, c[0x0][0x2d0], -R170.reuse ;  /* 0x0000b400f6f67a23 */ /* 0x100fe400000108aa */
[----:B------:R-:W-:Y:S02]  /*14d40*/  FFMA.FTZ R210, R210, c[0x0][0x2d0], -R170 ;  /* 0x0000b400d2d27a23 */ /* 0x000fe400000108aa */
[----:B------:R-:W-:Y:S01]  /*14d50*/  FADD.FTZ R42, -R5, R166 ;  /* 0x000000a6052a7221 */ /* 0x000fe20000010100 */
[----:B------:R-:W-:Y:S01]  /*14d60*/  FSEL R5, R0, RZ, P0 ;  /* 0x000000ff00057208 */ /* 0x000fe20000000000 */
[----:B------:R-:W-:Y:S02]  /*14d70*/  FFMA.FTZ R166, R65, c[0x0][0x2d0], -R173 ;  /* 0x0000b40041a67a23 */ /* 0x000fe400000108ad */
[----:B------:R-:W-:Y:S01]  /*14d80*/  FMUL.FTZ R42, R42, c[0x0][0x2d0] ;  /* 0x0000b4002a2a7a20 */ /* 0x000fe20000410000 */
[----:B------:R-:W2:Y:S01]  /*14d90*/  MUFU.EX2 R43, R43 ;  /* 0x0000002b002b7308 */ /* 0x000ea20000000800 */
[----:B------:R-:W-:Y:S02]  /*14da0*/  FADD.FTZ R5, -R5, R165 ;  /* 0x000000a505057221 */ /* 0x000fe40000010100 */
[--C-:B------:R-:W-:Y:S01]  /*14db0*/  FFMA.FTZ R165, R29, c[0x0][0x2d0], -R173.reuse ;  /* 0x0000b4001da57a23 */ /* 0x100fe200000108ad */
[----:B-1----:R-:W-:Y:S01]  /*14dc0*/  F2FP.BF16.PACK_AB R51, R72, R68 ;  /* 0x000000444833723e */ /* 0x002fe200000010ff */
[----:B------:R-:W-:Y:S01]  /*14dd0*/  FMUL.FTZ R5, R5, c[0x0][0x2d0] ;  /* 0x0000b40005057a20 */ /* 0x000fe20000410000 */
[----:B---3--:R-:W-:Y:S01]  /*14de0*/  FMNMX.FTZ R44, R44, R4, !PT ;  /* 0x000000042c2c7209 */ /* 0x008fe20007810000 */
[----:B------:R-:W-:Y:S02]  /*14df0*/  FFMA.FTZ R207, R207, c[0x0][0x2d0], -R170 ;  /* 0x0000b400cfcf7a23 */ /* 0x000fe400000108aa */
[--C-:B------:R-:W-:Y:S01]  /*14e00*/  FFMA.FTZ R189, R189, c[0x0][0x2d0], -R173.reuse ;  /* 0x0000b400bdbd7a23 */ /* 0x100fe200000108ad */
[----:B------:R-:W1:Y:S01]  /*14e10*/  MUFU.EX2 R42, R42 ;  /* 0x0000002a002a7308 */ /* 0x000e620000000800 */
[C---:B------:R-:W-:Y:S01]  /*14e20*/  FSETP.NEU.FTZ.AND P0, PT, R44.reuse, -INF , PT ;  /* 0xff8000002c00780b */ /* 0x040fe20003f1d000 */
[----:B------:R-:W-:Y:S02]  /*14e30*/  FMUL.FTZ R95, R44, c[0x0][0x2d0] ;  /* 0x0000b4002c5f7a20 */ /* 0x000fe40000410000 */
[----:B------:R-:W-:Y:S01]  /*14e40*/  FFMA.FTZ R186, R186, c[0x0][0x2d0], -R173 ;  /* 0x0000b400baba7a23 */ /* 0x000fe200000108ad */
[----:B------:R-:W-:Y:S01]  /*14e50*/  FSEL R4, R44, RZ, P0 ;  /* 0x000000ff2c047208 */ /* 0x000fe20000000000 */
[--C-:B------:R-:W-:Y:S01]  /*14e60*/  FFMA.FTZ R176, R176, c[0x0][0x2d0], -R174.reuse ;  /* 0x0000b400b0b07a23 */ /* 0x100fe200000108ae */
[----:B------:R-:W-:Y:S01]  /*14e70*/  FSEL R95, R95, RZ, P0 ;  /* 0x000000ff5f5f7208 */ /* 0x000fe20000000000 */
[----:B------:R-:W-:Y:S01]  /*14e80*/  FFMA.FTZ R175, R175, c[0x0][0x2d0], -R174 ;  /* 0x0000b400afaf7a23 */ /* 0x000fe200000108ae */
[----:B------:R-:W-:Y:S01]  /*14e90*/  ISETP.GT.AND P0, PT, R244, R230, PT ;  /* 0x000000e6f400720c */ /* 0x000fe20003f04270 */
[----:B------:R3:W4:Y:S01]  /*14ea0*/  MUFU.EX2 R41, R5 ;  /* 0x0000000500297308 */ /* 0x0007220000000800 */
[----:B------:R-:W-:Y:S01]  /*14eb0*/  FADD.FTZ R4, -R4, R164 ;  /* 0x000000a404047221 */ /* 0x000fe20000010100 */
[----:B------:R-:W-:Y:S01]  /*14ec0*/  IADD3 R244, R244, -0x1, RZ ;  /* 0xfffffffff4f47810 */ /* 0x000fe20007ffe0ff */
[--C-:B------:R-:W-:Y:S02]  /*14ed0*/  FFMA.FTZ R82, R10, c[0x0][0x2d0], -R95.reuse ;  /* 0x0000b4000a527a23 */ /* 0x100fe4000001085f */
[----:B------:R-:W-:Y:S02]  /*14ee0*/  FMUL.FTZ R4, R4, c[0x0][0x2d0] ;  /* 0x0000b40004047a20 */ /* 0x000fe40000410000 */
[C---:B--2---:R-:W-:Y:S02]  /*14ef0*/  FMUL.FTZ R16, R43.reuse, R148 ;  /* 0x000000942b107220 */ /* 0x044fe40000410000 */
[----:B------:R-:W-:Y:S01]  /*14f00*/  FMUL.FTZ R17, R43, R149 ;  /* 0x000000952b117220 */ /* 0x000fe20000410000 */
[----:B------:R2:W5:Y:S01]  /*14f10*/  MUFU.EX2 R40, R4 ;  /* 0x0000000400287308 */ /* 0x0005620000000800 */
[--C-:B------:R-:W-:Y:S02]  /*14f20*/  FFMA.FTZ R81, R11, c[0x0][0x2d0], -R95.reuse ;  /* 0x0000b4000b517a23 */ /* 0x100fe4000001085f */
[--C-:B------:R-:W-:Y:S02]  /*14f30*/  FFMA.FTZ R80, R14, c[0x0][0x2d0], -R95.reuse ;  /* 0x0000b4000e507a23 */ /* 0x100fe4000001085f */
[----:B------:R-:W-:Y:S02]  /*14f40*/  FFMA.FTZ R79, R15, c[0x0][0x2d0], -R95 ;  /* 0x0000b4000f4f7a23 */ /* 0x000fe4000001085f */
[C---:B-1----:R-:W-:Y:S02]  /*14f50*/  FMUL.FTZ R18, R42.reuse, R150 ;  /* 0x000000962a127220 */ /* 0x042fe40000410000 */
[----:B------:R-:W-:Y:S01]  /*14f60*/  FMUL.FTZ R19, R42, R151 ;  /* 0x000000972a137220 */ /* 0x000fe20000410000 */
[----:B------:R-:W1:Y:S01]  /*14f70*/  MUFU.EX2 R71, R71 ;  /* 0x0000004700477308 */ /* 0x000e620000000800 */
[----:B------:R-:W-:Y:S01]  /*14f80*/  LDSM.16.MT88.4 R148, [R225+0x2900] ;  /* 0x00290000e194783b */ /* 0x000fe20000004200 */
[----:B------:R-:W-:Y:S02]  /*14f90*/  FFMA.FTZ R164, R36, c[0x0][0x2d0], -R173 ;  /* 0x0000b40024a47a23 */ /* 0x000fe400000108ad */
[----:B---3--:R-:W-:Y:S02]  /*14fa0*/  FMUL.FTZ R5, R43, R161 ;  /* 0x000000a12b057220 */ /* 0x008fe40000410000 */
[C---:B------:R-:W-:Y:S02]  /*14fb0*/  FMUL.FTZ R6, R42.reuse, R162 ;  /* 0x000000a22a067220 */ /* 0x040fe40000410000 */
[----:B------:R-:W-:Y:S01]  /*14fc0*/  FMUL.FTZ R7, R42, R163 ;  /* 0x000000a32a077220 */ /* 0x000fe20000410000 */
[----:B------:R-:W3:Y:S01]  /*14fd0*/  LDSM.16.MT88.4 R36, [R219+0x100] ;  /* 0x00010000db24783b */ /* 0x000ee20000004200 */
[----:B------:R-:W-:Y:S01]  /*14fe0*/  MUFU.EX2 R70, R70 ;  /* 0x0000004600467308 */ /* 0x000fe20000000800 */
[C---:B----4-:R-:W-:Y:S02]  /*14ff0*/  FMUL.FTZ R8, R41.reuse, R156 ;  /* 0x0000009c29087220 */ /* 0x050fe40000410000 */
[----:B------:R-:W-:Y:S02]  /*15000*/  FMUL.FTZ R9, R41, R157 ;  /* 0x0000009d29097220 */ /* 0x000fe40000410000 */
[----:B--2---:R-:W-:Y:S02]  /*15010*/  FMUL.FTZ R4, R43, R160 ;  /* 0x000000a02b047220 */ /* 0x004fe40000410000 */
[C---:B-----5:R-:W-:Y:S02]  /*15020*/  FMUL.FTZ R10, R40.reuse, R158 ;  /* 0x0000009e280a7220 */ /* 0x060fe40000410000 */
[C---:B------:R-:W-:Y:S01]  /*15030*/  FMUL.FTZ R11, R40.reuse, R159 ;  /* 0x0000009f280b7220 */ /* 0x040fe20000410000 */
[----:B------:R-:W2:Y:S01]  /*15040*/  MUFU.EX2 R74, R74 ;  /* 0x0000004a004a7308 */ /* 0x000ea20000000800 */
[----:B------:R-:W-:Y:S01]  /*15050*/  FMUL.FTZ R29, R41, R137 ;  /* 0x00000089291d7220 */ /* 0x000fe20000410000 */
[-C--:B------:R-:W-:Y:S05]  /*15060*/  HMMA.16816.F32.BF16 R4, R48, R20.reuse, R4 ;  /* 0x000000143004723c */ /* 0x080fea0000041804 */
[--C-:B------:R-:W-:Y:S01]  /*15070*/  FFMA.FTZ R137, R57, c[0x0][0x2d0], -R170.reuse ;  /* 0x0000b40039897a23 */ /* 0x100fe200000108aa */
[----:B-1----:R-:W-:Y:S01]  /*15080*/  F2FP.BF16.PACK_AB R52, R71, R77 ;  /* 0x0000004d4734723e */ /* 0x002fe200000010ff */
[----:B------:R-:W1:Y:S01]  /*15090*/  LDSM.16.MT88.4 R56, [R218+0x100] ;  /* 0x00010000da38783b */ /* 0x000e620000004200 */
[----:B------:R-:W-:Y:S01]  /*150a0*/  MUFU.EX2 R82, R82 ;  /* 0x0000005200527308 */ /* 0x000fe20000000800 */
[C---:B------:R-:W-:Y:S03]  /*150b0*/  FMUL.FTZ R116, R41.reuse, R116 ;  /* 0x0000007429747220 */ /* 0x040fe60000410000 */
[C---:B------:R-:W-:Y:S02]  /*150c0*/  FMUL.FTZ R117, R41.reuse, R117 ;  /* 0x0000007529757220 */ /* 0x040fe40000410000 */
[C---:B------:R-:W-:Y:S02]  /*150d0*/  FMUL.FTZ R118, R40.reuse, R118 ;  /* 0x0000007628767220 */ /* 0x040fe40000410000 */
[----:B------:R-:W-:Y:S02]  /*150e0*/  FMUL.FTZ R119, R40, R119 ;  /* 0x0000007728777220 */ /* 0x000fe40000410000 */
[----:B------:R-:W4:Y:S01]  /*150f0*/  MUFU.EX2 R81, R81 ;  /* 0x0000005100517308 */ /* 0x000f220000000800 */
[C---:B------:R-:W-:Y:S02]  /*15100*/  FMUL.FTZ R120, R41.reuse, R120 ;  /* 0x0000007829787220 */ /* 0x040fe40000410000 */
[----:B------:R-:W-:Y:S01]  /*15110*/  FMUL.FTZ R121, R41, R121 ;  /* 0x0000007929797220 */ /* 0x000fe20000410000 */
[----:B--2---:R-:W-:Y:S01]  /*15120*/  F2FP.BF16.PACK_AB R54, R74, R70 ;  /* 0x000000464a36723e */ /* 0x004fe200000010ff */
[C---:B------:R-:W-:Y:S02]  /*15130*/  FMUL.FTZ R122, R40.reuse, R122 ;  /* 0x0000007a287a7220 */ /* 0x040fe40000410000 */
[----:B------:R-:W-:Y:S02]  /*15140*/  FMUL.FTZ R123, R40, R123 ;  /* 0x0000007b287b7220 */ /* 0x000fe40000410000 */
[C---:B------:R-:W-:Y:S01]  /*15150*/  FMUL.FTZ R124, R43.reuse, R124 ;  /* 0x0000007c2b7c7220 */ /* 0x040fe20000410000 */
[----:B------:R-:W-:Y:S01]  /*15160*/  MUFU.EX2 R80, R80 ;  /* 0x0000005000507308 */ /* 0x000fe20000000800 */
[----:B------:R-:W-:Y:S02]  /*15170*/  FMUL.FTZ R125, R43, R125 ;  /* 0x0000007d2b7d7220 */ /* 0x000fe40000410000 */
[C---:B------:R-:W-:Y:S02]  /*15180*/  FMUL.FTZ R126, R42.reuse, R126 ;  /* 0x0000007e2a7e7220 */ /* 0x040fe40000410000 */
[----:B------:R-:W-:Y:S02]  /*15190*/  FMUL.FTZ R127, R42, R127 ;  /* 0x0000007f2a7f7220 */ /* 0x000fe40000410000 */
[C---:B------:R-:W-:Y:S02]  /*151a0*/  FMUL.FTZ R12, R41.reuse, R152 ;  /* 0x00000098290c7220 */ /* 0x040fe40000410000 */
[----:B------:R-:W-:Y:S01]  /*151b0*/  FMUL.FTZ R13, R41, R153 ;  /* 0x00000099290d7220 */ /* 0x000fe20000410000 */
[----:B------:R-:W2:Y:S01]  /*151c0*/  MUFU.EX2 R79, R79 ;  /* 0x0000004f004f7308 */ /* 0x000ea20000000800 */
[C---:B------:R-:W-:Y:S02]  /*151d0*/  FMUL.FTZ R14, R40.reuse, R154 ;  /* 0x0000009a280e7220 */ /* 0x040fe40000410000 */
[C---:B------:R-:W-:Y:S01]  /*151e0*/  FMUL.FTZ R15, R40.reuse, R155 ;  /* 0x0000009b280f7220 */ /* 0x040fe20000410000 */
[----:B----4-:R-:W-:Y:S01]  /*151f0*/  F2FP.BF16.PACK_AB R53, R81, R82 ;  /* 0x000000525135723e */ /* 0x010fe200000010ff */
[C---:B------:R-:W-:Y:S02]  /*15200*/  FMUL.FTZ R24, R41.reuse, R140 ;  /* 0x0000008c29187220 */ /* 0x040fe40000410000 */
[----:B------:R-:W-:Y:S02]  /*15210*/  FMUL.FTZ R25, R41, R141 ;  /* 0x0000008d29197220 */ /* 0x000fe40000410000 */
[C---:B------:R-:W-:Y:S01]  /*15220*/  FMUL.FTZ R26, R40.reuse, R142 ;  /* 0x0000008e281a7220 */ /* 0x040fe20000410000 */
[----:B------:R-:W-:Y:S01]  /*15230*/  MUFU.EX2 R84, R84 ;  /* 0x0000005400547308 */ /* 0x000fe20000000800 */
[C---:B------:R-:W-:Y:S02]  /*15240*/  FMUL.FTZ R27, R40.reuse, R143 ;  /* 0x0000008f281b7220 */ /* 0x040fe40000410000 */
[C---:B------:R-:W-:Y:S02]  /*15250*/  FMUL.FTZ R30, R40.reuse, R138 ;  /* 0x0000008a281e7220 */ /* 0x040fe40000410000 */
[----:B------:R-:W-:Y:S02]  /*15260*/  FMUL.FTZ R31, R40, R139 ;  /* 0x0000008b281f7220 */ /* 0x000fe40000410000 */
[C---:B------:R-:W-:Y:S02]  /*15270*/  FMUL.FTZ R100, R43.reuse, R100 ;  /* 0x000000642b647220 */ /* 0x040fe40000410000 */
[----:B------:R-:W-:Y:S01]  /*15280*/  FMUL.FTZ R101, R43, R101 ;  /* 0x000000652b657220 */ /* 0x000fe20000410000 */
[----:B------:R-:W-:Y:S01]  /*15290*/  MUFU.EX2 R83, R83 ;  /* 0x0000005300537308 */ /* 0x000fe20000000800 */
[C---:B------:R-:W-:Y:S02]  /*152a0*/  FMUL.FTZ R102, R42.reuse, R102 ;  /* 0x000000662a667220 */ /* 0x040fe40000410000 */
[----:B------:R-:W-:Y:S01]  /*152b0*/  FMUL.FTZ R103, R42, R103 ;  /* 0x000000672a677220 */ /* 0x000fe20000410000 */
[----:B--2---:R-:W-:Y:S01]  /*152c0*/  F2FP.BF16.PACK_AB R55, R79, R80 ;  /* 0x000000504f37723e */ /* 0x004fe200000010ff */
[C---:B------:R-:W-:Y:S02]  /*152d0*/  FMUL.FTZ R104, R41.reuse, R104 ;  /* 0x0000006829687220 */ /* 0x040fe40000410000 */
[C---:B------:R-:W-:Y:S02]  /*152e0*/  FMUL.FTZ R105, R41.reuse, R105 ;  /* 0x0000006929697220 */ /* 0x040fe40000410000 */
[C---:B------:R-:W-:Y:S01]  /*152f0*/  FMUL.FTZ R106, R40.reuse, R106 ;  /* 0x0000006a286a7220 */ /* 0x040fe20000410000 */
[----:B------:R-:W-:Y:S01]  /*15300*/  MUFU.EX2 R85, R85 ;  /* 0x0000005500557308 */ /* 0x000fe20000000800 */
[C---:B------:R-:W-:Y:S04]  /*15310*/  HMMA.16816.F32.BF16 R8, R52.reuse, R20, R8 ;  /* 0x000000143408723c */ /* 0x040fe80000041808 */
[C---:B------:R-:W-:Y:S02]  /*15320*/  FMUL.FTZ R107, R40.reuse, R107 ;  /* 0x0000006b286b7220 */ /* 0x040fe40000410000 */
[----:B------:R-:W-:Y:S02]  /*15330*/  FMUL.FTZ R108, R41, R108 ;  /* 0x0000006c296c7220 */ /* 0x000fe40000410000 */
[-C--:B------:R-:W-:Y:S01]  /*15340*/  HMMA.16816.F32.BF16 R12, R52, R22.reuse, R12 ;  /* 0x00000016340c723c */ /* 0x080fe2000004180c */
[----:B------:R-:W-:Y:S03]  /*15350*/  MUFU.EX2 R86, R86 ;  /* 0x0000005600567308 */ /* 0x000fe60000000800 */
[C---:B------:R-:W-:Y:S02]  /*15360*/  FMUL.FTZ R20, R43.reuse, R144 ;  /* 0x000000902b147220 */ /* 0x040fe40000410000 */
[----:B------:R-:W-:Y:S02]  /*15370*/  FMUL.FTZ R21, R43, R145 ;  /* 0x000000912b157220 */ /* 0x000fe40000410000 */
[C---:B------:R-:W-:Y:S03]  /*15380*/  HMMA.16816.F32.BF16 R16, R48.reuse, R22, R16 ;  /* 0x000000163010723c */ /* 0x040fe60000041810 */
[----:B------:R-:W-:Y:S01]  /*15390*/  MUFU.EX2 R87, R87 ;  /* 0x0000005700577308 */ /* 0x000fe20000000800 */
[----:B------:R-:W-:Y:S02]  /*153a0*/  FMUL.FTZ R109, R41, R109 ;  /* 0x0000006d296d7220 */ /* 0x000fe40000410000 */
[----:B------:R-:W-:Y:S02]  /*153b0*/  FMUL.FTZ R110, R40, R110 ;  /* 0x0000006e286e7220 */ /* 0x000fe40000410000 */
[C---:B------:R-:W-:Y:S04]  /*153c0*/  FMUL.FTZ R22, R42.reuse, R146 ;  /* 0x000000922a167220 */ /* 0x040fe80000410000 */
[----:B------:R-:W-:Y:S01]  /*153d0*/  FMUL.FTZ R23, R42, R147 ;  /* 0x000000932a177220 */ /* 0x000fe20000410000 */
[----:B------:R-:W-:Y:S01]  /*153e0*/  MUFU.EX2 R164, R164 ;  /* 0x000000a400a47308 */ /* 0x000fe20000000800 */
[----:B------:R-:W-:Y:S02]  /*153f0*/  FMUL.FTZ R111, R40, R111 ;  /* 0x0000006f286f7220 */ /* 0x000fe40000410000 */
[C---:B------:R-:W-:Y:S02]  /*15400*/  FMUL.FTZ R112, R43.reuse, R112 ;  /* 0x000000702b707220 */ /* 0x040fe40000410000 */
[----:B------:R-:W-:Y:S01]  /*15410*/  FMUL.FTZ R113, R43, R113 ;  /* 0x000000712b717220 */ /* 0x000fe20000410000 */
[-C--:B------:R-:W-:Y:S03]  /*15420*/  HMMA.16816.F32.BF16 R20, R48, R32.reuse, R20 ;  /* 0x000000203014723c */ /* 0x080fe60000041814 */
[C---:B------:R-:W-:Y:S01]  /*15430*/  FMUL.FTZ R114, R42.reuse, R114 ;  /* 0x000000722a727220 */ /* 0x040fe20000410000 */
[----:B------:R-:W-:Y:S01]  /*15440*/  MUFU.EX2 R165, R165 ;  /* 0x000000a500a57308 */ /* 0x000fe20000000800 */
[----:B------:R-:W-:Y:S02]  /*15450*/  FMUL.FTZ R115, R42, R115 ;  /* 0x000000732a737220 */ /* 0x000fe40000410000 */
[--C-:B------:R-:W-:Y:S01]  /*15460*/  FFMA.FTZ R203, R203, c[0x0][0x2d0], -R95.reuse ;  /* 0x0000b400cbcb7a23 */ /* 0x100fe2000001085f */
[C---:B------:R-:W-:Y:S04]  /*15470*/  HMMA.16816.F32.BF16 R24, R52.reuse, R32, R24 ;  /* 0x000000203418723c */ /* 0x040fe80000041818 */
[----:B------:R-:W-:Y:S02]  /*15480*/  FFMA.FTZ R205, R205, c[0x0][0x2d0], -R95 ;  /* 0x0000b400cdcd7a23 */ /* 0x000fe4000001085f */
[----:B------:R-:W-:Y:S01]  /*15490*/  MUFU.EX2 R137, R137 ;  /* 0x0000008900897308 */ /* 0x000fe20000000800 */
[--C-:B------:R-:W-:Y:S02]  /*154a0*/  FFMA.FTZ R32, R28, c[0x0][0x2d0], -R170.reuse ;  /* 0x0000b4001c207a23 */ /* 0x100fe400000108aa */
[----:B------:R-:W-:Y:S03]  /*154b0*/  FMUL.FTZ R28, R41, R136 ;  /* 0x00000088291c7220 */ /* 0x000fe60000410000 */
[----:B------:R-:W-:Y:S02]  /*154c0*/  FMUL.FTZ R33, R43, R133 ;  /* 0x000000852b217220 */ /* 0x000fe40000410000 */
[----:B------:R-:W-:Y:S02]  /*154d0*/  FFMA.FTZ R133, R167, c[0x0][0x2d0], -R170 ;  /* 0x0000b400a7857a23 */ /* 0x000fe400000108aa */
[-C--:B------:R-:W-:Y:S01]  /*154e0*/  HMMA.16816.F32.BF16 R28, R52, R34.reuse, R28 ;  /* 0x00000022341c723c */ /* 0x080fe2000004181c */
[----:B------:R2:W4:Y:S02]  /*154f0*/  MUFU.EX2 R136, R32 ;  /* 0x0000002000887308 */ /* 0x0005240000000800 */
[----:B------:R-:W-:Y:S02]  /*15500*/  FFMA.FTZ R167, R64, c[0x0][0x2d0], -R173 ;  /* 0x0000b40040a77a23 */ /* 0x000fe400000108ad */
[--C-:B------:R-:W-:Y:S02]  /*15510*/  FFMA.FTZ R208, R208, c[0x0][0x2d0], -R95.reuse ;  /* 0x0000b400d0d07a23 */ /* 0x100fe4000001085f */
[--C-:B------:R-:W-:Y:S01]  /*15520*/  FFMA.FTZ R211, R211, c[0x0][0x2d0], -R95.reuse ;  /* 0x0000b400d3d37a23 */ /* 0x100fe2000001085f */
[C---:B------:R-:W-:Y:S03]  /*15530*/  HMMA.16816.F32.BF16 R100, R48.reuse, R34, R100 ;  /* 0x000000223064723c */ /* 0x040fe60000041864 */
[----:B------:R-:W-:Y:S01]  /*15540*/  MUFU.EX2 R133, R133 ;  /* 0x0000008500857308 */ /* 0x000fe20000000800 */
[--C-:B------:R-:W-:Y:S02]  /*15550*/  FFMA.FTZ R249, R249, c[0x0][0x2d0], -R95.reuse ;  /* 0x0000b400f9f97a23 */ /* 0x100fe4000001085f */
[--C-:B------:R-:W-:Y:S02]  /*15560*/  FFMA.FTZ R245, R245, c[0x0][0x2d0], -R95.reuse ;  /* 0x0000b400f5f57a23 */ /* 0x100fe4000001085f */
[C---:B------:R-:W-:Y:S04]  /*15570*/  FMUL.FTZ R34, R42.reuse, R134 ;  /* 0x000000862a227220 */ /* 0x040fe80000410000 */
[----:B------:R-:W-:Y:S01]  /*15580*/  FMUL.FTZ R35, R42, R135 ;  /* 0x000000872a237220 */ /* 0x000fe20000410000 */
[----:B------:R-:W-:Y:S01]  /*15590*/  MUFU.EX2 R166, R166 ;  /* 0x000000a600a67308 */ /* 0x000fe20000000800 */
[----:B------:R-:W-:Y:S02]  /*155a0*/  FFMA.FTZ R134, R63, c[0x0][0x2d0], -R174 ;  /* 0x0000b4003f867a23 */ /* 0x000fe400000108ae */
[--C-:B------:R-:W-:Y:S02]  /*155b0*/  FFMA.FTZ R135, R61, c[0x0][0x2d0], -R95.reuse ;  /* 0x0000b4003d877a23 */ /* 0x100fe4000001085f */
[----:B--2---:R-:W-:Y:S02]  /*155c0*/  FMUL.FTZ R32, R43, R132 ;  /* 0x000000842b207220 */ /* 0x004fe40000410000 */
[--C-:B------:R-:W-:Y:S02]  /*155d0*/  FFMA.FTZ R209, R209, c[0x0][0x2d0], -R95.reuse ;  /* 0x0000b400d1d17a23 */ /* 0x100fe4000001085f */
[----:B------:R-:W-:Y:S01]  /*155e0*/  FFMA.FTZ R206, R206, c[0x0][0x2d0], -R95 ;  /* 0x0000b400cece7a23 */ /* 0x000fe2000001085f */
[----:B------:R2:W5:Y:S01]  /*155f0*/  MUFU.EX2 R132, R62 ;  /* 0x0000003e00847308 */ /* 0x0005620000000800 */
[--C-:B------:R-:W-:Y:S01]  /*15600*/  FFMA.FTZ R178, R178, c[0x0][0x2d0], -R173.reuse ;  /* 0x0000b400b2b27a23 */ /* 0x100fe200000108ad */
[-C--:B---3--:R-:W-:Y:S03]  /*15610*/  HMMA.16816.F32.BF16 R32, R48, R36.reuse, R32 ;  /* 0x000000243020723c */ /* 0x088fe60000041820 */
[----:B------:R-:W-:Y:S02]  /*15620*/  FFMA.FTZ R177, R177, c[0x0][0x2d0], -R173 ;  /* 0x0000b400b1b17a23 */ /* 0x000fe400000108ad */
[--C-:B------:R-:W-:Y:S02]  /*15630*/  FFMA.FTZ R188, R188, c[0x0][0x2d0], -R170.reuse ;  /* 0x0000b400bcbc7a23 */ /* 0x100fe400000108aa */
[--C-:B------:R-:W-:Y:S01]  /*15640*/  FFMA.FTZ R184, R184, c[0x0][0x2d0], -R170.reuse ;  /* 0x0000b400b8b87a23 */ /* 0x100fe200000108aa */
[C---:B------:R-:W-:Y:S01]  /*15650*/  HMMA.16816.F32.BF16 R104, R52.reuse, R36, R104 ;  /* 0x000000243468723c */ /* 0x040fe20000041868 */
[----:B------:R-:W-:Y:S03]  /*15660*/  MUFU.EX2 R135, R135 ;  /* 0x0000008700877308 */ /* 0x000fe60000000800 */
[--C-:B------:R-:W-:Y:S02]  /*15670*/  FFMA.FTZ R182, R182, c[0x0][0x2d0], -R170.reuse ;  /* 0x0000b400b6b67a23 */ /* 0x100fe400000108aa */
[----:B------:R-:W-:Y:S02]  /*15680*/  FFMA.FTZ R180, R180, c[0x0][0x2d0], -R170 ;  /* 0x0000b400b4b47a23 */ /* 0x000fe400000108aa */
[-C--:B------:R-:W-:Y:S03]  /*15690*/  HMMA.16816.F32.BF16 R108, R52, R38.reuse, R108 ;  /* 0x00000026346c723c */ /* 0x080fe6000004186c */
[----:B------:R-:W-:Y:S01]  /*156a0*/  MUFU.EX2 R134, R134 ;  /* 0x0000008600867308 */ /* 0x000fe20000000800 */
[C---:B------:R-:W-:Y:S02]  /*156b0*/  FMUL.FTZ R36, R43.reuse, R128 ;  /* 0x000000802b247220 */ /* 0x040fe40000410000 */
[--C-:B------:R-:W-:Y:S02]  /*156c0*/  FFMA.FTZ R128, R60, c[0x0][0x2d0], -R95.reuse ;  /* 0x0000b4003c807a23 */ /* 0x100fe4000001085f */
[C---:B------:R-:W-:Y:S01]  /*156d0*/  HMMA.16816.F32.BF16 R112, R48.reuse, R38, R112 ;  /* 0x000000263070723c */ /* 0x040fe20000041870 */
[----:B--2---:R-:W2:Y:S03]  /*156e0*/  LDSM.16.MT88.4 R60, [R225+0x900] ;  /* 0x00090000e13c783b */ /* 0x004ea60000004200 */
[----:B------:R-:W-:Y:S01]  /*156f0*/  FMUL.FTZ R37, R43, R129 ;  /* 0x000000812b257220 */ /* 0x000fe20000410000 */
[----:B------:R-:W3:Y:S01]  /*15700*/  MUFU.EX2 R128, R128 ;  /* 0x0000008000807308 */ /* 0x000ee20000000800 */
[--C-:B------:R-:W-:Y:S02]  /*15710*/  FFMA.FTZ R129, R67, c[0x0][0x2d0], -R95.reuse ;  /* 0x0000b40043817a23 */ /* 0x100fe4000001085f */
[C---:B------:R-:W-:Y:S04]  /*15720*/  FMUL.FTZ R38, R42.reuse, R130 ;  /* 0x000000822a267220 */ /* 0x040fe80000410000 */
[----:B------:R-:W-:Y:S02]  /*15730*/  FMUL.FTZ R39, R42, R131 ;  /* 0x000000832a277220 */ /* 0x000fe40000410000 */
[--C-:B------:R-:W-:Y:S01]  /*15740*/  FFMA.FTZ R130, R66, c[0x0][0x2d0], -R95.reuse ;  /* 0x0000b40042827a23 */ /* 0x100fe2000001085f */
[----:B------:R-:W-:Y:S01]  /*15750*/  MUFU.EX2 R129, R129 ;  /* 0x0000008100817308 */ /* 0x000fe20000000800 */
[----:B------:R-:W-:Y:S01]  /*15760*/  LDSM.16.MT88.4 R64, [R219+0x900] ;  /* 0x00090000db40783b */ /* 0x000fe20000004200 */
[--C-:B------:R-:W-:Y:S02]  /*15770*/  FFMA.FTZ R131, R252, c[0x0][0x2d0], -R174.reuse ;  /* 0x0000b400fc837a23 */ /* 0x100fe400000108ae */
[-C--:B-1----:R-:W-:Y:S03]  /*15780*/  HMMA.16816.F32.BF16 R36, R48, R56.reuse, R36 ;  /* 0x000000383024723c */ /* 0x082fe60000041824 */
[--C-:B------:R-:W-:Y:S02]  /*15790*/  FFMA.FTZ R187, R187, c[0x0][0x2d0], -R95.reuse ;  /* 0x0000b400bbbb7a23 */ /* 0x100fe4000001085f */
[--C-:B------:R-:W-:Y:S01]  /*157a0*/  FFMA.FTZ R183, R183, c[0x0][0x2d0], -R95.reuse ;  /* 0x0000b400b7b77a23 */ /* 0x100fe2000001085f */
[----:B------:R-:W1:Y:S01]  /*157b0*/  MUFU.EX2 R130, R130 ;  /* 0x0000008200827308 */ /* 0x000e620000000800 */
[--C-:B------:R-:W-:Y:S01]  /*157c0*/  FFMA.FTZ R181, R181, c[0x0][0x2d0], -R95.reuse ;  /* 0x0000b400b5b57a23 */ /* 0x100fe2000001085f */
[C---:B------:R-:W-:Y:S04]  /*157d0*/  HMMA.16816.F32.BF16 R116, R52.reuse, R56, R116 ;  /* 0x000000383474723c */ /* 0x040fe80000041874 */
[----:B------:R-:W-:Y:S02]  /*157e0*/  FFMA.FTZ R179, R179, c[0x0][0x2d0], -R95 ;  /* 0x0000b400b3b37a23 */ /* 0x000fe4000001085f */
[--C-:B------:R-:W-:Y:S02]  /*157f0*/  FFMA.FTZ R172, R172, c[0x0][0x2d0], -R174.reuse ;  /* 0x0000b400acac7a23 */ /* 0x100fe400000108ae */
[-C--:B------:R-:W-:Y:S01]  /*15800*/  HMMA.16816.F32.BF16 R120, R52, R58.reuse, R120 ;  /* 0x0000003a3478723c */ /* 0x080fe20000041878 */
[----:B------:R-:W-:Y:S03]  /*15810*/  MUFU.EX2 R131, R131 ;  /* 0x0000008300837308 */ /* 0x000fe60000000800 */
[--C-:B------:R-:W-:Y:S02]  /*15820*/  FFMA.FTZ R168, R168, c[0x0][0x2d0], -R174.reuse ;  /* 0x0000b400a8a87a23 */ /* 0x100fe400000108ae */
[--C-:B------:R-:W-:Y:S01]  /*15830*/  FFMA.FTZ R171, R171, c[0x0][0x2d0], -R173.reuse ;  /* 0x0000b400abab7a23 */ /* 0x100fe200000108ad */
[----:B----4-:R-:W-:Y:S01]  /*15840*/  F2FP.BF16.PACK_AB R52, R137, R136 ;  /* 0x000000888934723e */ /* 0x010fe200000010ff */
[----:B------:R-:W-:Y:S01]  /*15850*/  HMMA.16816.F32.BF16 R124, R48, R58, R124 ;  /* 0x0000003a307c723c */ /* 0x000fe2000004187c */
[----:B------:R-:W4:Y:S02]  /*15860*/  LDSM.16.MT88.4 R56, [R220+0x900] ;  /* 0x00090000dc38783b */ /* 0x000f240000004200 */
[----:B------:R-:W-:Y:S01]  /*15870*/  MUFU.EX2 R167, R167 ;  /* 0x000000a700a77308 */ /* 0x000fe20000000800 */
[----:B-----5:R-:W-:Y:S01]  /*15880*/  F2FP.BF16.PACK_AB R54, R133, R132 ;  /* 0x000000848536723e */ /* 0x020fe200000010ff */
[--C-:B------:R-:W-:Y:S01]  /*15890*/  FFMA.FTZ R169, R169, c[0x0][0x2d0], -R173.reuse ;  /* 0x0000b400a9a97a23 */ /* 0x100fe200000108ad */
[----:B---3--:R-:W-:Y:S01]  /*158a0*/  F2FP.BF16.PACK_AB R53, R128, R135 ;  /* 0x000000878035723e */ /* 0x008fe200000010ff */
[--C-:B------:R-:W-:Y:S01]  /*158b0*/  FFMA.FTZ R96, R96, c[0x0][0x2d0], -R174.reuse ;  /* 0x0000b40060607a23 */ /* 0x100fe200000108ae */
[----:B------:R-:W-:Y:S01]  /*158c0*/  F2FP.BF16.PACK_AB R48, R84, R75 ;  /* 0x0000004b5430723e */ /* 0x000fe200000010ff */
[----:B------:R-:W-:Y:S03]  /*158d0*/  FFMA.FTZ R174, R97, c[0x0][0x2d0], -R174 ;  /* 0x0000b40061ae7a23 */ /* 0x000fe600000108ae */
[----:B------:R-:W-:Y:S01]  /*158e0*/  F2FP.BF16.PACK_AB R49, R85, R83 ;  /* 0x000000535531723e */ /* 0x000fe200000010ff */
[----:B------:R-:W-:Y:S01]  /*158f0*/  MUFU.EX2 R191, R191 ;  /* 0x000000bf00bf7308 */ /* 0x000fe20000000800 */
[----:B------:R-:W-:Y:S01]  /*15900*/  F2FP.BF16.PACK_AB R50, R87, R86 ;  /* 0x000000565732723e */ /* 0x000fe200000010ff */
[--C-:B------:R-:W-:Y:S01]  /*15910*/  FFMA.FTZ R97, R98, c[0x0][0x2d0], -R173.reuse ;  /* 0x0000b40062617a23 */ /* 0x100fe200000108ad */
[----:B------:R-:W-:Y:S01]  /*15920*/  F2FP.BF16.PACK_AB R51, R165, R164 ;  /* 0x000000a4a533723e */ /* 0x000fe200000010ff */
[----:B------:R-:W-:Y:S01]  /*15930*/  FFMA.FTZ R173, R99, c[0x0][0x2d0], -R173 ;  /* 0x0000b40063ad7a23 */ /* 0x000fe200000108ad */
[----:B-1----:R-:W-:Y:S01]  /*15940*/  F2FP.BF16.PACK_AB R55, R130, R129 ;  /* 0x000000818237723e */ /* 0x002fe200000010ff */
[--C-:B------:R-:W-:Y:S02]  /*15950*/  FFMA.FTZ R88, R88, c[0x0][0x2d0], -R170.reuse ;  /* 0x0000b40058587a23 */ /* 0x100fe400000108aa */
[--C-:B------:R-:W-:Y:S02]  /*15960*/  FFMA.FTZ R89, R89, c[0x0][0x2d0], -R170.reuse ;  /* 0x0000b40059597a23 */ /* 0x100fe400000108aa */
[-C--:B--2---:R-:W-:Y:S01]  /*15970*/  HMMA.16816.F32.BF16 R4, R48, R60.reuse, R4 ;  /* 0x0000003c3004723c */ /* 0x084fe20000041804 */
[----:B------:R-:W-:Y:S02]  /*15980*/  MUFU.EX2 R192, R192 ;  /* 0x000000c000c07308 */ /* 0x000fe40000000800 */
[--C-:B------:R-:W-:Y:S02]  /*15990*/  FFMA.FTZ R92, R92, c[0x0][0x2d0], -R170.reuse ;  /* 0x0000b4005c5c7a23 */ /* 0x100fe400000108aa */
[----:B------:R-:W-:Y:S02]  /*159a0*/  FFMA.FTZ R170, R93, c[0x0][0x2d0], -R170 ;  /* 0x0000b4005daa7a23 */ /* 0x000fe400000108aa */
[----:B------:R-:W-:Y:S01]  /*159b0*/  FFMA.FTZ R76, R43, R243, R76 ;  /* 0x000000f32b4c7223 */ /* 0x000fe2000001004c */
[C---:B------:R-:W-:Y:S03]  /*159c0*/  HMMA.16816.F32.BF16 R8, R52.reuse, R60, R8 ;  /* 0x0000003c3408723c */ /* 0x040fe60000041808 */
[----:B------:R-:W-:Y:S01]  /*159d0*/  MUFU.EX2 R193, R193 ;  /* 0x000000c100c17308 */ /* 0x000fe20000000800 */
[----:B------:R-:W-:Y:S02]  /*159e0*/  FFMA.FTZ R77, R41, R241, R77 ;  /* 0x000000f1294d7223 */ /* 0x000fe4000001004d */
[----:B------:R-:W-:Y:S02]  /*159f0*/  FADD.FTZ R76, R69, R76 ;  /* 0x0000004c454c7221 */ /* 0x000fe40000010000 */
[-C--:B------:R-:W-:Y:S04]  /*15a00*/  HMMA.16816.F32.BF16 R12, R52, R62.reuse, R12 ;  /* 0x0000003e340c723c */ /* 0x080fe8000004180c */
[----:B------:R-:W-:Y:S01]  /*15a10*/  FADD.FTZ R77, R71, R77 ;  /* 0x0000004d474d7221 */ /* 0x000fe20000010000 */
[----:B------:R-:W-:Y:S01]  /*15a20*/  MUFU.EX2 R194, R194 ;  /* 0x000000c200c27308 */ /* 0x000fe20000000800 */
[----:B------:R-:W-:Y:S02]  /*15a30*/  FADD.FTZ R76, R46, R76 ;  /* 0x0000004c2e4c7221 */ /* 0x000fe40000010000 */
[C---:B------:R-:W-:Y:S01]  /*15a40*/  HMMA.16816.F32.BF16 R16, R48.reuse, R62, R16 ;  /* 0x0000003e3010723c */ /* 0x040fe20000041810 */
[----:B------:R-:W1:Y:S03]  /*15a50*/  LDSM.16.MT88.4 R60, [R218+0x900] ;  /* 0x00090000da3c783b */ /* 0x000e660000004200 */
[----:B------:R-:W-:Y:S02]  /*15a60*/  FADD.FTZ R77, R70, R77 ;  /* 0x0000004d464d7221 */ /* 0x000fe40000010000 */
[----:B------:R-:W-:Y:S01]  /*15a70*/  FFMA.FTZ R82, R40, R240, R82 ;  /* 0x000000f028527223 */ /* 0x000fe20000010052 */
[----:B------:R-:W2:Y:S01]  /*15a80*/  MUFU.EX2 R195, R195 ;  /* 0x000000c300c37308 */ /* 0x000ea20000000800 */
[-C--:B----4-:R-:W-:Y:S04]  /*15a90*/  HMMA.16816.F32.BF16 R20, R48, R56.reuse, R20 ;  /* 0x000000383014723c */ /* 0x090fe80000041814 */
[----:B------:R-:W-:Y:S02]  /*15aa0*/  FADD.FTZ R76, R47, R76 ;  /* 0x0000004c2f4c7221 */ /* 0x000fe40000010000 */
[----:B------:R-:W-:Y:S02]  /*15ab0*/  FADD.FTZ R77, R74, R77 ;  /* 0x0000004d4a4d7221 */ /* 0x000fe40000010000 */
[C---:B------:R-:W-:Y:S01]  /*15ac0*/  HMMA.16816.F32.BF16 R24, R52.reuse, R56, R24 ;  /* 0x000000383418723c */ /* 0x040fe20000041818 */
[----:B------:R-:W3:Y:S03]  /*15ad0*/  MUFU.EX2 R197, R197 ;  /* 0x000000c500c57308 */ /* 0x000ee60000000800 */
[----:B------:R-:W-:Y:S02]  /*15ae0*/  FADD.FTZ R82, R81, R82 ;  /* 0x0000005251527221 */ /* 0x000fe40000010000 */
[----:B------:R-:W-:Y:S02]  /*15af0*/  FADD.FTZ R76, R75, R76 ;  /* 0x0000004c4b4c7221 */ /* 0x000fe40000010000 */
[-C--:B------:R-:W-:Y:S03]  /*15b00*/  HMMA.16816.F32.BF16 R28, R52, R58.reuse, R28 ;  /* 0x0000003a341c723c */ /* 0x080fe6000004181c */
[----:B------:R-:W-:Y:S01]  /*15b10*/  MUFU.EX2 R198, R198 ;  /* 0x000000c600c67308 */ /* 0x000fe20000000800 */
[----:B------:R-:W-:Y:S02]  /*15b20*/  FADD.FTZ R77, R136, R77 ;  /* 0x0000004d884d7221 */ /* 0x000fe40000010000 */
[----:B------:R-:W-:Y:S02]  /*15b30*/  FFMA.FTZ R78, R42, R242, R78 ;  /* 0x000000f22a4e7223 */ /* 0x000fe4000001004e */
[C---:B------:R-:W-:Y:S01]  /*15b40*/  HMMA.16816.F32.BF16 R100, R48.reuse, R58, R100 ;  /* 0x0000003a3064723c */ /* 0x040fe20000041864 */
[----:B------:R-:W4:Y:S03]  /*15b50*/  LDSM.16.MT88.4 R56, [R225+0x1100] ;  /* 0x00110000e138783b */ /* 0x000f260000004200 */
[----:B------:R-:W-:Y:S01]  /*15b60*/  FADD.FTZ R82, R80, R82 ;  /* 0x0000005250527221 */ /* 0x000fe20000010000 */
[----:B------:R-:W5:Y:S01]  /*15b70*/  MUFU.EX2 R199, R199 ;  /* 0x000000c700c77308 */ /* 0x000f620000000800 */
[----:B------:R-:W-:Y:S02]  /*15b80*/  FADD.FTZ R76, R84, R76 ;  /* 0x0000004c544c7221 */ /* 0x000fe40000010000 */
[-C--:B------:R-:W-:Y:S04]  /*15b90*/  HMMA.16816.F32.BF16 R32, R48, R64.reuse, R32 ;  /* 0x000000403020723c */ /* 0x080fe80000041820 */
[----:B------:R-:W-:Y:S02]  /*15ba0*/  FADD.FTZ R77, R137, R77 ;  /* 0x0000004d894d7221 */ /* 0x000fe40000010000 */
[----:B------:R-:W-:Y:S01]  /*15bb0*/  FADD.FTZ R78, R73, R78 ;  /* 0x0000004e494e7221 */ /* 0x000fe20000010000 */
[----:B------:R-:W-:Y:S01]  /*15bc0*/  MUFU.EX2 R203, R203 ;  /* 0x000000cb00cb7308 */ /* 0x000fe20000000800 */
[C---:B------:R-:W-:Y:S04]  /*15bd0*/  HMMA.16816.F32.BF16 R104, R52.reuse, R64, R104 ;  /* 0x000000403468723c */ /* 0x040fe80000041868 */
[----:B------:R-:W-:Y:S02]  /*15be0*/  FADD.FTZ R82, R79, R82 ;  /* 0x000000524f527221 */ /* 0x000fe40000010000 */
[----:B------:R-:W-:Y:S02]  /*15bf0*/  FADD.FTZ R76, R86, R76 ;  /* 0x0000004c564c7221 */ /* 0x000fe40000010000 */
[-C--:B------:R-:W-:Y:S01]  /*15c00*/  HMMA.16816.F32.BF16 R108, R52, R66.reuse, R108 ;  /* 0x00000042346c723c */ /* 0x080fe2000004186c */
[----:B------:R-:W2:Y:S03]  /*15c10*/  MUFU.EX2 R205, R205 ;  /* 0x000000cd00cd7308 */ /* 0x000ea60000000800 */
[----:B------:R-:W-:Y:S02]  /*15c20*/  FADD.FTZ R77, R132, R77 ;  /* 0x0000004d844d7221 */ /* 0x000fe40000010000 */
[----:B------:R-:W-:Y:S02]  /*15c30*/  FADD.FTZ R78, R68, R78 ;  /* 0x0000004e444e7221 */ /* 0x000fe40000010000 */
[C---:B------:R-:W-:Y:S01]  /*15c40*/  HMMA.16816.F32.BF16 R112, R48.reuse, R66, R112 ;  /* 0x000000423070723c */ /* 0x040fe20000041870 */
[----:B------:R-:W-:Y:S02]  /*15c50*/  LDSM.16.MT88.4 R64, [R219+0x1100] ;  /* 0x00110000db40783b */ /* 0x000fe40000004200 */
[----:B------:R-:W-:Y:S01]  /*15c60*/  MUFU.EX2 R208, R208 ;  /* 0x000000d000d07308 */ /* 0x000fe20000000800 */
[----:B------:R-:W-:Y:S02]  /*15c70*/  FADD.FTZ R82, R135, R82 ;  /* 0x0000005287527221 */ /* 0x000fe40000010000 */
[----:B------:R-:W-:Y:S02]  /*15c80*/  FADD.FTZ R76, R87, R76 ;  /* 0x0000004c574c7221 */ /* 0x000fe40000010000 */
[-C--:B-1----:R-:W-:Y:S04]  /*15c90*/  HMMA.16816.F32.BF16 R36, R48, R60.reuse, R36 ;  /* 0x0000003c3024723c */ /* 0x082fe80000041824 */
[----:B------:R-:W-:Y:S01]  /*15ca0*/  FADD.FTZ R133, R133, R77 ;  /* 0x0000004d85857221 */ /* 0x000fe20000010000 */
[----:B------:R-:W1:Y:S01]  /*15cb0*/  MUFU.EX2 R211, R211 ;  /* 0x000000d300d37308 */ /* 0x000e620000000800 */
[----:B------:R-:W-:Y:S02]  /*15cc0*/  FADD.FTZ R78, R72, R78 ;  /* 0x0000004e484e7221 */ /* 0x000fe40000010000 */
[C---:B------:R-:W-:Y:S04]  /*15cd0*/  HMMA.16816.F32.BF16 R116, R52.reuse, R60, R116 ;  /* 0x0000003c3474723c */ /* 0x040fe80000041874 */
[----:B------:R-:W-:Y:S02]  /*15ce0*/  FADD.FTZ R128, R128, R82 ;  /* 0x0000005280807221 */ /* 0x000fe40000010000 */
[----:B--2---:R-:W-:Y:S01]  /*15cf0*/  FADD.FTZ R133, R195, R133 ;  /* 0x00000085c3857221 */ /* 0x004fe20000010000 */
[----:B------:R-:W2:Y:S01]  /*15d00*/  MUFU.EX2 R201, R201 ;  /* 0x000000c900c97308 */ /* 0x000ea20000000800 */
[-C--:B------:R-:W-:Y:S04]  /*15d10*/  HMMA.16816.F32.BF16 R120, R52, R62.reuse, R120 ;  /* 0x0000003e3478723c */ /* 0x080fe80000041878 */
[----:B------:R-:W-:Y:S02]  /*15d20*/  FADD.FTZ R78, R83, R78 ;  /* 0x0000004e534e7221 */ /* 0x000fe40000010000 */
[----:B------:R-:W-:Y:S01]  /*15d30*/  FADD.FTZ R128, R129, R128 ;  /* 0x0000008081807221 */ /* 0x000fe20000010000 */
[----:B---3--:R-:W-:Y:S01]  /*15d40*/  F2FP.BF16.PACK_AB R52, R197, R195 ;  /* 0x000000c3c534723e */ /* 0x008fe200000010ff */
[----:B------:R-:W-:Y:S01]  /*15d50*/  HMMA.16816.F32.BF16 R124, R48, R62, R124 ;  /* 0x0000003e307c723c */ /* 0x000fe2000004187c */
[----:B------:R-:W3:Y:S01]  /*15d60*/  LDSM.16.MT88.4 R60, [R220+0x1100] ;  /* 0x00110000dc3c783b */ /* 0x000ee20000004200 */
[----:B------:R-:W2:Y:S02]  /*15d70*/  MUFU.EX2 R247, R247 ;  /* 0x000000f700f77308 */ /* 0x000ea40000000800 */
[----:B-----5:R-:W-:Y:S01]  /*15d80*/  F2FP.BF16.PACK_AB R54, R199, R198 ;  /* 0x000000c6c736723e */ /* 0x020fe200000010ff */
        /* <DEDUP_REMOVED lines=9> */
[----:B------:R-:W-:Y:S01]  /*15e20*/  F2FP.BF16.PACK_AB R51, R194, R193 ;  /* 0x000000c1c233723e */ /* 0x000fe200000010ff */
[----:B------:R-:W-:Y:S01]  /*15e30*/  FADD.FTZ R128, R130, R128 ;  /* 0x0000008082807221 */ /* 0x000fe20000010000 */
[----:B-1----:R-:W-:Y:S01]  /*15e40*/  F2FP.BF16.PACK_AB R55, R211, R208 ;  /* 0x000000d0d337723e */ /* 0x002fe200000010ff */
[----:B------:R-:W-:Y:S01]  /*15e50*/  FADD.FTZ R78, R164, R78 ;  /* 0x0000004ea44e7221 */ /* 0x000fe20000010000 */
[----:B------:R-:W-:Y:S01]  /*15e60*/  MOV R164, R44 ;  /* 0x0000002c00a47202 */ /* 0x000fe20000000f00 */
[----:B------:R-:W-:Y:S02]  /*15e70*/  FADD.FTZ R131, R191, R131 ;  /* 0x00000083bf837221 */ /* 0x000fe40000010000 */
[-C--:B----4-:R-:W-:Y:S01]  /*15e80*/  HMMA.16816.F32.BF16 R4, R48, R56.reuse, R4 ;  /* 0x000000383004723c */ /* 0x090fe20000041804 */
[----:B------:R-:W-:Y:S02]  /*15e90*/  MUFU.EX2 R248, R248 ;  /* 0x000000f800f87308 */ /* 0x000fe40000000800 */
[----:B------:R-:W-:Y:S02]  /*15ea0*/  FADD.FTZ R128, R203, R128 ;  /* 0x00000080cb807221 */ /* 0x000fe40000010000 */
[----:B------:R-:W-:Y:S01]  /*15eb0*/  FADD.FTZ R78, R165, R78 ;  /* 0x0000004ea54e7221 */ /* 0x000fe20000010000 */
[----:B------:R-:W-:Y:S01]  /*15ec0*/  MOV R165, R0 ;  /* 0x0000000000a57202 */ /* 0x000fe20000000f00 */
[----:B------:R-:W-:Y:S01]  /*15ed0*/  FADD.FTZ R131, R192, R131 ;  /* 0x00000083c0837221 */ /* 0x000fe20000010000 */
[C---:B------:R-:W-:Y:S03]  /*15ee0*/  HMMA.16816.F32.BF16 R8, R52.reuse, R56, R8 ;  /* 0x000000383408723c */ /* 0x040fe60000041808 */
[----:B------:R-:W1:Y:S01]  /*15ef0*/  MUFU.EX2 R200, R200 ;  /* 0x000000c800c87308 */ /* 0x000e620000000800 */
[----:B------:R-:W-:Y:S02]  /*15f00*/  FADD.FTZ R128, R205, R128 ;  /* 0x00000080cd807221 */ /* 0x000fe40000010000 */
[----:B------:R-:W-:Y:S01]  /*15f10*/  FADD.FTZ R78, R166, R78 ;  /* 0x0000004ea64e7221 */ /* 0x000fe20000010000 */
[----:B------:R-:W-:Y:S01]  /*15f20*/  MOV R166, R2 ;  /* 0x0000000200a67202 */ /* 0x000fe20000000f00 */
[-C--:B------:R-:W-:Y:S04]  /*15f30*/  HMMA.16816.F32.BF16 R12, R52, R58.reuse, R12 ;  /* 0x0000003a340c723c */ /* 0x080fe8000004180c */
[----:B--2---:R-:W-:Y:S01]  /*15f40*/  FADD.FTZ R131, R201, R131 ;  /* 0x00000083c9837221 */ /* 0x004fe20000010000 */
[----:B------:R-:W2:Y:S01]  /*15f50*/  MUFU.EX2 R196, R196 ;  /* 0x000000c400c47308 */ /* 0x000ea20000000800 */
[----:B------:R-:W-:Y:S02]  /*15f60*/  FADD.FTZ R128, R208, R128 ;  /* 0x00000080d0807221 */ /* 0x000fe40000010000 */
[C---:B------:R-:W-:Y:S01]  /*15f70*/  HMMA.16816.F32.BF16 R16, R48.reuse, R58, R16 ;  /* 0x0000003a3010723c */ /* 0x040fe20000041810 */
[----:B------:R-:W4:Y:S03]  /*15f80*/  LDSM.16.MT88.4 R56, [R218+0x1100] ;  /* 0x00110000da38783b */ /* 0x000f260000004200 */
[----:B------:R-:W-:Y:S01]  /*15f90*/  FADD.FTZ R78, R167, R78 ;  /* 0x0000004ea74e7221 */ /* 0x000fe20000010000 */
[----:B------:R-:W-:Y:S01]  /*15fa0*/  MOV R167, R3 ;  /* 0x0000000300a77202 */ /* 0x000fe20000000f00 */
[----:B------:R-:W-:Y:S01]  /*15fb0*/  FADD.FTZ R131, R247, R131 ;  /* 0x00000083f7837221 */ /* 0x000fe20000010000 */
[----:B------:R-:W-:Y:S01]  /*15fc0*/  MUFU.EX2 R204, R204 ;  /* 0x000000cc00cc7308 */ /* 0x000fe20000000800 */
[-C--:B---3--:R-:W-:Y:S04]  /*15fd0*/  HMMA.16816.F32.BF16 R20, R48, R60.reuse, R20 ;  /* 0x0000003c3014723c */ /* 0x088fe80000041814 */
[----:B------:R-:W-:Y:S02]  /*15fe0*/  FADD.FTZ R128, R211, R128 ;  /* 0x00000080d3807221 */ /* 0x000fe40000010000 */
[----:B------:R-:W-:Y:S02]  /*15ff0*/  FADD.FTZ R78, R193, R78 ;  /* 0x0000004ec14e7221 */ /* 0x000fe40000010000 */
[C---:B------:R-:W-:Y:S01]  /*16000*/  HMMA.16816.F32.BF16 R24, R52.reuse, R60, R24 ;  /* 0x0000003c3418723c */ /* 0x040fe20000041818 */
[----:B------:R-:W-:Y:S03]  /*16010*/  MUFU.EX2 R202, R202 ;  /* 0x000000ca00ca7308 */ /* 0x000fe60000000800 */
[----:B------:R-:W-:Y:S02]  /*16020*/  FADD.FTZ R197, R198, R197 ;  /* 0x000000c5c6c57221 */ /* 0x000fe40000010000 */
[----:B-1----:R-:W-:Y:S02]  /*16030*/  FADD.FTZ R131, R200, R131 ;  /* 0x00000083c8837221 */ /* 0x002fe40000010000 */
[-C--:B------:R-:W-:Y:S03]  /*16040*/  HMMA.16816.F32.BF16 R28, R52, R62.reuse, R28 ;  /* 0x0000003e341c723c */ /* 0x080fe6000004181c */
[----:B------:R-:W1:Y:S01]  /*16050*/  MUFU.EX2 R250, R250 ;  /* 0x000000fa00fa7308 */ /* 0x000e620000000800 */
[----:B------:R-:W-:Y:S02]  /*16060*/  FADD.FTZ R78, R194, R78 ;  /* 0x0000004ec24e7221 */ /* 0x000fe40000010000 */
[----:B------:R-:W-:Y:S02]  /*16070*/  FADD.FTZ R197, R199, R197 ;  /* 0x000000c5c7c57221 */ /* 0x000fe40000010000 */
[C---:B------:R-:W-:Y:S01]  /*16080*/  HMMA.16816.F32.BF16 R100, R48.reuse, R62, R100 ;  /* 0x0000003e3064723c */ /* 0x040fe20000041864 */
[----:B------:R-:W3:Y:S03]  /*16090*/  LDSM.16.MT88.4 R60, [R225+0x1900] ;  /* 0x00190000e13c783b */ /* 0x000ee60000004200 */
[----:B--2---:R-:W-:Y:S01]  /*160a0*/  FADD.FTZ R131, R196, R131 ;  /* 0x00000083c4837221 */ /* 0x004fe20000010000 */
[----:B------:R-:W2:Y:S01]  /*160b0*/  MUFU.EX2 R246, R246 ;  /* 0x000000f600f67308 */ /* 0x000ea20000000800 */
[----:B------:R-:W-:Y:S02]  /*160c0*/  FADD.FTZ R78, R251, R78 ;  /* 0x0000004efb4e7221 */ /* 0x000fe40000010000 */
[-C--:B------:R-:W-:Y:S04]  /*160d0*/  HMMA.16816.F32.BF16 R32, R48, R64.reuse, R32 ;  /* 0x000000403020723c */ /* 0x080fe80000041820 */
[----:B------:R-:W-:Y:S03]  /*160e0*/  FADD.FTZ R78, R248, R78 ;  /* 0x0000004ef84e7221 */ /* 0x000fe60000010000 */
[----:B------:R-:W5:Y:S01]  /*160f0*/  MUFU.EX2 R210, R210 ;  /* 0x000000d200d27308 */ /* 0x000f620000000800 */
[C---:B------:R-:W-:Y:S04]  /*16100*/  HMMA.16816.F32.BF16 R104, R52.reuse, R64, R104 ;  /* 0x000000403468723c */ /* 0x040fe80000041868 */
[----:B-1----:R-:W-:Y:S02]  /*16110*/  FADD.FTZ R197, R250, R197 ;  /* 0x000000c5fac57221 */ /* 0x002fe40000010000 */
[----:B------:R-:W-:Y:S02]  /*16120*/  FADD.FTZ R78, R204, R78 ;  /* 0x0000004ecc4e7221 */ /* 0x000fe40000010000 */
[-C--:B------:R-:W-:Y:S01]  /*16130*/  HMMA.16816.F32.BF16 R108, R52, R66.reuse, R108 ;  /* 0x00000042346c723c */ /* 0x080fe2000004186c */
[----:B------:R-:W1:Y:S03]  /*16140*/  MUFU.EX2 R207, R207 ;  /* 0x000000cf00cf7308 */ /* 0x000e660000000800 */
[----:B------:R-:W-:Y:S02]  /*16150*/  FADD.FTZ R78, R202, R78 ;  /* 0x0000004eca4e7221 */ /* 0x000fe40000010000 */
[----:B--2---:R-:W-:Y:S02]  /*16160*/  FADD.FTZ R197, R246, R197 ;  /* 0x000000c5f6c57221 */ /* 0x004fe40000010000 */
[C---:B------:R-:W-:Y:S01]  /*16170*/  HMMA.16816.F32.BF16 R112, R48.reuse, R66, R112 ;  /* 0x000000423070723c */ /* 0x040fe20000041870 */
[----:B------:R-:W-:Y:S02]  /*16180*/  LDSM.16.MT88.4 R64, [R219+0x1900] ;  /* 0x00190000db40783b */ /* 0x000fe40000004200 */
[----:B------:R-:W2:Y:S01]  /*16190*/  MUFU.EX2 R249, R249 ;  /* 0x000000f900f97308 */ /* 0x000ea20000000800 */
[----:B-----5:R-:W-:Y:S04]  /*161a0*/  FADD.FTZ R197, R210, R197 ;  /* 0x000000c5d2c57221 */ /* 0x020fe80000010000 */
[-C--:B----4-:R-:W-:Y:S05]  /*161b0*/  HMMA.16816.F32.BF16 R36, R48, R56.reuse, R36 ;  /* 0x000000383024723c */ /* 0x090fea0000041824 */
[----:B------:R-:W4:Y:S03]  /*161c0*/  MUFU.EX2 R245, R245 ;  /* 0x000000f500f57308 */ /* 0x000f260000000800 */
[C---:B------:R-:W-:Y:S04]  /*161d0*/  HMMA.16816.F32.BF16 R116, R52.reuse, R56, R116 ;  /* 0x000000383474723c */ /* 0x040fe80000041874 */
[----:B-1----:R-:W-:Y:S03]  /*161e0*/  FADD.FTZ R197, R207, R197 ;  /* 0x000000c5cfc57221 */ /* 0x002fe60000010000 */
[----:B------:R-:W-:Y:S01]  /*161f0*/  MUFU.EX2 R209, R209 ;  /* 0x000000d100d17308 */ /* 0x000fe20000000800 */
[-C--:B------:R-:W-:Y:S04]  /*16200*/  HMMA.16816.F32.BF16 R120, R52, R58.reuse, R120 ;  /* 0x0000003a3478723c */ /* 0x080fe80000041878 */
[----:B--2---:R-:W-:Y:S03]  /*16210*/  FADD.FTZ R128, R249, R128 ;  /* 0x00000080f9807221 */ /* 0x004fe60000010000 */
[----:B------:R-:W-:Y:S01]  /*16220*/  F2FP.BF16.PACK_AB R52, R246, R250 ;  /* 0x000000faf634723e */ /* 0x000fe200000010ff */
[----:B------:R-:W-:Y:S01]  /*16230*/  HMMA.16816.F32.BF16 R124, R48, R58, R124 ;  /* 0x0000003a307c723c */ /* 0x000fe2000004187c */
[----:B------:R-:W1:Y:S01]  /*16240*/  MUFU.EX2 R206, R206 ;  /* 0x000000ce00ce7308 */ /* 0x000e620000000800 */
[----:B------:R-:W2:Y:S02]  /*16250*/  LDSM.16.MT88.4 R56, [R220+0x1900] ;  /* 0x00190000dc38783b */ /* 0x000ea40000004200 */
[----:B------:R-:W-:Y:S01]  /*16260*/  F2FP.BF16.PACK_AB R54, R207, R210 ;  /* 0x000000d2cf36723e */ /* 0x000fe200000010ff */
[C---:B----4-:R-:W-:Y:S01]  /*16270*/  FADD.FTZ R128, R245.reuse, R128 ;  /* 0x00000080f5807221 */ /* 0x050fe20000010000 */
[----:B------:R-:W-:Y:S02]  /*16280*/  F2FP.BF16.PACK_AB R53, R245, R249 ;  /* 0x000000f9f535723e */ /* 0x000fe400000010ff */
[----:B------:R-:W-:Y:S03]  /*16290*/  F2FP.BF16.PACK_AB R48, R247, R201 ;  /* 0x000000c9f730723e */ /* 0x000fe600000010ff */
[----:B------:R-:W-:Y:S01]  /*162a0*/  MUFU.EX2 R190, R190 ;  /* 0x000000be00be7308 */ /* 0x000fe20000000800 */
[----:B------:R-:W-:Y:S02]  /*162b0*/  F2FP.BF16.PACK_AB R49, R248, R251 ;  /* 0x000000fbf831723e */ /* 0x000fe400000010ff */
[----:B------:R-:W-:Y:S02]  /*162c0*/  F2FP.BF16.PACK_AB R50, R196, R200 ;  /* 0x000000c8c432723e */ /* 0x000fe400000010ff */
[----:B------:R-:W-:Y:S05]  /*162d0*/  F2FP.BF16.PACK_AB R51, R202, R204 ;  /* 0x000000ccca33723e */ /* 0x000fea00000010ff */
[----:B------:R-:W-:Y:S02]  /*162e0*/  MUFU.EX2 R185, R185 ;  /* 0x000000b900b97308 */ /* 0x000fe40000000800 */
[-C--:B---3--:R-:W-:Y:S03]  /*162f0*/  HMMA.16816.F32.BF16 R4, R48, R60.reuse, R4 ;  /* 0x0000003c3004723c */ /* 0x088fe60000041804 */
[C---:B-1----:R-:W-:Y:S01]  /*16300*/  F2FP.BF16.PACK_AB R55, R206.reuse, R209 ;  /* 0x000000d1ce37723e */ /* 0x042fe200000010ff */
[----:B------:R-:W-:Y:S04]  /*16310*/  FADD.FTZ R209, R209, R128 ;  /* 0x00000080d1d17221 */ /* 0x000fe80000010000 */
[----:B------:R-:W1:Y:S01]  /*16320*/  MUFU.EX2 R189, R189 ;  /* 0x000000bd00bd7308 */ /* 0x000e620000000800 */
[----:B------:R-:W-:Y:S01]  /*16330*/  FADD.FTZ R209, R206, R209 ;  /* 0x000000d1ced17221 */ /* 0x000fe20000010000 */
[C---:B------:R-:W-:Y:S08]  /*16340*/  HMMA.16816.F32.BF16 R8, R52.reuse, R60, R8 ;  /* 0x0000003c3408723c */ /* 0x040ff00000041808 */
[-C--:B------:R-:W-:Y:S01]  /*16350*/  HMMA.16816.F32.BF16 R12, R52, R62.reuse, R12 ;  /* 0x0000003e340c723c */ /* 0x080fe2000004180c */
[----:B------:R-:W3:Y:S07]  /*16360*/  MUFU.EX2 R186, R186 ;  /* 0x000000ba00ba7308 */ /* 0x000eee0000000800 */
[C---:B------:R-:W-:Y:S01]  /*16370*/  HMMA.16816.F32.BF16 R16, R48.reuse, R62, R16 ;  /* 0x0000003e3010723c */ /* 0x040fe20000041810 */
[----:B------:R-:W4:Y:S02]  /*16380*/  LDSM.16.MT88.4 R60, [R218+0x1900] ;  /* 0x00190000da3c783b */ /* 0x000f240000004200 */
[----:B------:R-:W-:Y:S01]  /*16390*/  MUFU.EX2 R176, R176 ;  /* 0x000000b000b07308 */ /* 0x000fe20000000800 */
[----:B-1----:R-:W-:Y:S04]  /*163a0*/  FADD.FTZ R78, R189, R78 ;  /* 0x0000004ebd4e7221 */ /* 0x002fe80000010000 */
[-C--:B--2---:R-:W-:Y:S05]  /*163b0*/  HMMA.16816.F32.BF16 R20, R48, R56.reuse, R20 ;  /* 0x000000383014723c */ /* 0x084fea0000041814 */
[----:B------:R-:W-:Y:S03]  /*163c0*/  MUFU.EX2 R175, R175 ;  /* 0x000000af00af7308 */ /* 0x000fe60000000800 */
[C---:B------:R-:W-:Y:S04]  /*163d0*/  HMMA.16816.F32.BF16 R24, R52.reuse, R56, R24 ;  /* 0x000000383418723c */ /* 0x040fe80000041818 */
[----:B---3--:R-:W-:Y:S03]  /*163e0*/  FADD.FTZ R78, R186, R78 ;  /* 0x0000004eba4e7221 */ /* 0x008fe60000010000 */
[----:B------:R-:W1:Y:S01]  /*163f0*/  MUFU.EX2 R178, R178 ;  /* 0x000000b200b27308 */ /* 0x000e620000000800 */
[-C--:B------:R-:W-:Y:S08]  /*16400*/  HMMA.16816.F32.BF16 R28, R52, R58.reuse, R28 ;  /* 0x0000003a341c723c */ /* 0x080ff0000004181c */
[C---:B------:R-:W-:Y:S01]  /*16410*/  HMMA.16816.F32.BF16 R100, R48.reuse, R58, R100 ;  /* 0x0000003a3064723c */ /* 0x040fe20000041864 */
[----:B------:R-:W2:Y:S01]  /*16420*/  LDSM.16.MT88.4 R56, [R225+0x2100] ;  /* 0x00210000e138783b */ /* 0x000ea20000004200 */
[----:B------:R-:W3:Y:S06]  /*16430*/  MUFU.EX2 R177, R177 ;  /* 0x000000b100b17308 */ /* 0x000eec0000000800 */
[-C--:B------:R-:W-:Y:S04]  /*16440*/  HMMA.16816.F32.BF16 R32, R48, R64.reuse, R32 ;  /* 0x000000403020723c */ /* 0x080fe80000041820 */
[----:B------:R-:W5:Y:S01]  /*16450*/  MUFU.EX2 R188, R188 ;  /* 0x000000bc00bc7308 */ /* 0x000f620000000800 */
[----:B-1----:R-:W-:Y:S03]  /*16460*/  FADD.FTZ R78, R178, R78 ;  /* 0x0000004eb24e7221 */ /* 0x002fe60000010000 */
[C---:B------:R-:W-:Y:S06]  /*16470*/  HMMA.16816.F32.BF16 R104, R52.reuse, R64, R104 ;  /* 0x000000403468723c */ /* 0x040fec0000041868 */
[----:B------:R-:W1:Y:S02]  /*16480*/  MUFU.EX2 R184, R184 ;  /* 0x000000b800b87308 */ /* 0x000e640000000800 */
[-C--:B------:R-:W-:Y:S04]  /*16490*/  HMMA.16816.F32.BF16 R108, R52, R66.reuse, R108 ;  /* 0x00000042346c723c */ /* 0x080fe8000004186c */
[----:B---3--:R-:W-:Y:S04]  /*164a0*/  FADD.FTZ R78, R177, R78 ;  /* 0x0000004eb14e7221 */ /* 0x008fe80000010000 */
[C---:B------:R-:W-:Y:S01]  /*164b0*/  HMMA.16816.F32.BF16 R112, R48.reuse, R66, R112 ;  /* 0x000000423070723c */ /* 0x040fe20000041870 */
[----:B------:R-:W-:Y:S01]  /*164c0*/  LDSM.16.MT88.4 R64, [R219+0x2100] ;  /* 0x00210000db40783b */ /* 0x000fe20000004200 */
[----:B------:R-:W3:Y:S02]  /*164d0*/  MUFU.EX2 R182, R182 ;  /* 0x000000b600b67308 */ /* 0x000ee40000000800 */
[----:B-----5:R-:W-:Y:S04]  /*164e0*/  FADD.FTZ R197, R188, R197 ;  /* 0x000000c5bcc57221 */ /* 0x020fe80000010000 */
[-C--:B----4-:R-:W-:Y:S04]  /*164f0*/  HMMA.16816.F32.BF16 R36, R48, R60.reuse, R36 ;  /* 0x0000003c3024723c */ /* 0x090fe80000041824 */
[----:B------:R-:W4:Y:S01]  /*16500*/  MUFU.EX2 R180, R180 ;  /* 0x000000b400b47308 */ /* 0x000f220000000800 */
[----:B-1----:R-:W-:Y:S03]  /*16510*/  FADD.FTZ R197, R184, R197 ;  /* 0x000000c5b8c57221 */ /* 0x002fe60000010000 */
[C---:B------:R-:W-:Y:S06]  /*16520*/  HMMA.16816.F32.BF16 R116, R52.reuse, R60, R116 ;  /* 0x0000003c3474723c */ /* 0x040fec0000041874 */
[----:B------:R-:W1:Y:S02]  /*16530*/  MUFU.EX2 R187, R187 ;  /* 0x000000bb00bb7308 */ /* 0x000e640000000800 */
[-C--:B------:R-:W-:Y:S04]  /*16540*/  HMMA.16816.F32.BF16 R120, R52, R62.reuse, R120 ;  /* 0x0000003e3478723c */ /* 0x080fe80000041878 */
[----:B---3--:R-:W-:Y:S03]  /*16550*/  FADD.FTZ R197, R182, R197 ;  /* 0x000000c5b6c57221 */ /* 0x008fe60000010000 */
[----:B------:R-:W-:Y:S01]  /*16560*/  F2FP.BF16.PACK_AB R52, R184, R188 ;  /* 0x000000bcb834723e */ /* 0x000fe200000010ff */
[----:B------:R-:W-:Y:S01]  /*16570*/  HMMA.16816.F32.BF16 R124, R48, R62, R124 ;  /* 0x0000003e307c723c */ /* 0x000fe2000004187c */
[----:B------:R-:W3:Y:S01]  /*16580*/  MUFU.EX2 R183, R183 ;  /* 0x000000b700b77308 */ /* 0x000ee20000000800 */
[----:B------:R-:W5:Y:S02]  /*16590*/  LDSM.16.MT88.4 R60, [R220+0x2100] ;  /* 0x00210000dc3c783b */ /* 0x000f640000004200 */
[C---:B----4-:R-:W-:Y:S01]  /*165a0*/  F2FP.BF16.PACK_AB R54, R180.reuse, R182 ;  /* 0x000000b6b436723e */ /* 0x050fe200000010ff */
[----:B------:R-:W-:Y:S02]  /*165b0*/  FADD.FTZ R197, R180, R197 ;  /* 0x000000c5b4c57221 */ /* 0x000fe40000010000 */
[----:B------:R-:W-:Y:S01]  /*165c0*/  F2FP.BF16.PACK_AB R48, R185, R190 ;  /* 0x000000beb930723e */ /* 0x000fe200000010ff */
[----:B------:R-:W-:Y:S01]  /*165d0*/  FADD.FTZ R190, R190, R131 ;  /* 0x00000083bebe7221 */ /* 0x000fe20000010000 */
[----:B------:R-:W-:Y:S02]  /*165e0*/  F2FP.BF16.PACK_AB R49, R186, R189 ;  /* 0x000000bdba31723e */ /* 0x000fe400000010ff */
[----:B------:R-:W4:Y:S01]  /*165f0*/  MUFU.EX2 R181, R181 ;  /* 0x000000b500b57308 */ /* 0x000f220000000800 */
[----:B------:R-:W-:Y:S01]  /*16600*/  F2FP.BF16.PACK_AB R50, R175, R176 ;  /* 0x000000b0af32723e */ /* 0x000fe200000010ff */
[----:B------:R-:W-:Y:S01]  /*16610*/  FADD.FTZ R190, R185, R190 ;  /* 0x000000beb9be7221 */ /* 0x000fe20000010000 */
[----:B------:R-:W-:Y:S01]  /*16620*/  F2FP.BF16.PACK_AB R51, R177, R178 ;  /* 0x000000b2b133723e */ /* 0x000fe200000010ff */
[----:B-1----:R-:W-:Y:S02]  /*16630*/  FADD.FTZ R209, R187, R209 ;  /* 0x000000d1bbd17221 */ /* 0x002fe40000010000 */
[----:B------:R-:W-:Y:S04]  /*16640*/  FADD.FTZ R190, R176, R190 ;  /* 0x000000beb0be7221 */ /* 0x000fe80000010000 */
[-C--:B--2---:R-:W-:Y:S01]  /*16650*/  HMMA.16816.F32.BF16 R4, R48, R56.reuse, R4 ;  /* 0x000000383004723c */ /* 0x084fe20000041804 */
[----:B------:R-:W1:Y:S02]  /*16660*/  MUFU.EX2 R179, R179 ;  /* 0x000000b300b37308 */ /* 0x000e640000000800 */
[----:B------:R-:W-:Y:S01]  /*16670*/  FADD.FTZ R190, R175, R190 ;  /* 0x000000beafbe7221 */ /* 0x000fe20000010000 */
[C---:B---3--:R-:W-:Y:S01]  /*16680*/  F2FP.BF16.PACK_AB R53, R183.reuse, R187 ;  /* 0x000000bbb735723e */ /* 0x048fe200000010ff */
[----:B------:R-:W-:Y:S06]  /*16690*/  FADD.FTZ R209, R183, R209 ;  /* 0x000000d1b7d17221 */ /* 0x000fec0000010000 */
[----:B------:R-:W2:Y:S01]  /*166a0*/  MUFU.EX2 R172, R172 ;  /* 0x000000ac00ac7308 */ /* 0x000ea20000000800 */
[----:B----4-:R-:W-:Y:S09]  /*166b0*/  FADD.FTZ R209, R181, R209 ;  /* 0x000000d1b5d17221 */ /* 0x010ff20000010000 */
[----:B------:R-:W3:Y:S01]  /*166c0*/  MUFU.EX2 R168, R168 ;  /* 0x000000a800a87308 */ /* 0x000ee20000000800 */
[C---:B-1----:R-:W-:Y:S01]  /*166d0*/  F2FP.BF16.PACK_AB R55, R179.reuse, R181 ;  /* 0x000000b5b337723e */ /* 0x042fe200000010ff */
[----:B------:R-:W-:Y:S08]  /*166e0*/  FADD.FTZ R209, R179, R209 ;  /* 0x000000d1b3d17221 */ /* 0x000ff00000010000 */
[----:B------:R-:W1:Y:S01]  /*166f0*/  MUFU.EX2 R171, R171 ;  /* 0x000000ab00ab7308 */ /* 0x000e620000000800 */
[C---:B------:R-:W-:Y:S04]  /*16700*/  HMMA.16816.F32.BF16 R8, R52.reuse, R56, R8 ;  /* 0x000000383408723c */ /* 0x040fe80000041808 */
[----:B--2---:R-:W-:Y:S04]  /*16710*/  FADD.FTZ R190, R172, R190 ;  /* 0x000000beacbe7221 */ /* 0x004fe80000010000 */
[-C--:B------:R-:W-:Y:S01]  /*16720*/  HMMA.16816.F32.BF16 R12, R52, R58.reuse, R12 ;  /* 0x0000003a340c723c */ /* 0x080fe2000004180c */
[----:B------:R-:W2:Y:S03]  /*16730*/  MUFU.EX2 R169, R169 ;  /* 0x000000a900a97308 */ /* 0x000ea60000000800 */
[----:B---3--:R-:W-:Y:S04]  /*16740*/  FADD.FTZ R190, R168, R190 ;  /* 0x000000bea8be7221 */ /* 0x008fe80000010000 */
[C---:B------:R-:W-:Y:S01]  /*16750*/  HMMA.16816.F32.BF16 R16, R48.reuse, R58, R16 ;  /* 0x0000003a3010723c */ /* 0x040fe20000041810 */
[----:B------:R-:W3:Y:S02]  /*16760*/  LDSM.16.MT88.4 R56, [R218+0x2100] ;  /* 0x00210000da38783b */ /* 0x000ee40000004200 */
[----:B------:R-:W4:Y:S01]  /*16770*/  MUFU.EX2 R96, R96 ;  /* 0x0000006000607308 */ /* 0x000f220000000800 */
[----:B-1----:R-:W-:Y:S04]  /*16780*/  FADD.FTZ R78, R171, R78 ;  /* 0x0000004eab4e7221 */ /* 0x002fe80000010000 */
[-C--:B-----5:R-:W-:Y:S05]  /*16790*/  HMMA.16816.F32.BF16 R20, R48, R60.reuse, R20 ;  /* 0x0000003c3014723c */ /* 0x0a0fea0000041814 */
[----:B------:R-:W1:Y:S03]  /*167a0*/  MUFU.EX2 R174, R174 ;  /* 0x000000ae00ae7308 */ /* 0x000e660000000800 */
[C---:B------:R-:W-:Y:S04]  /*167b0*/  HMMA.16816.F32.BF16 R24, R52.reuse, R60, R24 ;  /* 0x0000003c3418723c */ /* 0x040fe80000041818 */
[----:B--2---:R-:W-:Y:S03]  /*167c0*/  FADD.FTZ R78, R169, R78 ;  /* 0x0000004ea94e7221 */ /* 0x004fe60000010000 */
[----:B------:R-:W2:Y:S01]  /*167d0*/  MUFU.EX2 R97, R97 ;  /* 0x0000006100617308 */ /* 0x000ea20000000800 */
[-C--:B------:R-:W-:Y:S04]  /*167e0*/  HMMA.16816.F32.BF16 R28, R52, R62.reuse, R28 ;  /* 0x0000003e341c723c */ /* 0x080fe8000004181c */
[----:B----4-:R-:W-:Y:S04]  /*167f0*/  FADD.FTZ R190, R96, R190 ;  /* 0x000000be60be7221 */ /* 0x010fe80000010000 */
[C---:B------:R-:W-:Y:S01]  /*16800*/  HMMA.16816.F32.BF16 R100, R48.reuse, R62, R100 ;  /* 0x0000003e3064723c */ /* 0x040fe20000041864 */
[----:B------:R-:W4:Y:S01]  /*16810*/  LDSM.16.MT88.4 R60, [R220+0x2900] ;  /* 0x00290000dc3c783b */ /* 0x000f220000004200 */
[----:B------:R-:W5:Y:S02]  /*16820*/  MUFU.EX2 R173, R173 ;  /* 0x000000ad00ad7308 */ /* 0x000f640000000800 */
[----:B-1----:R-:W-:Y:S04]  /*16830*/  FADD.FTZ R243, R174, R190 ;  /* 0x000000beaef37221 */ /* 0x002fe80000010000 */
[-C--:B------:R-:W-:Y:S04]  /*16840*/  HMMA.16816.F32.BF16 R32, R48, R64.reuse, R32 ;  /* 0x000000403020723c */ /* 0x080fe80000041820 */
[----:B------:R-:W1:Y:S01]  /*16850*/  MUFU.EX2 R88, R88 ;  /* 0x0000005800587308 */ /* 0x000e620000000800 */
[----:B--2---:R-:W-:Y:S03]  /*16860*/  FADD.FTZ R78, R97, R78 ;  /* 0x0000004e614e7221 */ /* 0x004fe60000010000 */
[C---:B------:R-:W-:Y:S06]  /*16870*/  HMMA.16816.F32.BF16 R104, R52.reuse, R64, R104 ;  /* 0x000000403468723c */ /* 0x040fec0000041868 */
[----:B------:R-:W2:Y:S01]  /*16880*/  MUFU.EX2 R89, R89 ;  /* 0x0000005900597308 */ /* 0x000ea20000000800 */
[--C-:B------:R-:W-:Y:S01]  /*16890*/  FFMA.FTZ R64, R90, c[0x0][0x2d0], -R95.reuse ;  /* 0x0000b4005a407a23 */ /* 0x100fe2000001085f */
[-C--:B------:R-:W-:Y:S04]  /*168a0*/  HMMA.16816.F32.BF16 R108, R52, R66.reuse, R108 ;  /* 0x00000042346c723c */ /* 0x080fe8000004186c */
[----:B------:R-:W-:Y:S02]  /*168b0*/  FFMA.FTZ R65, R91, c[0x0][0x2d0], -R95 ;  /* 0x0000b4005b417a23 */ /* 0x000fe4000001085f */
[----:B-----5:R-:W-:Y:S02]  /*168c0*/  FADD.FTZ R242, R173, R78 ;  /* 0x0000004eadf27221 */ /* 0x020fe40000010000 */
[C---:B------:R-:W-:Y:S01]  /*168d0*/  HMMA.16816.F32.BF16 R112, R48.reuse, R66, R112 ;  /* 0x000000423070723c */ /* 0x040fe20000041870 */
[----:B------:R-:W5:Y:S03]  /*168e0*/  MUFU.EX2 R92, R92 ;  /* 0x0000005c005c7308 */ /* 0x000f660000000800 */
[----:B-1----:R-:W-:Y:S03]  /*168f0*/  FADD.FTZ R197, R88, R197 ;  /* 0x000000c558c57221 */ /* 0x002fe60000010000 */
[--C-:B------:R-:W-:Y:S01]  /*16900*/  FFMA.FTZ R66, R94, c[0x0][0x2d0], -R95.reuse ;  /* 0x0000b4005e427a23 */ /* 0x100fe2000001085f */
[-C--:B---3--:R-:W-:Y:S03]  /*16910*/  HMMA.16816.F32.BF16 R36, R48, R56.reuse, R36 ;  /* 0x000000383024723c */ /* 0x088fe60000041824 */
[----:B------:R-:W1:Y:S01]  /*16920*/  MUFU.EX2 R170, R170 ;  /* 0x000000aa00aa7308 */ /* 0x000e620000000800 */
[----:B------:R-:W-:Y:S02]  /*16930*/  FFMA.FTZ R95, R45, c[0x0][0x2d0], -R95 ;  /* 0x0000b4002d5f7a23 */ /* 0x000fe4000001085f */
[C---:B--2---:R-:W-:Y:S02]  /*16940*/  FADD.FTZ R197, R89.reuse, R197 ;  /* 0x000000c559c57221 */ /* 0x044fe40000010000 */
[C---:B------:R-:W-:Y:S05]  /*16950*/  HMMA.16816.F32.BF16 R116, R52.reuse, R56, R116 ;  /* 0x000000383474723c */ /* 0x040fea0000041874 */
[----:B------:R-:W2:Y:S03]  /*16960*/  MUFU.EX2 R64, R64 ;  /* 0x0000004000407308 */ /* 0x000ea60000000800 */
[-C--:B------:R-:W-:Y:S04]  /*16970*/  HMMA.16816.F32.BF16 R120, R52, R58.reuse, R120 ;  /* 0x0000003a3478723c */ /* 0x080fe80000041878 */
[----:B-----5:R-:W-:Y:S03]  /*16980*/  FADD.FTZ R197, R92, R197 ;  /* 0x000000c55cc57221 */ /* 0x020fe60000010000 */
[----:B------:R-:W3:Y:S01]  /*16990*/  MUFU.EX2 R65, R65 ;  /* 0x0000004100417308 */ /* 0x000ee20000000800 */
[----:B------:R-:W-:Y:S04]  /*169a0*/  HMMA.16816.F32.BF16 R124, R48, R58, R124 ;  /* 0x0000003a307c723c */ /* 0x000fe8000004187c */
[----:B------:R-:W-:Y:S01]  /*169b0*/  F2FP.BF16.PACK_AB R52, R89, R88 ;  /* 0x000000585934723e */ /* 0x000fe200000010ff */
[C---:B-1----:R-:W-:Y:S01]  /*169c0*/  FADD.FTZ R241, R170.reuse, R197 ;  /* 0x000000c5aaf17221 */ /* 0x042fe20000010000 */
[----:B------:R-:W-:Y:S02]  /*169d0*/  F2FP.BF16.PACK_AB R54, R170, R92 ;  /* 0x0000005caa36723e */ /* 0x000fe400000010ff */
[----:B------:R-:W-:Y:S01]  /*169e0*/  F2FP.BF16.PACK_AB R48, R168, R172 ;  /* 0x000000aca830723e */ /* 0x000fe200000010ff */
[----:B------:R-:W1:Y:S03]  /*169f0*/  MUFU.EX2 R66, R66 ;  /* 0x0000004200427308 */ /* 0x000e660000000800 */
[----:B------:R-:W-:Y:S01]  /*16a00*/  F2FP.BF16.PACK_AB R49, R169, R171 ;  /* 0x000000aba931723e */ /* 0x000fe200000010ff */
[----:B--2---:R-:W-:Y:S01]  /*16a10*/  FADD.FTZ R209, R64, R209 ;  /* 0x000000d140d17221 */ /* 0x004fe20000010000 */
[----:B------:R-:W-:Y:S02]  /*16a20*/  F2FP.BF16.PACK_AB R50, R174, R96 ;  /* 0x00000060ae32723e */ /* 0x000fe400000010ff */
[----:B------:R-:W-:Y:S03]  /*16a30*/  F2FP.BF16.PACK_AB R51, R173, R97 ;  /* 0x00000061ad33723e */ /* 0x000fe600000010ff */
[----:B------:R-:W2:Y:S04]  /*16a40*/  MUFU.EX2 R95, R95 ;  /* 0x0000005f005f7308 */ /* 0x000ea80000000800 */
[-C--:B------:R-:W-:Y:S01]  /*16a50*/  HMMA.16816.F32.BF16 R160, R48, R148.reuse, R4 ;  /* 0x0000009430a0723c */ /* 0x080fe20000041804 */
[----:B------:R-:W5:Y:S02]  /*16a60*/  LDSM.16.MT88.4 R4, [R219+0x2900] ;  /* 0x00290000db04783b */ /* 0x000f640000004200 */
[C---:B---3--:R-:W-:Y:S01]  /*16a70*/  F2FP.BF16.PACK_AB R53, R65.reuse, R64 ;  /* 0x000000404135723e */ /* 0x048fe200000010ff */
[----:B------:R-:W-:Y:S04]  /*16a80*/  FADD.FTZ R209, R65, R209 ;  /* 0x000000d141d17221 */ /* 0x000fe80000010000 */
[----:B-1----:R-:W-:Y:S01]  /*16a90*/  FADD.FTZ R209, R66, R209 ;  /* 0x000000d142d17221 */ /* 0x002fe20000010000 */
[C---:B--2---:R-:W-:Y:S03]  /*16aa0*/  F2FP.BF16.PACK_AB R55, R95.reuse, R66 ;  /* 0x000000425f37723e */ /* 0x044fe600000010ff */
[----:B------:R-:W-:Y:S04]  /*16ab0*/  FADD.FTZ R240, R95, R209 ;  /* 0x000000d15ff07221 */ /* 0x000fe80000010000 */
[C---:B------:R-:W-:Y:S01]  /*16ac0*/  HMMA.16816.F32.BF16 R156, R52.reuse, R148, R8 ;  /* 0x00000094349c723c */ /* 0x040fe20000041808 */
[----:B------:R-:W1:Y:S07]  /*16ad0*/  LDSM.16.MT88.4 R8, [R218+0x2900] ;  /* 0x00290000da08783b */ /* 0x000e6e0000004200 */
        /* <DEDUP_REMOVED lines=15> */
.L_x_2455:
[----:B------:R-:W1:Y:S01]  /*16bd0*/  SHFL.BFLY PT, R7, R243, 0x2, 0x1f ;  /* 0x0c401f00f3077f89 */ /* 0x000e6200000e0000 */
[----:B------:R-:W-:-:S02]  /*16be0*/  MOV R10, RZ ;  /* 0x000000ff000a7202 */ /* 0x000fc40000000f00 */
[----:B------:R-:W-:Y:S01]  /*16bf0*/  PLOP3.LUT P4, PT, PT, PT, PT, 0x8, 0x0 ;  /* 0x000000000000781c */ /* 0x000fe20003f8e170 */
        /* <DEDUP_REMOVED lines=14> */
[----:B------:R-:W-:Y:S01]  /*16ce0*/  FSETP.NE.FTZ.AND P3, PT, R7, RZ, PT ;  /* 0x000000ff0700720b */ /* 0x000fe20003f75000 */
[----:B---3--:R-:W-:Y:S01]  /*16cf0*/  FADD.FTZ R5, R5, R9 ;  /* 0x0000000905057221 */ /* 0x008fe20000010000 */
[----:B------:R-:W-:Y:S02]  /*16d00*/  FSETP.NE.FTZ.AND P2, PT, R6, RZ, PT ;  /* 0x000000ff0600720b */ /* 0x000fe40003f55000 */
[----:B------:R-:W-:Y:S01]  /*16d10*/  MOV R9, RZ ;  /* 0x000000ff00097202 */ /* 0x000fe20000000f00 */
[----:B----4-:R-:W-:Y:S01]  /*16d20*/  FADD.FTZ R4, R4, R240 ;  /* 0x000000f004047221 */ /* 0x010fe20000010000 */
[----:B------:R-:W-:-:S04]  /*16d30*/  FSETP.NE.FTZ.AND P1, PT, R5, RZ, PT ;  /* 0x000000ff0500720b */ /* 0x000fc80003f35000 */
[----:B------:R-:W-:-:S03]  /*16d40*/  FSETP.NE.FTZ.AND P0, PT, R4, RZ, PT ;  /* 0x000000ff0400720b */ /* 0x000fc60003f15000 */
[----:B------:R-:W1:Y:S01]  /*16d50*/  @P3 MUFU.RCP R8, R7 ;  /* 0x0000000700083308 */ /* 0x000e620000001000 */
[----:B------:R-:W-:Y:S02]  /*16d60*/  @P3 MOV R14, 0x3f317218 ;  /* 0x3f317218000e3802 */ /* 0x000fe40000000f00 */
[----:B------:R-:W-:-:S03]  /*16d70*/  @P2 MOV R13, 0x3f317218 ;  /* 0x3f317218000d2802 */ /* 0x000fc60000000f00 */
[----:B------:R-:W-:Y:S02]  /*16d80*/  @P3 FMUL.FTZ R14, R14, c[0x0][0x2d0] ;  /* 0x0000b4000e0e3a20 */ /* 0x000fe40000410000 */
[----:B------:R-:W2:Y:S01]  /*16d90*/  @P2 MUFU.RCP R10, R6 ;  /* 0x00000006000a2308 */ /* 0x000ea20000001000 */
[----:B------:R-:W-:Y:S01]  /*16da0*/  @P1 MOV R12, 0x3f317218 ;  /* 0x3f317218000c1802 */ /* 0x000fe20000000f00 */
[----:B------:R-:W-:Y:S01]  /*16db0*/  @P2 FMUL.FTZ R13, R13, c[0x0][0x2d0] ;  /* 0x0000b4000d0d2a20 */ /* 0x000fe20000410000 */
[----:B------:R-:W-:-:S03]  /*16dc0*/  @P0 MOV R11, 0x3f317218 ;  /* 0x3f317218000b0802 */ /* 0x000fc60000000f00 */
[----:B------:R-:W-:Y:S02]  /*16dd0*/  @P1 FMUL.FTZ R12, R12, c[0x0][0x2d0] ;  /* 0x0000b4000c0c1a20 */ /* 0x000fe40000410000 */
[C---:B-1----:R-:W-:Y:S01]  /*16de0*/  FMUL.FTZ R160, R8.reuse, R160 ;  /* 0x000000a008a07220 */ /* 0x042fe20000410000 */
[----:B------:R-:W1:Y:S01]  /*16df0*/  @P3 MUFU.LG2 R7, R7 ;  /* 0x0000000700073308 */ /* 0x000e620000000c00 */
[C---:B------:R-:W-:Y:S02]  /*16e00*/  FMUL.FTZ R161, R8.reuse, R161 ;  /* 0x000000a108a17220 */ /* 0x040fe40000410000 */
[C---:B------:R-:W-:Y:S02]  /*16e10*/  FMUL.FTZ R148, R8.reuse, R148 ;  /* 0x0000009408947220 */ /* 0x040fe40000410000 */
[C---:B------:R-:W-:Y:S02]  /*16e20*/  FMUL.FTZ R149, R8.reuse, R149 ;  /* 0x0000009508957220 */ /* 0x040fe40000410000 */
[C---:B------:R-:W-:Y:S01]  /*16e30*/  FMUL.FTZ R144, R8.reuse, R144 ;  /* 0x0000009008907220 */ /* 0x040fe20000410000 */
[----:B------:R-:W3:Y:S01]  /*16e40*/  @P2 MUFU.LG2 R6, R6 ;  /* 0x0000000600062308 */ /* 0x000ee20000000c00 */
[----:B------:R-:W-:-:S02]  /*16e50*/  FMUL.FTZ R145, R8, R145 ;  /* 0x0000009108917220 */ /* 0x000fc40000410000 */
[C---:B------:R-:W-:Y:S02]  /*16e60*/  FMUL.FTZ R100, R8.reuse, R100 ;  /* 0x0000006408647220 */ /* 0x040fe40000410000 */
[C---:B------:R-:W-:Y:S02]  /*16e70*/  FMUL.FTZ R101, R8.reuse, R101 ;  /* 0x0000006508657220 */ /* 0x040fe40000410000 */
[C---:B------:R-:W-:Y:S01]  /*16e80*/  FMUL.FTZ R132, R8.reuse, R132 ;  /* 0x0000008408847220 */ /* 0x040fe20000410000 */
[----:B------:R-:W4:Y:S01]  /*16e90*/  @P0 MUFU.LG2 R15, R4 ;  /* 0x00000004000f0308 */ /* 0x000f220000000c00 */
[C---:B------:R-:W-:Y:S02]  /*16ea0*/  FMUL.FTZ R133, R8.reuse, R133 ;  /* 0x0000008508857220 */ /* 0x040fe40000410000 */
[C---:B------:R-:W-:Y:S02]  /*16eb0*/  FMUL.FTZ R112, R8.reuse, R112 ;  /* 0x0000007008707220 */ /* 0x040fe40000410000 */
[----:B------:R-:W-:-:S02]  /*16ec0*/  FMUL.FTZ R113, R8, R113 ;  /* 0x0000007108717220 */ /* 0x000fc40000410000 */
[C---:B------:R-:W-:Y:S01]  /*16ed0*/  FMUL.FTZ R128, R8.reuse, R128 ;  /* 0x0000008008807220 */ /* 0x040fe20000410000 */
[----:B------:R-:W5:Y:S01]  /*16ee0*/  @P1 MUFU.RCP R9, R5 ;  /* 0x0000000500091308 */ /* 0x000f620000001000 */
[C---:B------:R-:W-:Y:S02]  /*16ef0*/  FMUL.FTZ R129, R8.reuse, R129 ;  /* 0x0000008108817220 */ /* 0x040fe40000410000 */
[C---:B------:R-:W-:Y:S02]  /*16f00*/  FMUL.FTZ R124, R8.reuse, R124 ;  /* 0x0000007c087c7220 */ /* 0x040fe40000410000 */
[----:B------:R-:W-:Y:S01]  /*16f10*/  FMUL.FTZ R125, R8, R125 ;  /* 0x0000007d087d7220 */ /* 0x000fe20000410000 */
[----:B------:R-:W-:Y:S01]  /*16f20*/  MOV R8, RZ ;  /* 0x000000ff00087202 */ /* 0x000fe20000000f00 */
[C---:B--2---:R-:W-:Y:S02]  /*16f30*/  FMUL.FTZ R162, R10.reuse, R162 ;  /* 0x000000a20aa27220 */ /* 0x044fe40000410000 */
[----:B------:R-:W-:-:S02]  /*16f40*/  FMUL.FTZ R163, R10, R163 ;  /* 0x000000a30aa37220 */ /* 0x000fc40000410000 */
[C---:B------:R-:W-:Y:S01]  /*16f50*/  FMUL.FTZ R150, R10.reuse, R150 ;  /* 0x000000960a967220 */ /* 0x040fe20000410000 */
[----:B------:R2:W-:Y:S01]  /*16f60*/  @P0 MUFU.RCP R8, R4 ;  /* 0x0000000400080308 */ /* 0x0005e20000001000 */
[C---:B------:R-:W-:Y:S02]  /*16f70*/  FMUL.FTZ R151, R10.reuse, R151 ;  /* 0x000000970a977220 */ /* 0x040fe40000410000 */
[C---:B------:R-:W-:Y:S02]  /*16f80*/  FMUL.FTZ R146, R10.reuse, R146 ;  /* 0x000000920a927220 */ /* 0x040fe40000410000 */
[C---:B------:R-:W-:Y:S02]  /*16f90*/  FMUL.FTZ R147, R10.reuse, R147 ;  /* 0x000000930a937220 */ /* 0x040fe40000410000 */
[C---:B------:R-:W-:Y:S02]  /*16fa0*/  FMUL.FTZ R102, R10.reuse, R102 ;  /* 0x000000660a667220 */ /* 0x040fe40000410000 */
[----:B------:R-:W-:-:S02]  /*16fb0*/  FMUL.FTZ R103, R10, R103 ;  /* 0x000000670a677220 */ /* 0x000fc40000410000 */
[C---:B------:R-:W-:Y:S02]  /*16fc0*/  FMUL.FTZ R134, R10.reuse, R134 ;  /* 0x000000860a867220 */ /* 0x040fe40000410000 */
[C---:B------:R-:W-:Y:S02]  /*16fd0*/  FMUL.FTZ R135, R10.reuse, R135 ;  /* 0x000000870a877220 */ /* 0x040fe40000410000 */
[C---:B------:R-:W-:Y:S01]  /*16fe0*/  FMUL.FTZ R114, R10.reuse, R114 ;  /* 0x000000720a727220 */ /* 0x040fe20000410000 */
[----:B--2---:R-:W-:Y:S01]  /*16ff0*/  MOV R4, 0xff800000 ;  /* 0xff80000000047802 */ /* 0x004fe20000000f00 */
[C---:B------:R-:W-:Y:S02]  /*17000*/  FMUL.FTZ R115, R10.reuse, R115 ;  /* 0x000000730a737220 */ /* 0x040fe40000410000 */
[C---:B------:R-:W-:Y:S02]  /*17010*/  FMUL.FTZ R130, R10.reuse, R130 ;  /* 0x000000820a827220 */ /* 0x040fe40000410000 */
[----:B------:R-:W-:-:S02]  /*17020*/  FMUL.FTZ R131, R10, R131 ;  /* 0x000000830a837220 */ /* 0x000fc40000410000 */
[C---:B------:R-:W-:Y:S02]  /*17030*/  FMUL.FTZ R126, R10.reuse, R126 ;  /* 0x0000007e0a7e7220 */ /* 0x040fe40000410000 */
[----:B------:R-:W-:Y:S02]  /*17040*/  FMUL.FTZ R127, R10, R127 ;  /* 0x0000007f0a7f7220 */ /* 0x000fe40000410000 */
[----:B------:R2:W2:Y:S01]  /*17050*/  @P1 MUFU.LG2 R10, R5 ;  /* 0x00000005000a1308 */ /* 0x0004a20000000c00 */
[----:B-1----:R-:W-:Y:S02]  /*17060*/  @P3 FMUL.FTZ R7, R7, 0.69314718246459960938 ;  /* 0x3f31721807073820 */ /* 0x002fe40000410000 */
[----:B---3--:R-:W-:Y:S02]  /*17070*/  @P2 FMUL.FTZ R6, R6, 0.69314718246459960938 ;  /* 0x3f31721806062820 */ /* 0x008fe40000410000 */
[----:B----4-:R-:W-:Y:S02]  /*17080*/  @P0 FMUL.FTZ R15, R15, 0.69314718246459960938 ;  /* 0x3f3172180f0f0820 */ /* 0x010fe40000410000 */
[----:B------:R-:W-:-:S02]  /*17090*/  @P0 FMUL.FTZ R11, R11, c[0x0][0x2d0] ;  /* 0x0000b4000b0b0a20 */ /* 0x000fc40000410000 */
[C---:B-----5:R-:W-:Y:S02]  /*170a0*/  FMUL.FTZ R156, R9.reuse, R156 ;  /* 0x0000009c099c7220 */ /* 0x060fe40000410000 */
[C---:B------:R-:W-:Y:S02]  /*170b0*/  FMUL.FTZ R157, R9.reuse, R157 ;  /* 0x0000009d099d7220 */ /* 0x040fe40000410000 */
[C---:B------:R-:W-:Y:S02]  /*170c0*/  FMUL.FTZ R152, R9.reuse, R152 ;  /* 0x0000009809987220 */ /* 0x040fe40000410000 */
[C---:B------:R-:W-:Y:S01]  /*170d0*/  FMUL.FTZ R153, R9.reuse, R153 ;  /* 0x0000009909997220 */ /* 0x040fe20000410000 */
[----:B--2---:R-:W-:Y:S01]  /*170e0*/  MOV R5, 0xff800000 ;  /* 0xff80000000057802 */ /* 0x004fe20000000f00 */
[----:B------:R-:W-:Y:S02]  /*170f0*/  @P1 FMUL.FTZ R10, R10, 0.69314718246459960938 ;  /* 0x3f3172180a0a1820 */ /* 0x000fe40000410000 */
        /* <DEDUP_REMOVED lines=12> */
[----:B------:R-:W-:Y:S01]  /*171c0*/  MOV R9, 0xff800000 ;  /* 0xff80000000097802 */ /* 0x000fe20000000f00 */
        /* <DEDUP_REMOVED lines=16> */
[----:B------:R-:W-:Y:S01]  /*172d0*/  MOV R8, 0xff800000 ;  /* 0xff80000000087802 */ /* 0x000fe20000000f00 */
[----:B------:R-:W-:Y:S02]  /*172e0*/  @P3 FFMA.FTZ R4, R14, R3, R7 ;  /* 0x000000030e043223 */ /* 0x000fe40000010007 */
[----:B------:R-:W-:Y:S02]  /*172f0*/  @P2 FFMA.FTZ R5, R13, R2, R6 ;  /* 0x000000020d052223 */ /* 0x000fe40000010006 */
[----:B------:R-:W-:-:S02]  /*17300*/  @P1 FFMA.FTZ R8, R12, R0, R10 ;  /* 0x000000000c081223 */ /* 0x000fc4000001000a */
[----:B------:R-:W-:Y:S02]  /*17310*/  @P0 FFMA.FTZ R9, R11, R44, R15 ;  /* 0x0000002c0b090223 */ /* 0x000fe4000001000f */
.L_x_2393:
[----:B------:R-:W-:Y:S05]  /*17320*/  @P4 BRA `(.L_x_2474) ;  /* 0x0000149000004947 */ /* 0x000fea0003800000 */
[----:B------:R-:W1:Y:S01]  /*17330*/  S2R R7, SR_TID.X ;  /* 0x0000000000077919 */ /* 0x000e620000002100 */
[----:B------:R-:W-:Y:S01]  /*17340*/  IMAD R16, RZ, RZ, -UR9 ;  /* 0x80000009ff107e24 */ /* 0x000fe2000f8e02ff */
[----:B------:R-:W-:Y:S01]  /*17350*/  USHF.R.S32.HI UR6, URZ, 0x1f, UR9 ;  /* 0x0000001f3f067899 */ /* 0x000fe20008011409 */
[----:B------:R-:W-:Y:S01]  /*17360*/  IMAD.MOV.U32 R12, RZ, RZ, c[0x0][0x4e8] ;  /* 0x00013a00ff0c7624 */ /* 0x000fe200078e00ff */
[----:B------:R-:W2:Y:S01]  /*17370*/  S2R R0, SR_CTAID.Y ;  /* 0x0000000000007919 */ /* 0x000ea20000002600 */
[----:B------:R-:W-:Y:S01]  /*17380*/  ULDC.64 UR4, c[0x0][0x4d0] ;  /* 0x0001340000047ab9 */ /* 0x000fe20000000a00 */
[----:B------:R-:W-:Y:S01]  /*17390*/  BSSY B0, `(.L_x_2475) ;  /* 0x00000ac000007945 */ /* 0x000fe20003800000 */
[----:B------:R-:W-:Y:S01]  /*173a0*/  UIMAD UR7, UR6, UR4, URZ ;  /* 0x00000004060772a4 */ /* 0x000fe2000f8e023f */
[----:B------:R-:W3:Y:S01]  /*173b0*/  S2R R20, SR_CTAID.Z ;  /* 0x0000000000147919 */ /* 0x000ee20000002700 */
[----:B------:R-:W-:-:S03]  /*173c0*/  UIMAD.WIDE.U32 UR10, UR9, UR4, URZ ;  /* 0x00000004090a72a5 */ /* 0x000fc6000f8e003f */
[----:B------:R-:W-:Y:S01]  /*173d0*/  BAR.SYNC.DEFER_BLOCKING 0x1, 0x80 ;  /* 0x0042000000007b1d */ /* 0x000fe20000010000 */
[----:B------:R-:W-:Y:S01]  /*173e0*/  UIMAD UR5, UR9, UR5, UR7 ;  /* 0x00000005090572a4 */ /* 0x000fe2000f8e0207 */
[C---:B------:R-:W-:Y:S01]  /*173f0*/  ISETP.NE.AND P0, PT, R12.reuse, 0x1, PT ;  /* 0x000000010c00780c */ /* 0x040fe20003f05270 */
[----:B------:R-:W-:Y:S02]  /*17400*/  IMAD.U32 R23, RZ, RZ, UR11 ;  /* 0x0000000bff177e24 */ /* 0x000fe4000f8e00ff */
[----:B------:R-:W-:Y:S01]  /*17410*/  UIADD3 UR5, UR11, UR5, URZ ;  /* 0x000000050b057290 */ /* 0x000fe2000fffe03f */
[----:B------:R-:W4:Y:S01]  /*17420*/  S2R R13, SR_CTAID.X ;  /* 0x00000000000d7919 */ /* 0x000f220000002500 */
[----:B------:R-:W-:Y:S02]  /*17430*/  IMAD.U32 R22, RZ, RZ, UR10 ;  /* 0x0000000aff167e24 */ /* 0x000fe4000f8e00ff */
[----:B------:R-:W-:Y:S02]  /*17440*/  IMAD R12, R12, c[0x0][0x388], RZ ;  /* 0x0000e2000c0c7a24 */ /* 0x000fe400078e02ff */
[----:B------:R-:W-:Y:S01]  /*17450*/  IMAD.U32 R23, RZ, RZ, UR5 ;  /* 0x00000005ff177e24 */ /* 0x000fe2000f8e00ff */
[----:B-1----:R-:W-:Y:S01]  /*17460*/  SHF.R.S32.HI R3, RZ, 0x1f, R7 ;  /* 0x0000001fff037819 */ /* 0x002fe20000011407 */
[----:B------:R-:W-:-:S02]  /*17470*/  ULDC.64 UR4, c[0x0][0x438] ;  /* 0x00010e0000047ab9 */ /* 0x000fc40000000a00 */
[----:B------:R-:W-:Y:S01]  /*17480*/  UIMAD UR6, UR6, UR4, URZ ;  /* 0x00000004060672a4 */ /* 0x000fe2000f8e023f */
[CC--:B------:R-:W-:Y:S01]  /*17490*/  LEA.HI R6, R3.reuse, R7.reuse, RZ, 0x2 ;  /* 0x0000000703067211 */ /* 0x0c0fe200078f10ff */
[----:B--2---:R-:W-:Y:S01]  /*174a0*/  IMAD R16, R16, c[0x0][0x550], R0 ;  /* 0x0001540010107a24 */ /* 0x004fe200078e0200 */
[-C--:B------:R-:W-:Y:S01]  /*174b0*/  LEA.HI R3, R3, R7.reuse, RZ, 0x5 ;  /* 0x0000000703037211 */ /* 0x080fe200078f28ff */
[----:B------:R-:W-:Y:S01]  /*174c0*/  UIMAD.WIDE.U32 UR10, UR9, UR4, URZ ;  /* 0x00000004090a72a5 */ /* 0x000fe2000f8e003f */
[----:B------:R-:W-:Y:S01]  /*174d0*/  LOP3.LUT R6, R6, 0xfffffffc, RZ, 0xc0, !PT ;  /* 0xfffffffc06067812 */ /* 0x000fe200078ec0ff */
[----:B------:R-:W-:Y:S01]  /*174e0*/  UIMAD UR4, UR9, UR5, UR6 ;  /* 0x00000005090472a4 */ /* 0x000fe2000f8e0206 */
[----:B------:R-:W-:Y:S01]  /*174f0*/  LOP3.LUT R2, R3, 0xffffffe0, RZ, 0xc0, !PT ;  /* 0xffffffe003027812 */ /* 0x000fe200078ec0ff */
[----:B---3--:R-:W-:Y:S01]  /*17500*/  IMAD.WIDE.U32 R22, R20, c[0x0][0x4d8], R22 ;  /* 0x0001360014167a25 */ /* 0x008fe200078e0016 */
[----:B------:R-:W-:Y:S01]  /*17510*/  IADD3 R6, -R6, R7, RZ ;  /* 0x0000000706067210 */ /* 0x000fe20007ffe1ff */
[----:B------:R-:W-:Y:S01]  /*17520*/  UIADD3 UR4, UR11, UR4, URZ ;  /* 0x000000040b047290 */ /* 0x000fe2000fffe03f */
[--C-:B------:R-:W-:Y:S01]  /*17530*/  SHF.R.S32.HI R10, RZ, 0x5, R3.reuse ;  /* 0x00000005ff0a7819 */ /* 0x100fe20000011403 */
[----:B------:R-:W-:Y:S01]  /*17540*/  IMAD.IADD R2, R7, 0x1, -R2 ;  /* 0x0000000107027824 */ /* 0x000fe200078e0a02 */
[----:B------:R-:W-:Y:S01]  /*17550*/  LEA.HI R0, R6, R6, RZ, 0x1 ;  /* 0x0000000606007211 */ /* 0x000fe200078f08ff */
[----:B------:R-:W-:Y:S01]  /*17560*/  IMAD.U32 R19, RZ, RZ, UR11 ;  /* 0x0000000bff137e24 */ /* 0x000fe2000f8e00ff */
[----:B------:R-:W-:Y:S01]  /*17570*/  SHF.R.S32.HI R3, RZ, 0x1f, R3 ;  /* 0x0000001fff037819 */ /* 0x000fe20000011403 */
[----:B------:R-:W-:Y:S01]  /*17580*/  IMAD.U32 R11, RZ, RZ, UR4 ;  /* 0x00000004ff0b7e24 */ /* 0x000fe2000f8e00ff */
[----:B------:R-:W-:-:S02]  /*17590*/  LOP3.LUT R7, R0, 0x1ffffffe, RZ, 0xc0, !PT ;  /* 0x1ffffffe00077812 */ /* 0x000fc400078ec0ff */
[----:B------:R-:W-:Y:S02]  /*175a0*/  SHF.L.U32 R15, R0, 0x5, RZ ;  /* 0x00000005000f7819 */ /* 0x000fe400000006ff */
[----:B------:R-:W-:Y:S01]  /*175b0*/  SHF.R.S32.HI R0, RZ, 0x1f, R2 ;  /* 0x0000001fff007819 */ /* 0x000fe20000011402 */
[----:B------:R-:W-:Y:S01]  /*175c0*/  IMAD.IADD R6, R6, 0x1, -R7 ;  /* 0x0000000106067824 */ /* 0x000fe200078e0a07 */
[----:B------:R-:W-:Y:S02]  /*175d0*/  LEA.HI R7, R3, R10, RZ, 0x2 ;  /* 0x0000000a03077211 */ /* 0x000fe400078f10ff */
[----:B------:R-:W-:Y:S02]  /*175e0*/  LOP3.LUT R15, R15, 0xffffffc0, RZ, 0xc0, !PT ;  /* 0xffffffc00f0f7812 */ /* 0x000fe400078ec0ff */
[----:B------:R-:W-:Y:S02]  /*175f0*/  LOP3.LUT R7, R7, 0xffffffc, RZ, 0xc0, !PT ;  /* 0x0ffffffc07077812 */ /* 0x000fe400078ec0ff */
[----:B------:R-:W-:Y:S01]  /*17600*/  LEA.HI R0, R0, R2, RZ, 0x2 ;  /* 0x0000000200007211 */ /* 0x000fe200078f10ff */
[----:B------:R-:W-:Y:S01]  /*17610*/  IMAD R15, R6, 0x8, R15 ;  /* 0x00000008060f7824 */ /* 0x000fe200078e020f */
[----:B------:R-:W-:Y:S01]  /*17620*/  SHF.R.S32.HI R3, RZ, 0x1f, R20 ;  /* 0x0000001fff037819 */ /* 0x000fe20000011414 */
[----:B------:R-:W-:Y:S01]  /*17630*/  IMAD.IADD R10, R10, 0x1, -R7 ;  /* 0x000000010a0a7824 */ /* 0x000fe200078e0a07 */
[----:B------:R-:W-:-:S02]  /*17640*/  SHF.R.S32.HI R6, RZ, 0x2, R0 ;  /* 0x00000002ff067819 */ /* 0x000fc40000011400 */
[----:B------:R-:W-:Y:S01]  /*17650*/  MOV R18, UR10 ;  /* 0x0000000a00127c02 */ /* 0x000fe20008000f00 */
[C---:B------:R-:W-:Y:S01]  /*17660*/  IMAD R7, R3.reuse, c[0x0][0x4d8], RZ ;  /* 0x0001360003077a24 */ /* 0x040fe200078e02ff */
[----:B------:R-:W-:Y:S01]  /*17670*/  LEA R6, R10, R6, 0x4 ;  /* 0x000000060a067211 */ /* 0x000fe200078e20ff */
[----:B------:R-:W-:Y:S01]  /*17680*/  IMAD R3, R3, c[0x0][0x440], RZ ;  /* 0x0001100003037a24 */ /* 0x000fe200078e02ff */
[----:B------:R-:W-:Y:S01]  /*17690*/  SHF.R.S32.HI R14, RZ, 0x1f, R16 ;  /* 0x0000001fff0e7819 */ /* 0x000fe20000011410 */
[----:B------:R-:W-:Y:S01]  /*176a0*/  IMAD.MOV.U32 R10, RZ, RZ, R18 ;  /* 0x000000ffff0a7224 */ /* 0x000fe200078e0012 */
[----:B------:R-:W-:Y:S01]  /*176b0*/  IADD3 R15, R6, R15, RZ ;  /* 0x0000000f060f7210 */ /* 0x000fe20007ffe0ff */
[----:B------:R-:W-:Y:S01]  /*176c0*/  IMAD R7, R20, c[0x0][0x4dc], R7 ;  /* 0x0001370014077a24 */ /* 0x000fe200078e0207 */
[----:B------:R-:W-:Y:S01]  /*176d0*/  LOP3.LUT P1, RZ, R2, 0x3, RZ, 0xc0, !PT ;  /* 0x0000000302ff7812 */ /* 0x000fe2000782c0ff */
[----:B------:R-:W-:Y:S01]  /*176e0*/  IMAD R3, R20, c[0x0][0x444], R3 ;  /* 0x0001110014037a24 */ /* 0x000fe200078e0203 */
[----:B------:R-:W-:Y:S01]  /*176f0*/  LOP3.LUT R0, R0, 0x7ffffffc, RZ, 0xc0, !PT ;  /* 0x7ffffffc00007812 */ /* 0x000fe200078ec0ff */
[----:B----4-:R-:W-:-:S02]  /*17700*/  IMAD R15, R13, 0x80, R15 ;  /* 0x000000800d0f7824 */ /* 0x010fc400078e020f */
[----:B------:R-:W-:Y:S01]  /*17710*/  IMAD.WIDE.U32 R20, R20, c[0x0][0x440], R10 ;  /* 0x0001100014147a25 */ /* 0x000fe200078e000a */
[----:B------:R-:W-:-:S03]  /*17720*/  IADD3 R0, R2, -R0, RZ ;  /* 0x8000000002007210 */ /* 0x000fc60007ffe0ff */
[----:B------:R-:W-:-:S04]  /*17730*/  @P0 IMAD.HI.U32 R17, R15, c[0x0][0x4ec], RZ ;  /* 0x00013b000f110a27 */ /* 0x000fc800078e00ff */
[----:B------:R-:W-:-:S04]  /*17740*/  @P0 IMAD.HI.U32 R10, R15, c[0x0][0x4ec], RZ ;  /* 0x00013b000f0a0a27 */ /* 0x000fc800078e00ff */
[----:B------:R-:W-:Y:S01]  /*17750*/  IMAD.IADD R21, R21, 0x1, R3 ;  /* 0x0000000115157824 */ /* 0x000fe200078e0203 */
[----:B------:R-:W-:Y:S01]  /*17760*/  MOV R3, R15 ;  /* 0x0000000f00037202 */ /* 0x000fe20000000f00 */
[----:B------:R-:W-:Y:S01]  /*17770*/  IMAD.IADD R23, R23, 0x1, R7 ;  /* 0x0000000117177824 */ /* 0x000fe200078e0207 */
[----:B------:R-:W-:Y:S01]  /*17780*/  @P0 SHF.R.U32.HI R3, RZ, c[0x0][0x4f0], R17 ;  /* 0x00013c00ff030a19 */ /* 0x000fe20000011611 */
[----:B------:R-:W-:Y:S01]  /*17790*/  IMAD.MOV.U32 R7, RZ, RZ, R15 ;  /* 0x000000ffff077224 */ /* 0x000fe200078e000f */
[----:B------:R-:W-:Y:S01]  /*177a0*/  @P0 SHF.R.U32.HI R7, RZ, c[0x0][0x4f0], R10 ;  /* 0x00013c00ff070a19 */ /* 0x000fe2000001160a */
[C---:B------:R-:W-:Y:S02]  /*177b0*/  IMAD R11, R14.reuse, c[0x0][0x448], RZ ;  /* 0x000112000e0b7a24 */ /* 0x040fe400078e02ff */
[----:B------:R-:W-:Y:S01]  /*177c0*/  IMAD R10, R14, c[0x0][0x4e0], RZ ;  /* 0x000138000e0a7a24 */ /* 0x000fe200078e02ff */
[----:B------:R-:W-:Y:S01]  /*177d0*/  SHF.R.S32.HI R14, RZ, 0x1f, R7 ;  /* 0x0000001fff0e7819 */ /* 0x000fe20000011407 */
[----:B------:R-:W-:-:S02]  /*177e0*/  IMAD.MOV R18, RZ, RZ, -R3 ;  /* 0x000000ffff127224 */ /* 0x000fc400078e0a03 */
[C---:B------:R-:W-:Y:S02]  /*177f0*/  IMAD R11, R16.reuse, c[0x0][0x44c], R11 ;  /* 0x00011300100b7a24 */ /* 0x040fe400078e020b */
[----:B------:R-:W-:-:S04]  /*17800*/  IMAD.WIDE.U32 R20, R16, c[0x0][0x448], R20 ;  /* 0x0001120010147a25 */ /* 0x000fc800078e0014 */
[C---:B------:R-:W-:Y:S01]  /*17810*/  IMAD R10, R16.reuse, c[0x0][0x4e4], R10 ;  /* 0x00013900100a7a24 */ /* 0x040fe200078e020a */
[----:B------:R-:W-:Y:S01]  /*17820*/  IADD3 R21, R21, R11, RZ ;  /* 0x0000000b15157210 */ /* 0x000fe20007ffe0ff */
[----:B------:R-:W-:Y:S01]  /*17830*/  IMAD.WIDE.U32 R16, R16, c[0x0][0x4e0], R22 ;  /* 0x0001380010107a25 */ /* 0x000fe200078e0016 */
[----:B------:R-:W-:-:S03]  /*17840*/  SHF.R.S32.HI R11, RZ, 0x1f, R3 ;  /* 0x0000001fff0b7819 */ /* 0x000fc60000011403 */
[----:B------:R-:W-:Y:S01]  /*17850*/  IMAD R18, R18, c[0x0][0x4e8], R15 ;  /* 0x00013a0012127a24 */ /* 0x000fe200078e020f */
[----:B------:R-:W-:Y:S01]  /*17860*/  IADD3 R16, P0, R3, R16, RZ ;  /* 0x0000001003107210 */ /* 0x000fe20007f1e0ff */
[----:B------:R-:W-:Y:S02]  /*17870*/  IMAD R14, R14, c[0x0][0x430], RZ ;  /* 0x00010c000e0e7a24 */ /* 0x000fe400078e02ff */
[----:B------:R-:W-:Y:S01]  /*17880*/  IMAD R13, R13, 0x80, R6 ;  /* 0x000000800d0d7824 */ /* 0x000fe200078e0206 */
[----:B------:R-:W-:Y:S01]  /*17890*/  SHF.R.S32.HI R3, RZ, 0x1f, R18 ;  /* 0x0000001fff037819 */ /* 0x000fe20000011412 */
[----:B------:R-:W-:Y:S01]  /*178a0*/  IMAD R14, R7, c[0x0][0x434], R14 ;  /* 0x00010d00070e7a24 */ /* 0x000fe200078e020e */
[----:B------:R-:W-:Y:S01]  /*178b0*/  IADD3.X R17, R11, R17, R10, P0, !PT ;  /* 0x000000110b117210 */ /* 0x000fe200007fe40a */
[----:B------:R-:W-:Y:S01]  /*178c0*/  IMAD.WIDE.U32 R10, R7, c[0x0][0x430], R20 ;  /* 0x00010c00070a7a25 */ /* 0x000fe200078e0014 */
[----:B------:R-:W-:-:S03]  /*178d0*/  ISETP.GE.OR P4, PT, R13, R12, P1 ;  /* 0x0000000c0d00720c */ /* 0x000fc60000f86670 */
[----:B------:R-:W-:Y:S02]  /*178e0*/  IMAD R3, R3, c[0x0][0x4c8], RZ ;  /* 0x0001320003037a24 */ /* 0x000fe400078e02ff */
[----:B------:R-:W-:Y:S02]  /*178f0*/  IMAD.MOV R7, RZ, RZ, -R7 ;  /* 0x000000ffff077224 */ /* 0x000fe400078e0a07 */
[----:B------:R-:W-:-:S04]  /*17900*/  IMAD.WIDE.U32 R16, R18, c[0x0][0x4c8], R16 ;  /* 0x0001320012107a25 */ /* 0x000fc800078e0010 */
[----:B------:R-:W-:Y:S02]  /*17910*/  IMAD R3, R18, c[0x0][0x4cc], R3 ;  /* 0x0001330012037a24 */ /* 0x000fe400078e0203 */
[----:B------:R-:W-:Y:S02]  /*17920*/  IMAD R7, R7, c[0x0][0x4e8], R15 ;  /* 0x00013a0007077a24 */ /* 0x000fe400078e020f */
[----:B------:R-:W-:Y:S01]  /*17930*/  IMAD.IADD R11, R11, 0x1, R14 ;  /* 0x000000010b0b7824 */ /* 0x000fe200078e020e */
[----:B------:R-:W-:Y:S01]  /*17940*/  LEA R14, P0, R16, c[0x0][0x4a8], 0x2 ;  /* 0x00012a00100e7a11 */ /* 0x000fe200078010ff */
[----:B------:R-:W-:Y:S01]  /*17950*/  IMAD.SHL.U32 R0, R0, 0x2, RZ ;  /* 0x0000000200007824 */ /* 0x000fe200078e00ff */
[----:B------:R-:W-:Y:S01]  /*17960*/  IADD3 R15, R17, R3, RZ ;  /* 0x00000003110f7210 */ /* 0x000fe20007ffe0ff */
[----:B------:R-:W-:Y:S01]  /*17970*/  IMAD.WIDE.U32 R22, R7, c[0x0][0x428], R10 ;  /* 0x00010a0007167a25 */ /* 0x000fe200078e000a */
[----:B------:R-:W-:Y:S01]  /*17980*/  SHF.R.S32.HI R3, RZ, 0x1f, R7 ;  /* 0x0000001fff037819 */ /* 0x000fe20000011407 */
[----:B------:R-:W-:Y:S01]  /*17990*/  SHFL.IDX PT, R20, R14, RZ, 0x1c1f ;  /* 0x001c1fff0e147589 */ /* 0x000fe200000e0000 */
[----:B------:R-:W-:-:S02]  /*179a0*/  LEA.HI.X R6, R16, c[0x0][0x4ac], R15, 0x2, P0 ;  /* 0x00012b0010067a11 */ /* 0x000fc400000f140f */
[----:B------:R-:W-:Y:S01]  /*179b0*/  IADD3 R11, R13, 0x8, RZ ;  /* 0x000000080d0b7810 */ /* 0x000fe20007ffe0ff */
[----:B------:R-:W-:Y:S01]  /*179c0*/  SHFL.IDX PT, R18, R14, 0x1, 0x1c1f ;  /* 0x003c1f000e127f89 */ /* 0x000fe200000e0000 */
[----:B------:R-:W-:Y:S01]  /*179d0*/  IMAD R3, R3, c[0x0][0x428], RZ ;  /* 0x00010a0003037a24 */ /* 0x000fe200078e02ff */
[----:B------:R-:W-:Y:S02]  /*179e0*/  IADD3 R10, R13, 0x40, RZ ;  /* 0x000000400d0a7810 */ /* 0x000fe40007ffe0ff */
[----:B------:R-:W1:Y:S01]  /*179f0*/  SHFL.IDX PT, R21, R6, RZ, 0x1c1f ;  /* 0x001c1fff06157589 */ /* 0x000e6200000e0000 */
[----:B------:R-:W-:Y:S01]  /*17a00*/  IMAD R3, R7, c[0x0][0x42c], R3 ;  /* 0x00010b0007037a24 */ /* 0x000fe200078e0203 */
[----:B------:R-:W-:Y:S02]  /*17a10*/  IADD3 R7, R13, 0x48, RZ ;  /* 0x000000480d077810 */ /* 0x000fe40007ffe0ff */
[----:B------:R-:W2:Y:S01]  /*17a20*/  SHFL.IDX PT, R19, R6, 0x1, 0x1c1f ;  /* 0x003c1f0006137f89 */ /* 0x000ea200000e0000 */
[-C--:B------:R-:W-:Y:S01]  /*17a30*/  ISETP.GE.OR P3, PT, R11, R12.reuse, P1 ;  /* 0x0000000c0b00720c */ /* 0x080fe20000f66670 */
[----:B------:R-:W-:Y:S01]  /*17a40*/  IMAD.IADD R3, R23, 0x1, R3 ;  /* 0x0000000117037824 */ /* 0x000fe200078e0203 */
[-C--:B------:R-:W-:Y:S01]  /*17a50*/  ISETP.GE.OR P2, PT, R10, R12.reuse, P1 ;  /* 0x0000000c0a00720c */ /* 0x080fe20000f46670 */
[----:B------:R-:W-:Y:S01]  /*17a60*/  SHFL.IDX PT, R16, R14, 0x2, 0x1c1f ;  /* 0x005c1f000e107f89 */ /* 0x000fe200000e0000 */
[----:B------:R-:W-:-:S02]  /*17a70*/  ISETP.GE.OR P1, PT, R7, R12, P1 ;  /* 0x0000000c0700720c */ /* 0x000fc40000f26670 */
[-C--:B------:R-:W-:Y:S01]  /*17a80*/  ISETP.GE.AND P5, PT, R10, R12.reuse, PT ;  /* 0x0000000c0a00720c */ /* 0x080fe20003fa6270 */
[----:B------:R-:W3:Y:S01]  /*17a90*/  SHFL.IDX PT, R17, R6, 0x2, 0x1c1f ;  /* 0x005c1f0006117f89 */ /* 0x000ee200000e0000 */
[----:B------:R-:W-:-:S03]  /*17aa0*/  ISETP.GE.AND P6, PT, R7, R12, PT ;  /* 0x0000000c0700720c */ /* 0x000fc60003fc6270 */
[----:B------:R-:W-:Y:S04]  /*17ab0*/  SHFL.IDX PT, R14, R14, 0x3, 0x1c1f ;  /* 0x007c1f000e0e7f89 */ /* 0x000fe800000e0000 */
[----:B------:R4:W4:Y:S04]  /*17ac0*/  SHFL.IDX PT, R15, R6, 0x3, 0x1c1f ;  /* 0x007c1f00060f7f89 */ /* 0x00092800000e0000 */
[----:B-1----:R1:W-:Y:S04]  /*17ad0*/  @!P4 ST.E [R20.64], R4 ;  /* 0x000000041400c985 */ /* 0x0023e8000c101910 */
[----:B--2---:R1:W-:Y:S04]  /*17ae0*/  @!P3 ST.E [R18.64], R5 ;  /* 0x000000051200b985 */ /* 0x0043e8000c101910 */
[----:B---3--:R1:W-:Y:S01]  /*17af0*/  @!P2 ST.E [R16.64], R8 ;  /* 0x000000081000a985 */ /* 0x0083e2000c101910 */
[----:B----4-:R-:W-:-:S03]  /*17b00*/  LEA R6, P0, R22, c[0x0][0x400], 0x2 ;  /* 0x0001000016067a11 */ /* 0x010fc600078010ff */
[----:B------:R1:W-:Y:S01]  /*17b10*/  @!P1 ST.E [R14.64], R9 ;  /* 0x000000090e009985 */ /* 0x0003e2000c101910 */
[-C--:B------:R-:W-:Y:S02]  /*17b20*/  ISETP.GE.AND P1, PT, R13, R12.reuse, PT ;  /* 0x0000000c0d00720c */ /* 0x080fe40003f26270 */
[----:B------:R-:W-:Y:S01]  /*17b30*/  LEA.HI.X R3, R22, c[0x0][0x404], R3, 0x2, P0 ;  /* 0x0001010016037a11 */ /* 0x000fe200000f1403 */
[----:B------:R1:W2:Y:S01]  /*17b40*/  SHFL.IDX PT, R20, R6, RZ, 0x1c1f ;  /* 0x001c1fff06147589 */ /* 0x0002a200000e0000 */
[----:B------:R-:W-:-:S03]  /*17b50*/  ISETP.GE.AND P0, PT, R11, R12, PT ;  /* 0x0000000c0b00720c */ /* 0x000fc60003f06270 */
[----:B------:R1:W3:Y:S06]  /*17b60*/  SHFL.IDX PT, R21, R3, RZ, 0x1c1f ;  /* 0x001c1fff03157589 */ /* 0x0002ec00000e0000 */
[----:B------:R-:W-:Y:S05]  /*17b70*/  @P1 BRA `(.L_x_2476) ;  /* 0x000002d000001947 */ /* 0x000fea0003800000 */
[C---:B-1----:R-:W-:Y:S02]  /*17b80*/  IADD3 R5, R0.reuse, 0x8, RZ ;  /* 0x0000000800057810 */ /* 0x042fe40007ffe0ff */
[----:B------:R-:W-:Y:S02]  /*17b90*/  IADD3 R4, R0, 0x10, RZ ;  /* 0x0000001000047810 */ /* 0x000fe40007ffe0ff */
[----:B------:R-:W-:-:S02]  /*17ba0*/  ISETP.GE.AND P3, PT, R5, c[0x0][0x3c8], PT ;  /* 0x0000f20005007a0c */ /* 0x000fc40003f66270 */
[----:B------:R-:W-:Y:S02]  /*17bb0*/  IADD3 R2, R0, 0x18, RZ ;  /* 0x0000001800027810 */ /* 0x000fe40007ffe0ff */
[----:B------:R-:W-:Y:S02]  /*17bc0*/  ISETP.GE.AND P2, PT, R4, c[0x0][0x3c8], PT ;  /* 0x0000f20004007a0c */ /* 0x000fe40003f46270 */
[----:B------:R-:W-:Y:S02]  /*17bd0*/  ISETP.GE.AND P1, PT, R2, c[0x0][0x3c8], PT ;  /* 0x0000f20002007a0c */ /* 0x000fe40003f26270 */
[C---:B------:R-:W-:Y:S02]  /*17be0*/  ISETP.GE.AND P4, PT, R0.reuse, c[0x0][0x3c8], PT ;  /* 0x0000f20000007a0c */ /* 0x040fe40003f86270 */
[----:B------:R-:W-:-:S03]  /*17bf0*/  IADD3 R7, R0, 0x30, RZ ;  /* 0x0000003000077810 */ /* 0x000fc60007ffe0ff */
[----:B------:R-:W-:-:S04]  /*17c00*/  @!P3 LEA.HI R5, R5, R5, RZ, 0x1 ;  /* 0x000000050505b211 */ /* 0x000fc800078f08ff */
[----:B------:R-:W-:Y:S02]  /*17c10*/  @!P2 LEA.HI R4, R4, R4, RZ, 0x1 ;  /* 0x000000040404a211 */ /* 0x000fe400078f08ff */
[----:B------:R-:W-:Y:S02]  /*17c20*/  @!P3 LOP3.LUT R5, R5, 0xfffffffe, RZ, 0xc0, !PT ;  /* 0xfffffffe0505b812 */ /* 0x000fe400078ec0ff */
[----:B------:R-:W-:Y:S01]  /*17c30*/  @!P1 LEA.HI R2, R2, R2, RZ, 0x1 ;  /* 0x0000000202029211 */ /* 0x000fe200078f08ff */
[--C-:B--23--:R-:W-:Y:S01]  /*17c40*/  @!P4 IMAD.WIDE R8, R0, 0x4, R20.reuse ;  /* 0x000000040008c825 */ /* 0x10cfe200078e0214 */
[----:B------:R-:W-:Y:S02]  /*17c50*/  @!P2 LOP3.LUT R4, R4, 0xfffffffe, RZ, 0xc0, !PT ;  /* 0xfffffffe0404a812 */ /* 0x000fe400078ec0ff */
[----:B------:R-:W-:Y:S01]  /*17c60*/  @!P1 LOP3.LUT R2, R2, 0xfffffffe, RZ, 0xc0, !PT ;  /* 0xfffffffe02029812 */ /* 0x000fe200078ec0ff */
[--C-:B------:R-:W-:Y:S01]  /*17c70*/  @!P3 IMAD.WIDE R10, R5, 0x4, R20.reuse ;  /* 0x00000004050ab825 */ /* 0x100fe200078e0214 */
[----:B------:R1:W-:Y:S03]  /*17c80*/  @!P4 ST.E.64 [R8.64], R160 ;  /* 0x000000a00800c985 */ /* 0x0003e6000c101b10 */
[----:B------:R-:W-:Y:S01]  /*17c90*/  @!P2 IMAD.WIDE R4, R4, 0x4, R20 ;  /* 0x000000040404a825 */ /* 0x000fe200078e0214 */
[----:B------:R-:W-:Y:S04]  /*17ca0*/  @!P3 ST.E.64 [R10.64], R148 ;  /* 0x000000940a00b985 */ /* 0x000fe8000c101b10 */
[----:B------:R2:W-:Y:S01]  /*17cb0*/  @!P2 ST.E.64 [R4.64], R144 ;  /* 0x000000900400a985 */ /* 0x0005e2000c101b10 */
[----:B------:R-:W-:-:S13]  /*17cc0*/  ISETP.GE.AND P2, PT, R7, c[0x0][0x3c8], PT ;  /* 0x0000f20007007a0c */ /* 0x000fda0003f46270 */
[----:B------:R-:W-:-:S04]  /*17cd0*/  @!P2 LEA.HI R7, R7, R7, RZ, 0x1 ;  /* 0x000000070707a211 */ /* 0x000fc800078f08ff */
[----:B------:R-:W-:Y:S01]  /*17ce0*/  @!P2 LOP3.LUT R7, R7, 0xfffffffe, RZ, 0xc0, !PT ;  /* 0xfffffffe0707a812 */ /* 0x000fe200078ec0ff */
[----:B-1----:R-:W-:Y:S01]  /*17cf0*/  @!P1 IMAD.WIDE R8, R2, 0x4, R20 ;  /* 0x0000000402089825 */ /* 0x002fe200078e0214 */
[----:B------:R-:W-:-:S03]  /*17d00*/  IADD3 R2, R0, 0x20, RZ ;  /* 0x0000002000027810 */ /* 0x000fc60007ffe0ff */
[----:B------:R-:W-:Y:S01]  /*17d10*/  @!P2 IMAD.WIDE R12, R7, 0x4, R20 ;  /* 0x00000004070ca825 */ /* 0x000fe200078e0214 */
[----:B------:R-:W-:Y:S01]  /*17d20*/  ISETP.GE.AND P4, PT, R2, c[0x0][0x3c8], PT ;  /* 0x0000f20002007a0c */ /* 0x000fe20003f86270 */
[----:B------:R1:W-:Y:S01]  /*17d30*/  @!P1 ST.E.64 [R8.64], R100 ;  /* 0x0000006408009985 */ /* 0x0003e2000c101b10 */
[C---:B--2---:R-:W-:Y:S02]  /*17d40*/  IADD3 R4, R0.reuse, 0x28, RZ ;  /* 0x0000002800047810 */ /* 0x044fe40007ffe0ff */
[----:B------:R-:W-:Y:S02]  /*17d50*/  IADD3 R5, R0, 0x38, RZ ;  /* 0x0000003800057810 */ /* 0x000fe40007ffe0ff */
[----:B------:R-:W-:Y:S02]  /*17d60*/  ISETP.GE.AND P3, PT, R4, c[0x0][0x3c8], PT ;  /* 0x0000f20004007a0c */ /* 0x000fe40003f66270 */
[----:B------:R-:W-:-:S05]  /*17d70*/  ISETP.GE.AND P1, PT, R5, c[0x0][0x3c8], PT ;  /* 0x0000f20005007a0c */ /* 0x000fca0003f26270 */
[----:B------:R-:W-:-:S04]  /*17d80*/  @!P4 LEA.HI R2, R2, R2, RZ, 0x1 ;  /* 0x000000020202c211 */ /* 0x000fc800078f08ff */
[----:B------:R-:W-:Y:S02]  /*17d90*/  @!P4 LOP3.LUT R2, R2, 0xfffffffe, RZ, 0xc0, !PT ;  /* 0xfffffffe0202c812 */ /* 0x000fe400078ec0ff */
[----:B------:R-:W-:Y:S02]  /*17da0*/  @!P3 LEA.HI R4, R4, R4, RZ, 0x1 ;  /* 0x000000040404b211 */ /* 0x000fe400078f08ff */
[----:B------:R-:W-:Y:S02]  /*17db0*/  @!P1 LEA.HI R5, R5, R5, RZ, 0x1 ;  /* 0x0000000505059211 */ /* 0x000fe400078f08ff */
[----:B------:R-:W-:Y:S02]  /*17dc0*/  @!P3 LOP3.LUT R4, R4, 0xfffffffe, RZ, 0xc0, !PT ;  /* 0xfffffffe0404b812 */ /* 0x000fe400078ec0ff */
[----:B------:R-:W-:-:S03]  /*17dd0*/  @!P1 LOP3.LUT R5, R5, 0xfffffffe, RZ, 0xc0, !PT ;  /* 0xfffffffe05059812 */ /* 0x000fc600078ec0ff */
[----:B------:R-:W-:-:S04]  /*17de0*/  @!P3 IMAD.WIDE R10, R4, 0x4, R20 ;  /* 0x00000004040ab825 */ /* 0x000fc800078e0214 */
[----:B-1----:R-:W-:-:S04]  /*17df0*/  @!P4 IMAD.WIDE R8, R2, 0x4, R20 ;  /* 0x000000040208c825 */ /* 0x002fc800078e0214 */
[----:B------:R-:W-:Y:S01]  /*17e00*/  @!P1 IMAD.WIDE R20, R5, 0x4, R20 ;  /* 0x0000000405149825 */ /* 0x000fe200078e0214 */
[----:B------:R1:W-:Y:S04]  /*17e10*/  @!P4 ST.E.64 [R8.64], R132 ;  /* 0x000000840800c985 */ /* 0x0003e8000c101b10 */
[----:B------:R1:W-:Y:S04]  /*17e20*/  @!P3 ST.E.64 [R10.64], R112 ;  /* 0x000000700a00b985 */ /* 0x0003e8000c101b10 */
[----:B------:R1:W-:Y:S04]  /*17e30*/  @!P2 ST.E.64 [R12.64], R128 ;  /* 0x000000800c00a985 */ /* 0x0003e8000c101b10 */
[----:B------:R1:W-:Y:S02]  /*17e40*/  @!P1 ST.E.64 [R20.64], R124 ;  /* 0x0000007c14009985 */ /* 0x0003e4000c101b10 */
.L_x_2476:
[----:B------:R-:W-:Y:S05]  /*17e50*/  BSYNC B0 ;  /* 0x0000000000007941 */ /* 0x000fea0003800000 */
.L_x_2475:
[----:B-1----:R1:W4:Y:S01]  /*17e60*/  SHFL.IDX PT, R9, R3, 0x1, 0x1c1f ;  /* 0x003c1f0003097f89 */ /* 0x00232200000e0000 */
[----:B------:R-:W-:Y:S03]  /*17e70*/  BSSY B0, `(.L_x_2477) ;  /* 0x0000030000007945 */ /* 0x000fe60003800000 */
[----:B------:R1:W3:Y:S01]  /*17e80*/  SHFL.IDX PT, R8, R6, 0x1, 0x1c1f ;  /* 0x003c1f0006087f89 */ /* 0x0002e200000e0000 */
[----:B------:R-:W-:Y:S05]  /*17e90*/  @P0 BRA `(.L_x_2478) ;  /* 0x000002d000000947 */ /* 0x000fea0003800000 */
[C---:B------:R-:W-:Y:S02]  /*17ea0*/  IADD3 R4, R0.reuse, 0x8, RZ ;  /* 0x0000000800047810 */ /* 0x040fe40007ffe0ff */
[----:B------:R-:W-:-:S02]  /*17eb0*/  IADD3 R2, R0, 0x10, RZ ;  /* 0x0000001000027810 */ /* 0x000fc40007ffe0ff */
[----:B------:R-:W-:Y:S02]  /*17ec0*/  ISETP.GE.AND P1, PT, R4, c[0x0][0x3c8], PT ;  /* 0x0000f20004007a0c */ /* 0x000fe40003f26270 */
[----:B------:R-:W-:Y:S02]  /*17ed0*/  ISETP.GE.AND P0, PT, R2, c[0x0][0x3c8], PT ;  /* 0x0000f20002007a0c */ /* 0x000fe40003f06270 */
[C---:B------:R-:W-:Y:S02]  /*17ee0*/  ISETP.GE.AND P2, PT, R0.reuse, c[0x0][0x3c8], PT ;  /* 0x0000f20000007a0c */ /* 0x040fe40003f46270 */
[----:B------:R-:W-:-:S07]  /*17ef0*/  IADD3 R7, R0, 0x30, RZ ;  /* 0x0000003000077810 */ /* 0x000fce0007ffe0ff */
[----:B------:R-:W-:Y:S02]  /*17f00*/  @!P1 LEA.HI R4, R4, R4, RZ, 0x1 ;  /* 0x0000000404049211 */ /* 0x000fe400078f08ff */
[----:B------:R-:W-:Y:S02]  /*17f10*/  @!P0 LEA.HI R2, R2, R2, RZ, 0x1 ;  /* 0x0000000202028211 */ /* 0x000fe400078f08ff */
[----:B------:R-:W-:Y:S01]  /*17f20*/  @!P1 LOP3.LUT R4, R4, 0xfffffffe, RZ, 0xc0, !PT ;  /* 0xfffffffe04049812 */ /* 0x000fe200078ec0ff */
[----:B---34-:R-:W-:Y:S01]  /*17f30*/  @!P2 IMAD.WIDE R10, R0, 0x4, R8 ;  /* 0x00000004000aa825 */ /* 0x018fe200078e0208 */
[----:B------:R-:W-:-:S03]  /*17f40*/  @!P0 LOP3.LUT R2, R2, 0xfffffffe, RZ, 0xc0, !PT ;  /* 0xfffffffe02028812 */ /* 0x000fc600078ec0ff */
[--C-:B------:R-:W-:Y:S01]  /*17f50*/  @!P1 IMAD.WIDE R4, R4, 0x4, R8.reuse ;  /* 0x0000000404049825 */ /* 0x100fe200078e0208 */
[----:B------:R3:W-:Y:S03]  /*17f60*/  @!P2 ST.E.64 [R10.64], R162 ;  /* 0x000000a20a00a985 */ /* 0x0007e6000c101b10 */
[----:B------:R-:W-:Y:S01]  /*17f70*/  @!P0 IMAD.WIDE R12, R2, 0x4, R8 ;  /* 0x00000004020c8825 */ /* 0x000fe200078e0208 */
[----:B------:R-:W-:Y:S01]  /*17f80*/  IADD3 R2, R0, 0x18, RZ ;  /* 0x0000001800027810 */ /* 0x000fe20007ffe0ff */
[----:B------:R4:W-:Y:S01]  /*17f90*/  @!P1 ST.E.64 [R4.64], R150 ;  /* 0x0000009604009985 */ /* 0x0009e2000c101b10 */
[C---:B------:R-:W-:Y:S02]  /*17fa0*/  ISETP.GE.AND P1, PT, R7.reuse, c[0x0][0x3c8], PT ;  /* 0x0000f20007007a0c */ /* 0x040fe40003f26270 */
[----:B------:R-:W-:Y:S01]  /*17fb0*/  ISETP.GE.AND P4, PT, R2, c[0x0][0x3c8], PT ;  /* 0x0000f20002007a0c */ /* 0x000fe20003f86270 */
[----:B------:R1:W-:Y:S10]  /*17fc0*/  @!P0 ST.E.64 [R12.64], R146 ;  /* 0x000000920c008985 */ /* 0x0003f4000c101b10 */
[----:B------:R-:W-:-:S02]  /*17fd0*/  @!P1 LEA.HI R7, R7, R7, RZ, 0x1 ;  /* 0x0000000707079211 */ /* 0x000fc400078f08ff */
[----:B------:R-:W-:Y:S02]  /*17fe0*/  @!P4 LEA.HI R2, R2, R2, RZ, 0x1 ;  /* 0x000000020202c211 */ /* 0x000fe400078f08ff */
[----:B------:R-:W-:Y:S02]  /*17ff0*/  @!P1 LOP3.LUT R7, R7, 0xfffffffe, RZ, 0xc0, !PT ;  /* 0xfffffffe07079812 */ /* 0x000fe400078ec0ff */
[----:B------:R-:W-:-:S03]  /*18000*/  @!P4 LOP3.LUT R2, R2, 0xfffffffe, RZ, 0xc0, !PT ;  /* 0xfffffffe0202c812 */ /* 0x000fc600078ec0ff */
[----:B------:R-:W-:Y:S01]  /*18010*/  @!P1 IMAD.WIDE R16, R7, 0x4, R8 ;  /* 0x0000000407109825 */ /* 0x000fe200078e0208 */
[----:B---3--:R-:W-:-:S04]  /*18020*/  IADD3 R10, R0, 0x28, RZ ;  /* 0x00000028000a7810 */ /* 0x008fc80007ffe0ff */
[----:B------:R-:W-:Y:S02]  /*18030*/  ISETP.GE.AND P2, PT, R10, c[0x0][0x3c8], PT ;  /* 0x0000f2000a007a0c */ /* 0x000fe40003f46270 */
[C---:B----4-:R-:W-:Y:S02]  /*18040*/  IADD3 R4, R0.reuse, 0x20, RZ ;  /* 0x0000002000047810 */ /* 0x050fe40007ffe0ff */
[----:B------:R-:W-:Y:S01]  /*18050*/  IADD3 R5, R0, 0x38, RZ ;  /* 0x0000003800057810 */ /* 0x000fe20007ffe0ff */
[----:B-1----:R-:W-:Y:S01]  /*18060*/  @!P4 IMAD.WIDE R12, R2, 0x4, R8 ;  /* 0x00000004020cc825 */ /* 0x002fe200078e0208 */
[----:B------:R-:W-:Y:S02]  /*18070*/  ISETP.GE.AND P3, PT, R4, c[0x0][0x3c8], PT ;  /* 0x0000f20004007a0c */ /* 0x000fe40003f66270 */
[----:B------:R-:W-:Y:S02]  /*18080*/  ISETP.GE.AND P0, PT, R5, c[0x0][0x3c8], PT ;  /* 0x0000f20005007a0c */ /* 0x000fe40003f06270 */
[----:B------:R1:W-:Y:S03]  /*18090*/  @!P4 ST.E.64 [R12.64], R102 ;  /* 0x000000660c00c985 */ /* 0x0003e6000c101b10 */
[----:B------:R-:W-:-:S04]  /*180a0*/  @!P2 LEA.HI R10, R10, R10, RZ, 0x1 ;  /* 0x0000000a0a0aa211 */ /* 0x000fc800078f08ff */
[----:B------:R-:W-:Y:S02]  /*180b0*/  @!P2 LOP3.LUT R10, R10, 0xfffffffe, RZ, 0xc0, !PT ;  /* 0xfffffffe0a0aa812 */ /* 0x000fe400078ec0ff */
[----:B------:R-:W-:Y:S02]  /*180c0*/  @!P3 LEA.HI R4, R4, R4, RZ, 0x1 ;  /* 0x000000040404b211 */ /* 0x000fe400078f08ff */
[----:B------:R-:W-:Y:S01]  /*180d0*/  @!P0 LEA.HI R5, R5, R5, RZ, 0x1 ;  /* 0x0000000505058211 */ /* 0x000fe200078f08ff */
[----:B------:R-:W-:Y:S01]  /*180e0*/  @!P2 IMAD.WIDE R10, R10, 0x4, R8 ;  /* 0x000000040a0aa825 */ /* 0x000fe200078e0208 */
[----:B------:R-:W-:Y:S02]  /*180f0*/  @!P3 LOP3.LUT R4, R4, 0xfffffffe, RZ, 0xc0, !PT ;  /* 0xfffffffe0404b812 */ /* 0x000fe400078ec0ff */
[----:B------:R-:W-:-:S03]  /*18100*/  @!P0 LOP3.LUT R5, R5, 0xfffffffe, RZ, 0xc0, !PT ;  /* 0xfffffffe05058812 */ /* 0x000fc600078ec0ff */
[----:B------:R-:W-:-:S04]  /*18110*/  @!P3 IMAD.WIDE R14, R4, 0x4, R8 ;  /* 0x00000004040eb825 */ /* 0x000fc800078e0208 */
[----:B------:R-:W-:Y:S01]  /*18120*/  @!P0 IMAD.WIDE R8, R5, 0x4, R8 ;  /* 0x0000000405088825 */ /* 0x000fe200078e0208 */
[----:B------:R1:W-:Y:S04]  /*18130*/  @!P3 ST.E.64 [R14.64], R134 ;  /* 0x000000860e00b985 */ /* 0x0003e8000c101b10 */
[----:B------:R1:W-:Y:S04]  /*18140*/  @!P2 ST.E.64 [R10.64], R114 ;  /* 0x000000720a00a985 */ /* 0x0003e8000c101b10 */
[----:B------:R1:W-:Y:S04]  /*18150*/  @!P1 ST.E.64 [R16.64], R130 ;  /* 0x0000008210009985 */ /* 0x0003e8000c101b10 */
[----:B------:R1:W-:Y:S02]  /*18160*/  @!P0 ST.E.64 [R8.64], R126 ;  /* 0x0000007e08008985 */ /* 0x0003e4000c101b10 */
.L_x_2478:
[----:B------:R-:W-:Y:S05]  /*18170*/  BSYNC B0 ;  /* 0x0000000000007941 */ /* 0x000fea0003800000 */
.L_x_2477:
[----:B------:R1:W4:Y:S01]  /*18180*/  SHFL.IDX PT, R5, R3, 0x2, 0x1c1f ;  /* 0x005c1f0003057f89 */ /* 0x00032200000e0000 */
[----:B------:R-:W-:Y:S03]  /*18190*/  BSSY B0, `(.L_x_2479) ;  /* 0x0000030000007945 */ /* 0x000fe60003800000 */
[----:B------:R1:W3:Y:S01]  /*181a0*/  SHFL.IDX PT, R4, R6, 0x2, 0x1c1f ;  /* 0x005c1f0006047f89 */ /* 0x0002e200000e0000 */
[----:B------:R-:W-:Y:S05]  /*181b0*/  @P5 BRA `(.L_x_2480) ;  /* 0x000002d000005947 */ /* 0x000fea0003800000 */
[C---:B------:R-:W-:Y:S02]  /*181c0*/  IADD3 R2, R0.reuse, 0x8, RZ ;  /* 0x0000000800027810 */ /* 0x040fe40007ffe0ff */
[----:B------:R-:W-:-:S02]  /*181d0*/  ISETP.GE.AND P1, PT, R0, c[0x0][0x3c8], PT ;  /* 0x0000f20000007a0c */ /* 0x000fc40003f26270 */
[----:B------:R-:W-:Y:S02]  /*181e0*/  ISETP.GE.AND P0, PT, R2, c[0x0][0x3c8], PT ;  /* 0x0000f20002007a0c */ /* 0x000fe40003f06270 */
[----:B------:R-:W-:-:S04]  /*181f0*/  IADD3 R7, R0, 0x18, RZ ;  /* 0x0000001800077810 */ /* 0x000fc80007ffe0ff */
[----:B------:R-:W-:-:S05]  /*18200*/  ISETP.GE.AND P4, PT, R7, c[0x0][0x3c8], PT ;  /* 0x0000f20007007a0c */ /* 0x000fca0003f86270 */
[----:B-1-34-:R-:W-:Y:S02]  /*18210*/  @!P1 IMAD.WIDE R8, R0, 0x4, R4 ;  /* 0x0000000400089825 */ /* 0x01afe400078e0204 */
[----:B------:R-:W-:-:S03]  /*18220*/  @!P0 LEA.HI R2, R2, R2, RZ, 0x1 ;  /* 0x0000000202028211 */ /* 0x000fc600078f08ff */
[----:B------:R1:W-:Y:S01]  /*18230*/  @!P1 ST.E.64 [R8.64], R156 ;  /* 0x0000009c08009985 */ /* 0x0003e2000c101b10 */
[----:B------:R-:W-:Y:S02]  /*18240*/  @!P0 LOP3.LUT R2, R2, 0xfffffffe, RZ, 0xc0, !PT ;  /* 0xfffffffe02028812 */ /* 0x000fe400078ec0ff */
[----:B------:R-:W-:-:S03]  /*18250*/  @!P4 LEA.HI R7, R7, R7, RZ, 0x1 ;  /* 0x000000070707c211 */ /* 0x000fc600078f08ff */
[--C-:B------:R-:W-:Y:S01]  /*18260*/  @!P0 IMAD.WIDE R10, R2, 0x4, R4.reuse ;  /* 0x00000004020a8825 */ /* 0x100fe200078e0204 */
[----:B------:R-:W-:Y:S02]  /*18270*/  IADD3 R2, R0, 0x10, RZ ;  /* 0x0000001000027810 */ /* 0x000fe40007ffe0ff */
[----:B------:R-:W-:Y:S02]  /*18280*/  @!P4 LOP3.LUT R7, R7, 0xfffffffe, RZ, 0xc0, !PT ;  /* 0xfffffffe0707c812 */ /* 0x000fe400078ec0ff */
[----:B------:R3:W-:Y:S01]  /*18290*/  @!P0 ST.E.64 [R10.64], R152 ;  /* 0x000000980a008985 */ /* 0x0007e2000c101b10 */
[----:B------:R-:W-:Y:S02]  /*182a0*/  ISETP.GE.AND P5, PT, R2, c[0x0][0x3c8], PT ;  /* 0x0000f20002007a0c */ /* 0x000fe40003fa6270 */
[----:B------:R-:W-:-:S11]  /*182b0*/  @!P4 IMAD.WIDE R14, R7, 0x4, R4 ;  /* 0x00000004070ec825 */ /* 0x000fd600078e0204 */
[----:B------:R-:W-:Y:S02]  /*182c0*/  @!P5 LEA.HI R2, R2, R2, RZ, 0x1 ;  /* 0x000000020202d211 */ /* 0x000fe400078f08ff */
[C---:B-1----:R-:W-:Y:S02]  /*182d0*/  IADD3 R9, R0.reuse, 0x30, RZ ;  /* 0x0000003000097810 */ /* 0x042fe40007ffe0ff */
[----:B------:R-:W-:Y:S02]  /*182e0*/  IADD3 R8, R0, 0x38, RZ ;  /* 0x0000003800087810 */ /* 0x000fe40007ffe0ff */
[----:B------:R-:W-:Y:S02]  /*182f0*/  ISETP.GE.AND P1, PT, R9, c[0x0][0x3c8], PT ;  /* 0x0000f20009007a0c */ /* 0x000fe40003f26270 */
[----:B------:R-:W-:Y:S02]  /*18300*/  ISETP.GE.AND P0, PT, R8, c[0x0][0x3c8], PT ;  /* 0x0000f20008007a0c */ /* 0x000fe40003f06270 */
[----:B------:R-:W-:-:S02]  /*18310*/  @!P5 LOP3.LUT R2, R2, 0xfffffffe, RZ, 0xc0, !PT ;  /* 0xfffffffe0202d812 */ /* 0x000fc400078ec0ff */
[C---:B---3--:R-:W-:Y:S02]  /*18320*/  IADD3 R11, R0.reuse, 0x20, RZ ;  /* 0x00000020000b7810 */ /* 0x048fe40007ffe0ff */
[----:B------:R-:W-:Y:S01]  /*18330*/  IADD3 R10, R0, 0x28, RZ ;  /* 0x00000028000a7810 */ /* 0x000fe20007ffe0ff */
[----:B------:R-:W-:Y:S01]  /*18340*/  @!P5 IMAD.WIDE R12, R2, 0x4, R4 ;  /* 0x00000004020cd825 */ /* 0x000fe200078e0204 */
[----:B------:R-:W-:Y:S02]  /*18350*/  ISETP.GE.AND P3, PT, R11, c[0x0][0x3c8], PT ;  /* 0x0000f2000b007a0c */ /* 0x000fe40003f66270 */
[----:B------:R-:W-:Y:S02]  /*18360*/  ISETP.GE.AND P2, PT, R10, c[0x0][0x3c8], PT ;  /* 0x0000f2000a007a0c */ /* 0x000fe40003f46270 */
[----:B------:R-:W-:Y:S01]  /*18370*/  @!P1 LEA.HI R9, R9, R9, RZ, 0x1 ;  /* 0x0000000909099211 */ /* 0x000fe200078f08ff */
[----:B------:R1:W-:Y:S01]  /*18380*/  @!P5 ST.E.64 [R12.64], R140 ;  /* 0x0000008c0c00d985 */ /* 0x0003e2000c101b10 */
[----:B------:R-:W-:-:S02]  /*18390*/  @!P0 LEA.HI R8, R8, R8, RZ, 0x1 ;  /* 0x0000000808088211 */ /* 0x000fc400078f08ff */
[----:B------:R-:W-:Y:S01]  /*183a0*/  @!P1 LOP3.LUT R9, R9, 0xfffffffe, RZ, 0xc0, !PT ;  /* 0xfffffffe09099812 */ /* 0x000fe200078ec0ff */
[----:B------:R1:W-:Y:S01]  /*183b0*/  @!P4 ST.E.64 [R14.64], R136 ;  /* 0x000000880e00c985 */ /* 0x0003e2000c101b10 */
[----:B------:R-:W-:-:S03]  /*183c0*/  @!P0 LOP3.LUT R8, R8, 0xfffffffe, RZ, 0xc0, !PT ;  /* 0xfffffffe08088812 */ /* 0x000fc600078ec0ff */
[----:B------:R-:W-:Y:S01]  /*183d0*/  @!P3 LEA.HI R11, R11, R11, RZ, 0x1 ;  /* 0x0000000b0b0bb211 */ /* 0x000fe200078f08ff */
[--C-:B------:R-:W-:Y:S01]  /*183e0*/  @!P1 IMAD.WIDE R18, R9, 0x4, R4.reuse ;  /* 0x0000000409129825 */ /* 0x100fe200078e0204 */
[----:B------:R-:W-:Y:S02]  /*183f0*/  @!P2 LEA.HI R10, R10, R10, RZ, 0x1 ;  /* 0x0000000a0a0aa211 */ /* 0x000fe400078f08ff */
[----:B------:R-:W-:Y:S01]  /*18400*/  @!P3 LOP3.LUT R11, R11, 0xfffffffe, RZ, 0xc0, !PT ;  /* 0xfffffffe0b0bb812 */ /* 0x000fe200078ec0ff */
[----:B------:R-:W-:Y:S01]  /*18410*/  @!P0 IMAD.WIDE R8, R8, 0x4, R4 ;  /* 0x0000000408088825 */ /* 0x000fe200078e0204 */
[----:B------:R-:W-:-:S03]  /*18420*/  @!P2 LOP3.LUT R10, R10, 0xfffffffe, RZ, 0xc0, !PT ;  /* 0xfffffffe0a0aa812 */ /* 0x000fc600078ec0ff */
[----:B------:R-:W-:-:S04]  /*18430*/  @!P3 IMAD.WIDE R16, R11, 0x4, R4 ;  /* 0x000000040b10b825 */ /* 0x000fc800078e0204 */
[----:B------:R-:W-:Y:S01]  /*18440*/  @!P2 IMAD.WIDE R10, R10, 0x4, R4 ;  /* 0x000000040a0aa825 */ /* 0x000fe200078e0204 */
[----:B------:R1:W-:Y:S04]  /*18450*/  @!P3 ST.E.64 [R16.64], R104 ;  /* 0x000000681000b985 */ /* 0x0003e8000c101b10 */
[----:B------:R1:W-:Y:S04]  /*18460*/  @!P2 ST.E.64 [R10.64], R108 ;  /* 0x0000006c0a00a985 */ /* 0x0003e8000c101b10 */
[----:B------:R1:W-:Y:S04]  /*18470*/  @!P1 ST.E.64 [R18.64], R116 ;  /* 0x0000007412009985 */ /* 0x0003e8000c101b10 */
[----:B------:R1:W-:Y:S02]  /*18480*/  @!P0 ST.E.64 [R8.64], R120 ;  /* 0x0000007808008985 */ /* 0x0003e4000c101b10 */
.L_x_2480:
[----:B------:R-:W-:Y:S05]  /*18490*/  BSYNC B0 ;  /* 0x0000000000007941 */ /* 0x000fea0003800000 */
.L_x_2479:
[----:B-1--4-:R1:W4:Y:S04]  /*184a0*/  SHFL.IDX PT, R9, R3, 0x3, 0x1c1f ;  /* 0x007c1f0003097f89 */ /* 0x01232800000e0000 */
[----:B---3--:R1:W3:Y:S01]  /*184b0*/  SHFL.IDX PT, R8, R6, 0x3, 0x1c1f ;  /* 0x007c1f0006087f89 */ /* 0x0082e200000e0000 */
[----:B------:R-:W-:Y:S05]  /*184c0*/  @P6 EXIT ;  /* 0x000000000000694d */ /* 0x000fea0003800000 */
[C---:B------:R-:W-:Y:S02]  /*184d0*/  IADD3 R7, R0.reuse, 0x8, RZ ;  /* 0x0000000800077810 */ /* 0x040fe40007ffe0ff */
[----:B-1----:R-:W-:-:S02]  /*184e0*/  IADD3 R6, R0, 0x10, RZ ;  /* 0x0000001000067810 */ /* 0x002fc40007ffe0ff */
[----:B------:R-:W-:Y:S02]  /*184f0*/  ISETP.GE.AND P5, PT, R7, c[0x0][0x3c8], PT ;  /* 0x0000f20007007a0c */ /* 0x000fe40003fa6270 */
[C---:B------:R-:W-:Y:S02]  /*18500*/  IADD3 R5, R0.reuse, 0x18, RZ ;  /* 0x0000001800057810 */ /* 0x040fe40007ffe0ff */
[C---:B------:R-:W-:Y:S02]  /*18510*/  IADD3 R4, R0.reuse, 0x20, RZ ;  /* 0x0000002000047810 */ /* 0x040fe40007ffe0ff */
[C---:B------:R-:W-:Y:S02]  /*18520*/  IADD3 R3, R0.reuse, 0x28, RZ ;  /* 0x0000002800037810 */ /* 0x040fe40007ffe0ff */
[----:B------:R-:W-:Y:S02]  /*18530*/  IADD3 R2, R0, 0x30, RZ ;  /* 0x0000003000027810 */ /* 0x000fe40007ffe0ff */
[----:B------:R-:W-:-:S02]  /*18540*/  ISETP.GE.AND P4, PT, R6, c[0x0][0x3c8], PT ;  /* 0x0000f20006007a0c */ /* 0x000fc40003f86270 */
[----:B------:R-:W-:Y:S02]  /*18550*/  ISETP.GE.AND P3, PT, R5, c[0x0][0x3c8], PT ;  /* 0x0000f20005007a0c */ /* 0x000fe40003f66270 */
[----:B------:R-:W-:Y:S02]  /*18560*/  ISETP.GE.AND P2, PT, R4, c[0x0][0x3c8], PT ;  /* 0x0000f20004007a0c */ /* 0x000fe40003f46270 */
[----:B------:R-:W-:Y:S02]  /*18570*/  ISETP.GE.AND P1, PT, R3, c[0x0][0x3c8], PT ;  /* 0x0000f20003007a0c */ /* 0x000fe40003f26270 */
[----:B------:R-:W-:Y:S02]  /*18580*/  ISETP.GE.AND P6, PT, R0, c[0x0][0x3c8], PT ;  /* 0x0000f20000007a0c */ /* 0x000fe40003fc6270 */
[----:B------:R-:W-:Y:S02]  /*18590*/  ISETP.GE.AND P0, PT, R2, c[0x0][0x3c8], PT ;  /* 0x0000f20002007a0c */ /* 0x000fe40003f06270 */
[----:B------:R-:W-:-:S02]  /*185a0*/  @!P5 LEA.HI R7, R7, R7, RZ, 0x1 ;  /* 0x000000070707d211 */ /* 0x000fc400078f08ff */
[----:B------:R-:W-:Y:S02]  /*185b0*/  @!P4 LEA.HI R6, R6, R6, RZ, 0x1 ;  /* 0x000000060606c211 */ /* 0x000fe400078f08ff */
[----:B------:R-:W-:Y:S02]  /*185c0*/  @!P5 LOP3.LUT R7, R7, 0xfffffffe, RZ, 0xc0, !PT ;  /* 0xfffffffe0707d812 */ /* 0x000fe400078ec0ff */
[----:B------:R-:W-:Y:S02]  /*185d0*/  @!P3 LEA.HI R5, R5, R5, RZ, 0x1 ;  /* 0x000000050505b211 */ /* 0x000fe400078f08ff */
[----:B------:R-:W-:Y:S01]  /*185e0*/  @!P2 LEA.HI R4, R4, R4, RZ, 0x1 ;  /* 0x000000040404a211 */ /* 0x000fe200078f08ff */
[--C-:B---34-:R-:W-:Y:S01]  /*185f0*/  @!P6 IMAD.WIDE R10, R0, 0x4, R8.reuse ;  /* 0x00000004000ae825 */ /* 0x118fe200078e0208 */
[----:B------:R-:W-:Y:S02]  /*18600*/  @!P1 LEA.HI R3, R3, R3, RZ, 0x1 ;  /* 0x0000000303039211 */ /* 0x000fe400078f08ff */
[----:B------:R-:W-:Y:S01]  /*18610*/  @!P0 LEA.HI R2, R2, R2, RZ, 0x1 ;  /* 0x0000000202028211 */ /* 0x000fe200078f08ff */
[----:B------:R-:W-:Y:S01]  /*18620*/  @!P5 IMAD.WIDE R12, R7, 0x4, R8 ;  /* 0x00000004070cd825 */ /* 0x000fe200078e0208 */
[----:B------:R-:W-:Y:S01]  /*18630*/  @!P4 LOP3.LUT R6, R6, 0xfffffffe, RZ, 0xc0, !PT ;  /* 0xfffffffe0606c812 */ /* 0x000fe200078ec0ff */
[----:B------:R1:W-:Y:S01]  /*18640*/  @!P6 ST.E.64 [R10.64], R158 ;  /* 0x0000009e0a00e985 */ /* 0x0003e2000c101b10 */
[----:B------:R-:W-:-:S02]  /*18650*/  @!P3 LOP3.LUT R5, R5, 0xfffffffe, RZ, 0xc0, !PT ;  /* 0xfffffffe0505b812 */ /* 0x000fc400078ec0ff */
[----:B------:R-:W-:Y:S01]  /*18660*/  @!P2 LOP3.LUT R4, R4, 0xfffffffe, RZ, 0xc0, !PT ;  /* 0xfffffffe0404a812 */ /* 0x000fe200078ec0ff */
[--C-:B------:R-:W-:Y:S01]  /*18670*/  @!P4 IMAD.WIDE R6, R6, 0x4, R8.reuse ;  /* 0x000000040606c825 */ /* 0x100fe200078e0208 */
[----:B------:R-:W-:Y:S01]  /*18680*/  @!P1 LOP3.LUT R3, R3, 0xfffffffe, RZ, 0xc0, !PT ;  /* 0xfffffffe03039812 */ /* 0x000fe200078ec0ff */
[----:B------:R3:W-:Y:S01]  /*18690*/  @!P5 ST.E.64 [R12.64], R154 ;  /* 0x0000009a0c00d985 */ /* 0x0007e2000c101b10 */
[----:B------:R-:W-:Y:S02]  /*186a0*/  @!P0 LOP3.LUT R2, R2, 0xfffffffe, RZ, 0xc0, !PT ;  /* 0xfffffffe02028812 */ /* 0x000fe400078ec0ff */
[----:B------:R-:W-:Y:S01]  /*186b0*/  IADD3 R0, R0, 0x38, RZ ;  /* 0x0000003800007810 */ /* 0x000fe20007ffe0ff */
[----:B------:R4:W-:Y:S01]  /*186c0*/  @!P4 ST.E.64 [R6.64], R142 ;  /* 0x0000008e0600c985 */ /* 0x0009e2000c101b10 */
[----:B-1----:R-:W-:-:S04]  /*186d0*/  @!P3 IMAD.WIDE R10, R5, 0x4, R8 ;  /* 0x00000004050ab825 */ /* 0x002fc800078e0208 */
[--C-:B------:R-:W-:Y:S01]  /*186e0*/  @!P2 IMAD.WIDE R4, R4, 0x4, R8.reuse ;  /* 0x000000040404a825 */ /* 0x100fe200078e0208 */
[----:B------:R4:W-:Y:S03]  /*186f0*/  @!P3 ST.E.64 [R10.64], R138 ;  /* 0x0000008a0a00b985 */ /* 0x0009e6000c101b10 */
[--C-:B---3--:R-:W-:Y:S01]  /*18700*/  @!P1 IMAD.WIDE R12, R3, 0x4, R8.reuse ;  /* 0x00000004030c9825 */ /* 0x108fe200078e0208 */
[----:B------:R4:W-:Y:S03]  /*18710*/  @!P2 ST.E.64 [R4.64], R106 ;  /* 0x0000006a0400a985 */ /* 0x0009e6000c101b10 */
[----:B------:R-:W-:Y:S01]  /*18720*/  @!P0 IMAD.WIDE R2, R2, 0x4, R8 ;  /* 0x0000000402028825 */ /* 0x000fe200078e0208 */
        /* <DEDUP_REMOVED lines=9> */
.L_x_2474:
[----:B------:R-:W1:Y:S02]  /*187c0*/  S2R R3, SR_TID.X ;  /* 0x0000000000037919 */ /* 0x000e640000002100 */
[----:B-1----:R-:W-:-:S13]  /*187d0*/  ISETP.GT.AND P0, PT, R3, 0x7f, PT ;  /* 0x0000007f0300780c */ /* 0x002fda0003f04270 */
[----:B------:R-:W-:Y:S05]  /*187e0*/  @P0 EXIT ;  /* 0x000000000000094d */ /* 0x000fea0003800000 */
[----:B------:R-:W1:Y:S01]  /*187f0*/  S2R R7, SR_CTAID.X ;  /* 0x0000000000077919 */ /* 0x000e620000002500 */
[----:B------:R-:W-:-:S05]  /*18800*/  MOV R0, c[0x0][0x4e8] ;  /* 0x00013a0000007a02 */ /* 0x000fca0000000f00 */
[----:B------:R-:W-:Y:S01]  /*18810*/  IMAD R2, R0, c[0x0][0x388], RZ ;  /* 0x0000e20000027a24 */ /* 0x000fe200078e02ff */
[----:B-1----:R-:W-:-:S04]  /*18820*/  LEA R7, R7, R3, 0x7 ;  /* 0x0000000307077211 */ /* 0x002fc800078e38ff */
[----:B------:R-:W-:-:S13]  /*18830*/  ISETP.GE.AND P0, PT, R7, R2, PT ;  /* 0x000000020700720c */ /* 0x000fda0003f06270 */
[----:B------:R-:W-:Y:S05]  /*18840*/  @P0 EXIT ;  /* 0x000000000000094d */ /* 0x000fea0003800000 */
[----:B------:R-:W1:Y:S01]  /*18850*/  S2R R4, SR_CTAID.Z ;  /* 0x0000000000047919 */ /* 0x000e620000002700 */
[----:B------:R-:W-:Y:S01]  /*18860*/  USHF.R.S32.HI UR6, URZ, 0x1f, UR9 ;  /* 0x0000001f3f067899 */ /* 0x000fe20008011409 */
[----:B------:R-:W-:Y:S01]  /*18870*/  ISETP.NE.AND P0, PT, R0, 0x1, PT ;  /* 0x000000010000780c */ /* 0x000fe20003f05270 */
[----:B------:R-:W-:Y:S01]  /*18880*/  ULDC.64 UR4, c[0x0][0x4d0] ;  /* 0x0001340000047ab9 */ /* 0x000fe20000000a00 */
[----:B------:R-:W2:Y:S01]  /*18890*/  S2R R3, SR_CTAID.Y ;  /* 0x0000000000037919 */ /* 0x000ea20000002600 */
        /* <DEDUP_REMOVED lines=14> */
[----:B--2---:R-:W-:Y:S02]  /*18980*/  IMAD R2, R2, c[0x0][0x550], R3 ;  /* 0x0001540002027a24 */ /* 0x004fe400078e0203 */
[----:B------:R-:W-:Y:S01]  /*18990*/  IMAD R0, R4, c[0x0][0x4dc], R0 ;  /* 0x0001370004007a24 */ /* 0x000fe200078e0200 */
[----:B------:R-:W-:Y:S02]  /*189a0*/  IADD3 R4, -R6, RZ, RZ ;  /* 0x000000ff06047210 */ /* 0x000fe40007ffe1ff */
[----:B------:R-:W-:Y:S01]  /*189b0*/  SHF.R.S32.HI R3, RZ, 0x1f, R2 ;  /* 0x0000001fff037819 */ /* 0x000fe20000011402 */
[----:B------:R-:W-:Y:S01]  /*189c0*/  IMAD.IADD R9, R0, 0x1, R9 ;  /* 0x0000000100097824 */ /* 0x000fe200078e0209 */
[----:B------:R-:W-:Y:S01]  /*189d0*/  SHF.R.S32.HI R0, RZ, 0x1f, R6 ;  /* 0x0000001fff007819 */ /* 0x000fe20000011406 */
[----:B------:R-:W-:-:S02]  /*189e0*/  IMAD R4, R4, c[0x0][0x4e8], R7 ;  /* 0x00013a0004047a24 */ /* 0x000fc400078e0207 */
[----:B------:R-:W-:Y:S02]  /*189f0*/  IMAD R3, R3, c[0x0][0x4e0], RZ ;  /* 0x0001380003037a24 */ /* 0x000fe400078e02ff */
[----:B------:R-:W-:-:S04]  /*18a00*/  IMAD.WIDE.U32 R8, R2, c[0x0][0x4e0], R8 ;  /* 0x0001380002087a25 */ /* 0x000fc800078e0008 */
[----:B------:R-:W-:Y:S01]  /*18a10*/  IMAD R3, R2, c[0x0][0x4e4], R3 ;  /* 0x0001390002037a24 */ /* 0x000fe200078e0203 */
[----:B------:R-:W-:Y:S02]  /*18a20*/  SHF.R.S32.HI R2, RZ, 0x1f, R4 ;  /* 0x0000001fff027819 */ /* 0x000fe40000011404 */
[----:B------:R-:W-:-:S03]  /*18a30*/  IADD3 R6, P0, R6, R8, RZ ;  /* 0x0000000806067210 */ /* 0x000fc60007f1e0ff */
[----:B------:R-:W-:Y:S01]  /*18a40*/  IMAD R2, R2, c[0x0][0x4c8], RZ ;  /* 0x0001320002027a24 */ /* 0x000fe200078e02ff */
[----:B------:R-:W-:Y:S02]  /*18a50*/  IADD3.X R7, R0, R9, R3, P0, !PT ;  /* 0x0000000900077210 */ /* 0x000fe400007fe403 */
[----:B------:R-:W-:Y:S01]  /*18a60*/  MOV R0, 0xff800000 ;  /* 0xff80000000007802 */ /* 0x000fe20000000f00 */
[C---:B------:R-:W-:Y:S02]  /*18a70*/  IMAD R2, R4.reuse, c[0x0][0x4cc], R2 ;  /* 0x0001330004027a24 */ /* 0x040fe400078e0202 */
[----:B------:R-:W-:-:S05]  /*18a80*/  IMAD.WIDE.U32 R6, R4, c[0x0][0x4c8], R6 ;  /* 0x0001320004067a25 */ /* 0x000fca00078e0006 */
[----:B------:R-:W-:Y:S02]  /*18a90*/  IADD3 R2, R7, R2, RZ ;  /* 0x0000000207027210 */ /* 0x000fe40007ffe0ff */
[----:B------:R-:W-:-:S04]  /*18aa0*/  LEA R4, P0, R6, c[0x0][0x4a8], 0x2 ;  /* 0x00012a0006047a11 */ /* 0x000fc800078010ff */
[----:B------:R-:W-:-:S05]  /*18ab0*/  LEA.HI.X R5, R6, c[0x0][0x4ac], R2, 0x2, P0 ;  /* 0x00012b0006057a11 */ /* 0x000fca00000f1402 */
[----:B------:R-:W-:Y:S01]  /*18ac0*/  STG.E [R4.64], R0 ;  /* 0x0000000004007986 */ /* 0x000fe2000c101910 */
[----:B------:R-:W-:Y:S05]  /*18ad0*/  EXIT ;  /* 0x000000000000794d */ /* 0x000fea0003800000 */
.L_x_2481:
        /* <DEDUP_REMOVED lines=10> */
.L_x_3864:


//--------------------- .text._ZN7cutlass13device_kernelIN5flash19enable_sm80_to_sm89INS1_16FlashAttnFwdSm80INS1_25CollectiveMainloopFwdSm80ILi4ELi1ELb0EN4cute5tupleIJNS5_1CILi128EEENS7_ILi80EEENS7_ILi64EEEEEELi64ENS_10bfloat16_tEfNS_4arch4Sm80ELb0ELb1ELb0ELb1ELb1ELb0ELb1ELb1EEENS1_21CollectiveEpilogueFwdINS6_IJS8_SA_S9_EEENS6_IJNS7_ILi1EEESI_SI_EEESC_SE_Li128ELb1ELb1ELb1ELb0EEENS1_36VarlenDynamicPersistentTileSchedulerILi128ELi80ELi128ELi128ELb1ELb1ELb0ELb1ELb0ELb1EEEEEEEEEvNT_6ParamsE --------------------------
	.section	.text._ZN7cutlass13device_kernelIN5flash19enable_sm80_to_sm89INS1_16FlashAttnFwdSm80INS1_25CollectiveMainloopFwdSm80ILi4ELi1ELb0EN4cute5tupleIJNS5_1CILi128EEENS7_ILi80EEENS7_ILi64EEEEEELi64ENS_10bfloat16_tEfNS_4arch4Sm80ELb0ELb1ELb0ELb1ELb1ELb0ELb1ELb1EEENS1_21CollectiveEpilogueFwdINS6_IJS8_SA_S9_EEENS6_IJNS7_ILi1EEESI_SI_EEESC_SE_Li128ELb1ELb1ELb1ELb0EEENS1_36VarlenDynamicPersistentTileSchedulerILi128ELi80ELi128ELi128ELb1ELb1ELb0ELb1ELb0ELb1EEEEEEEEEvNT_6ParamsE,"ax",@progbits
	.sectioninfo	@"SHI_REGISTERS=255"
	.align	128
.text._ZN7cutlass13device_kernelIN5flash19enable_sm80_to_sm89INS1_16FlashAttnFwdSm80INS1_25CollectiveMainloopFwdSm80ILi4ELi1ELb0EN4cute5tupleIJNS5_1CILi128EEENS7_ILi80EEENS7_ILi64EEEEEELi64ENS_10bfloat16_tEfNS_4arch4Sm80ELb0ELb1ELb0ELb1ELb1ELb0ELb1ELb1EEENS1_21CollectiveEpilogueFwdINS6_IJS8_SA_S9_EEENS6_IJNS7_ILi1EEESI_SI_EEESC_SE_Li128ELb1ELb1ELb1ELb0EEENS1_36VarlenDynamicPersistentTileSchedulerILi128ELi80ELi128ELi128ELb1ELb1ELb0ELb1ELb0ELb1EEEEEEEEEvNT_6ParamsE:
        .type           _ZN7cutlass13device_kernelIN5flash19enable_sm80_to_sm89INS1_16FlashAttnFwdSm80INS1_25CollectiveMainloopFwdSm80ILi4ELi1ELb0EN4cute5tupleIJNS5_1CILi128EEENS7_ILi80EEENS7_ILi64EEEEEELi64ENS_10bfloat16_tEfNS_4arch4Sm80ELb0ELb1ELb0ELb1ELb1ELb0ELb1ELb1EEENS1_21CollectiveEpilogueFwdINS6_IJS8_SA_S9_EEENS6_IJNS7_ILi1EEESI_SI_EEESC_SE_Li128ELb1ELb1ELb1ELb0EEENS1_36VarlenDynamicPersistentTileSchedulerILi128ELi80ELi128ELi128ELb1ELb1ELb0ELb1ELb0ELb1EEEEEEEEEvNT_6ParamsE,@function
        .size           _ZN7cutlass13device_kernelIN5flash19enable_sm80_to_sm89INS1_16FlashAttnFwdSm80INS1_25CollectiveMainloopFwdSm80ILi4ELi1ELb0EN4cute5tupleIJNS5_1CILi128EEENS7_ILi80EEENS7_ILi64EEEEEELi64ENS_10bfloat16_tEfNS_4arch4Sm80ELb0ELb1ELb0ELb1ELb1ELb0ELb1ELb1EEENS1_21CollectiveEpilogueFwdINS6_IJS8_SA_S9_EEENS6_IJNS7_ILi1EEESI_SI_EEESC_SE_Li128ELb1ELb1ELb1ELb0EEENS1_36VarlenDynamicPersistentTileSchedulerILi128ELi80ELi128ELi128ELb1ELb1ELb0ELb1ELb0ELb1EEEEEEEEEvNT_6ParamsE,(.L_x_3865 - _ZN7cutlass13device_kernelIN5flash19enable_sm80_to_sm89INS1_16FlashAttnFwdSm80INS1_25CollectiveMainloopFwdSm80ILi4ELi1ELb0EN4cute5tupleIJNS5_1CILi128EEENS7_ILi80EEENS7_ILi64EEEEEELi64ENS_10bfloat16_tEfNS_4arch4Sm80ELb0ELb1ELb0ELb1ELb1ELb0ELb1ELb1EEENS1_21CollectiveEpilogueFwdINS6_IJS8_SA_S9_EEENS6_IJNS7_ILi1EEESI_SI_EEESC_SE_Li128ELb1ELb1ELb1ELb0EEENS1_36VarlenDynamicPersistentTileSchedulerILi128ELi80ELi128ELi128ELb1ELb1ELb0ELb1ELb0ELb1EEEEEEEEEvNT_6ParamsE)
        .other          _ZN7cutlass13device_kernelIN5flash19enable_sm80_to_sm89INS1_16FlashAttnFwdSm80INS1_25CollectiveMainloopFwdSm80ILi4ELi1ELb0EN4cute5tupleIJNS5_1CILi128EEENS7_ILi80EEENS7_ILi64EEEEEELi64ENS_10bfloat16_tEfNS_4arch4Sm80ELb0ELb1ELb0ELb1ELb1ELb0ELb1ELb1EEENS1_21CollectiveEpilogueFwdINS6_IJS8_SA_S9_EEENS6_IJNS7_ILi1EEESI_SI_EEESC_SE_Li128ELb1ELb1ELb1ELb0EEENS1_36VarlenDynamicPersistentTileSchedulerILi128ELi80ELi128ELi128ELb1ELb1ELb0ELb1ELb0ELb1EEEEEEEEEvNT_6ParamsE,@"STO_CUDA_ENTRY STV_DEFAULT"
_ZN7cutlass13device_kernelIN5flash19enable_sm80_to_sm89INS1_16FlashAttnFwdSm80INS1_25CollectiveMainloopFwdSm80ILi4ELi1ELb0EN4cute5tupleIJNS5_1CILi128EEENS7_ILi80EEENS7_ILi64EEEEEELi64ENS_10bfloat16_tEfNS_4arch4Sm80ELb0ELb1ELb0ELb1ELb1ELb0ELb1ELb1EEENS1_21CollectiveEpilogueFwdINS6_IJS8_SA_S9_EEENS6_IJNS7_ILi1EEESI_SI_EEESC_SE_Li128ELb1ELb1ELb1ELb0EEENS1_36VarlenDynamicPersistentTileSchedulerILi128ELi80ELi128ELi128ELb1ELb1ELb0ELb1ELb0ELb1EEEEEEEEEvNT_6ParamsE:
        /* <DEDUP_REMOVED lines=54> */
.L_x_2487:
        /* <DEDUP_REMOVED lines=16> */
.L_x_2714:
        /* <DEDUP_REMOVED lines=16> */
.L_x_2715:
[----:B--2---:R-:W-:-:S05]  /*0560*/  IMAD R0, R0, c[0x0][0x538], RZ ;  /* 0x00014e0000007a24 */ /* 0x004fca00078e02ff */
[----:B------:R-:W-:-:S04]  /*0570*/  IADD3 R7, R0, R7, RZ ;  /* 0x0000000700077210 */ /* 0x000fc80007ffe0ff */
[----:B------:R-:W-:-:S13]  /*0580*/  ISETP.GT.AND P0, PT, R7, UR4, PT ;  /* 0x0000000407007c0c */ /* 0x000fda000bf04270 */
[----:B-1----:R-:W-:Y:S05]  /*0590*/  @!P0 BRA `(.L_x_2487) ;  /* 0xfffffdc000008947 */ /* 0x002fea000383ffff */
.L_x_2483:
[----:B------:R-:W-:-:S05]  /*05a0*/  IADD3 R10, -R0, R7, RZ ;  /* 0x00000007000a7210 */ /* 0x000fca0007ffe1ff */
[----:B------:R-:W-:-:S05]  /*05b0*/  IMAD R0, R4, c[0x0][0x538], R10 ;  /* 0x00014e0004007a24 */ /* 0x000fca00078e020a */
[----:B------:R-:W-:Y:S01]  /*05c0*/  ISETP.GT.AND P0, PT, R0, UR4, PT ;  /* 0x0000000400007c0c */ /* 0x000fe2000bf04270 */
[----:B------:R-:W-:-:S12]  /*05d0*/  BRA.DIV ~URZ, `(.L_x_2488) ;  /* 0x0001a1227f007947 */ /* 0x000fd8000b800000 */
[----:B------:R-:W-:-:S04]  /*05e0*/  VOTE.ANY R7, PT, !P0 ;  /* 0x0000000000077806 */ /* 0x000fc800040e0100 */
.L_x_2716:
[----:B------:R-:W1:Y:S02]  /*05f0*/  POPC R0, R7 ;  /* 0x0000000700007309 */ /* 0x000e640000000000 */
[----:B-1----:R-:W-:-:S05]  /*0600*/  IADD3 R2, R0, R6, RZ ;  /* 0x0000000600027210 */ /* 0x002fca0007ffe0ff */
[----:B------:R1:W-:Y:S01]  /*0610*/  STL [R1+0x4c], R2 ;  /* 0x00004c0201007387 */ /* 0x0003e20000100800 */
[----:B------:R-:W-:Y:S05]  /*0620*/  BRA.DIV ~URZ, `(.L_x_2489) ;  /* 0x0001a1227f007947 */ /* 0x000fea000b800000 */
[----:B------:R2:W3:Y:S01]  /*0630*/  SHFL.IDX PT, R12, R9, R0, 0x1f ;  /* 0x00001f00090c7589 */ /* 0x0004e200000e0000 */
[----:B------:R-:W-:-:S03]  /*0640*/  MOV R5, RZ ;  /* 0x000000ff00057202 */ /* 0x000fc60000000f00 */
[----:B------:R2:W4:Y:S04]  /*0650*/  SHFL.IDX PT, R9, R8, R0, 0x1f ;  /* 0x00001f0008097589 */ /* 0x00052800000e0000 */
.L_x_2717:
[----:B------:R-:W-:Y:S01]  /*0660*/  ISETP.NE.AND P0, PT, R7, RZ, PT ;  /* 0x000000ff0700720c */ /* 0x000fe20003f05270 */
[----:B------:R-:W-:-:S12]  /*0670*/  BSSY B0, `(.L_x_2490) ;  /* 0x0000005000007945 */ /* 0x000fd80003800000 */
[----:B------:R-:W-:Y:S05]  /*0680*/  @!P0 BRA `(.L_x_2491) ;  /* 0x0000003000008947 */ /* 0x000fea0003800000 */
[----:B--2---:R-:W-:Y:S01]  /*0690*/  IADD3 R0, R0, -0x1, RZ ;  /* 0xffffffff00007810 */ /* 0x004fe20007ffe0ff */
[----:B------:R-:W-:Y:S05]  /*06a0*/  BRA.DIV ~URZ, `(.L_x_2492) ;  /* 0x0001a1827f007947 */ /* 0x000fea000b800000 */
[----:B------:R2:W1:Y:S02]  /*06b0*/  SHFL.IDX PT, R5, R4, R0, 0x1f ;  /* 0x00001f0004057589 */ /* 0x00046400000e0000 */
.L_x_2491:
[----:B------:R-:W-:Y:S05]  /*06c0*/  BSYNC B0 ;  /* 0x0000000000007941 */ /* 0x000fea0003800000 */
.L_x_2490:
        /* <DEDUP_REMOVED lines=69> */
.L_x_2494:
        /* <DEDUP_REMOVED lines=70> */
.L_x_2495:
[----:B------:R-:W-:Y:S05]  /*0f80*/  BSYNC B0 ;  /* 0x0000000000007941 */ /* 0x000fea0003800000 */
.L_x_2493:
[----:B------:R-:W-:-:S04]  /*0f90*/  LOP3.LUT R0, RZ, R0, RZ, 0x33, !PT ;  /* 0x00000000ff007212 */ /* 0x000fc800078e33ff */
[----:B------:R-:W-:-:S05]  /*0fa0*/  IADD3 R0, R0, R12, RZ ;  /* 0x0000000c00007210 */ /* 0x000fca0007ffe0ff */
[----:B------:R2:W-:Y:S01]  /*0fb0*/  STL [R1+0x44], R0 ;  /* 0x0000440001007387 */ /* 0x0005e20000100800 */
[----:B------:R-:W-:Y:S05]  /*0fc0*/  BRA `(.L_x_2496) ;  /* 0x0000006000007947 */ /* 0x000fea0003800000 */
.L_x_2484:
[----:B------:R-:W-:Y:S01]  /*0fd0*/  MOV R0, UR4 ;  /* 0x0000000400007c02 */ /* 0x000fe20008000f00 */
[----:B------:R-:W-:Y:S04]  /*0fe0*/  STL [R1+0x44], RZ ;  /* 0x000044ff01007387 */ /* 0x000fe80000100800 */
[----:B------:R-:W-:Y:S04]  /*0ff0*/  STL [R1+0x48], RZ ;  /* 0x000048ff01007387 */ /* 0x000fe80000100800 */
[----:B------:R1:W-:Y:S02]  /*1000*/  STL [R1+0x40], R0 ;  /* 0x0000400001007387 */ /* 0x0003e40000100800 */
[----:B-1----:R-:W-:-:S05]  /*1010*/  MOV R0, c[0x0][0x53c] ;  /* 0x00014f0000007a02 */ /* 0x002fca0000000f00 */
[----:B------:R1:W-:Y:S02]  /*1020*/  STL [R1+0x4c], R0 ;  /* 0x00004c0001007387 */ /* 0x0003e40000100800 */
.L_x_2496:
        /* <DEDUP_REMOVED lines=8> */
.L_x_2482:
        /* <DEDUP_REMOVED lines=75> */
[----:B------:R-:W-:Y:S01]  /*1560*/  IMAD.MOV.U32 R7, RZ, RZ, -0x10 ;  /* 0xfffffff0ff077424 */ /* 0x000fe200078e00ff */
        /* <DEDUP_REMOVED lines=13> */
[----:B------:R-:W-:Y:S01]  /*1640*/  STL [R1+0x7c], R18 ;  /* 0x00007c1201007387 */ /* 0x000fe20000100800 */
[----:B------:R-:W-:Y:S01]  /*1650*/  LOP3.LUT R5, R2, R3, RZ, 0xfc, !PT ;  /* 0x0000000302057212 */ /* 0x000fe200078efcff */
[----:B------:R-:W-:Y:S01]  /*1660*/  IMAD.MOV.U32 R11, RZ, RZ, 0x40 ;  /* 0x00000040ff0b7424 */ /* 0x000fe200078e00ff */
        /* <DEDUP_REMOVED lines=11> */
[C---:B------:R-:W-:Y:S02]  /*1720*/  SEL R2, R11.reuse, 0xffffffc0, !P3 ;  /* 0xffffffc00b027807 */ /* 0x040fe40005800000 */
[C---:B------:R-:W-:Y:S02]  /*1730*/  IADD3 R16, R248.reuse, 0x8, RZ ;  /* 0x00000008f8107810 */ /* 0x040fe40007ffe0ff */
[----:B------:R-:W-:Y:S01]  /*1740*/  IADD3 R13, R248, 0x20, RZ ;  /* 0x00000020f80d7810 */ /* 0x000fe20007ffe0ff */
[----:B------:R-:W-:Y:S01]  /*1750*/  IMAD.IADD R194, R188, 0x1, R2 ;  /* 0x00000001bcc27824 */ /* 0x000fe200078e0202 */
[----:B------:R-:W-:Y:S02]  /*1760*/  SEL R3, R11, 0xffffffc0, !P5 ;  /* 0xffffffc00b037807 */ /* 0x000fe40006800000 */
[----:B------:R-:W-:Y:S02]  /*1770*/  IADD3 R11, R248, 0x30, RZ ;  /* 0x00000030f80b7810 */ /* 0x000fe40007ffe0ff */
[----:B------:R-:W-:-:S02]  /*1780*/  IADD3 R199, R188, 0x20, RZ ;  /* 0x00000020bcc77810 */ /* 0x000fc40007ffe0ff */
[----:B------:R-:W-:Y:S02]  /*1790*/  @P4 IADD3 R199, R188, -0x20, RZ ;  /* 0xffffffe0bcc74810 */ /* 0x000fe40007ffe0ff */
[----:B-1----:R-:W-:Y:S02]  /*17a0*/  SEL R6, R9, 0xffffffe0, !P1 ;  /* 0xffffffe009067807 */ /* 0x002fe40004800000 */
[----:B------:R-:W-:Y:S01]  /*17b0*/  SHF.R.S32.HI R9, RZ, 0x1f, R248 ;  /* 0x0000001fff097819 */ /* 0x000fe200000114f8 */
[----:B------:R-:W-:Y:S01]  /*17c0*/  IMAD.IADD R191, R2, 0x1, R199 ;  /* 0x0000000102bf7824 */ /* 0x000fe200078e02c7 */
[----:B------:R-:W-:Y:S02]  /*17d0*/  IADD3 R9, R248, 0x38, RZ ;  /* 0x00000038f8097810 */ /* 0x000fe40007ffe0ff */
[----:B------:R-:W-:Y:S02]  /*17e0*/  SHF.R.S32.HI R11, RZ, 0x1f, R11 ;  /* 0x0000001fff0b7819 */ /* 0x000fe4000001140b */
[----:B--2---:R-:W-:-:S02]  /*17f0*/  LEA R10, R8, 0x80, 0x1 ;  /* 0x00000080080a7811 */ /* 0x004fc400078e08ff */
[----:B------:R-:W-:Y:S02]  /*1800*/  SHF.R.S32.HI R8, RZ, 0x1f, R16 ;  /* 0x0000001fff087819 */ /* 0x000fe40000011410 */
[----:B------:R-:W-:Y:S01]  /*1810*/  SHF.R.S32.HI R8, RZ, 0x1f, R13 ;  /* 0x0000001fff087819 */ /* 0x000fe2000001140d */
[C-C-:B------:R-:W-:Y:S01]  /*1820*/  IMAD.IADD R11, R10.reuse, 0x1, R6.reuse ;  /* 0x000000010a0b7824 */ /* 0x140fe200078e0206 */
[----:B------:R-:W-:Y:S01]  /*1830*/  SHF.R.S32.HI R8, RZ, 0x1f, R9 ;  /* 0x0000001fff087819 */ /* 0x000fe20000011409 */
[C---:B------:R-:W-:Y:S01]  /*1840*/  IMAD.IADD R8, R10.reuse, 0x1, R7 ;  /* 0x000000010a087824 */ /* 0x040fe200078e0207 */
[C---:B------:R-:W-:Y:S01]  /*1850*/  IADD3 R9, R10.reuse, 0x40, RZ ;  /* 0x000000400a097810 */ /* 0x040fe20007ffe0ff */
[----:B------:R-:W-:Y:S01]  /*1860*/  STL [R1+0x54], R10 ;  /* 0x0000540a01007387 */ /* 0x000fe20000100800 */
[----:B------:R-:W-:Y:S01]  /*1870*/  @P2 IADD3 R9, R10, -0x40, RZ ;  /* 0xffffffc00a092810 */ /* 0x000fe20007ffe0ff */
[----:B------:R-:W-:Y:S01]  /*1880*/  IMAD.IADD R2, R8, 0x1, R6 ;  /* 0x0000000108027824 */ /* 0x000fe200078e0206 */
[----:B------:R-:W-:Y:S01]  /*1890*/  LEA R195, R4, 0x5100, 0x1 ;  /* 0x0000510004c37811 */ /* 0x000fe200078e08ff */
[----:B------:R-:W-:Y:S01]  /*18a0*/  STL [R1+0x6c], R11 ;  /* 0x00006c0b01007387 */ /* 0x000fe20000100800 */
[----:B------:R-:W-:-:S02]  /*18b0*/  LEA R189, R5, 0x100, 0x1 ;  /* 0x0000010005bd7811 */ /* 0x000fc400078e08ff */
[C---:B------:R-:W-:Y:S01]  /*18c0*/  IADD3 R15, R248.reuse, 0x10, RZ ;  /* 0x00000010f80f7810 */ /* 0x040fe20007ffe0ff */
[----:B------:R1:W-:Y:S01]  /*18d0*/  STL [R1+0x64], R8 ;  /* 0x0000640801007387 */ /* 0x0003e20000100800 */
[----:B------:R-:W-:Y:S01]  /*18e0*/  IMAD.IADD R196, R195, 0x1, R3 ;  /* 0x00000001c3c47824 */ /* 0x000fe200078e0203 */
[C---:B------:R-:W-:Y:S01]  /*18f0*/  IADD3 R14, R248.reuse, 0x18, RZ ;  /* 0x00000018f80e7810 */ /* 0x040fe20007ffe0ff */
[----:B------:R-:W-:Y:S01]  /*1900*/  IMAD.IADD R190, R3, 0x1, R189 ;  /* 0x0000000103be7824 */ /* 0x000fe200078e02bd */
[----:B------:R2:W-:Y:S01]  /*1910*/  STL [R1+0x68], R2 ;  /* 0x0000680201007387 */ /* 0x0005e20000100800 */
[----:B------:R-:W-:Y:S01]  /*1920*/  IADD3 R12, R248, 0x28, RZ ;  /* 0x00000028f80c7810 */ /* 0x000fe20007ffe0ff */
[----:B------:R-:W-:Y:S01]  /*1930*/  IMAD.IADD R198, R195, 0x1, R0 ;  /* 0x00000001c3c67824 */ /* 0x000fe200078e0200 */
[----:B------:R-:W-:Y:S01]  /*1940*/  SHF.R.S32.HI R15, RZ, 0x1f, R15 ;  /* 0x0000001fff0f7819 */ /* 0x000fe2000001140f */
[----:B------:R-:W-:Y:S01]  /*1950*/  STL [R1+0x58], R9 ;  /* 0x0000580901007387 */ /* 0x000fe20000100800 */
[----:B------:R-:W-:Y:S01]  /*1960*/  SHF.R.S32.HI R14, RZ, 0x1f, R14 ;  /* 0x0000001fff0e7819 */ /* 0x000fe2000001140e */
[C---:B------:R-:W-:Y:S01]  /*1970*/  IMAD.IADD R193, R0.reuse, 0x1, R189 ;  /* 0x0000000100c17824 */ /* 0x040fe200078e02bd */
[----:B------:R-:W-:Y:S01]  /*1980*/  SHF.R.S32.HI R12, RZ, 0x1f, R12 ;  /* 0x0000001fff0c7819 */ /* 0x000fe2000001140c */
[C---:B------:R-:W-:Y:S01]  /*1990*/  IMAD.IADD R197, R0.reuse, 0x1, R196 ;  /* 0x0000000100c57824 */ /* 0x040fe200078e02c4 */
[C---:B------:R-:W-:Y:S01]  /*19a0*/  IADD3 R203, R199.reuse, 0x800, RZ ;  /* 0x00000800c7cb7810 */ /* 0x040fe20007ffe0ff */
[----:B------:R-:W-:Y:S01]  /*19b0*/  IMAD.IADD R192, R0, 0x1, R190 ;  /* 0x0000000100c07824 */ /* 0x000fe200078e02be */
[----:B------:R-:W-:-:S02]  /*19c0*/  IADD3 R202, R199, 0x1000, RZ ;  /* 0x00001000c7ca7810 */ /* 0x000fc40007ffe0ff */
[C---:B------:R-:W-:Y:S02]  /*19d0*/  IADD3 R201, R199.reuse, 0x1800, RZ ;  /* 0x00001800c7c97810 */ /* 0x040fe40007ffe0ff */
[----:B------:R-:W-:Y:S01]  /*19e0*/  IADD3 R200, R199, 0x2000, RZ ;  /* 0x00002000c7c87810 */ /* 0x000fe20007ffe0ff */
[--C-:B-1----:R-:W-:Y:S02]  /*19f0*/  IMAD.IADD R8, R6, 0x1, R9.reuse ;  /* 0x0000000106087824 */ /* 0x102fe400078e0209 */
[----:B--2---:R-:W-:-:S03]  /*1a00*/  IMAD.IADD R2, R7, 0x1, R9 ;  /* 0x0000000107027824 */ /* 0x004fc600078e0209 */
[----:B------:R-:W-:Y:S01]  /*1a10*/  STL [R1+0x5c], R8 ;  /* 0x00005c0801007387 */ /* 0x000fe20000100800 */
[----:B------:R-:W-:-:S03]  /*1a20*/  IMAD.IADD R3, R7, 0x1, R8 ;  /* 0x0000000107037824 */ /* 0x000fc600078e0208 */
[----:B------:R1:W-:Y:S04]  /*1a30*/  STL [R1+0x60], R2 ;  /* 0x0000600201007387 */ /* 0x0003e80000100800 */
[----:B------:R2:W-:Y:S01]  /*1a40*/  STL [R1+0x74], R3 ;  /* 0x0000740301007387 */ /* 0x0005e20000100800 */
[----:B-1----:R-:W-:-:S05]  /*1a50*/  IMAD.IADD R2, R6, 0x1, R2 ;  /* 0x0000000106027824 */ /* 0x002fca00078e0202 */
[----:B------:R2:W-:Y:S02]  /*1a60*/  STL [R1+0x70], R2 ;  /* 0x0000700201007387 */ /* 0x0005e40000100800 */
.L_x_2713:
        /* <DEDUP_REMOVED lines=24> */
.L_x_2497:
[----:B------:R-:W-:-:S04]  /*1bf0*/  ISETP.NE.U32.AND P0, PT, RZ, c[0x0][0x368], PT ;  /* 0x0000da00ff007a0c */ /* 0x000fc80003f05070 */
[----:B------:R-:W-:-:S13]  /*1c00*/  ISETP.NE.AND.EX P0, PT, RZ, c[0x0][0x36c], PT, P0 ;  /* 0x0000db00ff007a0c */ /* 0x000fda0003f05300 */
[----:B------:R-:W-:Y:S05]  /*1c10*/  @!P0 BRA `(.L_x_2498) ;  /* 0x0000003000008947 */ /* 0x000fea0003800000 */
[----:B-1----:R-:W-:-:S05]  /*1c20*/  IMAD.WIDE R2, R14, R13, c[0x0][0x368] ;  /* 0x0000da000e027625 */ /* 0x002fca00078e020d */
[----:B------:R1:W5:Y:S01]  /*1c30*/  LDG.E R0, [R2.64] ;  /* 0x0000000602007981 */ /* 0x000362000c1e1900 */
[----:B------:R-:W-:Y:S05]  /*1c40*/  BRA `(.L_x_2499) ;  /* 0x0000008000007947 */ /* 0x000fea0003800000 */
.L_x_2498:
        /* <DEDUP_REMOVED lines=8> */
.L_x_2499:
        /* <DEDUP_REMOVED lines=30> */
.L_x_2502:
[----:B------:R-:W-:-:S13]  /*1eb0*/  ISETP.NE.AND P0, PT, R6, 0x1, PT ;  /* 0x000000010600780c */ /* 0x000fda0003f05270 */
[----:B------:R-:W-:-:S05]  /*1ec0*/  @P0 IMAD.HI.U32 R0, R2, c[0x0][0x330], RZ ;  /* 0x0000cc0002000a27 */ /* 0x000fca00078e00ff */
[----:B------:R-:W-:Y:S02]  /*1ed0*/  @P0 SHF.R.U32.HI R2, RZ, c[0x0][0x334], R0 ;  /* 0x0000cd00ff020a19 */ /* 0x000fe40000011600 */
.L_x_2503:
[----:B------:R-:W-:Y:S05]  /*1ee0*/  BSYNC B0 ;  /* 0x0000000000007941 */ /* 0x000fea0003800000 */
.L_x_2501:
[----:B------:R-:W-:-:S05]  /*1ef0*/  IMAD R2, R2, R6, c[0x0][0x32c] ;  /* 0x0000cb0002027624 */ /* 0x000fca00078e0206 */
[----:B------:R-:W-:-:S04]  /*1f00*/  IMNMX R3, R3, R2, PT ;  /* 0x0000000203037217 */ /* 0x000fc80003800200 */
.L_x_2500:
        /* <DEDUP_REMOVED lines=25> */
.L_x_2506:
[----:B------:R-:W-:-:S13]  /*20a0*/  ISETP.NE.AND P0, PT, R6, 0x1, PT ;  /* 0x000000010600780c */ /* 0x000fda0003f05270 */
[----:B------:R-:W-:-:S05]  /*20b0*/  @P0 IMAD.HI.U32 R3, R0, c[0x0][0x330], RZ ;  /* 0x0000cc0000030a27 */ /* 0x000fca00078e00ff */
[----:B------:R-:W-:Y:S02]  /*20c0*/  @P0 SHF.R.U32.HI R0, RZ, c[0x0][0x334], R3 ;  /* 0x0000cd00ff000a19 */ /* 0x000fe40000011603 */
.L_x_2507:
[----:B------:R-:W-:Y:S05]  /*20d0*/  BSYNC B0 ;  /* 0x0000000000007941 */ /* 0x000fea0003800000 */
.L_x_2505:
[----:B------:R-:W-:-:S05]  /*20e0*/  IMAD R0, R0, c[0x0][0x32c], RZ ;  /* 0x0000cb0000007a24 */ /* 0x000fca00078e02ff */
[----:B------:R-:W-:-:S04]  /*20f0*/  IMNMX R2, R2, R0, !PT ;  /* 0x0000000002027217 */ /* 0x000fc80007800200 */
.L_x_2504:
        /* <DEDUP_REMOVED lines=48> */
.L_x_2509:
[----:B------:R-:W-:Y:S05]  /*2400*/  BSYNC B0 ;  /* 0x0000000000007941 */ /* 0x000fea0003800000 */
.L_x_2508:
        /* <DEDUP_REMOVED lines=84> */
.L_x_2718:
[----:B------:R-:W-:Y:S05]  /*2950*/  BRA.DIV ~URZ, `(.L_x_2512) ;  /* 0x00017fb27f007947 */ /* 0x000fea000b800000 */
[----:B------:R4:W1:Y:S02]  /*2960*/  SHFL.IDX PT, R2, R6, RZ, 0x181f ;  /* 0x00181fff06027589 */ /* 0x00086400000e0000 */
.L_x_2719:
        /* <DEDUP_REMOVED lines=17> */
.L_x_2514:
[----:B------:R-:W-:Y:S05]  /*2a80*/  BSYNC B0 ;  /* 0x0000000000007941 */ /* 0x000fea0003800000 */
.L_x_2513:
[----:B------:R-:W-:Y:S05]  /*2a90*/  BRA.DIV ~URZ, `(.L_x_2515) ;  /* 0x00017ee27f007947 */ /* 0x000fea000b800000 */
[----:B---3--:R2:W3:Y:S04]  /*2aa0*/  SHFL.IDX PT, R7, R5, 0x1, 0x181f ;  /* 0x00381f0005077f89 */ /* 0x0084e800000e0000 */
[----:B-1----:R2:W1:Y:S02]  /*2ab0*/  SHFL.IDX PT, R2, R6, 0x1, 0x181f ;  /* 0x00381f0006027f89 */ /* 0x00246400000e0000 */
.L_x_2720:
        /* <DEDUP_REMOVED lines=11> */
.L_x_2517:
[----:B------:R-:W-:Y:S05]  /*2b70*/  BSYNC B0 ;  /* 0x0000000000007941 */ /* 0x000fea0003800000 */
.L_x_2516:
[----:B------:R-:W-:Y:S05]  /*2b80*/  BRA.DIV ~URZ, `(.L_x_2518) ;  /* 0x00017ec27f007947 */ /* 0x000fea000b800000 */
[----:B---3--:R3:W4:Y:S02]  /*2b90*/  SHFL.IDX PT, R7, R5, 0x2, 0x181f ;  /* 0x00581f0005077f89 */ /* 0x00872400000e0000 */
.L_x_2721:
[----:B------:R-:W-:Y:S05]  /*2ba0*/  BRA.DIV ~URZ, `(.L_x_2519) ;  /* 0x00017f127f007947 */ /* 0x000fea000b800000 */
[----:B-1----:R1:W2:Y:S02]  /*2bb0*/  SHFL.IDX PT, R2, R6, 0x2, 0x181f ;  /* 0x00581f0006027f89 */ /* 0x0022a400000e0000 */
.L_x_2722:
        /* <DEDUP_REMOVED lines=11> */
.L_x_2521:
[----:B------:R-:W-:Y:S05]  /*2c70*/  BSYNC B0 ;  /* 0x0000000000007941 */ /* 0x000fea0003800000 */
.L_x_2520:
[----:B------:R-:W-:Y:S05]  /*2c80*/  BRA.DIV ~URZ, `(.L_x_2522) ;  /* 0x00017ea27f007947 */ /* 0x000fea000b800000 */
[----:B----4-:R4:W1:Y:S04]  /*2c90*/  SHFL.IDX PT, R7, R5, 0x3, 0x181f ;  /* 0x00781f0005077f89 */ /* 0x01086800000e0000 */
[----:B--2---:R4:W2:Y:S02]  /*2ca0*/  SHFL.IDX PT, R2, R6, 0x3, 0x181f ;  /* 0x00781f0006027f89 */ /* 0x0048a400000e0000 */
.L_x_2723:
        /* <DEDUP_REMOVED lines=11> */
.L_x_2524:
[----:B------:R-:W-:Y:S05]  /*2d60*/  BSYNC B0 ;  /* 0x0000000000007941 */ /* 0x000fea0003800000 */
.L_x_2523:
[----:B------:R-:W-:Y:S05]  /*2d70*/  BRA.DIV ~URZ, `(.L_x_2525) ;  /* 0x00017e827f007947 */ /* 0x000fea000b800000 */
[----:B-1----:R1:W3:Y:S02]  /*2d80*/  SHFL.IDX PT, R7, R5, 0x4, 0x181f ;  /* 0x00981f0005077f89 */ /* 0x0022e400000e0000 */
.L_x_2724:
[----:B------:R-:W-:Y:S05]  /*2d90*/  BRA.DIV ~URZ, `(.L_x_2526) ;  /* 0x00017ed27f007947 */ /* 0x000fea000b800000 */
[----:B--2---:R2:W1:Y:S02]  /*2da0*/  SHFL.IDX PT, R2, R6, 0x4, 0x181f ;  /* 0x00981f0006027f89 */ /* 0x00446400000e0000 */
.L_x_2725:
        /* <DEDUP_REMOVED lines=11> */
.L_x_2528:
[----:B------:R-:W-:Y:S05]  /*2e60*/  BSYNC B0 ;  /* 0x0000000000007941 */ /* 0x000fea0003800000 */
.L_x_2527:
[----:B------:R-:W-:Y:S05]  /*2e70*/  BRA.DIV ~URZ, `(.L_x_2529) ;  /* 0x00017e627f007947 */ /* 0x000fea000b800000 */
[----:B---3--:R3:W2:Y:S04]  /*2e80*/  SHFL.IDX PT, R7, R5, 0x5, 0x181f ;  /* 0x00b81f0005077f89 */ /* 0x0086a800000e0000 */
[----:B-1----:R3:W1:Y:S02]  /*2e90*/  SHFL.IDX PT, R2, R6, 0x5, 0x181f ;  /* 0x00b81f0006027f89 */ /* 0x00266400000e0000 */
.L_x_2726:
        /* <DEDUP_REMOVED lines=11> */
.L_x_2531:
[----:B------:R-:W-:Y:S05]  /*2f50*/  BSYNC B0 ;  /* 0x0000000000007941 */ /* 0x000fea0003800000 */
.L_x_2530:
[----:B------:R-:W-:Y:S05]  /*2f60*/  BRA.DIV ~URZ, `(.L_x_2532) ;  /* 0x00017e427f007947 */ /* 0x000fea000b800000 */
[----:B--2---:R2:W3:Y:S02]  /*2f70*/  SHFL.IDX PT, R7, R5, 0x6, 0x181f ;  /* 0x00d81f0005077f89 */ /* 0x0044e400000e0000 */
.L_x_2727:
[----:B------:R-:W-:Y:S05]  /*2f80*/  BRA.DIV ~URZ, `(.L_x_2533) ;  /* 0x00017e927f007947 */ /* 0x000fea000b800000 */
[----:B-1----:R1:W2:Y:S02]  /*2f90*/  SHFL.IDX PT, R2, R6, 0x6, 0x181f ;  /* 0x00d81f0006027f89 */ /* 0x0022a400000e0000 */
.L_x_2728:
        /* <DEDUP_REMOVED lines=11> */
.L_x_2535:
[----:B------:R-:W-:Y:S05]  /*3050*/  BSYNC B0 ;  /* 0x0000000000007941 */ /* 0x000fea0003800000 */
.L_x_2534:
[----:B------:R-:W-:Y:S05]  /*3060*/  BRA.DIV ~URZ, `(.L_x_2536) ;  /* 0x00017e227f007947 */ /* 0x000fea000b800000 */
[----:B--234-:R-:W2:Y:S04]  /*3070*/  SHFL.IDX PT, R5, R5, 0x7, 0x181f ;  /* 0x00f81f0005057f89 */ /* 0x01cea800000e0000 */
[----:B------:R3:W4:Y:S02]  /*3080*/  SHFL.IDX PT, R2, R6, 0x7, 0x181f ;  /* 0x00f81f0006027f89 */ /* 0x00072400000e0000 */
.L_x_2729:
        /* <DEDUP_REMOVED lines=20> */
[----:B-1-3--:R-:W-:-:S02]  /*31d0*/  IMAD.MOV.U32 R6, RZ, RZ, 0x50 ;  /* 0x00000050ff067424 */ /* 0x00afc400078e00ff */
[----:B------:R-:W-:Y:S02]  /*31e0*/  IMAD.MOV.U32 R0, RZ, RZ, c[0x0][0x2b8] ;  /* 0x0000ae00ff007624 */ /* 0x000fe400078e00ff */
[----:B------:R-:W-:-:S03]  /*31f0*/  IMAD R121, R206, R6, -0x50 ;  /* 0xffffffb0ce797424 */ /* 0x000fc600078e0206 */
[----:B------:R-:W-:Y:S01]  /*3200*/  ISETP.NE.AND P5, PT, R0, 0x1, PT ;  /* 0x000000010000780c */ /* 0x000fe20003fa5270 */
[----:B------:R-:W-:Y:S01]  /*3210*/  IMAD.MOV.U32 R211, RZ, RZ, RZ ;  /* 0x000000ffffd37224 */ /* 0x000fe200078e00ff */
[----:B------:R-:W-:Y:S01]  /*3220*/  BAR.SYNC.DEFER_BLOCKING 0x0 ;  /* 0x0000000000007b1d */ /* 0x000fe20000010000 */
[----:B--2---:R-:W-:-:S05]  /*3230*/  IMAD.IADD R2, R174, 0x1, R121 ;  /* 0x00000001ae027824 */ /* 0x004fca00078e0279 */
[C---:B------:R-:W-:Y:S01]  /*3240*/  ISETP.GE.AND P0, PT, R2.reuse, R237, PT ;  /* 0x000000ed0200720c */ /* 0x040fe20003f06270 */
[----:B----4-:R-:W-:-:S03]  /*3250*/  IMAD.IADD R2, R2, 0x1, R175 ;  /* 0x0000000102027824 */ /* 0x010fc600078e02af */
[----:B------:R-:W-:Y:S01]  /*3260*/  ISETP.GT.OR P0, PT, R174, 0x4f, P0 ;  /* 0x0000004fae00780c */ /* 0x000fe20000704670 */
[----:B------:R-:W-:-:S04]  /*3270*/  @P5 IMAD.HI.U32 R3, R2, c[0x0][0x2bc], RZ ;  /* 0x0000af0002035a27 */ /* 0x000fc800078e00ff */
[----:B------:R-:W-:Y:S01]  /*3280*/  IMAD.MOV.U32 R0, RZ, RZ, R2 ;  /* 0x000000ffff007224 */ /* 0x000fe200078e0002 */
[----:B------:R-:W-:-:S07]  /*3290*/  @P5 SHF.R.U32.HI R0, RZ, c[0x0][0x2c0], R3 ;  /* 0x0000b000ff005a19 */ /* 0x000fce0000011603 */
[----:B------:R-:W-:-:S04]  /*32a0*/  @!P0 IADD3 R3, P1, R0, R172, RZ ;  /* 0x000000ac00038210 */ /* 0x000fc80007f3e0ff */
[----:B------:R-:W-:Y:S02]  /*32b0*/  @!P0 LEA.HI.X.SX32 R5, R0, R169, 0x1, P1 ;  /* 0x000000a900058211 */ /* 0x000fe400008f0eff */
        /* <DEDUP_REMOVED lines=8> */
[----:B------:R-:W-:-:S04]  /*3340*/  IMAD R0, R33, c[0x0][0x1e0], RZ ;  /* 0x0000780021007a24 */ /* 0x000fc800078e02ff */
[----:B------:R-:W-:-:S04]  /*3350*/  IMAD R0, R224, c[0x0][0x1e4], R0 ;  /* 0x00007900e0007a24 */ /* 0x000fc800078e0200 */
[----:B------:R-:W-:Y:S02]  /*3360*/  IMAD.IADD R3, R3, 0x1, R0 ;  /* 0x0000000103037824 */ /* 0x000fe400078e0200 */
[----:B------:R-:W-:-:S04]  /*3370*/  IMAD.WIDE.U32 R170, R32, c[0x0][0x1e8], RZ ;  /* 0x00007a0020aa7a25 */ /* 0x000fc800078e00ff */
[----:B------:R-:W-:Y:S01]  /*3380*/  IMAD R168, R32, c[0x0][0x1ec], R171 ;  /* 0x00007b0020a87a24 */ /* 0x000fe200078e02ab */
[----:B---3--:R-:W-:Y:S01]  /*3390*/  SHF.R.S32.HI R7, RZ, 0x1f, R8 ;  /* 0x0000001fff077819 */ /* 0x008fe20000011408 */
[----:B-1----:R-:W-:-:S03]  /*33a0*/  IMAD R4, R206, -0x50, R6 ;  /* 0xffffffb0ce047824 */ /* 0x002fc600078e0206 */
[----:B------:R-:W-:Y:S01]  /*33b0*/  LEA.HI R7, R7, R8, RZ, 0x3 ;  /* 0x0000000807077211 */ /* 0x000fe200078f18ff */
[----:B------:R-:W-:-:S03]  /*33c0*/  IMAD.IADD R120, R237, 0x1, R4 ;  /* 0x00000001ed787824 */ /* 0x000fc600078e0204 */
[----:B------:R-:W-:Y:S01]  /*33d0*/  SHF.R.S32.HI R7, RZ, 0x3, R7 ;  /* 0x00000003ff077819 */ /* 0x000fe20000011407 */
[----:B------:R-:W-:-:S04]  /*33e0*/  IMAD.WIDE.U32 R42, R32, c[0x0][0x210], RZ ;  /* 0x00008400202a7a25 */ /* 0x000fc800078e00ff */
[----:B------:R-:W-:Y:S02]  /*33f0*/  IMAD.IADD R5, R120, 0x1, -R7 ;  /* 0x0000000178057824 */ /* 0x000fe400078e0a07 */
[----:B------:R-:W-:Y:S01]  /*3400*/  IMAD R35, R32, c[0x0][0x214], R43 ;  /* 0x0000850020237a24 */ /* 0x000fe200078e022b */
[----:B------:R-:W-:Y:S04]  /*3410*/  STL.64 [R1+0x18], R170 ;  /* 0x000018aa01007387 */ /* 0x000fe80000100a00 */
[----:B------:R-:W-:Y:S04]  /*3420*/  STL [R1+0x14], R168 ;  /* 0x000014a801007387 */ /* 0x000fe80000100800 */
[----:B------:R-:W-:Y:S01]  /*3430*/  STL.64 [R1+0x28], R42 ;  /* 0x0000282a01007387 */ /* 0x000fe20000100a00 */
[----:B------:R-:W-:-:S03]  /*3440*/  ISETP.GE.AND P6, PT, R205, c[0x0][0x1d4], PT ;  /* 0x00007500cd007a0c */ /* 0x000fc60003fc6270 */
[----:B------:R-:W-:Y:S04]  /*3450*/  STL [R1+0x34], R35 ;  /* 0x0000342301007387 */ /* 0x000fe80000100800 */
[----:B------:R-:W3:Y:S01]  /*3460*/  LDL R176, [R1+0x4] ;  /* 0x0000040001b07983 */ /* 0x000ee20000100800 */
[C---:B------:R-:W-:Y:S02]  /*3470*/  ISETP.GE.AND P4, PT, R5.reuse, 0x11, PT ;  /* 0x000000110500780c */ /* 0x040fe40003f86270 */
[----:B------:R-:W-:Y:S01]  /*3480*/  ISETP.GE.AND P3, PT, R5, 0x21, PT ;  /* 0x000000210500780c */ /* 0x000fe20003f66270 */
[----:B------:R-:W-:Y:S01]  /*3490*/  IMAD.SHL.U32 R123, R205, 0x2, RZ ;  /* 0x00000002cd7b7824 */ /* 0x000fe200078e00ff */
        /* <DEDUP_REMOVED lines=11> */
[----:B------:R-:W4:Y:S04]  /*3550*/  SHFL.IDX PT, R6, R0, 0x1, 0x181f ;  /* 0x00381f0000067f89 */ /* 0x000f2800000e0000 */
[----:B------:R-:W5:Y:S04]  /*3560*/  SHFL.IDX PT, R8, R12, 0x1, 0x181f ;  /* 0x00381f000c087f89 */ /* 0x000f6800000e0000 */
[----:B------:R-:W3:Y:S02]  /*3570*/  SHFL.IDX PT, R7, R0, 0x2, 0x181f ;  /* 0x00581f0000077f89 */ /* 0x000ee400000e0000 */
[----:B-1----:R-:W-:-:S04]  /*3580*/  @P0 LEA R2, P1, R205, R2, 0x1 ;  /* 0x00000002cd020211 */ /* 0x002fc800078208ff */
[----:B--2---:R-:W-:Y:S01]  /*3590*/  @P0 LEA.HI.X R3, R205, R3, R41, 0x1, P1 ;  /* 0x00000003cd030211 */ /* 0x004fe200008f0c29 */
[----:B------:R-:W1:Y:S04]  /*35a0*/  SHFL.IDX PT, R9, R12, 0x2, 0x181f ;  /* 0x00581f000c097f89 */ /* 0x000e6800000e0000 */
[----:B------:R2:W-:Y:S01]  /*35b0*/  @P0 LDGSTS.E.BYPASS.LTC128B.128 [R207+0x2900], [R2.64], !P6 ;  /* 0x0290000002cf0fae */ /* 0x0005e2000f101d46 */
[----:B------:R-:W-:Y:S02]  /*35c0*/  ISETP.GE.AND P1, PT, R5, 0x31, PT ;  /* 0x000000310500780c */ /* 0x000fe40003f26270 */
[----:B----4-:R-:W-:-:S04]  /*35d0*/  @P4 LEA R10, P0, R205, R6, 0x1 ;  /* 0x00000006cd0a4211 */ /* 0x010fc800078008ff */
[C---:B-----5:R-:W-:Y:S01]  /*35e0*/  @P4 LEA.HI.X R11, R205.reuse, R8, R41, 0x1, P0 ;  /* 0x00000008cd0b4211 */ /* 0x060fe200000f0c29 */
[----:B--2---:R-:W2:Y:S04]  /*35f0*/  SHFL.IDX PT, R2, R0, 0x3, 0x181f ;  /* 0x00781f0000027f89 */ /* 0x004ea800000e0000 */
[----:B------:R-:W4:Y:S01]  /*3600*/  SHFL.IDX PT, R3, R12, 0x3, 0x181f ;  /* 0x00781f000c037f89 */ /* 0x000f2200000e0000 */
[----:B---3--:R-:W-:-:S03]  /*3610*/  @P3 LEA R8, P0, R205, R7, 0x1 ;  /* 0x00000007cd083211 */ /* 0x008fc600078008ff */
[----:B------:R3:W-:Y:S01]  /*3620*/  @P4 LDGSTS.E.BYPASS.LTC128B.128 [R207+0x3100], [R10.64], !P6 ;  /* 0x031000000acf4fae */ /* 0x0007e2000f101d46 */
[----:B-1----:R-:W-:-:S03]  /*3630*/  @P3 LEA.HI.X R9, R205, R9, R41, 0x1, P0 ;  /* 0x00000009cd093211 */ /* 0x002fc600000f0c29 */
[----:B------:R-:W1:Y:S04]  /*3640*/  SHFL.IDX PT, R0, R0, 0x4, 0x181f ;  /* 0x00981f0000007f89 */ /* 0x000e6800000e0000 */
[----:B------:R3:W-:Y:S01]  /*3650*/  @P3 LDGSTS.E.BYPASS.LTC128B.128 [R207+0x3900], [R8.64], !P6 ;  /* 0x0390000008cf3fae */ /* 0x0007e2000f101d46 */
[----:B--2---:R-:W-:-:S04]  /*3660*/  @P1 LEA R6, P0, R205, R2, 0x1 ;  /* 0x00000002cd061211 */ /* 0x004fc800078008ff */
[----:B----4-:R-:W-:Y:S02]  /*3670*/  @P1 LEA.HI.X R7, R205, R3, R41, 0x1, P0 ;  /* 0x00000003cd071211 */ /* 0x010fe400000f0c29 */
[----:B------:R-:W2:Y:S01]  /*3680*/  SHFL.IDX PT, R3, R12, 0x4, 0x181f ;  /* 0x00981f000c037f89 */ /* 0x000ea200000e0000 */
[----:B------:R-:W-:-:S03]  /*3690*/  ISETP.GE.AND P0, PT, R5, 0x41, PT ;  /* 0x000000410500780c */ /* 0x000fc60003f06270 */
[----:B------:R4:W-:Y:S10]  /*36a0*/  @P1 LDGSTS.E.BYPASS.LTC128B.128 [R207+0x4100], [R6.64], !P6 ;  /* 0x0410000006cf1fae */ /* 0x0009f4000f101d46 */
[----:B-1----:R-:W-:-:S04]  /*36b0*/  @P0 LEA R2, P2, R205, R0, 0x1 ;  /* 0x00000000cd020211 */ /* 0x002fc800078408ff */
[----:B--2---:R-:W-:-:S05]  /*36c0*/  @P0 LEA.HI.X R3, R205, R3, R41, 0x1, P2 ;  /* 0x00000003cd030211 */ /* 0x004fca00010f0c29 */
[----:B------:R1:W-:Y:S04]  /*36d0*/  @P0 LDGSTS.E.BYPASS.LTC128B.128 [R207+0x4900], [R2.64], !P6 ;  /* 0x0490000002cf0fae */ /* 0x0003e8000f101d46 */
[----:B------:R-:W0:Y:S01]  /*36e0*/  LDGDEPBAR ;  /* 0x00000000000079af */ /* 0x000e220000000000 */
[----:B------:R-:W-:-:S04]  /*36f0*/  DEPBAR.LE SB0, 0x1 ;  /* 0x000080400000791a */ /* 0x000fc80000000000 */
[----:B------:R-:W-:-:S04]  /*3700*/  DEPBAR.LE SB0, 0x0 ;  /* 0x000080000000791a */ /* 0x000fc80000000000 */
[----:B------:R-:W-:Y:S01]  /*3710*/  BAR.SYNC.DEFER_BLOCKING 0x0 ;  /* 0x0000000000007b1d */ /* 0x000fe20000010000 */
[----:B------:R-:W-:Y:S02]  /*3720*/  IMAD R0, R33, c[0x0][0x208], RZ ;  /* 0x0000820021007a24 */ /* 0x000fe400078e02ff */
[----:B-1----:R-:W-:-:S04]  /*3730*/  IMAD.WIDE.U32 R2, R224, c[0x0][0x208], RZ ;  /* 0x00008200e0027a25 */ /* 0x002fc800078e00ff */
[----:B------:R-:W-:Y:S01]  /*3740*/  IMAD R0, R224, c[0x0][0x20c], R0 ;  /* 0x00008300e0007a24 */ /* 0x000fe200078e0200 */
[----:B---3--:R-:W-:Y:S04]  /*3750*/  LDSM.16.M88.4 R8, [R195+0x2000] ;  /* 0x00200000c308783b */ /* 0x008fe80000000200 */
[----:B------:R-:W1:Y:S04]  /*3760*/  LDSM.16.M88.4 R16, [R188] ;  /* 0x00000000bc10783b */ /* 0x000e680000000200 */
[----:B------:R-:W2:Y:S04]  /*3770*/  LDSM.16.M88.4 R12, [R195] ;  /* 0x00000000c30c783b */ /* 0x000ea80000000200 */
[----:B------:R-:W3:Y:S01]  /*3780*/  LDSM.16.M88.4 R36, [R188+0x2000] ;  /* 0x00200000bc24783b */ /* 0x000ee20000000200 */
[----:B------:R-:W-:-:S03]  /*3790*/  IMAD.IADD R3, R3, 0x1, R0 ;  /* 0x0000000103037824 */ /* 0x000fc600078e0200 */
[----:B------:R-:W5:Y:S01]  /*37a0*/  LDSM.16.M88.4 R20, [R188+0x800] ;  /* 0x00080000bc14783b */ /* 0x000f620000000200 */
[----:B------:R-:W-:Y:S02]  /*37b0*/  IMAD R0, R34, c[0x0][0x218], RZ ;  /* 0x0000860022007a24 */ /* 0x000fe400078e02ff */
[C---:B------:R-:W-:Y:S01]  /*37c0*/  IMAD.WIDE.U32 R2, R211.reuse, c[0x0][0x218], R2 ;  /* 0x00008600d3027a25 */ /* 0x040fe200078e0002 */
[----:B------:R-:W-:Y:S03]  /*37d0*/  LDSM.16.M88.4 R24, [R188+0x1000] ;  /* 0x00100000bc18783b */ /* 0x000fe60000000200 */
[----:B------:R-:W-:Y:S01]  /*37e0*/  IMAD R0, R211, c[0x0][0x21c], R0 ;  /* 0x00008700d3007a24 */ /* 0x000fe200078e0200 */
[----:B------:R-:W-:Y:S01]  /*37f0*/  LDSM.16.M88.4 R28, [R188+0x1800] ;  /* 0x00180000bc1c783b */ /* 0x000fe20000000200 */
[----:B------:R-:W-:Y:S02]  /*3800*/  IADD3 R2, P0, R2, R42, RZ ;  /* 0x0000002a02027210 */ /* 0x000fe40007f1e0ff */
[----:B----4-:R-:W-:Y:S01]  /*3810*/  SHF.L.U64.HI R6, R205, 0x1, R41 ;  /* 0x00000001cd067819 */ /* 0x010fe20000010229 */
[----:B------:R-:W-:Y:S01]  /*3820*/  LDSM.16.M88.4 R68, [R199] ;  /* 0x00000000c744783b */ /* 0x000fe20000000200 */
[----:B------:R-:W-:-:S02]  /*3830*/  IADD3.X R3, R35, R3, R0, P0, !PT ;  /* 0x0000000323037210 */ /* 0x000fc400007fe400 */
[C---:B------:R-:W-:Y:S01]  /*3840*/  LEA R0, P0, R2.reuse, c[0x0][0x1f8], 0x1 ;  /* 0x00007e0002007a11 */ /* 0x040fe200078008ff */
[----:B------:R-:W-:Y:S03]  /*3850*/  LDSM.16.M88.4 R32, [R202] ;  /* 0x00000000ca20783b */ /* 0x000fe60000000200 */
[----:B------:R-:W-:Y:S01]  /*3860*/  LEA.HI.X R2, R2, c[0x0][0x1fc], R3, 0x1, P0 ;  /* 0x00007f0002027a11 */ /* 0x000fe200000f0c03 */
[----:B------:R-:W-:Y:S04]  /*3870*/  LDSM.16.M88.4 R64, [R203] ;  /* 0x00000000cb40783b */ /* 0x000fe80000000200 */
[----:B------:R-:W4:Y:S01]  /*3880*/  SHFL.IDX PT, R3, R0, RZ, 0x181f ;  /* 0x00181fff00037589 */ /* 0x000f2200000e0000 */
[-C--:B-1----:R-:W-:Y:S03]  /*3890*/  HMMA.16816.F32.BF16 R84, R8, R18.reuse, RZ ;  /* 0x000000120854723c */ /* 0x082fe600000418ff */
[----:B------:R-:W-:Y:S05]  /*38a0*/  SHFL.IDX PT, R7, R0, 0x1, 0x181f ;  /* 0x00381f0000077f89 */ /* 0x000fea00000e0000 */
[----:B--2---:R-:W-:Y:S01]  /*38b0*/  HMMA.16816.F32.BF16 R124, R12, R18, RZ ;  /* 0x000000120c7c723c */ /* 0x004fe200000418ff */
[----:B------:R-:W1:Y:S04]  /*38c0*/  SHFL.IDX PT, R19, R2, RZ, 0x181f ;  /* 0x00181fff02137589 */ /* 0x000e6800000e0000 */
[----:B------:R-:W2:Y:S03]  /*38d0*/  SHFL.IDX PT, R18, R0, 0x2, 0x181f ;  /* 0x00581f0000127f89 */ /* 0x000ea600000e0000 */
[-C--:B------:R-:W-:Y:S01]  /*38e0*/  HMMA.16816.F32.BF16 R44, R8, R16.reuse, RZ ;  /* 0x00000010082c723c */ /* 0x080fe200000418ff */
[----:B------:R-:W-:Y:S07]  /*38f0*/  SHFL.IDX PT, R40, R2, 0x3, 0x181f ;  /* 0x00781f0002287f89 */ /* 0x000fee00000e0000 */
[----:B------:R-:W-:Y:S01]  /*3900*/  HMMA.16816.F32.BF16 R144, R12, R16, RZ ;  /* 0x000000100c90723c */ /* 0x000fe200000418ff */
[----:B------:R-:W-:Y:S04]  /*3910*/  SHFL.IDX PT, R17, R2, 0x1, 0x181f ;  /* 0x00381f0002117f89 */ /* 0x000fe800000e0000 */
[----:B------:R-:W-:Y:S03]  /*3920*/  SHFL.IDX PT, R16, R0, 0x3, 0x181f ;  /* 0x00781f0000107f89 */ /* 0x000fe600000e0000 */
[-C--:B---3--:R-:W-:Y:S08]  /*3930*/  HMMA.16816.F32.BF16 R88, R8, R36.reuse, RZ ;  /* 0x000000240858723c */ /* 0x088ff000000418ff */
[----:B------:R-:W-:Y:S01]  /*3940*/  HMMA.16816.F32.BF16 R100, R12, R36, RZ ;  /* 0x000000240c64723c */ /* 0x000fe200000418ff */
[----:B------:R-:W3:Y:S04]  /*3950*/  SHFL.IDX PT, R37, R2, 0x2, 0x181f ;  /* 0x00581f0002257f89 */ /* 0x000ee800000e0000 */
[----:B------:R-:W1:Y:S04]  /*3960*/  SHFL.IDX PT, R36, R0, 0x4, 0x181f ;  /* 0x00981f0000247f89 */ /* 0x000e6800000e0000 */
[----:B------:R3:W3:Y:S01]  /*3970*/  SHFL.IDX PT, R0, R2, 0x4, 0x181f ;  /* 0x00981f0002007f89 */ /* 0x0006e200000e0000 */
[-C--:B-----5:R-:W-:Y:S08]  /*3980*/  HMMA.16816.F32.BF16 R80, R8, R22.reuse, RZ ;  /* 0x000000160850723c */ /* 0x0a0ff000000418ff */
[----:B------:R-:W-:Y:S07]  /*3990*/  HMMA.16816.F32.BF16 R116, R12, R22, RZ ;  /* 0x000000160c74723c */ /* 0x000fee00000418ff */
[-C--:B----4-:R-:W-:Y:S01]  /*39a0*/  IADD3 R22, P0, R3, R123.reuse, RZ ;  /* 0x0000007b03167210 */ /* 0x090fe20007f1e0ff */
[----:B------:R-:W-:Y:S04]  /*39b0*/  HMMA.16816.F32.BF16 R72, R8, R20, RZ ;  /* 0x000000140848723c */ /* 0x000fe800000418ff */
[----:B-1----:R-:W-:Y:S01]  /*39c0*/  IMAD.X R23, R19, 0x1, R6, P0 ;  /* 0x0000000113177824 */ /* 0x002fe200000e0606 */
[----:B--2---:R-:W-:-:S03]  /*39d0*/  IADD3 R18, P0, R18, R123, RZ ;  /* 0x0000007b12127210 */ /* 0x004fc60007f1e0ff */
[C---:B------:R-:W-:Y:S08]  /*39e0*/  HMMA.16816.F32.BF16 R48, R8.reuse, R24, RZ ;  /* 0x000000180830723c */ /* 0x040ff000000418ff */
[----:B------:R-:W-:Y:S01]  /*39f0*/  HMMA.16816.F32.BF16 R92, R8, R28, RZ ;  /* 0x0000001c085c723c */ /* 0x000fe200000418ff */
[----:B---3--:R-:W-:-:S07]  /*3a00*/  IMAD.X R19, R37, 0x1, R6, P0 ;  /* 0x0000000125137824 */ /* 0x008fce00000e0606 */
[C---:B------:R-:W-:Y:S08]  /*3a10*/  HMMA.16816.F32.BF16 R52, R8.reuse, R26, RZ ;  /* 0x0000001a0834723c */ /* 0x040ff000000418ff */
[C---:B------:R-:W-:Y:S08]  /*3a20*/  HMMA.16816.F32.BF16 R140, R8.reuse, R30, RZ ;  /* 0x0000001e088c723c */ /* 0x040ff000000418ff */
[----:B------:R-:W-:Y:S01]  /*3a30*/  HMMA.16816.F32.BF16 R136, R8, R38, RZ ;  /* 0x000000260888723c */ /* 0x000fe200000418ff */
[----:B------:R-:W1:Y:S07]  /*3a40*/  LDSM.16.M88.4 R8, [R198+0x2000] ;  /* 0x00200000c608783b */ /* 0x000e6e0000000200 */
[----:B------:R-:W-:Y:S07]  /*3a50*/  HMMA.16816.F32.BF16 R148, R12, R20, RZ ;  /* 0x000000140c94723c */ /* 0x000fee00000418ff */
[----:B------:R-:W-:-:S02]  /*3a60*/  IADD3 R20, P2, R7, R123, RZ ;  /* 0x0000007b07147210 */ /* 0x000fc40007f5e0ff */
[----:B------:R-:W-:-:S03]  /*3a70*/  IADD3 R2, P0, R36, R123, RZ ;  /* 0x0000007b24027210 */ /* 0x000fc60007f1e0ff */
[--C-:B------:R-:W-:Y:S01]  /*3a80*/  IMAD.X R21, R17, 0x1, R6.reuse, P2 ;  /* 0x0000000111157824 */ /* 0x100fe200010e0606 */
[----:B------:R-:W-:Y:S02]  /*3a90*/  IADD3 R16, P2, R16, R123, RZ ;  /* 0x0000007b10107210 */ /* 0x000fe40007f5e0ff */
[----:B------:R-:W-:Y:S01]  /*3aa0*/  ISETP.GE.AND P1, PT, R205, c[0x0][0x1d4], PT ;  /* 0x00007500cd007a0c */ /* 0x000fe20003f26270 */
[--C-:B------:R-:W-:Y:S02]  /*3ab0*/  IMAD.X R3, R0, 0x1, R6.reuse, P0 ;  /* 0x0000000100037824 */ /* 0x100fe400000e0606 */
[----:B------:R-:W-:Y:S01]  /*3ac0*/  IMAD.X R17, R40, 0x1, R6, P2 ;  /* 0x0000000128117824 */ /* 0x000fe200010e0606 */
[C---:B------:R-:W-:Y:S02]  /*3ad0*/  ISETP.LT.OR P2, PT, R5.reuse, 0x1, P1 ;  /* 0x000000010500780c */ /* 0x040fe40000f41670 */
[C---:B------:R-:W-:Y:S01]  /*3ae0*/  ISETP.LT.OR P0, PT, R5.reuse, 0x11, P1 ;  /* 0x000000110500780c */ /* 0x040fe20000f01670 */
[----:B------:R-:W-:Y:S01]  /*3af0*/  HMMA.16816.F32.BF16 R112, R12, R24, RZ ;  /* 0x000000180c70723c */ /* 0x000fe200000418ff */
[----:B------:R-:W-:-:S07]  /*3b00*/  ISETP.LT.OR P3, PT, R5, 0x21, P1 ;  /* 0x000000210500780c */ /* 0x000fce0000f61670 */
[C---:B------:R-:W-:Y:S01]  /*3b10*/  HMMA.16816.F32.BF16 R128, R12.reuse, R26, RZ ;  /* 0x0000001a0c80723c */ /* 0x040fe200000418ff */
[----:B------:R-:W-:Y:S07]  /*3b20*/  LDSM.16.M88.4 R24, [R200] ;  /* 0x00000000c818783b */ /* 0x000fee0000000200 */
[C---:B------:R-:W-:Y:S08]  /*3b30*/  HMMA.16816.F32.BF16 R104, R12.reuse, R28, RZ ;  /* 0x0000001c0c68723c */ /* 0x040ff000000418ff */
[C---:B------:R-:W-:Y:S01]  /*3b40*/  HMMA.16816.F32.BF16 R108, R12.reuse, R30, RZ ;  /* 0x0000001e0c6c723c */ /* 0x040fe200000418ff */
[----:B------:R-:W-:Y:S07]  /*3b50*/  LDSM.16.M88.4 R28, [R201] ;  /* 0x00000000c91c783b */ /* 0x000fee0000000200 */
[----:B------:R-:W-:Y:S01]  /*3b60*/  HMMA.16816.F32.BF16 R96, R12, R38, RZ ;  /* 0x000000260c60723c */ /* 0x000fe200000418ff */
[----:B------:R-:W2:Y:S04]  /*3b70*/  LDSM.16.M88.4 R12, [R198] ;  /* 0x00000000c60c783b */ /* 0x000ea80000000200 */
[----:B------:R-:W-:Y:S01]  /*3b80*/  @!PT LDS RZ, [RZ] ;  /* 0x00000000fffff984 */ /* 0x000fe20000000800 */
[----:B------:R-:W-:Y:S01]  /*3b90*/  @!PT LDS RZ, [RZ] ;  /* 0x00000000fffff984 */ /* 0x000fe20000000800 */
[----:B------:R-:W-:Y:S01]  /*3ba0*/  @!PT LDS RZ, [RZ] ;  /* 0x00000000fffff984 */ /* 0x000fe20000000800 */
[----:B------:R3:W-:Y:S01]  /*3bb0*/  LDGSTS.E.BYPASS.LTC128B.128 [R207+0x100], [R22.64], !P2 ;  /* 0x0010000016cf7fae */ /* 0x0007e2000d101d46 */
[----:B------:R-:W-:-:S03]  /*3bc0*/  ISETP.LT.OR P2, PT, R5, 0x31, P1 ;  /* 0x000000310500780c */ /* 0x000fc60000f41670 */
[----:B------:R3:W-:Y:S01]  /*3bd0*/  LDGSTS.E.BYPASS.LTC128B.128 [R207+0x900], [R20.64], !P0 ;  /* 0x0090000014cf7fae */ /* 0x0007e2000c101d46 */
[----:B------:R-:W-:Y:S01]  /*3be0*/  ISETP.LT.OR P0, PT, R5, 0x41, P1 ;  /* 0x000000410500780c */ /* 0x000fe20000f01670 */
[C---:B-1----:R-:W-:Y:S02]  /*3bf0*/  HMMA.16816.F32.BF16 R160, R8.reuse, R34, R52 ;  /* 0x0000002208a0723c */ /* 0x042fe40000041834 */
[----:B------:R1:W-:Y:S06]  /*3c00*/  LDGSTS.E.BYPASS.LTC128B.128 [R207+0x1100], [R18.64], !P3 ;  /* 0x0110000012cf7fae */ /* 0x0003ec000d901d46 */
[----:B------:R1:W-:Y:S04]  /*3c10*/  LDGSTS.E.BYPASS.LTC128B.128 [R207+0x1900], [R16.64], !P2 ;  /* 0x0190000010cf7fae */ /* 0x0003e8000d101d46 */
[----:B------:R4:W-:Y:S04]  /*3c20*/  LDGSTS.E.BYPASS.LTC128B.128 [R207+0x2100], [R2.64], !P0 ;  /* 0x0210000002cf7fae */ /* 0x0009e8000c101d46 */
[----:B------:R-:W-:Y:S01]  /*3c30*/  LDSM.16.M88.4 R52, [R194+0x1000] ;  /* 0x00100000c234783b */ /* 0x000fe20000000200 */
[C---:B------:R-:W-:Y:S03]  /*3c40*/  HMMA.16816.F32.BF16 R36, R8.reuse, R32, R48 ;  /* 0x000000200824723c */ /* 0x040fe60000041830 */
[----:B------:R-:W-:Y:S04]  /*3c50*/  LDSM.16.M88.4 R56, [R194+0x800] ;  /* 0x00080000c238783b */ /* 0x000fe80000000200 */
[----:B------:R-:W-:Y:S04]  /*3c60*/  LDSM.16.M88.4 R60, [R194] ;  /* 0x00000000c23c783b */ /* 0x000fe80000000200 */
[----:B---3--:R-:W3:Y:S01]  /*3c70*/  LDSM.16.M88.4 R20, [R196+0x2000] ;  /* 0x00200000c414783b */ /* 0x008ee20000000200 */
[C---:B------:R-:W-:Y:S03]  /*3c80*/  HMMA.16816.F32.BF16 R76, R8.reuse, R68, R44 ;  /* 0x00000044084c723c */ /* 0x040fe6000004182c */
[----:B------:R-:W5:Y:S04]  /*3c90*/  LDSM.16.M88.4 R48, [R194+0x1800] ;  /* 0x00180000c230783b */ /* 0x000f680000000200 */
[----:B-1----:R-:W1:Y:S04]  /*3ca0*/  LDSM.16.M88.4 R16, [R196] ;  /* 0x00000000c410783b */ /* 0x002e680000000200 */
[----:B------:R-:W1:Y:S01]  /*3cb0*/  LDSM.16.M88.4 R44, [R194+0x2000] ;  /* 0x00200000c22c783b */ /* 0x000e620000000200 */
[C---:B------:R-:W-:Y:S03]  /*3cc0*/  HMMA.16816.F32.BF16 R72, R8.reuse, R64, R72 ;  /* 0x000000400848723c */ /* 0x040fe60000041848 */
[----:B------:R-:W-:Y:S04]  /*3cd0*/  LDSM.16.M88.4 R40, [R191] ;  /* 0x00000000bf28783b */ /* 0x000fe80000000200 */
[----:B------:R-:W0:Y:S01]  /*3ce0*/  LDGDEPBAR ;  /* 0x00000000000079af */ /* 0x000e220000000000 */
[----:B------:R-:W-:Y:S08]  /*3cf0*/  HMMA.16816.F32.BF16 R84, R8, R70, R84 ;  /* 0x000000460854723c */ /* 0x000ff00000041854 */
[----:B--2---:R-:W-:Y:S08]  /*3d00*/  HMMA.16816.F32.BF16 R144, R12, R68, R144 ;  /* 0x000000440c90723c */ /* 0x004ff00000041890 */
[C---:B------:R-:W-:Y:S08]  /*3d10*/  HMMA.16816.F32.BF16 R92, R8.reuse, R28, R92 ;  /* 0x0000001c085c723c */ /* 0x040ff0000004185c */
[----:B------:R-:W-:Y:S08]  /*3d20*/  HMMA.16816.F32.BF16 R80, R8, R66, R80 ;  /* 0x000000420850723c */ /* 0x000ff00000041850 */
[C---:B------:R-:W-:Y:S08]  /*3d30*/  HMMA.16816.F32.BF16 R148, R12.reuse, R64, R148 ;  /* 0x000000400c94723c */ /* 0x040ff00000041894 */
[----:B------:R-:W-:Y:S08]  /*3d40*/  HMMA.16816.F32.BF16 R68, R12, R70, R124 ;  /* 0x000000460c44723c */ /* 0x000ff0000004187c */
[----:B------:R-:W-:Y:S08]  /*3d50*/  HMMA.16816.F32.BF16 R88, R8, R24, R88 ;  /* 0x000000180858723c */ /* 0x000ff00000041858 */
[C---:B------:R-:W-:Y:S08]  /*3d60*/  HMMA.16816.F32.BF16 R64, R12.reuse, R66, R116 ;  /* 0x000000420c40723c */ /* 0x040ff00000041874 */
[C---:B------:R-:W-:Y:S08]  /*3d70*/  HMMA.16816.F32.BF16 R152, R12.reuse, R32, R112 ;  /* 0x000000200c98723c */ /* 0x040ff00000041870 */
[----:B------:R-:W-:Y:S01]  /*3d80*/  HMMA.16816.F32.BF16 R128, R12, R34, R128 ;  /* 0x000000220c80723c */ /* 0x000fe20000041880 */
[----:B------:R-:W-:Y:S07]  /*3d90*/  LDSM.16.M88.4 R32, [R191+0x1000] ;  /* 0x00100000bf20783b */ /* 0x000fee0000000200 */
[----:B------:R-:W-:Y:S08]  /*3da0*/  HMMA.16816.F32.BF16 R140, R8, R30, R140 ;  /* 0x0000001e088c723c */ /* 0x000ff0000004188c */
[----:B------:R-:W-:Y:S08]  /*3db0*/  HMMA.16816.F32.BF16 R156, R12, R28, R104 ;  /* 0x0000001c0c9c723c */ /* 0x000ff00000041868 */
[----:B------:R-:W-:Y:S01]  /*3dc0*/  HMMA.16816.F32.BF16 R136, R8, R26, R136 ;  /* 0x0000001a0888723c */ /* 0x000fe20000041888 */
[----:B------:R-:W-:Y:S07]  /*3dd0*/  LDSM.16.M88.4 R8, [R197+0x2000] ;  /* 0x00200000c508783b */ /* 0x000fee0000000200 */
[C---:B------:R-:W-:Y:S01]  /*3de0*/  HMMA.16816.F32.BF16 R132, R12.reuse, R30, R108 ;  /* 0x0000001e0c84723c */ /* 0x040fe2000004186c */
[----:B------:R-:W2:Y:S07]  /*3df0*/  LDSM.16.M88.4 R28, [R191+0x1800] ;  /* 0x00180000bf1c783b */ /* 0x000eae0000000200 */
[C---:B------:R-:W-:Y:S08]  /*3e00*/  HMMA.16816.F32.BF16 R164, R12.reuse, R24, R100 ;  /* 0x000000180ca4723c */ /* 0x040ff00000041864 */
[----:B------:R-:W-:Y:S01]  /*3e10*/  HMMA.16816.F32.BF16 R124, R12, R26, R96 ;  /* 0x0000001a0c7c723c */ /* 0x000fe20000041860 */
[----:B------:R-:W2:Y:S04]  /*3e20*/  LDSM.16.M88.4 R12, [R197] ;  /* 0x00000000c50c783b */ /* 0x000ea80000000200 */
[----:B------:R-:W2:Y:S03]  /*3e30*/  LDSM.16.M88.4 R24, [R191+0x2000] ;  /* 0x00200000bf18783b */ /* 0x000ea60000000200 */
[----:B---3--:R-:W-:Y:S01]  /*3e40*/  HMMA.16816.F32.BF16 R108, R20, R52, R36 ;  /* 0x00000034146c723c */ /* 0x008fe20000041824 */
[----:B------:R-:W3:Y:S01]  /*3e50*/  LDSM.16.M88.4 R36, [R191+0x800] ;  /* 0x00080000bf24783b */ /* 0x000ee20000000200 */
[----:B------:R-:W-:Y:S01]  /*3e60*/  LOP3.LUT R204, R204, 0xfffdffff, RZ, 0xc0, !PT ;  /* 0xfffdffffcccc7812 */ /* 0x000fe200078ec0ff */
[----:B------:R-:W-:-:S05]  /*3e70*/  DEPBAR.LE SB0, 0x0 ;  /* 0x000080000000791a */ /* 0x000fca0000000000 */
[C---:B------:R-:W-:Y:S08]  /*3e80*/  HMMA.16816.F32.BF16 R112, R20.reuse, R56, R72 ;  /* 0x000000381470723c */ /* 0x040ff00000041848 */
[C---:B------:R-:W-:Y:S08]  /*3e90*/  HMMA.16816.F32.BF16 R116, R20.reuse, R60, R76 ;  /* 0x0000003c1474723c */ /* 0x040ff0000004184c */
[----:B-----5:R-:W-:Y:S08]  /*3ea0*/  HMMA.16816.F32.BF16 R104, R20, R48, R92 ;  /* 0x000000301468723c */ /* 0x020ff0000004185c */
[----:B-1----:R-:W-:Y:S08]  /*3eb0*/  HMMA.16816.F32.BF16 R72, R16, R62, R68 ;  /* 0x0000003e1048723c */ /* 0x002ff00000041844 */
[C---:B------:R-:W-:Y:S08]  /*3ec0*/  HMMA.16816.F32.BF16 R100, R20.reuse, R44, R88 ;  /* 0x0000002c1464723c */ /* 0x040ff00000041858 */
[C---:B------:R-:W-:Y:S08]  /*3ed0*/  HMMA.16816.F32.BF16 R96, R20.reuse, R62, R84 ;  /* 0x0000003e1460723c */ /* 0x040ff00000041854 */
[----:B------:R-:W-:Y:S08]  /*3ee0*/  HMMA.16816.F32.BF16 R92, R20, R58, R80 ;  /* 0x0000003a145c723c */ /* 0x000ff00000041850 */
[C---:B------:R-:W-:Y:S08]  /*3ef0*/  HMMA.16816.F32.BF16 R76, R16.reuse, R60, R144 ;  /* 0x0000003c104c723c */ /* 0x040ff00000041890 */
[C---:B------:R-:W-:Y:S08]  /*3f00*/  HMMA.16816.F32.BF16 R68, R16.reuse, R56, R148 ;  /* 0x000000381044723c */ /* 0x040ff00000041894 */
[----:B------:R-:W-:Y:S08]  /*3f10*/  HMMA.16816.F32.BF16 R64, R16, R58, R64 ;  /* 0x0000003a1040723c */ /* 0x000ff00000041840 */
[----:B------:R-:W-:Y:S08]  /*3f20*/  HMMA.16816.F32.BF16 R88, R20, R54, R160 ;  /* 0x000000361458723c */ /* 0x000ff000000418a0 */
[C---:B------:R-:W-:Y:S08]  /*3f30*/  HMMA.16816.F32.BF16 R60, R16.reuse, R52, R152 ;  /* 0x00000034103c723c */ /* 0x040ff00000041898 */
[----:B------:R-:W-:Y:S08]  /*3f40*/  HMMA.16816.F32.BF16 R56, R16, R54, R128 ;  /* 0x000000361038723c */ /* 0x000ff00000041880 */
[----:B------:R-:W-:Y:S08]  /*3f50*/  HMMA.16816.F32.BF16 R84, R20, R50, R140 ;  /* 0x000000321454723c */ /* 0x000ff0000004188c */
[----:B------:R-:W-:Y:S08]  /*3f60*/  HMMA.16816.F32.BF16 R52, R16, R48, R156 ;  /* 0x000000301034723c */ /* 0x000ff0000004189c */
[----:B------:R-:W-:Y:S08]  /*3f70*/  HMMA.16816.F32.BF16 R80, R20, R46, R136 ;  /* 0x0000002e1450723c */ /* 0x000ff00000041888 */
[C---:B------:R-:W-:Y:S08]  /*3f80*/  HMMA.16816.F32.BF16 R48, R16.reuse, R50, R132 ;  /* 0x000000321030723c */ /* 0x040ff00000041884 */
[C---:B------:R-:W-:Y:S08]  /*3f90*/  HMMA.16816.F32.BF16 R20, R16.reuse, R44, R164 ;  /* 0x0000002c1014723c */ /* 0x040ff000000418a4 */
[----:B------:R-:W-:Y:S01]  /*3fa0*/  HMMA.16816.F32.BF16 R16, R16, R46, R124 ;  /* 0x0000002e1010723c */ /* 0x000fe2000004187c */
[----:B------:R-:W-:-:S02]  /*3fb0*/  @P5 LOP3.LUT R204, R204, 0x20000, RZ, 0xfc, !PT ;  /* 0x00020000cccc5812 */ /* 0x000fc400078efcff */
[----:B------:R-:W-:Y:S02]  /*3fc0*/  ISETP.GT.AND P0, PT, R122, R176, PT ;  /* 0x000000b07a00720c */ /* 0x000fe40003f04270 */
[----:B------:R-:W-:Y:S02]  /*3fd0*/  ISETP.GT.AND P4, PT, R174, 0x4f, PT ;  /* 0x0000004fae00780c */ /* 0x000fe40003f84270 */
[----:B------:R-:W-:Y:S01]  /*3fe0*/  LOP3.LUT R204, R204, 0xffffffbf, RZ, 0xc0, !PT ;  /* 0xffffffbfcccc7812 */ /* 0x000fe200078ec0ff */
[C---:B--2---:R-:W-:Y:S03]  /*3ff0*/  HMMA.16816.F32.BF16 R104, R8.reuse, R28, R104 ;  /* 0x0000001c0868723c */ /* 0x044fe60000041868 */
[----:B------:R-:W-:Y:S01]  /*4000*/  @P6 LOP3.LUT R204, R204, 0x40, RZ, 0xfc, !PT ;  /* 0x00000040cccc6812 */ /* 0x000fe200078efcff */
[----:B------:R-:W-:Y:S03]  /*4010*/  BSSY B0, `(.L_x_2537) ;  /* 0x0000053000007945 */ /* 0x000fe60003800000 */
[----:B------:R-:W-:Y:S01]  /*4020*/  LOP3.LUT R204, R204, 0xffff7fff, RZ, 0xc0, !PT ;  /* 0xffff7fffcccc7812 */ /* 0x000fe200078ec0ff */
[----:B------:R-:W-:Y:S03]  /*4030*/  HMMA.16816.F32.BF16 R84, R8, R30, R84 ;  /* 0x0000001e0854723c */ /* 0x000fe60000041854 */
[----:B------:R-:W-:-:S05]  /*4040*/  @P4 LOP3.LUT R204, R204, 0x8000, RZ, 0xfc, !PT ;  /* 0x00008000cccc4812 */ /* 0x000fca00078efcff */
[C---:B------:R-:W-:Y:S08]  /*4050*/  HMMA.16816.F32.BF16 R52, R12.reuse, R28, R52 ;  /* 0x0000001c0c34723c */ /* 0x040ff00000041834 */
[----:B------:R-:W-:Y:S08]  /*4060*/  HMMA.16816.F32.BF16 R48, R12, R30, R48 ;  /* 0x0000001e0c30723c */ /* 0x000ff00000041830 */
[C---:B------:R-:W-:Y:S08]  /*4070*/  HMMA.16816.F32.BF16 R44, R8.reuse, R42, R96 ;  /* 0x0000002a082c723c */ /* 0x040ff00000041860 */
[C---:B------:R-:W-:Y:S08]  /*4080*/  HMMA.16816.F32.BF16 R100, R8.reuse, R24, R100 ;  /* 0x000000180864723c */ /* 0x040ff00000041864 */
[----:B------:R-:W-:Y:S08]  /*4090*/  HMMA.16816.F32.BF16 R80, R8, R26, R80 ;  /* 0x0000001a0850723c */ /* 0x000ff00000041850 */
[----:B------:R-:W-:Y:S08]  /*40a0*/  HMMA.16816.F32.BF16 R28, R12, R24, R20 ;  /* 0x000000180c1c723c */ /* 0x000ff00000041814 */
[C---:B------:R-:W-:Y:S08]  /*40b0*/  HMMA.16816.F32.BF16 R116, R8.reuse, R40, R116 ;  /* 0x000000280874723c */ /* 0x040ff00000041874 */
[C---:B---3--:R-:W-:Y:S08]  /*40c0*/  HMMA.16816.F32.BF16 R112, R8.reuse, R36, R112 ;  /* 0x000000240870723c */ /* 0x048ff00000041870 */
        /* <DEDUP_REMOVED lines=13> */
[----:B----4-:R-:W-:Y:S01]  /*41a0*/  IADD3 R2, R174, R121, R175 ;  /* 0x00000079ae027210 */ /* 0x010fe20007ffe0af */
        /* <DEDUP_REMOVED lines=27> */
.L_x_2730:
        /* <DEDUP_REMOVED lines=23> */
.L_x_2731:
[----:B---3--:R-:W-:Y:S02]  /*44d0*/  ISETP.GE.AND P1, PT, R205, c[0x0][0x1d4], PT ;  /* 0x00007500cd007a0c */ /* 0x008fe40003f26270 */
[----:B--2---:R-:W-:-:S05]  /*44e0*/  IADD3 R2, P0, R0, R123, RZ ;  /* 0x0000007b00027210 */ /* 0x004fca0007f1e0ff */
[----:B-1----:R-:W-:-:S06]  /*44f0*/  IMAD.X R3, R5, 0x1, R6, P0 ;  /* 0x0000000105037824 */ /* 0x002fcc00000e0606 */
[----:B------:R-:W-:Y:S01]  /*4500*/  @!PT LDS RZ, [RZ] ;  /* 0x00000000fffff984 */ /* 0x000fe20000000800 */
[----:B------:R-:W-:Y:S01]  /*4510*/  @!PT LDS RZ, [RZ] ;  /* 0x00000000fffff984 */ /* 0x000fe20000000800 */
[----:B------:R-:W-:Y:S01]  /*4520*/  @!PT LDS RZ, [RZ] ;  /* 0x00000000fffff984 */ /* 0x000fe20000000800 */
[----:B------:R1:W-:Y:S02]  /*4530*/  LDGSTS.E.BYPASS.LTC128B.128 [R207+0x4900], [R2.64], !P1 ;  /* 0x0490000002cf7fae */ /* 0x0003e4000c901d46 */
.L_x_2538:
[----:B----4-:R-:W-:Y:S05]  /*4540*/  BSYNC B0 ;  /* 0x0000000000007941 */ /* 0x010fea0003800000 */
.L_x_2537:
        /* <DEDUP_REMOVED lines=8> */
[----:B------:R-:W-:Y:S01]  /*45d0*/  IADD3 R12, -R248, R4, RZ ;  /* 0x00000004f80c7210 */ /* 0x000fe20007ffe1ff */
        /* <DEDUP_REMOVED lines=10> */
.L_x_2732:
        /* <DEDUP_REMOVED lines=17> */
.L_x_2544:
[----:B------:R-:W-:-:S04]  /*4790*/  MOV R3, c[0x0][0x32c] ;  /* 0x0000cb0000037a02 */ /* 0x000fc80000000f00 */
[----:B------:R-:W-:-:S13]  /*47a0*/  ISETP.NE.AND P0, PT, R3, 0x1, PT ;  /* 0x000000010300780c */ /* 0x000fda0003f05270 */
[----:B------:R-:W-:-:S05]  /*47b0*/  @P0 IMAD.HI.U32 R3, R2, c[0x0][0x330], RZ ;  /* 0x0000cc0002030a27 */ /* 0x000fca00078e00ff */
[----:B------:R-:W-:Y:S02]  /*47c0*/  @P0 SHF.R.U32.HI R2, RZ, c[0x0][0x334], R3 ;  /* 0x0000cd00ff020a19 */ /* 0x000fe40000011603 */
.L_x_2545:
[----:B------:R-:W-:Y:S05]  /*47d0*/  BSYNC B0 ;  /* 0x0000000000007941 */ /* 0x000fea0003800000 */
.L_x_2543:
[----:B------:R-:W-:-:S05]  /*47e0*/  IMAD R2, R2, c[0x0][0x32c], R12 ;  /* 0x0000cb0002027a24 */ /* 0x000fca00078e020c */
[----:B------:R-:W-:Y:S02]  /*47f0*/  IADD3 R3, R2, c[0x0][0x32c], RZ ;  /* 0x0000cb0002037a10 */ /* 0x000fe40007ffe0ff */
[----:B------:R-:W-:Y:S02]  /*4800*/  IMNMX R0, R0, R2, !PT ;  /* 0x0000000200007217 */ /* 0x000fe40007800200 */
[----:B------:R-:W-:Y:S02]  /*4810*/  IMNMX R5, R5, R3, PT ;  /* 0x0000000305057217 */ /* 0x000fe40003800200 */
.L_x_2542:
[----:B------:R-:W-:Y:S05]  /*4820*/  BRA.DIV ~URZ, `(.L_x_2546) ;  /* 0x00016d027f007947 */ /* 0x000fea000b800000 */
[----:B------:R2:W3:Y:S02]  /*4830*/  SHFL.IDX PT, R2, R8, 0x1, 0x1c1f ;  /* 0x003c1f0008027f89 */ /* 0x0004e400000e0000 */
.L_x_2733:
[----:B------:R-:W-:Y:S02]  /*4840*/  IMAD.MOV.U32 R3, RZ, RZ, c[0x0][0x32c] ;  /* 0x0000cb00ff037624 */ /* 0x000fe400078e00ff */
[----:B---3--:R-:W-:-:S03]  /*4850*/  IMAD.IADD R6, R10, 0x1, R2 ;  /* 0x000000010a067824 */ /* 0x008fc600078e0202 */
[----:B------:R-:W-:Y:S02]  /*4860*/  ISETP.GE.AND P0, PT, R3, 0x1, PT ;  /* 0x000000010300780c */ /* 0x000fe40003f06270 */
[----:B------:R-:W-:-:S04]  /*4870*/  IADD3 R3, R9, R2, RZ ;  /* 0x0000000209037210 */ /* 0x000fc80007ffe0ff */
[----:B------:R-:W-:-:S07]  /*4880*/  IMNMX R7, R11, R3, PT ;  /* 0x000000030b077217 */ /* 0x000fce0003800200 */
        /* <DEDUP_REMOVED lines=12> */
.L_x_2549:
[----:B------:R-:W-:-:S04]  /*4950*/  MOV R3, c[0x0][0x32c] ;  /* 0x0000cb0000037a02 */ /* 0x000fc80000000f00 */
[----:B------:R-:W-:-:S13]  /*4960*/  ISETP.NE.AND P0, PT, R3, 0x1, PT ;  /* 0x000000010300780c */ /* 0x000fda0003f05270 */
[----:B------:R-:W-:-:S05]  /*4970*/  @P0 IMAD.HI.U32 R3, R2, c[0x0][0x330], RZ ;  /* 0x0000cc0002030a27 */ /* 0x000fca00078e00ff */
[----:B------:R-:W-:Y:S02]  /*4980*/  @P0 SHF.R.U32.HI R2, RZ, c[0x0][0x334], R3 ;  /* 0x0000cd00ff020a19 */ /* 0x000fe40000011603 */
.L_x_2550:
[----:B------:R-:W-:Y:S05]  /*4990*/  BSYNC B0 ;  /* 0x0000000000007941 */ /* 0x000fea0003800000 */
.L_x_2548:
[----:B------:R-:W-:-:S05]  /*49a0*/  IMAD R2, R2, c[0x0][0x32c], R12 ;  /* 0x0000cb0002027a24 */ /* 0x000fca00078e020c */
[----:B------:R-:W-:Y:S02]  /*49b0*/  IADD3 R3, R2, c[0x0][0x32c], RZ ;  /* 0x0000cb0002037a10 */ /* 0x000fe40007ffe0ff */
[----:B------:R-:W-:Y:S02]  /*49c0*/  IMNMX R6, R6, R2, !PT ;  /* 0x0000000206067217 */ /* 0x000fe40007800200 */
[----:B------:R-:W-:Y:S02]  /*49d0*/  IMNMX R7, R7, R3, PT ;  /* 0x0000000307077217 */ /* 0x000fe40003800200 */
.L_x_2547:
        /* <DEDUP_REMOVED lines=18> */
[----:B------:R-:W-:Y:S02]  /*4b00*/  ISETP.GT.AND P0, PT, R0, 0x9, !P1 ;  /* 0x000000090000780c */ /* 0x000fe40004f04270 */
[----:B------:R-:W-:Y:S02]  /*4b10*/  ISETP.GE.AND P2, PT, R4, 0x41, PT ;  /* 0x000000410400780c */ /* 0x000fe40003f46270 */
[----:B------:R-:W-:Y:S02]  /*4b20*/  ISETP.LT.OR P0, PT, R5, 0xa, P0 ;  /* 0x0000000a0500780c */ /* 0x000fe40000701670 */
[----:B------:R-:W-:-:S02]  /*4b30*/  @P1 LOP3.LUT R204, R204, 0x200, RZ, 0xfc, !PT ;  /* 0x00000200cccc1812 */ /* 0x000fc400078efcff */
        /* <DEDUP_REMOVED lines=69> */
[----:B------:R-:W-:-:S13]  /*4f90*/  ISETP.GE.AND P0, PT, R4, 0x49, PT ;  /* 0x000000490400780c */ /* 0x000fda0003f06270 */
[----:B------:R-:W-:Y:S02]  /*4fa0*/  @P0 LOP3.LUT R204, R204, 0x800, RZ, 0xfc, !PT ;  /* 0x00000800cccc0812 */ /* 0x000fe400078efcff */
[----:B------:R-:W-:Y:S02]  /*4fb0*/  ISETP.GT.AND P0, PT, R0, 0x48, !P0 ;  /* 0x000000480000780c */ /* 0x000fe40004704270 */
[----:B------:R-:W-:Y:S02]  /*4fc0*/  LOP3.LUT R204, R204, 0xffffefff, RZ, 0xc0, !PT ;  /* 0xffffefffcccc7812 */ /* 0x000fe400078ec0ff */
[----:B------:R-:W-:-:S04]  /*4fd0*/  ISETP.LT.OR P0, PT, R5, 0x49, P0 ;  /* 0x000000490500780c */ /* 0x000fc80000701670 */
[----:B------:R-:W-:Y:S02]  /*4fe0*/  FSEL R167, R24, -INF , !P0 ;  /* 0xff80000018a77808 */ /* 0x000fe40004000000 */
[----:B------:R-:W-:-:S13]  /*4ff0*/  ISETP.GE.AND P0, PT, R4, 0x1, PT ;  /* 0x000000010400780c */ /* 0x000fda0003f06270 */
[----:B------:R-:W-:Y:S02]  /*5000*/  @P0 LOP3.LUT R204, R204, 0x1000, RZ, 0xfc, !PT ;  /* 0x00001000cccc0812 */ /* 0x000fe400078efcff */
[----:B------:R-:W-:Y:S02]  /*5010*/  ISETP.GT.AND P0, PT, R0, RZ, !P0 ;  /* 0x000000ff0000720c */ /* 0x000fe40004704270 */
[----:B------:R-:W-:Y:S02]  /*5020*/  LOP3.LUT R204, R204, 0xffffdfff, RZ, 0xc0, !PT ;  /* 0xffffdfffcccc7812 */ /* 0x000fe400078ec0ff */
        /* <DEDUP_REMOVED lines=8> */
[----:B------:R3:W4:Y:S02]  /*50b0*/  SHFL.IDX PT, R3, R8, 0x2, 0x1c1f ;  /* 0x005c1f0008037f89 */ /* 0x00072400000e0000 */
.L_x_2734:
        /* <DEDUP_REMOVED lines=17> */
.L_x_2554:
[----:B------:R-:W-:-:S04]  /*51d0*/  MOV R4, c[0x0][0x32c] ;  /* 0x0000cb0000047a02 */ /* 0x000fc80000000f00 */
[----:B------:R-:W-:-:S13]  /*51e0*/  ISETP.NE.AND P0, PT, R4, 0x1, PT ;  /* 0x000000010400780c */ /* 0x000fda0003f05270 */
[----:B------:R-:W-:-:S05]  /*51f0*/  @P0 IMAD.HI.U32 R4, R3, c[0x0][0x330], RZ ;  /* 0x0000cc0003040a27 */ /* 0x000fca00078e00ff */
[----:B------:R-:W-:Y:S02]  /*5200*/  @P0 SHF.R.U32.HI R3, RZ, c[0x0][0x334], R4 ;  /* 0x0000cd00ff030a19 */ /* 0x000fe40000011604 */
.L_x_2555:
[----:B------:R-:W-:Y:S05]  /*5210*/  BSYNC B0 ;  /* 0x0000000000007941 */ /* 0x000fea0003800000 */
.L_x_2553:
[----:B------:R-:W-:-:S05]  /*5220*/  IMAD R3, R3, c[0x0][0x32c], R12 ;  /* 0x0000cb0003037a24 */ /* 0x000fca00078e020c */
[----:B------:R-:W-:Y:S02]  /*5230*/  IADD3 R4, R3, c[0x0][0x32c], RZ ;  /* 0x0000cb0003047a10 */ /* 0x000fe40007ffe0ff */
[----:B------:R-:W-:Y:S02]  /*5240*/  IMNMX R0, R0, R3, !PT ;  /* 0x0000000300007217 */ /* 0x000fe40007800200 */
[----:B------:R-:W-:Y:S02]  /*5250*/  IMNMX R2, R2, R4, PT ;  /* 0x0000000402027217 */ /* 0x000fe40003800200 */
.L_x_2552:
[----:B------:R-:W-:Y:S02]  /*5260*/  LOP3.LUT P0, RZ, R204, 0x400, RZ, 0xc0, !PT ;  /* 0x00000400ccff7812 */ /* 0x000fe4000780c0ff */
[----:B------:R-:W-:Y:S02]  /*5270*/  P2R R3, PR, RZ, 0x40 ;  /* 0x00000040ff037803 */ /* 0x000fe40000000000 */
        /* <DEDUP_REMOVED lines=73> */
[----:B------:R-:W-:Y:S02]  /*5710*/  ISETP.GT.AND P0, PT, R0, RZ, !P6 ;  /* 0x000000ff0000720c */ /* 0x000fe40007704270 */
[----:B------:R-:W-:Y:S02]  /*5720*/  ISETP.NE.AND P6, PT, R3, RZ, PT ;  /* 0x000000ff0300720c */ /* 0x000fe40003fc5270 */
        /* <DEDUP_REMOVED lines=74> */
.L_x_2735:
        /* <DEDUP_REMOVED lines=17> */
.L_x_2559:
[----:B------:R-:W-:-:S04]  /*5ce0*/  MOV R4, c[0x0][0x32c] ;  /* 0x0000cb0000047a02 */ /* 0x000fc80000000f00 */
[----:B------:R-:W-:-:S13]  /*5cf0*/  ISETP.NE.AND P0, PT, R4, 0x1, PT ;  /* 0x000000010400780c */ /* 0x000fda0003f05270 */
[----:B------:R-:W-:-:S05]  /*5d00*/  @P0 IMAD.HI.U32 R4, R3, c[0x0][0x330], RZ ;  /* 0x0000cc0003040a27 */ /* 0x000fca00078e00ff */
[----:B------:R-:W-:Y:S02]  /*5d10*/  @P0 SHF.R.U32.HI R3, RZ, c[0x0][0x334], R4 ;  /* 0x0000cd00ff030a19 */ /* 0x000fe40000011604 */
.L_x_2560:
[----:B------:R-:W-:Y:S05]  /*5d20*/  BSYNC B0 ;  /* 0x0000000000007941 */ /* 0x000fea0003800000 */
.L_x_2558:
[----:B------:R-:W-:-:S05]  /*5d30*/  IMAD R3, R3, c[0x0][0x32c], R12 ;  /* 0x0000cb0003037a24 */ /* 0x000fca00078e020c */
[----:B------:R-:W-:Y:S02]  /*5d40*/  IADD3 R4, R3, c[0x0][0x32c], RZ ;  /* 0x0000cb0003047a10 */ /* 0x000fe40007ffe0ff */
[----:B------:R-:W-:Y:S02]  /*5d50*/  IMNMX R0, R0, R3, !PT ;  /* 0x0000000300007217 */ /* 0x000fe40007800200 */
[----:B------:R-:W-:Y:S02]  /*5d60*/  IMNMX R2, R2, R4, PT ;  /* 0x0000000402027217 */ /* 0x000fe40003800200 */
.L_x_2557:
[----:B------:R-:W-:Y:S02]  /*5d70*/  LOP3.LUT P0, RZ, R204, 0x400, RZ, 0xc0, !PT ;  /* 0x00000400ccff7812 */ /* 0x000fe4000780c0ff */
[----:B------:R-:W-:Y:S02]  /*5d80*/  FMNMX.FTZ R3, R33, R34, !PT ;  /* 0x0000002221037209 */ /* 0x000fe40007810000 */
[----:B------:R-:W-:Y:S02]  /*5d90*/  ISETP.GT.AND P0, PT, R0, 0x8, !P0 ;  /* 0x000000080000780c */ /* 0x000fe40004704270 */
[----:B------:R-:W-:-:S02]  /*5da0*/  FMNMX.FTZ R3, R36, R3, !PT ;  /* 0x0000000324037209 */ /* 0x000fc40007810000 */
[----:B------:R-:W-:Y:S02]  /*5db0*/  ISETP.LT.OR P0, PT, R2, 0x9, P0 ;  /* 0x000000090200780c */ /* 0x000fe40000701670 */
[----:B------:R-:W-:Y:S02]  /*5dc0*/  FMNMX.FTZ R3, R37, R3, !PT ;  /* 0x0000000325037209 */ /* 0x000fe40007810000 */
[----:B------:R-:W-:Y:S02]  /*5dd0*/  FSEL R11, R46, -INF , !P0 ;  /* 0xff8000002e0b7808 */ /* 0x000fe40004000000 */
[----:B------:R-:W-:Y:S02]  /*5de0*/  LOP3.LUT P0, RZ, R204, 0x200, RZ, 0xc0, !PT ;  /* 0x00000200ccff7812 */ /* 0x000fe4000780c0ff */
[----:B------:R-:W-:Y:S02]  /*5df0*/  FMNMX.FTZ R3, R39, R3, !PT ;  /* 0x0000000327037209 */ /* 0x000fe40007810000 */
[----:B------:R-:W-:-:S02]  /*5e00*/  ISETP.GT.AND P0, PT, R0, 0x9, !P0 ;  /* 0x000000090000780c */ /* 0x000fc40004704270 */
[----:B------:R-:W-:Y:S02]  /*5e10*/  FMNMX.FTZ R3, R44, R3, !PT ;  /* 0x000000032c037209 */ /* 0x000fe40007810000 */
[----:B------:R-:W-:Y:S02]  /*5e20*/  ISETP.LT.OR P0, PT, R2, 0xa, P0 ;  /* 0x0000000a0200780c */ /* 0x000fe40000701670 */
[----:B------:R-:W-:Y:S02]  /*5e30*/  FMNMX.FTZ R3, R48, R3, !PT ;  /* 0x0000000330037209 */ /* 0x000fe40007810000 */
[----:B------:R-:W-:Y:S02]  /*5e40*/  FSEL R32, R47, -INF , !P0 ;  /* 0xff8000002f207808 */ /* 0x000fe40004000000 */
[----:B------:R-:W-:Y:S02]  /*5e50*/  LOP3.LUT P0, RZ, R204, 0x100, RZ, 0xc0, !PT ;  /* 0x00000100ccff7812 */ /* 0x000fe4000780c0ff */
[----:B------:R-:W-:-:S02]  /*5e60*/  FMNMX.FTZ R3, R94, R3, !PT ;  /* 0x000000035e037209 */ /* 0x000fc40007810000 */
[----:B------:R-:W-:Y:S02]  /*5e70*/  ISETP.GT.AND P0, PT, R0, 0x10, !P0 ;  /* 0x000000100000780c */ /* 0x000fe40004704270 */
[----:B------:R-:W-:Y:S02]  /*5e80*/  FMNMX.FTZ R3, R126, R3, !PT ;  /* 0x000000037e037209 */ /* 0x000fe40007810000 */
[----:B------:R-:W-:Y:S02]  /*5e90*/  ISETP.LT.OR P0, PT, R2, 0x11, P0 ;  /* 0x000000110200780c */ /* 0x000fe40000701670 */
[----:B------:R-:W-:Y:S02]  /*5ea0*/  FMNMX.FTZ R3, R127, R3, !PT ;  /* 0x000000037f037209 */ /* 0x000fe40007810000 */
[----:B------:R-:W-:Y:S02]  /*5eb0*/  FSEL R60, R114, -INF , !P0 ;  /* 0xff800000723c7808 */ /* 0x000fe40004000000 */
[----:B------:R-:W-:-:S02]  /*5ec0*/  LOP3.LUT P0, RZ, R204, 0x80, RZ, 0xc0, !PT ;  /* 0x00000080ccff7812 */ /* 0x000fc4000780c0ff */
[----:B------:R-:W-:Y:S02]  /*5ed0*/  FMNMX.FTZ R3, R128, R3, !PT ;  /* 0x0000000380037209 */ /* 0x000fe40007810000 */
[----:B------:R-:W-:Y:S02]  /*5ee0*/  ISETP.GT.AND P0, PT, R0, 0x11, !P0 ;  /* 0x000000110000780c */ /* 0x000fe40004704270 */
[----:B------:R-:W-:Y:S02]  /*5ef0*/  FMNMX.FTZ R3, R129, R3, !PT ;  /* 0x0000000381037209 */ /* 0x000fe40007810000 */
[----:B------:R-:W-:Y:S02]  /*5f00*/  ISETP.LT.OR P0, PT, R2, 0x12, P0 ;  /* 0x000000120200780c */ /* 0x000fe40000701670 */
[----:B------:R-:W-:Y:S02]  /*5f10*/  FMNMX.FTZ R3, R153, R3, !PT ;  /* 0x0000000399037209 */ /* 0x000fe40007810000 */
[----:B------:R-:W-:-:S02]  /*5f20*/  FSEL R62, R115, -INF , !P0 ;  /* 0xff800000733e7808 */ /* 0x000fc40004000000 */
[----:B------:R-:W-:Y:S02]  /*5f30*/  LOP3.LUT P0, RZ, R204, 0x20, RZ, 0xc0, !PT ;  /* 0x00000020ccff7812 */ /* 0x000fe4000780c0ff */
[----:B------:R-:W-:Y:S02]  /*5f40*/  FMNMX.FTZ R3, R152, R3, !PT ;  /* 0x0000000398037209 */ /* 0x000fe40007810000 */
[----:B------:R-:W-:Y:S02]  /*5f50*/  ISETP.GT.AND P0, PT, R0, 0x18, !P0 ;  /* 0x000000180000780c */ /* 0x000fe40004704270 */
[----:B------:R-:W-:Y:S02]  /*5f60*/  FMNMX.FTZ R3, R151, R3, !PT ;  /* 0x0000000397037209 */ /* 0x000fe40007810000 */
[----:B------:R-:W-:Y:S02]  /*5f70*/  ISETP.LT.OR P0, PT, R2, 0x19, P0 ;  /* 0x000000190200780c */ /* 0x000fe40000701670 */
[----:B------:R-:W-:-:S02]  /*5f80*/  FMNMX.FTZ R3, R150, R3, !PT ;  /* 0x0000000396037209 */ /* 0x000fc40007810000 */
[----:B------:R-:W-:Y:S02]  /*5f90*/  FSEL R63, R98, -INF , !P0 ;  /* 0xff800000623f7808 */ /* 0x000fe40004000000 */
        /* <DEDUP_REMOVED lines=40> */
[C---:B------:R-:W-:Y:S02]  /*6220*/  ISETP.GT.AND P0, PT, R0.reuse, 0x41, !P1 ;  /* 0x000000410000780c */ /* 0x040fe40004f04270 */
[----:B------:R-:W-:Y:S02]  /*6230*/  ISETP.GT.AND P1, PT, R0, RZ, !P5 ;  /* 0x000000ff0000720c */ /* 0x000fe40006f24270 */
[C---:B------:R-:W-:Y:S02]  /*6240*/  ISETP.LT.OR P0, PT, R2.reuse, 0x42, P0 ;  /* 0x000000420200780c */ /* 0x040fe40000701670 */
[----:B------:R-:W-:Y:S02]  /*6250*/  ISETP.LT.OR P1, PT, R2, 0x1, P1 ;  /* 0x000000010200780c */ /* 0x000fe40000f21670 */
[----:B------:R-:W-:-:S02]  /*6260*/  FSEL R156, R103, -INF , !P0 ;  /* 0xff800000679c7808 */ /* 0x000fc40004000000 */
[----:B------:R-:W-:Y:S02]  /*6270*/  ISETP.GT.AND P0, PT, R0, 0x1, !P3 ;  /* 0x000000010000780c */ /* 0x000fe40005f04270 */
[----:B------:R-:W-:Y:S02]  /*6280*/  FSEL R9, R118, -INF , !P1 ;  /* 0xff80000076097808 */ /* 0x000fe40004800000 */
[----:B------:R-:W-:-:S04]  /*6290*/  ISETP.LT.OR P0, PT, R2, 0x2, P0 ;  /* 0x000000020200780c */ /* 0x000fc80000701670 */
[----:B------:R-:W-:Y:S02]  /*62a0*/  FSEL R10, R119, -INF , !P0 ;  /* 0xff800000770a7808 */ /* 0x000fe40004000000 */
[----:B------:R-:W-:Y:S02]  /*62b0*/  ISETP.GT.AND P0, PT, R0, 0x48, !P4 ;  /* 0x000000480000780c */ /* 0x000fe40006704270 */
[----:B------:R-:W-:Y:S02]  /*62c0*/  FMNMX.FTZ R7, R9, R10, !PT ;  /* 0x0000000a09077209 */ /* 0x000fe40007810000 */
[----:B------:R-:W-:Y:S02]  /*62d0*/  ISETP.LT.OR P0, PT, R2, 0x49, P0 ;  /* 0x000000490200780c */ /* 0x000fe40000701670 */
[----:B------:R-:W-:Y:S02]  /*62e0*/  FMNMX.FTZ R7, R11, R7, !PT ;  /* 0x000000070b077209 */ /* 0x000fe40007810000 */
[----:B------:R-:W-:-:S02]  /*62f0*/  FSEL R155, R82, -INF , !P0 ;  /* 0xff800000529b7808 */ /* 0x000fc40004000000 */
[----:B------:R-:W-:Y:S02]  /*6300*/  ISETP.GT.AND P0, PT, R0, 0x49, !P6 ;  /* 0x000000490000780c */ /* 0x000fe40007704270 */
[----:B------:R-:W-:Y:S02]  /*6310*/  FMNMX.FTZ R0, R13, R16, !PT ;  /* 0x000000100d007209 */ /* 0x000fe40007810000 */
[----:B------:R-:W-:Y:S02]  /*6320*/  ISETP.LT.OR P0, PT, R2, 0x4a, P0 ;  /* 0x0000004a0200780c */ /* 0x000fe40000701670 */
        /* <DEDUP_REMOVED lines=60> */
.L_x_2736:
[----:B--2---:R-:W-:Y:S01]  /*66f0*/  FMNMX.FTZ R4, R0, R2, !PT ;  /* 0x0000000200047209 */ /* 0x004fe20007810000 */
[----:B------:R-:W-:Y:S05]  /*6700*/  BRA.DIV ~URZ, `(.L_x_2562) ;  /* 0x00014fd27f007947 */ /* 0x000fea000b800000 */
[----:B-1----:R-:W1:Y:S04]  /*6710*/  SHFL.BFLY PT, R0, R5, 0x2, 0x1f ;  /* 0x0c401f0005007f89 */ /* 0x002e6800000e0000 */
[----:B------:R-:W2:Y:S04]  /*6720*/  SHFL.BFLY PT, R2, R6, 0x2, 0x1f ;  /* 0x0c401f0006027f89 */ /* 0x000ea800000e0000 */
[----:B---34-:R-:W3:Y:S04]  /*6730*/  SHFL.BFLY PT, R8, R7, 0x2, 0x1f ;  /* 0x0c401f0007087f89 */ /* 0x018ee800000e0000 */
        /* <DEDUP_REMOVED lines=10> */
.L_x_2737:
        /* <DEDUP_REMOVED lines=10> */
[----:B------:R-:W-:Y:S01]  /*6880*/  FSEL R3, R3, RZ, P0 ;  /* 0x000000ff03037208 */ /* 0x000fe20000000000 */
[----:B------:R-:W-:Y:S01]  /*6890*/  LDSM.16.MT88.4 R24, [R193] ;  /* 0x00000000c118783b */ /* 0x000fe20000004200 */
[----:B------:R-:W-:Y:S01]  /*68a0*/  FSETP.NEU.FTZ.AND P0, PT, R95, -INF , PT ;  /* 0xff8000005f00780b */ /* 0x000fe20003f1d000 */
[----:B------:R1:W-:Y:S03]  /*68b0*/  MUFU.EX2 R225, R0 ;  /* 0x0000000000e17308 */ /* 0x0003e60000000800 */
[----:B------:R-:W-:-:S02]  /*68c0*/  FSEL R2, R2, RZ, P0 ;  /* 0x000000ff02027208 */ /* 0x000fc40000000000 */
[----:B------:R-:W-:-:S03]  /*68d0*/  FSETP.NEU.FTZ.AND P0, PT, R61, -INF , PT ;  /* 0xff8000003d00780b */ /* 0x000fc60003f1d000 */
[----:B------:R-:W-:-:S04]  /*68e0*/  FFMA.FTZ R5, R36, c[0x0][0x2d0], -R2 ;  /* 0x0000b40024057a23 */ /* 0x000fc80000010802 */
[----:B------:R2:W-:Y:S01]  /*68f0*/  MUFU.EX2 R218, R5 ;  /* 0x0000000500da7308 */ /* 0x0005e20000000800 */
[----:B-1----:R-:W-:-:S07]  /*6900*/  FFMA.FTZ R0, R15, c[0x0][0x2d0], -R4 ;  /* 0x0000b4000f007a23 */ /* 0x002fce0000010804 */
[----:B------:R1:W4:Y:S01]  /*6910*/  MUFU.EX2 R223, R0 ;  /* 0x0000000000df7308 */ /* 0x0003220000000800 */
[----:B--2---:R-:W-:-:S07]  /*6920*/  FFMA.FTZ R5, R37, c[0x0][0x2d0], -R2 ;  /* 0x0000b40025057a23 */ /* 0x004fce0000010802 */
[----:B------:R-:W-:Y:S01]  /*6930*/  MUFU.EX2 R232, R5 ;  /* 0x0000000500e87308 */ /* 0x000fe20000000800 */
[----:B-1----:R-:W-:Y:S01]  /*6940*/  FFMA.FTZ R0, R17, c[0x0][0x2d0], -R4 ;  /* 0x0000b40011007a23 */ /* 0x002fe20000010804 */
[----:B----4-:R-:W-:-:S06]  /*6950*/  F2FP.BF16.PACK_AB R12, R223, R225 ;  /* 0x000000e1df0c723e */ /* 0x010fcc00000010ff */
[----:B------:R1:W-:Y:S02]  /*6960*/  MUFU.EX2 R227, R0 ;  /* 0x0000000000e37308 */ /* 0x0003e40000000800 */
[----:B-1----:R-:W-:-:S06]  /*6970*/  FFMA.FTZ R0, R18, c[0x0][0x2d0], -R4 ;  /* 0x0000b40012007a23 */ /* 0x002fcc0000010804 */
[----:B------:R1:W2:Y:S02]  /*6980*/  MUFU.EX2 R243, R0 ;  /* 0x0000000000f37308 */ /* 0x0002a40000000800 */
[----:B-1----:R-:W-:Y:S01]  /*6990*/  FFMA.FTZ R0, R20, c[0x0][0x2d0], -R4 ;  /* 0x0000b40014007a23 */ /* 0x002fe20000010804 */
[----:B--2---:R-:W-:-:S05]  /*69a0*/  F2FP.BF16.PACK_AB R14, R243, R227 ;  /* 0x000000e3f30e723e */ /* 0x004fca00000010ff */
[----:B------:R1:W-:Y:S02]  /*69b0*/  MUFU.EX2 R246, R0 ;  /* 0x0000000000f67308 */ /* 0x0003e40000000800 */
[----:B-1----:R-:W-:-:S06]  /*69c0*/  FFMA.FTZ R0, R21, c[0x0][0x2d0], -R4 ;  /* 0x0000b40015007a23 */ /* 0x002fcc0000010804 */
[----:B------:R1:W-:Y:S02]  /*69d0*/  MUFU.EX2 R251, R0 ;  /* 0x0000000000fb7308 */ /* 0x0003e40000000800 */
[----:B-1----:R-:W-:Y:S02]  /*69e0*/  FFMA.FTZ R0, R22, c[0x0][0x2d0], -R4 ;  /* 0x0000b40016007a23 */ /* 0x002fe40000010804 */
[----:B------:R-:W-:Y:S04]  /*69f0*/  LDSM.16.MT88.4 R20, [R190] ;  /* 0x00000000be14783b */ /* 0x000fe80000004200 */
[----:B------:R1:W-:Y:S02]  /*6a00*/  MUFU.EX2 R252, R0 ;  /* 0x0000000000fc7308 */ /* 0x0003e40000000800 */
[----:B-1----:R-:W-:-:S06]  /*6a10*/  FFMA.FTZ R0, R13, c[0x0][0x2d0], -R3 ;  /* 0x0000b4000d007a23 */ /* 0x002fcc0000010803 */
[----:B------:R1:W-:Y:S02]  /*6a20*/  MUFU.EX2 R221, R0 ;  /* 0x0000000000dd7308 */ /* 0x0003e40000000800 */
[----:B-1----:R-:W-:-:S06]  /*6a30*/  FFMA.FTZ R0, R16, c[0x0][0x2d0], -R3 ;  /* 0x0000b40010007a23 */ /* 0x002fcc0000010803 */
[----:B------:R1:W2:Y:S02]  /*6a40*/  MUFU.EX2 R219, R0 ;  /* 0x0000000000db7308 */ /* 0x0002a40000000800 */
[--C-:B-1----:R-:W-:Y:S01]  /*6a50*/  FFMA.FTZ R0, R19, c[0x0][0x2d0], -R3.reuse ;  /* 0x0000b40013007a23 */ /* 0x102fe20000010803 */
[----:B--2---:R-:W-:Y:S01]  /*6a60*/  F2FP.BF16.PACK_AB R13, R219, R221 ;  /* 0x000000dddb0d723e */ /* 0x004fe200000010ff */
[----:B------:R-:W1:Y:S04]  /*6a70*/  LDSM.16.MT88.4 R16, [R192] ;  /* 0x00000000c010783b */ /* 0x000e680000004200 */
[----:B------:R2:W-:Y:S02]  /*6a80*/  MUFU.EX2 R222, R0 ;  /* 0x0000000000de7308 */ /* 0x0005e40000000800 */
[----:B--2---:R-:W-:-:S06]  /*6a90*/  FFMA.FTZ R0, R35, c[0x0][0x2d0], -R3 ;  /* 0x0000b40023007a23 */ /* 0x004fcc0000010803 */
[----:B------:R2:W4:Y:S02]  /*6aa0*/  MUFU.EX2 R239, R0 ;  /* 0x0000000000ef7308 */ /* 0x0005240000000800 */
[----:B--2---:R-:W-:Y:S01]  /*6ab0*/  FFMA.FTZ R0, R33, c[0x0][0x2d0], -R2 ;  /* 0x0000b40021007a23 */ /* 0x004fe20000010802 */
[----:B----4-:R-:W-:-:S05]  /*6ac0*/  F2FP.BF16.PACK_AB R15, R239, R222 ;  /* 0x000000deef0f723e */ /* 0x010fca00000010ff */
[----:B------:R2:W-:Y:S02]  /*6ad0*/  MUFU.EX2 R216, R0 ;  /* 0x0000000000d87308 */ /* 0x0005e40000000800 */
[C---:B-1----:R-:W-:Y:S08]  /*6ae0*/  HMMA.16816.F32.BF16 R88, R12.reuse, R16, RZ ;  /* 0x000000100c58723c */ /* 0x042ff000000418ff */
[----:B------:R-:W-:Y:S01]  /*6af0*/  HMMA.16816.F32.BF16 R68, R12, R18, RZ ;  /* 0x000000120c44723c */ /* 0x000fe200000418ff */
[----:B--2---:R-:W-:-:S04]  /*6b00*/  FFMA.FTZ R0, R34, c[0x0][0x2d0], -R2 ;  /* 0x0000b40022007a23 */ /* 0x004fc80000010802 */
[----:B------:R1:W2:Y:S03]  /*6b10*/  MUFU.EX2 R215, R0 ;  /* 0x0000000000d77308 */ /* 0x0002a60000000800 */
[C---:B------:R-:W-:Y:S08]  /*6b20*/  HMMA.16816.F32.BF16 R104, R12.reuse, R20, RZ ;  /* 0x000000140c68723c */ /* 0x040ff000000418ff */
[----:B------:R-:W-:Y:S01]  /*6b30*/  HMMA.16816.F32.BF16 R84, R12, R22, RZ ;  /* 0x000000160c54723c */ /* 0x000fe200000418ff */
[----:B-1----:R-:W-:Y:S01]  /*6b40*/  FMUL.FTZ R0, R61, c[0x0][0x2d0] ;  /* 0x0000b4003d007a20 */ /* 0x002fe20000410000 */
[----:B--2---:R-:W-:-:S06]  /*6b50*/  F2FP.BF16.PACK_AB R8, R215, R216 ;  /* 0x000000d8d708723e */ /* 0x004fcc00000010ff */
[----:B------:R-:W-:Y:S01]  /*6b60*/  HMMA.16816.F32.BF16 R72, R12, R28, RZ ;  /* 0x0000001c0c48723c */ /* 0x000fe200000418ff */
[----:B------:R-:W-:-:S05]  /*6b70*/  FSEL R0, R0, RZ, P0 ;  /* 0x000000ff00007208 */ /* 0x000fca0000000000 */
[--C-:B------:R-:W-:Y:S02]  /*6b80*/  FFMA.FTZ R5, R9, c[0x0][0x2d0], -R0.reuse ;  /* 0x0000b40009057a23 */ /* 0x100fe40000010800 */
[C---:B------:R-:W-:Y:S01]  /*6b90*/  HMMA.16816.F32.BF16 R80, R12.reuse, R30, RZ ;  /* 0x0000001e0c50723c */ /* 0x040fe200000418ff */
[--C-:B------:R-:W-:Y:S01]  /*6ba0*/  FFMA.FTZ R6, R63, c[0x0][0x2d0], -R0.reuse ;  /* 0x0000b4003f067a23 */ /* 0x100fe20000010800 */
[----:B------:R1:W-:Y:S06]  /*6bb0*/  MUFU.EX2 R220, R5 ;  /* 0x0000000500dc7308 */ /* 0x0003ec0000000800 */
[C---:B------:R-:W-:Y:S02]  /*6bc0*/  HMMA.16816.F32.BF16 R76, R12.reuse, R24, RZ ;  /* 0x000000180c4c723c */ /* 0x040fe400000418ff */
[----:B------:R2:W-:Y:S06]  /*6bd0*/  MUFU.EX2 R234, R6 ;  /* 0x0000000600ea7308 */ /* 0x0005ec0000000800 */
[----:B------:R-:W-:Y:S01]  /*6be0*/  HMMA.16816.F32.BF16 R100, R12, R26, RZ ;  /* 0x0000001a0c64723c */ /* 0x000fe200000418ff */
[----:B-1----:R-:W-:Y:S01]  /*6bf0*/  FFMA.FTZ R5, R10, c[0x0][0x2d0], -R0 ;  /* 0x0000b4000a057a23 */ /* 0x002fe20000010800 */
[----:B------:R-:W-:-:S03]  /*6c00*/  F2FP.BF16.PACK_AB R10, R232, R218 ;  /* 0x000000dae80a723e */ /* 0x000fc600000010ff */
[----:B------:R1:W4:Y:S02]  /*6c10*/  MUFU.EX2 R217, R5 ;  /* 0x0000000500d97308 */ /* 0x0003240000000800 */
[----:B------:R-:W-:Y:S01]  /*6c20*/  F2FP.BF16.PACK_AB R12, R251, R246 ;  /* 0x000000f6fb0c723e */ /* 0x000fe200000010ff */
[----:B--2---:R-:W-:-:S05]  /*6c30*/  FFMA.FTZ R6, R129, c[0x0][0x2d0], -R2 ;  /* 0x0000b40081067a23 */ /* 0x004fca0000010802 */
        /* <DEDUP_REMOVED lines=15> */
[----:B------:R-:W2:Y:S07]  /*6d30*/  LDSM.16.MT88.4 R28, [R189+0x800] ;  /* 0x00080000bd1c783b */ /* 0x000eae0000004200 */
[----:B------:R-:W-:Y:S01]  /*6d40*/  HMMA.16816.F32.BF16 R56, R8, R26, RZ ;  /* 0x0000001a0838723c */ /* 0x000fe200000418ff */
[----:B-1----:R-:W-:-:S04]  /*6d50*/  FFMA.FTZ R5, R40, c[0x0][0x2d0], -R3 ;  /* 0x0000b40028057a23 */ /* 0x002fc80000010803 */
[----:B------:R1:W4:Y:S02]  /*6d60*/  MUFU.EX2 R245, R5 ;  /* 0x0000000500f57308 */ /* 0x0003240000000800 */
[----:B-1----:R-:W-:Y:S01]  /*6d70*/  FFMA.FTZ R5, R41, c[0x0][0x2d0], -R3 ;  /* 0x0000b40029057a23 */ /* 0x002fe20000010803 */
[----:B----4-:R-:W-:-:S05]  /*6d80*/  F2FP.BF16.PACK_AB R13, R245, R228 ;  /* 0x000000e4f50d723e */ /* 0x010fca00000010ff */
[----:B------:R1:W-:Y:S02]  /*6d90*/  MUFU.EX2 R244, R5 ;  /* 0x0000000500f47308 */ /* 0x0003e40000000800 */
[----:B-1----:R-:W-:Y:S02]  /*6da0*/  FFMA.FTZ R5, R42, c[0x0][0x2d0], -R3 ;  /* 0x0000b4002a057a23 */ /* 0x002fe40000010803 */
[C---:B------:R-:W-:Y:S01]  /*6db0*/  HMMA.16816.F32.BF16 R40, R8.reuse, R24, RZ ;  /* 0x000000180828723c */ /* 0x040fe200000418ff */
[----:B------:R-:W1:Y:S03]  /*6dc0*/  LDSM.16.MT88.4 R24, [R190+0x800] ;  /* 0x00080000be18783b */ /* 0x000e660000004200 */
[----:B------:R4:W5:Y:S02]  /*6dd0*/  MUFU.EX2 R247, R5 ;  /* 0x0000000500f77308 */ /* 0x0009640000000800 */
[--C-:B----4-:R-:W-:Y:S01]  /*6de0*/  FFMA.FTZ R5, R39, c[0x0][0x2d0], -R2.reuse ;  /* 0x0000b40027057a23 */ /* 0x110fe20000010802 */
[----:B-----5:R-:W-:Y:S01]  /*6df0*/  F2FP.BF16.PACK_AB R15, R247, R244 ;  /* 0x000000f4f70f723e */ /* 0x020fe200000010ff */
[----:B------:R-:W-:Y:S01]  /*6e00*/  HMMA.16816.F32.BF16 R36, R8, R16, RZ ;  /* 0x000000100824723c */ /* 0x000fe200000418ff */
[----:B------:R-:W4:Y:S03]  /*6e10*/  LDSM.16.MT88.4 R16, [R192+0x800] ;  /* 0x00080000c010783b */ /* 0x000f260000004200 */
[----:B------:R5:W-:Y:S04]  /*6e20*/  MUFU.EX2 R226, R5 ;  /* 0x0000000500e27308 */ /* 0x000be80000000800 */
[----:B--2---:R-:W-:Y:S01]  /*6e30*/  HMMA.16816.F32.BF16 R72, R12, R28, R72 ;  /* 0x0000001c0c48723c */ /* 0x004fe20000041848 */
[----:B-----5:R-:W-:-:S07]  /*6e40*/  FFMA.FTZ R5, R44, c[0x0][0x2d0], -R2 ;  /* 0x0000b4002c057a23 */ /* 0x020fce0000010802 */
[----:B------:R-:W-:Y:S01]  /*6e50*/  HMMA.16816.F32.BF16 R44, R8, R20, RZ ;  /* 0x00000014082c723c */ /* 0x000fe200000418ff */
[----:B------:R2:W5:Y:S07]  /*6e60*/  MUFU.EX2 R241, R5 ;  /* 0x0000000500f17308 */ /* 0x00056e0000000800 */
[----:B-1----:R-:W-:Y:S01]  /*6e70*/  HMMA.16816.F32.BF16 R112, R12, R24, R104 ;  /* 0x000000180c70723c */ /* 0x002fe20000041868 */
[----:B--2---:R-:W-:-:S07]  /*6e80*/  FFMA.FTZ R5, R48, c[0x0][0x2d0], -R2 ;  /* 0x0000b40030057a23 */ /* 0x004fce0000010802 */
[----:B------:R-:W-:Y:S01]  /*6e90*/  HMMA.16816.F32.BF16 R48, R8, R22, RZ ;  /* 0x000000160830723c */ /* 0x000fe200000418ff */
[----:B------:R-:W1:Y:S01]  /*6ea0*/  LDSM.16.MT88.4 R20, [R193+0x800] ;  /* 0x00080000c114783b */ /* 0x000e620000004200 */
[----:B------:R2:W-:Y:S05]  /*6eb0*/  MUFU.EX2 R240, R5 ;  /* 0x0000000500f07308 */ /* 0x0005ea0000000800 */
[----:B-----5:R-:W-:Y:S01]  /*6ec0*/  F2FP.BF16.PACK_AB R8, R241, R226 ;  /* 0x000000e2f108723e */ /* 0x020fe200000010ff */
[C---:B----4-:R-:W-:Y:S08]  /*6ed0*/  HMMA.16816.F32.BF16 R88, R12.reuse, R16, R88 ;  /* 0x000000100c58723c */ /* 0x050ff00000041858 */
[----:B------:R-:W-:Y:S01]  /*6ee0*/  HMMA.16816.F32.BF16 R68, R12, R18, R68 ;  /* 0x000000120c44723c */ /* 0x000fe20000041844 */
[----:B--2---:R-:W-:-:S04]  /*6ef0*/  FFMA.FTZ R5, R94, c[0x0][0x2d0], -R2 ;  /* 0x0000b4005e057a23 */ /* 0x004fc80000010802 */
[----:B------:R2:W4:Y:S02]  /*6f00*/  MUFU.EX2 R242, R5 ;  /* 0x0000000500f27308 */ /* 0x0005240000000800 */
[--C-:B--2---:R-:W-:Y:S01]  /*6f10*/  FFMA.FTZ R5, R60, c[0x0][0x2d0], -R0.reuse ;  /* 0x0000b4003c057a23 */ /* 0x104fe20000010800 */
[----:B----4-:R-:W-:Y:S01]  /*6f20*/  F2FP.BF16.PACK_AB R10, R242, R240 ;  /* 0x000000f0f20a723e */ /* 0x010fe200000010ff */
[C---:B-1----:R-:W-:Y:S04]  /*6f30*/  HMMA.16816.F32.BF16 R116, R12.reuse, R20, R76 ;  /* 0x000000140c74723c */ /* 0x042fe8000004184c */
[----:B------:R1:W-:Y:S04]  /*6f40*/  MUFU.EX2 R229, R5 ;  /* 0x0000000500e57308 */ /* 0x0003e80000000800 */
[C---:B------:R-:W-:Y:S08]  /*6f50*/  HMMA.16816.F32.BF16 R100, R12.reuse, R22, R100 ;  /* 0x000000160c64723c */ /* 0x040ff00000041864 */
[----:B------:R-:W-:Y:S01]  /*6f60*/  HMMA.16816.F32.BF16 R76, R12, R26, R84 ;  /* 0x0000001a0c4c723c */ /* 0x000fe20000041854 */
[----:B-1----:R-:W-:-:S04]  /*6f70*/  FFMA.FTZ R5, R62, c[0x0][0x2d0], -R0 ;  /* 0x0000b4003e057a23 */ /* 0x002fc80000010800 */
[----:B------:R1:W2:Y:S02]  /*6f80*/  MUFU.EX2 R230, R5 ;  /* 0x0000000500e67308 */ /* 0x0002a40000000800 */
[----:B-1----:R-:W-:Y:S01]  /*6f90*/  FFMA.FTZ R5, R93, c[0x0][0x2d0], -R0 ;  /* 0x0000b4005d057a23 */ /* 0x002fe20000010800 */
[----:B--2---:R-:W-:-:S05]  /*6fa0*/  F2FP.BF16.PACK_AB R9, R230, R229 ;  /* 0x000000e5e609723e */ /* 0x004fca00000010ff */
        /* <DEDUP_REMOVED lines=42> */
[----:B------:R-:W-:Y:S01]  /*7250*/  FFMA.FTZ R6, R142, c[0x0][0x2d0], -R3 ;  /* 0x0000b4008e067a23 */ /* 0x000fe20000010803 */
[----:B------:R-:W-:Y:S01]  /*7260*/  LDSM.16.MT88.4 R116, [R193+0x2000] ;  /* 0x00200000c174783b */ /* 0x000fe20000004200 */
[----:B-1----:R-:W-:Y:S01]  /*7270*/  FFMA.FTZ R5, R128, c[0x0][0x2d0], -R2 ;  /* 0x0000b40080057a23 */ /* 0x002fe20000010802 */
[----:B--2---:R-:W-:-:S04]  /*7280*/  F2FP.BF16.PACK_AB R8, R183, R182 ;  /* 0x000000b6b708723e */ /* 0x004fc800000010ff */
        /* <DEDUP_REMOVED lines=22> */
[----:B-1----:R-:W-:-:S07]  /*73f0*/  FFMA.FTZ R5, R147, c[0x0][0x2d0], -R4 ;  /* 0x0000b40093057a23 */ /* 0x002fce0000010804 */
[----:B------:R-:W-:Y:S01]  /*7400*/  HMMA.16816.F32.BF16 R76, R8, R20, R104 ;  /* 0x00000014084c723c */ /* 0x000fe20000041868 */
[----:B------:R-:W4:Y:S01]  /*7410*/  LDL R147, [R1+0x38] ;  /* 0x0000380001937983 */ /* 0x000f220000100800 */
[----:B------:R1:W-:Y:S06]  /*7420*/  MUFU.EX2 R176, R5 ;  /* 0x0000000500b07308 */ /* 0x0003ec0000000800 */
[----:B--2---:R-:W-:Y:S01]  /*7430*/  HMMA.16816.F32.BF16 R28, R12, R18, R68 ;  /* 0x000000120c1c723c */ /* 0x004fe20000041844 */
[----:B-1----:R-:W-:-:S04]  /*7440*/  FFMA.FTZ R5, R146, c[0x0][0x2d0], -R4 ;  /* 0x0000b40092057a23 */ /* 0x002fc80000010804 */
[----:B------:R1:W-:Y:S03]  /*7450*/  MUFU.EX2 R177, R5 ;  /* 0x0000000500b17308 */ /* 0x0003e60000000800 */
        /* <DEDUP_REMOVED lines=8> */
[C---:B------:R-:W-:Y:S02]  /*74e0*/  HMMA.16816.F32.BF16 R64, R8.reuse, R16, R108 ;  /* 0x000000100840723c */ /* 0x040fe4000004186c */
[----:B------:R-:W-:Y:S01]  /*74f0*/  MUFU.EX2 R173, R6 ;  /* 0x0000000600ad7308 */ /* 0x000fe20000000800 */
[----:B------:R-:W-:Y:S01]  /*7500*/  MOV R146, c[0x0][0x2c4] ;  /* 0x0000b10000927a02 */ /* 0x000fe20000000f00 */
[----:B------:R-:W-:Y:S04]  /*7510*/  LDSM.16.MT88.4 R108, [R189+0x2000] ;  /* 0x00200000bd6c783b */ /* 0x000fe80000004200 */
[----:B------:R-:W-:Y:S01]  /*7520*/  HMMA.16816.F32.BF16 R36, R8, R18, R32 ;  /* 0x000000120824723c */ /* 0x000fe20000041820 */
[----:B------:R-:W5:Y:S01]  /*7530*/  LDSM.16.MT88.4 R16, [R190+0x1800] ;  /* 0x00180000be10783b */ /* 0x000f620000004200 */
[----:B--2---:R-:W-:-:S04]  /*7540*/  FFMA.FTZ R5, R144, c[0x0][0x2d0], -R3 ;  /* 0x0000b40090057a23 */ /* 0x004fc80000010803 */
[----:B------:R2:W1:Y:S02]  /*7550*/  MUFU.EX2 R171, R5 ;  /* 0x0000000500ab7308 */ /* 0x0004640000000800 */
[----:B--2---:R-:W-:-:S06]  /*7560*/  FFMA.FTZ R5, R143, c[0x0][0x2d0], -R3 ;  /* 0x0000b4008f057a23 */ /* 0x004fcc0000010803 */
[----:B------:R2:W1:Y:S02]  /*7570*/  MUFU.EX2 R172, R5 ;  /* 0x0000000500ac7308 */ /* 0x0004640000000800 */
[----:B--2---:R-:W-:-:S06]  /*7580*/  FFMA.FTZ R5, R153, c[0x0][0x2d0], -R2 ;  /* 0x0000b40099057a23 */ /* 0x004fcc0000010802 */
[----:B------:R2:W-:Y:S02]  /*7590*/  MUFU.EX2 R93, R5 ;  /* 0x00000005005d7308 */ /* 0x0005e40000000800 */
[----:B--2---:R-:W-:-:S06]  /*75a0*/  FFMA.FTZ R5, R152, c[0x0][0x2d0], -R2 ;  /* 0x0000b40098057a23 */ /* 0x004fcc0000010802 */
[----:B------:R2:W-:Y:S02]  /*75b0*/  MUFU.EX2 R94, R5 ;  /* 0x00000005005e7308 */ /* 0x0005e40000000800 */
[----:B--2---:R-:W-:-:S06]  /*75c0*/  FFMA.FTZ R5, R151, c[0x0][0x2d0], -R2 ;  /* 0x0000b40097057a23 */ /* 0x004fcc0000010802 */
[----:B------:R2:W-:Y:S02]  /*75d0*/  MUFU.EX2 R98, R5 ;  /* 0x0000000500627308 */ /* 0x0005e40000000800 */
[----:B--2---:R-:W-:-:S06]  /*75e0*/  FFMA.FTZ R5, R150, c[0x0][0x2d0], -R2 ;  /* 0x0000b40096057a23 */ /* 0x004fcc0000010802 */
[----:B------:R2:W1:Y:S02]  /*75f0*/  MUFU.EX2 R99, R5 ;  /* 0x0000000500637308 */ /* 0x0004640000000800 */
[----:B--2---:R-:W-:-:S06]  /*7600*/  FFMA.FTZ R5, R141, c[0x0][0x2d0], -R0 ;  /* 0x0000b4008d057a23 */ /* 0x004fcc0000010800 */
[----:B------:R2:W-:Y:S02]  /*7610*/  MUFU.EX2 R60, R5 ;  /* 0x00000005003c7308 */ /* 0x0005e40000000800 */
[----:B--2---:R-:W-:-:S06]  /*7620*/  FFMA.FTZ R5, R140, c[0x0][0x2d0], -R0 ;  /* 0x0000b4008c057a23 */ /* 0x004fcc0000010800 */
[----:B------:R2:W1:Y:S02]  /*7630*/  MUFU.EX2 R62, R5 ;  /* 0x00000005003e7308 */ /* 0x0004640000000800 */
[----:B--2---:R-:W-:-:S06]  /*7640*/  FFMA.FTZ R5, R139, c[0x0][0x2d0], -R0 ;  /* 0x0000b4008b057a23 */ /* 0x004fcc0000010800 */
[----:B------:R2:W-:Y:S01]  /*7650*/  MUFU.EX2 R63, R5 ;  /* 0x00000005003f7308 */ /* 0x0005e20000000800 */
[----:B---3--:R-:W-:Y:S02]  /*7660*/  F2FP.BF16.PACK_AB R8, R175, R174 ;  /* 0x000000aeaf08723e */ /* 0x008fe400000010ff */
[----:B-1----:R-:W-:Y:S02]  /*7670*/  F2FP.BF16.PACK_AB R9, R171, R170 ;  /* 0x000000aaab09723e */ /* 0x002fe400000010ff */
[----:B------:R-:W-:Y:S01]  /*7680*/  F2FP.BF16.PACK_AB R10, R177, R176 ;  /* 0x000000b0b10a723e */ /* 0x000fe200000010ff */
[----:B--2---:R-:W-:-:S04]  /*7690*/  FFMA.FTZ R5, R138, c[0x0][0x2d0], -R0 ;  /* 0x0000b4008a057a23 */ /* 0x004fc80000010800 */
[----:B------:R1:W2:Y:S01]  /*76a0*/  MUFU.EX2 R92, R5 ;  /* 0x00000005005c7308 */ /* 0x0002a20000000800 */
[----:B------:R-:W-:Y:S02]  /*76b0*/  F2FP.BF16.PACK_AB R11, R173, R172 ;  /* 0x000000acad0b723e */ /* 0x000fe400000010ff */
[----:B------:R-:W-:-:S05]  /*76c0*/  F2FP.BF16.PACK_AB R6, R99, R98 ;  /* 0x000000626306723e */ /* 0x000fca00000010ff */
[----:B------:R-:W-:Y:S01]  /*76d0*/  HMMA.16816.F32.BF16 R84, R8, R24, R84 ;  /* 0x000000180854723c */ /* 0x000fe20000041854 */
[----:B------:R-:W-:-:S07]  /*76e0*/  FFMA.FTZ R32, R161, c[0x0][0x2d0], -R2 ;  /* 0x0000b400a1207a23 */ /* 0x000fce0000010802 */
[----:B------:R-:W-:Y:S01]  /*76f0*/  HMMA.16816.F32.BF16 R72, R8, R26, R72 ;  /* 0x0000001a0848723c */ /* 0x000fe20000041848 */
[----:B-1----:R-:W-:Y:S02]  /*7700*/  F2FP.BF16.PACK_AB R5, R62, R60 ;  /* 0x0000003c3e05723e */ /* 0x002fe400000010ff */
[----:B--2---:R-:W-:-:S05]  /*7710*/  F2FP.BF16.PACK_AB R7, R92, R63 ;  /* 0x0000003f5c07723e */ /* 0x004fca00000010ff */
[----:B------:R-:W-:Y:S01]  /*7720*/  HMMA.16816.F32.BF16 R56, R8, R20, R56 ;  /* 0x000000140838723c */ /* 0x000fe20000041838 */
[----:B------:R-:W-:-:S07]  /*7730*/  FFMA.FTZ R33, R160, c[0x0][0x2d0], -R2 ;  /* 0x0000b400a0217a23 */ /* 0x000fce0000010802 */
[----:B------:R-:W-:Y:S01]  /*7740*/  HMMA.16816.F32.BF16 R52, R8, R22, R52 ;  /* 0x000000160834723c */ /* 0x000fe20000041834 */
[----:B------:R-:W-:-:S07]  /*7750*/  FFMA.FTZ R34, R159, c[0x0][0x2d0], -R2 ;  /* 0x0000b4009f227a23 */ /* 0x000fce0000010802 */
[----:B-----5:R-:W-:Y:S01]  /*7760*/  HMMA.16816.F32.BF16 R48, R8, R16, R48 ;  /* 0x000000100830723c */ /* 0x020fe20000041830 */
[----:B------:R-:W-:-:S07]  /*7770*/  FFMA.FTZ R35, R158, c[0x0][0x2d0], -R2 ;  /* 0x0000b4009e237a23 */ /* 0x000fce0000010802 */
[C---:B------:R-:W-:Y:S08]  /*7780*/  HMMA.16816.F32.BF16 R44, R8.reuse, R18, R44 ;  /* 0x00000012082c723c */ /* 0x040ff0000004182c */
[C---:B------:R-:W-:Y:S08]  /*7790*/  HMMA.16816.F32.BF16 R40, R8.reuse, R12, R40 ;  /* 0x0000000c0828723c */ /* 0x040ff00000041828 */
[----:B------:R-:W-:Y:S07]  /*77a0*/  HMMA.16816.F32.BF16 R128, R8, R14, R28 ;  /* 0x0000000e0880723c */ /* 0x000fee000004181c */
[----:B------:R-:W-:-:S02]  /*77b0*/  FFMA.FTZ R30, R169, c[0x0][0x2d0], -R4 ;  /* 0x0000b400a91e7a23 */ /* 0x000fc40000010804 */
[--C-:B------:R-:W-:Y:S02]  /*77c0*/  FFMA.FTZ R29, R168, c[0x0][0x2d0], -R4.reuse ;  /* 0x0000b400a81d7a23 */ /* 0x100fe40000010804 */
[--C-:B------:R-:W-:Y:S02]  /*77d0*/  FFMA.FTZ R28, R167, c[0x0][0x2d0], -R4.reuse ;  /* 0x0000b400a71c7a23 */ /* 0x100fe40000010804 */
[----:B------:R-:W-:Y:S01]  /*77e0*/  FFMA.FTZ R10, R166, c[0x0][0x2d0], -R4 ;  /* 0x0000b400a60a7a23 */ /* 0x000fe20000010804 */
[----:B------:R-:W-:Y:S01]  /*77f0*/  F2FP.BF16.PACK_AB R4, R94, R93 ;  /* 0x0000005d5e04723e */ /* 0x000fe200000010ff */
[----:B------:R-:W-:Y:S01]  /*7800*/  FADD.FTZ R2, R221, R219 ;  /* 0x000000dbdd027221 */ /* 0x000fe20000010000 */
[----:B------:R-:W-:Y:S01]  /*7810*/  ISETP.NE.AND P1, PT, R146, 0x1, PT ;  /* 0x000000019200780c */ /* 0x000fe20003f25270 */
[--C-:B------:R-:W-:Y:S02]  /*7820*/  FFMA.FTZ R9, R165, c[0x0][0x2d0], -R3.reuse ;  /* 0x0000b400a5097a23 */ /* 0x100fe40000010803 */
[----:B------:R-:W-:-:S02]  /*7830*/  FFMA.FTZ R8, R164, c[0x0][0x2d0], -R3 ;  /* 0x0000b400a4087a23 */ /* 0x000fc40000010803 */
[C---:B------:R-:W-:Y:S01]  /*7840*/  HMMA.16816.F32.BF16 R104, R4.reuse, R24, R132 ;  /* 0x000000180468723c */ /* 0x040fe20000041884 */
[--C-:B------:R-:W-:Y:S02]  /*7850*/  FFMA.FTZ R11, R163, c[0x0][0x2d0], -R3.reuse ;  /* 0x0000b400a30b7a23 */ /* 0x100fe40000010803 */
[----:B------:R-:W-:Y:S01]  /*7860*/  FFMA.FTZ R31, R162, c[0x0][0x2d0], -R3 ;  /* 0x0000b400a21f7a23 */ /* 0x000fe20000010803 */
[----:B------:R-:W1:Y:S01]  /*7870*/  MUFU.EX2 R30, R30 ;  /* 0x0000001e001e7308 */ /* 0x000e620000000800 */
[----:B------:R-:W-:Y:S01]  /*7880*/  FADD.FTZ R3, R225, R223 ;  /* 0x000000dfe1037221 */ /* 0x000fe20000010000 */
[----:B------:R-:W2:Y:S02]  /*7890*/  LDSM.16.MT88.4 R132, [R190+0x2000] ;  /* 0x00200000be84783b */ /* 0x000ea40000004200 */
[----:B------:R-:W-:Y:S01]  /*78a0*/  HMMA.16816.F32.BF16 R24, R4, R26, R124 ;  /* 0x0000001a0418723c */ /* 0x000fe2000004187c */
[----:B------:R-:W-:Y:S02]  /*78b0*/  FADD.FTZ R2, R222, R2 ;  /* 0x00000002de027221 */ /* 0x000fe40000010000 */
[----:B------:R-:W-:-:S05]  /*78c0*/  FADD.FTZ R3, R227, R3 ;  /* 0x00000003e3037221 */ /* 0x000fca0000010000 */
[----:B------:R-:W-:Y:S01]  /*78d0*/  HMMA.16816.F32.BF16 R88, R4, R20, R88 ;  /* 0x000000140458723c */ /* 0x000fe20000041858 */
[----:B------:R-:W-:-:S07]  /*78e0*/  FADD.FTZ R2, R239, R2 ;  /* 0x00000002ef027221 */ /* 0x000fce0000010000 */
[C---:B------:R-:W-:Y:S08]  /*78f0*/  HMMA.16816.F32.BF16 R80, R4.reuse, R22, R80 ;  /* 0x000000160450723c */ /* 0x040ff00000041850 */
[C---:B------:R-:W-:Y:S08]  /*7900*/  HMMA.16816.F32.BF16 R76, R4.reuse, R16, R76 ;  /* 0x00000010044c723c */ /* 0x040ff0000004184c */
[C---:B------:R-:W-:Y:S08]  /*7910*/  HMMA.16816.F32.BF16 R68, R4.reuse, R18, R68 ;  /* 0x000000120444723c */ /* 0x040ff00000041844 */
[C---:B------:R-:W-:Y:S08]  /*7920*/  HMMA.16816.F32.BF16 R64, R4.reuse, R12, R64 ;  /* 0x0000000c0440723c */ /* 0x040ff00000041840 */
[----:B------:R-:W-:Y:S01]  /*7930*/  HMMA.16816.F32.BF16 R36, R4, R14, R36 ;  /* 0x0000000e0424723c */ /* 0x000fe20000041824 */
[----:B------:R-:W-:-:S06]  /*7940*/  FADD.FTZ R12, R220, R217 ;  /* 0x000000d9dc0c7221 */ /* 0x000fcc0000010000 */
[--C-:B------:R-:W-:Y:S02]  /*7950*/  FFMA.FTZ R4, R157, c[0x0][0x2d0], -R0.reuse ;  /* 0x0000b4009d047a23 */ /* 0x100fe40000010800 */
[--C-:B------:R-:W-:Y:S02]  /*7960*/  FFMA.FTZ R5, R156, c[0x0][0x2d0], -R0.reuse ;  /* 0x0000b4009c057a23 */ /* 0x100fe40000010800 */
[--C-:B------:R-:W-:Y:S02]  /*7970*/  FFMA.FTZ R6, R155, c[0x0][0x2d0], -R0.reuse ;  /* 0x0000b4009b067a23 */ /* 0x100fe40000010800 */
[----:B------:R-:W-:Y:S02]  /*7980*/  FFMA.FTZ R7, R154, c[0x0][0x2d0], -R0 ;  /* 0x0000b4009a077a23 */ /* 0x000fe40000010800 */
[----:B------:R-:W-:Y:S01]  /*7990*/  FADD.FTZ R0, R216, R215 ;  /* 0x000000d7d8007221 */ /* 0x000fe20000010000 */
[----:B------:R3:W5:Y:S03]  /*79a0*/  MUFU.EX2 R16, R4 ;  /* 0x0000000400107308 */ /* 0x0007660000000800 */
[----:B------:R-:W-:-:S02]  /*79b0*/  FADD.FTZ R0, R218, R0 ;  /* 0x00000000da007221 */ /* 0x000fc40000010000 */
[----:B------:R-:W-:Y:S02]  /*79c0*/  FADD.FTZ R3, R243, R3 ;  /* 0x00000003f3037221 */ /* 0x000fe40000010000 */
[----:B------:R-:W-:Y:S01]  /*79d0*/  FADD.FTZ R0, R232, R0 ;  /* 0x00000000e8007221 */ /* 0x000fe20000010000 */
[----:B------:R1:W-:Y:S01]  /*79e0*/  MUFU.EX2 R13, R7 ;  /* 0x00000007000d7308 */ /* 0x0003e20000000800 */
[----:B------:R-:W-:Y:S02]  /*79f0*/  FADD.FTZ R3, R246, R3 ;  /* 0x00000003f6037221 */ /* 0x000fe40000010000 */
[----:B---3--:R-:W-:-:S05]  /*7a00*/  FADD.FTZ R4, R231, R12 ;  /* 0x0000000ce7047221 */ /* 0x008fca0000010000 */
[----:B------:R3:W-:Y:S01]  /*7a10*/  MUFU.EX2 R15, R5 ;  /* 0x00000005000f7308 */ /* 0x0007e20000000800 */
[----:B-1----:R-:W-:Y:S02]  /*7a20*/  FADD.FTZ R7, R228, R2 ;  /* 0x00000002e4077221 */ /* 0x002fe40000010000 */
[----:B----4-:R-:W-:-:S05]  /*7a30*/  @P1 IMAD.HI.U32 R2, R147, c[0x0][0x2c8], RZ ;  /* 0x0000b20093021a27 */ /* 0x010fca00078e00ff */
[----:B------:R1:W-:Y:S01]  /*7a40*/  MUFU.EX2 R14, R6 ;  /* 0x00000006000e7308 */ /* 0x0003e20000000800 */
[----:B---3--:R-:W-:Y:S02]  /*7a50*/  FADD.FTZ R5, R233, R4 ;  /* 0x00000004e9057221 */ /* 0x008fe40000010000 */
[----:B------:R-:W-:Y:S02]  /*7a60*/  FADD.FTZ R4, R251, R3 ;  /* 0x00000003fb047221 */ /* 0x000fe40000010000 */
[----:B------:R-:W-:Y:S02]  /*7a70*/  FADD.FTZ R5, R229, R5 ;  /* 0x00000005e5057221 */ /* 0x000fe40000010000 */
[----:B-1----:R-:W-:Y:S01]  /*7a80*/  FADD.FTZ R6, R226, R0 ;  /* 0x00000000e2067221 */ /* 0x002fe20000010000 */
[----:B------:R-:W-:Y:S02]  /*7a90*/  MOV R0, R147 ;  /* 0x0000009300007202 */ /* 0x000fe40000000f00 */
[----:B------:R-:W-:Y:S01]  /*7aa0*/  @P1 SHF.R.U32.HI R0, RZ, c[0x0][0x2cc], R2 ;  /* 0x0000b300ff001a19 */ /* 0x000fe20000011602 */
[----:B------:R-:W-:-:S02]  /*7ab0*/  FADD.FTZ R3, R245, R7 ;  /* 0x00000007f5037221 */ /* 0x000fc40000010000 */
[----:B------:R-:W-:Y:S01]  /*7ac0*/  FADD.FTZ R7, R252, R4 ;  /* 0x00000004fc077221 */ /* 0x000fe20000010000 */
[----:B------:R-:W-:Y:S01]  /*7ad0*/  IADD3 R2, R249, R0, RZ ;  /* 0x00000000f9027210 */ /* 0x000fe20007ffe0ff */
        /* <DEDUP_REMOVED lines=16> */
[----:B------:R-:W-:Y:S01]  /*7be0*/  FADD.FTZ R0, R60, R0 ;  /* 0x000000003c007221 */ /* 0x000fe20000010000 */
[----:B------:R-:W1:Y:S01]  /*7bf0*/  MUFU.EX2 R29, R29 ;  /* 0x0000001d001d7308 */ /* 0x000e620000000800 */
[----:B------:R-:W-:-:S02]  /*7c00*/  FADD.FTZ R3, R175, R3 ;  /* 0x00000003af037221 */ /* 0x000fc40000010000 */
[----:B------:R-:W-:Y:S02]  /*7c10*/  FADD.FTZ R5, R247, R5 ;  /* 0x00000005f7057221 */ /* 0x000fe40000010000 */
[----:B------:R-:W-:Y:S02]  /*7c20*/  FADD.FTZ R0, R62, R0 ;  /* 0x000000003e007221 */ /* 0x000fe40000010000 */
[----:B------:R-:W-:Y:S01]  /*7c30*/  FADD.FTZ R6, R242, R6 ;  /* 0x00000006f2067221 */ /* 0x000fe20000010000 */
[----:B------:R-:W-:Y:S01]  /*7c40*/  MUFU.EX2 R238, R10 ;  /* 0x0000000a00ee7308 */ /* 0x000fe20000000800 */
[----:B------:R-:W-:Y:S02]  /*7c50*/  FADD.FTZ R3, R176, R3 ;  /* 0x00000003b0037221 */ /* 0x000fe40000010000 */
[----:B------:R-:W-:Y:S02]  /*7c60*/  FADD.FTZ R5, R186, R5 ;  /* 0x00000005ba057221 */ /* 0x000fe40000010000 */
[----:B------:R-:W-:-:S03]  /*7c70*/  FADD.FTZ R0, R63, R0 ;  /* 0x000000003f007221 */ /* 0x000fc60000010000 */
[----:B------:R-:W-:Y:S01]  /*7c80*/  MUFU.EX2 R19, R9 ;  /* 0x0000000900137308 */ /* 0x000fe20000000800 */
[----:B------:R-:W-:-:S07]  /*7c90*/  FADD.FTZ R6, R182, R6 ;  /* 0x00000006b6067221 */ /* 0x000fce0000010000 */
[----:B------:R-:W-:Y:S01]  /*7ca0*/  MUFU.EX2 R18, R8 ;  /* 0x0000000800127308 */ /* 0x000fe20000000800 */
[----:B------:R-:W-:-:S07]  /*7cb0*/  FADD.FTZ R3, R177, R3 ;  /* 0x00000003b1037221 */ /* 0x000fce0000010000 */
[----:B------:R3:W-:Y:S01]  /*7cc0*/  MUFU.EX2 R17, R11 ;  /* 0x0000000b00117308 */ /* 0x0007e20000000800 */
[----:B------:R-:W-:Y:S02]  /*7cd0*/  FADD.FTZ R5, R187, R5 ;  /* 0x00000005bb057221 */ /* 0x000fe40000010000 */
[----:B------:R-:W-:-:S05]  /*7ce0*/  FADD.FTZ R0, R92, R0 ;  /* 0x000000005c007221 */ /* 0x000fca0000010000 */
[----:B------:R-:W4:Y:S01]  /*7cf0*/  MUFU.EX2 R28, R28 ;  /* 0x0000001c001c7308 */ /* 0x000f220000000800 */
[----:B------:R-:W-:Y:S01]  /*7d00*/  FADD.FTZ R6, R183, R6 ;  /* 0x00000006b7067221 */ /* 0x000fe20000010000 */
[----:B---3--:R-:W3:Y:S01]  /*7d10*/  LDSM.16.MT88.4 R8, [R192+0x2000] ;  /* 0x00200000c008783b */ /* 0x008ee20000004200 */
[----:B------:R-:W-:Y:S02]  /*7d20*/  FADD.FTZ R4, R30, R3 ;  /* 0x000000031e047221 */ /* 0x000fe40000010000 */
[----:B------:R-:W-:Y:S02]  /*7d30*/  FADD.FTZ R5, R208, R5 ;  /* 0x00000005d0057221 */ /* 0x000fe40000010000 */
[----:B-----5:R-:W-:Y:S02]  /*7d40*/  FADD.FTZ R3, R16, R0 ;  /* 0x0000000010037221 */ /* 0x020fe40000010000 */
[----:B------:R-:W-:Y:S02]  /*7d50*/  FADD.FTZ R6, R184, R6 ;  /* 0x00000006b8067221 */ /* 0x000fe40000010000 */
[----:B-1----:R-:W-:-:S02]  /*7d60*/  FADD.FTZ R0, R29, R4 ;  /* 0x000000041d007221 */ /* 0x002fc40000010000 */
[----:B------:R-:W-:Y:S02]  /*7d70*/  FADD.FTZ R5, R209, R5 ;  /* 0x00000005d1057221 */ /* 0x000fe40000010000 */
[----:B------:R-:W-:Y:S01]  /*7d80*/  FADD.FTZ R4, R15, R3 ;  /* 0x000000030f047221 */ /* 0x000fe20000010000 */
[----:B------:R-:W1:Y:S01]  /*7d90*/  MUFU.EX2 R31, R31 ;  /* 0x0000001f001f7308 */ /* 0x000e620000000800 */
[----:B------:R-:W-:Y:S02]  /*7da0*/  FADD.FTZ R6, R185, R6 ;  /* 0x00000006b9067221 */ /* 0x000fe40000010000 */
[----:B----4-:R-:W-:Y:S02]  /*7db0*/  FADD.FTZ R0, R28, R0 ;  /* 0x000000001c007221 */ /* 0x010fe40000010000 */
[----:B------:R-:W-:Y:S02]  /*7dc0*/  FADD.FTZ R5, R170, R5 ;  /* 0x00000005aa057221 */ /* 0x000fe40000010000 */
[----:B------:R-:W-:Y:S01]  /*7dd0*/  FADD.FTZ R4, R14, R4 ;  /* 0x000000040e047221 */ /* 0x000fe20000010000 */
[----:B------:R-:W-:Y:S01]  /*7de0*/  MUFU.EX2 R32, R32 ;  /* 0x0000002000207308 */ /* 0x000fe20000000800 */
[----:B------:R-:W-:Y:S01]  /*7df0*/  FADD.FTZ R6, R93, R6 ;  /* 0x000000065d067221 */ /* 0x000fe20000010000 */
[C---:B------:R-:W-:Y:S01]  /*7e00*/  F2FP.BF16.PACK_AB R150, R238.reuse, R28 ;  /* 0x0000001cee96723e */ /* 0x040fe200000010ff */
[----:B------:R-:W-:-:S02]  /*7e10*/  FADD.FTZ R238, R238, R0 ;  /* 0x00000000eeee7221 */ /* 0x000fc40000010000 */
[----:B------:R-:W-:-:S03]  /*7e20*/  FADD.FTZ R5, R171, R5 ;  /* 0x00000005ab057221 */ /* 0x000fc60000010000 */
[----:B------:R-:W4:Y:S01]  /*7e30*/  MUFU.EX2 R33, R33 ;  /* 0x0000002100217308 */ /* 0x000f220000000800 */
[----:B------:R-:W-:Y:S02]  /*7e40*/  FADD.FTZ R0, R13, R4 ;  /* 0x000000040d007221 */ /* 0x000fe40000010000 */
[----:B------:R-:W-:-:S05]  /*7e50*/  FADD.FTZ R6, R94, R6 ;  /* 0x000000065e067221 */ /* 0x000fca0000010000 */
[----:B------:R-:W-:Y:S01]  /*7e60*/  MUFU.EX2 R34, R34 ;  /* 0x0000002200227308 */ /* 0x000fe20000000800 */
[----:B------:R-:W-:-:S07]  /*7e70*/  FADD.FTZ R5, R172, R5 ;  /* 0x00000005ac057221 */ /* 0x000fce0000010000 */
[----:B------:R-:W5:Y:S01]  /*7e80*/  MUFU.EX2 R35, R35 ;  /* 0x0000002300237308 */ /* 0x000f620000000800 */
[----:B------:R-:W-:Y:S01]  /*7e90*/  FADD.FTZ R6, R98, R6 ;  /* 0x0000000662067221 */ /* 0x000fe20000010000 */
[----:B------:R2:W-:Y:S01]  /*7ea0*/  STL [R1], R0 ;  /* 0x0000000001007387 */ /* 0x0005e20000100800 */
[----:B------:R-:W-:Y:S01]  /*7eb0*/  MOV R12, c[0x0][0x32c] ;  /* 0x0000cb00000c7a02 */ /* 0x000fe20000000f00 */
[----:B------:R-:W-:Y:S01]  /*7ec0*/  FADD.FTZ R5, R173, R5 ;  /* 0x00000005ad057221 */ /* 0x000fe20000010000 */
[----:B------:R-:W-:Y:S01]  /*7ed0*/  F2FP.BF16.PACK_AB R148, R29, R30 ;  /* 0x0000001e1d94723e */ /* 0x000fe200000010ff */
[----:B------:R-:W-:Y:S01]  /*7ee0*/  FADD.FTZ R6, R99, R6 ;  /* 0x0000000663067221 */ /* 0x000fe20000010000 */
[----:B------:R-:W-:Y:S02]  /*7ef0*/  F2FP.BF16.PACK_AB R149, R18, R19 ;  /* 0x000000131295723e */ /* 0x000fe400000010ff */
[----:B-1----:R-:W-:Y:S02]  /*7f00*/  F2FP.BF16.PACK_AB R151, R31, R17 ;  /* 0x000000111f97723e */ /* 0x002fe400000010ff */
[----:B------:R-:W-:Y:S01]  /*7f10*/  ISETP.GE.AND P0, PT, R12, 0x1, PT ;  /* 0x000000010c00780c */ /* 0x000fe20003f06270 */
[----:B------:R-:W-:Y:S01]  /*7f20*/  FADD.FTZ R5, R19, R5 ;  /* 0x0000000513057221 */ /* 0x000fe20000010000 */
[----:B----4-:R-:W-:Y:S01]  /*7f30*/  F2FP.BF16.PACK_AB R152, R33, R32 ;  /* 0x000000202198723e */ /* 0x010fe200000010ff */
[----:B------:R-:W-:Y:S01]  /*7f40*/  FADD.FTZ R6, R32, R6 ;  /* 0x0000000620067221 */ /* 0x000fe20000010000 */
[----:B------:R-:W-:-:S02]  /*7f50*/  F2FP.BF16.PACK_AB R153, R15, R16 ;  /* 0x000000100f99723e */ /* 0x000fc400000010ff */
[----:B-----5:R-:W-:Y:S02]  /*7f60*/  F2FP.BF16.PACK_AB R154, R35, R34 ;  /* 0x00000022239a723e */ /* 0x020fe400000010ff */
[----:B------:R-:W-:Y:S01]  /*7f70*/  F2FP.BF16.PACK_AB R155, R13, R14 ;  /* 0x0000000e0d9b723e */ /* 0x000fe200000010ff */
[----:B------:R-:W-:Y:S01]  /*7f80*/  FADD.FTZ R5, R18, R5 ;  /* 0x0000000512057221 */ /* 0x000fe20000010000 */
[----:B------:R-:W-:Y:S01]  /*7f90*/  HMMA.16816.F32.BF16 R100, R148, R108, R84 ;  /* 0x0000006c9464723c */ /* 0x000fe20000041854 */
[----:B------:R-:W-:Y:S02]  /*7fa0*/  FADD.FTZ R6, R33, R6 ;  /* 0x0000000621067221 */ /* 0x000fe40000010000 */
[----:B------:R-:W-:Y:S02]  /*7fb0*/  FADD.FTZ R3, R17, R5 ;  /* 0x0000000511037221 */ /* 0x000fe40000010000 */
[----:B------:R-:W-:-:S03]  /*7fc0*/  FADD.FTZ R5, R34, R6 ;  /* 0x0000000622057221 */ /* 0x000fc60000010000 */
[----:B------:R-:W-:Y:S01]  /*7fd0*/  HMMA.16816.F32.BF16 R112, R148, R110, R72 ;  /* 0x0000006e9470723c */ /* 0x000fe20000041848 */
[----:B------:R-:W-:-:S07]  /*7fe0*/  FADD.FTZ R240, R31, R3 ;  /* 0x000000031ff07221 */ /* 0x000fce0000010000 */
[----:B------:R-:W-:Y:S01]  /*7ff0*/  HMMA.16816.F32.BF16 R84, R148, R116, R56 ;  /* 0x000000749454723c */ /* 0x000fe20000041838 */
[----:B------:R-:W-:-:S07]  /*8000*/  FADD.FTZ R251, R35, R5 ;  /* 0x0000000523fb7221 */ /* 0x000fce0000010000 */
[----:B------:R-:W-:Y:S01]  /*8010*/  HMMA.16816.F32.BF16 R120, R148, R118, R52 ;  /* 0x000000769478723c */ /* 0x000fe20000041834 */
[----:B------:R-:W-:-:S07]  /*8020*/  IADD3 R206, R206, -0x2, RZ ;  /* 0xfffffffecece7810 */ /* 0x000fce0007ffe0ff */
[----:B--2---:R-:W-:Y:S01]  /*8030*/  HMMA.16816.F32.BF16 R124, R148, R132, R48 ;  /* 0x00000084947c723c */ /* 0x004fe20000041830 */
[----:B------:R-:W-:-:S07]  /*8040*/  IADD3 R3, R2, c[0x0][0x328], RZ ;  /* 0x0000ca0002037a10 */ /* 0x000fce0007ffe0ff */
[C---:B------:R-:W-:Y:S08]  /*8050*/  HMMA.16816.F32.BF16 R136, R148.reuse, R134, R44 ;  /* 0x000000869488723c */ /* 0x040ff0000004182c */
[C---:B---3--:R-:W-:Y:S08]  /*8060*/  HMMA.16816.F32.BF16 R140, R148.reuse, R8, R40 ;  /* 0x00000008948c723c */ /* 0x048ff00000041828 */
        /* <DEDUP_REMOVED lines=21> */
.L_x_2565:
[----:B------:R-:W-:-:S04]  /*81c0*/  MOV R2, 0x1 ;  /* 0x0000000100027802 */ /* 0x000fc80000000f00 */
[----:B------:R-:W-:-:S13]  /*81d0*/  ISETP.NE.AND P0, PT, R2, c[0x0][0x32c], PT ;  /* 0x0000cb0002007a0c */ /* 0x000fda0003f05270 */
[----:B------:R-:W-:-:S05]  /*81e0*/  @P0 IMAD.HI.U32 R2, R0, c[0x0][0x330], RZ ;  /* 0x0000cc0000020a27 */ /* 0x000fca00078e00ff */
[----:B------:R-:W-:Y:S02]  /*81f0*/  @P0 SHF.R.U32.HI R0, RZ, c[0x0][0x334], R2 ;  /* 0x0000cd00ff000a19 */ /* 0x000fe40000011602 */
.L_x_2566:
[----:B------:R-:W-:Y:S05]  /*8200*/  BSYNC B0 ;  /* 0x0000000000007941 */ /* 0x000fea0003800000 */
.L_x_2564:
[----:B------:R-:W-:-:S05]  /*8210*/  MOV R2, c[0x0][0x32c] ;  /* 0x0000cb0000027a02 */ /* 0x000fca0000000f00 */
[----:B------:R-:W-:-:S05]  /*8220*/  IMAD R0, R0, R2, c[0x0][0x32c] ;  /* 0x0000cb0000007624 */ /* 0x000fca00078e0202 */
[----:B------:R-:W-:-:S04]  /*8230*/  IMNMX R3, R3, R0, PT ;  /* 0x0000000003037217 */ /* 0x000fc80003800200 */
.L_x_2563:
[----:B------:R-:W2:Y:S01]  /*8240*/  LDL R2, [R1+0x4] ;  /* 0x0000040001027983 */ /* 0x000ea20000100800 */
        /* <DEDUP_REMOVED lines=11> */
.L_x_2598:
        /* <DEDUP_REMOVED lines=42> */
.L_x_2738:
        /* <DEDUP_REMOVED lines=23> */
.L_x_2739:
[----:B------:R-:W-:Y:S02]  /*8710*/  ISETP.GE.AND P1, PT, R205, c[0x0][0x1d4], PT ;  /* 0x00007500cd007a0c */ /* 0x000fe40003f26270 */
[----:B--2---:R-:W-:Y:S05]  /*8720*/  IADD3 R2, P0, R0, R15, RZ ;  /* 0x0000000f00027210 */ /* 0x004fea0007f1e0ff */
[----:B-1----:R-:W-:Y:S06]  /*8730*/  IMAD.X R3, R4, 0x1, R5, P0 ;  /* 0x0000000104037824 */ /* 0x002fec00000e0605 */
[----:B------:R-:W-:Y:S01]  /*8740*/  @!PT LDS RZ, [RZ] ;  /* 0x00000000fffff984 */ /* 0x000fe20000000800 */
[----:B------:R-:W-:Y:S01]  /*8750*/  @!PT LDS RZ, [RZ] ;  /* 0x00000000fffff984 */ /* 0x000fe20000000800 */
[----:B------:R-:W-:Y:S01]  /*8760*/  @!PT LDS RZ, [RZ] ;  /* 0x00000000fffff984 */ /* 0x000fe20000000800 */
[----:B------:R1:W-:Y:S02]  /*8770*/  LDGSTS.E.BYPASS.LTC128B.128 [R207+0x2100], [R2.64], !P1 ;  /* 0x0210000002cf7fae */ /* 0x0003e4000c901d46 */
.L_x_2569:
[----:B-1-34-:R-:W-:Y:S05]  /*8780*/  BSYNC B0 ;  /* 0x0000000000007941 */ /* 0x01afea0003800000 */
.L_x_2568:
        /* <DEDUP_REMOVED lines=48> */
[----:B------:R-:W5:Y:S07]  /*8a90*/  LDSM.16.M88.4 R168, [R194+0x1000] ;  /* 0x00100000c2a8783b */ /* 0x000f6e0000000200 */
[----:B------:R-:W-:Y:S01]  /*8aa0*/  HMMA.16816.F32.BF16 R80, R160, R186, R80 ;  /* 0x000000baa050723c */ /* 0x000fe20000041850 */
[----:B------:R-:W5:Y:S07]  /*8ab0*/  LDSM.16.M88.4 R160, [R194+0x1800] ;  /* 0x00180000c2a0783b */ /* 0x000f6e0000000200 */
[-C--:B-1----:R-:W-:Y:S05]  /*8ac0*/  HMMA.16816.F32.BF16 R4, R156, R164.reuse, R4 ;  /* 0x000000a49c04723c */ /* 0x082fea0000041804 */
[----:B--2---:R-:W-:Y:S03]  /*8ad0*/  ISETP.GT.AND P0, PT, R206, R0, PT ;  /* 0x00000000ce00720c */ /* 0x004fe60003f04270 */
        /* <DEDUP_REMOVED lines=9> */
[-C--:B-----5:R-:W-:Y:S08]  /*8b70*/  HMMA.16816.F32.BF16 R36, R156, R168.reuse, R36 ;  /* 0x000000a89c24723c */ /* 0x0a0ff00000041824 */
        /* <DEDUP_REMOVED lines=8> */
[----:B------:R-:W-:Y:S07]  /*8c00*/  LDSM.16.M88.4 R160, [R191+0x1000] ;  /* 0x00100000bfa0783b */ /* 0x000fee0000000200 */
        /* <DEDUP_REMOVED lines=31> */
[----:B------:R-:W-:Y:S01]  /*8e00*/  IMAD.MOV.U32 R3, RZ, RZ, c[0x0][0x2b8] ;  /* 0x0000ae00ff037624 */ /* 0x000fe200078e00ff */
[----:B------:R-:W2:Y:S01]  /*8e10*/  LDL R2, [R1+0x10] ;  /* 0x0000100001027983 */ /* 0x000ea20000100800 */
[----:B------:R-:W-:Y:S01]  /*8e20*/  IMAD.MOV.U32 R211, RZ, RZ, RZ ;  /* 0x000000ffffd37224 */ /* 0x000fe200078e00ff */
[----:B------:R-:W-:Y:S01]  /*8e30*/  SHF.R.S32.HI R95, RZ, 0x1f, R205 ;  /* 0x0000001fff5f7819 */ /* 0x000fe200000114cd */
[----:B------:R-:W-:Y:S01]  /*8e40*/  IMAD.SHL.U32 R163, R205, 0x2, RZ ;  /* 0x00000002cda37824 */ /* 0x000fe200078e00ff */
[----:B------:R-:W-:Y:S01]  /*8e50*/  ISETP.NE.AND P2, PT, R3, 0x1, PT ;  /* 0x000000010300780c */ /* 0x000fe20003f45270 */
[----:B------:R-:W3:Y:S01]  /*8e60*/  LDL R0, [R1+0x8] ;  /* 0x0000080001007983 */ /* 0x000ee20000100800 */
[----:B------:R-:W-:Y:S03]  /*8e70*/  SHF.L.U64.HI R95, R205, 0x1, R95 ;  /* 0x00000001cd5f7819 */ /* 0x000fe6000001025f */
        /* <DEDUP_REMOVED lines=8> */
[----:B------:R-:W-:Y:S01]  /*8f00*/  IMAD.MOV.U32 R0, RZ, RZ, R2 ;  /* 0x000000ffff007224 */ /* 0x000fe200078e0002 */
        /* <DEDUP_REMOVED lines=9> */
[----:B------:R-:W2:Y:S04]  /*8fa0*/  @!P1 LDG.E R211, [R96.64] ;  /* 0x0000000660d39981 */ /* 0x000ea8000c1e1900 */
[----:B------:R-:W-:Y:S04]  /*8fb0*/  IMAD R0, R0, c[0x0][0x1e0], RZ ;  /* 0x0000780000007a24 */ /* 0x000fe800078e02ff */
[----:B------:R-:W-:Y:S04]  /*8fc0*/  IMAD R0, R224, c[0x0][0x1e4], R0 ;  /* 0x00007900e0007a24 */ /* 0x000fe800078e0200 */
[----:B------:R-:W-:Y:S01]  /*8fd0*/  IMAD.IADD R3, R3, 0x1, R0 ;  /* 0x0000000103037824 */ /* 0x000fe200078e0200 */
[----:B--2---:R-:W-:Y:S03]  /*8fe0*/  SHF.R.S32.HI R0, RZ, 0x1f, R211 ;  /* 0x0000001fff007819 */ /* 0x004fe600000114d3 */
        /* <DEDUP_REMOVED lines=9> */
.L_x_2740:
        /* <DEDUP_REMOVED lines=23> */
.L_x_2741:
[----:B------:R-:W-:Y:S02]  /*91f0*/  ISETP.GE.AND P1, PT, R205, c[0x0][0x1d4], PT ;  /* 0x00007500cd007a0c */ /* 0x000fe40003f26270 */
[----:B--2---:R-:W-:Y:S05]  /*9200*/  IADD3 R2, P0, R0, R163, RZ ;  /* 0x000000a300027210 */ /* 0x004fea0007f1e0ff */
[----:B-1----:R-:W-:Y:S06]  /*9210*/  IMAD.X R3, R92, 0x1, R95, P0 ;  /* 0x000000015c037824 */ /* 0x002fec00000e065f */
[----:B------:R-:W-:Y:S01]  /*9220*/  @!PT LDS RZ, [RZ] ;  /* 0x00000000fffff984 */ /* 0x000fe20000000800 */
[----:B------:R-:W-:Y:S01]  /*9230*/  @!PT LDS RZ, [RZ] ;  /* 0x00000000fffff984 */ /* 0x000fe20000000800 */
[----:B------:R-:W-:Y:S01]  /*9240*/  @!PT LDS RZ, [RZ] ;  /* 0x00000000fffff984 */ /* 0x000fe20000000800 */
[----:B------:R1:W-:Y:S02]  /*9250*/  LDGSTS.E.BYPASS.LTC128B.128 [R207+0x4900], [R2.64], !P1 ;  /* 0x0490000002cf7fae */ /* 0x0003e4000c901d46 */
.L_x_2573:
[----:B------:R-:W-:Y:S05]  /*9260*/  BSYNC B0 ;  /* 0x0000000000007941 */ /* 0x000fea0003800000 */
.L_x_2572:
[----:B------:R-:W-:Y:S01]  /*9270*/  LOP3.LUT R159, RZ, c[0x0][0x324], RZ, 0x33, !PT ;  /* 0x0000c900ff9f7a12 */ /* 0x000fe200078e33ff */
[----:B-1----:R-:W2:Y:S01]  /*9280*/  LDL R2, [R1+0x38] ;  /* 0x0000380001027983 */ /* 0x002ea20000100800 */
[----:B------:R-:W-:Y:S02]  /*9290*/  IMAD.MOV.U32 R3, RZ, RZ, c[0x0][0x2c4] ;  /* 0x0000b100ff037624 */ /* 0x000fe400078e00ff */
[----:B------:R-:W-:Y:S01]  /*92a0*/  IMAD R92, R206, -0x50, RZ ;  /* 0xffffffb0ce5c7824 */ /* 0x000fe200078e02ff */
[----:B------:R-:W2:Y:S02]  /*92b0*/  LDL R0, [R1+0x3c] ;  /* 0x00003c0001007983 */ /* 0x000ea40000100800 */
[----:B------:R-:W-:Y:S02]  /*92c0*/  ISETP.NE.AND P0, PT, R3, 0x1, PT ;  /* 0x000000010300780c */ /* 0x000fe40003f05270 */
[----:B------:R-:W0:Y:S01]  /*92d0*/  LDGDEPBAR ;  /* 0x00000000000079af */ /* 0x000e220000000000 */
[----:B--2---:R-:W-:Y:S01]  /*92e0*/  IMAD.IADD R157, R0, 0x1, R2 ;  /* 0x00000001009d7824 */ /* 0x004fe200078e0202 */
[----:B------:R-:W-:Y:S09]  /*92f0*/  IADD3 R0, -R248, 0x1, R92 ;  /* 0x00000001f8007810 */ /* 0x000ff20007ffe15c */
[----:B------:R-:W-:Y:S01]  /*9300*/  @P0 IMAD.HI.U32 R2, R157, c[0x0][0x2c8], RZ ;  /* 0x0000b2009d020a27 */ /* 0x000fe200078e00ff */
[----:B------:R-:W-:Y:S04]  /*9310*/  IADD3 R0, -R236, R0, R237 ;  /* 0x00000000ec007210 */ /* 0x000fe80007ffe1ed */
[----:B------:R-:W-:Y:S02]  /*9320*/  @P0 SHF.R.U32.HI R157, RZ, c[0x0][0x2cc], R2 ;  /* 0x0000b300ff9d0a19 */ /* 0x000fe40000011602 */
[----:B------:R-:W-:Y:S01]  /*9330*/  IADD3 R158, R0, c[0x0][0x328], RZ ;  /* 0x0000ca00009e7a10 */ /* 0x000fe20007ffe0ff */
[----:B------:R-:W-:-:S05]  /*9340*/  BRA.DIV ~URZ, `(.L_x_2576) ;  /* 0x000130927f007947 */ /* 0x000fca000b800000 */
[----:B------:R1:W2:Y:S02]  /*9350*/  SHFL.IDX PT, R2, R157, RZ, 0x1c1f ;  /* 0x001c1fff9d027589 */ /* 0x0002a400000e0000 */
.L_x_2742:
        /* <DEDUP_REMOVED lines=19> */
.L_x_2579:
[----:B------:R-:W-:Y:S04]  /*9490*/  MOV R3, c[0x0][0x32c] ;  /* 0x0000cb0000037a02 */ /* 0x000fe80000000f00 */
[----:B------:R-:W-:Y:S11]  /*94a0*/  ISETP.NE.AND P0, PT, R3, 0x1, PT ;  /* 0x000000010300780c */ /* 0x000ff60003f05270 */
[----:B------:R-:W-:Y:S02]  /*94b0*/  @!UPT UIADD3 URZ, URZ, URZ, URZ ;  /* 0x0000003f3f3ff290 */ /* 0x000fe4000fffe03f */
[----:B------:R-:W-:Y:S05]  /*94c0*/  @P0 IMAD.HI.U32 R3, R2, c[0x0][0x330], RZ ;  /* 0x0000cc0002030a27 */ /* 0x000fea00078e00ff */
[----:B------:R-:W-:Y:S02]  /*94d0*/  @P0 SHF.R.U32.HI R2, RZ, c[0x0][0x334], R3 ;  /* 0x0000cd00ff020a19 */ /* 0x000fe40000011603 */
.L_x_2580:
[----:B------:R-:W-:Y:S05]  /*94e0*/  BSYNC B0 ;  /* 0x0000000000007941 */ /* 0x000fea0003800000 */
.L_x_2578:
[----:B------:R-:W-:Y:S04]  /*94f0*/  IMAD.IADD R3, R92, 0x1, -R248 ;  /* 0x000000015c037824 */ /* 0x000fe800078e0af8 */
[----:B------:R-:W-:Y:S05]  /*9500*/  IMAD R2, R2, c[0x0][0x32c], R3 ;  /* 0x0000cb0002027a24 */ /* 0x000fea00078e0203 */
[----:B------:R-:W-:Y:S02]  /*9510*/  IADD3 R3, R2, c[0x0][0x32c], RZ ;  /* 0x0000cb0002037a10 */ /* 0x000fe40007ffe0ff */
[----:B------:R-:W-:Y:S02]  /*9520*/  IMNMX R0, R0, R2, !PT ;  /* 0x0000000200007217 */ /* 0x000fe40007800200 */
[----:B------:R-:W-:Y:S02]  /*9530*/  IMNMX R97, R97, R3, PT ;  /* 0x0000000361617217 */ /* 0x000fe40003800200 */
.L_x_2577:
[----:B------:R-:W-:-:S05]  /*9540*/  BRA.DIV ~URZ, `(.L_x_2581) ;  /* 0x00012f027f007947 */ /* 0x000fca000b800000 */
[----:B------:R2:W3:Y:S02]  /*9550*/  SHFL.IDX PT, R2, R157, 0x1, 0x1c1f ;  /* 0x003c1f009d027f89 */ /* 0x0004e400000e0000 */
.L_x_2743:
[----:B---3--:R-:W-:Y:S01]  /*9560*/  IADD3 R96, R158, R2, RZ ;  /* 0x000000029e607210 */ /* 0x008fe20007ffe0ff */
[----:B------:R-:W-:Y:S02]  /*9570*/  IMAD.MOV.U32 R3, RZ, RZ, c[0x0][0x32c] ;  /* 0x0000cb00ff037624 */ /* 0x000fe400078e00ff */
[----:B------:R-:W-:Y:S03]  /*9580*/  IMAD.IADD R95, R159, 0x1, R2 ;  /* 0x000000019f5f7824 */ /* 0x000fe600078e0202 */
[----:B------:R-:W-:Y:S11]  /*9590*/  ISETP.GE.AND P0, PT, R3, 0x1, PT ;  /* 0x000000010300780c */ /* 0x000ff60003f06270 */
[----:B------:R-:W-:Y:S02]  /*95a0*/  @!UPT UIADD3 URZ, URZ, URZ, URZ ;  /* 0x0000003f3f3ff290 */ /* 0x000fe4000fffe03f */
        /* <DEDUP_REMOVED lines=14> */
.L_x_2584:
[----:B------:R-:W-:Y:S04]  /*9690*/  MOV R3, c[0x0][0x32c] ;  /* 0x0000cb0000037a02 */ /* 0x000fe80000000f00 */
[----:B------:R-:W-:Y:S11]  /*96a0*/  ISETP.NE.AND P0, PT, R3, 0x1, PT ;  /* 0x000000010300780c */ /* 0x000ff60003f05270 */
[----:B------:R-:W-:Y:S02]  /*96b0*/  @!UPT UIADD3 URZ, URZ, URZ, URZ ;  /* 0x0000003f3f3ff290 */ /* 0x000fe4000fffe03f */
[----:B------:R-:W-:Y:S05]  /*96c0*/  @P0 IMAD.HI.U32 R3, R2, c[0x0][0x330], RZ ;  /* 0x0000cc0002030a27 */ /* 0x000fea00078e00ff */
[----:B------:R-:W-:Y:S02]  /*96d0*/  @P0 SHF.R.U32.HI R2, RZ, c[0x0][0x334], R3 ;  /* 0x0000cd00ff020a19 */ /* 0x000fe40000011603 */
.L_x_2585:
[----:B------:R-:W-:Y:S05]  /*96e0*/  BSYNC B0 ;  /* 0x0000000000007941 */ /* 0x000fea0003800000 */
.L_x_2583:
[----:B------:R-:W-:Y:S04]  /*96f0*/  IMAD.IADD R3, R92, 0x1, -R248 ;  /* 0x000000015c037824 */ /* 0x000fe800078e0af8 */
[----:B------:R-:W-:Y:S05]  /*9700*/  IMAD R2, R2, c[0x0][0x32c], R3 ;  /* 0x0000cb0002027a24 */ /* 0x000fea00078e0203 */
[----:B------:R-:W-:Y:S02]  /*9710*/  IADD3 R3, R2, c[0x0][0x32c], RZ ;  /* 0x0000cb0002037a10 */ /* 0x000fe40007ffe0ff */
[----:B------:R-:W-:Y:S02]  /*9720*/  IMNMX R95, R95, R2, !PT ;  /* 0x000000025f5f7217 */ /* 0x000fe40007800200 */
[----:B------:R-:W-:Y:S02]  /*9730*/  IMNMX R96, R96, R3, PT ;  /* 0x0000000360607217 */ /* 0x000fe40003800200 */
.L_x_2582:
[----:B------:R-:W-:-:S05]  /*9740*/  BRA.DIV ~URZ, `(.L_x_2586) ;  /* 0x00012d727f007947 */ /* 0x000fca000b800000 */
[----:B------:R3:W4:Y:S02]  /*9750*/  SHFL.IDX PT, R156, R157, 0x2, 0x1c1f ;  /* 0x005c1f009d9c7f89 */ /* 0x00072400000e0000 */
.L_x_2744:
        /* <DEDUP_REMOVED lines=19> */
.L_x_2589:
[----:B------:R-:W-:Y:S04]  /*9890*/  MOV R160, c[0x0][0x32c] ;  /* 0x0000cb0000a07a02 */ /* 0x000fe80000000f00 */
[----:B------:R-:W-:Y:S11]  /*98a0*/  ISETP.NE.AND P0, PT, R160, 0x1, PT ;  /* 0x00000001a000780c */ /* 0x000ff60003f05270 */
[----:B------:R-:W-:Y:S02]  /*98b0*/  @!UPT UIADD3 URZ, URZ, URZ, URZ ;  /* 0x0000003f3f3ff290 */ /* 0x000fe4000fffe03f */
[----:B------:R-:W-:Y:S05]  /*98c0*/  @P0 IMAD.HI.U32 R160, R156, c[0x0][0x330], RZ ;  /* 0x0000cc009ca00a27 */ /* 0x000fea00078e00ff */
[----:B------:R-:W-:Y:S02]  /*98d0*/  @P0 SHF.R.U32.HI R156, RZ, c[0x0][0x334], R160 ;  /* 0x0000cd00ff9c0a19 */ /* 0x000fe400000116a0 */
.L_x_2590:
[----:B------:R-:W-:Y:S05]  /*98e0*/  BSYNC B0 ;  /* 0x0000000000007941 */ /* 0x000fea0003800000 */
.L_x_2588:
[----:B------:R-:W-:Y:S04]  /*98f0*/  IMAD.IADD R160, R92, 0x1, -R248 ;  /* 0x000000015ca07824 */ /* 0x000fe800078e0af8 */
[----:B------:R-:W-:Y:S05]  /*9900*/  IMAD R156, R156, c[0x0][0x32c], R160 ;  /* 0x0000cb009c9c7a24 */ /* 0x000fea00078e02a0 */
[----:B------:R-:W-:Y:S02]  /*9910*/  IADD3 R160, R156, c[0x0][0x32c], RZ ;  /* 0x0000cb009ca07a10 */ /* 0x000fe40007ffe0ff */
[----:B------:R-:W-:Y:S02]  /*9920*/  IMNMX R2, R2, R156, !PT ;  /* 0x0000009c02027217 */ /* 0x000fe40007800200 */
[----:B------:R-:W-:Y:S02]  /*9930*/  IMNMX R3, R3, R160, PT ;  /* 0x000000a003037217 */ /* 0x000fe40003800200 */
.L_x_2587:
[C---:B------:R-:W-:Y:S02]  /*9940*/  ISETP.GE.AND P2, PT, R92.reuse, 0x9, PT ;  /* 0x000000095c00780c */ /* 0x040fe40003f46270 */
[----:B------:R-:W-:Y:S02]  /*9950*/  ISETP.GE.AND P1, PT, R92, 0xa, PT ;  /* 0x0000000a5c00780c */ /* 0x000fe40003f26270 */
[----:B------:R-:W-:Y:S02]  /*9960*/  ISETP.GT.AND P0, PT, R0, 0x8, !P2 ;  /* 0x000000080000780c */ /* 0x000fe40005704270 */
[----:B------:R-:W-:Y:S02]  /*9970*/  LOP3.LUT R204, R204, 0xffffbfff, RZ, 0xc0, !PT ;  /* 0xffffbfffcccc7812 */ /* 0x000fe400078ec0ff */
[C---:B------:R-:W-:Y:S02]  /*9980*/  ISETP.LT.OR P0, PT, R97.reuse, 0x9, P0 ;  /* 0x000000096100780c */ /* 0x040fe40000701670 */
[----:B------:R-:W-:Y:S02]  /*9990*/  ISETP.GE.AND P6, PT, R92, 0x3a, PT ;  /* 0x0000003a5c00780c */ /* 0x000fe40003fc6270 */
[----:B------:R-:W-:Y:S02]  /*99a0*/  FSEL R161, R16, -INF , !P0 ;  /* 0xff80000010a17808 */ /* 0x000fe40004000000 */
[----:B------:R-:W-:Y:S02]  /*99b0*/  ISETP.GT.AND P0, PT, R0, 0x9, !P1 ;  /* 0x000000090000780c */ /* 0x000fe40004f04270 */
[----:B------:R-:W-:Y:S02]  /*99c0*/  @P2 LOP3.LUT R204, R204, 0x4000, RZ, 0xfc, !PT ;  /* 0x00004000cccc2812 */ /* 0x000fe400078efcff */
[----:B------:R-:W-:Y:S02]  /*99d0*/  ISETP.LT.OR P0, PT, R97, 0xa, P0 ;  /* 0x0000000a6100780c */ /* 0x000fe40000701670 */
[----:B------:R-:W-:Y:S02]  /*99e0*/  LOP3.LUT R204, R204, 0xffffdfff, RZ, 0xc0, !PT ;  /* 0xffffdfffcccc7812 */ /* 0x000fe400078ec0ff */
[----:B------:R-:W-:Y:S02]  /*99f0*/  FSEL R160, R17, -INF , !P0 ;  /* 0xff80000011a07808 */ /* 0x000fe40004000000 */
[C---:B------:R-:W-:Y:S02]  /*9a00*/  ISETP.GT.AND P0, PT, R95.reuse, 0x8, !P2 ;  /* 0x000000085f00780c */ /* 0x040fe40005704270 */
[----:B------:R-:W-:Y:S02]  /*9a10*/  ISETP.GE.AND P2, PT, R92, 0x11, PT ;  /* 0x000000115c00780c */ /* 0x000fe40003f46270 */
        /* <DEDUP_REMOVED lines=8> */
[----:B------:R-:W-:Y:S02]  /*9aa0*/  ISETP.GT.AND P0, PT, R0, 0x10, !P2 ;  /* 0x000000100000780c */ /* 0x000fe40005704270 */
[----:B------:R-:W-:Y:S02]  /*9ab0*/  @P2 LOP3.LUT R204, R204, 0x1000, RZ, 0xfc, !PT ;  /* 0x00001000cccc2812 */ /* 0x000fe400078efcff */
[C---:B------:R-:W-:Y:S02]  /*9ac0*/  ISETP.LT.OR P0, PT, R97.reuse, 0x11, P0 ;  /* 0x000000116100780c */ /* 0x040fe40000701670 */
[----:B------:R-:W-:Y:S02]  /*9ad0*/  LOP3.LUT R204, R204, 0xfffff7ff, RZ, 0xc0, !PT ;  /* 0xfffff7ffcccc7812 */ /* 0x000fe400078ec0ff */
        /* <DEDUP_REMOVED lines=9> */
[----:B------:R-:W-:Y:S02]  /*9b70*/  ISETP.GE.AND P5, PT, R92, 0x41, PT ;  /* 0x000000415c00780c */ /* 0x000fe40003fa6270 */
[----:B------:R-:W-:Y:S02]  /*9b80*/  FSEL R177, R22, -INF , !P0 ;  /* 0xff80000016b17808 */ /* 0x000fe40004000000 */
[----:B------:R-:W-:Y:S02]  /*9b90*/  ISETP.GT.AND P0, PT, R95, 0x11, !P1 ;  /* 0x000000115f00780c */ /* 0x000fe40004f04270 */
[----:B------:R-:W-:Y:S02]  /*9ba0*/  ISETP.GE.AND P1, PT, R92, 0x1a, PT ;  /* 0x0000001a5c00780c */ /* 0x000fe40003f26270 */
[----:B------:R-:W-:Y:S02]  /*9bb0*/  ISETP.LT.OR P0, PT, R96, 0x12, P0 ;  /* 0x000000126000780c */ /* 0x000fe40000701670 */
[----:B------:R-:W-:Y:S02]  /*9bc0*/  @P2 LOP3.LUT R204, R204, 0x400, RZ, 0xfc, !PT ;  /* 0x00000400cccc2812 */ /* 0x000fe400078efcff */
[----:B------:R-:W-:Y:S02]  /*9bd0*/  FSEL R176, R23, -INF , !P0 ;  /* 0xff80000017b07808 */ /* 0x000fe40004000000 */
[----:B------:R-:W-:Y:S02]  /*9be0*/  ISETP.GT.AND P0, PT, R0, 0x18, !P2 ;  /* 0x000000180000780c */ /* 0x000fe40005704270 */
[----:B------:R-:W-:Y:S02]  /*9bf0*/  LOP3.LUT R204, R204, 0xfffffdff, RZ, 0xc0, !PT ;  /* 0xfffffdffcccc7812 */ /* 0x000fe400078ec0ff */
[C---:B------:R-:W-:Y:S02]  /*9c00*/  ISETP.LT.OR P0, PT, R97.reuse, 0x19, P0 ;  /* 0x000000196100780c */ /* 0x040fe40000701670 */
[----:B------:R-:W-:Y:S02]  /*9c10*/  @P1 LOP3.LUT R204, R204, 0x200, RZ, 0xfc, !PT ;  /* 0x00000200cccc1812 */ /* 0x000fe400078efcff */
[----:B------:R-:W-:Y:S02]  /*9c20*/  FSEL R167, R32, -INF , !P0 ;  /* 0xff80000020a77808 */ /* 0x000fe40004000000 */
[----:B------:R-:W-:Y:S02]  /*9c30*/  ISETP.GT.AND P0, PT, R0, 0x19, !P1 ;  /* 0x000000190000780c */ /* 0x000fe40004f04270 */
[----:B------:R-:W-:Y:S02]  /*9c40*/  LOP3.LUT R204, R204, 0xfffffeff, RZ, 0xc0, !PT ;  /* 0xfffffeffcccc7812 */ /* 0x000fe400078ec0ff */
[----:B------:R-:W-:Y:S02]  /*9c50*/  ISETP.LT.OR P0, PT, R97, 0x1a, P0 ;  /* 0x0000001a6100780c */ /* 0x000fe40000701670 */
[C---:B------:R-:W-:Y:S02]  /*9c60*/  ISETP.GE.AND P4, PT, R92.reuse, 0x42, PT ;  /* 0x000000425c00780c */ /* 0x040fe40003f86270 */
        /* <DEDUP_REMOVED lines=19> */
[----:B------:R-:W-:Y:S02]  /*9da0*/  P2R R16, PR, RZ, 0x40 ;  /* 0x00000040ff107803 */ /* 0x000fe40000000000 */
[----:B------:R-:W-:Y:S02]  /*9db0*/  FSEL R164, R37, -INF , !P0 ;  /* 0xff80000025a47808 */ /* 0x000fe40004000000 */
[C---:B------:R-:W-:Y:S02]  /*9dc0*/  ISETP.GT.AND P0, PT, R95.reuse, 0x20, !P2 ;  /* 0x000000205f00780c */ /* 0x040fe40005704270 */
[----:B------:R-:W-:Y:S02]  /*9dd0*/  ISETP.GE.AND P2, PT, R92, 0x29, PT ;  /* 0x000000295c00780c */ /* 0x000fe40003f46270 */
[----:B------:R-:W-:Y:S04]  /*9de0*/  ISETP.LT.OR P0, PT, R96, 0x21, P0 ;  /* 0x000000216000780c */ /* 0x000fe80000701670 */
        /* <DEDUP_REMOVED lines=13> */
[----:B------:R-:W-:Y:S04]  /*9ec0*/  ISETP.LT.OR P0, PT, R97, 0x2a, P0 ;  /* 0x0000002a6100780c */ /* 0x000fe80000701670 */
        /* <DEDUP_REMOVED lines=25> */
[----:B------:R-:W-:Y:S04]  /*a060*/  ISETP.LT.OR P0, PT, R96, 0x32, P0 ;  /* 0x000000326000780c */ /* 0x000fe80000701670 */
[----:B------:R-:W-:Y:S02]  /*a070*/  FSEL R55, R55, -INF , !P0 ;  /* 0xff80000037377808 */ /* 0x000fe40004000000 */
[----:B------:R-:W-:Y:S04]  /*a080*/  ISETP.GT.AND P0, PT, R0, 0x38, !P1 ;  /* 0x000000380000780c */ /* 0x000fe80004f04270 */
        /* <DEDUP_REMOVED lines=19> */
[----:B------:R-:W-:Y:S04]  /*a1c0*/  ISETP.GT.AND P0, PT, R0, 0x41, !P4 ;  /* 0x000000410000780c */ /* 0x000fe80006704270 */
        /* <DEDUP_REMOVED lines=15> */
[C---:B------:R-:W-:Y:S04]  /*a2c0*/  ISETP.LT.OR P0, PT, R96.reuse, 0x2, P0 ;  /* 0x000000026000780c */ /* 0x040fe80000701670 */
[----:B------:R-:W-:Y:S02]  /*a2d0*/  FSEL R22, R7, -INF , !P0 ;  /* 0xff80000007167808 */ /* 0x000fe40004000000 */
[----:B------:R-:W-:Y:S04]  /*a2e0*/  ISETP.GT.AND P0, PT, R95, RZ, !P2 ;  /* 0x000000ff5f00720c */ /* 0x000fe80005704270 */
        /* <DEDUP_REMOVED lines=8> */
[C---:B------:R-:W-:Y:S04]  /*a370*/  ISETP.GT.AND P0, PT, R95.reuse, 0x48, !P3 ;  /* 0x000000485f00780c */ /* 0x040fe80005f04270 */
        /* <DEDUP_REMOVED lines=81> */
[----:B------:R4:W1:Y:S02]  /*a890*/  SHFL.IDX PT, R3, R157, 0x3, 0x1c1f ;  /* 0x007c1f009d037f89 */ /* 0x00086400000e0000 */
.L_x_2745:
        /* <DEDUP_REMOVED lines=19> */
.L_x_2594:
[----:B------:R-:W-:Y:S04]  /*a9d0*/  MOV R4, c[0x0][0x32c] ;  /* 0x0000cb0000047a02 */ /* 0x000fe80000000f00 */
[----:B------:R-:W-:Y:S11]  /*a9e0*/  ISETP.NE.AND P0, PT, R4, 0x1, PT ;  /* 0x000000010400780c */ /* 0x000ff60003f05270 */
[----:B------:R-:W-:Y:S02]  /*a9f0*/  @!UPT UIADD3 URZ, URZ, URZ, URZ ;  /* 0x0000003f3f3ff290 */ /* 0x000fe4000fffe03f */
[----:B------:R-:W-:Y:S05]  /*aa00*/  @P0 IMAD.HI.U32 R4, R3, c[0x0][0x330], RZ ;  /* 0x0000cc0003040a27 */ /* 0x000fea00078e00ff */
[----:B------:R-:W-:Y:S02]  /*aa10*/  @P0 SHF.R.U32.HI R3, RZ, c[0x0][0x334], R4 ;  /* 0x0000cd00ff030a19 */ /* 0x000fe40000011604 */
.L_x_2595:
[----:B------:R-:W-:Y:S05]  /*aa20*/  BSYNC B0 ;  /* 0x0000000000007941 */ /* 0x000fea0003800000 */
.L_x_2593:
[----:B------:R-:W-:Y:S04]  /*aa30*/  IMAD.IADD R4, R92, 0x1, -R248 ;  /* 0x000000015c047824 */ /* 0x000fe800078e0af8 */
[----:B------:R-:W-:Y:S05]  /*aa40*/  IMAD R3, R3, c[0x0][0x32c], R4 ;  /* 0x0000cb0003037a24 */ /* 0x000fea00078e0204 */
[----:B------:R-:W-:Y:S02]  /*aa50*/  IADD3 R4, R3, c[0x0][0x32c], RZ ;  /* 0x0000cb0003047a10 */ /* 0x000fe40007ffe0ff */
[----:B------:R-:W-:Y:S02]  /*aa60*/  IMNMX R0, R0, R3, !PT ;  /* 0x0000000300007217 */ /* 0x000fe40007800200 */
[----:B------:R-:W-:Y:S02]  /*aa70*/  IMNMX R2, R2, R4, PT ;  /* 0x0000000402027217 */ /* 0x000fe40003800200 */
.L_x_2592:
[----:B------:R-:W-:Y:S02]  /*aa80*/  ISETP.GT.AND P0, PT, R0, RZ, !P2 ;  /* 0x000000ff0000720c */ /* 0x000fe40005704270 */
[----:B------:R-:W-:Y:S02]  /*aa90*/  LOP3.LUT P2, RZ, R204, 0x400, RZ, 0xc0, !PT ;  /* 0x00000400ccff7812 */ /* 0x000fe4000784c0ff */
[----:B------:R-:W-:Y:S02]  /*aaa0*/  ISETP.LT.OR P0, PT, R2, 0x1, P0 ;  /* 0x000000010200780c */ /* 0x000fe40000701670 */
[----:B------:R-:W-:Y:S02]  /*aab0*/  FMNMX.FTZ R3, R12, R98, !PT ;  /* 0x000000620c037209 */ /* 0x000fe40007810000 */
[----:B------:R-:W-:Y:S02]  /*aac0*/  FSEL R10, R10, -INF , !P0 ;  /* 0xff8000000a0a7808 */ /* 0x000fe40004000000 */
[----:B------:R-:W-:Y:S02]  /*aad0*/  ISETP.GT.AND P0, PT, R0, 0x1, !P1 ;  /* 0x000000010000780c */ /* 0x000fe40004f04270 */
        /* <DEDUP_REMOVED lines=29> */
[----:B--234-:R-:W-:Y:S02]  /*acb0*/  FSEL R157, R27, -INF , !P0 ;  /* 0xff8000001b9d7808 */ /* 0x01cfe40004000000 */
        /* <DEDUP_REMOVED lines=50> */
[C---:B------:R-:W-:Y:S02]  /*afe0*/  ISETP.GT.AND P0, PT, R0.reuse, 0x38, !P1 ;  /* 0x000000380000780c */ /* 0x040fe40004f04270 */
[----:B------:R-:W-:Y:S02]  /*aff0*/  ISETP.GT.AND P1, PT, R0, 0x48, !P3 ;  /* 0x000000480000780c */ /* 0x000fe40005f24270 */
[C---:B------:R-:W-:Y:S02]  /*b000*/  ISETP.LT.OR P0, PT, R2.reuse, 0x39, P0 ;  /* 0x000000390200780c */ /* 0x040fe40000701670 */
[----:B------:R-:W-:Y:S02]  /*b010*/  ISETP.LT.OR P1, PT, R2, 0x49, P1 ;  /* 0x000000490200780c */ /* 0x000fe40000f21670 */
[----:B------:R-:W-:Y:S02]  /*b020*/  FSEL R223, R62, -INF , !P0 ;  /* 0xff8000003edf7808 */ /* 0x000fe40004000000 */
[----:B------:R-:W-:Y:S02]  /*b030*/  ISETP.GT.AND P0, PT, R0, 0x39, !P6 ;  /* 0x000000390000780c */ /* 0x000fe40007704270 */
[----:B------:R-:W-:Y:S02]  /*b040*/  FMNMX.FTZ R6, R214, R6, !PT ;  /* 0x00000006d6067209 */ /* 0x000fe40007810000 */
[----:B------:R-:W-:Y:S02]  /*b050*/  ISETP.LT.OR P0, PT, R2, 0x3a, P0 ;  /* 0x0000003a0200780c */ /* 0x000fe40000701670 */
[----:B------:R-:W-:Y:S02]  /*b060*/  FMNMX.FTZ R6, R223, R6, !PT ;  /* 0x00000006df067209 */ /* 0x000fe40007810000 */
[----:B------:R-:W-:Y:S02]  /*b070*/  FSEL R222, R63, -INF , !P0 ;  /* 0xff8000003fde7808 */ /* 0x000fe40004000000 */
[----:B------:R-:W-:Y:S02]  /*b080*/  ISETP.GT.AND P0, PT, R0, 0x40, !P5 ;  /* 0x000000400000780c */ /* 0x000fe40006f04270 */
[----:B------:R-:W-:Y:S02]  /*b090*/  FMNMX.FTZ R6, R222, R6, !PT ;  /* 0x00000006de067209 */ /* 0x000fe40007810000 */
[----:B------:R-:W-:Y:S02]  /*b0a0*/  ISETP.LT.OR P0, PT, R2, 0x41, P0 ;  /* 0x000000410200780c */ /* 0x000fe40000701670 */
[----:B------:R-:W-:Y:S02]  /*b0b0*/  FSEL R213, R78, -INF , !P1 ;  /* 0xff8000004ed57808 */ /* 0x000fe40004800000 */
[----:B------:R-:W-:Y:S02]  /*b0c0*/  FSEL R221, R74, -INF , !P0 ;  /* 0xff8000004add7808 */ /* 0x000fe40004000000 */
[----:B------:R-:W-:Y:S02]  /*b0d0*/  ISETP.GT.AND P0, PT, R0, 0x41, !P4 ;  /* 0x000000410000780c */ /* 0x000fe40006704270 */
[----:B------:R-:W-:Y:S02]  /*b0e0*/  FMNMX.FTZ R6, R221, R6, !PT ;  /* 0x00000006dd067209 */ /* 0x000fe40007810000 */
        /* <DEDUP_REMOVED lines=53> */
.L_x_2746:
[----:B--2---:R-:W-:Y:S01]  /*b440*/  FMNMX.FTZ R4, R92, R2, !PT ;  /* 0x000000025c047209 */ /* 0x004fe20007810000 */
[----:B------:R-:W-:-:S05]  /*b450*/  BRA.DIV ~URZ, `(.L_x_2597) ;  /* 0x000111927f007947 */ /* 0x000fca000b800000 */
[----:B------:R-:W-:Y:S04]  /*b460*/  SHFL.BFLY PT, R2, R0, 0x2, 0x1f ;  /* 0x0c401f0000027f89 */ /* 0x000fe800000e0000 */
[----:B------:R-:W-:Y:S04]  /*b470*/  SHFL.BFLY PT, R3, R5, 0x2, 0x1f ;  /* 0x0c401f0005037f89 */ /* 0x000fe800000e0000 */
[----:B------:R-:W2:Y:S02]  /*b480*/  SHFL.BFLY PT, R8, R6, 0x2, 0x1f ;  /* 0x0c401f0006087f89 */ /* 0x000ea400000e0000 */
[----:B-12---:R-:W-:Y:S02]  /*b490*/  FMNMX.FTZ R92, R6, R8, !PT ;  /* 0x00000008065c7209 */ /* 0x006fe40007810000 */
        /* <DEDUP_REMOVED lines=9> */
.L_x_2747:
[C---:B------:R-:W-:Y:S01]  /*b530*/  FMUL.FTZ R0, R97.reuse, c[0x0][0x2d0] ;  /* 0x0000b40061007a20 */ /* 0x040fe20000410000 */
[----:B------:R-:W-:Y:S01]  /*b540*/  FSETP.NEU.FTZ.AND P0, PT, R97, -INF , PT ;  /* 0xff8000006100780b */ /* 0x000fe20003f1d000 */
[----:B------:R-:W-:Y:S01]  /*b550*/  WARPSYNC 0xffffffff ;  /* 0xffffffff00007948 */ /* 0x000fe20003800000 */
[----:B------:R-:W-:Y:S02]  /*b560*/  FSETP.NEU.FTZ.AND P1, PT, R96, -INF , PT ;  /* 0xff8000006000780b */ /* 0x000fe40003f3d000 */
        /* <DEDUP_REMOVED lines=10> */
[----:B------:R2:W3:Y:S01]  /*b610*/  MUFU.EX2 R234, R2 ;  /* 0x0000000200ea7308 */ /* 0x0004e20000000800 */
[--C-:B------:R-:W-:Y:S02]  /*b620*/  FFMA.FTZ R163, R37, c[0x0][0x2d0], -R4.reuse ;  /* 0x0000b40025a37a23 */ /* 0x100fe40000010804 */
[--C-:B------:R-:W-:Y:S02]  /*b630*/  FFMA.FTZ R48, R169, c[0x0][0x2d0], -R4.reuse ;  /* 0x0000b400a9307a23 */ /* 0x100fe40000010804 */
[--C-:B------:R-:W-:Y:S02]  /*b640*/  FFMA.FTZ R71, R168, c[0x0][0x2d0], -R4.reuse ;  /* 0x0000b400a8477a23 */ /* 0x100fe40000010804 */
[--C-:B------:R-:W-:Y:S02]  /*b650*/  FFMA.FTZ R92, R166, c[0x0][0x2d0], -R4.reuse ;  /* 0x0000b400a65c7a23 */ /* 0x100fe40000010804 */
[----:B------:R-:W-:Y:S01]  /*b660*/  FFMA.FTZ R168, R32, c[0x0][0x2d0], -R4 ;  /* 0x0000b40020a87a23 */ /* 0x000fe20000010804 */
[----:B------:R-:W-:Y:S01]  /*b670*/  MUFU.EX2 R250, R66 ;  /* 0x0000004200fa7308 */ /* 0x000fe20000000800 */
[----:B-1----:R-:W-:Y:S05]  /*b680*/  FMUL.FTZ R0, R96, c[0x0][0x2d0] ;  /* 0x0000b40060007a20 */ /* 0x002fea0000410000 */
[----:B------:R-:W-:Y:S04]  /*b690*/  FSEL R40, R0, RZ, P1 ;  /* 0x000000ff00287208 */ /* 0x000fe80000800000 */
[----:B------:R-:W-:Y:S01]  /*b6a0*/  MUFU.EX2 R249, R67 ;  /* 0x0000004300f97308 */ /* 0x000fe20000000800 */
[--C-:B------:R-:W-:Y:S02]  /*b6b0*/  FFMA.FTZ R0, R18, c[0x0][0x2d0], -R40.reuse ;  /* 0x0000b40012007a23 */ /* 0x100fe40000010828 */
[----:B------:R-:W-:Y:S02]  /*b6c0*/  FFMA.FTZ R5, R162, c[0x0][0x2d0], -R40 ;  /* 0x0000b400a2057a23 */ /* 0x000fe40000010828 */
[--C-:B------:R-:W-:Y:S05]  /*b6d0*/  FFMA.FTZ R162, R36, c[0x0][0x2d0], -R4.reuse ;  /* 0x0000b40024a27a23 */ /* 0x100fea0000010804 */
[----:B------:R1:W-:Y:S01]  /*b6e0*/  MUFU.EX2 R227, R0 ;  /* 0x0000000000e37308 */ /* 0x0003e20000000800 */
[--C-:B--2---:R-:W-:Y:S01]  /*b6f0*/  FFMA.FTZ R2, R161, c[0x0][0x2d0], -R4.reuse ;  /* 0x0000b400a1027a23 */ /* 0x104fe20000010804 */
[----:B------:R-:W-:Y:S01]  /*b700*/  LDSM.16.MT88.4 R36, [R193] ;  /* 0x00000000c124783b */ /* 0x000fe20000004200 */
[----:B------:R-:W-:Y:S02]  /*b710*/  FFMA.FTZ R161, R35, c[0x0][0x2d0], -R4 ;  /* 0x0000b40023a17a23 */ /* 0x000fe40000010804 */
[--C-:B------:R-:W-:Y:S02]  /*b720*/  FFMA.FTZ R59, R171, c[0x0][0x2d0], -R40.reuse ;  /* 0x0000b400ab3b7a23 */ /* 0x100fe40000010828 */
[--C-:B------:R-:W-:Y:S02]  /*b730*/  FFMA.FTZ R166, R50, c[0x0][0x2d0], -R40.reuse ;  /* 0x0000b40032a67a23 */ /* 0x100fe40000010828 */
[--C-:B------:R-:W-:Y:S01]  /*b740*/  FFMA.FTZ R65, R177, c[0x0][0x2d0], -R40.reuse ;  /* 0x0000b400b1417a23 */ /* 0x100fe20000010828 */
[----:B------:R2:W-:Y:S01]  /*b750*/  MUFU.EX2 R232, R2 ;  /* 0x0000000200e87308 */ /* 0x0005e20000000800 */
[--C-:B------:R-:W-:Y:S02]  /*b760*/  FFMA.FTZ R64, R176, c[0x0][0x2d0], -R40.reuse ;  /* 0x0000b400b0407a23 */ /* 0x100fe40000010828 */
[--C-:B------:R-:W-:Y:S02]  /*b770*/  FFMA.FTZ R63, R175, c[0x0][0x2d0], -R40.reuse ;  /* 0x0000b400af3f7a23 */ /* 0x100fe40000010828 */
[--C-:B------:R-:W-:Y:S02]  /*b780*/  FFMA.FTZ R62, R174, c[0x0][0x2d0], -R40.reuse ;  /* 0x0000b400ae3e7a23 */ /* 0x100fe40000010828 */
[--C-:B------:R-:W-:Y:S03]  /*b790*/  FFMA.FTZ R61, R172, c[0x0][0x2d0], -R40.reuse ;  /* 0x0000b400ac3d7a23 */ /* 0x100fe60000010828 */
[----:B------:R4:W-:Y:S01]  /*b7a0*/  MUFU.EX2 R241, R5 ;  /* 0x0000000500f17308 */ /* 0x0009e20000000800 */
[----:B-1----:R-:W-:Y:S09]  /*b7b0*/  FFMA.FTZ R0, R22, c[0x0][0x2d0], -R40 ;  /* 0x0000b40016007a23 */ /* 0x002ff20000010828 */
[----:B------:R1:W-:Y:S01]  /*b7c0*/  MUFU.EX2 R231, R0 ;  /* 0x0000000000e77308 */ /* 0x0003e20000000800 */
[----:B--2---:R-:W-:Y:S09]  /*b7d0*/  FMUL.FTZ R2, R95, c[0x0][0x2d0] ;  /* 0x0000b4005f027a20 */ /* 0x004ff20000410000 */
[----:B------:R-:W-:Y:S01]  /*b7e0*/  MUFU.EX2 R247, R59 ;  /* 0x0000003b00f77308 */ /* 0x000fe20000000800 */
[----:B----4-:R-:W-:Y:S09]  /*b7f0*/  FMUL.FTZ R5, R68, c[0x0][0x2d0] ;  /* 0x0000b40044057a20 */ /* 0x010ff20000410000 */
[----:B------:R-:W-:Y:S01]  /*b800*/  MUFU.EX2 R246, R62 ;  /* 0x0000003e00f67308 */ /* 0x000fe20000000800 */
[--C-:B-1----:R-:W-:Y:S02]  /*b810*/  FFMA.FTZ R0, R160, c[0x0][0x2d0], -R4.reuse ;  /* 0x0000b400a0007a23 */ /* 0x102fe40000010804 */
[----:B------:R-:W-:Y:S07]  /*b820*/  FFMA.FTZ R160, R34, c[0x0][0x2d0], -R4 ;  /* 0x0000b40022a07a23 */ /* 0x000fee0000010804 */
[----:B------:R1:W-:Y:S10]  /*b830*/  MUFU.EX2 R242, R0 ;  /* 0x0000000000f27308 */ /* 0x0003f40000000800 */
[----:B------:R-:W-:Y:S10]  /*b840*/  MUFU.EX2 R243, R92 ;  /* 0x0000005c00f37308 */ /* 0x000ff40000000800 */
[----:B------:R-:W-:Y:S01]  /*b850*/  MUFU.EX2 R244, R70 ;  /* 0x0000004600f47308 */ /* 0x000fe20000000800 */
[----:B-1----:R-:W-:Y:S02]  /*b860*/  FFMA.FTZ R0, R156, c[0x0][0x2d0], -R40 ;  /* 0x0000b4009c007a23 */ /* 0x002fe40000010828 */
[--C-:B------:R-:W-:Y:S07]  /*b870*/  FFMA.FTZ R156, R49, c[0x0][0x2d0], -R4.reuse ;  /* 0x0000b400319c7a23 */ /* 0x100fee0000010804 */
[----:B------:R1:W-:Y:S10]  /*b880*/  MUFU.EX2 R235, R0 ;  /* 0x0000000000eb7308 */ /* 0x0003f40000000800 */
[----:B------:R-:W-:Y:S10]  /*b890*/  MUFU.EX2 R165, R165 ;  /* 0x000000a500a57308 */ /* 0x000ff40000000800 */
[----:B------:R-:W-:Y:S01]  /*b8a0*/  MUFU.EX2 R172, R164 ;  /* 0x000000a400ac7308 */ /* 0x000fe20000000800 */
[----:B-1----:R-:W-:Y:S02]  /*b8b0*/  FSEL R0, R97, RZ, P0 ;  /* 0x000000ff61007208 */ /* 0x002fe40000000000 */
[----:B------:R-:W-:Y:S03]  /*b8c0*/  FSETP.NEU.FTZ.AND P0, PT, R95, -INF , PT ;  /* 0xff8000005f00780b */ /* 0x000fe60003f1d000 */
[----:B------:R-:W-:Y:S04]  /*b8d0*/  FADD.FTZ R0, -R0, R93 ;  /* 0x0000005d00007221 */ /* 0x000fe80000010100 */
[----:B------:R-:W-:Y:S01]  /*b8e0*/  MUFU.EX2 R174, R163 ;  /* 0x000000a300ae7308 */ /* 0x000fe20000000800 */
[----:B------:R-:W-:Y:S01]  /*b8f0*/  FSEL R56, R2, RZ, P0 ;  /* 0x000000ff02387208 */ /* 0x000fe20000000000 */
[----:B------:R-:W-:Y:S02]  /*b900*/  FFMA.FTZ R93, R167, c[0x0][0x2d0], -R4 ;  /* 0x0000b400a75d7a23 */ /* 0x000fe40000010804 */
[----:B------:R-:W-:Y:S02]  /*b910*/  FMUL.FTZ R0, R0, c[0x0][0x2d0] ;  /* 0x0000b40000007a20 */ /* 0x000fe40000410000 */
[----:B------:R-:W-:Y:S02]  /*b920*/  FFMA.FTZ R2, R12, c[0x0][0x2d0], -R56 ;  /* 0x0000b4000c027a23 */ /* 0x000fe40000010838 */
[----:B------:R-:W-:Y:S02]  /*b930*/  FFMA.FTZ R167, R33, c[0x0][0x2d0], -R4 ;  /* 0x0000b40021a77a23 */ /* 0x000fe40000010804 */
[----:B------:R1:W-:Y:S01]  /*b940*/  MUFU.EX2 R226, R2 ;  /* 0x0000000200e27308 */ /* 0x0003e20000000800 */
[--C-:B------:R-:W-:Y:S02]  /*b950*/  FFMA.FTZ R58, R181, c[0x0][0x2d0], -R56.reuse ;  /* 0x0000b400b53a7a23 */ /* 0x100fe40000010838 */
[--C-:B------:R-:W-:Y:S07]  /*b960*/  FFMA.FTZ R57, R180, c[0x0][0x2d0], -R56.reuse ;  /* 0x0000b400b4397a23 */ /* 0x100fee0000010838 */
[----:B------:R-:W2:Y:S10]  /*b970*/  MUFU.EX2 R60, R0 ;  /* 0x00000000003c7308 */ /* 0x000eb40000000800 */
[----:B------:R-:W-:Y:S01]  /*b980*/  MUFU.EX2 R180, R160 ;  /* 0x000000a000b47308 */ /* 0x000fe20000000800 */
[--C-:B-1----:R-:W-:Y:S02]  /*b990*/  FFMA.FTZ R2, R20, c[0x0][0x2d0], -R56.reuse ;  /* 0x0000b40014027a23 */ /* 0x102fe40000010838 */
[----:B------:R-:W1:Y:S07]  /*b9a0*/  LDSM.16.MT88.4 R20, [R189] ;  /* 0x00000000bd14783b */ /* 0x000e6e0000004200 */
[----:B------:R4:W5:Y:S10]  /*b9b0*/  MUFU.EX2 R230, R2 ;  /* 0x0000000200e67308 */ /* 0x0009740000000800 */
[----:B------:R-:W-:Y:S01]  /*b9c0*/  MUFU.EX2 R160, R168 ;  /* 0x000000a800a07308 */ /* 0x000fe20000000800 */
[--C-:B----4-:R-:W-:Y:S09]  /*b9d0*/  FFMA.FTZ R2, R19, c[0x0][0x2d0], -R56.reuse ;  /* 0x0000b40013027a23 */ /* 0x110ff20000010838 */
[----:B------:R4:W-:Y:S02]  /*b9e0*/  MUFU.EX2 R233, R2 ;  /* 0x0000000200e97308 */ /* 0x0009e40000000800 */
[----:B----4-:R-:W-:Y:S01]  /*b9f0*/  FFMA.FTZ R2, R16, c[0x0][0x2d0], -R56 ;  /* 0x0000b40010027a23 */ /* 0x010fe20000010838 */
[----:B---3--:R-:W-:Y:S01]  /*ba00*/  F2FP.BF16.PACK_AB R72, R234, R225 ;  /* 0x000000e1ea48723e */ /* 0x008fe200000010ff */
[----:B--2---:R-:W-:Y:S01]  /*ba10*/  FMUL.FTZ R4, R60, R100 ;  /* 0x000000643c047220 */ /* 0x004fe20000410000 */
[----:B------:R-:W-:Y:S05]  /*ba20*/  F2FP.BF16.PACK_AB R73, R231, R227 ;  /* 0x000000e3e749723e */ /* 0x000fea00000010ff */
[----:B------:R2:W3:Y:S01]  /*ba30*/  MUFU.EX2 R252, R2 ;  /* 0x0000000200fc7308 */ /* 0x0004e20000000800 */
[----:B------:R-:W-:Y:S01]  /*ba40*/  F2FP.BF16.PACK_AB R74, R242, R232 ;  /* 0x000000e8f24a723e */ /* 0x000fe200000010ff */
[C---:B------:R-:W-:Y:S01]  /*ba50*/  FMUL.FTZ R16, R60.reuse, R112 ;  /* 0x000000703c107220 */ /* 0x040fe20000410000 */
[----:B------:R-:W-:Y:S01]  /*ba60*/  F2FP.BF16.PACK_AB R75, R241, R235 ;  /* 0x000000ebf14b723e */ /* 0x000fe200000010ff */
[----:B------:R-:W-:Y:S01]  /*ba70*/  FMUL.FTZ R17, R60, R113 ;  /* 0x000000713c117220 */ /* 0x000fe20000410000 */
[----:B-----5:R-:W-:Y:S01]  /*ba80*/  F2FP.BF16.PACK_AB R76, R230, R226 ;  /* 0x000000e2e64c723e */ /* 0x020fe200000010ff */
[--C-:B------:R-:W-:Y:S02]  /*ba90*/  FFMA.FTZ R113, R54, c[0x0][0x2d0], -R40.reuse ;  /* 0x0000b40036717a23 */ /* 0x100fe40000010828 */
[----:B------:R-:W-:Y:S02]  /*baa0*/  FFMA.FTZ R112, R55, c[0x0][0x2d0], -R40 ;  /* 0x0000b40037707a23 */ /* 0x000fe40000010828 */
[C---:B------:R-:W-:Y:S01]  /*bab0*/  FMUL.FTZ R32, R60.reuse, R120 ;  /* 0x000000783c207220 */ /* 0x040fe20000410000 */
[----:B------:R-:W-:Y:S01]  /*bac0*/  MUFU.EX2 R164, R113 ;  /* 0x0000007100a47308 */ /* 0x000fe20000000800 */
[C---:B------:R-:W-:Y:S02]  /*bad0*/  FMUL.FTZ R33, R60.reuse, R121 ;  /* 0x000000793c217220 */ /* 0x040fe40000410000 */
[----:B------:R-:W-:Y:S02]  /*bae0*/  FFMA.FTZ R100, R81, c[0x0][0x2d0], -R56 ;  /* 0x0000b40051647a23 */ /* 0x000fe40000010838 */
[----:B------:R-:W-:Y:S01]  /*baf0*/  FMUL.FTZ R49, R60, R137 ;  /* 0x000000893c317220 */ /* 0x000fe20000410000 */
[----:B------:R-:W-:Y:S04]  /*bb00*/  MOV R137, R242 ;  /* 0x000000f200897202 */ /* 0x000fe80000000f00 */
[----:B------:R-:W-:Y:S01]  /*bb10*/  MUFU.EX2 R171, R112 ;  /* 0x0000007000ab7308 */ /* 0x000fe20000000800 */
[----:B--2---:R-:W-:Y:S02]  /*bb20*/  FSEL R2, R96, RZ, P1 ;  /* 0x000000ff60027208 */ /* 0x004fe40000800000 */
[----:B---3--:R-:W-:Y:S03]  /*bb30*/  F2FP.BF16.PACK_AB R78, R252, R233 ;  /* 0x000000e9fc4e723e */ /* 0x008fe600000010ff */
[----:B------:R-:W-:Y:S01]  /*bb40*/  FADD.FTZ R0, -R2, R94 ;  /* 0x0000005e02007221 */ /* 0x000fe20000010100 */
[----:B------:R-:W-:Y:S03]  /*bb50*/  FSEL R2, R95, RZ, P0 ;  /* 0x000000ff5f027208 */ /* 0x000fe60000000000 */
[----:B------:R2:W-:Y:S01]  /*bb60*/  MUFU.EX2 R242, R61 ;  /* 0x0000003d00f27308 */ /* 0x0005e20000000800 */
[----:B------:R-:W-:Y:S01]  /*bb70*/  FSETP.NEU.FTZ.AND P0, PT, R68, -INF , PT ;  /* 0xff8000004400780b */ /* 0x000fe20003f1d000 */
[----:B------:R-:W-:Y:S03]  /*bb80*/  FMUL.FTZ R0, R0, c[0x0][0x2d0] ;  /* 0x0000b40000007a20 */ /* 0x000fe60000410000 */
[----:B------:R-:W-:Y:S05]  /*bb90*/  FSEL R69, R5, RZ, P0 ;  /* 0x000000ff05457208 */ /* 0x000fea0000000000 */
[----:B------:R3:W4:Y:S01]  /*bba0*/  MUFU.EX2 R3, R0 ;  /* 0x0000000000037308 */ /* 0x0007220000000800 */
        /* <DEDUP_REMOVED lines=8> */
[--C-:B--2---:R-:W-:Y:S02]  /*bc30*/  FFMA.FTZ R61, R159, c[0x0][0x2d0], -R69.reuse ;  /* 0x0000b4009f3d7a23 */ /* 0x104fe40000010845 */
[----:B---3--:R-:W-:Y:S02]  /*bc40*/  FADD.FTZ R0, -R2, R98 ;  /* 0x0000006202007221 */ /* 0x008fe40000010100 */
[C---:B----4-:R-:W-:Y:S02]  /*bc50*/  FMUL.FTZ R6, R3.reuse, R102 ;  /* 0x0000006603067220 */ /* 0x050fe40000410000 */
[----:B------:R-:W-:Y:S02]  /*bc60*/  FMUL.FTZ R0, R0, c[0x0][0x2d0] ;  /* 0x0000b40000007a20 */ /* 0x000fe40000410000 */
[C---:B------:R-:W-:Y:S02]  /*bc70*/  FMUL.FTZ R7, R3.reuse, R103 ;  /* 0x0000006703077220 */ /* 0x040fe40000410000 */
[----:B------:R2:W3:Y:S01]  /*bc80*/  MUFU.EX2 R2, R0 ;  /* 0x0000000000027308 */ /* 0x0004e20000000800 */
[----:B------:R-:W-:Y:S02]  /*bc90*/  FMUL.FTZ R18, R3, R114 ;  /* 0x0000007203127220 */ /* 0x000fe40000410000 */
[--C-:B-----5:R-:W-:Y:S02]  /*bca0*/  FFMA.FTZ R5, R15, c[0x0][0x2d0], -R69.reuse ;  /* 0x0000b4000f057a23 */ /* 0x120fe40000010845 */
[C---:B------:R-:W-:Y:S02]  /*bcb0*/  FMUL.FTZ R19, R3.reuse, R115 ;  /* 0x0000007303137220 */ /* 0x040fe40000410000 */
[C---:B------:R-:W-:Y:S02]  /*bcc0*/  FMUL.FTZ R34, R3.reuse, R122 ;  /* 0x0000007a03227220 */ /* 0x040fe40000410000 */
[----:B------:R-:W-:Y:S01]  /*bcd0*/  FMUL.FTZ R35, R3, R123 ;  /* 0x0000007b03237220 */ /* 0x000fe20000410000 */
[----:B------:R4:W-:Y:S01]  /*bce0*/  MUFU.EX2 R245, R5 ;  /* 0x0000000500f57308 */ /* 0x0009e20000000800 */
[----:B------:R-:W-:Y:S02]  /*bcf0*/  FFMA.FTZ R122, R51, c[0x0][0x2d0], -R40 ;  /* 0x0000b400337a7a23 */ /* 0x000fe40000010828 */
[--C-:B------:R-:W-:Y:S02]  /*bd00*/  FFMA.FTZ R103, R80, c[0x0][0x2d0], -R56.reuse ;  /* 0x0000b40050677a23 */ /* 0x100fe40000010838 */
[--C-:B------:R-:W-:Y:S02]  /*bd10*/  FFMA.FTZ R102, R183, c[0x0][0x2d0], -R56.reuse ;  /* 0x0000b400b7667a23 */ /* 0x100fe40000010838 */
[--C-:B------:R-:W-:Y:S02]  /*bd20*/  FFMA.FTZ R123, R187, c[0x0][0x2d0], -R56.reuse ;  /* 0x0000b400bb7b7a23 */ /* 0x100fe40000010838 */
[C---:B------:R-:W-:Y:S01]  /*bd30*/  FMUL.FTZ R50, R3.reuse, R138 ;  /* 0x0000008a03327220 */ /* 0x040fe20000410000 */
[----:B------:R-:W-:Y:S01]  /*bd40*/  MUFU.EX2 R159, R122 ;  /* 0x0000007a009f7308 */ /* 0x000fe20000000800 */
[----:B------:R-:W5:Y:S01]  /*bd50*/  LDL.LU R138, [R1] ;  /* 0x00000000018a7983 */ /* 0x000f620000300800 */
[----:B------:R-:W-:Y:S02]  /*bd60*/  FMUL.FTZ R51, R3, R139 ;  /* 0x0000008b03337220 */ /* 0x000fe40000410000 */
[--C-:B--2---:R-:W-:Y:S02]  /*bd70*/  FFMA.FTZ R0, R13, c[0x0][0x2d0], -R69.reuse ;  /* 0x0000b4000d007a23 */ /* 0x104fe40000010845 */
[C---:B---3--:R-:W-:Y:S02]  /*bd80*/  FMUL.FTZ R8, R2.reuse, R104 ;  /* 0x0000006802087220 */ /* 0x048fe40000410000 */
[C---:B------:R-:W-:Y:S02]  /*bd90*/  FMUL.FTZ R9, R2.reuse, R105 ;  /* 0x0000006902097220 */ /* 0x040fe40000410000 */
[----:B------:R2:W3:Y:S01]  /*bda0*/  MUFU.EX2 R229, R0 ;  /* 0x0000000000e57308 */ /* 0x0004e20000000800 */
[C---:B------:R-:W-:Y:S02]  /*bdb0*/  FMUL.FTZ R12, R2.reuse, R108 ;  /* 0x0000006c020c7220 */ /* 0x040fe40000410000 */
[----:B------:R-:W-:Y:S02]  /*bdc0*/  FMUL.FTZ R13, R2, R109 ;  /* 0x0000006d020d7220 */ /* 0x000fe40000410000 */
[----:B----4-:R-:W-:Y:S02]  /*bdd0*/  FMUL.FTZ R5, R60, R101 ;  /* 0x000000653c057220 */ /* 0x010fe40000410000 */
[C---:B------:R-:W-:Y:S02]  /*bde0*/  FMUL.FTZ R24, R2.reuse, R88 ;  /* 0x0000005802187220 */ /* 0x040fe40000410000 */
[----:B------:R-:W-:Y:S01]  /*bdf0*/  FMUL.FTZ R25, R2, R89 ;  /* 0x0000005902197220 */ /* 0x000fe20000410000 */
[----:B------:R4:W-:Y:S01]  /*be00*/  MUFU.EX2 R187, R61 ;  /* 0x0000003d00bb7308 */ /* 0x0009e20000000800 */
[----:B------:R-:W-:Y:S01]  /*be10*/  FFMA.FTZ R101, R182, c[0x0][0x2d0], -R56 ;  /* 0x0000b400b6657a23 */ /* 0x000fe20000010838 */
[-C--:B-1----:R-:W-:Y:S05]  /*be20*/  HMMA.16816.F32.BF16 R4, R72, R20.reuse, R4 ;  /* 0x000000144804723c */ /* 0x082fea0000041804 */
[C---:B------:R-:W-:Y:S02]  /*be30*/  FMUL.FTZ R29, R2.reuse, R117 ;  /* 0x00000075021d7220 */ /* 0x040fe40000410000 */
[--C-:B------:R-:W-:Y:S01]  /*be40*/  FFMA.FTZ R117, R53, c[0x0][0x2d0], -R40.reuse ;  /* 0x0000b40035757a23 */ /* 0x100fe20000010828 */
[----:B------:R1:W-:Y:S01]  /*be50*/  MUFU.EX2 R183, R71 ;  /* 0x0000004700b77308 */ /* 0x0003e20000000800 */
[C---:B------:R-:W-:Y:S03]  /*be60*/  FMUL.FTZ R28, R2.reuse, R116 ;  /* 0x00000074021c7220 */ /* 0x040fe60000410000 */
[--C-:B--2---:R-:W-:Y:S01]  /*be70*/  FFMA.FTZ R0, R11, c[0x0][0x2d0], -R69.reuse ;  /* 0x0000b4000b007a23 */ /* 0x104fe20000010845 */
[----:B---3--:R-:W-:Y:S01]  /*be80*/  F2FP.BF16.PACK_AB R77, R229, R228 ;  /* 0x000000e4e54d723e */ /* 0x008fe200000010ff */
[----:B------:R-:W-:Y:S02]  /*be90*/  FMUL.FTZ R41, R2, R129 ;  /* 0x0000008102297220 */ /* 0x000fe40000410000 */
[--C-:B------:R-:W-:Y:S02]  /*bea0*/  FFMA.FTZ R108, R173, c[0x0][0x2d0], -R40.reuse ;  /* 0x0000b400ad6c7a23 */ /* 0x100fe40000010828 */
[----:B------:R2:W3:Y:S01]  /*beb0*/  MUFU.EX2 R239, R0 ;  /* 0x0000000000ef7308 */ /* 0x0004e20000000800 */
[----:B------:R-:W-:Y:S02]  /*bec0*/  FFMA.FTZ R109, R178, c[0x0][0x2d0], -R40 ;  /* 0x0000b400b26d7a23 */ /* 0x000fe40000010828 */
[--C-:B------:R-:W-:Y:S02]  /*bed0*/  FFMA.FTZ R114, R214, c[0x0][0x2d0], -R69.reuse ;  /* 0x0000b400d6727a23 */ /* 0x100fe40000010845 */
[--C-:B------:R-:W-:Y:S02]  /*bee0*/  FFMA.FTZ R115, R223, c[0x0][0x2d0], -R69.reuse ;  /* 0x0000b400df737a23 */ /* 0x100fe40000010845 */
[----:B----4-:R-:W-:Y:S02]  /*bef0*/  FMUL.FTZ R61, R2, R153 ;  /* 0x00000099023d7220 */ /* 0x010fe40000410000 */
[----:B------:R-:W-:Y:S01]  /*bf00*/  FMUL.FTZ R67, R3, R151 ;  /* 0x0000009703437220 */ /* 0x000fe20000410000 */
[----:B------:R4:W-:Y:S01]  /*bf10*/  MUFU.EX2 R129, R48 ;  /* 0x0000003000817308 */ /* 0x0009e20000000800 */
[--C-:B------:R-:W-:Y:S02]  /*bf20*/  FFMA.FTZ R105, R44, c[0x0][0x2d0], -R56.reuse ;  /* 0x0000b4002c697a23 */ /* 0x100fe40000010838 */
[C---:B------:R-:W-:Y:S02]  /*bf30*/  FMUL.FTZ R44, R2.reuse, R132 ;  /* 0x00000084022c7220 */ /* 0x040fe40000410000 */
[--C-:B------:R-:W-:Y:S02]  /*bf40*/  FFMA.FTZ R104, R45, c[0x0][0x2d0], -R56.reuse ;  /* 0x0000b4002d687a23 */ /* 0x100fe40000010838 */
[----:B------:R-:W-:Y:S02]  /*bf50*/  FMUL.FTZ R45, R2, R133 ;  /* 0x00000085022d7220 */ /* 0x000fe40000410000 */
[--C-:B------:R-:W-:Y:S01]  /*bf60*/  FFMA.FTZ R98, R208, c[0x0][0x2d0], -R56.reuse ;  /* 0x0000b400d0627a23 */ /* 0x100fe20000010838 */
[----:B------:R-:W-:Y:S01]  /*bf70*/  MUFU.EX2 R133, R100 ;  /* 0x0000006400857308 */ /* 0x000fe20000000800 */
[--C-:B-1----:R-:W-:Y:S02]  /*bf80*/  FFMA.FTZ R71, R218, c[0x0][0x2d0], -R69.reuse ;  /* 0x0000b400da477a23 */ /* 0x102fe40000010845 */
[----:B------:R-:W-:Y:S01]  /*bf90*/  FFMA.FTZ R116, R222, c[0x0][0x2d0], -R69 ;  /* 0x0000b400de747a23 */ /* 0x000fe20000010845 */
[----:B--2---:R-:W-:Y:S02]  /*bfa0*/  FSEL R0, R68, RZ, P0 ;  /* 0x000000ff44007208 */ /* 0x004fe40000000000 */
[----:B---3--:R-:W-:Y:S03]  /*bfb0*/  F2FP.BF16.PACK_AB R79, R245, R239 ;  /* 0x000000eff54f723e */ /* 0x008fe600000010ff */
[----:B------:R-:W-:Y:S01]  /*bfc0*/  FADD.FTZ R0, -R0, R99 ;  /* 0x0000006300007221 */ /* 0x000fe20000010100 */
[----:B------:R1:W-:Y:S01]  /*bfd0*/  MUFU.EX2 R208, R66 ;  /* 0x0000004200d07308 */ /* 0x0003e20000000800 */
[----:B------:R-:W-:Y:S02]  /*bfe0*/  FFMA.FTZ R99, R209, c[0x0][0x2d0], -R56 ;  /* 0x0000b400d1637a23 */ /* 0x000fe40000010838 */
[----:B------:R-:W-:Y:S02]  /*bff0*/  FMUL.FTZ R0, R0, c[0x0][0x2d0] ;  /* 0x0000b40000007a20 */ /* 0x000fe40000410000 */
[----:B----4-:R-:W-:Y:S01]  /*c000*/  FMUL.FTZ R48, R60, R136 ;  /* 0x000000883c307220 */ /* 0x010fe20000410000 */
[----:B------:R-:W-:Y:S04]  /*c010*/  MOV R136, R241 ;  /* 0x000000f100887202 */ /* 0x000fe80000000f00 */
[----:B------:R-:W2:Y:S10]  /*c020*/  MUFU.EX2 R0, R0 ;  /* 0x0000000000007308 */ /* 0x000eb40000000800 */
[----:B------:R-:W-:Y:S01]  /*c030*/  MUFU.EX2 R173, R99 ;  /* 0x0000006300ad7308 */ /* 0x000fe20000000800 */
[C---:B-1----:R-:W-:Y:S09]  /*c040*/  FMUL.FTZ R66, R3.reuse, R150 ;  /* 0x0000009603427220 */ /* 0x042ff20000410000 */
[----:B------:R-:W-:Y:S01]  /*c050*/  MUFU.EX2 R99, R123 ;  /* 0x0000007b00637308 */ /* 0x000fe20000000800 */
[C---:B--2---:R-:W-:Y:S02]  /*c060*/  FMUL.FTZ R10, R0.reuse, R106 ;  /* 0x0000006a000a7220 */ /* 0x044fe40000410000 */
[C---:B------:R-:W-:Y:S02]  /*c070*/  FMUL.FTZ R11, R0.reuse, R107 ;  /* 0x0000006b000b7220 */ /* 0x040fe40000410000 */
[C---:B------:R-:W-:Y:S02]  /*c080*/  FMUL.FTZ R26, R0.reuse, R90 ;  /* 0x0000005a001a7220 */ /* 0x040fe40000410000 */
[C---:B------:R-:W-:Y:S03]  /*c090*/  FMUL.FTZ R27, R0.reuse, R91 ;  /* 0x0000005b001b7220 */ /* 0x040fe60000410000 */
[----:B------:R-:W-:Y:S01]  /*c0a0*/  MUFU.EX2 R209, R156 ;  /* 0x0000009c00d17308 */ /* 0x000fe20000000800 */
[----:B------:R-:W-:Y:S01]  /*c0b0*/  LDSM.16.MT88.4 R88, [R193+0x800] ;  /* 0x00080000c158783b */ /* 0x000fe20000004200 */
[C---:B------:R-:W-:Y:S04]  /*c0c0*/  HMMA.16816.F32.BF16 R8, R76.reuse, R20, R8 ;  /* 0x000000144c08723c */ /* 0x040fe80000041808 */
[C---:B------:R-:W-:Y:S02]  /*c0d0*/  FMUL.FTZ R14, R0.reuse, R110 ;  /* 0x0000006e000e7220 */ /* 0x040fe40000410000 */
[----:B------:R-:W-:Y:S02]  /*c0e0*/  FMUL.FTZ R15, R0, R111 ;  /* 0x0000006f000f7220 */ /* 0x000fe40000410000 */
[C---:B------:R-:W-:Y:S01]  /*c0f0*/  FMUL.FTZ R20, R60.reuse, R84 ;  /* 0x000000543c147220 */ /* 0x040fe20000410000 */
[----:B------:R-:W-:Y:S03]  /*c100*/  MUFU.EX2 R181, R108 ;  /* 0x0000006c00b57308 */ /* 0x000fe60000000800 */
[----:B------:R-:W-:Y:S01]  /*c110*/  FMUL.FTZ R21, R60, R85 ;  /* 0x000000553c157220 */ /* 0x000fe20000410000 */
[-C--:B------:R-:W-:Y:S03]  /*c120*/  HMMA.16816.F32.BF16 R12, R76, R22.reuse, R12 ;  /* 0x000000164c0c723c */ /* 0x080fe6000004180c */
[----:B------:R-:W-:Y:S02]  /*c130*/  FMUL.FTZ R30, R0, R118 ;  /* 0x00000076001e7220 */ /* 0x000fe40000410000 */
[--C-:B------:R-:W-:Y:S01]  /*c140*/  FFMA.FTZ R118, R52, c[0x0][0x2d0], -R40.reuse ;  /* 0x0000b40034767a23 */ /* 0x100fe20000010828 */
[----:B------:R-:W-:Y:S01]  /*c150*/  MUFU.EX2 R169, R104 ;  /* 0x0000006800a97308 */ /* 0x000fe20000000800 */
[----:B------:R-:W1:Y:S01]  /*c160*/  LDSM.16.MT88.4 R52, [R190] ;  /* 0x00000000be34783b */ /* 0x000e620000004200 */
[C---:B------:R-:W-:Y:S04]  /*c170*/  HMMA.16816.F32.BF16 R16, R72.reuse, R22, R16 ;  /* 0x000000164810723c */ /* 0x040fe80000041810 */
[----:B------:R-:W-:Y:S02]  /*c180*/  FMUL.FTZ R31, R0, R119 ;  /* 0x00000077001f7220 */ /* 0x000fe40000410000 */
[--C-:B------:R-:W-:Y:S02]  /*c190*/  FFMA.FTZ R106, R170, c[0x0][0x2d0], -R40.reuse ;  /* 0x0000b400aa6a7a23 */ /* 0x100fe40000010828 */
[C---:B------:R-:W-:Y:S01]  /*c1a0*/  FMUL.FTZ R22, R3.reuse, R86 ;  /* 0x0000005603167220 */ /* 0x040fe20000410000 */
[----:B------:R-:W-:Y:S03]  /*c1b0*/  MUFU.EX2 R170, R101 ;  /* 0x0000006500aa7308 */ /* 0x000fe60000000800 */
[----:B------:R-:W-:Y:S02]  /*c1c0*/  FMUL.FTZ R23, R3, R87 ;  /* 0x0000005703177220 */ /* 0x000fe40000410000 */
[----:B------:R-:W-:Y:S01]  /*c1d0*/  LDSM.16.MT88.4 R84, [R189+0x800] ;  /* 0x00080000bd54783b */ /* 0x000fe20000004200 */
[C---:B------:R-:W-:Y:S02]  /*c1e0*/  FMUL.FTZ R59, R0.reuse, R147 ;  /* 0x00000093003b7220 */ /* 0x040fe40000410000 */
[----:B------:R-:W-:Y:S02]  /*c1f0*/  FMUL.FTZ R62, R0, R154 ;  /* 0x0000009a003e7220 */ /* 0x000fe40000410000 */
[-C--:B------:R-:W-:Y:S01]  /*c200*/  HMMA.16816.F32.BF16 R20, R72, R36.reuse, R20 ;  /* 0x000000244814723c */ /* 0x080fe20000041814 */
[----:B------:R-:W-:Y:S02]  /*c210*/  MUFU.EX2 R147, R102 ;  /* 0x0000006600937308 */ /* 0x000fe40000000800 */
[----:B------:R-:W-:Y:S02]  /*c220*/  FFMA.FTZ R110, R179, c[0x0][0x2d0], -R40 ;  /* 0x0000b400b36e7a23 */ /* 0x000fe40000010828 */
[----:B------:R-:W-:Y:S02]  /*c230*/  FMUL.FTZ R40, R2, R128 ;  /* 0x0000008002287220 */ /* 0x000fe40000410000 */
[C---:B------:R-:W-:Y:S01]  /*c240*/  FMUL.FTZ R42, R0.reuse, R130 ;  /* 0x00000082002a7220 */ /* 0x040fe20000410000 */
[C---:B------:R-:W-:Y:S03]  /*c250*/  HMMA.16816.F32.BF16 R24, R76.reuse, R36, R24 ;  /* 0x000000244c18723c */ /* 0x040fe60000041818 */
[----:B------:R-:W-:Y:S01]  /*c260*/  MUFU.EX2 R179, R161 ;  /* 0x000000a100b37308 */ /* 0x000fe20000000800 */
[C---:B------:R-:W-:Y:S02]  /*c270*/  FMUL.FTZ R43, R0.reuse, R131 ;  /* 0x00000083002b7220 */ /* 0x040fe40000410000 */
[----:B------:R-:W-:Y:S02]  /*c280*/  FMUL.FTZ R46, R0, R134 ;  /* 0x00000086002e7220 */ /* 0x000fe40000410000 */
[-C--:B------:R-:W-:Y:S04]  /*c290*/  HMMA.16816.F32.BF16 R28, R76, R38.reuse, R28 ;  /* 0x000000264c1c723c */ /* 0x080fe8000004181c */
[C---:B------:R-:W-:Y:S01]  /*c2a0*/  FMUL.FTZ R36, R60.reuse, R124 ;  /* 0x0000007c3c247220 */ /* 0x040fe20000410000 */
[----:B------:R2:W3:Y:S01]  /*c2b0*/  MUFU.EX2 R161, R167 ;  /* 0x000000a700a17308 */ /* 0x0004e20000000800 */
[----:B------:R-:W-:Y:S02]  /*c2c0*/  FMUL.FTZ R37, R60, R125 ;  /* 0x0000007d3c257220 */ /* 0x000fe40000410000 */
[C---:B------:R-:W-:Y:S04]  /*c2d0*/  HMMA.16816.F32.BF16 R32, R72.reuse, R38, R32 ;  /* 0x000000264820723c */ /* 0x040fe80000041820 */
[----:B------:R-:W-:Y:S02]  /*c2e0*/  FMUL.FTZ R47, R0, R135 ;  /* 0x00000087002f7220 */ /* 0x000fe40000410000 */
[--C-:B------:R-:W-:Y:S01]  /*c2f0*/  FFMA.FTZ R124, R186, c[0x0][0x2d0], -R56.reuse ;  /* 0x0000b400ba7c7a23 */ /* 0x100fe20000010838 */
[----:B------:R4:W-:Y:S01]  /*c300*/  MUFU.EX2 R134, R57 ;  /* 0x0000003900867308 */ /* 0x0009e20000000800 */
[C---:B------:R-:W-:Y:S04]  /*c310*/  FMUL.FTZ R38, R3.reuse, R126 ;  /* 0x0000007e03267220 */ /* 0x040fe80000410000 */
[----:B------:R-:W-:Y:S02]  /*c320*/  FMUL.FTZ R39, R3, R127 ;  /* 0x0000007f03277220 */ /* 0x000fe40000410000 */
[--C-:B------:R-:W-:Y:S02]  /*c330*/  FFMA.FTZ R126, R184, c[0x0][0x2d0], -R56.reuse ;  /* 0x0000b400b87e7a23 */ /* 0x100fe40000010838 */
[--C-:B------:R-:W-:Y:S01]  /*c340*/  FFMA.FTZ R125, R185, c[0x0][0x2d0], -R56.reuse ;  /* 0x0000b400b97d7a23 */ /* 0x100fe20000010838 */
[----:B------:R4:W4:Y:S01]  /*c350*/  MUFU.EX2 R127, R58 ;  /* 0x0000003a007f7308 */ /* 0x0009220000000800 */
[----:B------:R-:W-:Y:S01]  /*c360*/  FFMA.FTZ R107, R60, R238, R225 ;  /* 0x000000ee3c6b7223 */ /* 0x000fe200000100e1 */
[-C--:B-1----:R-:W-:Y:S01]  /*c370*/  HMMA.16816.F32.BF16 R36, R72, R52.reuse, R36 ;  /* 0x000000344824723c */ /* 0x082fe20000041824 */
[----:B--2---:R-:W2:Y:S02]  /*c380*/  LDL R167, [R1+0xc] ;  /* 0x00000c0001a77983 */ /* 0x004ea40000100800 */
[----:B---3--:R-:W-:Y:S01]  /*c390*/  F2FP.BF16.PACK_AB R150, R160, R161 ;  /* 0x000000a1a096723e */ /* 0x008fe200000010ff */
[--C-:B------:R-:W-:Y:S02]  /*c3a0*/  FFMA.FTZ R111, R215, c[0x0][0x2d0], -R69.reuse ;  /* 0x0000b400d76f7a23 */ /* 0x100fe40000010845 */
[--C-:B------:R-:W-:Y:S02]  /*c3b0*/  FFMA.FTZ R119, R221, c[0x0][0x2d0], -R69.reuse ;  /* 0x0000b400dd777a23 */ /* 0x100fe40000010845 */
[C---:B------:R-:W-:Y:S01]  /*c3c0*/  HMMA.16816.F32.BF16 R40, R76.reuse, R52, R40 ;  /* 0x000000344c28723c */ /* 0x040fe20000041828 */
[----:B------:R1:W-:Y:S03]  /*c3d0*/  MUFU.EX2 R128, R65 ;  /* 0x0000004100807308 */ /* 0x0003e60000000800 */
[----:B----4-:R-:W-:Y:S03]  /*c3e0*/  FMUL.FTZ R57, R2, R145 ;  /* 0x0000009102397220 */ /* 0x010fe60000410000 */
[--C-:B------:R-:W-:Y:S01]  /*c3f0*/  FFMA.FTZ R52, R82, c[0x0][0x2d0], -R56.reuse ;  /* 0x0000b40052347a23 */ /* 0x100fe20000010838 */
[-C--:B------:R-:W-:Y:S03]  /*c400*/  HMMA.16816.F32.BF16 R44, R76, R54.reuse, R44 ;  /* 0x000000364c2c723c */ /* 0x080fe6000004182c */
[----:B------:R3:W-:Y:S01]  /*c410*/  MUFU.EX2 R241, R52 ;  /* 0x0000003400f17308 */ /* 0x0007e20000000800 */
[----:B------:R-:W-:Y:S02]  /*c420*/  FFMA.FTZ R53, R83, c[0x0][0x2d0], -R56 ;  /* 0x0000b40053357a23 */ /* 0x000fe40000010838 */
[----:B------:R-:W4:Y:S01]  /*c430*/  LDSM.16.MT88.4 R80, [R192] ;  /* 0x00000000c050783b */ /* 0x000f220000004200 */
[--C-:B------:R-:W-:Y:S01]  /*c440*/  FFMA.FTZ R56, R157, c[0x0][0x2d0], -R69.reuse ;  /* 0x0000b4009d387a23 */ /* 0x100fe20000010845 */
[C---:B------:R-:W-:Y:S04]  /*c450*/  HMMA.16816.F32.BF16 R48, R72.reuse, R54, R48 ;  /* 0x000000364830723c */ /* 0x040fe80000041830 */
[----:B------:R-:W-:Y:S01]  /*c460*/  FMUL.FTZ R58, R0, R146 ;  /* 0x00000092003a7220 */ /* 0x000fe20000410000 */
[----:B------:R4:W4:Y:S02]  /*c470*/  MUFU.EX2 R184, R53 ;  /* 0x0000003500b87308 */ /* 0x0009240000000800 */
[C---:B------:R-:W-:Y:S02]  /*c480*/  FMUL.FTZ R54, R3.reuse, R142 ;  /* 0x0000008e03367220 */ /* 0x040fe40000410000 */
[----:B------:R-:W-:Y:S03]  /*c490*/  FMUL.FTZ R55, R3, R143 ;  /* 0x0000008f03377220 */ /* 0x000fe60000410000 */
[----:B-1----:R-:W-:Y:S03]  /*c4a0*/  FMUL.FTZ R65, R60, R149 ;  /* 0x000000953c417220 */ /* 0x002fe60000410000 */
[----:B------:R1:W-:Y:S01]  /*c4b0*/  MUFU.EX2 R130, R56 ;  /* 0x0000003800827308 */ /* 0x0003e20000000800 */
[--C-:B---3--:R-:W-:Y:S02]  /*c4c0*/  FFMA.FTZ R52, R158, c[0x0][0x2d0], -R69.reuse ;  /* 0x0000b4009e347a23 */ /* 0x108fe40000010845 */
[----:B------:R-:W-:Y:S07]  /*c4d0*/  FFMA.FTZ R69, R212, c[0x0][0x2d0], -R69 ;  /* 0x0000b400d4457a23 */ /* 0x000fee0000010845 */
[----:B------:R3:W3:Y:S01]  /*c4e0*/  MUFU.EX2 R131, R52 ;  /* 0x0000003400837308 */ /* 0x0006e20000000800 */
[----:B----4-:R-:W-:Y:S09]  /*c4f0*/  FMUL.FTZ R53, R60, R141 ;  /* 0x0000008d3c357220 */ /* 0x010ff20000410000 */
[----:B------:R4:W4:Y:S01]  /*c500*/  MUFU.EX2 R135, R64 ;  /* 0x0000004000877308 */ /* 0x0009220000000800 */
[----:B-1----:R-:W-:Y:S09]  /*c510*/  FMUL.FTZ R56, R2, R144 ;  /* 0x0000009002387220 */ /* 0x002ff20000410000 */
[----:B------:R1:W-:Y:S01]  /*c520*/  MUFU.EX2 R185, R63 ;  /* 0x0000003f00b97308 */ /* 0x0003e20000000800 */
[C---:B---3--:R-:W-:Y:S09]  /*c530*/  FMUL.FTZ R52, R60.reuse, R140 ;  /* 0x0000008c3c347220 */ /* 0x048ff20000410000 */
[----:B------:R3:W-:Y:S01]  /*c540*/  MUFU.EX2 R143, R103 ;  /* 0x00000067008f7308 */ /* 0x0007e20000000800 */
[-C--:B------:R-:W-:Y:S03]  /*c550*/  HMMA.16816.F32.BF16 R52, R72, R80.reuse, R52 ;  /* 0x000000504834723c */ /* 0x080fe60000041834 */
[----:B----4-:R-:W-:Y:S01]  /*c560*/  FMUL.FTZ R64, R60, R148 ;  /* 0x000000943c407220 */ /* 0x010fe20000410000 */
[----:B------:R-:W-:Y:S01]  /*c570*/  F2FP.BF16.PACK_AB R148, R180, R179 ;  /* 0x000000b3b494723e */ /* 0x000fe200000010ff */
[----:B------:R-:W-:Y:S03]  /*c580*/  FMUL.FTZ R60, R2, R152 ;  /* 0x00000098023c7220 */ /* 0x000fe60000410000 */
[C---:B------:R-:W-:Y:S01]  /*c590*/  HMMA.16816.F32.BF16 R56, R76.reuse, R80, R56 ;  /* 0x000000504c38723c */ /* 0x040fe20000041838 */
[----:B------:R4:W4:Y:S03]  /*c5a0*/  MUFU.EX2 R186, R93 ;  /* 0x0000005d00ba7308 */ /* 0x0009260000000800 */
[----:B-1----:R-:W-:Y:S07]  /*c5b0*/  FMUL.FTZ R63, R0, R155 ;  /* 0x0000009b003f7220 */ /* 0x002fee0000410000 */
[----:B------:R-:W-:Y:S01]  /*c5c0*/  MUFU.EX2 R144, R114 ;  /* 0x0000007200907308 */ /* 0x000fe20000000800 */
[-C--:B------:R-:W-:Y:S01]  /*c5d0*/  HMMA.16816.F32.BF16 R60, R76, R82.reuse, R60 ;  /* 0x000000524c3c723c */ /* 0x080fe2000004183c */
[----:B---3--:R-:W-:Y:S06]  /*c5e0*/  LDSM.16.MT88.4 R100, [R190+0x1000] ;  /* 0x00100000be64783b */ /* 0x008fec0000004200 */
[----:B------:R-:W-:Y:S01]  /*c5f0*/  F2FP.BF16.PACK_AB R76, R134, R127 ;  /* 0x0000007f864c723e */ /* 0x000fe200000010ff */
[----:B------:R-:W-:Y:S01]  /*c600*/  HMMA.16816.F32.BF16 R64, R72, R82, R64 ;  /* 0x000000524840723c */ /* 0x000fe20000041840 */
[----:B------:R1:W-:Y:S01]  /*c610*/  MUFU.EX2 R157, R115 ;  /* 0x00000073009d7308 */ /* 0x0003e20000000800 */
[----:B------:R-:W3:Y:S02]  /*c620*/  LDSM.16.MT88.4 R80, [R190+0x800] ;  /* 0x00080000be50783b */ /* 0x000ee40000004200 */
[----:B------:R-:W-:Y:S01]  /*c630*/  F2FP.BF16.PACK_AB R78, R241, R184 ;  /* 0x000000b8f14e723e */ /* 0x000fe200000010ff */
[----:B----4-:R-:W-:Y:S01]  /*c640*/  FFMA.FTZ R93, R3, R240, R227 ;  /* 0x000000f0035d7223 */ /* 0x010fe200000100e3 */
[----:B------:R-:W-:Y:S01]  /*c650*/  F2FP.BF16.PACK_AB R77, R130, R131 ;  /* 0x00000083824d723e */ /* 0x000fe200000010ff */
[----:B------:R-:W-:Y:S01]  /*c660*/  FFMA.FTZ R3, R2, R251, R226 ;  /* 0x000000fb02037223 */ /* 0x000fe200000100e2 */
[----:B------:R-:W-:Y:S01]  /*c670*/  F2FP.BF16.PACK_AB R72, R183, R129 ;  /* 0x00000081b748723e */ /* 0x000fe200000010ff */
[----:B-----5:R-:W-:Y:S02]  /*c680*/  FFMA.FTZ R2, R0, R138, R228 ;  /* 0x0000008a00027223 */ /* 0x020fe400000100e4 */
[----:B------:R-:W-:Y:S01]  /*c690*/  MUFU.EX2 R182, R106 ;  /* 0x0000006a00b67308 */ /* 0x000fe20000000800 */
        /* <DEDUP_REMOVED lines=8> */
[----:B------:R-:W-:Y:S01]  /*c720*/  FADD.FTZ R0, R137, R0 ;  /* 0x0000000089007221 */ /* 0x000fe20000010000 */
[----:B------:R-:W-:Y:S01]  /*c730*/  MUFU.EX2 R146, R105 ;  /* 0x0000006900927308 */ /* 0x000fe20000000800 */
[-C--:B------:R-:W-:Y:S01]  /*c740*/  HMMA.16816.F32.BF16 R4, R72, R84.reuse, R4 ;  /* 0x000000544804723c */ /* 0x080fe20000041804 */
[----:B-1----:R-:W-:Y:S02]  /*c750*/  LDSM.16.MT88.4 R112, [R189+0x2000] ;  /* 0x00200000bd70783b */ /* 0x002fe40000004200 */
[----:B------:R-:W-:Y:S04]  /*c760*/  FADD.FTZ R3, R230, R3 ;  /* 0x00000003e6037221 */ /* 0x000fe80000010000 */
[----:B------:R-:W-:Y:S01]  /*c770*/  FADD.FTZ R3, R233, R3 ;  /* 0x00000003e9037221 */ /* 0x000fe20000010000 */
[C---:B------:R-:W-:Y:S01]  /*c780*/  HMMA.16816.F32.BF16 R8, R76.reuse, R84, R8 ;  /* 0x000000544c08723c */ /* 0x040fe20000041808 */
[----:B------:R1:W-:Y:S03]  /*c790*/  MUFU.EX2 R132, R70 ;  /* 0x0000004600847308 */ /* 0x0003e60000000800 */
[----:B------:R-:W-:Y:S04]  /*c7a0*/  FADD.FTZ R3, R252, R3 ;  /* 0x00000003fc037221 */ /* 0x000fe80000010000 */
[-C--:B------:R-:W-:Y:S03]  /*c7b0*/  HMMA.16816.F32.BF16 R12, R76, R86.reuse, R12 ;  /* 0x000000564c0c723c */ /* 0x080fe6000004180c */
[----:B------:R4:W-:Y:S05]  /*c7c0*/  MUFU.EX2 R142, R71 ;  /* 0x00000047008e7308 */ /* 0x0009ea0000000800 */
[C---:B------:R-:W-:Y:S01]  /*c7d0*/  HMMA.16816.F32.BF16 R16, R72.reuse, R86, R16 ;  /* 0x000000564810723c */ /* 0x040fe20000041810 */
[----:B------:R-:W5:Y:S04]  /*c7e0*/  LDSM.16.MT88.4 R84, [R192+0x800] ;  /* 0x00080000c054783b */ /* 0x000f680000004200 */
[----:B------:R3:W-:Y:S03]  /*c7f0*/  MUFU.EX2 R141, R92 ;  /* 0x0000005c008d7308 */ /* 0x0007e60000000800 */
[-C--:B------:R-:W-:Y:S04]  /*c800*/  HMMA.16816.F32.BF16 R20, R72, R88.reuse, R20 ;  /* 0x000000584814723c */ /* 0x080fe80000041814 */
[----:B-1----:R-:W-:Y:S03]  /*c810*/  FADD.FTZ R70, R231, R93 ;  /* 0x0000005de7467221 */ /* 0x002fe60000010000 */
[----:B------:R-:W-:Y:S01]  /*c820*/  MUFU.EX2 R140, R94 ;  /* 0x0000005e008c7308 */ /* 0x000fe20000000800 */
[C---:B------:R-:W-:Y:S04]  /*c830*/  HMMA.16816.F32.BF16 R24, R76.reuse, R88, R24 ;  /* 0x000000584c18723c */ /* 0x040fe80000041818 */
[----:B------:R-:W-:Y:S02]  /*c840*/  FADD.FTZ R70, R235, R70 ;  /* 0x00000046eb467221 */ /* 0x000fe40000010000 */
[----:B----4-:R-:W-:Y:S02]  /*c850*/  FADD.FTZ R71, R129, R0 ;  /* 0x0000000081477221 */ /* 0x010fe40000010000 */
[-C--:B------:R-:W-:Y:S01]  /*c860*/  HMMA.16816.F32.BF16 R28, R76, R90.reuse, R28 ;  /* 0x0000005a4c1c723c */ /* 0x080fe2000004181c */
[----:B------:R-:W-:Y:S03]  /*c870*/  MUFU.EX2 R178, R162 ;  /* 0x000000a200b27308 */ /* 0x000fe60000000800 */
[----:B------:R-:W-:Y:S02]  /*c880*/  FADD.FTZ R70, R136, R70 ;  /* 0x0000004688467221 */ /* 0x000fe40000010000 */
[----:B------:R-:W-:Y:S01]  /*c890*/  LDSM.16.MT88.4 R136, [R190+0x2000] ;  /* 0x00200000be88783b */ /* 0x000fe20000004200 */
[----:B---3--:R-:W-:Y:S01]  /*c8a0*/  FADD.FTZ R92, R245, R2 ;  /* 0x00000002f55c7221 */ /* 0x008fe20000010000 */
[C---:B------:R-:W-:Y:S03]  /*c8b0*/  HMMA.16816.F32.BF16 R32, R72.reuse, R90, R32 ;  /* 0x0000005a4820723c */ /* 0x040fe60000041820 */
[----:B------:R-:W-:Y:S01]  /*c8c0*/  MUFU.EX2 R176, R110 ;  /* 0x0000006e00b07308 */ /* 0x000fe20000000800 */
[----:B------:R-:W-:Y:S02]  /*c8d0*/  FADD.FTZ R2, R127, R3 ;  /* 0x000000037f027221 */ /* 0x000fe40000010000 */
[----:B------:R-:W1:Y:S01]  /*c8e0*/  LDSM.16.MT88.4 R88, [R189+0x1000] ;  /* 0x00100000bd58783b */ /* 0x000e620000004200 */
[----:B------:R-:W-:Y:S01]  /*c8f0*/  FADD.FTZ R0, R131, R92 ;  /* 0x0000005c83007221 */ /* 0x000fe20000010000 */
[-C--:B------:R-:W-:Y:S04]  /*c900*/  HMMA.16816.F32.BF16 R36, R72, R80.reuse, R36 ;  /* 0x000000504824723c */ /* 0x080fe80000041824 */
[----:B------:R-:W-:Y:S01]  /*c910*/  FADD.FTZ R2, R134, R2 ;  /* 0x0000000286027221 */ /* 0x000fe20000010000 */
[----:B------:R-:W-:Y:S01]  /*c920*/  MUFU.EX2 R177, R109 ;  /* 0x0000006d00b17308 */ /* 0x000fe20000000800 */
[----:B------:R-:W-:Y:S02]  /*c930*/  FADD.FTZ R0, R130, R0 ;  /* 0x0000000082007221 */ /* 0x000fe40000010000 */
[C---:B------:R-:W-:Y:S04]  /*c940*/  HMMA.16816.F32.BF16 R40, R76.reuse, R80, R40 ;  /* 0x000000504c28723c */ /* 0x040fe80000041828 */
[----:B------:R-:W-:Y:S02]  /*c950*/  FADD.FTZ R70, R128, R70 ;  /* 0x0000004680467221 */ /* 0x000fe40000010000 */
[----:B------:R-:W-:Y:S01]  /*c960*/  FADD.FTZ R0, R187, R0 ;  /* 0x00000000bb007221 */ /* 0x000fe20000010000 */
[----:B------:R-:W-:Y:S01]  /*c970*/  MUFU.EX2 R163, R117 ;  /* 0x0000007500a37308 */ /* 0x000fe20000000800 */
[-C--:B------:R-:W-:Y:S04]  /*c980*/  HMMA.16816.F32.BF16 R44, R76, R82.reuse, R44 ;  /* 0x000000524c2c723c */ /* 0x080fe8000004182c */
[----:B------:R-:W-:Y:S02]  /*c990*/  FADD.FTZ R0, R208, R0 ;  /* 0x00000000d0007221 */ /* 0x000fe40000010000 */
[----:B------:R-:W-:Y:S02]  /*c9a0*/  FADD.FTZ R3, R135, R70 ;  /* 0x0000004687037221 */ /* 0x000fe40000010000 */
[C---:B------:R-:W-:Y:S01]  /*c9b0*/  HMMA.16816.F32.BF16 R48, R72.reuse, R82, R48 ;  /* 0x000000524830723c */ /* 0x040fe20000041830 */
[----:B------:R-:W3:Y:S01]  /*c9c0*/  LDSM.16.MT88.4 R80, [R193+0x1000] ;  /* 0x00100000c150783b */ /* 0x000ee20000004200 */
[----:B------:R-:W4:Y:S02]  /*c9d0*/  MUFU.EX2 R162, R118 ;  /* 0x0000007600a27308 */ /* 0x000f240000000800 */
[----:B------:R-:W-:Y:S02]  /*c9e0*/  FADD.FTZ R2, R184, R2 ;  /* 0x00000002b8027221 */ /* 0x000fe40000010000 */
[----:B------:R-:W-:Y:S02]  /*c9f0*/  FADD.FTZ R3, R185, R3 ;  /* 0x00000003b9037221 */ /* 0x000fe40000010000 */
[-C--:B-----5:R-:W-:Y:S04]  /*ca00*/  HMMA.16816.F32.BF16 R52, R72, R84.reuse, R52 ;  /* 0x000000544834723c */ /* 0x0a0fe80000041834 */
[----:B------:R-:W5:Y:S01]  /*ca10*/  MUFU.EX2 R158, R166 ;  /* 0x000000a6009e7308 */ /* 0x000f620000000800 */
[----:B------:R-:W-:Y:S02]  /*ca20*/  FADD.FTZ R2, R241, R2 ;  /* 0x00000002f1027221 */ /* 0x000fe40000010000 */
[----:B------:R-:W-:Y:S01]  /*ca30*/  FADD.FTZ R3, R246, R3 ;  /* 0x00000003f6037221 */ /* 0x000fe20000010000 */
[C---:B------:R-:W-:Y:S06]  /*ca40*/  HMMA.16816.F32.BF16 R56, R76.reuse, R84, R56 ;  /* 0x000000544c38723c */ /* 0x040fec0000041838 */
[----:B------:R-:W-:Y:S02]  /*ca50*/  MUFU.EX2 R175, R98 ;  /* 0x0000006200af7308 */ /* 0x000fe40000000800 */
[-C--:B------:R-:W-:Y:S04]  /*ca60*/  HMMA.16816.F32.BF16 R60, R76, R86.reuse, R60 ;  /* 0x000000564c3c723c */ /* 0x080fe8000004183c */
[----:B----4-:R-:W-:Y:S03]  /*ca70*/  F2FP.BF16.PACK_AB R149, R162, R163 ;  /* 0x000000a3a295723e */ /* 0x010fe600000010ff */
[----:B------:R-:W-:Y:S01]  /*ca80*/  F2FP.BF16.PACK_AB R76, R143, R133 ;  /* 0x000000858f4c723e */ /* 0x000fe200000010ff */
[----:B------:R-:W-:Y:S01]  /*ca90*/  HMMA.16816.F32.BF16 R64, R72, R86, R64 ;  /* 0x000000564840723c */ /* 0x000fe20000041840 */
[----:B------:R-:W4:Y:S01]  /*caa0*/  LDSM.16.MT88.4 R84, [R192+0x1000] ;  /* 0x00100000c054783b */ /* 0x000f220000004200 */
        /* <DEDUP_REMOVED lines=9> */
[----:B-----5:R-:W-:Y:S03]  /*cb40*/  F2FP.BF16.PACK_AB R151, R158, R159 ;  /* 0x0000009f9e97723e */ /* 0x020fe600000010ff */
[-C--:B-1----:R-:W-:Y:S01]  /*cb50*/  HMMA.16816.F32.BF16 R4, R72, R88.reuse, R4 ;  /* 0x000000584804723c */ /* 0x082fe20000041804 */
[----:B------:R-:W1:Y:S07]  /*cb60*/  MUFU.EX2 R98, R124 ;  /* 0x0000007c00627308 */ /* 0x000e6e0000000800 */
[C---:B------:R-:W-:Y:S03]  /*cb70*/  HMMA.16816.F32.BF16 R8, R76.reuse, R88, R8 ;  /* 0x000000584c08723c */ /* 0x040fe60000041808 */
[----:B------:R-:W-:Y:S05]  /*cb80*/  MUFU.EX2 R94, R125 ;  /* 0x0000007d005e7308 */ /* 0x000fea0000000800 */
[-C--:B------:R-:W-:Y:S05]  /*cb90*/  HMMA.16816.F32.BF16 R12, R76, R90.reuse, R12 ;  /* 0x0000005a4c0c723c */ /* 0x080fea000004180c */
[----:B------:R-:W5:Y:S03]  /*cba0*/  MUFU.EX2 R93, R126 ;  /* 0x0000007e005d7308 */ /* 0x000f660000000800 */
[C---:B------:R-:W-:Y:S01]  /*cbb0*/  HMMA.16816.F32.BF16 R16, R72.reuse, R90, R16 ;  /* 0x0000005a4810723c */ /* 0x040fe20000041810 */
[----:B------:R-:W-:Y:S03]  /*cbc0*/  LDSM.16.MT88.4 R88, [R193+0x1800] ;  /* 0x00180000c158783b */ /* 0x000fe60000004200 */
[----:B-1----:R-:W-:Y:S02]  /*cbd0*/  F2FP.BF16.PACK_AB R152, R98, R99 ;  /* 0x000000636298723e */ /* 0x002fe400000010ff */
[C---:B--2---:R-:W-:Y:S02]  /*cbe0*/  ISETP.GT.AND P0, PT, R206.reuse, R167, PT ;  /* 0x000000a7ce00720c */ /* 0x044fe40003f04270 */
[-C--:B---3--:R-:W-:Y:S04]  /*cbf0*/  HMMA.16816.F32.BF16 R20, R72, R80.reuse, R20 ;  /* 0x000000504814723c */ /* 0x088fe80000041814 */
[----:B------:R-:W-:Y:S04]  /*cc00*/  IADD3 R206, R206, -0x1, RZ ;  /* 0xffffffffcece7810 */ /* 0x000fe80007ffe0ff */
[C---:B------:R-:W-:Y:S04]  /*cc10*/  HMMA.16816.F32.BF16 R24, R76.reuse, R80, R24 ;  /* 0x000000504c18723c */ /* 0x040fe80000041818 */
[----:B-----5:R-:W-:Y:S04]  /*cc20*/  F2FP.BF16.PACK_AB R154, R93, R94 ;  /* 0x0000005e5d9a723e */ /* 0x020fe800000010ff */
        /* <DEDUP_REMOVED lines=23> */
[----:B------:R-:W-:Y:S07]  /*cda0*/  MUFU.EX2 R81, R121 ;  /* 0x0000007900517308 */ /* 0x000fee0000000800 */
[-C--:B------:R-:W-:Y:S03]  /*cdb0*/  HMMA.16816.F32.BF16 R12, R76, R82.reuse, R12 ;  /* 0x000000524c0c723c */ /* 0x080fe6000004180c */
[----:B------:R-:W1:Y:S05]  /*cdc0*/  MUFU.EX2 R80, R69 ;  /* 0x0000004500507308 */ /* 0x000e6a0000000800 */
[C---:B------:R-:W-:Y:S05]  /*cdd0*/  HMMA.16816.F32.BF16 R16, R72.reuse, R82, R16 ;  /* 0x000000524810723c */ /* 0x040fea0000041810 */
[----:B------:R4:W-:Y:S03]  /*cde0*/  MUFU.EX2 R82, R120 ;  /* 0x0000007800527308 */ /* 0x0009e60000000800 */
[-C--:B------:R-:W-:Y:S07]  /*cdf0*/  HMMA.16816.F32.BF16 R20, R72, R88.reuse, R20 ;  /* 0x000000584814723c */ /* 0x080fee0000041814 */
[----:B------:R-:W5:Y:S01]  /*ce00*/  MUFU.EX2 R83, R119 ;  /* 0x0000007700537308 */ /* 0x000f620000000800 */
[C---:B------:R-:W-:Y:S04]  /*ce10*/  HMMA.16816.F32.BF16 R24, R76.reuse, R88, R24 ;  /* 0x000000584c18723c */ /* 0x040fe80000041818 */
[----:B-1----:R-:W-:Y:S01]  /*ce20*/  F2FP.BF16.PACK_AB R155, R80, R81 ;  /* 0x00000051509b723e */ /* 0x002fe200000010ff */
[----:B------:R-:W-:Y:S03]  /*ce30*/  FADD.FTZ R69, R183, R71 ;  /* 0x00000047b7457221 */ /* 0x000fe60000010000 */
[-C--:B------:R-:W-:Y:S04]  /*ce40*/  HMMA.16816.F32.BF16 R28, R76, R90.reuse, R28 ;  /* 0x0000005a4c1c723c */ /* 0x080fe8000004181c */
[----:B------:R-:W-:Y:S01]  /*ce50*/  FADD.FTZ R69, R186, R69 ;  /* 0x00000045ba457221 */ /* 0x000fe20000010000 */
[----:B----4-:R-:W1:Y:S03]  /*ce60*/  LDSM.16.MT88.4 R120, [R193+0x2000] ;  /* 0x00200000c178783b */ /* 0x010e660000004200 */
[C---:B------:R-:W-:Y:S04]  /*ce70*/  HMMA.16816.F32.BF16 R32, R72.reuse, R90, R32 ;  /* 0x0000005a4820723c */ /* 0x040fe80000041820 */
[----:B-----5:R-:W-:Y:S04]  /*ce80*/  F2FP.BF16.PACK_AB R153, R82, R83 ;  /* 0x000000535299723e */ /* 0x020fe800000010ff */
        /* <DEDUP_REMOVED lines=9> */
[----:B------:R-:W2:Y:S07]  /*cf20*/  LDSM.16.MT88.4 R4, [R192+0x2000] ;  /* 0x00200000c004783b */ /* 0x000eae0000004200 */
        /* <DEDUP_REMOVED lines=51> */
[----:B------:R-:W-:Y:S01]  /*d260*/  FADD.FTZ R5, R83, R5 ;  /* 0x0000000553057221 */ /* 0x000fe20000010000 */
[-C--:B------:R-:W-:Y:S01]  /*d270*/  MOV R61, R68.reuse ;  /* 0x00000044003d7202 */ /* 0x080fe20000000f00 */
[----:B------:R-:W-:Y:S01]  /*d280*/  FADD.FTZ R4, R180, R3 ;  /* 0x00000003b4047221 */ /* 0x000fe20000010000 */
[----:B------:R-:W-:Y:S01]  /*d290*/  MOV R99, R68 ;  /* 0x0000004400637202 */ /* 0x000fe20000000f00 */
[----:B------:R-:W-:Y:S04]  /*d2a0*/  FADD.FTZ R3, R162, R2 ;  /* 0x00000002a2037221 */ /* 0x000fe80000010000 */
        /* <DEDUP_REMOVED lines=8> */
[----:B------:R-:W-:Y:S01]  /*d330*/  MOV R94, R96 ;  /* 0x00000060005e7202 */ /* 0x000fe20000000f00 */
[----:B------:R-:W-:Y:S01]  /*d340*/  FADD.FTZ R238, R160, R4 ;  /* 0x00000004a0ee7221 */ /* 0x000fe20000010000 */
[----:B------:R1:W-:Y:S01]  /*d350*/  STL [R1], R0 ;  /* 0x0000000001007387 */ /* 0x0003e20000100800 */
[----:B------:R-:W-:Y:S02]  /*d360*/  FADD.FTZ R240, R158, R3 ;  /* 0x000000039ef07221 */ /* 0x000fe40000010000 */
[----:B------:R-:W-:Y:S01]  /*d370*/  FADD.FTZ R251, R93, R2 ;  /* 0x000000025dfb7221 */ /* 0x000fe20000010000 */
[----:B------:R-:W-:Y:S01]  /*d380*/  MOV R93, R97 ;  /* 0x00000061005d7202 */ /* 0x000fe20000000f00 */
[----:B-1----:R-:W-:-:S05]  /*d390*/  @P0 BRA `(.L_x_2598) ;  /* 0xffffaf6000000947 */ /* 0x002fca000383ffff */
.L_x_2567:
        /* <DEDUP_REMOVED lines=22> */
.L_x_2601:
[----:B------:R-:W-:-:S04]  /*d500*/  MOV R3, 0x1 ;  /* 0x0000000100037802 */ /* 0x000fc80000000f00 */
[----:B------:R-:W-:-:S13]  /*d510*/  ISETP.NE.AND P0, PT, R3, c[0x0][0x32c], PT ;  /* 0x0000cb0003007a0c */ /* 0x000fda0003f05270 */
[----:B------:R-:W-:-:S05]  /*d520*/  @P0 IMAD.HI.U32 R3, R0, c[0x0][0x330], RZ ;  /* 0x0000cc0000030a27 */ /* 0x000fca00078e00ff */
[----:B------:R-:W-:Y:S02]  /*d530*/  @P0 SHF.R.U32.HI R0, RZ, c[0x0][0x334], R3 ;  /* 0x0000cd00ff000a19 */ /* 0x000fe40000011603 */
.L_x_2602:
[----:B------:R-:W-:Y:S05]  /*d540*/  BSYNC B0 ;  /* 0x0000000000007941 */ /* 0x000fea0003800000 */
.L_x_2600:
[----:B------:R-:W-:-:S05]  /*d550*/  IMAD R0, R0, c[0x0][0x32c], RZ ;  /* 0x0000cb0000007a24 */ /* 0x000fca00078e02ff */
[----:B------:R-:W-:-:S03]  /*d560*/  IMNMX R2, R2, R0, !PT ;  /* 0x0000000002027217 */ /* 0x000fc60007800200 */
.L_x_2599:
        /* <DEDUP_REMOVED lines=12> */
.L_x_2614:
        /* <DEDUP_REMOVED lines=33> */
[C---:B------:R-:W-:Y:S04]  /*d840*/  IMAD.WIDE.U32 R2, R211.reuse, c[0x0][0x218], R2 ;  /* 0x00008600d3027a25 */ /* 0x040fe800078e0002 */
        /* <DEDUP_REMOVED lines=8> */
.L_x_2748:
        /* <DEDUP_REMOVED lines=23> */
.L_x_2749:
[----:B------:R-:W-:Y:S02]  /*da40*/  ISETP.GE.AND P1, PT, R205, c[0x0][0x1d4], PT ;  /* 0x00007500cd007a0c */ /* 0x000fe40003f26270 */
[----:B--2---:R-:W-:Y:S05]  /*da50*/  IADD3 R2, P0, R4, R20, RZ ;  /* 0x0000001404027210 */ /* 0x004fea0007f1e0ff */
[----:B-1----:R-:W-:Y:S06]  /*da60*/  IMAD.X R3, R5, 0x1, R6, P0 ;  /* 0x0000000105037824 */ /* 0x002fec00000e0606 */
[----:B------:R-:W-:Y:S01]  /*da70*/  @!PT LDS RZ, [RZ] ;  /* 0x00000000fffff984 */ /* 0x000fe20000000800 */
[----:B------:R-:W-:Y:S01]  /*da80*/  @!PT LDS RZ, [RZ] ;  /* 0x00000000fffff984 */ /* 0x000fe20000000800 */
[----:B------:R-:W-:Y:S01]  /*da90*/  @!PT LDS RZ, [RZ] ;  /* 0x00000000fffff984 */ /* 0x000fe20000000800 */
[----:B------:R1:W-:Y:S02]  /*daa0*/  LDGSTS.E.BYPASS.LTC128B.128 [R207+0x2100], [R2.64], !P1 ;  /* 0x0210000002cf7fae */ /* 0x0003e4000c901d46 */
.L_x_2605:
[----:B-1-34-:R-:W-:Y:S05]  /*dab0*/  BSYNC B0 ;  /* 0x0000000000007941 */ /* 0x01afea0003800000 */
.L_x_2604:
        /* <DEDUP_REMOVED lines=118> */
[--C-:B------:R-:W-:Y:S01]  /*e220*/  IMAD.MOV.U32 R2, RZ, RZ, R3.reuse ;  /* 0x000000ffff027224 */ /* 0x100fe200078e0003 */
[----:B------:R-:W-:Y:S05]  /*e230*/  @P2 SHF.R.U32.HI R2, RZ, c[0x0][0x2c0], R92 ;  /* 0x0000b000ff022a19 */ /* 0x000fea000001165c */
[C---:B----4-:R-:W-:Y:S04]  /*e240*/  @!P1 IADD3 R92, P0, R2.reuse, R212, RZ ;  /* 0x000000d4025c9210 */ /* 0x050fe80007f1e0ff */
[----:B-----5:R-:W-:Y:S01]  /*e250*/  @!P1 LEA.HI.X.SX32 R95, R2, R94, 0x1, P0 ;  /* 0x0000005e025f9211 */ /* 0x020fe200000f0eff */
        /* <DEDUP_REMOVED lines=21> */
.L_x_2750:
        /* <DEDUP_REMOVED lines=23> */
.L_x_2751:
[----:B------:R-:W-:Y:S02]  /*e520*/  ISETP.GE.AND P1, PT, R205, c[0x0][0x1d4], PT ;  /* 0x00007500cd007a0c */ /* 0x000fe40003f26270 */
[----:B--2---:R-:W-:Y:S05]  /*e530*/  IADD3 R2, P0, R92, R163, RZ ;  /* 0x000000a35c027210 */ /* 0x004fea0007f1e0ff */
[----:B-1----:R-:W-:Y:S06]  /*e540*/  IMAD.X R3, R94, 0x1, R95, P0 ;  /* 0x000000015e037824 */ /* 0x002fec00000e065f */
[----:B------:R-:W-:Y:S01]  /*e550*/  @!PT LDS RZ, [RZ] ;  /* 0x00000000fffff984 */ /* 0x000fe20000000800 */
[----:B------:R-:W-:Y:S01]  /*e560*/  @!PT LDS RZ, [RZ] ;  /* 0x00000000fffff984 */ /* 0x000fe20000000800 */
[----:B------:R-:W-:Y:S01]  /*e570*/  @!PT LDS RZ, [RZ] ;  /* 0x00000000fffff984 */ /* 0x000fe20000000800 */
[----:B------:R1:W-:Y:S02]  /*e580*/  LDGSTS.E.BYPASS.LTC128B.128 [R207+0x4900], [R2.64], !P1 ;  /* 0x0490000002cf7fae */ /* 0x0003e4000c901d46 */
.L_x_2609:
[----:B------:R-:W-:Y:S05]  /*e590*/  BSYNC B0 ;  /* 0x0000000000007941 */ /* 0x000fea0003800000 */
.L_x_2608:
        /* <DEDUP_REMOVED lines=83> */
.L_x_2752:
[----:B--2---:R-:W-:Y:S01]  /*ead0*/  FMNMX.FTZ R97, R92, R2, !PT ;  /* 0x000000025c617209 */ /* 0x004fe20007810000 */
[----:B------:R-:W-:-:S05]  /*eae0*/  BRA.DIV ~URZ, `(.L_x_2613) ;  /* 0x0000e8227f007947 */ /* 0x000fca000b800000 */
[----:B------:R-:W-:Y:S04]  /*eaf0*/  SHFL.BFLY PT, R3, R94, 0x2, 0x1f ;  /* 0x0c401f005e037f89 */ /* 0x000fe800000e0000 */
[----:B------:R-:W-:Y:S04]  /*eb00*/  SHFL.BFLY PT, R2, R95, 0x2, 0x1f ;  /* 0x0c401f005f027f89 */ /* 0x000fe800000e0000 */
[----:B-1----:R-:W1:Y:S02]  /*eb10*/  SHFL.BFLY PT, R92, R156, 0x2, 0x1f ;  /* 0x0c401f009c5c7f89 */ /* 0x002e6400000e0000 */
[----:B-1----:R-:W-:Y:S02]  /*eb20*/  FMNMX.FTZ R92, R156, R92, !PT ;  /* 0x0000005c9c5c7209 */ /* 0x002fe40007810000 */
[----:B------:R-:W-:Y:S02]  /*eb30*/  FMNMX.FTZ R3, R94, R3, !PT ;  /* 0x000000035e037209 */ /* 0x000fe40007810000 */
[----:B------:R-:W1:Y:S01]  /*eb40*/  SHFL.BFLY PT, R94, R97, 0x1, 0x1f ;  /* 0x0c201f00615e7f89 */ /* 0x000e6200000e0000 */
[----:B------:R-:W-:Y:S03]  /*eb50*/  FMNMX.FTZ R95, R95, R2, !PT ;  /* 0x000000025f5f7209 */ /* 0x000fe60007810000 */
[----:B------:R-:W2:Y:S04]  /*eb60*/  SHFL.BFLY PT, R96, R3, 0x1, 0x1f ;  /* 0x0c201f0003607f89 */ /* 0x000ea800000e0000 */
[----:B------:R-:W3:Y:S04]  /*eb70*/  SHFL.BFLY PT, R157, R95, 0x1, 0x1f ;  /* 0x0c201f005f9d7f89 */ /* 0x000ee800000e0000 */
[----:B------:R4:W4:Y:S01]  /*eb80*/  SHFL.BFLY PT, R2, R92, 0x1, 0x1f ;  /* 0x0c201f005c027f89 */ /* 0x00092200000e0000 */
[----:B-1----:R-:W-:Y:S02]  /*eb90*/  FMNMX.FTZ R97, R97, R94, !PT ;  /* 0x0000005e61617209 */ /* 0x002fe40007810000 */
[----:B--2---:R-:W-:Y:S02]  /*eba0*/  FMNMX.FTZ R96, R3, R96, !PT ;  /* 0x0000006003607209 */ /* 0x004fe40007810000 */
[----:B---3--:R-:W-:Y:S02]  /*ebb0*/  FMNMX.FTZ R95, R95, R157, !PT ;  /* 0x0000009d5f5f7209 */ /* 0x008fe40007810000 */
.L_x_2753:
[C---:B------:R-:W-:Y:S01]  /*ebc0*/  FADD.FTZ R0, -R97.reuse, R0 ;  /* 0x0000000061007221 */ /* 0x040fe20000010100 */
[----:B------:R-:W2:Y:S01]  /*ebd0*/  LDL.LU R250, [R1] ;  /* 0x0000000001fa7983 */ /* 0x000ea20000300800 */
[----:B------:R-:W-:Y:S01]  /*ebe0*/  FMUL.FTZ R160, R97, c[0x0][0x2d0] ;  /* 0x0000b40061a07a20 */ /* 0x000fe20000410000 */
[----:B------:R-:W-:Y:S01]  /*ebf0*/  WARPSYNC 0xffffffff ;  /* 0xffffffff00007948 */ /* 0x000fe20003800000 */
[----:B------:R-:W-:Y:S01]  /*ec00*/  FMUL.FTZ R0, R0, c[0x0][0x2d0] ;  /* 0x0000b40000007a20 */ /* 0x000fe20000410000 */
[----:B------:R-:W1:Y:S01]  /*ec10*/  LDSM.16.MT88.4 R156, [R189] ;  /* 0x00000000bd9c783b */ /* 0x000e620000004200 */
[--C-:B------:R-:W-:Y:S01]  /*ec20*/  FFMA.FTZ R177, R68, c[0x0][0x2d0], -R160.reuse ;  /* 0x0000b40044b17a23 */ /* 0x100fe200000108a0 */
[----:B----4-:R-:W-:Y:S01]  /*ec30*/  FMNMX.FTZ R2, R2, R92, !PT ;  /* 0x0000005c02027209 */ /* 0x010fe20007810000 */
[----:B------:R3:W-:Y:S01]  /*ec40*/  MUFU.EX2 R3, R0 ;  /* 0x0000000000037308 */ /* 0x0007e20000000800 */
[----:B------:R-:W-:Y:S01]  /*ec50*/  FMUL.FTZ R164, R96, c[0x0][0x2d0] ;  /* 0x0000b40060a47a20 */ /* 0x000fe20000410000 */
[C---:B------:R-:W-:Y:S01]  /*ec60*/  ISETP.GT.AND P0, PT, R206.reuse, R249, PT ;  /* 0x000000f9ce00720c */ /* 0x040fe20003f04270 */
[--C-:B------:R-:W-:Y:S01]  /*ec70*/  FFMA.FTZ R176, R69, c[0x0][0x2d0], -R160.reuse ;  /* 0x0000b40045b07a23 */ /* 0x100fe200000108a0 */
[----:B------:R-:W-:Y:S01]  /*ec80*/  IADD3 R206, R206, -0x1, RZ ;  /* 0xffffffffcece7810 */ /* 0x000fe20007ffe0ff */
[--C-:B------:R-:W-:Y:S02]  /*ec90*/  FFMA.FTZ R183, R80, c[0x0][0x2d0], -R160.reuse ;  /* 0x0000b40050b77a23 */ /* 0x100fe400000108a0 */
[----:B------:R-:W-:Y:S02]  /*eca0*/  FFMA.FTZ R184, R81, c[0x0][0x2d0], -R160 ;  /* 0x0000b40051b87a23 */ /* 0x000fe400000108a0 */
[--C-:B------:R-:W-:Y:S01]  /*ecb0*/  FFMA.FTZ R174, R70, c[0x0][0x2d0], -R164.reuse ;  /* 0x0000b40046ae7a23 */ /* 0x100fe200000108a4 */
[----:B------:R-:W-:Y:S01]  /*ecc0*/  MUFU.EX2 R177, R177 ;  /* 0x000000b100b17308 */ /* 0x000fe20000000800 */
[--C-:B------:R-:W-:Y:S02]  /*ecd0*/  FFMA.FTZ R175, R71, c[0x0][0x2d0], -R164.reuse ;  /* 0x0000b40047af7a23 */ /* 0x100fe400000108a4 */
[----:B------:R-:W-:Y:S01]  /*ece0*/  LDSM.16.MT88.4 R68, [R190] ;  /* 0x00000000be44783b */ /* 0x000fe20000004200 */
[--C-:B------:R-:W-:Y:S02]  /*ecf0*/  FFMA.FTZ R182, R82, c[0x0][0x2d0], -R164.reuse ;  /* 0x0000b40052b67a23 */ /* 0x100fe400000108a4 */
[----:B------:R-:W-:Y:S02]  /*ed00*/  FMUL.FTZ R92, R2, c[0x0][0x2d0] ;  /* 0x0000b400025c7a20 */ /* 0x000fe40000410000 */
[--C-:B------:R-:W-:Y:S02]  /*ed10*/  FFMA.FTZ R6, R6, c[0x0][0x2d0], -R164.reuse ;  /* 0x0000b40006067a23 */ /* 0x100fe400000108a4 */
[----:B------:R-:W-:Y:S01]  /*ed20*/  MUFU.EX2 R176, R176 ;  /* 0x000000b000b07308 */ /* 0x000fe20000000800 */
[----:B------:R-:W-:Y:S02]  /*ed30*/  FFMA.FTZ R7, R7, c[0x0][0x2d0], -R164 ;  /* 0x0000b40007077a23 */ /* 0x000fe400000108a4 */
[--C-:B------:R-:W-:Y:S02]  /*ed40*/  FFMA.FTZ R181, R52, c[0x0][0x2d0], -R160.reuse ;  /* 0x0000b40034b57a23 */ /* 0x100fe400000108a0 */
[----:B---3--:R-:W-:Y:S02]  /*ed50*/  FADD.FTZ R0, -R96, R93 ;  /* 0x0000005d60007221 */ /* 0x008fe40000010100 */
[--C-:B------:R-:W-:Y:S02]  /*ed60*/  FFMA.FTZ R179, R64, c[0x0][0x2d0], -R160.reuse ;  /* 0x0000b40040b37a23 */ /* 0x100fe400000108a0 */
[----:B------:R-:W-:Y:S01]  /*ed70*/  FMUL.FTZ R0, R0, c[0x0][0x2d0] ;  /* 0x0000b40000007a20 */ /* 0x000fe20000410000 */
[----:B------:R-:W-:Y:S01]  /*ed80*/  MUFU.EX2 R187, R6 ;  /* 0x0000000600bb7308 */ /* 0x000fe20000000800 */
[----:B------:R-:W-:Y:S02]  /*ed90*/  FFMA.FTZ R178, R65, c[0x0][0x2d0], -R160 ;  /* 0x0000b40041b27a23 */ /* 0x000fe400000108a0 */
[----:B------:R-:W-:Y:S02]  /*eda0*/  FFMA.FTZ R172, R54, c[0x0][0x2d0], -R164 ;  /* 0x0000b40036ac7a23 */ /* 0x000fe400000108a4 */
[----:B------:R-:W-:Y:S02]  /*edb0*/  FFMA.FTZ R26, R26, c[0x0][0x2d0], -R92 ;  /* 0x0000b4001a1a7a23 */ /* 0x000fe4000001085c */
        /* <DEDUP_REMOVED lines=11> */
[--C-:B------:R-:W-:Y:S05]  /*ee70*/  FFMA.FTZ R180, R53, c[0x0][0x2d0], -R160.reuse ;  /* 0x0000b40035b47a23 */ /* 0x100fea00000108a0 */
[----:B------:R-:W-:Y:S01]  /*ee80*/  MUFU.EX2 R214, R7 ;  /* 0x0000000700d67308 */ /* 0x000fe20000000800 */
[--C-:B---3--:R-:W-:Y:S09]  /*ee90*/  FFMA.FTZ R0, R4, c[0x0][0x2d0], -R160.reuse ;  /* 0x0000b40004007a23 */ /* 0x108ff200000108a0 */
[----:B------:R3:W-:Y:S10]  /*eea0*/  MUFU.EX2 R185, R0 ;  /* 0x0000000000b97308 */ /* 0x0007f40000000800 */
[----:B------:R-:W-:Y:S10]  /*eeb0*/  MUFU.EX2 R212, R26 ;  /* 0x0000001a00d47308 */ /* 0x000ff40000000800 */
[----:B------:R-:W-:Y:S01]  /*eec0*/  MUFU.EX2 R223, R170 ;  /* 0x000000aa00df7308 */ /* 0x000fe20000000800 */
[--C-:B---3--:R-:W-:Y:S09]  /*eed0*/  FFMA.FTZ R0, R16, c[0x0][0x2d0], -R160.reuse ;  /* 0x0000b40010007a23 */ /* 0x108ff200000108a0 */
[----:B------:R3:W-:Y:S10]  /*eee0*/  MUFU.EX2 R216, R0 ;  /* 0x0000000000d87308 */ /* 0x0007f40000000800 */
[----:B------:R-:W-:Y:S10]  /*eef0*/  MUFU.EX2 R227, R169 ;  /* 0x000000a900e37308 */ /* 0x000ff40000000800 */
[----:B------:R-:W-:Y:S01]  /*ef00*/  MUFU.EX2 R235, R168 ;  /* 0x000000a800eb7308 */ /* 0x000fe20000000800 */
[----:B---3--:R-:W-:Y:S09]  /*ef10*/  FFMA.FTZ R0, R17, c[0x0][0x2d0], -R160 ;  /* 0x0000b40011007a23 */ /* 0x008ff200000108a0 */
        /* <DEDUP_REMOVED lines=11> */
[C---:B---3--:R-:W-:Y:S02]  /*efd0*/  FADD.FTZ R0, -R95.reuse, R98 ;  /* 0x000000625f007221 */ /* 0x048fe40000010100 */
[----:B------:R-:W-:Y:S02]  /*efe0*/  FMUL.FTZ R98, R95, c[0x0][0x2d0] ;  /* 0x0000b4005f627a20 */ /* 0x000fe40000410000 */
[----:B------:R-:W-:Y:S02]  /*eff0*/  FMUL.FTZ R0, R0, c[0x0][0x2d0] ;  /* 0x0000b40000007a20 */ /* 0x000fe40000410000 */
[--C-:B------:R-:W-:Y:S03]  /*f000*/  FFMA.FTZ R4, R8, c[0x0][0x2d0], -R98.reuse ;  /* 0x0000b40008047a23 */ /* 0x100fe60000010862 */
[----:B------:R-:W-:Y:S01]  /*f010*/  MUFU.EX2 R170, R172 ;  /* 0x000000ac00aa7308 */ /* 0x000fe20000000800 */
[--C-:B------:R-:W-:Y:S09]  /*f020*/  FFMA.FTZ R5, R9, c[0x0][0x2d0], -R98.reuse ;  /* 0x0000b40009057a23 */ /* 0x100ff20000010862 */
[----:B------:R3:W4:Y:S10]  /*f030*/  MUFU.EX2 R93, R0 ;  /* 0x00000000005d7308 */ /* 0x0007340000000800 */
[----:B------:R5:W-:Y:S10]  /*f040*/  MUFU.EX2 R186, R4 ;  /* 0x0000000400ba7308 */ /* 0x000bf40000000800 */
[----:B------:R1:W1:Y:S01]  /*f050*/  MUFU.EX2 R210, R5 ;  /* 0x0000000500d27308 */ /* 0x0002620000000800 */
[----:B---3--:R-:W-:Y:S09]  /*f060*/  FFMA.FTZ R0, R12, c[0x0][0x2d0], -R98 ;  /* 0x0000b4000c007a23 */ /* 0x008ff20000010862 */
[----:B------:R3:W-:Y:S01]  /*f070*/  MUFU.EX2 R215, R0 ;  /* 0x0000000000d77308 */ /* 0x0007e20000000800 */
[--C-:B-----5:R-:W-:Y:S09]  /*f080*/  FFMA.FTZ R4, R10, c[0x0][0x2d0], -R92.reuse ;  /* 0x0000b4000a047a23 */ /* 0x120ff2000001085c */
[----:B------:R5:W-:Y:S01]  /*f090*/  MUFU.EX2 R208, R4 ;  /* 0x0000000400d07308 */ /* 0x000be20000000800 */
[----:B-1----:R-:W-:Y:S09]  /*f0a0*/  FFMA.FTZ R5, R14, c[0x0][0x2d0], -R92 ;  /* 0x0000b4000e057a23 */ /* 0x002ff2000001085c */
[----:B------:R-:W-:Y:S01]  /*f0b0*/  MUFU.EX2 R232, R5 ;  /* 0x0000000500e87308 */ /* 0x000fe20000000800 */
[----:B---3--:R-:W-:Y:S09]  /*f0c0*/  FFMA.FTZ R0, R13, c[0x0][0x2d0], -R98 ;  /* 0x0000b4000d007a23 */ /* 0x008ff20000010862 */
[----:B------:R1:W3:Y:S01]  /*f0d0*/  MUFU.EX2 R244, R0 ;  /* 0x0000000000f47308 */ /* 0x0002e20000000800 */
[----:B-----5:R-:W-:Y:S09]  /*f0e0*/  FFMA.FTZ R4, R11, c[0x0][0x2d0], -R92 ;  /* 0x0000b4000b047a23 */ /* 0x020ff2000001085c */
[----:B------:R5:W-:Y:S10]  /*f0f0*/  MUFU.EX2 R209, R4 ;  /* 0x0000000400d17308 */ /* 0x000bf40000000800 */
[----:B------:R-:W-:Y:S01]  /*f100*/  MUFU.EX2 R179, R179 ;  /* 0x000000b300b37308 */ /* 0x000fe20000000800 */
[----:B-1----:R-:W-:Y:S02]  /*f110*/  FADD.FTZ R0, -R2, R99 ;  /* 0x0000006302007221 */ /* 0x002fe40000010100 */
[----:B------:R-:W-:Y:S02]  /*f120*/  FFMA.FTZ R99, R39, c[0x0][0x2d0], -R164 ;  /* 0x0000b40027637a23 */ /* 0x000fe400000108a4 */
[----:B------:R-:W-:Y:S05]  /*f130*/  FMUL.FTZ R0, R0, c[0x0][0x2d0] ;  /* 0x0000b40000007a20 */ /* 0x000fea0000410000 */
[----:B------:R1:W-:Y:S01]  /*f140*/  MUFU.EX2 R242, R99 ;  /* 0x0000006300f27308 */ /* 0x0003e20000000800 */
[--C-:B-----5:R-:W-:Y:S09]  /*f150*/  FFMA.FTZ R4, R15, c[0x0][0x2d0], -R92.reuse ;  /* 0x0000b4000f047a23 */ /* 0x120ff2000001085c */
[----:B------:R-:W5:Y:S10]  /*f160*/  MUFU.EX2 R0, R0 ;  /* 0x0000000000007308 */ /* 0x000f740000000800 */
[----:B------:R-:W2:Y:S01]  /*f170*/  MUFU.EX2 R231, R4 ;  /* 0x0000000400e77308 */ /* 0x000ea20000000800 */
[----:B-1----:R-:W-:Y:S09]  /*f180*/  FFMA.FTZ R99, R47, c[0x0][0x2d0], -R92 ;  /* 0x0000b4002f637a23 */ /* 0x002ff2000001085c */
[----:B------:R-:W-:Y:S10]  /*f190*/  MUFU.EX2 R167, R174 ;  /* 0x000000ae00a77308 */ /* 0x000ff40000000800 */
[----:B------:R-:W-:Y:S10]  /*f1a0*/  MUFU.EX2 R166, R175 ;  /* 0x000000af00a67308 */ /* 0x000ff40000000800 */
[----:B------:R-:W-:Y:S01]  /*f1b0*/  MUFU.EX2 R165, R183 ;  /* 0x000000b700a57308 */ /* 0x000fe20000000800 */
[C---:B----4-:R-:W-:Y:S01]  /*f1c0*/  FMUL.FTZ R8, R93.reuse, R104 ;  /* 0x000000685d087220 */ /* 0x050fe20000410000 */
[----:B------:R-:W-:Y:S01]  /*f1d0*/  F2FP.BF16.PACK_AB R160, R210, R186 ;  /* 0x000000bad2a0723e */ /* 0x000fe200000010ff */
[----:B------:R-:W-:Y:S01]  /*f1e0*/  FMUL.FTZ R9, R93, R105 ;  /* 0x000000695d097220 */ /* 0x000fe20000410000 */
[----:B---3--:R-:W-:Y:S01]  /*f1f0*/  F2FP.BF16.PACK_AB R162, R244, R215 ;  /* 0x000000d7f4a2723e */ /* 0x008fe200000010ff */
[C---:B-----5:R-:W-:Y:S01]  /*f200*/  FMUL.FTZ R10, R0.reuse, R106 ;  /* 0x0000006a000a7220 */ /* 0x060fe20000410000 */
[----:B------:R-:W-:Y:S01]  /*f210*/  F2FP.BF16.PACK_AB R161, R209, R208 ;  /* 0x000000d0d1a1723e */ /* 0x000fe200000010ff */
[----:B------:R-:W-:Y:S01]  /*f220*/  FMUL.FTZ R11, R0, R107 ;  /* 0x0000006b000b7220 */ /* 0x000fe20000410000 */
[----:B--2---:R-:W-:Y:S01]  /*f230*/  F2FP.BF16.PACK_AB R163, R231, R232 ;  /* 0x000000e8e7a3723e */ /* 0x004fe200000010ff */
[----:B------:R-:W1:Y:S01]  /*f240*/  LDSM.16.MT88.4 R104, [R193] ;  /* 0x00000000c168783b */ /* 0x000e620000004200 */
[----:B------:R-:W-:Y:S01]  /*f250*/  FMUL.FTZ R4, R3, R100 ;  /* 0x0000006403047220 */ /* 0x000fe20000410000 */
[----:B------:R-:W-:Y:S01]  /*f260*/  F2FP.BF16.PACK_AB R100, R217, R185 ;  /* 0x000000b9d964723e */ /* 0x000fe200000010ff */
[----:B------:R-:W-:Y:S01]  /*f270*/  FMUL.FTZ R5, R3, R101 ;  /* 0x0000006503057220 */ /* 0x000fe20000410000 */
[----:B------:R-:W-:Y:S01]  /*f280*/  F2FP.BF16.PACK_AB R101, R214, R187 ;  /* 0x000000bbd665723e */ /* 0x000fe200000010ff */
[C---:B------:R-:W-:Y:S01]  /*f290*/  FMUL.FTZ R6, R94.reuse, R102 ;  /* 0x000000665e067220 */ /* 0x040fe20000410000 */
[----:B------:R-:W-:Y:S01]  /*f2a0*/  F2FP.BF16.PACK_AB R102, R247, R216 ;  /* 0x000000d8f766723e */ /* 0x000fe200000010ff */
[----:B------:R-:W-:Y:S01]  /*f2b0*/  FMUL.FTZ R7, R94, R103 ;  /* 0x000000675e077220 */ /* 0x000fe20000410000 */
[----:B------:R-:W-:Y:S01]  /*f2c0*/  F2FP.BF16.PACK_AB R103, R246, R221 ;  /* 0x000000ddf667723e */ /* 0x000fe200000010ff */
[C---:B------:R-:W-:Y:S02]  /*f2d0*/  FMUL.FTZ R64, R3.reuse, R136 ;  /* 0x0000008803407220 */ /* 0x040fe40000410000 */
[----:B------:R-:W-:Y:S02]  /*f2e0*/  FMUL.FTZ R65, R3, R137 ;  /* 0x0000008903417220 */ /* 0x000fe40000410000 */
[C---:B------:R-:W-:Y:S02]  /*f2f0*/  FMUL.FTZ R12, R93.reuse, R108 ;  /* 0x0000006c5d0c7220 */ /* 0x040fe40000410000 */
[-C--:B------:R-:W-:Y:S05]  /*f300*/  HMMA.16816.F32.BF16 R4, R100, R156.reuse, R4 ;  /* 0x0000009c6404723c */ /* 0x080fea0000041804 */
[--C-:B------:R-:W-:Y:S02]  /*f310*/  FFMA.FTZ R108, R38, c[0x0][0x2d0], -R164.reuse ;  /* 0x0000b400266c7a23 */ /* 0x100fe400000108a4 */
[----:B------:R-:W-:Y:S01]  /*f320*/  FMUL.FTZ R13, R93, R109 ;  /* 0x0000006d5d0d7220 */ /* 0x000fe20000410000 */
[C---:B------:R-:W-:Y:S01]  /*f330*/  HMMA.16816.F32.BF16 R8, R160.reuse, R156, R8 ;  /* 0x0000009ca008723c */ /* 0x040fe20000041808 */
[----:B------:R-:W-:Y:S03]  /*f340*/  MUFU.EX2 R234, R108 ;  /* 0x0000006c00ea7308 */ /* 0x000fe60000000800 */
[C---:B------:R-:W-:Y:S02]  /*f350*/  FMUL.FTZ R14, R0.reuse, R110 ;  /* 0x0000006e000e7220 */ /* 0x040fe40000410000 */
[----:B------:R-:W-:Y:S02]  /*f360*/  FMUL.FTZ R15, R0, R111 ;  /* 0x0000006f000f7220 */ /* 0x000fe40000410000 */
[--C-:B------:R-:W-:Y:S04]  /*f370*/  FFMA.FTZ R111, R23, c[0x0][0x2d0], -R164.reuse ;  /* 0x0000b400176f7a23 */ /* 0x100fe800000108a4 */
[--C-:B------:R-:W-:Y:S01]  /*f380*/  FFMA.FTZ R110, R34, c[0x0][0x2d0], -R164.reuse ;  /* 0x0000b400226e7a23 */ /* 0x100fe200000108a4 */
[-C--:B------:R-:W-:Y:S01]  /*f390*/  HMMA.16816.F32.BF16 R12, R160, R158.reuse, R12 ;  /* 0x0000009ea00c723c */ /* 0x080fe2000004180c */
[----:B------:R-:W-:Y:S02]  /*f3a0*/  MUFU.EX2 R222, R111 ;  /* 0x0000006f00de7308 */ /* 0x000fe40000000800 */
[C---:B------:R-:W-:Y:S02]  /*f3b0*/  FMUL.FTZ R17, R3.reuse, R113 ;  /* 0x0000007103117220 */ /* 0x040fe40000410000 */
[C---:B------:R-:W-:Y:S02]  /*f3c0*/  FMUL.FTZ R18, R94.reuse, R114 ;  /* 0x000000725e127220 */ /* 0x040fe40000410000 */
[----:B------:R-:W-:Y:S02]  /*f3d0*/  FMUL.FTZ R19, R94, R115 ;  /* 0x000000735e137220 */ /* 0x000fe40000410000 */
[----:B------:R-:W-:Y:S02]  /*f3e0*/  FMUL.FTZ R16, R3, R112 ;  /* 0x0000007003107220 */ /* 0x000fe40000410000 */
[----:B------:R-:W-:Y:S01]  /*f3f0*/  MUFU.EX2 R226, R110 ;  /* 0x0000006e00e27308 */ /* 0x000fe20000000800 */
[----:B------:R-:W-:Y:S02]  /*f400*/  FFMA.FTZ R109, R35, c[0x0][0x2d0], -R164 ;  /* 0x0000b400236d7a23 */ /* 0x000fe400000108a4 */
[--C-:B------:R-:W-:Y:S02]  /*f410*/  FFMA.FTZ R115, R40, c[0x0][0x2d0], -R98.reuse ;  /* 0x0000b40028737a23 */ /* 0x100fe40000010862 */
[C---:B------:R-:W-:Y:S04]  /*f420*/  HMMA.16816.F32.BF16 R16, R100.reuse, R158, R16 ;  /* 0x0000009e6410723c */ /* 0x040fe80000041810 */
[C---:B------:R-:W-:Y:S01]  /*f430*/  FMUL.FTZ R84, R3.reuse, R84 ;  /* 0x0000005403547220 */ /* 0x040fe20000410000 */
[----:B------:R2:W3:Y:S01]  /*f440*/  MUFU.EX2 R241, R109 ;  /* 0x0000006d00f17308 */ /* 0x0004e20000000800 */
[----:B------:R-:W-:Y:S02]  /*f450*/  FMUL.FTZ R85, R3, R85 ;  /* 0x0000005503557220 */ /* 0x000fe40000410000 */
[C---:B------:R-:W-:Y:S04]  /*f460*/  FMUL.FTZ R86, R94.reuse, R86 ;  /* 0x000000565e567220 */ /* 0x040fe80000410000 */
[----:B------:R-:W-:Y:S02]  /*f470*/  FMUL.FTZ R87, R94, R87 ;  /* 0x000000575e577220 */ /* 0x000fe40000410000 */
[--C-:B------:R-:W-:Y:S02]  /*f480*/  FFMA.FTZ R114, R60, c[0x0][0x2d0], -R98.reuse ;  /* 0x0000b4003c727a23 */ /* 0x100fe40000010862 */
[----:B------:R-:W-:Y:S02]  /*f490*/  FFMA.FTZ R113, R61, c[0x0][0x2d0], -R98 ;  /* 0x0000b4003d717a23 */ /* 0x000fe40000010862 */
[----:B------:R-:W-:Y:S01]  /*f4a0*/  MUFU.EX2 R178, R114 ;  /* 0x0000007200b27308 */ /* 0x000fe20000000800 */
[-C--:B-1----:R-:W-:Y:S03]  /*f4b0*/  HMMA.16816.F32.BF16 R84, R100, R104.reuse, R84 ;  /* 0x000000686454723c */ /* 0x082fe60000041854 */
[C---:B------:R-:W-:Y:S02]  /*f4c0*/  FMUL.FTZ R88, R93.reuse, R88 ;  /* 0x000000585d587220 */ /* 0x040fe40000410000 */
[----:B------:R-:W-:Y:S02]  /*f4d0*/  FMUL.FTZ R89, R93, R89 ;  /* 0x000000595d597220 */ /* 0x000fe40000410000 */
[C---:B------:R-:W-:Y:S02]  /*f4e0*/  FMUL.FTZ R90, R0.reuse, R90 ;  /* 0x0000005a005a7220 */ /* 0x040fe40000410000 */
[----:B------:R-:W-:Y:S01]  /*f4f0*/  FMUL.FTZ R91, R0, R91 ;  /* 0x0000005b005b7220 */ /* 0x000fe20000410000 */
[----:B--2---:R-:W-:Y:S02]  /*f500*/  LDSM.16.MT88.4 R108, [R193+0x800] ;  /* 0x00080000c16c783b */ /* 0x004fe40000004200 */
[----:B------:R-:W-:Y:S01]  /*f510*/  FFMA.FTZ R112, R22, c[0x0][0x2d0], -R164 ;  /* 0x0000b40016707a23 */ /* 0x000fe200000108a4 */
[----:B---3--:R-:W-:Y:S01]  /*f520*/  F2FP.BF16.PACK_AB R47, R241, R226 ;  /* 0x000000e2f12f723e */ /* 0x008fe200000010ff */
[C---:B------:R-:W-:Y:S02]  /*f530*/  FMUL.FTZ R20, R93.reuse, R116 ;  /* 0x000000745d147220 */ /* 0x040fe40000410000 */
[C---:B------:R-:W-:Y:S04]  /*f540*/  HMMA.16816.F32.BF16 R88, R160.reuse, R104, R88 ;  /* 0x00000068a058723c */ /* 0x040fe80000041858 */
[----:B------:R-:W-:Y:S02]  /*f550*/  FMUL.FTZ R21, R93, R117 ;  /* 0x000000755d157220 */ /* 0x000fe40000410000 */
[C---:B------:R-:W-:Y:S02]  /*f560*/  FMUL.FTZ R22, R0.reuse, R118 ;  /* 0x0000007600167220 */ /* 0x040fe40000410000 */
[----:B------:R-:W-:Y:S04]  /*f570*/  FMUL.FTZ R23, R0, R119 ;  /* 0x0000007700177220 */ /* 0x000fe80000410000 */
[C---:B------:R-:W-:Y:S02]  /*f580*/  FMUL.FTZ R32, R3.reuse, R120 ;  /* 0x0000007803207220 */ /* 0x040fe40000410000 */
[----:B------:R-:W-:Y:S01]  /*f590*/  FFMA.FTZ R120, R44, c[0x0][0x2d0], -R98 ;  /* 0x0000b4002c787a23 */ /* 0x000fe20000010862 */
[-C--:B------:R-:W-:Y:S03]  /*f5a0*/  HMMA.16816.F32.BF16 R20, R160, R106.reuse, R20 ;  /* 0x0000006aa014723c */ /* 0x080fe60000041814 */
[----:B------:R-:W-:Y:S02]  /*f5b0*/  FMUL.FTZ R33, R3, R121 ;  /* 0x0000007903217220 */ /* 0x000fe40000410000 */
[C---:B------:R-:W-:Y:S02]  /*f5c0*/  FMUL.FTZ R34, R94.reuse, R122 ;  /* 0x0000007a5e227220 */ /* 0x040fe40000410000 */
[C---:B------:R-:W-:Y:S02]  /*f5d0*/  FMUL.FTZ R35, R94.reuse, R123 ;  /* 0x0000007b5e237220 */ /* 0x040fe40000410000 */
[----:B------:R-:W-:Y:S03]  /*f5e0*/  FFMA.FTZ R123, R67, c[0x0][0x2d0], -R164 ;  /* 0x0000b400437b7a23 */ /* 0x000fe600000108a4 */
[C---:B------:R-:W-:Y:S02]  /*f5f0*/  FMUL.FTZ R67, R94.reuse, R139 ;  /* 0x0000008b5e437220 */ /* 0x040fe40000410000 */
[C---:B------:R-:W-:Y:S01]  /*f600*/  HMMA.16816.F32.BF16 R32, R100.reuse, R106, R32 ;  /* 0x0000006a6420723c */ /* 0x040fe20000041820 */
[----:B------:R-:W-:Y:S03]  /*f610*/  LDSM.16.MT88.4 R104, [R189+0x800] ;  /* 0x00080000bd68783b */ /* 0x000fe60000004200 */
[C---:B------:R-:W-:Y:S02]  /*f620*/  FMUL.FTZ R36, R3.reuse, R124 ;  /* 0x0000007c03247220 */ /* 0x040fe40000410000 */
[----:B------:R-:W-:Y:S02]  /*f630*/  FMUL.FTZ R37, R3, R125 ;  /* 0x0000007d03257220 */ /* 0x000fe40000410000 */
[C---:B------:R-:W-:Y:S04]  /*f640*/  FMUL.FTZ R38, R94.reuse, R126 ;  /* 0x0000007e5e267220 */ /* 0x040fe80000410000 */
[----:B------:R-:W-:Y:S02]  /*f650*/  FMUL.FTZ R39, R94, R127 ;  /* 0x0000007f5e277220 */ /* 0x000fe40000410000 */
[--C-:B------:R-:W-:Y:S02]  /*f660*/  FFMA.FTZ R121, R58, c[0x0][0x2d0], -R92.reuse ;  /* 0x0000b4003a797a23 */ /* 0x100fe4000001085c */
[--C-:B------:R-:W-:Y:S02]  /*f670*/  FFMA.FTZ R122, R59, c[0x0][0x2d0], -R92.reuse ;  /* 0x0000b4003b7a7a23 */ /* 0x100fe4000001085c */
[----:B------:R-:W-:Y:S01]  /*f680*/  FFMA.FTZ R124, R62, c[0x0][0x2d0], -R92 ;  /* 0x0000b4003e7c7a23 */ /* 0x000fe2000001085c */
[-C--:B------:R-:W-:Y:S03]  /*f690*/  HMMA.16816.F32.BF16 R36, R100, R68.reuse, R36 ;  /* 0x000000446424723c */ /* 0x080fe60000041824 */
[--C-:B------:R-:W-:Y:S02]  /*f6a0*/  FFMA.FTZ R156, R50, c[0x0][0x2d0], -R164.reuse ;  /* 0x0000b400329c7a23 */ /* 0x100fe400000108a4 */
[----:B------:R-:W-:Y:S02]  /*f6b0*/  FFMA.FTZ R157, R51, c[0x0][0x2d0], -R164 ;  /* 0x0000b400339d7a23 */ /* 0x000fe400000108a4 */
[C---:B------:R-:W-:Y:S01]  /*f6c0*/  FMUL.FTZ R48, R93.reuse, R128 ;  /* 0x000000805d307220 */ /* 0x040fe20000410000 */
[----:B------:R-:W-:Y:S01]  /*f6d0*/  MUFU.EX2 R219, R156 ;  /* 0x0000009c00db7308 */ /* 0x000fe20000000800 */
[----:B------:R-:W-:Y:S03]  /*f6e0*/  FMUL.FTZ R49, R93, R129 ;  /* 0x000000815d317220 */ /* 0x000fe60000410000 */
[C---:B------:R-:W-:Y:S02]  /*f6f0*/  FMUL.FTZ R50, R0.reuse, R130 ;  /* 0x0000008200327220 */ /* 0x040fe40000410000 */
[----:B------:R-:W-:Y:S02]  /*f700*/  FMUL.FTZ R51, R0, R131 ;  /* 0x0000008300337220 */ /* 0x000fe40000410000 */
[----:B------:R-:W-:Y:S02]  /*f710*/  FFMA.FTZ R125, R63, c[0x0][0x2d0], -R92 ;  /* 0x0000b4003f7d7a23 */ /* 0x000fe4000001085c */
[----:B------:R-:W-:Y:S01]  /*f720*/  LDSM.16.MT88.4 R60, [R190+0x800] ;  /* 0x00080000be3c783b */ /* 0x000fe20000004200 */
[----:B------:R-:W-:Y:S01]  /*f730*/  FFMA.FTZ R129, R72, c[0x0][0x2d0], -R98 ;  /* 0x0000b40048817a23 */ /* 0x000fe20000010862 */
[----:B------:R-:W-:Y:S01]  /*f740*/  MUFU.EX2 R218, R157 ;  /* 0x0000009d00da7308 */ /* 0x000fe20000000800 */
[C---:B------:R-:W-:Y:S04]  /*f750*/  HMMA.16816.F32.BF16 R48, R160.reuse, R68, R48 ;  /* 0x00000044a030723c */ /* 0x040fe80000041830 */
[----:B------:R-:W-:Y:S02]  /*f760*/  FMUL.FTZ R54, R0, R134 ;  /* 0x0000008600367220 */ /* 0x000fe40000410000 */
[--C-:B------:R-:W-:Y:S02]  /*f770*/  FFMA.FTZ R159, R55, c[0x0][0x2d0], -R164.reuse ;  /* 0x0000b400379f7a23 */ /* 0x100fe400000108a4 */
[--C-:B------:R-:W-:Y:S01]  /*f780*/  FFMA.FTZ R158, R66, c[0x0][0x2d0], -R164.reuse ;  /* 0x0000b400429e7a23 */ /* 0x100fe200000108a4 */
[----:B------:R1:W2:Y:S03]  /*f790*/  MUFU.EX2 R134, R112 ;  /* 0x0000007000867308 */ /* 0x0002a60000000800 */
[----:B------:R-:W-:Y:S02]  /*f7a0*/  FFMA.FTZ R164, R83, c[0x0][0x2d0], -R164 ;  /* 0x0000b40053a47a23 */ /* 0x000fe400000108a4 */
[----:B------:R-:W3:Y:S01]  /*f7b0*/  LDSM.16.MT88.4 R80, [R192] ;  /* 0x00000000c050783b */ /* 0x000ee20000004200 */
[--C-:B------:R-:W-:Y:S02]  /*f7c0*/  FFMA.FTZ R69, R24, c[0x0][0x2d0], -R98.reuse ;  /* 0x0000b40018457a23 */ /* 0x100fe40000010862 */
[--C-:B------:R-:W-:Y:S02]  /*f7d0*/  FFMA.FTZ R68, R25, c[0x0][0x2d0], -R98.reuse ;  /* 0x0000b40019447a23 */ /* 0x100fe40000010862 */
[C---:B------:R-:W-:Y:S01]  /*f7e0*/  FMUL.FTZ R53, R93.reuse, R133 ;  /* 0x000000855d357220 */ /* 0x040fe20000410000 */
[----:B------:R-:W-:Y:S01]  /*f7f0*/  MUFU.EX2 R173, R159 ;  /* 0x0000009f00ad7308 */ /* 0x000fe20000000800 */
[----:B------:R-:W-:Y:S02]  /*f800*/  FMUL.FTZ R52, R93, R132 ;  /* 0x000000845d347220 */ /* 0x000fe40000410000 */
[----:B------:R-:W-:Y:S02]  /*f810*/  FMUL.FTZ R55, R0, R135 ;  /* 0x0000008700377220 */ /* 0x000fe40000410000 */
[--C-:B------:R-:W-:Y:S02]  /*f820*/  FFMA.FTZ R25, R28, c[0x0][0x2d0], -R98.reuse ;  /* 0x0000b4001c197a23 */ /* 0x100fe40000010862 */
[----:B------:R-:W-:Y:S02]  /*f830*/  FFMA.FTZ R24, R29, c[0x0][0x2d0], -R98 ;  /* 0x0000b4001d187a23 */ /* 0x000fe40000010862 */
[----:B------:R-:W-:Y:S01]  /*f840*/  FMUL.FTZ R66, R94, R138 ;  /* 0x0000008a5e427220 */ /* 0x000fe20000410000 */
[-C--:B------:R-:W-:Y:S01]  /*f850*/  HMMA.16816.F32.BF16 R52, R160, R70.reuse, R52 ;  /* 0x00000046a034723c */ /* 0x080fe20000041834 */
[----:B------:R4:W-:Y:S01]  /*f860*/  MUFU.EX2 R133, R69 ;  /* 0x0000004500857308 */ /* 0x0009e20000000800 */
[----:B------:R-:W-:Y:S01]  /*f870*/  LDSM.16.MT88.4 R136, [R190+0x2000] ;  /* 0x00200000be88783b */ /* 0x000fe20000004200 */
[----:B------:R-:W-:Y:S02]  /*f880*/  FFMA.FTZ R28, R27, c[0x0][0x2d0], -R92 ;  /* 0x0000b4001b1c7a23 */ /* 0x000fe4000001085c */
[----:B-1----:R-:W-:Y:S02]  /*f890*/  FFMA.FTZ R112, R3, R238, R185 ;  /* 0x000000ee03707223 */ /* 0x002fe400000100b9 */
[--C-:B------:R-:W-:Y:S01]  /*f8a0*/  FFMA.FTZ R130, R73, c[0x0][0x2d0], -R98.reuse ;  /* 0x0000b40049827a23 */ /* 0x100fe20000010862 */
[C---:B------:R-:W-:Y:S03]  /*f8b0*/  HMMA.16816.F32.BF16 R64, R100.reuse, R70, R64 ;  /* 0x000000466440723c */ /* 0x040fe60000041840 */
[----:B------:R1:W-:Y:S01]  /*f8c0*/  MUFU.EX2 R220, R68 ;  /* 0x0000004400dc7308 */ /* 0x0003e20000000800 */
[----:B------:R-:W-:Y:S02]  /*f8d0*/  FFMA.FTZ R119, R41, c[0x0][0x2d0], -R98 ;  /* 0x0000b40029777a23 */ /* 0x000fe40000010862 */
[C---:B------:R-:W-:Y:S01]  /*f8e0*/  FMUL.FTZ R40, R3.reuse, R148 ;  /* 0x0000009403287220 */ /* 0x040fe20000410000 */
[----:B------:R-:W-:Y:S01]  /*f8f0*/  F2FP.BF16.PACK_AB R148, R176, R177 ;  /* 0x000000b1b094723e */ /* 0x000fe200000010ff */
[----:B------:R-:W-:Y:S01]  /*f900*/  FMUL.FTZ R41, R3, R149 ;  /* 0x0000009503297220 */ /* 0x000fe20000410000 */
[----:B------:R-:W-:Y:S03]  /*f910*/  F2FP.BF16.PACK_AB R149, R166, R167 ;  /* 0x000000a7a695723e */ /* 0x000fe600000010ff */
[C---:B------:R-:W-:Y:S01]  /*f920*/  FMUL.FTZ R70, R94.reuse, R142 ;  /* 0x0000008e5e467220 */ /* 0x040fe20000410000 */
[----:B------:R5:W-:Y:S01]  /*f930*/  MUFU.EX2 R225, R25 ;  /* 0x0000001900e17308 */ /* 0x000be20000000800 */
[----:B------:R-:W-:Y:S02]  /*f940*/  FMUL.FTZ R71, R94, R143 ;  /* 0x0000008f5e477220 */ /* 0x000fe40000410000 */
[--C-:B------:R-:W-:Y:S02]  /*f950*/  FFMA.FTZ R44, R31, c[0x0][0x2d0], -R92.reuse ;  /* 0x0000b4001f2c7a23 */ /* 0x100fe4000001085c */
[----:B----4-:R-:W-:Y:S02]  /*f960*/  FMUL.FTZ R69, R3, R141 ;  /* 0x0000008d03457220 */ /* 0x010fe40000410000 */
[C---:B------:R-:W-:Y:S02]  /*f970*/  FMUL.FTZ R26, R0.reuse, R146 ;  /* 0x00000092001a7220 */ /* 0x040fe40000410000 */
[C---:B------:R-:W-:Y:S01]  /*f980*/  FMUL.FTZ R27, R0.reuse, R147 ;  /* 0x00000093001b7220 */ /* 0x040fe20000410000 */
[----:B------:R4:W4:Y:S01]  /*f990*/  MUFU.EX2 R233, R24 ;  /* 0x0000001800e97308 */ /* 0x0009220000000800 */
[----:B------:R-:W-:Y:S02]  /*f9a0*/  FMUL.FTZ R29, R93, R153 ;  /* 0x000000995d1d7220 */ /* 0x000fe40000410000 */
[----:B------:R-:W-:Y:S02]  /*f9b0*/  FMUL.FTZ R31, R0, R155 ;  /* 0x0000009b001f7220 */ /* 0x000fe40000410000 */
[----:B-1----:R-:W-:Y:S02]  /*f9c0*/  FMUL.FTZ R68, R3, R140 ;  /* 0x0000008c03447220 */ /* 0x002fe40000410000 */
[--C-:B------:R-:W-:Y:S02]  /*f9d0*/  FFMA.FTZ R3, R30, c[0x0][0x2d0], -R92.reuse ;  /* 0x0000b4001e037a23 */ /* 0x100fe4000001085c */
[--C-:B------:R-:W-:Y:S01]  /*f9e0*/  FFMA.FTZ R126, R74, c[0x0][0x2d0], -R92.reuse ;  /* 0x0000b4004a7e7a23 */ /* 0x100fe2000001085c */
[----:B------:R1:W1:Y:S01]  /*f9f0*/  MUFU.EX2 R185, R28 ;  /* 0x0000001c00b97308 */ /* 0x0002620000000800 */
[----:B------:R-:W-:Y:S01]  /*fa00*/  FFMA.FTZ R127, R75, c[0x0][0x2d0], -R92 ;  /* 0x0000b4004b7f7a23 */ /* 0x000fe2000001085c */
[-C--:B---3--:R-:W-:Y:S01]  /*fa10*/  HMMA.16816.F32.BF16 R68, R100, R80.reuse, R68 ;  /* 0x000000506444723c */ /* 0x088fe20000041844 */
[----:B------:R-:W3:Y:S02]  /*fa20*/  LDSM.16.MT88.4 R72, [R192+0x800] ;  /* 0x00080000c048783b */ /* 0x000ee40000004200 */
[----:B-----5:R-:W-:Y:S02]  /*fa30*/  FMUL.FTZ R25, R93, R145 ;  /* 0x000000915d197220 */ /* 0x020fe40000410000 */
[----:B------:R-:W-:Y:S02]  /*fa40*/  FMUL.FTZ R30, R0, R154 ;  /* 0x0000009a001e7220 */ /* 0x000fe40000410000 */
[--C-:B------:R-:W-:Y:S01]  /*fa50*/  FFMA.FTZ R118, R45, c[0x0][0x2d0], -R98.reuse ;  /* 0x0000b4002d767a23 */ /* 0x100fe20000010862 */
[----:B------:R5:W-:Y:S01]  /*fa60*/  MUFU.EX2 R229, R3 ;  /* 0x0000000300e57308 */ /* 0x000be20000000800 */
[----:B--2---:R-:W-:Y:S03]  /*fa70*/  F2FP.BF16.PACK_AB R45, R222, R134 ;  /* 0x00000086de2d723e */ /* 0x004fe600000010ff */
[----:B----4-:R-:W-:Y:S01]  /*fa80*/  FMUL.FTZ R24, R93, R144 ;  /* 0x000000905d187220 */ /* 0x010fe20000410000 */
[----:B------:R-:W-:Y:S01]  /*fa90*/  F2FP.BF16.PACK_AB R58, R233, R225 ;  /* 0x000000e1e93a723e */ /* 0x000fe200000010ff */
[----:B------:R-:W-:Y:S02]  /*faa0*/  FFMA.FTZ R131, R76, c[0x0][0x2d0], -R98 ;  /* 0x0000b4004c837a23 */ /* 0x000fe40000010862 */
[----:B------:R-:W-:Y:S02]  /*fab0*/  FFMA.FTZ R128, R78, c[0x0][0x2d0], -R92 ;  /* 0x0000b4004e807a23 */ /* 0x000fe4000001085c */
[----:B------:R-:W2:Y:S01]  /*fac0*/  MUFU.EX2 R132, R171 ;  /* 0x000000ab00847308 */ /* 0x000ea20000000800 */
[C---:B------:R-:W-:Y:S04]  /*fad0*/  HMMA.16816.F32.BF16 R24, R160.reuse, R80, R24 ;  /* 0x00000050a018723c */ /* 0x040fe80000041818 */
[----:B-1----:R-:W-:Y:S02]  /*fae0*/  FMUL.FTZ R28, R93, R152 ;  /* 0x000000985d1c7220 */ /* 0x002fe40000410000 */
[----:B------:R-:W-:Y:S01]  /*faf0*/  FFMA.FTZ R117, R56, c[0x0][0x2d0], -R98 ;  /* 0x0000b40038757a23 */ /* 0x000fe20000010862 */
[----:B------:R-:W-:Y:S01]  /*fb00*/  F2FP.BF16.PACK_AB R56, R220, R133 ;  /* 0x00000085dc38723e */ /* 0x000fe200000010ff */
[--C-:B------:R-:W-:Y:S01]  /*fb10*/  FFMA.FTZ R80, R43, c[0x0][0x2d0], -R92.reuse ;  /* 0x0000b4002b507a23 */ /* 0x100fe2000001085c */
[----:B------:R2:W1:Y:S02]  /*fb20*/  MUFU.EX2 R228, R44 ;  /* 0x0000002c00e47308 */ /* 0x0004640000000800 */
[-C--:B------:R-:W-:Y:S03]  /*fb30*/  HMMA.16816.F32.BF16 R28, R160, R82.reuse, R28 ;  /* 0x00000052a01c723c */ /* 0x080fe6000004181c */
[--C-:B-----5:R-:W-:Y:S02]  /*fb40*/  FFMA.FTZ R3, R42, c[0x0][0x2d0], -R92.reuse ;  /* 0x0000b4002a037a23 */ /* 0x120fe4000001085c */
[C---:B------:R-:W-:Y:S02]  /*fb50*/  FMUL.FTZ R42, R94.reuse, R150 ;  /* 0x000000965e2a7220 */ /* 0x040fe40000410000 */
[----:B------:R-:W-:Y:S01]  /*fb60*/  FMUL.FTZ R43, R94, R151 ;  /* 0x000000975e2b7220 */ /* 0x000fe20000410000 */
[----:B------:R-:W-:Y:S01]  /*fb70*/  MUFU.EX2 R147, R115 ;  /* 0x0000007300937308 */ /* 0x000fe20000000800 */
[--C-:B------:R-:W-:Y:S03]  /*fb80*/  FFMA.FTZ R81, R46, c[0x0][0x2d0], -R92.reuse ;  /* 0x0000b4002e517a23 */ /* 0x100fe6000001085c */
[----:B------:R-:W-:Y:S01]  /*fb90*/  FFMA.FTZ R92, R79, c[0x0][0x2d0], -R92 ;  /* 0x0000b4004f5c7a23 */ /* 0x000fe2000001085c */
[----:B------:R-:W-:Y:S01]  /*fba0*/  F2FP.BF16.PACK_AB R46, R235, R227 ;  /* 0x000000e3eb2e723e */ /* 0x000fe200000010ff */
[----:B------:R-:W-:Y:S04]  /*fbb0*/  HMMA.16816.F32.BF16 R40, R100, R82, R40 ;  /* 0x000000526428723c */ /* 0x000fe80000041828 */
[--C-:B------:R-:W-:Y:S01]  /*fbc0*/  FFMA.FTZ R116, R57, c[0x0][0x2d0], -R98.reuse ;  /* 0x0000b40039747a23 */ /* 0x100fe20000010862 */
[----:B------:R-:W-:Y:S01]  /*fbd0*/  F2FP.BF16.PACK_AB R57, R185, R212 ;  /* 0x000000d4b939723e */ /* 0x000fe200000010ff */
[----:B------:R-:W-:Y:S01]  /*fbe0*/  FFMA.FTZ R98, R77, c[0x0][0x2d0], -R98 ;  /* 0x0000b4004d627a23 */ /* 0x000fe20000010862 */
[----:B------:R-:W-:Y:S01]  /*fbf0*/  MUFU.EX2 R146, R120 ;  /* 0x0000007800927308 */ /* 0x000fe20000000800 */
[----:B--2---:R-:W-:Y:S01]  /*fc00*/  F2FP.BF16.PACK_AB R44, R223, R132 ;  /* 0x00000084df2c723e */ /* 0x004fe200000010ff */
[----:B------:R-:W2:Y:S03]  /*fc10*/  LDSM.16.MT88.4 R76, [R189+0x1000] ;  /* 0x00100000bd4c783b */ /* 0x000ea60000004200 */
[----:B-1----:R-:W-:Y:S01]  /*fc20*/  F2FP.BF16.PACK_AB R59, R228, R229 ;  /* 0x000000e5e43b723e */ /* 0x002fe200000010ff */
[----:B------:R-:W-:Y:S02]  /*fc30*/  FFMA.FTZ R94, R94, R240, R187 ;  /* 0x000000f05e5e7223 */ /* 0x000fe400000100bb */
[-C--:B------:R-:W-:Y:S02]  /*fc40*/  HMMA.16816.F32.BF16 R4, R44, R104.reuse, R4 ;  /* 0x000000682c04723c */ /* 0x080fe40000041804 */
[----:B------:R-:W-:Y:S03]  /*fc50*/  MUFU.EX2 R142, R80 ;  /* 0x00000050008e7308 */ /* 0x000fe60000000800 */
[----:B------:R-:W-:Y:S02]  /*fc60*/  FFMA.FTZ R0, R0, R250, R208 ;  /* 0x000000fa00007223 */ /* 0x000fe400000100d0 */
[----:B------:R-:W-:Y:S01]  /*fc70*/  FFMA.FTZ R93, R93, R251, R186 ;  /* 0x000000fb5d5d7223 */ /* 0x000fe200000100ba */
[C---:B------:R-:W-:Y:S04]  /*fc80*/  HMMA.16816.F32.BF16 R8, R56.reuse, R104, R8 ;  /* 0x000000683808723c */ /* 0x040fe80000041808 */
[----:B------:R1:W-:Y:S04]  /*fc90*/  MUFU.EX2 R141, R81 ;  /* 0x00000051008d7308 */ /* 0x0003e80000000800 */
[-C--:B------:R-:W-:Y:S06]  /*fca0*/  HMMA.16816.F32.BF16 R12, R56, R106.reuse, R12 ;  /* 0x0000006a380c723c */ /* 0x080fec000004180c */
[----:B------:R-:W-:Y:S02]  /*fcb0*/  MUFU.EX2 R187, R123 ;  /* 0x0000007b00bb7308 */ /* 0x000fe40000000800 */
[C---:B------:R-:W-:Y:S08]  /*fcc0*/  HMMA.16816.F32.BF16 R16, R44.reuse, R106, R16 ;  /* 0x0000006a2c10723c */ /* 0x040ff00000041810 */
[-C--:B------:R-:W-:Y:S01]  /*fcd0*/  HMMA.16816.F32.BF16 R84, R44, R108.reuse, R84 ;  /* 0x0000006c2c54723c */ /* 0x080fe20000041854 */
[----:B------:R-:W-:Y:S01]  /*fce0*/  MUFU.EX2 R145, R121 ;  /* 0x0000007900917308 */ /* 0x000fe20000000800 */
[----:B-1----:R-:W-:Y:S06]  /*fcf0*/  LDSM.16.MT88.4 R80, [R190+0x1000] ;  /* 0x00100000be50783b */ /* 0x002fec0000004200 */
[C---:B------:R-:W-:Y:S03]  /*fd00*/  HMMA.16816.F32.BF16 R88, R56.reuse, R108, R88 ;  /* 0x0000006c3858723c */ /* 0x040fe60000041858 */
[----:B------:R1:W-:Y:S05]  /*fd10*/  MUFU.EX2 R144, R122 ;  /* 0x0000007a00907308 */ /* 0x0003ea0000000800 */
[-C--:B------:R-:W-:Y:S05]  /*fd20*/  HMMA.16816.F32.BF16 R20, R56, R110.reuse, R20 ;  /* 0x0000006e3814723c */ /* 0x080fea0000041814 */
[----:B------:R4:W-:Y:S03]  /*fd30*/  MUFU.EX2 R135, R3 ;  /* 0x0000000300877308 */ /* 0x0009e60000000800 */
[C---:B------:R-:W-:Y:S07]  /*fd40*/  HMMA.16816.F32.BF16 R32, R44.reuse, R110, R32 ;  /* 0x0000006e2c20723c */ /* 0x040fee0000041820 */
[----:B------:R-:W5:Y:S01]  /*fd50*/  MUFU.EX2 R140, R99 ;  /* 0x00000063008c7308 */ /* 0x000f620000000800 */
[-C--:B------:R-:W-:Y:S01]  /*fd60*/  HMMA.16816.F32.BF16 R36, R44, R60.reuse, R36 ;  /* 0x0000003c2c24723c */ /* 0x080fe20000041824 */
[----:B-1----:R-:W-:Y:S07]  /*fd70*/  LDSM.16.MT88.4 R120, [R193+0x2000] ;  /* 0x00200000c178783b */ /* 0x002fee0000004200 */
[C---:B------:R-:W-:Y:S01]  /*fd80*/  HMMA.16816.F32.BF16 R48, R56.reuse, R60, R48 ;  /* 0x0000003c3830723c */ /* 0x040fe20000041830 */
[----:B------:R-:W-:Y:S03]  /*fd90*/  MUFU.EX2 R171, R181 ;  /* 0x000000b500ab7308 */ /* 0x000fe60000000800 */
[----:B----4-:R-:W-:Y:S04]  /*fda0*/  FADD.FTZ R3, R217, R112 ;  /* 0x00000070d9037221 */ /* 0x010fe80000010000 */
[-C--:B------:R-:W-:Y:S03]  /*fdb0*/  HMMA.16816.F32.BF16 R52, R56, R62.reuse, R52 ;  /* 0x0000003e3834723c */ /* 0x080fe60000041834 */
[----:B------:R1:W-:Y:S05]  /*fdc0*/  MUFU.EX2 R181, R113 ;  /* 0x0000007100b57308 */ /* 0x0003ea0000000800 */
[C---:B------:R-:W-:Y:S01]  /*fdd0*/  HMMA.16816.F32.BF16 R64, R44.reuse, R62, R64 ;  /* 0x0000003e2c40723c */ /* 0x040fe20000041840 */
[----:B------:R-:W4:Y:S04]  /*fde0*/  LDSM.16.MT88.4 R60, [R193+0x1000] ;  /* 0x00100000c13c783b */ /* 0x000f280000004200 */
[----:B------:R-:W-:Y:S03]  /*fdf0*/  MUFU.EX2 R143, R119 ;  /* 0x00000077008f7308 */ /* 0x000fe60000000800 */
[-C--:B---3--:R-:W-:Y:S07]  /*fe00*/  HMMA.16816.F32.BF16 R68, R44, R72.reuse, R68 ;  /* 0x000000482c44723c */ /* 0x088fee0000041844 */
[----:B------:R-:W3:Y:S01]  /*fe10*/  MUFU.EX2 R169, R118 ;  /* 0x0000007600a97308 */ /* 0x000ee20000000800 */
[C---:B------:R-:W-:Y:S01]  /*fe20*/  HMMA.16816.F32.BF16 R24, R56.reuse, R72, R24 ;  /* 0x000000483818723c */ /* 0x040fe20000041818 */
[----:B-1----:R-:W-:Y:S07]  /*fe30*/  LDSM.16.MT88.4 R112, [R189+0x2000] ;  /* 0x00200000bd70783b */ /* 0x002fee0000004200 */
[-C--:B------:R-:W-:Y:S01]  /*fe40*/  HMMA.16816.F32.BF16 R28, R56, R74.reuse, R28 ;  /* 0x0000004a381c723c */ /* 0x080fe2000004181c */
[----:B------:R-:W-:Y:S06]  /*fe50*/  MUFU.EX2 R186, R158 ;  /* 0x0000009e00ba7308 */ /* 0x000fec0000000800 */
[----:B-----5:R-:W-:Y:S01]  /*fe60*/  F2FP.BF16.PACK_AB R59, R140, R141 ;  /* 0x0000008d8c3b723e */ /* 0x020fe200000010ff */
[----:B------:R-:W-:Y:S01]  /*fe70*/  HMMA.16816.F32.BF16 R40, R44, R74, R40 ;  /* 0x0000004a2c28723c */ /* 0x000fe20000041828 */
[----:B------:R-:W1:Y:S02]  /*fe80*/  LDSM.16.MT88.4 R72, [R192+0x1000] ;  /* 0x00100000c048783b */ /* 0x000e640000004200 */
[----:B------:R-:W5:Y:S01]  /*fe90*/  MUFU.EX2 R163, R184 ;  /* 0x000000b800a37308 */ /* 0x000f620000000800 */
[----:B------:R-:W-:Y:S02]  /*fea0*/  FADD.FTZ R57, R214, R94 ;  /* 0x0000005ed6397221 */ /* 0x000fe40000010000 */
[----:B------:R-:W-:Y:S01]  /*feb0*/  FADD.FTZ R56, R210, R93 ;  /* 0x0000005dd2387221 */ /* 0x000fe20000010000 */
[----:B------:R-:W-:Y:S01]  /*fec0*/  F2FP.BF16.PACK_AB R44, R243, R239 ;  /* 0x000000eff32c723e */ /* 0x000fe200000010ff */
[----:B------:R-:W-:Y:S01]  /*fed0*/  FADD.FTZ R94, R209, R0 ;  /* 0x00000000d15e7221 */ /* 0x000fe20000010000 */
[----:B------:R-:W-:Y:S03]  /*fee0*/  F2FP.BF16.PACK_AB R45, R242, R234 ;  /* 0x000000eaf22d723e */ /* 0x000fe600000010ff */
[----:B------:R-:W-:Y:S01]  /*fef0*/  F2FP.BF16.PACK_AB R46, R230, R245 ;  /* 0x000000f5e62e723e */ /* 0x000fe200000010ff */
[----:B------:R-:W-:Y:S01]  /*ff00*/  FADD.FTZ R93, R221, R57 ;  /* 0x00000039dd5d7221 */ /* 0x000fe20000010000 */
[----:B------:R-:W-:Y:S01]  /*ff10*/  F2FP.BF16.PACK_AB R47, R218, R219 ;  /* 0x000000dbda2f723e */ /* 0x000fe200000010ff */
[----:B------:R-:W-:Y:S01]  /*ff20*/  MUFU.EX2 R162, R182 ;  /* 0x000000b600a27308 */ /* 0x000fe20000000800 */
[----:B---3--:R-:W-:Y:S01]  /*ff30*/  F2FP.BF16.PACK_AB R58, R169, R146 ;  /* 0x00000092a93a723e */ /* 0x008fe200000010ff */
[----:B------:R-:W-:Y:S01]  /*ff40*/  FADD.FTZ R0, R216, R3 ;  /* 0x00000003d8007221 */ /* 0x000fe20000010000 */
[----:B------:R-:W-:Y:S01]  /*ff50*/  F2FP.BF16.PACK_AB R57, R142, R135 ;  /* 0x000000878e39723e */ /* 0x000fe200000010ff */
[----:B------:R-:W-:Y:S01]  /*ff60*/  FADD.FTZ R3, R215, R56 ;  /* 0x00000038d7037221 */ /* 0x000fe20000010000 */
[----:B------:R-:W-:Y:S01]  /*ff70*/  F2FP.BF16.PACK_AB R56, R143, R147 ;  /* 0x000000938f38723e */ /* 0x000fe200000010ff */
[-C--:B--2---:R-:W-:Y:S03]  /*ff80*/  HMMA.16816.F32.BF16 R4, R44, R76.reuse, R4 ;  /* 0x0000004c2c04723c */ /* 0x084fe60000041804 */
[----:B------:R-:W-:Y:S01]  /*ff90*/  FADD.FTZ R0, R247, R0 ;  /* 0x00000000f7007221 */ /* 0x000fe20000010000 */
[----:B------:R-:W2:Y:S01]  /*ffa0*/  MUFU.EX2 R161, R164 ;  /* 0x000000a400a17308 */ /* 0x000ea20000000800 */
[----:B------:R-:W-:Y:S01]  /*ffb0*/  FADD.FTZ R3, R244, R3 ;  /* 0x00000003f4037221 */ /* 0x000fe20000010000 */
[----:B-----5:R-:W-:Y:S02]  /*ffc0*/  F2FP.BF16.PACK_AB R150, R163, R165 ;  /* 0x000000a5a396723e */ /* 0x020fe400000010ff */
[C---:B------:R-:W-:Y:S04]  /*ffd0*/  HMMA.16816.F32.BF16 R8, R56.reuse, R76, R8 ;  /* 0x0000004c3808723c */ /* 0x040fe80000041808 */
[----:B------:R-:W-:Y:S02]  /*ffe0*/  FADD.FTZ R3, R133, R3 ;  /* 0x0000000385037221 */ /* 0x000fe40000010000 */
[----:B------:R-:W-:Y:S02]  /*fff0*/  MUFU.EX2 R168, R117 ;  /* 0x0000007500a87308 */ /* 0x000fe40000000800 */
[-C--:B------:R-:W-:Y:S04]  /*10000*/  HMMA.16816.F32.BF16 R12, R56, R78.reuse, R12 ;  /* 0x0000004e380c723c */ /* 0x080fe8000004180c */
[----:B------:R-:W-:Y:S04]  /*10010*/  FADD.FTZ R3, R220, R3 ;  /* 0x00000003dc037221 */ /* 0x000fe80000010000 */
[C---:B------:R-:W-:Y:S01]  /*10020*/  HMMA.16816.F32.BF16 R16, R44.reuse, R78, R16 ;  /* 0x0000004e2c10723c */ /* 0x040fe20000041810 */
[----:B------:R-:W-:Y:S01]  /*10030*/  LDSM.16.MT88.4 R76, [R193+0x1800] ;  /* 0x00180000c14c783b */ /* 0x000fe20000004200 */
[----:B------:R-:W-:Y:S02]  /*10040*/  MUFU.EX2 R172, R116 ;  /* 0x0000007400ac7308 */ /* 0x000fe40000000800 */
[----:B--2---:R-:W-:Y:S01]  /*10050*/  F2FP.BF16.PACK_AB R151, R161, R162 ;  /* 0x000000a2a197723e */ /* 0x004fe200000010ff */
[----:B------:R-:W-:Y:S03]  /*10060*/  FADD.FTZ R3, R225, R3 ;  /* 0x00000003e1037221 */ /* 0x000fe60000010000 */
[-C--:B----4-:R-:W-:Y:S04]  /*10070*/  HMMA.16816.F32.BF16 R84, R44, R60.reuse, R84 ;  /* 0x0000003c2c54723c */ /* 0x090fe80000041854 */
[----:B------:R-:W-:Y:S01]  /*10080*/  MUFU.EX2 R160, R124 ;  /* 0x0000007c00a07308 */ /* 0x000fe20000000800 */
[----:B------:R-:W-:Y:S03]  /*10090*/  FADD.FTZ R3, R233, R3 ;  /* 0x00000003e9037221 */ /* 0x000fe60000010000 */
[C---:B------:R-:W-:Y:S06]  /*100a0*/  HMMA.16816.F32.BF16 R88, R56.reuse, R60, R88 ;  /* 0x0000003c3858723c */ /* 0x040fec0000041858 */
[----:B------:R-:W-:Y:S02]  /*100b0*/  MUFU.EX2 R159, R125 ;  /* 0x0000007d009f7308 */ /* 0x000fe40000000800 */
[-C--:B------:R-:W-:Y:S08]  /*100c0*/  HMMA.16816.F32.BF16 R20, R56, R62.reuse, R20 ;  /* 0x0000003e3814723c */ /* 0x080ff00000041814 */
[C---:B------:R-:W-:Y:S01]  /*100d0*/  HMMA.16816.F32.BF16 R32, R44.reuse, R62, R32 ;  /* 0x0000003e2c20723c */ /* 0x040fe20000041820 */
[----:B------:R-:W2:Y:S01]  /*100e0*/  LDSM.16.MT88.4 R60, [R189+0x1800] ;  /* 0x00180000bd3c783b */ /* 0x000ea20000004200 */
[----:B------:R-:W-:Y:S06]  /*100f0*/  MUFU.EX2 R158, R129 ;  /* 0x00000081009e7308 */ /* 0x000fec0000000800 */
[-C--:B------:R-:W-:Y:S04]  /*10100*/  HMMA.16816.F32.BF16 R36, R44, R80.reuse, R36 ;  /* 0x000000502c24723c */ /* 0x080fe80000041824 */
[----:B------:R-:W3:Y:S04]  /*10110*/  MUFU.EX2 R157, R130 ;  /* 0x00000082009d7308 */ /* 0x000ee80000000800 */
[C---:B------:R-:W-:Y:S06]  /*10120*/  HMMA.16816.F32.BF16 R48, R56.reuse, R80, R48 ;  /* 0x000000503830723c */ /* 0x040fec0000041830 */
[----:B------:R-:W-:Y:S02]  /*10130*/  MUFU.EX2 R156, R131 ;  /* 0x00000083009c7308 */ /* 0x000fe40000000800 */
[-C--:B------:R-:W-:Y:S08]  /*10140*/  HMMA.16816.F32.BF16 R52, R56, R82.reuse, R52 ;  /* 0x000000523834723c */ /* 0x080ff00000041834 */
[C---:B------:R-:W-:Y:S01]  /*10150*/  HMMA.16816.F32.BF16 R64, R44.reuse, R82, R64 ;  /* 0x000000522c40723c */ /* 0x040fe20000041840 */
[----:B------:R-:W4:Y:S03]  /*10160*/  LDSM.16.MT88.4 R80, [R190+0x1800] ;  /* 0x00180000be50783b */ /* 0x000f260000004200 */
[----:B---3--:R-:W-:Y:S04]  /*10170*/  F2FP.BF16.PACK_AB R152, R157, R158 ;  /* 0x0000009e9d98723e */ /* 0x008fe800000010ff */
[-C--:B-1----:R-:W-:Y:S08]  /*10180*/  HMMA.16816.F32.BF16 R68, R44, R72.reuse, R68 ;  /* 0x000000482c44723c */ /* 0x082ff00000041844 */
[C---:B------:R-:W-:Y:S07]  /*10190*/  HMMA.16816.F32.BF16 R24, R56.reuse, R72, R24 ;  /* 0x000000483818723c */ /* 0x040fee0000041818 */
[----:B------:R-:W-:Y:S01]  /*101a0*/  FADD.FTZ R72, R232, R94 ;  /* 0x0000005ee8487221 */ /* 0x000fe20000010000 */
[-C--:B------:R-:W-:Y:S04]  /*101b0*/  HMMA.16816.F32.BF16 R28, R56, R74.reuse, R28 ;  /* 0x0000004a381c723c */ /* 0x080fe8000004181c */
[----:B------:R-:W-:Y:S02]  /*101c0*/  FADD.FTZ R99, R231, R72 ;  /* 0x00000048e7637221 */ /* 0x000fe40000010000 */
[----:B------:R-:W-:Y:S01]  /*101d0*/  FADD.FTZ R94, R132, R0 ;  /* 0x00000000845e7221 */ /* 0x000fe20000010000 */
[----:B------:R-:W-:Y:S01]  /*101e0*/  F2FP.BF16.PACK_AB R58, R181, R178 ;  /* 0x000000b2b53a723e */ /* 0x000fe200000010ff */
[----:B------:R-:W-:Y:S01]  /*101f0*/  HMMA.16816.F32.BF16 R40, R44, R74, R40 ;  /* 0x0000004a2c28723c */ /* 0x000fe20000041828 */
[----:B------:R-:W1:Y:S03]  /*10200*/  LDSM.16.MT88.4 R72, [R192+0x1800] ;  /* 0x00180000c048783b */ /* 0x000e660000004200 */
[----:B------:R-:W-:Y:S01]  /*10210*/  FADD.FTZ R56, R246, R93 ;  /* 0x0000005df6387221 */ /* 0x000fe20000010000 */
[----:B------:R-:W-:Y:S01]  /*10220*/  F2FP.BF16.PACK_AB R57, R144, R145 ;  /* 0x000000919039723e */ /* 0x000fe200000010ff */
[----:B------:R-:W-:Y:S01]  /*10230*/  FADD.FTZ R0, R212, R99 ;  /* 0x00000063d4007221 */ /* 0x000fe20000010000 */
[----:B------:R-:W-:Y:S01]  /*10240*/  F2FP.BF16.PACK_AB R44, R180, R171 ;  /* 0x000000abb42c723e */ /* 0x000fe200000010ff */
[----:B------:R-:W-:Y:S01]  /*10250*/  FADD.FTZ R93, R134, R56 ;  /* 0x00000038865d7221 */ /* 0x000fe20000010000 */
[----:B------:R-:W-:Y:S03]  /*10260*/  F2FP.BF16.PACK_AB R45, R173, R170 ;  /* 0x000000aaad2d723e */ /* 0x000fe600000010ff */
[----:B------:R-:W-:Y:S01]  /*10270*/  F2FP.BF16.PACK_AB R46, R213, R179 ;  /* 0x000000b3d52e723e */ /* 0x000fe200000010ff */
[----:B------:R-:W-:Y:S01]  /*10280*/  FADD.FTZ R0, R185, R0 ;  /* 0x00000000b9007221 */ /* 0x000fe20000010000 */
[----:B------:R-:W-:Y:S02]  /*10290*/  F2FP.BF16.PACK_AB R47, R187, R186 ;  /* 0x000000babb2f723e */ /* 0x000fe400000010ff */
[----:B------:R-:W-:Y:S01]  /*102a0*/  F2FP.BF16.PACK_AB R56, R172, R168 ;  /* 0x000000a8ac38723e */ /* 0x000fe200000010ff */
[----:B------:R-:W-:Y:S01]  /*102b0*/  FADD.FTZ R0, R229, R0 ;  /* 0x00000000e5007221 */ /* 0x000fe20000010000 */
[----:B------:R-:W-:Y:S02]  /*102c0*/  F2FP.BF16.PACK_AB R59, R159, R160 ;  /* 0x000000a09f3b723e */ /* 0x000fe400000010ff */
[----:B------:R-:W-:Y:S01]  /*102d0*/  MOV R99, R2 ;  /* 0x0000000200637202 */ /* 0x000fe20000000f00 */
[-C--:B--2---:R-:W-:Y:S03]  /*102e0*/  HMMA.16816.F32.BF16 R4, R44, R60.reuse, R4 ;  /* 0x0000003c2c04723c */ /* 0x084fe60000041804 */
[----:B------:R-:W-:Y:S05]  /*102f0*/  FADD.FTZ R0, R228, R0 ;  /* 0x00000000e4007221 */ /* 0x000fea0000010000 */
[C---:B------:R-:W-:Y:S01]  /*10300*/  HMMA.16816.F32.BF16 R8, R56.reuse, R60, R8 ;  /* 0x0000003c3808723c */ /* 0x040fe20000041808 */
[----:B------:R-:W-:Y:S07]  /*10310*/  MUFU.EX2 R60, R92 ;  /* 0x0000005c003c7308 */ /* 0x000fee0000000800 */
[-C--:B------:R-:W-:Y:S03]  /*10320*/  HMMA.16816.F32.BF16 R12, R56, R62.reuse, R12 ;  /* 0x0000003e380c723c */ /* 0x080fe6000004180c */
[----:B------:R-:W2:Y:S05]  /*10330*/  MUFU.EX2 R61, R128 ;  /* 0x00000080003d7308 */ /* 0x000eaa0000000800 */
[C---:B------:R-:W-:Y:S05]  /*10340*/  HMMA.16816.F32.BF16 R16, R44.reuse, R62, R16 ;  /* 0x0000003e2c10723c */ /* 0x040fea0000041810 */
[----:B------:R-:W-:Y:S03]  /*10350*/  MUFU.EX2 R62, R127 ;  /* 0x0000007f003e7308 */ /* 0x000fe60000000800 */
[-C--:B------:R-:W-:Y:S07]  /*10360*/  HMMA.16816.F32.BF16 R84, R44, R76.reuse, R84 ;  /* 0x0000004c2c54723c */ /* 0x080fee0000041854 */
[----:B------:R-:W3:Y:S01]  /*10370*/  MUFU.EX2 R63, R126 ;  /* 0x0000007e003f7308 */ /* 0x000ee20000000800 */
[C---:B------:R-:W-:Y:S04]  /*10380*/  HMMA.16816.F32.BF16 R88, R56.reuse, R76, R88 ;  /* 0x0000004c3858723c */ /* 0x040fe80000041858 */
[----:B--2---:R-:W-:Y:S04]  /*10390*/  F2FP.BF16.PACK_AB R155, R60, R61 ;  /* 0x0000003d3c9b723e */ /* 0x004fe800000010ff */
[-C--:B------:R-:W-:Y:S01]  /*103a0*/  HMMA.16816.F32.BF16 R20, R56, R78.reuse, R20 ;  /* 0x0000004e3814723c */ /* 0x080fe20000041814 */
[----:B------:R-:W2:Y:S07]  /*103b0*/  MUFU.EX2 R76, R98 ;  /* 0x00000062004c7308 */ /* 0x000eae0000000800 */
[C---:B------:R-:W-:Y:S04]  /*103c0*/  HMMA.16816.F32.BF16 R32, R44.reuse, R78, R32 ;  /* 0x0000004e2c20723c */ /* 0x040fe80000041820 */
[----:B---3--:R-:W-:Y:S04]  /*103d0*/  F2FP.BF16.PACK_AB R153, R62, R63 ;  /* 0x0000003f3e99723e */ /* 0x008fe800000010ff */
[-C--:B----4-:R-:W-:Y:S08]  /*103e0*/  HMMA.16816.F32.BF16 R36, R44, R80.reuse, R36 ;  /* 0x000000502c24723c */ /* 0x090ff00000041824 */
[C---:B------:R-:W-:Y:S04]  /*103f0*/  HMMA.16816.F32.BF16 R48, R56.reuse, R80, R48 ;  /* 0x000000503830723c */ /* 0x040fe80000041830 */
[----:B--2---:R-:W-:Y:S02]  /*10400*/  F2FP.BF16.PACK_AB R154, R76, R156 ;  /* 0x0000009c4c9a723e */ /* 0x004fe400000010ff */
[----:B------:R-:W-:Y:S02]  /*10410*/  MOV R98, R95 ;  /* 0x0000005f00627202 */ /* 0x000fe40000000f00 */
[-C--:B------:R-:W-:Y:S08]  /*10420*/  HMMA.16816.F32.BF16 R52, R56, R82.reuse, R52 ;  /* 0x000000523834723c */ /* 0x080ff00000041834 */
[C---:B------:R-:W-:Y:S08]  /*10430*/  HMMA.16816.F32.BF16 R64, R44.reuse, R82, R64 ;  /* 0x000000522c40723c */ /* 0x040ff00000041840 */
[-C--:B-1----:R-:W-:Y:S08]  /*10440*/  HMMA.16816.F32.BF16 R68, R44, R72.reuse, R68 ;  /* 0x000000482c44723c */ /* 0x082ff00000041844 */
[C---:B------:R-:W-:Y:S08]  /*10450*/  HMMA.16816.F32.BF16 R24, R56.reuse, R72, R24 ;  /* 0x000000483818723c */ /* 0x040ff00000041818 */
[-C--:B------:R-:W-:Y:S07]  /*10460*/  HMMA.16816.F32.BF16 R28, R56, R74.reuse, R28 ;  /* 0x0000004a381c723c */ /* 0x080fee000004181c */
[----:B------:R-:W-:Y:S01]  /*10470*/  FADD.FTZ R57, R223, R94 ;  /* 0x0000005edf397221 */ /* 0x000fe20000010000 */
[----:B------:R-:W-:Y:S04]  /*10480*/  HMMA.16816.F32.BF16 R40, R44, R74, R40 ;  /* 0x0000004a2c28723c */ /* 0x000fe80000041828 */
[----:B------:R-:W-:Y:S01]  /*10490*/  FADD.FTZ R56, R222, R93 ;  /* 0x0000005dde387221 */ /* 0x000fe20000010000 */
[----:B------:R-:W-:Y:S02]  /*104a0*/  MOV R93, R96 ;  /* 0x00000060005d7202 */ /* 0x000fe40000000f00 */
[----:B------:R-:W-:Y:S01]  /*104b0*/  FADD.FTZ R44, R227, R57 ;  /* 0x00000039e32c7221 */ /* 0x000fe20000010000 */
[-C--:B------:R-:W-:Y:S01]  /*104c0*/  HMMA.16816.F32.BF16 R100, R148, R112.reuse, R4 ;  /* 0x000000709464723c */ /* 0x080fe20000041804 */
[----:B------:R-:W1:Y:S04]  /*104d0*/  LDSM.16.MT88.4 R4, [R192+0x2000] ;  /* 0x00200000c004783b */ /* 0x000e680000004200 */
[----:B------:R-:W-:Y:S03]  /*104e0*/  FADD.FTZ R45, R226, R56 ;  /* 0x00000038e22d7221 */ /* 0x000fe60000010000 */
        /* <DEDUP_REMOVED lines=61> */
[----:B------:R-:W-:Y:S02]  /*108c0*/  FADD.FTZ R0, R60, R0 ;  /* 0x000000003c007221 */ /* 0x000fe40000010000 */
[----:B------:R-:W-:Y:S02]  /*108d0*/  FADD.FTZ R3, R156, R3 ;  /* 0x000000039c037221 */ /* 0x000fe40000010000 */
[----:B------:R-:W-:Y:S01]  /*108e0*/  FADD.FTZ R238, R163, R5 ;  /* 0x00000005a3ee7221 */ /* 0x000fe20000010000 */
[----:B------:R1:W-:Y:S01]  /*108f0*/  STL [R1], R0 ;  /* 0x0000000001007387 */ /* 0x0003e20000100800 */
[----:B------:R-:W-:Y:S02]  /*10900*/  FADD.FTZ R240, R161, R4 ;  /* 0x00000004a1f07221 */ /* 0x000fe40000010000 */
[----:B------:R-:W-:Y:S01]  /*10910*/  FADD.FTZ R251, R76, R3 ;  /* 0x000000034cfb7221 */ /* 0x000fe20000010000 */
[----:B-1----:R-:W-:Y:S01]  /*10920*/  MOV R0, R97 ;  /* 0x0000006100007202 */ /* 0x002fe20000000f00 */
[----:B------:R-:W-:-:S05]  /*10930*/  @P0 BRA `(.L_x_2614) ;  /* 0xffffccf000000947 */ /* 0x000fca000383ffff */
.L_x_2603:
[----:B------:R-:W2:Y:S02]  /*10940*/  LDL R2, [R1+0x4] ;  /* 0x0000040001027983 */ /* 0x000ea40000100800 */
[----:B--2---:R-:W-:-:S13]  /*10950*/  ISETP.GE.AND P0, PT, R206, R2, PT ;  /* 0x00000002ce00720c */ /* 0x004fda0003f06270 */
[----:B------:R-:W-:Y:S05]  /*10960*/  @!P0 BRA `(.L_x_2615) ;  /* 0x0000504000008947 */ /* 0x000fea0003800000 */
[----:B------:R-:W-:Y:S01]  /*10970*/  IMAD.MOV.U32 R94, RZ, RZ, R96 ;  /* 0x000000ffff5e7224 */ /* 0x000fe200078e0060 */
[----:B------:R-:W-:Y:S01]  /*10980*/  MOV R99, R61 ;  /* 0x0000003d00637202 */ /* 0x000fe20000000f00 */
[----:B------:R-:W-:Y:S01]  /*10990*/  IMAD.MOV.U32 R93, RZ, RZ, R97 ;  /* 0x000000ffff5d7224 */ /* 0x000fe200078e0061 */
[----:B------:R-:W-:Y:S02]  /*109a0*/  MOV R98, R95 ;  /* 0x0000005f00627202 */ /* 0x000fe40000000f00 */
.L_x_2643:
        /* <DEDUP_REMOVED lines=37> */
.L_x_2754:
[-C--:B------:R-:W-:Y:S01]  /*10c00*/  HMMA.16816.F32.BF16 R4, R80, R16.reuse, RZ ;  /* 0x000000105004723c */ /* 0x080fe200000418ff */
[----:B------:R-:W3:Y:S01]  /*10c10*/  LDL R92, [R1+0x4] ;  /* 0x00000400015c7983 */ /* 0x000ee20000100800 */
[----:B------:R-:W-:Y:S01]  /*10c20*/  BSSY B0, `(.L_x_2617) ;  /* 0x00000c3000007945 */ /* 0x000fe20003800000 */
[----:B------:R-:W-:Y:S02]  /*10c30*/  ISETP.GE.AND P2, PT, R205, c[0x0][0x1d4], PT ;  /* 0x00007500cd007a0c */ /* 0x000fe40003f46270 */
[----:B------:R-:W4:Y:S03]  /*10c40*/  SHFL.IDX PT, R2, R0, RZ, 0x181f ;  /* 0x00181fff00027589 */ /* 0x000f2600000e0000 */
[C---:B------:R-:W-:Y:S05]  /*10c50*/  HMMA.16816.F32.BF16 R8, R76.reuse, R16, RZ ;  /* 0x000000104c08723c */ /* 0x040fea00000418ff */
[----:B------:R-:W5:Y:S03]  /*10c60*/  SHFL.IDX PT, R3, R0, 0x1, 0x181f ;  /* 0x00381f0000037f89 */ /* 0x000f6600000e0000 */
[-C--:B------:R-:W-:Y:S05]  /*10c70*/  HMMA.16816.F32.BF16 R12, R76, R18.reuse, RZ ;  /* 0x000000124c0c723c */ /* 0x080fea00000418ff */
[----:B------:R-:W1:Y:S03]  /*10c80*/  SHFL.IDX PT, R55, R52, 0x1, 0x181f ;  /* 0x00381f0034377f89 */ /* 0x000e6600000e0000 */
[C---:B------:R-:W-:Y:S05]  /*10c90*/  HMMA.16816.F32.BF16 R16, R80.reuse, R18, RZ ;  /* 0x000000125010723c */ /* 0x040fea00000418ff */
[----:B------:R-:W2:Y:S03]  /*10ca0*/  SHFL.IDX PT, R53, R0, 0x2, 0x181f ;  /* 0x00581f0000357f89 */ /* 0x000ea600000e0000 */
[-C--:B------:R-:W-:Y:S05]  /*10cb0*/  HMMA.16816.F32.BF16 R20, R80, R32.reuse, RZ ;  /* 0x000000205014723c */ /* 0x080fea00000418ff */
[----:B------:R-:W-:Y:S03]  /*10cc0*/  SHFL.IDX PT, R56, R52, 0x2, 0x181f ;  /* 0x00581f0034387f89 */ /* 0x000fe600000e0000 */
[C---:B------:R-:W-:Y:S05]  /*10cd0*/  HMMA.16816.F32.BF16 R24, R76.reuse, R32, RZ ;  /* 0x000000204c18723c */ /* 0x040fea00000418ff */
[----:B------:R-:W1:Y:S03]  /*10ce0*/  SHFL.IDX PT, R54, R0, 0x3, 0x181f ;  /* 0x00781f0000367f89 */ /* 0x000e6600000e0000 */
[-C--:B------:R-:W-:Y:S05]  /*10cf0*/  HMMA.16816.F32.BF16 R28, R76, R34.reuse, RZ ;  /* 0x000000224c1c723c */ /* 0x080fea00000418ff */
[----:B------:R-:W-:Y:S03]  /*10d00*/  SHFL.IDX PT, R69, R52, 0x3, 0x181f ;  /* 0x00781f0034457f89 */ /* 0x000fe600000e0000 */
[C---:B------:R-:W-:Y:S05]  /*10d10*/  HMMA.16816.F32.BF16 R32, R80.reuse, R34, RZ ;  /* 0x000000225020723c */ /* 0x040fea00000418ff */
[----:B------:R1:W-:Y:S03]  /*10d20*/  SHFL.IDX PT, R73, R52, 0x4, 0x181f ;  /* 0x00981f0034497f89 */ /* 0x0003e600000e0000 */
[-C--:B------:R-:W-:Y:S05]  /*10d30*/  HMMA.16816.F32.BF16 R36, R80, R48.reuse, RZ ;  /* 0x000000305024723c */ /* 0x080fea00000418ff */
[----:B------:R-:W1:Y:S03]  /*10d40*/  SHFL.IDX PT, R0, R0, 0x4, 0x181f ;  /* 0x00981f0000007f89 */ /* 0x000e6600000e0000 */
[C---:B------:R-:W-:Y:S08]  /*10d50*/  HMMA.16816.F32.BF16 R40, R76.reuse, R48, RZ ;  /* 0x000000304c28723c */ /* 0x040ff000000418ff */
[-C--:B------:R-:W-:Y:S08]  /*10d60*/  HMMA.16816.F32.BF16 R44, R76, R50.reuse, RZ ;  /* 0x000000324c2c723c */ /* 0x080ff000000418ff */
[C---:B------:R-:W-:Y:S04]  /*10d70*/  HMMA.16816.F32.BF16 R48, R80.reuse, R50, RZ ;  /* 0x000000325030723c */ /* 0x040fe800000418ff */
[-C--:B----4-:R-:W-:Y:S02]  /*10d80*/  IADD3 R2, P0, R2, R58.reuse, RZ ;  /* 0x0000003a02027210 */ /* 0x090fe40007f1e0ff */
[-C--:B-----5:R-:W-:Y:S03]  /*10d90*/  IADD3 R62, P1, R3, R58.reuse, RZ ;  /* 0x0000003a033e7210 */ /* 0x0a0fe60007f3e0ff */
[--C-:B--2---:R-:W-:Y:S03]  /*10da0*/  IMAD.X R3, R57, 0x1, R68.reuse, P0 ;  /* 0x0000000139037824 */ /* 0x104fe600000e0644 */
[--C-:B-1----:R-:W-:Y:S01]  /*10db0*/  IMAD.X R63, R55, 0x1, R68.reuse, P1 ;  /* 0x00000001373f7824 */ /* 0x102fe200008e0644 */
[-C--:B------:R-:W-:Y:S01]  /*10dc0*/  IADD3 R60, P0, R53, R58.reuse, RZ ;  /* 0x0000003a353c7210 */ /* 0x080fe20007f1e0ff */
[----:B------:R1:W-:Y:S01]  /*10dd0*/  LDGSTS.E.BYPASS.LTC128B.128 [R207+0x100], [R2.64], !P2 ;  /* 0x0010000002cf7fae */ /* 0x0003e2000d101d46 */
[-C--:B------:R-:W-:Y:S02]  /*10de0*/  IADD3 R70, P1, R54, R58.reuse, RZ ;  /* 0x0000003a36467210 */ /* 0x080fe40007f3e0ff */
[-C--:B------:R-:W-:Y:S01]  /*10df0*/  HMMA.16816.F32.BF16 R52, R80, R64.reuse, RZ ;  /* 0x000000405034723c */ /* 0x080fe200000418ff */
[--C-:B------:R-:W-:Y:S01]  /*10e00*/  IMAD.X R61, R56, 0x1, R68.reuse, P0 ;  /* 0x00000001383d7824 */ /* 0x100fe200000e0644 */
[----:B------:R-:W-:Y:S01]  /*10e10*/  IADD3 R72, P0, R0, R58, RZ ;  /* 0x0000003a00487210 */ /* 0x000fe20007f1e0ff */
[--C-:B------:R-:W-:Y:S02]  /*10e20*/  IMAD.X R71, R69, 0x1, R68.reuse, P1 ;  /* 0x0000000145477824 */ /* 0x100fe400008e0644 */
[----:B------:R2:W-:Y:S02]  /*10e30*/  LDGSTS.E.BYPASS.LTC128B.128 [R207+0x900], [R62.64], !P2 ;  /* 0x009000003ecf7fae */ /* 0x0005e4000d101d46 */
[----:B------:R-:W-:Y:S01]  /*10e40*/  IMAD.X R73, R73, 0x1, R68, P0 ;  /* 0x0000000149497824 */ /* 0x000fe200000e0644 */
[C---:B------:R-:W-:Y:S05]  /*10e50*/  HMMA.16816.F32.BF16 R56, R76.reuse, R64, RZ ;  /* 0x000000404c38723c */ /* 0x040fea00000418ff */
[----:B------:R2:W-:Y:S08]  /*10e60*/  LDGSTS.E.BYPASS.LTC128B.128 [R207+0x1100], [R60.64], !P2 ;  /* 0x011000003ccf7fae */ /* 0x0005f0000d101d46 */
[----:B------:R4:W-:Y:S08]  /*10e70*/  LDGSTS.E.BYPASS.LTC128B.128 [R207+0x1900], [R70.64], !P2 ;  /* 0x0190000046cf7fae */ /* 0x0009f0000d101d46 */
[----:B------:R5:W-:Y:S08]  /*10e80*/  LDGSTS.E.BYPASS.LTC128B.128 [R207+0x2100], [R72.64], !P2 ;  /* 0x0210000048cf7fae */ /* 0x000bf0000d101d46 */
[----:B------:R-:W0:Y:S01]  /*10e90*/  LDGDEPBAR ;  /* 0x00000000000079af */ /* 0x000e220000000000 */
[-C--:B--2---:R-:W-:Y:S08]  /*10ea0*/  HMMA.16816.F32.BF16 R60, R76, R66.reuse, RZ ;  /* 0x000000424c3c723c */ /* 0x084ff000000418ff */
[C---:B------:R-:W-:Y:S08]  /*10eb0*/  HMMA.16816.F32.BF16 R64, R80.reuse, R66, RZ ;  /* 0x000000425040723c */ /* 0x040ff000000418ff */
[-C--:B----4-:R-:W-:Y:S08]  /*10ec0*/  HMMA.16816.F32.BF16 R68, R80, R156.reuse, RZ ;  /* 0x0000009c5044723c */ /* 0x090ff000000418ff */
[C---:B-----5:R-:W-:Y:S08]  /*10ed0*/  HMMA.16816.F32.BF16 R72, R76.reuse, R156, RZ ;  /* 0x0000009c4c48723c */ /* 0x060ff000000418ff */
        /* <DEDUP_REMOVED lines=19> */
[C---:B------:R-:W-:Y:S04]  /*11010*/  HMMA.16816.F32.BF16 R56, R168.reuse, R180, R56 ;  /* 0x000000b4a838723c */ /* 0x040fe80000041838 */
[----:B---3--:R-:W-:Y:S04]  /*11020*/  ISETP.GT.AND P0, PT, R206, R92, PT ;  /* 0x0000005cce00720c */ /* 0x008fe80003f04270 */
        /* <DEDUP_REMOVED lines=8> */
[----:B------:R-:W1:Y:S07]  /*110b0*/  LDSM.16.M88.4 R160, [R194+0x1800] ;  /* 0x00180000c2a0783b */ /* 0x000e6e0000000200 */
[-C--:B--2---:R-:W-:Y:S08]  /*110c0*/  HMMA.16816.F32.BF16 R4, R156, R164.reuse, R4 ;  /* 0x000000a49c04723c */ /* 0x084ff00000041804 */
[C---:B----4-:R-:W-:Y:S08]  /*110d0*/  HMMA.16816.F32.BF16 R8, R172.reuse, R164, R8 ;  /* 0x000000a4ac08723c */ /* 0x050ff00000041808 */
[-C--:B------:R-:W-:Y:S08]  /*110e0*/  HMMA.16816.F32.BF16 R12, R172, R166.reuse, R12 ;  /* 0x000000a6ac0c723c */ /* 0x080ff0000004180c */
[C---:B------:R-:W-:Y:S01]  /*110f0*/  HMMA.16816.F32.BF16 R16, R156.reuse, R166, R16 ;  /* 0x000000a69c10723c */ /* 0x040fe20000041810 */
[----:B------:R-:W2:Y:S07]  /*11100*/  LDSM.16.M88.4 R164, [R194+0x2000] ;  /* 0x00200000c2a4783b */ /* 0x000eae0000000200 */
[-C--:B-----5:R-:W-:Y:S08]  /*11110*/  HMMA.16816.F32.BF16 R20, R156, R176.reuse, R20 ;  /* 0x000000b09c14723c */ /* 0x0a0ff00000041814 */
        /* <DEDUP_REMOVED lines=8> */
[----:B------:R-:W3:Y:S07]  /*111a0*/  LDSM.16.M88.4 R168, [R197] ;  /* 0x00000000c5a8783b */ /* 0x000eee0000000200 */
[-C--:B-1----:R-:W-:Y:S08]  /*111b0*/  HMMA.16816.F32.BF16 R52, R156, R160.reuse, R52 ;  /* 0x000000a09c34723c */ /* 0x082ff00000041834 */
[C---:B------:R-:W-:Y:S08]  /*111c0*/  HMMA.16816.F32.BF16 R56, R172.reuse, R160, R56 ;  /* 0x000000a0ac38723c */ /* 0x040ff00000041838 */
[-C--:B------:R-:W-:Y:S08]  /*111d0*/  HMMA.16816.F32.BF16 R60, R172, R162.reuse, R60 ;  /* 0x000000a2ac3c723c */ /* 0x080ff0000004183c */
[C---:B------:R-:W-:Y:S01]  /*111e0*/  HMMA.16816.F32.BF16 R64, R156.reuse, R162, R64 ;  /* 0x000000a29c40723c */ /* 0x040fe20000041840 */
[----:B------:R-:W1:Y:S07]  /*111f0*/  LDSM.16.M88.4 R160, [R191+0x800] ;  /* 0x00080000bfa0783b */ /* 0x000e6e0000000200 */
[-C--:B--2---:R-:W-:Y:S08]  /*11200*/  HMMA.16816.F32.BF16 R68, R156, R164.reuse, R68 ;  /* 0x000000a49c44723c */ /* 0x084ff00000041844 */
[C---:B------:R-:W-:Y:S08]  /*11210*/  HMMA.16816.F32.BF16 R72, R172.reuse, R164, R72 ;  /* 0x000000a4ac48723c */ /* 0x040ff00000041848 */
[-C--:B------:R-:W-:Y:S01]  /*11220*/  HMMA.16816.F32.BF16 R76, R172, R166.reuse, R76 ;  /* 0x000000a6ac4c723c */ /* 0x080fe2000004184c */
[----:B------:R-:W-:Y:S07]  /*11230*/  LDSM.16.M88.4 R172, [R191+0x2000] ;  /* 0x00200000bfac783b */ /* 0x000fee0000000200 */
[----:B------:R-:W-:Y:S01]  /*11240*/  HMMA.16816.F32.BF16 R80, R156, R166, R80 ;  /* 0x000000a69c50723c */ /* 0x000fe20000041850 */
[----:B------:R-:W2:Y:S07]  /*11250*/  LDSM.16.M88.4 R156, [R191+0x1000] ;  /* 0x00100000bf9c783b */ /* 0x000eae0000000200 */
[-C--:B---3--:R-:W-:Y:S01]  /*11260*/  HMMA.16816.F32.BF16 R4, R168, R176.reuse, R4 ;  /* 0x000000b0a804723c */ /* 0x088fe20000041804 */
[----:B------:R-:W3:Y:S01]  /*11270*/  LDSM.16.M88.4 R164, [R191+0x1800] ;  /* 0x00180000bfa4783b */ /* 0x000ee20000000200 */
        /* <DEDUP_REMOVED lines=25> */
[----:B------:R-:W-:Y:S02]  /*11410*/  IMAD.MOV.U32 R211, RZ, RZ, RZ ;  /* 0x000000ffffd37224 */ /* 0x000fe400078e00ff */
[----:B------:R-:W-:Y:S01]  /*11420*/  IMAD.SHL.U32 R163, R205, 0x2, RZ ;  /* 0x00000002cda37824 */ /* 0x000fe200078e00ff */
[----:B------:R-:W-:Y:S01]  /*11430*/  ISETP.NE.AND P2, PT, R212, 0x1, PT ;  /* 0x00000001d400780c */ /* 0x000fe20003f45270 */
[----:B------:R-:W3:Y:S04]  /*11440*/  LDL R95, [R1+0x8] ;  /* 0x00000800015f7983 */ /* 0x000ee80000100800 */
[----:B------:R-:W4:Y:S04]  /*11450*/  LDL.64 R96, [R1+0x20] ;  /* 0x0000200001607983 */ /* 0x000f280000100a00 */
[----:B------:R-:W5:Y:S04]  /*11460*/  LDL R92, [R1+0x30] ;  /* 0x00003000015c7983 */ /* 0x000f680000100800 */
[----:B------:R-:W4:Y:S04]  /*11470*/  LDL.64 R208, [R1+0x18] ;  /* 0x0000180001d07983 */ /* 0x000f280000100a00 */
[----:B------:R-:W4:Y:S01]  /*11480*/  LDL R156, [R1+0x14] ;  /* 0x00001400019c7983 */ /* 0x000f220000100800 */
[----:B---3--:R-:W-:Y:S01]  /*11490*/  ISETP.GT.AND P1, PT, R95, 0x4f, PT ;  /* 0x0000004f5f00780c */ /* 0x008fe20003f24270 */
[----:B--2---:R-:W-:Y:S05]  /*114a0*/  IMAD R2, R206, 0x50, R210 ;  /* 0x00000050ce027824 */ /* 0x004fea00078e02d2 */
[----:B------:R-:W-:Y:S02]  /*114b0*/  IADD3 R2, R2, -0x50, R95 ;  /* 0xffffffb002027810 */ /* 0x000fe40007ffe05f */
[----:B------:R-:W-:Y:S03]  /*114c0*/  SHF.R.S32.HI R95, RZ, 0x1f, R205 ;  /* 0x0000001fff5f7819 */ /* 0x000fe600000114cd */
[----:B------:R-:W-:Y:S01]  /*114d0*/  @P2 IMAD.HI.U32 R3, R2, c[0x0][0x2bc], RZ ;  /* 0x0000af0002032a27 */ /* 0x000fe200078e00ff */
[----:B------:R-:W-:Y:S03]  /*114e0*/  SHF.L.U64.HI R95, R205, 0x1, R95 ;  /* 0x00000001cd5f7819 */ /* 0x000fe6000001025f */
[----:B------:R-:W-:Y:S01]  /*114f0*/  IMAD.MOV.U32 R0, RZ, RZ, R2 ;  /* 0x000000ffff007224 */ /* 0x000fe200078e0002 */
[----:B------:R-:W-:Y:S04]  /*11500*/  @P2 SHF.R.U32.HI R0, RZ, c[0x0][0x2c0], R3 ;  /* 0x0000b000ff002a19 */ /* 0x000fe80000011603 */
        /* <DEDUP_REMOVED lines=22> */
.L_x_2755:
        /* <DEDUP_REMOVED lines=23> */
.L_x_2756:
[----:B------:R-:W-:Y:S02]  /*117e0*/  ISETP.GE.AND P1, PT, R205, c[0x0][0x1d4], PT ;  /* 0x00007500cd007a0c */ /* 0x000fe40003f26270 */
[----:B--2---:R-:W-:Y:S05]  /*117f0*/  IADD3 R2, P0, R0, R163, RZ ;  /* 0x000000a300027210 */ /* 0x004fea0007f1e0ff */
[----:B-1----:R-:W-:Y:S06]  /*11800*/  IMAD.X R3, R92, 0x1, R95, P0 ;  /* 0x000000015c037824 */ /* 0x002fec00000e065f */
[----:B------:R-:W-:Y:S01]  /*11810*/  @!PT LDS RZ, [RZ] ;  /* 0x00000000fffff984 */ /* 0x000fe20000000800 */
[----:B------:R-:W-:Y:S01]  /*11820*/  @!PT LDS RZ, [RZ] ;  /* 0x00000000fffff984 */ /* 0x000fe20000000800 */
[----:B------:R-:W-:Y:S01]  /*11830*/  @!PT LDS RZ, [RZ] ;  /* 0x00000000fffff984 */ /* 0x000fe20000000800 */
[----:B------:R1:W-:Y:S02]  /*11840*/  LDGSTS.E.BYPASS.LTC128B.128 [R207+0x4900], [R2.64], !P1 ;  /* 0x0490000002cf7fae */ /* 0x0003e4000c901d46 */
.L_x_2618:
[----:B------:R-:W-:Y:S05]  /*11850*/  BSYNC B0 ;  /* 0x0000000000007941 */ /* 0x000fea0003800000 */
.L_x_2617:
[----:B-1----:R-:W2:Y:S01]  /*11860*/  LDL R3, [R1+0x38] ;  /* 0x0000380001037983 */ /* 0x002ea20000100800 */
[----:B------:R-:W-:Y:S01]  /*11870*/  IMAD.MOV.U32 R0, RZ, RZ, c[0x0][0x2c4] ;  /* 0x0000b100ff007624 */ /* 0x000fe200078e00ff */
[----:B------:R-:W-:Y:S01]  /*11880*/  ULDC UR4, c[0x0][0x324] ;  /* 0x0000c90000047ab9 */ /* 0x000fe20000000800 */
[----:B------:R-:W-:Y:S01]  /*11890*/  IMAD R92, R206, -0x50, RZ ;  /* 0xffffffb0ce5c7824 */ /* 0x000fe200078e02ff */
[----:B------:R-:W2:Y:S01]  /*118a0*/  LDL R2, [R1+0x3c] ;  /* 0x00003c0001027983 */ /* 0x000ea20000100800 */
[----:B------:R-:W-:Y:S01]  /*118b0*/  ULOP3.LUT UR4, URZ, UR4, URZ, 0x33, !UPT ;  /* 0x000000043f047292 */ /* 0x000fe2000f8e333f */
[----:B------:R-:W-:Y:S02]  /*118c0*/  ISETP.NE.AND P0, PT, R0, 0x1, PT ;  /* 0x000000010000780c */ /* 0x000fe40003f05270 */
[----:B------:R-:W-:Y:S01]  /*118d0*/  IADD3 R0, -R248, 0x1, R92 ;  /* 0x00000001f8007810 */ /* 0x000fe20007ffe15c */
[----:B------:R-:W0:Y:S03]  /*118e0*/  LDGDEPBAR ;  /* 0x00000000000079af */ /* 0x000e260000000000 */
[----:B------:R-:W-:Y:S04]  /*118f0*/  IADD3 R0, -R236, R0, R237 ;  /* 0x00000000ec007210 */ /* 0x000fe80007ffe1ed */
[C---:B------:R-:W-:Y:S02]  /*11900*/  IADD3 R159, R0.reuse, UR4, RZ ;  /* 0x00000004009f7c10 */ /* 0x040fe4000fffe0ff */
[----:B------:R-:W-:Y:S01]  /*11910*/  IADD3 R158, R0, c[0x0][0x328], RZ ;  /* 0x0000ca00009e7a10 */ /* 0x000fe20007ffe0ff */
[----:B--2---:R-:W-:Y:S04]  /*11920*/  IMAD.IADD R157, R2, 0x1, R3 ;  /* 0x00000001029d7824 */ /* 0x004fe800078e0203 */
[----:B------:R-:W-:Y:S05]  /*11930*/  @P0 IMAD.HI.U32 R2, R157, c[0x0][0x2c8], RZ ;  /* 0x0000b2009d020a27 */ /* 0x000fea00078e00ff */
[----:B------:R-:W-:Y:S01]  /*11940*/  @P0 SHF.R.U32.HI R157, RZ, c[0x0][0x2cc], R2 ;  /* 0x0000b300ff9d0a19 */ /* 0x000fe20000011602 */
[----:B------:R-:W-:-:S05]  /*11950*/  BRA.DIV ~URZ, `(.L_x_2621) ;  /* 0x0000c1927f007947 */ /* 0x000fca000b800000 */
[----:B------:R1:W2:Y:S02]  /*11960*/  SHFL.IDX PT, R2, R157, RZ, 0x1c1f ;  /* 0x001c1fff9d027589 */ /* 0x0002a400000e0000 */
.L_x_2757:
        /* <DEDUP_REMOVED lines=19> */
.L_x_2624:
[----:B------:R-:W-:Y:S04]  /*11aa0*/  MOV R3, c[0x0][0x32c] ;  /* 0x0000cb0000037a02 */ /* 0x000fe80000000f00 */
[----:B------:R-:W-:Y:S11]  /*11ab0*/  ISETP.NE.AND P0, PT, R3, 0x1, PT ;  /* 0x000000010300780c */ /* 0x000ff60003f05270 */
[----:B------:R-:W-:Y:S02]  /*11ac0*/  @!UPT UIADD3 URZ, URZ, URZ, URZ ;  /* 0x0000003f3f3ff290 */ /* 0x000fe4000fffe03f */
[----:B------:R-:W-:Y:S05]  /*11ad0*/  @P0 IMAD.HI.U32 R3, R2, c[0x0][0x330], RZ ;  /* 0x0000cc0002030a27 */ /* 0x000fea00078e00ff */
[----:B------:R-:W-:Y:S02]  /*11ae0*/  @P0 SHF.R.U32.HI R2, RZ, c[0x0][0x334], R3 ;  /* 0x0000cd00ff020a19 */ /* 0x000fe40000011603 */
.L_x_2625:
[----:B------:R-:W-:Y:S05]  /*11af0*/  BSYNC B0 ;  /* 0x0000000000007941 */ /* 0x000fea0003800000 */
.L_x_2623:
[----:B------:R-:W-:Y:S04]  /*11b00*/  IMAD.IADD R3, R92, 0x1, -R248 ;  /* 0x000000015c037824 */ /* 0x000fe800078e0af8 */
[----:B------:R-:W-:Y:S05]  /*11b10*/  IMAD R2, R2, c[0x0][0x32c], R3 ;  /* 0x0000cb0002027a24 */ /* 0x000fea00078e0203 */
[----:B------:R-:W-:Y:S02]  /*11b20*/  IADD3 R3, R2, c[0x0][0x32c], RZ ;  /* 0x0000cb0002037a10 */ /* 0x000fe40007ffe0ff */
[----:B------:R-:W-:Y:S02]  /*11b30*/  IMNMX R0, R0, R2, !PT ;  /* 0x0000000200007217 */ /* 0x000fe40007800200 */
[----:B------:R-:W-:Y:S02]  /*11b40*/  IMNMX R97, R97, R3, PT ;  /* 0x0000000361617217 */ /* 0x000fe40003800200 */
.L_x_2622:
[----:B------:R-:W-:-:S05]  /*11b50*/  BRA.DIV ~URZ, `(.L_x_2626) ;  /* 0x0000c0027f007947 */ /* 0x000fca000b800000 */
[----:B------:R2:W3:Y:S02]  /*11b60*/  SHFL.IDX PT, R2, R157, 0x1, 0x1c1f ;  /* 0x003c1f009d027f89 */ /* 0x0004e400000e0000 */
.L_x_2758:
        /* <DEDUP_REMOVED lines=19> */
.L_x_2629:
[----:B------:R-:W-:Y:S04]  /*11ca0*/  MOV R3, c[0x0][0x32c] ;  /* 0x0000cb0000037a02 */ /* 0x000fe80000000f00 */
[----:B------:R-:W-:Y:S11]  /*11cb0*/  ISETP.NE.AND P0, PT, R3, 0x1, PT ;  /* 0x000000010300780c */ /* 0x000ff60003f05270 */
[----:B------:R-:W-:Y:S02]  /*11cc0*/  @!UPT UIADD3 URZ, URZ, URZ, URZ ;  /* 0x0000003f3f3ff290 */ /* 0x000fe4000fffe03f */
[----:B------:R-:W-:Y:S05]  /*11cd0*/  @P0 IMAD.HI.U32 R3, R2, c[0x0][0x330], RZ ;  /* 0x0000cc0002030a27 */ /* 0x000fea00078e00ff */
[----:B------:R-:W-:Y:S02]  /*11ce0*/  @P0 SHF.R.U32.HI R2, RZ, c[0x0][0x334], R3 ;  /* 0x0000cd00ff020a19 */ /* 0x000fe40000011603 */
.L_x_2630:
[----:B------:R-:W-:Y:S05]  /*11cf0*/  BSYNC B0 ;  /* 0x0000000000007941 */ /* 0x000fea0003800000 */
.L_x_2628:
[----:B------:R-:W-:Y:S04]  /*11d00*/  IMAD.IADD R3, R92, 0x1, -R248 ;  /* 0x000000015c037824 */ /* 0x000fe800078e0af8 */
[----:B------:R-:W-:Y:S05]  /*11d10*/  IMAD R2, R2, c[0x0][0x32c], R3 ;  /* 0x0000cb0002027a24 */ /* 0x000fea00078e0203 */
[----:B------:R-:W-:Y:S02]  /*11d20*/  IADD3 R3, R2, c[0x0][0x32c], RZ ;  /* 0x0000cb0002037a10 */ /* 0x000fe40007ffe0ff */
[----:B------:R-:W-:Y:S02]  /*11d30*/  IMNMX R95, R95, R2, !PT ;  /* 0x000000025f5f7217 */ /* 0x000fe40007800200 */
[----:B------:R-:W-:Y:S02]  /*11d40*/  IMNMX R96, R96, R3, PT ;  /* 0x0000000360607217 */ /* 0x000fe40003800200 */
.L_x_2627:
[----:B------:R-:W-:-:S05]  /*11d50*/  BRA.DIV ~URZ, `(.L_x_2631) ;  /* 0x0000be727f007947 */ /* 0x000fca000b800000 */
[----:B------:R3:W4:Y:S02]  /*11d60*/  SHFL.IDX PT, R156, R157, 0x2, 0x1c1f ;  /* 0x005c1f009d9c7f89 */ /* 0x00072400000e0000 */
.L_x_2759:
        /* <DEDUP_REMOVED lines=19> */
.L_x_2634:
[----:B------:R-:W-:Y:S04]  /*11ea0*/  MOV R160, c[0x0][0x32c] ;  /* 0x0000cb0000a07a02 */ /* 0x000fe80000000f00 */
[----:B------:R-:W-:Y:S11]  /*11eb0*/  ISETP.NE.AND P0, PT, R160, 0x1, PT ;  /* 0x00000001a000780c */ /* 0x000ff60003f05270 */
[----:B------:R-:W-:Y:S02]  /*11ec0*/  @!UPT UIADD3 URZ, URZ, URZ, URZ ;  /* 0x0000003f3f3ff290 */ /* 0x000fe4000fffe03f */
[----:B------:R-:W-:Y:S05]  /*11ed0*/  @P0 IMAD.HI.U32 R160, R156, c[0x0][0x330], RZ ;  /* 0x0000cc009ca00a27 */ /* 0x000fea00078e00ff */
[----:B------:R-:W-:Y:S02]  /*11ee0*/  @P0 SHF.R.U32.HI R156, RZ, c[0x0][0x334], R160 ;  /* 0x0000cd00ff9c0a19 */ /* 0x000fe400000116a0 */
.L_x_2635:
[----:B------:R-:W-:Y:S05]  /*11ef0*/  BSYNC B0 ;  /* 0x0000000000007941 */ /* 0x000fea0003800000 */
.L_x_2633:
[----:B------:R-:W-:Y:S04]  /*11f00*/  IMAD.IADD R160, R92, 0x1, -R248 ;  /* 0x000000015ca07824 */ /* 0x000fe800078e0af8 */
[----:B------:R-:W-:Y:S05]  /*11f10*/  IMAD R156, R156, c[0x0][0x32c], R160 ;  /* 0x0000cb009c9c7a24 */ /* 0x000fea00078e02a0 */
[----:B------:R-:W-:Y:S02]  /*11f20*/  IADD3 R160, R156, c[0x0][0x32c], RZ ;  /* 0x0000cb009ca07a10 */ /* 0x000fe40007ffe0ff */
[----:B------:R-:W-:Y:S02]  /*11f30*/  IMNMX R2, R2, R156, !PT ;  /* 0x0000009c02027217 */ /* 0x000fe40007800200 */
[----:B------:R-:W-:Y:S02]  /*11f40*/  IMNMX R3, R3, R160, PT ;  /* 0x000000a003037217 */ /* 0x000fe40003800200 */
.L_x_2632:
        /* <DEDUP_REMOVED lines=246> */
.L_x_2760:
        /* <DEDUP_REMOVED lines=19> */
.L_x_2639:
[----:B------:R-:W-:Y:S04]  /*12fe0*/  MOV R4, c[0x0][0x32c] ;  /* 0x0000cb0000047a02 */ /* 0x000fe80000000f00 */
[----:B------:R-:W-:Y:S11]  /*12ff0*/  ISETP.NE.AND P0, PT, R4, 0x1, PT ;  /* 0x000000010400780c */ /* 0x000ff60003f05270 */
[----:B------:R-:W-:Y:S02]  /*13000*/  @!UPT UIADD3 URZ, URZ, URZ, URZ ;  /* 0x0000003f3f3ff290 */ /* 0x000fe4000fffe03f */
[----:B------:R-:W-:Y:S05]  /*13010*/  @P0 IMAD.HI.U32 R4, R3, c[0x0][0x330], RZ ;  /* 0x0000cc0003040a27 */ /* 0x000fea00078e00ff */
[----:B------:R-:W-:Y:S02]  /*13020*/  @P0 SHF.R.U32.HI R3, RZ, c[0x0][0x334], R4 ;  /* 0x0000cd00ff030a19 */ /* 0x000fe40000011604 */
.L_x_2640:
[----:B------:R-:W-:Y:S05]  /*13030*/  BSYNC B0 ;  /* 0x0000000000007941 */ /* 0x000fea0003800000 */
.L_x_2638:
[----:B------:R-:W-:Y:S04]  /*13040*/  IMAD.IADD R4, R92, 0x1, -R248 ;  /* 0x000000015c047824 */ /* 0x000fe800078e0af8 */
[----:B------:R-:W-:Y:S05]  /*13050*/  IMAD R3, R3, c[0x0][0x32c], R4 ;  /* 0x0000cb0003037a24 */ /* 0x000fea00078e0204 */
[----:B------:R-:W-:Y:S02]  /*13060*/  IADD3 R4, R3, c[0x0][0x32c], RZ ;  /* 0x0000cb0003047a10 */ /* 0x000fe40007ffe0ff */
[----:B------:R-:W-:Y:S02]  /*13070*/  IMNMX R0, R0, R3, !PT ;  /* 0x0000000300007217 */ /* 0x000fe40007800200 */
[----:B------:R-:W-:Y:S02]  /*13080*/  IMNMX R2, R2, R4, PT ;  /* 0x0000000402027217 */ /* 0x000fe40003800200 */
.L_x_2637:
        /* <DEDUP_REMOVED lines=98> */
[----:B------:R-:W-:Y:S04]  /*136b0*/  ISETP.LT.OR P0, PT, R2, 0x41, P0 ;  /* 0x000000410200780c */ /* 0x000fe80000701670 */
        /* <DEDUP_REMOVED lines=57> */
.L_x_2761:
        /* <DEDUP_REMOVED lines=15> */
.L_x_2762:
        /* <DEDUP_REMOVED lines=8> */
[----:B------:R-:W-:Y:S01]  /*13bc0*/  LDSM.16.MT88.4 R44, [R190] ;  /* 0x00000000be2c783b */ /* 0x000fe20000004200 */
[--C-:B------:R-:W-:Y:S01]  /*13bd0*/  FFMA.FTZ R2, R21, c[0x0][0x2d0], -R32.reuse ;  /* 0x0000b40015027a23 */ /* 0x100fe20000010820 */
[----:B------:R1:W-:Y:S01]  /*13be0*/  MUFU.EX2 R225, R0 ;  /* 0x0000000000e17308 */ /* 0x0003e20000000800 */
[--C-:B------:R-:W-:Y:S02]  /*13bf0*/  FFMA.FTZ R81, R165, c[0x0][0x2d0], -R32.reuse ;  /* 0x0000b400a5517a23 */ /* 0x100fe40000010820 */
[--C-:B------:R-:W-:Y:S02]  /*13c00*/  FFMA.FTZ R82, R164, c[0x0][0x2d0], -R32.reuse ;  /* 0x0000b400a4527a23 */ /* 0x100fe40000010820 */
[--C-:B------:R-:W-:Y:S02]  /*13c10*/  FFMA.FTZ R40, R168, c[0x0][0x2d0], -R32.reuse ;  /* 0x0000b400a8287a23 */ /* 0x100fe40000010820 */
[----:B------:R-:W-:Y:S03]  /*13c20*/  FFMA.FTZ R50, R167, c[0x0][0x2d0], -R32 ;  /* 0x0000b400a7327a23 */ /* 0x000fe60000010820 */
[----:B------:R2:W3:Y:S01]  /*13c30*/  MUFU.EX2 R229, R2 ;  /* 0x0000000200e57308 */ /* 0x0004e20000000800 */
[----:B-1----:R-:W-:Y:S05]  /*13c40*/  FMUL.FTZ R0, R96, c[0x0][0x2d0] ;  /* 0x0000b40060007a20 */ /* 0x002fea0000410000 */
[----:B------:R-:W-:Y:S05]  /*13c50*/  FSEL R48, R0, RZ, P1 ;  /* 0x000000ff00307208 */ /* 0x000fea0000800000 */
[--C-:B------:R-:W-:Y:S02]  /*13c60*/  FFMA.FTZ R0, R18, c[0x0][0x2d0], -R48.reuse ;  /* 0x0000b40012007a23 */ /* 0x100fe40000010830 */
[----:B------:R-:W-:Y:S02]  /*13c70*/  FFMA.FTZ R80, R216, c[0x0][0x2d0], -R48 ;  /* 0x0000b400d8507a23 */ /* 0x000fe40000010830 */
[----:B------:R1:W-:Y:S01]  /*13c80*/  MUFU.EX2 R223, R0 ;  /* 0x0000000000df7308 */ /* 0x0003e20000000800 */
[----:B--2---:R-:W-:Y:S02]  /*13c90*/  FFMA.FTZ R2, R161, c[0x0][0x2d0], -R32 ;  /* 0x0000b400a1027a23 */ /* 0x004fe40000010820 */
[--C-:B------:R-:W-:Y:S02]  /*13ca0*/  FFMA.FTZ R24, R169, c[0x0][0x2d0], -R48.reuse ;  /* 0x0000b400a9187a23 */ /* 0x100fe40000010830 */
[--C-:B------:R-:W-:Y:S02]  /*13cb0*/  FFMA.FTZ R62, R217, c[0x0][0x2d0], -R48.reuse ;  /* 0x0000b400d93e7a23 */ /* 0x100fe40000010830 */
[--C-:B------:R-:W-:Y:S03]  /*13cc0*/  FFMA.FTZ R4, R162, c[0x0][0x2d0], -R48.reuse ;  /* 0x0000b400a2047a23 */ /* 0x100fe60000010830 */
[----:B------:R2:W-:Y:S10]  /*13cd0*/  MUFU.EX2 R232, R2 ;  /* 0x0000000200e87308 */ /* 0x0005f40000000800 */
[----:B------:R4:W-:Y:S01]  /*13ce0*/  MUFU.EX2 R247, R4 ;  /* 0x0000000400f77308 */ /* 0x0009e20000000800 */
[----:B-1----:R-:W-:Y:S09]  /*13cf0*/  FFMA.FTZ R0, R22, c[0x0][0x2d0], -R48 ;  /* 0x0000b40016007a23 */ /* 0x002ff20000010830 */
[----:B------:R1:W5:Y:S01]  /*13d00*/  MUFU.EX2 R228, R0 ;  /* 0x0000000000e47308 */ /* 0x0003620000000800 */
[----:B--2---:R-:W-:Y:S09]  /*13d10*/  FMUL.FTZ R2, R95, c[0x0][0x2d0] ;  /* 0x0000b4005f027a20 */ /* 0x004ff20000410000 */
[----:B------:R-:W-:Y:S01]  /*13d20*/  MUFU.EX2 R246, R24 ;  /* 0x0000001800f67308 */ /* 0x000fe20000000800 */
[----:B----4-:R-:W-:Y:S09]  /*13d30*/  FMUL.FTZ R4, R61, c[0x0][0x2d0] ;  /* 0x0000b4003d047a20 */ /* 0x010ff20000410000 */
[----:B------:R-:W-:Y:S01]  /*13d40*/  MUFU.EX2 R216, R40 ;  /* 0x0000002800d87308 */ /* 0x000fe20000000800 */
[--C-:B-1----:R-:W-:Y:S02]  /*13d50*/  FFMA.FTZ R0, R160, c[0x0][0x2d0], -R32.reuse ;  /* 0x0000b400a0007a23 */ /* 0x102fe40000010820 */
[----:B------:R-:W-:Y:S07]  /*13d60*/  FFMA.FTZ R160, R33, c[0x0][0x2d0], -R32 ;  /* 0x0000b40021a07a23 */ /* 0x000fee0000010820 */
[----:B------:R1:W2:Y:S02]  /*13d70*/  MUFU.EX2 R249, R0 ;  /* 0x0000000000f97308 */ /* 0x0002a40000000800 */
[----:B-1----:R-:W-:Y:S01]  /*13d80*/  FFMA.FTZ R0, R156, c[0x0][0x2d0], -R48 ;  /* 0x0000b4009c007a23 */ /* 0x002fe20000010830 */
[----:B---3--:R-:W-:Y:S01]  /*13d90*/  F2FP.BF16.PACK_AB R64, R229, R225 ;  /* 0x000000e1e540723e */ /* 0x008fe200000010ff */
[----:B------:R-:W-:Y:S01]  /*13da0*/  FFMA.FTZ R156, R39, c[0x0][0x2d0], -R32 ;  /* 0x0000b400279c7a23 */ /* 0x000fe20000010820 */
[----:B-----5:R-:W-:Y:S05]  /*13db0*/  F2FP.BF16.PACK_AB R65, R228, R223 ;  /* 0x000000dfe441723e */ /* 0x020fea00000010ff */
[----:B------:R1:W3:Y:S01]  /*13dc0*/  MUFU.EX2 R230, R0 ;  /* 0x0000000000e67308 */ /* 0x0002e20000000800 */
[----:B--2---:R-:W-:Y:S02]  /*13dd0*/  F2FP.BF16.PACK_AB R66, R249, R232 ;  /* 0x000000e8f942723e */ /* 0x004fe400000010ff */
[----:B-1----:R-:W-:Y:S02]  /*13de0*/  FSEL R0, R97, RZ, P0 ;  /* 0x000000ff61007208 */ /* 0x002fe40000000000 */
[----:B------:R-:W-:Y:S02]  /*13df0*/  FSETP.NEU.FTZ.AND P0, PT, R95, -INF , PT ;  /* 0xff8000005f00780b */ /* 0x000fe40003f1d000 */
[----:B---3--:R-:W-:Y:S01]  /*13e00*/  F2FP.BF16.PACK_AB R67, R247, R230 ;  /* 0x000000e6f743723e */ /* 0x008fe200000010ff */
[----:B------:R-:W-:Y:S01]  /*13e10*/  FADD.FTZ R0, -R0, R93 ;  /* 0x0000005d00007221 */ /* 0x000fe20000010100 */
[----:B------:R-:W-:Y:S03]  /*13e20*/  FSEL R49, R2, RZ, P0 ;  /* 0x000000ff02317208 */ /* 0x000fe60000000000 */
[----:B------:R-:W-:Y:S02]  /*13e30*/  FMUL.FTZ R0, R0, c[0x0][0x2d0] ;  /* 0x0000b40000007a20 */ /* 0x000fe40000410000 */
[--C-:B------:R-:W-:Y:S02]  /*13e40*/  FFMA.FTZ R2, R12, c[0x0][0x2d0], -R49.reuse ;  /* 0x0000b4000c027a23 */ /* 0x100fe40000010831 */
[----:B------:R-:W1:Y:S01]  /*13e50*/  MUFU.EX2 R60, R0 ;  /* 0x00000000003c7308 */ /* 0x000e620000000800 */
[--C-:B------:R-:W-:Y:S02]  /*13e60*/  FFMA.FTZ R63, R213, c[0x0][0x2d0], -R49.reuse ;  /* 0x0000b400d53f7a23 */ /* 0x100fe40000010831 */
[--C-:B------:R-:W-:Y:S02]  /*13e70*/  FFMA.FTZ R92, R212, c[0x0][0x2d0], -R49.reuse ;  /* 0x0000b400d45c7a23 */ /* 0x100fe40000010831 */
[--C-:B------:R-:W-:Y:S05]  /*13e80*/  FFMA.FTZ R93, R185, c[0x0][0x2d0], -R49.reuse ;  /* 0x0000b400b95d7a23 */ /* 0x100fea0000010831 */
[----:B------:R2:W-:Y:S01]  /*13e90*/  MUFU.EX2 R226, R2 ;  /* 0x0000000200e27308 */ /* 0x0005e20000000800 */
[C---:B-1----:R-:W-:Y:S02]  /*13ea0*/  FMUL.FTZ R5, R60.reuse, R101 ;  /* 0x000000653c057220 */ /* 0x042fe40000410000 */
[C---:B------:R-:W-:Y:S02]  /*13eb0*/  FMUL.FTZ R17, R60.reuse, R113 ;  /* 0x000000713c117220 */ /* 0x040fe40000410000 */
[C---:B------:R-:W-:Y:S02]  /*13ec0*/  FMUL.FTZ R84, R60.reuse, R84 ;  /* 0x000000543c547220 */ /* 0x040fe40000410000 */
[C---:B------:R-:W-:Y:S02]  /*13ed0*/  FMUL.FTZ R85, R60.reuse, R85 ;  /* 0x000000553c557220 */ /* 0x040fe40000410000 */
[----:B------:R-:W-:Y:S02]  /*13ee0*/  FMUL.FTZ R24, R60, R120 ;  /* 0x000000783c187220 */ /* 0x000fe40000410000 */
[--C-:B--2---:R-:W-:Y:S02]  /*13ef0*/  FFMA.FTZ R2, R20, c[0x0][0x2d0], -R49.reuse ;  /* 0x0000b40014027a23 */ /* 0x104fe40000010831 */
[----:B------:R-:W1:Y:S01]  /*13f00*/  LDSM.16.MT88.4 R20, [R189] ;  /* 0x00000000bd14783b */ /* 0x000e620000004200 */
[--C-:B------:R-:W-:Y:S01]  /*13f10*/  FFMA.FTZ R113, R221, c[0x0][0x2d0], -R48.reuse ;  /* 0x0000b400dd717a23 */ /* 0x100fe20000010830 */
[----:B------:R2:W3:Y:S01]  /*13f20*/  MUFU.EX2 R227, R2 ;  /* 0x0000000200e37308 */ /* 0x0004e20000000800 */
[----:B------:R-:W-:Y:S02]  /*13f30*/  FMUL.FTZ R25, R60, R121 ;  /* 0x000000793c197220 */ /* 0x000fe40000410000 */
[----:B------:R-:W-:Y:S02]  /*13f40*/  FFMA.FTZ R121, R70, c[0x0][0x2d0], -R48 ;  /* 0x0000b40046797a23 */ /* 0x000fe40000010830 */
[----:B------:R-:W-:Y:S02]  /*13f50*/  FMUL.FTZ R40, R60, R136 ;  /* 0x000000883c287220 */ /* 0x000fe40000410000 */
[--C-:B------:R-:W-:Y:S02]  /*13f60*/  FFMA.FTZ R101, R210, c[0x0][0x2d0], -R49.reuse ;  /* 0x0000b400d2657a23 */ /* 0x100fe40000010831 */
[--C-:B--2---:R-:W-:Y:S01]  /*13f70*/  FFMA.FTZ R2, R19, c[0x0][0x2d0], -R49.reuse ;  /* 0x0000b40013027a23 */ /* 0x104fe20000010831 */
[----:B---3--:R-:W-:Y:S03]  /*13f80*/  F2FP.BF16.PACK_AB R56, R227, R226 ;  /* 0x000000e2e338723e */ /* 0x008fe600000010ff */
[----:B------:R2:W-:Y:S02]  /*13f90*/  MUFU.EX2 R242, R2 ;  /* 0x0000000200f27308 */ /* 0x0005e40000000800 */
[--C-:B--2---:R-:W-:Y:S02]  /*13fa0*/  FFMA.FTZ R2, R16, c[0x0][0x2d0], -R49.reuse ;  /* 0x0000b40010027a23 */ /* 0x104fe40000010831 */
[----:B------:R-:W-:Y:S06]  /*13fb0*/  FMUL.FTZ R16, R60, R112 ;  /* 0x000000703c107220 */ /* 0x000fec0000410000 */
[----:B------:R2:W3:Y:S01]  /*13fc0*/  MUFU.EX2 R244, R2 ;  /* 0x0000000200f47308 */ /* 0x0004e20000000800 */
[----:B------:R-:W-:Y:S01]  /*13fd0*/  FFMA.FTZ R112, R55, c[0x0][0x2d0], -R32 ;  /* 0x0000b40037707a23 */ /* 0x000fe20000010820 */
[----:B--2---:R-:W-:Y:S02]  /*13fe0*/  FSEL R2, R96, RZ, P1 ;  /* 0x000000ff60027208 */ /* 0x004fe40000800000 */
[----:B---3--:R-:W-:Y:S03]  /*13ff0*/  F2FP.BF16.PACK_AB R58, R244, R242 ;  /* 0x000000f2f43a723e */ /* 0x008fe600000010ff */
[----:B------:R-:W-:Y:S01]  /*14000*/  FADD.FTZ R0, -R2, R94 ;  /* 0x0000005e02007221 */ /* 0x000fe20000010100 */
[----:B------:R-:W-:Y:S01]  /*14010*/  FSEL R2, R95, RZ, P0 ;  /* 0x000000ff5f027208 */ /* 0x000fe20000000000 */
[--C-:B------:R-:W-:Y:S01]  /*14020*/  FFMA.FTZ R94, R186, c[0x0][0x2d0], -R49.reuse ;  /* 0x0000b400ba5e7a23 */ /* 0x100fe20000010831 */
[----:B------:R-:W-:Y:S01]  /*14030*/  FSETP.NEU.FTZ.AND P0, PT, R61, -INF , PT ;  /* 0xff8000003d00780b */ /* 0x000fe20003f1d000 */
[----:B------:R-:W-:Y:S03]  /*14040*/  FMUL.FTZ R0, R0, c[0x0][0x2d0] ;  /* 0x0000b40000007a20 */ /* 0x000fe60000410000 */
[----:B------:R-:W-:Y:S01]  /*14050*/  FSEL R52, R4, RZ, P0 ;  /* 0x000000ff04347208 */ /* 0x000fe20000000000 */
[----:B------:R2:W3:Y:S04]  /*14060*/  MUFU.EX2 R3, R0 ;  /* 0x0000000000037308 */ /* 0x0004e80000000800 */
[--C-:B------:R-:W-:Y:S02]  /*14070*/  FFMA.FTZ R4, R13, c[0x0][0x2d0], -R52.reuse ;  /* 0x0000b4000d047a23 */ /* 0x100fe40000010834 */
[----:B------:R-:W-:Y:S04]  /*14080*/  FFMA.FTZ R120, R174, c[0x0][0x2d0], -R52 ;  /* 0x0000b400ae787a23 */ /* 0x000fe80000010834 */
[----:B------:R4:W-:Y:S01]  /*14090*/  MUFU.EX2 R162, R4 ;  /* 0x0000000400a27308 */ /* 0x0009e20000000800 */
[----:B--2---:R-:W-:Y:S02]  /*140a0*/  FADD.FTZ R0, -R2, R98 ;  /* 0x0000006202007221 */ /* 0x004fe40000010100 */
[C---:B---3--:R-:W-:Y:S02]  /*140b0*/  FMUL.FTZ R6, R3.reuse, R102 ;  /* 0x0000006603067220 */ /* 0x048fe40000410000 */
[----:B------:R-:W-:Y:S02]  /*140c0*/  FMUL.FTZ R0, R0, c[0x0][0x2d0] ;  /* 0x0000b40000007a20 */ /* 0x000fe40000410000 */
[C---:B------:R-:W-:Y:S03]  /*140d0*/  FMUL.FTZ R43, R3.reuse, R139 ;  /* 0x0000008b032b7220 */ /* 0x040fe60000410000 */
[----:B------:R2:W3:Y:S01]  /*140e0*/  MUFU.EX2 R2, R0 ;  /* 0x0000000000027308 */ /* 0x0004e20000000800 */
[----:B------:R-:W-:Y:S02]  /*140f0*/  FMUL.FTZ R7, R3, R103 ;  /* 0x0000006703077220 */ /* 0x000fe40000410000 */
[----:B----4-:R-:W-:Y:S02]  /*14100*/  FFMA.FTZ R4, R15, c[0x0][0x2d0], -R52 ;  /* 0x0000b4000f047a23 */ /* 0x010fe40000010834 */
[----:B------:R-:W-:Y:S02]  /*14110*/  FFMA.FTZ R103, R222, c[0x0][0x2d0], -R48 ;  /* 0x0000b400de677a23 */ /* 0x000fe40000010830 */
[----:B------:R-:W-:Y:S02]  /*14120*/  FFMA.FTZ R102, R83, c[0x0][0x2d0], -R52 ;  /* 0x0000b40053667a23 */ /* 0x000fe40000010834 */
[C---:B------:R-:W-:Y:S01]  /*14130*/  FMUL.FTZ R18, R3.reuse, R114 ;  /* 0x0000007203127220 */ /* 0x040fe20000410000 */
[----:B------:R4:W-:Y:S01]  /*14140*/  MUFU.EX2 R241, R4 ;  /* 0x0000000400f17308 */ /* 0x0009e20000000800 */
[C---:B------:R-:W-:Y:S02]  /*14150*/  FMUL.FTZ R19, R3.reuse, R115 ;  /* 0x0000007303137220 */ /* 0x040fe40000410000 */
[C---:B------:R-:W-:Y:S02]  /*14160*/  FMUL.FTZ R86, R3.reuse, R86 ;  /* 0x0000005603567220 */ /* 0x040fe40000410000 */
[----:B------:R-:W-:Y:S02]  /*14170*/  FMUL.FTZ R87, R3, R87 ;  /* 0x0000005703577220 */ /* 0x000fe40000410000 */
[--C-:B------:R-:W-:Y:S02]  /*14180*/  FFMA.FTZ R115, R51, c[0x0][0x2d0], -R32.reuse ;  /* 0x0000b40033737a23 */ /* 0x100fe40000010820 */
[--C-:B------:R-:W-:Y:S01]  /*14190*/  FFMA.FTZ R114, R38, c[0x0][0x2d0], -R32.reuse ;  /* 0x0000b40026727a23 */ /* 0x100fe20000010820 */
[----:B------:R-:W-:Y:S01]  /*141a0*/  MUFU.EX2 R174, R103 ;  /* 0x0000006700ae7308 */ /* 0x000fe20000000800 */
[----:B------:R-:W-:Y:S02]  /*141b0*/  FMUL.FTZ R27, R3, R123 ;  /* 0x0000007b031b7220 */ /* 0x000fe40000410000 */
[----:B------:R-:W-:Y:S02]  /*141c0*/  FFMA.FTZ R123, R37, c[0x0][0x2d0], -R32 ;  /* 0x0000b400257b7a23 */ /* 0x000fe40000010820 */
[--C-:B--2---:R-:W-:Y:S02]  /*141d0*/  FFMA.FTZ R0, R10, c[0x0][0x2d0], -R52.reuse ;  /* 0x0000b4000a007a23 */ /* 0x104fe40000010834 */
[C---:B---3--:R-:W-:Y:S02]  /*141e0*/  FMUL.FTZ R8, R2.reuse, R104 ;  /* 0x0000006802087220 */ /* 0x048fe40000410000 */
[--C-:B------:R-:W-:Y:S01]  /*141f0*/  FFMA.FTZ R104, R77, c[0x0][0x2d0], -R52.reuse ;  /* 0x0000b4004d687a23 */ /* 0x100fe20000010834 */
[----:B------:R2:W3:Y:S01]  /*14200*/  MUFU.EX2 R161, R0 ;  /* 0x0000000000a17308 */ /* 0x0004e20000000800 */
[C---:B------:R-:W-:Y:S02]  /*14210*/  FMUL.FTZ R9, R2.reuse, R105 ;  /* 0x0000006902097220 */ /* 0x040fe40000410000 */
[----:B------:R-:W-:Y:S02]  /*14220*/  FMUL.FTZ R12, R2, R108 ;  /* 0x0000006c020c7220 */ /* 0x000fe40000410000 */
[----:B----4-:R-:W-:Y:S02]  /*14230*/  FMUL.FTZ R4, R60, R100 ;  /* 0x000000643c047220 */ /* 0x010fe40000410000 */
[--C-:B------:R-:W-:Y:S02]  /*14240*/  FFMA.FTZ R100, R209, c[0x0][0x2d0], -R49.reuse ;  /* 0x0000b400d1647a23 */ /* 0x100fe40000010831 */
[--C-:B------:R-:W-:Y:S01]  /*14250*/  FFMA.FTZ R108, R76, c[0x0][0x2d0], -R52.reuse ;  /* 0x0000b4004c6c7a23 */ /* 0x100fe20000010834 */
[----:B------:R-:W-:Y:S01]  /*14260*/  MUFU.EX2 R169, R115 ;  /* 0x0000007300a97308 */ /* 0x000fe20000000800 */
[----:B------:R-:W-:Y:S01]  /*14270*/  LDSM.16.MT88.4 R76, [R193+0x800] ;  /* 0x00080000c14c783b */ /* 0x000fe20000004200 */
[-C--:B-1----:R-:W-:Y:S05]  /*14280*/  HMMA.16816.F32.BF16 R4, R64, R20.reuse, R4 ;  /* 0x000000144004723c */ /* 0x082fea0000041804 */
[C---:B------:R-:W-:Y:S02]  /*14290*/  FMUL.FTZ R13, R2.reuse, R109 ;  /* 0x0000006d020d7220 */ /* 0x040fe40000410000 */
[C---:B------:R-:W-:Y:S01]  /*142a0*/  FMUL.FTZ R88, R2.reuse, R88 ;  /* 0x0000005802587220 */ /* 0x040fe20000410000 */
[----:B------:R-:W-:Y:S01]  /*142b0*/  MUFU.EX2 R164, R100 ;  /* 0x0000006400a47308 */ /* 0x000fe20000000800 */
[----:B------:R-:W-:Y:S03]  /*142c0*/  FMUL.FTZ R89, R2, R89 ;  /* 0x0000005902597220 */ /* 0x000fe60000410000 */
[----:B--2---:R-:W-:Y:S01]  /*142d0*/  FFMA.FTZ R0, R11, c[0x0][0x2d0], -R52 ;  /* 0x0000b4000b007a23 */ /* 0x004fe20000010834 */
[----:B---3--:R-:W-:Y:S01]  /*142e0*/  F2FP.BF16.PACK_AB R57, R162, R161 ;  /* 0x000000a1a239723e */ /* 0x008fe200000010ff */
[----:B------:R-:W-:Y:S02]  /*142f0*/  FMUL.FTZ R26, R3, R122 ;  /* 0x0000007a031a7220 */ /* 0x000fe40000410000 */
[C---:B------:R-:W-:Y:S02]  /*14300*/  FMUL.FTZ R33, R2.reuse, R129 ;  /* 0x0000008102217220 */ /* 0x040fe40000410000 */
[----:B------:R1:W2:Y:S01]  /*14310*/  MUFU.EX2 R235, R0 ;  /* 0x0000000000eb7308 */ /* 0x0002a20000000800 */
[----:B------:R-:W-:Y:S02]  /*14320*/  FMUL.FTZ R37, R2, R133 ;  /* 0x0000008502257220 */ /* 0x000fe40000410000 */
[----:B------:R-:W-:Y:S02]  /*14330*/  FFMA.FTZ R105, R215, c[0x0][0x2d0], -R48 ;  /* 0x0000b400d7697a23 */ /* 0x000fe40000010830 */
[--C-:B------:R-:W-:Y:S02]  /*14340*/  FFMA.FTZ R122, R184, c[0x0][0x2d0], -R49.reuse ;  /* 0x0000b400b87a7a23 */ /* 0x100fe40000010831 */
[----:B------:R-:W-:Y:S02]  /*14350*/  FFMA.FTZ R98, R187, c[0x0][0x2d0], -R49 ;  /* 0x0000b400bb627a23 */ /* 0x000fe40000010831 */
[--C-:B------:R-:W-:Y:S01]  /*14360*/  FFMA.FTZ R109, R73, c[0x0][0x2d0], -R52.reuse ;  /* 0x0000b400496d7a23 */ /* 0x100fe20000010834 */
[----:B------:R-:W-:Y:S01]  /*14370*/  MUFU.EX2 R215, R50 ;  /* 0x0000003200d77308 */ /* 0x000fe20000000800 */
[----:B------:R-:W-:Y:S09]  /*14380*/  FFMA.FTZ R129, R75, c[0x0][0x2d0], -R52 ;  /* 0x0000b4004b817a23 */ /* 0x000ff20000010834 */
[----:B------:R-:W-:Y:S01]  /*14390*/  MUFU.EX2 R167, R98 ;  /* 0x0000006200a77308 */ /* 0x000fe20000000800 */
[----:B-1----:R-:W-:Y:S02]  /*143a0*/  FSEL R0, R61, RZ, P0 ;  /* 0x000000ff3d007208 */ /* 0x002fe40000000000 */
[----:B--2---:R-:W-:Y:S03]  /*143b0*/  F2FP.BF16.PACK_AB R59, R241, R235 ;  /* 0x000000ebf13b723e */ /* 0x004fe600000010ff */
[----:B------:R-:W-:Y:S04]  /*143c0*/  FADD.FTZ R0, -R0, R99 ;  /* 0x0000006300007221 */ /* 0x000fe80000010100 */
[----:B------:R-:W-:Y:S01]  /*143d0*/  MUFU.EX2 R98, R122 ;  /* 0x0000007a00627308 */ /* 0x000fe20000000800 */
[--C-:B------:R-:W-:Y:S02]  /*143e0*/  FFMA.FTZ R99, R208, c[0x0][0x2d0], -R49.reuse ;  /* 0x0000b400d0637a23 */ /* 0x100fe40000010831 */
[----:B------:R-:W-:Y:S07]  /*143f0*/  FMUL.FTZ R0, R0, c[0x0][0x2d0] ;  /* 0x0000b40000007a20 */ /* 0x000fee0000410000 */
[----:B------:R-:W1:Y:S10]  /*14400*/  MUFU.EX2 R0, R0 ;  /* 0x0000000000007308 */ /* 0x000e740000000800 */
[----:B------:R-:W-:Y:S01]  /*14410*/  MUFU.EX2 R133, R63 ;  /* 0x0000003f00857308 */ /* 0x000fe20000000800 */
[C---:B-1----:R-:W-:Y:S02]  /*14420*/  FMUL.FTZ R10, R0.reuse, R106 ;  /* 0x0000006a000a7220 */ /* 0x042fe40000410000 */
[C---:B------:R-:W-:Y:S02]  /*14430*/  FMUL.FTZ R11, R0.reuse, R107 ;  /* 0x0000006b000b7220 */ /* 0x040fe40000410000 */
[C---:B------:R-:W-:Y:S05]  /*14440*/  FMUL.FTZ R50, R0.reuse, R146 ;  /* 0x0000009200327220 */ /* 0x040fea0000410000 */
[----:B------:R-:W-:Y:S01]  /*14450*/  MUFU.EX2 R146, R101 ;  /* 0x0000006500927308 */ /* 0x000fe20000000800 */
[C---:B------:R-:W-:Y:S01]  /*14460*/  FMUL.FTZ R14, R0.reuse, R110 ;  /* 0x0000006e000e7220 */ /* 0x040fe20000410000 */
[C---:B------:R-:W-:Y:S04]  /*14470*/  HMMA.16816.F32.BF16 R8, R56.reuse, R20, R8 ;  /* 0x000000143808723c */ /* 0x040fe80000041808 */
[----:B------:R-:W-:Y:S02]  /*14480*/  FMUL.FTZ R15, R0, R111 ;  /* 0x0000006f000f7220 */ /* 0x000fe40000410000 */
[--C-:B------:R-:W-:Y:S02]  /*14490*/  FFMA.FTZ R111, R54, c[0x0][0x2d0], -R32.reuse ;  /* 0x0000b400366f7a23 */ /* 0x100fe40000010820 */
[----:B------:R-:W-:Y:S02]  /*144a0*/  FFMA.FTZ R20, R163, c[0x0][0x2d0], -R32 ;  /* 0x0000b400a3147a23 */ /* 0x000fe40000010820 */
[----:B------:R-:W2:Y:S01]  /*144b0*/  LDL.LU R163, [R1] ;  /* 0x0000000001a37983 */ /* 0x000ea20000300800 */
[-C--:B------:R-:W-:Y:S01]  /*144c0*/  HMMA.16816.F32.BF16 R12, R56, R22.reuse, R12 ;  /* 0x00000016380c723c */ /* 0x080fe2000004180c */
[----:B------:R1:W-:Y:S02]  /*144d0*/  MUFU.EX2 R233, R20 ;  /* 0x0000001400e97308 */ /* 0x0003e40000000800 */
[----:B------:R-:W-:Y:S02]  /*144e0*/  FMUL.FTZ R21, R2, R117 ;  /* 0x0000007502157220 */ /* 0x000fe40000410000 */
[----:B------:R-:W-:Y:S02]  /*144f0*/  FFMA.FTZ R117, R72, c[0x0][0x2d0], -R52 ;  /* 0x0000b40048757a23 */ /* 0x000fe40000010834 */
[----:B------:R-:W-:Y:S01]  /*14500*/  FFMA.FTZ R110, R53, c[0x0][0x2d0], -R32 ;  /* 0x0000b400356e7a23 */ /* 0x000fe20000010820 */
[C---:B------:R-:W-:Y:S04]  /*14510*/  HMMA.16816.F32.BF16 R16, R64.reuse, R22, R16 ;  /* 0x000000164010723c */ /* 0x040fe80000041810 */
[--C-:B------:R-:W-:Y:S02]  /*14520*/  FFMA.FTZ R53, R158, c[0x0][0x2d0], -R52.reuse ;  /* 0x0000b4009e357a23 */ /* 0x100fe40000010834 */
[----:B------:R-:W-:Y:S01]  /*14530*/  MUFU.EX2 R158, R121 ;  /* 0x00000079009e7308 */ /* 0x000fe20000000800 */
[C---:B------:R-:W-:Y:S01]  /*14540*/  FMUL.FTZ R90, R0.reuse, R90 ;  /* 0x0000005a005a7220 */ /* 0x040fe20000410000 */
[-C--:B------:R-:W-:Y:S04]  /*14550*/  HMMA.16816.F32.BF16 R84, R64, R28.reuse, R84 ;  /* 0x0000001c4054723c */ /* 0x080fe80000041854 */
[C---:B------:R-:W-:Y:S02]  /*14560*/  FMUL.FTZ R91, R0.reuse, R91 ;  /* 0x0000005b005b7220 */ /* 0x040fe40000410000 */
[----:B------:R-:W-:Y:S02]  /*14570*/  FMUL.FTZ R22, R0, R118 ;  /* 0x0000007600167220 */ /* 0x000fe40000410000 */
[----:B------:R-:W-:Y:S02]  /*14580*/  FFMA.FTZ R118, R175, c[0x0][0x2d0], -R52 ;  /* 0x0000b400af767a23 */ /* 0x000fe40000010834 */
[----:B------:R-:W-:Y:S01]  /*14590*/  MUFU.EX2 R175, R112 ;  /* 0x0000007000af7308 */ /* 0x000fe20000000800 */
[C---:B------:R-:W-:Y:S04]  /*145a0*/  HMMA.16816.F32.BF16 R88, R56.reuse, R28, R88 ;  /* 0x0000001c3858723c */ /* 0x040fe80000041858 */
[--C-:B-1----:R-:W-:Y:S02]  /*145b0*/  FFMA.FTZ R20, R166, c[0x0][0x2d0], -R32.reuse ;  /* 0x0000b400a6147a23 */ /* 0x102fe40000010820 */
[----:B------:R-:W-:Y:S02]  /*145c0*/  FMUL.FTZ R23, R0, R119 ;  /* 0x0000007700177220 */ /* 0x000fe40000410000 */
[--C-:B------:R-:W-:Y:S01]  /*145d0*/  FFMA.FTZ R28, R172, c[0x0][0x2d0], -R32.reuse ;  /* 0x0000b400ac1c7a23 */ /* 0x100fe20000010820 */
[----:B------:R1:W-:Y:S03]  /*145e0*/  MUFU.EX2 R252, R20 ;  /* 0x0000001400fc7308 */ /* 0x0003e60000000800 */
[----:B------:R-:W-:Y:S02]  /*145f0*/  FFMA.FTZ R29, R171, c[0x0][0x2d0], -R32 ;  /* 0x0000b400ab1d7a23 */ /* 0x000fe40000010820 */
[--C-:B------:R-:W-:Y:S02]  /*14600*/  FFMA.FTZ R32, R34, c[0x0][0x2d0], -R49.reuse ;  /* 0x0000b40022207a23 */ /* 0x100fe40000010831 */
[----:B------:R-:W-:Y:S02]  /*14610*/  FMUL.FTZ R34, R0, R130 ;  /* 0x0000008200227220 */ /* 0x000fe40000410000 */
[--C-:B------:R-:W-:Y:S01]  /*14620*/  FFMA.FTZ R107, R214, c[0x0][0x2d0], -R48.reuse ;  /* 0x0000b400d66b7a23 */ /* 0x100fe20000010830 */
[----:B------:R3:W-:Y:S01]  /*14630*/  MUFU.EX2 R245, R28 ;  /* 0x0000001c00f57308 */ /* 0x0007e20000000800 */
[C---:B------:R-:W-:Y:S02]  /*14640*/  FMUL.FTZ R38, R0.reuse, R134 ;  /* 0x0000008600267220 */ /* 0x040fe40000410000 */
[----:B------:R-:W-:Y:S02]  /*14650*/  FMUL.FTZ R39, R0, R135 ;  /* 0x0000008700277220 */ /* 0x000fe40000410000 */
[----:B------:R-:W-:Y:S02]  /*14660*/  FFMA.FTZ R106, R218, c[0x0][0x2d0], -R48 ;  /* 0x0000b400da6a7a23 */ /* 0x000fe40000010830 */
[--C-:B------:R-:W-:Y:S02]  /*14670*/  FFMA.FTZ R54, R157, c[0x0][0x2d0], -R52.reuse ;  /* 0x0000b4009d367a23 */ /* 0x100fe40000010834 */
[--C-:B------:R-:W-:Y:S01]  /*14680*/  FFMA.FTZ R130, R181, c[0x0][0x2d0], -R49.reuse ;  /* 0x0000b400b5827a23 */ /* 0x100fe20000010831 */
[----:B------:R4:W5:Y:S01]  /*14690*/  MUFU.EX2 R41, R29 ;  /* 0x0000001d00297308 */ /* 0x0009620000000800 */
[----:B------:R-:W-:Y:S02]  /*146a0*/  FMUL.FTZ R51, R0, R147 ;  /* 0x0000009300337220 */ /* 0x000fe40000410000 */
[----:B------:R-:W-:Y:S02]  /*146b0*/  FFMA.FTZ R119, R178, c[0x0][0x2d0], -R52 ;  /* 0x0000b400b2777a23 */ /* 0x000fe40000010834 */
[--C-:B-1----:R-:W-:Y:S02]  /*146c0*/  FFMA.FTZ R20, R170, c[0x0][0x2d0], -R48.reuse ;  /* 0x0000b400aa147a23 */ /* 0x102fe40000010830 */
[----:B------:R-:W-:Y:S03]  /*146d0*/  FMUL.FTZ R55, R0, R155 ;  /* 0x0000009b00377220 */ /* 0x000fe60000410000 */
[----:B------:R1:W-:Y:S01]  /*146e0*/  MUFU.EX2 R231, R20 ;  /* 0x0000001400e77308 */ /* 0x0003e20000000800 */
[----:B---3--:R-:W-:Y:S09]  /*146f0*/  FFMA.FTZ R28, R180, c[0x0][0x2d0], -R48 ;  /* 0x0000b400b41c7a23 */ /* 0x008ff20000010830 */
[----:B------:R3:W-:Y:S01]  /*14700*/  MUFU.EX2 R243, R28 ;  /* 0x0000001c00f37308 */ /* 0x0007e20000000800 */
[C---:B----4-:R-:W-:Y:S01]  /*14710*/  FMUL.FTZ R29, R60.reuse, R125 ;  /* 0x0000007d3c1d7220 */ /* 0x050fe20000410000 */
[----:B-----5:R-:W-:Y:S01]  /*14720*/  MOV R217, R41 ;  /* 0x0000002900d97202 */ /* 0x020fe20000000f00 */
[----:B------:R-:W-:Y:S02]  /*14730*/  FMUL.FTZ R41, R60, R137 ;  /* 0x000000893c297220 */ /* 0x000fe40000410000 */
[----:B------:R-:W-:Y:S05]  /*14740*/  FFMA.FTZ R125, R177, c[0x0][0x2d0], -R52 ;  /* 0x0000b400b17d7a23 */ /* 0x000fea0000010834 */
[----:B------:R4:W-:Y:S01]  /*14750*/  MUFU.EX2 R250, R32 ;  /* 0x0000002000fa7308 */ /* 0x0009e20000000800 */
[C---:B-1----:R-:W-:Y:S02]  /*14760*/  FMUL.FTZ R20, R2.reuse, R116 ;  /* 0x0000007402147220 */ /* 0x042fe40000410000 */
[--C-:B------:R-:W-:Y:S07]  /*14770*/  FFMA.FTZ R116, R71, c[0x0][0x2d0], -R48.reuse ;  /* 0x0000b40047747a23 */ /* 0x100fee0000010830 */
[----:B------:R-:W-:Y:S01]  /*14780*/  MUFU.EX2 R181, R81 ;  /* 0x0000005100b57308 */ /* 0x000fe20000000800 */
[-C--:B------:R-:W-:Y:S03]  /*14790*/  HMMA.16816.F32.BF16 R20, R56, R30.reuse, R20 ;  /* 0x0000001e3814723c */ /* 0x080fe60000041814 */
[----:B---3--:R-:W-:Y:S05]  /*147a0*/  FFMA.FTZ R28, R179, c[0x0][0x2d0], -R48 ;  /* 0x0000b400b31c7a23 */ /* 0x008fea0000010830 */
[C---:B------:R-:W-:Y:S01]  /*147b0*/  HMMA.16816.F32.BF16 R24, R64.reuse, R30, R24 ;  /* 0x0000001e4018723c */ /* 0x040fe20000041818 */
[----:B------:R1:W3:Y:S03]  /*147c0*/  MUFU.EX2 R42, R28 ;  /* 0x0000001c002a7308 */ /* 0x0002e60000000800 */
[----:B----4-:R-:W-:Y:S03]  /*147d0*/  FMUL.FTZ R32, R2, R128 ;  /* 0x0000008002207220 */ /* 0x010fe60000410000 */
[C---:B------:R-:W-:Y:S02]  /*147e0*/  FMUL.FTZ R30, R3.reuse, R126 ;  /* 0x0000007e031e7220 */ /* 0x040fe40000410000 */
[----:B------:R-:W-:Y:S02]  /*147f0*/  FMUL.FTZ R31, R3, R127 ;  /* 0x0000007f031f7220 */ /* 0x000fe40000410000 */
[----:B------:R4:W-:Y:S01]  /*14800*/  MUFU.EX2 R180, R54 ;  /* 0x0000003600b47308 */ /* 0x0009e20000000800 */
[--C-:B------:R-:W-:Y:S02]  /*14810*/  FFMA.FTZ R128, R182, c[0x0][0x2d0], -R49.reuse ;  /* 0x0000b400b6807a23 */ /* 0x100fe40000010831 */
[--C-:B------:R-:W-:Y:S02]  /*14820*/  FFMA.FTZ R126, R183, c[0x0][0x2d0], -R49.reuse ;  /* 0x0000b400b77e7a23 */ /* 0x100fe40000010831 */
[--C-:B------:R-:W-:Y:S05]  /*14830*/  FFMA.FTZ R127, R176, c[0x0][0x2d0], -R52.reuse ;  /* 0x0000b400b07f7a23 */ /* 0x100fea0000010834 */
[----:B------:R5:W-:Y:S01]  /*14840*/  MUFU.EX2 R182, R53 ;  /* 0x0000003500b67308 */ /* 0x000be20000000800 */
[--C-:B-1----:R-:W-:Y:S02]  /*14850*/  FFMA.FTZ R28, R36, c[0x0][0x2d0], -R49.reuse ;  /* 0x0000b400241c7a23 */ /* 0x102fe40000010831 */
[--C-:B------:R-:W-:Y:S07]  /*14860*/  FFMA.FTZ R36, R68, c[0x0][0x2d0], -R49.reuse ;  /* 0x0000b40044247a23 */ /* 0x100fee0000010831 */
[----:B------:R1:W-:Y:S01]  /*14870*/  MUFU.EX2 R234, R28 ;  /* 0x0000001c00ea7308 */ /* 0x0003e20000000800 */
[----:B----4-:R-:W-:Y:S09]  /*14880*/  FMUL.FTZ R54, R0, R154 ;  /* 0x0000009a00367220 */ /* 0x010ff20000410000 */
[----:B------:R-:W-:Y:S01]  /*14890*/  MUFU.EX2 R183, R82 ;  /* 0x0000005200b77308 */ /* 0x000fe20000000800 */
[----:B-----5:R-:W-:Y:S09]  /*148a0*/  FMUL.FTZ R53, R2, R153 ;  /* 0x0000009902357220 */ /* 0x020ff20000410000 */
[----:B------:R4:W-:Y:S01]  /*148b0*/  MUFU.EX2 R178, R80 ;  /* 0x0000005000b27308 */ /* 0x0009e20000000800 */
[----:B-1----:R-:W-:Y:S02]  /*148c0*/  FFMA.FTZ R28, R35, c[0x0][0x2d0], -R49 ;  /* 0x0000b400231c7a23 */ /* 0x002fe40000010831 */
[----:B------:R-:W-:Y:S02]  /*148d0*/  FMUL.FTZ R35, R0, R131 ;  /* 0x0000008300237220 */ /* 0x000fe40000410000 */
[----:B------:R-:W-:Y:S05]  /*148e0*/  FMUL.FTZ R49, R2, R145 ;  /* 0x0000009102317220 */ /* 0x000fea0000410000 */
[----:B------:R1:W5:Y:S01]  /*148f0*/  MUFU.EX2 R239, R28 ;  /* 0x0000001c00ef7308 */ /* 0x0003620000000800 */
[----:B------:R-:W-:Y:S02]  /*14900*/  FFMA.FTZ R131, R74, c[0x0][0x2d0], -R52 ;  /* 0x0000b4004a837a23 */ /* 0x000fe40000010834 */
[----:B------:R-:W-:Y:S07]  /*14910*/  LDSM.16.MT88.4 R72, [R189+0x800] ;  /* 0x00080000bd48783b */ /* 0x000fee0000004200 */
[----:B------:R-:W-:Y:S01]  /*14920*/  MUFU.EX2 R179, R62 ;  /* 0x0000003e00b37308 */ /* 0x000fe20000000800 */
[----:B----4-:R-:W-:Y:S09]  /*14930*/  LDSM.16.MT88.4 R80, [R190+0x800] ;  /* 0x00080000be50783b */ /* 0x010ff20000004200 */
[----:B------:R-:W-:Y:S01]  /*14940*/  MUFU.EX2 R171, R114 ;  /* 0x0000007200ab7308 */ /* 0x000fe20000000800 */
[----:B-1----:R-:W-:Y:S02]  /*14950*/  FMUL.FTZ R28, R60, R124 ;  /* 0x0000007c3c1c7220 */ /* 0x002fe40000410000 */
[--C-:B------:R-:W-:Y:S02]  /*14960*/  FFMA.FTZ R124, R69, c[0x0][0x2d0], -R48.reuse ;  /* 0x0000b400457c7a23 */ /* 0x100fe40000010830 */
[----:B------:R-:W1:Y:S05]  /*14970*/  LDSM.16.MT88.4 R68, [R192] ;  /* 0x00000000c044783b */ /* 0x000e6a0000004200 */
[----:B------:R-:W-:Y:S01]  /*14980*/  MUFU.EX2 R166, R156 ;  /* 0x0000009c00a67308 */ /* 0x000fe20000000800 */
[-C--:B------:R-:W-:Y:S08]  /*14990*/  HMMA.16816.F32.BF16 R28, R64, R44.reuse, R28 ;  /* 0x0000002c401c723c */ /* 0x080ff0000004181c */
[C---:B------:R-:W-:Y:S01]  /*149a0*/  HMMA.16816.F32.BF16 R32, R56.reuse, R44, R32 ;  /* 0x0000002c3820723c */ /* 0x040fe20000041820 */
[----:B------:R-:W-:Y:S06]  /*149b0*/  MUFU.EX2 R156, R120 ;  /* 0x00000078009c7308 */ /* 0x000fec0000000800 */
[--C-:B------:R-:W-:Y:S01]  /*149c0*/  FFMA.FTZ R44, R219, c[0x0][0x2d0], -R48.reuse ;  /* 0x0000b400db2c7a23 */ /* 0x100fe20000010830 */
[----:B---3--:R-:W-:Y:S01]  /*149d0*/  MOV R219, R42 ;  /* 0x0000002a00db7202 */ /* 0x008fe20000000f00 */
[----:B------:R-:W-:Y:S02]  /*149e0*/  FFMA.FTZ R45, R220, c[0x0][0x2d0], -R48 ;  /* 0x0000b400dc2d7a23 */ /* 0x000fe40000010830 */
[----:B------:R3:W-:Y:S01]  /*149f0*/  MUFU.EX2 R186, R44 ;  /* 0x0000002c00ba7308 */ /* 0x0007e20000000800 */
[--C-:B------:R-:W-:Y:S02]  /*14a00*/  FFMA.FTZ R48, R159, c[0x0][0x2d0], -R52.reuse ;  /* 0x0000b4009f307a23 */ /* 0x100fe40000010834 */
[----:B------:R-:W-:Y:S02]  /*14a10*/  FMUL.FTZ R42, R3, R138 ;  /* 0x0000008a032a7220 */ /* 0x000fe40000410000 */
[----:B------:R-:W-:Y:S05]  /*14a20*/  LDSM.16.MT88.4 R136, [R190+0x2000] ;  /* 0x00200000be88783b */ /* 0x000fea0000004200 */
[----:B------:R4:W-:Y:S10]  /*14a30*/  MUFU.EX2 R220, R36 ;  /* 0x0000002400dc7308 */ /* 0x0009f40000000800 */
[----:B------:R1:W-:Y:S01]  /*14a40*/  MUFU.EX2 R214, R45 ;  /* 0x0000002d00d67308 */ /* 0x0003e20000000800 */
[----:B---3--:R-:W-:Y:S02]  /*14a50*/  FFMA.FTZ R44, R173, c[0x0][0x2d0], -R52 ;  /* 0x0000b400ad2c7a23 */ /* 0x008fe40000010834 */
[C---:B------:R-:W-:Y:S07]  /*14a60*/  FMUL.FTZ R52, R2.reuse, R152 ;  /* 0x0000009802347220 */ /* 0x040fee0000410000 */
[----:B------:R3:W-:Y:S01]  /*14a70*/  MUFU.EX2 R134, R44 ;  /* 0x0000002c00867308 */ /* 0x0007e20000000800 */
[----:B----4-:R-:W-:Y:S09]  /*14a80*/  FMUL.FTZ R36, R2, R132 ;  /* 0x0000008402247220 */ /* 0x010ff20000410000 */
[----:B------:R4:W2:Y:S01]  /*14a90*/  MUFU.EX2 R135, R48 ;  /* 0x0000003000877308 */ /* 0x0008a20000000800 */
[-C--:B------:R-:W-:Y:S03]  /*14aa0*/  HMMA.16816.F32.BF16 R36, R56, R46.reuse, R36 ;  /* 0x0000002e3824723c */ /* 0x080fe60000041824 */
[C---:B-1----:R-:W-:Y:S05]  /*14ab0*/  FMUL.FTZ R45, R60.reuse, R141 ;  /* 0x0000008d3c2d7220 */ /* 0x042fea0000410000 */
[C---:B------:R-:W-:Y:S01]  /*14ac0*/  HMMA.16816.F32.BF16 R40, R64.reuse, R46, R40 ;  /* 0x0000002e4028723c */ /* 0x040fe20000041828 */
[----:B------:R1:W-:Y:S03]  /*14ad0*/  MUFU.EX2 R132, R102 ;  /* 0x0000006600847308 */ /* 0x0003e60000000800 */
[----:B---3--:R-:W-:Y:S03]  /*14ae0*/  FMUL.FTZ R44, R60, R140 ;  /* 0x0000008c3c2c7220 */ /* 0x008fe60000410000 */
[C---:B------:R-:W-:Y:S02]  /*14af0*/  FMUL.FTZ R46, R3.reuse, R142 ;  /* 0x0000008e032e7220 */ /* 0x040fe40000410000 */
[----:B------:R-:W-:Y:S02]  /*14b00*/  FMUL.FTZ R47, R3, R143 ;  /* 0x0000008f032f7220 */ /* 0x000fe40000410000 */
[----:B------:R-:W-:Y:S01]  /*14b10*/  MUFU.EX2 R141, R108 ;  /* 0x0000006c008d7308 */ /* 0x000fe20000000800 */
[C---:B----4-:R-:W-:Y:S04]  /*14b20*/  FMUL.FTZ R48, R2.reuse, R144 ;  /* 0x0000009002307220 */ /* 0x050fe80000410000 */
[-C--:B------:R-:W-:Y:S03]  /*14b30*/  HMMA.16816.F32.BF16 R44, R64, R68.reuse, R44 ;  /* 0x00000044402c723c */ /* 0x080fe6000004182c */
[----:B------:R-:W-:Y:S02]  /*14b40*/  FFMA.FTZ R2, R2, R251, R226 ;  /* 0x000000fb02027223 */ /* 0x000fe400000100e2 */
[----:B------:R-:W-:Y:S02]  /*14b50*/  MUFU.EX2 R140, R109 ;  /* 0x0000006d008c7308 */ /* 0x000fe40000000800 */
[----:B------:R-:W-:Y:S01]  /*14b60*/  FADD.FTZ R2, R227, R2 ;  /* 0x00000002e3027221 */ /* 0x000fe20000010000 */
[C---:B------:R-:W-:Y:S01]  /*14b70*/  HMMA.16816.F32.BF16 R48, R56.reuse, R68, R48 ;  /* 0x000000443830723c */ /* 0x040fe20000041830 */
[----:B-1----:R-:W-:Y:S03]  /*14b80*/  LDSM.16.MT88.4 R100, [R190+0x1000] ;  /* 0x00100000be64783b */ /* 0x002fe60000004200 */
[----:B------:R-:W-:Y:S03]  /*14b90*/  FADD.FTZ R2, R242, R2 ;  /* 0x00000002f2027221 */ /* 0x000fe60000010000 */
[----:B-----5:R-:W-:Y:S01]  /*14ba0*/  F2FP.BF16.PACK_AB R68, R239, R234 ;  /* 0x000000eaef44723e */ /* 0x020fe200000010ff */
[-C--:B------:R-:W-:Y:S01]  /*14bb0*/  HMMA.16816.F32.BF16 R52, R56, R70.reuse, R52 ;  /* 0x000000463834723c */ /* 0x080fe20000041834 */
[----:B------:R1:W-:Y:S03]  /*14bc0*/  MUFU.EX2 R143, R92 ;  /* 0x0000005c008f7308 */ /* 0x0003e60000000800 */
[----:B--2---:R-:W-:Y:S01]  /*14bd0*/  F2FP.BF16.PACK_AB R69, R135, R134 ;  /* 0x000000868745723e */ /* 0x004fe200000010ff */
[----:B------:R-:W-:Y:S02]  /*14be0*/  FFMA.FTZ R0, R0, R163, R161 ;  /* 0x000000a300007223 */ /* 0x000fe400000100a1 */
[C---:B------:R-:W-:Y:S02]  /*14bf0*/  FMUL.FTZ R56, R60.reuse, R148 ;  /* 0x000000943c387220 */ /* 0x040fe40000410000 */
[----:B------:R-:W-:Y:S02]  /*14c00*/  FMUL.FTZ R57, R60, R149 ;  /* 0x000000953c397220 */ /* 0x000fe40000410000 */
[----:B------:R-:W-:Y:S01]  /*14c10*/  MUFU.EX2 R142, R104 ;  /* 0x00000068008e7308 */ /* 0x000fe20000000800 */
[C---:B------:R-:W-:Y:S02]  /*14c20*/  FMUL.FTZ R58, R3.reuse, R150 ;  /* 0x00000096033a7220 */ /* 0x040fe40000410000 */
[----:B------:R-:W-:Y:S02]  /*14c30*/  FMUL.FTZ R59, R3, R151 ;  /* 0x00000097033b7220 */ /* 0x000fe40000410000 */
[----:B------:R-:W-:Y:S02]  /*14c40*/  FADD.FTZ R0, R162, R0 ;  /* 0x00000000a2007221 */ /* 0x000fe40000010000 */
[----:B------:R-:W-:Y:S02]  /*14c50*/  FFMA.FTZ R60, R60, R238, R225 ;  /* 0x000000ee3c3c7223 */ /* 0x000fe400000100e1 */
[----:B------:R-:W-:Y:S01]  /*14c60*/  FADD.FTZ R0, R235, R0 ;  /* 0x00000000eb007221 */ /* 0x000fe20000010000 */
[----:B------:R-:W-:Y:S01]  /*14c70*/  HMMA.16816.F32.BF16 R56, R64, R70, R56 ;  /* 0x000000464038723c */ /* 0x000fe20000041838 */
[----:B------:R2:W-:Y:S03]  /*14c80*/  MUFU.EX2 R163, R113 ;  /* 0x0000007100a37308 */ /* 0x0005e60000000800 */
[----:B------:R-:W-:Y:S02]  /*14c90*/  FADD.FTZ R63, R241, R0 ;  /* 0x00000000f13f7221 */ /* 0x000fe40000010000 */
[----:B-1----:R-:W-:Y:S01]  /*14ca0*/  FADD.FTZ R92, R244, R2 ;  /* 0x00000002f45c7221 */ /* 0x002fe20000010000 */
[----:B------:R-:W-:Y:S01]  /*14cb0*/  F2FP.BF16.PACK_AB R64, R252, R233 ;  /* 0x000000e9fc40723e */ /* 0x000fe200000010ff */
[----:B------:R-:W-:Y:S01]  /*14cc0*/  FADD.FTZ R60, R229, R60 ;  /* 0x0000003ce53c7221 */ /* 0x000fe20000010000 */
[----:B------:R-:W-:Y:S02]  /*14cd0*/  F2FP.BF16.PACK_AB R65, R246, R231 ;  /* 0x000000e7f641723e */ /* 0x000fe400000010ff */
[----:B------:R1:W-:Y:S01]  /*14ce0*/  MUFU.EX2 R161, R123 ;  /* 0x0000007b00a17308 */ /* 0x0003e20000000800 */
[----:B------:R-:W-:Y:S01]  /*14cf0*/  F2FP.BF16.PACK_AB R66, R217, R245 ;  /* 0x000000f5d942723e */ /* 0x000fe200000010ff */
[----:B------:R-:W-:Y:S01]  /*14d00*/  FADD.FTZ R0, R234, R92 ;  /* 0x0000005cea007221 */ /* 0x000fe20000010000 */
[----:B------:R-:W-:Y:S01]  /*14d10*/  F2FP.BF16.PACK_AB R67, R219, R243 ;  /* 0x000000f3db43723e */ /* 0x000fe200000010ff */
[----:B------:R-:W-:Y:S01]  /*14d20*/  FADD.FTZ R60, R232, R60 ;  /* 0x0000003ce83c7221 */ /* 0x000fe20000010000 */
[----:B------:R-:W-:Y:S01]  /*14d30*/  F2FP.BF16.PACK_AB R70, R220, R250 ;  /* 0x000000fadc46723e */ /* 0x000fe200000010ff */
[----:B------:R-:W-:Y:S01]  /*14d40*/  FFMA.FTZ R3, R3, R240, R223 ;  /* 0x000000f003037223 */ /* 0x000fe200000100df */
[----:B------:R-:W-:Y:S01]  /*14d50*/  F2FP.BF16.PACK_AB R71, R180, R182 ;  /* 0x000000b6b447723e */ /* 0x000fe200000010ff */
[----:B------:R-:W-:Y:S02]  /*14d60*/  FADD.FTZ R60, R249, R60 ;  /* 0x0000003cf93c7221 */ /* 0x000fe40000010000 */
[-C--:B------:R-:W-:Y:S01]  /*14d70*/  HMMA.16816.F32.BF16 R4, R64, R72.reuse, R4 ;  /* 0x000000484004723c */ /* 0x080fe20000041804 */
[----:B------:R-:W-:Y:S02]  /*14d80*/  MUFU.EX2 R176, R111 ;  /* 0x0000006f00b07308 */ /* 0x000fe40000000800 */
[----:B------:R-:W-:Y:S01]  /*14d90*/  FADD.FTZ R62, R233, R60 ;  /* 0x0000003ce93e7221 */ /* 0x000fe20000010000 */
[----:B--2---:R-:W-:Y:S01]  /*14da0*/  LDSM.16.MT88.4 R112, [R189+0x2000] ;  /* 0x00200000bd70783b */ /* 0x004fe20000004200 */
[----:B------:R-:W-:Y:S02]  /*14db0*/  FADD.FTZ R60, R134, R63 ;  /* 0x0000003f863c7221 */ /* 0x000fe40000010000 */
[----:B------:R-:W-:Y:S01]  /*14dc0*/  FADD.FTZ R3, R228, R3 ;  /* 0x00000003e4037221 */ /* 0x000fe20000010000 */
[C---:B------:R-:W-:Y:S03]  /*14dd0*/  HMMA.16816.F32.BF16 R8, R68.reuse, R72, R8 ;  /* 0x000000484408723c */ /* 0x040fe60000041808 */
[----:B------:R-:W2:Y:S01]  /*14de0*/  MUFU.EX2 R177, R110 ;  /* 0x0000006e00b17308 */ /* 0x000ea20000000800 */
[----:B------:R-:W-:Y:S01]  /*14df0*/  FADD.FTZ R3, R230, R3 ;  /* 0x00000003e6037221 */ /* 0x000fe20000010000 */
[----:B-1----:R-:W-:Y:S03]  /*14e00*/  LDSM.16.MT88.4 R120, [R193+0x2000] ;  /* 0x00200000c178783b */ /* 0x002fe60000004200 */
[-C--:B------:R-:W-:Y:S04]  /*14e10*/  HMMA.16816.F32.BF16 R12, R68, R74.reuse, R12 ;  /* 0x0000004a440c723c */ /* 0x080fe8000004180c */
[----:B------:R-:W-:Y:S01]  /*14e20*/  FADD.FTZ R3, R247, R3 ;  /* 0x00000003f7037221 */ /* 0x000fe20000010000 */
[----:B------:R-:W-:Y:S03]  /*14e30*/  MUFU.EX2 R165, R107 ;  /* 0x0000006b00a57308 */ /* 0x000fe60000000800 */
[C---:B------:R-:W-:Y:S01]  /*14e40*/  HMMA.16816.F32.BF16 R16, R64.reuse, R74, R16 ;  /* 0x0000004a4010723c */ /* 0x040fe20000041810 */
[----:B------:R-:W1:Y:S03]  /*14e50*/  LDSM.16.MT88.4 R72, [R192+0x800] ;  /* 0x00080000c048783b */ /* 0x000e660000004200 */
[----:B------:R-:W-:Y:S02]  /*14e60*/  FADD.FTZ R2, R231, R3 ;  /* 0x00000003e7027221 */ /* 0x000fe40000010000 */
[----:B------:R-:W-:Y:S01]  /*14e70*/  FADD.FTZ R3, R252, R62 ;  /* 0x0000003efc037221 */ /* 0x000fe20000010000 */
[----:B------:R-:W-:Y:S01]  /*14e80*/  MUFU.EX2 R168, R106 ;  /* 0x0000006a00a87308 */ /* 0x000fe20000000800 */
[-C--:B------:R-:W-:Y:S04]  /*14e90*/  HMMA.16816.F32.BF16 R84, R64, R76.reuse, R84 ;  /* 0x0000004c4054723c */ /* 0x080fe80000041854 */
[----:B--2---:R-:W-:Y:S01]  /*14ea0*/  F2FP.BF16.PACK_AB R148, R177, R176 ;  /* 0x000000b0b194723e */ /* 0x004fe200000010ff */
        /* <DEDUP_REMOVED lines=11> */
[----:B------:R-:W2:Y:S03]  /*14f60*/  LDSM.16.MT88.4 R76, [R189+0x1000] ;  /* 0x00100000bd4c783b */ /* 0x000ea60000004200 */
[----:B------:R-:W-:Y:S01]  /*14f70*/  FADD.FTZ R60, R243, R2 ;  /* 0x00000002f33c7221 */ /* 0x000fe20000010000 */
[----:B------:R-:W-:Y:S01]  /*14f80*/  MUFU.EX2 R170, R94 ;  /* 0x0000005e00aa7308 */ /* 0x000fe20000000800 */
[----:B------:R-:W-:Y:S02]  /*14f90*/  FADD.FTZ R2, R250, R62 ;  /* 0x0000003efa027221 */ /* 0x000fe40000010000 */
[-C--:B------:R-:W-:Y:S04]  /*14fa0*/  HMMA.16816.F32.BF16 R28, R64, R80.reuse, R28 ;  /* 0x00000050401c723c */ /* 0x080fe8000004181c */
[----:B------:R-:W-:Y:S03]  /*14fb0*/  FADD.FTZ R2, R220, R2 ;  /* 0x00000002dc027221 */ /* 0x000fe60000010000 */
[----:B------:R-:W3:Y:S01]  /*14fc0*/  MUFU.EX2 R94, R126 ;  /* 0x0000007e005e7308 */ /* 0x000ee20000000800 */
[C---:B------:R-:W-:Y:S08]  /*14fd0*/  HMMA.16816.F32.BF16 R32, R68.reuse, R80, R32 ;  /* 0x000000504420723c */ /* 0x040ff00000041820 */
[-C--:B------:R-:W-:Y:S01]  /*14fe0*/  HMMA.16816.F32.BF16 R36, R68, R82.reuse, R36 ;  /* 0x000000524424723c */ /* 0x080fe20000041824 */
[----:B------:R-:W-:Y:S07]  /*14ff0*/  MUFU.EX2 R172, R93 ;  /* 0x0000005d00ac7308 */ /* 0x000fee0000000800 */
[C---:B------:R-:W-:Y:S01]  /*15000*/  HMMA.16816.F32.BF16 R40, R64.reuse, R82, R40 ;  /* 0x000000524028723c */ /* 0x040fe20000041828 */
[----:B------:R-:W4:Y:S02]  /*15010*/  LDSM.16.MT88.4 R80, [R193+0x1000] ;  /* 0x00100000c150783b */ /* 0x000f240000004200 */
[----:B------:R-:W-:Y:S01]  /*15020*/  MUFU.EX2 R93, R128 ;  /* 0x00000080005d7308 */ /* 0x000fe20000000800 */
[----:B---3--:R-:W-:Y:S04]  /*15030*/  F2FP.BF16.PACK_AB R152, R94, R98 ;  /* 0x000000625e98723e */ /* 0x008fe800000010ff */
[-C--:B-1----:R-:W-:Y:S05]  /*15040*/  HMMA.16816.F32.BF16 R44, R64, R72.reuse, R44 ;  /* 0x00000048402c723c */ /* 0x082fea000004182c */
[----:B------:R-:W-:Y:S03]  /*15050*/  MUFU.EX2 R145, R117 ;  /* 0x0000007500917308 */ /* 0x000fe60000000800 */
[C---:B------:R-:W-:Y:S07]  /*15060*/  HMMA.16816.F32.BF16 R48, R68.reuse, R72, R48 ;  /* 0x000000484430723c */ /* 0x040fee0000041830 */
[----:B------:R-:W-:Y:S01]  /*15070*/  MUFU.EX2 R144, R118 ;  /* 0x0000007600907308 */ /* 0x000fe20000000800 */
[-C--:B------:R-:W-:Y:S07]  /*15080*/  HMMA.16816.F32.BF16 R52, R68, R74.reuse, R52 ;  /* 0x0000004a4434723c */ /* 0x080fee0000041834 */
        /* <DEDUP_REMOVED lines=8> */
[----:B------:R-:W3:Y:S01]  /*15110*/  MUFU.EX2 R162, R116 ;  /* 0x0000007400a27308 */ /* 0x000ee20000000800 */
[----:B------:R-:W-:Y:S02]  /*15120*/  F2FP.BF16.PACK_AB R66, R183, R181 ;  /* 0x000000b5b742723e */ /* 0x000fe400000010ff */
[----:B------:R-:W-:Y:S02]  /*15130*/  F2FP.BF16.PACK_AB R67, R178, R179 ;  /* 0x000000b3b243723e */ /* 0x000fe400000010ff */
[----:B------:R-:W-:Y:S05]  /*15140*/  F2FP.BF16.PACK_AB R71, R140, R141 ;  /* 0x0000008d8c47723e */ /* 0x000fea00000010ff */
[-C--:B--2---:R-:W-:Y:S01]  /*15150*/  HMMA.16816.F32.BF16 R4, R64, R76.reuse, R4 ;  /* 0x0000004c4004723c */ /* 0x084fe20000041804 */
[----:B------:R-:W2:Y:S07]  /*15160*/  MUFU.EX2 R159, R160 ;  /* 0x000000a0009f7308 */ /* 0x000eae0000000800 */
[C---:B------:R-:W-:Y:S03]  /*15170*/  HMMA.16816.F32.BF16 R8, R68.reuse, R76, R8 ;  /* 0x0000004c4408723c */ /* 0x040fe60000041808 */
[----:B------:R-:W5:Y:S01]  /*15180*/  MUFU.EX2 R157, R124 ;  /* 0x0000007c009d7308 */ /* 0x000f620000000800 */
[----:B---3--:R-:W-:Y:S04]  /*15190*/  F2FP.BF16.PACK_AB R149, R162, R163 ;  /* 0x000000a3a295723e */ /* 0x008fe800000010ff */
[-C--:B------:R-:W-:Y:S08]  /*151a0*/  HMMA.16816.F32.BF16 R12, R68, R78.reuse, R12 ;  /* 0x0000004e440c723c */ /* 0x080ff0000004180c */
[C---:B------:R-:W-:Y:S01]  /*151b0*/  HMMA.16816.F32.BF16 R16, R64.reuse, R78, R16 ;  /* 0x0000004e4010723c */ /* 0x040fe20000041810 */
[----:B------:R-:W3:Y:S03]  /*151c0*/  LDSM.16.MT88.4 R76, [R189+0x1800] ;  /* 0x00180000bd4c783b */ /* 0x000ee60000004200 */
[----:B--2---:R-:W-:Y:S04]  /*151d0*/  F2FP.BF16.PACK_AB R150, R159, R161 ;  /* 0x000000a19f96723e */ /* 0x004fe800000010ff */
[-C--:B----4-:R-:W-:Y:S04]  /*151e0*/  HMMA.16816.F32.BF16 R84, R64, R80.reuse, R84 ;  /* 0x000000504054723c */ /* 0x090fe80000041854 */
[----:B-----5:R-:W-:Y:S04]  /*151f0*/  F2FP.BF16.PACK_AB R151, R157, R158 ;  /* 0x0000009e9d97723e */ /* 0x020fe800000010ff */
[C---:B------:R-:W-:Y:S08]  /*15200*/  HMMA.16816.F32.BF16 R88, R68.reuse, R80, R88 ;  /* 0x000000504458723c */ /* 0x040ff00000041858 */
[-C--:B------:R-:W-:Y:S08]  /*15210*/  HMMA.16816.F32.BF16 R20, R68, R82.reuse, R20 ;  /* 0x000000524414723c */ /* 0x080ff00000041814 */
[C---:B------:R-:W-:Y:S01]  /*15220*/  HMMA.16816.F32.BF16 R24, R64.reuse, R82, R24 ;  /* 0x000000524018723c */ /* 0x040fe20000041818 */
[----:B------:R-:W2:Y:S07]  /*15230*/  LDSM.16.MT88.4 R80, [R193+0x1800] ;  /* 0x00180000c150783b */ /* 0x000eae0000004200 */
[-C--:B------:R-:W-:Y:S08]  /*15240*/  HMMA.16816.F32.BF16 R28, R64, R100.reuse, R28 ;  /* 0x00000064401c723c */ /* 0x080ff0000004181c */
[C---:B------:R-:W-:Y:S08]  /*15250*/  HMMA.16816.F32.BF16 R32, R68.reuse, R100, R32 ;  /* 0x000000644420723c */ /* 0x040ff00000041820 */
[-C--:B------:R-:W-:Y:S08]  /*15260*/  HMMA.16816.F32.BF16 R36, R68, R102.reuse, R36 ;  /* 0x000000664424723c */ /* 0x080ff00000041824 */
[C---:B------:R-:W-:Y:S01]  /*15270*/  HMMA.16816.F32.BF16 R40, R64.reuse, R102, R40 ;  /* 0x000000664028723c */ /* 0x040fe20000041828 */
[----:B------:R-:W4:Y:S07]  /*15280*/  LDSM.16.MT88.4 R100, [R190+0x1800] ;  /* 0x00180000be64783b */ /* 0x000f2e0000004200 */
        /* <DEDUP_REMOVED lines=13> */
[-C--:B---3--:R-:W-:Y:S08]  /*15360*/  HMMA.16816.F32.BF16 R4, R64, R76.reuse, R4 ;  /* 0x0000004c4004723c */ /* 0x088ff00000041804 */
[C---:B------:R-:W-:Y:S01]  /*15370*/  HMMA.16816.F32.BF16 R8, R68.reuse, R76, R8 ;  /* 0x0000004c4408723c */ /* 0x040fe20000041808 */
[----:B------:R-:W-:Y:S07]  /*15380*/  MUFU.EX2 R77, R127 ;  /* 0x0000007f004d7308 */ /* 0x000fee0000000800 */
[-C--:B------:R-:W-:Y:S03]  /*15390*/  HMMA.16816.F32.BF16 R12, R68, R78.reuse, R12 ;  /* 0x0000004e440c723c */ /* 0x080fe6000004180c */
[----:B------:R-:W-:Y:S05]  /*153a0*/  MUFU.EX2 R76, R129 ;  /* 0x00000081004c7308 */ /* 0x000fea0000000800 */
[C---:B------:R-:W-:Y:S05]  /*153b0*/  HMMA.16816.F32.BF16 R16, R64.reuse, R78, R16 ;  /* 0x0000004e4010723c */ /* 0x040fea0000041810 */
[----:B------:R-:W3:Y:S03]  /*153c0*/  MUFU.EX2 R79, R130 ;  /* 0x00000082004f7308 */ /* 0x000ee60000000800 */
[-C--:B--2---:R-:W-:Y:S07]  /*153d0*/  HMMA.16816.F32.BF16 R84, R64, R80.reuse, R84 ;  /* 0x000000504054723c */ /* 0x084fee0000041854 */
[----:B------:R-:W2:Y:S01]  /*153e0*/  MUFU.EX2 R78, R125 ;  /* 0x0000007d004e7308 */ /* 0x000ea20000000800 */
[C---:B------:R-:W-:Y:S08]  /*153f0*/  HMMA.16816.F32.BF16 R88, R68.reuse, R80, R88 ;  /* 0x000000504458723c */ /* 0x040ff00000041858 */
[-C--:B------:R-:W-:Y:S04]  /*15400*/  HMMA.16816.F32.BF16 R20, R68, R82.reuse, R20 ;  /* 0x000000524414723c */ /* 0x080fe80000041814 */
[----:B---3--:R-:W-:Y:S04]  /*15410*/  F2FP.BF16.PACK_AB R154, R79, R93 ;  /* 0x0000005d4f9a723e */ /* 0x008fe800000010ff */
[C---:B------:R-:W-:Y:S04]  /*15420*/  HMMA.16816.F32.BF16 R24, R64.reuse, R82, R24 ;  /* 0x000000524018723c */ /* 0x040fe80000041818 */
[----:B--2---:R-:W-:Y:S04]  /*15430*/  F2FP.BF16.PACK_AB R153, R77, R78 ;  /* 0x0000004e4d99723e */ /* 0x004fe800000010ff */
[-C--:B----4-:R-:W-:Y:S08]  /*15440*/  HMMA.16816.F32.BF16 R28, R64, R100.reuse, R28 ;  /* 0x00000064401c723c */ /* 0x090ff0000004181c */
[C---:B------:R-:W-:Y:S08]  /*15450*/  HMMA.16816.F32.BF16 R32, R68.reuse, R100, R32 ;  /* 0x000000644420723c */ /* 0x040ff00000041820 */
[-C--:B------:R-:W-:Y:S08]  /*15460*/  HMMA.16816.F32.BF16 R36, R68, R102.reuse, R36 ;  /* 0x000000664424723c */ /* 0x080ff00000041824 */
[C---:B------:R-:W-:Y:S08]  /*15470*/  HMMA.16816.F32.BF16 R40, R64.reuse, R102, R40 ;  /* 0x000000664028723c */ /* 0x040ff00000041828 */
[-C--:B-1----:R-:W-:Y:S08]  /*15480*/  HMMA.16816.F32.BF16 R44, R64, R72.reuse, R44 ;  /* 0x00000048402c723c */ /* 0x082ff0000004182c */
[C---:B------:R-:W-:Y:S01]  /*15490*/  HMMA.16816.F32.BF16 R48, R68.reuse, R72, R48 ;  /* 0x000000484430723c */ /* 0x040fe20000041830 */
[----:B------:R-:W1:Y:S07]  /*154a0*/  MUFU.EX2 R72, R131 ;  /* 0x0000008300487308 */ /* 0x000e6e0000000800 */
[-C--:B------:R-:W-:Y:S08]  /*154b0*/  HMMA.16816.F32.BF16 R52, R68, R74.reuse, R52 ;  /* 0x0000004a4434723c */ /* 0x080ff00000041834 */
[----:B------:R-:W-:Y:S08]  /*154c0*/  HMMA.16816.F32.BF16 R56, R64, R74, R56 ;  /* 0x0000004a4038723c */ /* 0x000ff00000041838 */
[-C--:B------:R-:W-:Y:S01]  /*154d0*/  HMMA.16816.F32.BF16 R100, R148, R112.reuse, R4 ;  /* 0x000000709464723c */ /* 0x080fe20000041804 */
[----:B------:R-:W2:Y:S04]  /*154e0*/  LDSM.16.MT88.4 R4, [R192+0x2000] ;  /* 0x00200000c004783b */ /* 0x000ea80000004200 */
[----:B-1----:R-:W-:Y:S07]  /*154f0*/  F2FP.BF16.PACK_AB R155, R72, R76 ;  /* 0x0000004c489b723e */ /* 0x002fee00000010ff */
[C---:B------:R-:W-:Y:S07]  /*15500*/  HMMA.16816.F32.BF16 R104, R152.reuse, R112, R8 ;  /* 0x000000709868723c */ /* 0x040fee0000041808 */
[----:B------:R-:W-:Y:S01]  /*15510*/  FADD.FTZ R9, R133, R2 ;  /* 0x0000000285097221 */ /* 0x000fe20000010000 */
[-C--:B------:R-:W-:Y:S01]  /*15520*/  HMMA.16816.F32.BF16 R108, R152, R114.reuse, R12 ;  /* 0x00000072986c723c */ /* 0x080fe2000004180c */
[----:B------:R-:W3:Y:S03]  /*15530*/  LDL R12, [R1+0x4] ;  /* 0x00000400010c7983 */ /* 0x000ee60000100800 */
        /* <DEDUP_REMOVED lines=45> */
[----:B------:R-:W-:Y:S01]  /*15810*/  FADD.FTZ R4, R99, R0 ;  /* 0x0000000063047221 */ /* 0x000fe20000010000 */
[----:B------:R-:W-:Y:S01]  /*15820*/  MOV R99, R61 ;  /* 0x0000003d00637202 */ /* 0x000fe20000000f00 */
[----:B------:R-:W-:Y:S02]  /*15830*/  FADD.FTZ R2, R163, R8 ;  /* 0x00000008a3027221 */ /* 0x000fe40000010000 */
[----:B------:R-:W-:Y:S01]  /*15840*/  FADD.FTZ R0, R98, R5 ;  /* 0x0000000562007221 */ /* 0x000fe20000010000 */
[----:B------:R-:W-:Y:S04]  /*15850*/  HMMA.16816.F32.BF16 R148, R148, R6, R56 ;  /* 0x000000069494723c */ /* 0x000fe80000041838 */
[----:B------:R-:W-:Y:S01]  /*15860*/  FADD.FTZ R4, R78, R4 ;  /* 0x000000044e047221 */ /* 0x000fe20000010000 */
[----:B------:R-:W-:Y:S01]  /*15870*/  MOV R98, R95 ;  /* 0x0000005f00627202 */ /* 0x000fe20000000f00 */
[----:B------:R-:W-:Y:S02]  /*15880*/  FADD.FTZ R5, R162, R2 ;  /* 0x00000002a2057221 */ /* 0x000fe40000010000 */
[----:B------:R-:W-:Y:S01]  /*15890*/  FADD.FTZ R2, R94, R0 ;  /* 0x000000005e027221 */ /* 0x000fe20000010000 */
[----:B------:R-:W-:Y:S03]  /*158a0*/  MOV R94, R96 ;  /* 0x00000060005e7202 */ /* 0x000fe60000000f00 */
[----:B------:R-:W-:Y:S02]  /*158b0*/  FADD.FTZ R0, R77, R4 ;  /* 0x000000044d007221 */ /* 0x000fe40000010000 */
[----:B------:R-:W-:Y:S01]  /*158c0*/  FADD.FTZ R4, R93, R2 ;  /* 0x000000025d047221 */ /* 0x000fe20000010000 */
[----:B------:R-:W-:Y:S01]  /*158d0*/  MOV R93, R97 ;  /* 0x00000061005d7202 */ /* 0x000fe20000000f00 */
[----:B------:R-:W-:Y:S01]  /*158e0*/  FADD.FTZ R2, R76, R0 ;  /* 0x000000004c027221 */ /* 0x000fe20000010000 */
[----:B------:R-:W-:Y:S01]  /*158f0*/  IADD3 R0, R206, -0x1, RZ ;  /* 0xffffffffce007810 */ /* 0x000fe20007ffe0ff */
[----:B------:R-:W-:Y:S02]  /*15900*/  FADD.FTZ R3, R177, R3 ;  /* 0x00000003b1037221 */ /* 0x000fe40000010000 */
[----:B------:R-:W-:Y:S02]  /*15910*/  FADD.FTZ R2, R72, R2 ;  /* 0x0000000248027221 */ /* 0x000fe40000010000 */
[----:B------:R-:W-:Y:S02]  /*15920*/  FADD.FTZ R3, R161, R3 ;  /* 0x00000003a1037221 */ /* 0x000fe40000010000 */
[----:B------:R-:W-:Y:S01]  /*15930*/  FADD.FTZ R5, R158, R5 ;  /* 0x000000059e057221 */ /* 0x000fe20000010000 */
[----:B------:R1:W-:Y:S01]  /*15940*/  STL [R1], R2 ;  /* 0x0000000201007387 */ /* 0x0003e20000100800 */
[----:B------:R-:W-:Y:S02]  /*15950*/  FADD.FTZ R238, R159, R3 ;  /* 0x000000039fee7221 */ /* 0x000fe40000010000 */
[----:B------:R-:W-:Y:S02]  /*15960*/  FADD.FTZ R240, R157, R5 ;  /* 0x000000059df07221 */ /* 0x000fe40000010000 */
[----:B------:R-:W-:Y:S01]  /*15970*/  FADD.FTZ R251, R79, R4 ;  /* 0x000000044ffb7221 */ /* 0x000fe20000010000 */
[----:B---3--:R-:W-:Y:S02]  /*15980*/  ISETP.GT.AND P0, PT, R206, R12, PT ;  /* 0x0000000cce00720c */ /* 0x008fe40003f04270 */
[----:B------:R-:W-:Y:S11]  /*15990*/  MOV R206, R0 ;  /* 0x0000000000ce7202 */ /* 0x000ff60000000f00 */
[----:B-1----:R-:W-:-:S05]  /*159a0*/  @P0 BRA `(.L_x_2643) ;  /* 0xffffb00000000947 */ /* 0x002fca000383ffff */
.L_x_2615:
[----:B------:R-:W-:Y:S05]  /*159b0*/  BRA.DIV ~URZ, `(.L_x_2644) ;  /* 0x000085527f007947 */ /* 0x000fea000b800000 */
[----:B------:R1:W2:Y:S02]  /*159c0*/  SHFL.BFLY PT, R0, R238, 0x2, 0x1f ;  /* 0x0c401f00ee007f89 */ /* 0x0002a400000e0000 */
.L_x_2763:
[----:B--2---:R-:W-:Y:S01]  /*159d0*/  FADD.FTZ R4, R0, R238 ;  /* 0x000000ee00047221 */ /* 0x004fe20000010000 */
[----:B------:R-:W-:Y:S05]  /*159e0*/  BRA.DIV ~URZ, `(.L_x_2645) ;  /* 0x000085827f007947 */ /* 0x000fea000b800000 */
[----:B------:R-:W2:Y:S04]  /*159f0*/  LDL.LU R9, [R1] ;  /* 0x0000000001097983 */ /* 0x000ea80000300800 */
[----:B------:R-:W3:Y:S04]  /*15a00*/  SHFL.BFLY PT, R0, R240, 0x2, 0x1f ;  /* 0x0c401f00f0007f89 */ /* 0x000ee800000e0000 */
[----:B------:R-:W4:Y:S04]  /*15a10*/  SHFL.BFLY PT, R2, R251, 0x2, 0x1f ;  /* 0x0c401f00fb027f89 */ /* 0x000f2800000e0000 */
[----:B------:R-:W5:Y:S01]  /*15a20*/  SHFL.BFLY PT, R3, R4, 0x1, 0x1f ;  /* 0x0c201f0004037f89 */ /* 0x000f6200000e0000 */
[----:B---3--:R-:W-:-:S02]  /*15a30*/  FADD.FTZ R0, R0, R240 ;  /* 0x000000f000007221 */ /* 0x008fc40000010000 */
[----:B----4-:R-:W-:-:S03]  /*15a40*/  FADD.FTZ R2, R2, R251 ;  /* 0x000000fb02027221 */ /* 0x010fc60000010000 */
[----:B------:R-:W3:Y:S01]  /*15a50*/  SHFL.BFLY PT, R5, R0, 0x1, 0x1f ;  /* 0x0c201f0000057f89 */ /* 0x000ee200000e0000 */
[----:B-----5:R-:W-:-:S03]  /*15a60*/  FADD.FTZ R4, R4, R3 ;  /* 0x0000000304047221 */ /* 0x020fc60000010000 */
[----:B------:R-:W4:Y:S01]  /*15a70*/  SHFL.BFLY PT, R6, R2, 0x1, 0x1f ;  /* 0x0c201f0002067f89 */ /* 0x000f2200000e0000 */
[----:B---3--:R-:W-:Y:S02]  /*15a80*/  FADD.FTZ R5, R0, R5 ;  /* 0x0000000500057221 */ /* 0x008fe40000010000 */
[----:B----4-:R-:W-:Y:S01]  /*15a90*/  FADD.FTZ R6, R2, R6 ;  /* 0x0000000602067221 */ /* 0x010fe20000010000 */
[----:B--2---:R-:W2:Y:S02]  /*15aa0*/  SHFL.BFLY PT, R7, R9, 0x2, 0x1f ;  /* 0x0c401f0009077f89 */ /* 0x004ea400000e0000 */
[----:B--2---:R-:W-:-:S05]  /*15ab0*/  FADD.FTZ R7, R7, R9 ;  /* 0x0000000907077221 */ /* 0x004fca0000010000 */
[----:B------:R2:W3:Y:S02]  /*15ac0*/  SHFL.BFLY PT, R8, R7, 0x1, 0x1f ;  /* 0x0c201f0007087f89 */ /* 0x0004e400000e0000 */
.L_x_2764:
[----:B------:R-:W-:Y:S01]  /*15ad0*/  FSETP.NE.FTZ.AND P3, PT, R4, RZ, PT ;  /* 0x000000ff0400720b */ /* 0x000fe20003f75000 */
[----:B------:R-:W-:Y:S01]  /*15ae0*/  CS2R R2, SRZ ;  /* 0x0000000000027805 */ /* 0x000fe2000001ff00 */
[----:B------:R-:W-:Y:S02]  /*15af0*/  MOV R0, RZ ;  /* 0x000000ff00007202 */ /* 0x000fe40000000f00 */
[----:B------:R-:W-:Y:S02]  /*15b00*/  FSETP.NE.FTZ.AND P2, PT, R5, RZ, PT ;  /* 0x000000ff0500720b */ /* 0x000fe40003f55000 */
[----:B------:R-:W-:Y:S02]  /*15b10*/  FSETP.NE.FTZ.AND P1, PT, R6, RZ, PT ;  /* 0x000000ff0600720b */ /* 0x000fe40003f35000 */
[----:B------:R-:W-:Y:S02]  /*15b20*/  MOV R25, 0xff800000 ;  /* 0xff80000000197802 */ /* 0x000fe40000000f00 */
[----:B------:R-:W-:-:S02]  /*15b30*/  MOV R23, 0xff800000 ;  /* 0xff80000000177802 */ /* 0x000fc40000000f00 */
[----:B------:R-:W-:Y:S01]  /*15b40*/  MOV R24, 0xff800000 ;  /* 0xff80000000187802 */ /* 0x000fe20000000f00 */
[----:B------:R-:W4:Y:S01]  /*15b50*/  @P3 MUFU.RCP R0, R4 ;  /* 0x0000000400003308 */ /* 0x000f220000001000 */
[----:B------:R-:W-:-:S05]  /*15b60*/  MOV R22, 0xff800000 ;  /* 0xff80000000167802 */ /* 0x000fca0000000f00 */
[----:B------:R-:W-:Y:S02]  /*15b70*/  @P1 MOV R10, 0x3f317218 ;  /* 0x3f317218000a1802 */ /* 0x000fe40000000f00 */
[----:B------:R5:W-:Y:S01]  /*15b80*/  @P3 MUFU.LG2 R9, R4 ;  /* 0x0000000400093308 */ /* 0x000be20000000c00 */
[----:B----4-:R-:W-:-:S07]  /*15b90*/  FMUL.FTZ R66, R0, R100 ;  /* 0x0000006400427220 */ /* 0x010fce0000410000 */
[----:B------:R-:W-:Y:S01]  /*15ba0*/  @P2 MUFU.RCP R3, R5 ;  /* 0x0000000500032308 */ /* 0x000fe20000001000 */
[C---:B------:R-:W-:Y:S02]  /*15bb0*/  FMUL.FTZ R67, R0.reuse, R101 ;  /* 0x0000006500437220 */ /* 0x040fe40000410000 */
[C---:B------:R-:W-:Y:S02]  /*15bc0*/  FMUL.FTZ R68, R0.reuse, R112 ;  /* 0x0000007000447220 */ /* 0x040fe40000410000 */
[----:B------:R-:W-:Y:S02]  /*15bd0*/  FMUL.FTZ R69, R0, R113 ;  /* 0x0000007100457220 */ /* 0x000fe40000410000 */
[----:B---3-5:R-:W-:Y:S01]  /*15be0*/  FADD.FTZ R4, R8, R7 ;  /* 0x0000000708047221 */ /* 0x028fe20000010000 */
[----:B------:R-:W-:Y:S01]  /*15bf0*/  @P1 MUFU.RCP R2, R6 ;  /* 0x0000000600021308 */ /* 0x000fe20000001000 */
[C---:B------:R-:W-:Y:S02]  /*15c00*/  FMUL.FTZ R70, R0.reuse, R84 ;  /* 0x0000005400467220 */ /* 0x040fe40000410000 */
[----:B------:R-:W-:Y:S01]  /*15c10*/  FMUL.FTZ R71, R0, R85 ;  /* 0x0000005500477220 */ /* 0x000fe20000410000 */
[----:B------:R-:W-:Y:S01]  /*15c20*/  FSETP.NE.FTZ.AND P0, PT, R4, RZ, PT ;  /* 0x000000ff0400720b */ /* 0x000fe20003f15000 */
[----:B------:R-:W-:-:S02]  /*15c30*/  FMUL.FTZ R72, R0, R120 ;  /* 0x0000007800487220 */ /* 0x000fc40000410000 */
[C---:B------:R-:W-:Y:S01]  /*15c40*/  FMUL.FTZ R73, R0.reuse, R121 ;  /* 0x0000007900497220 */ /* 0x040fe20000410000 */
[----:B--2---:R2:W3:Y:S01]  /*15c50*/  @P2 MUFU.LG2 R7, R5 ;  /* 0x0000000500072308 */ /* 0x0044e20000000c00 */
        /* <DEDUP_REMOVED lines=8> */
[----:B--2---:R-:W-:Y:S01]  /*15ce0*/  @P2 MOV R5, 0x3f317218 ;  /* 0x3f31721800052802 */ /* 0x004fe20000000f00 */
[----:B------:R-:W2:Y:S01]  /*15cf0*/  @P1 MUFU.LG2 R0, R6 ;  /* 0x0000000600001308 */ /* 0x000ea20000000c00 */
        /* <DEDUP_REMOVED lines=8> */
[----:B--2---:R-:W-:Y:S01]  /*15d80*/  @P1 FMUL.FTZ R7, R0, 0.69314718246459960938 ;  /* 0x3f31721800071820 */ /* 0x004fe20000410000 */
[----:B------:R-:W-:Y:S01]  /*15d90*/  MOV R0, RZ ;  /* 0x000000ff00007202 */ /* 0x000fe20000000f00 */
[----:B------:R-:W-:-:S02]  /*15da0*/  FMUL.FTZ R85, R3, R123 ;  /* 0x0000007b03557220 */ /* 0x000fc40000410000 */
[C---:B------:R-:W-:Y:S02]  /*15db0*/  FMUL.FTZ R98, R3.reuse, R126 ;  /* 0x0000007e03627220 */ /* 0x040fe40000410000 */
[C---:B------:R-:W-:Y:S01]  /*15dc0*/  FMUL.FTZ R99, R3.reuse, R127 ;  /* 0x0000007f03637220 */ /* 0x040fe20000410000 */
[----:B------:R-:W2:Y:S01]  /*15dd0*/  @P0 MUFU.RCP R0, R4 ;  /* 0x0000000400000308 */ /* 0x000ea20000001000 */
        /* <DEDUP_REMOVED lines=23> */
[----:B------:R3:W4:Y:S01]  /*15f50*/  @P0 MUFU.LG2 R2, R4 ;  /* 0x0000000400020308 */ /* 0x0007220000000c00 */
[----:B------:R-:W-:Y:S02]  /*15f60*/  @P3 FMUL.FTZ R6, R3, c[0x0][0x2d0] ;  /* 0x0000b40003063a20 */ /* 0x000fe40000410000 */
[----:B------:R-:W-:Y:S02]  /*15f70*/  @P1 FMUL.FTZ R3, R10, c[0x0][0x2d0] ;  /* 0x0000b4000a031a20 */ /* 0x000fe40000410000 */
[----:B------:R-:W-:Y:S02]  /*15f80*/  @P3 FMUL.FTZ R9, R9, 0.69314718246459960938 ;  /* 0x3f31721809093820 */ /* 0x000fe40000410000 */
[----:B------:R-:W-:Y:S01]  /*15f90*/  @P1 FFMA.FTZ R25, R3, R95, R7 ;  /* 0x0000005f03191223 */ /* 0x000fe20000010007 */
[----:B------:R-:W-:Y:S01]  /*15fa0*/  @P0 MOV R3, 0x3f317218 ;  /* 0x3f31721800030802 */ /* 0x000fe20000000f00 */
[----:B------:R-:W-:Y:S02]  /*15fb0*/  @P2 FMUL.FTZ R5, R5, c[0x0][0x2d0] ;  /* 0x0000b40005052a20 */ /* 0x000fe40000410000 */
[----:B--2---:R-:W-:-:S02]  /*15fc0*/  FMUL.FTZ R30, R0, R106 ;  /* 0x0000006a001e7220 */ /* 0x004fc40000410000 */
[----:B------:R-:W-:Y:S02]  /*15fd0*/  @P0 FMUL.FTZ R3, R3, c[0x0][0x2d0] ;  /* 0x0000b40003030a20 */ /* 0x000fe40000410000 */
[----:B------:R-:W-:Y:S01]  /*15fe0*/  FMUL.FTZ R31, R0, R107 ;  /* 0x0000006b001f7220 */ /* 0x000fe20000410000 */
[----:B---3--:R-:W-:Y:S01]  /*15ff0*/  MOV R4, 0x1 ;  /* 0x0000000100047802 */ /* 0x008fe20000000f00 */
[----:B----4-:R-:W-:Y:S02]  /*16000*/  @P0 FMUL.FTZ R2, R2, 0.69314718246459960938 ;  /* 0x3f31721802020820 */ /* 0x010fe40000410000 */
        /* <DEDUP_REMOVED lines=18> */
.L_x_2510:
        /* <DEDUP_REMOVED lines=19> */
.L_x_2647:
[----:B---3--:R-:W-:Y:S05]  /*16260*/  BSYNC B0 ;  /* 0x0000000000007941 */ /* 0x008fea0003800000 */
.L_x_2646:
        /* <DEDUP_REMOVED lines=101> */
.L_x_2650:
        /* <DEDUP_REMOVED lines=132> */
.L_x_2765:
[----:B------:R-:W-:Y:S05]  /*17100*/  BRA.DIV ~URZ, `(.L_x_2653) ;  /* 0x000071227f007947 */ /* 0x000fea000b800000 */
[----:B------:R3:W4:Y:S02]  /*17110*/  SHFL.IDX PT, R2, R6, RZ, 0x181f ;  /* 0x00181fff06027589 */ /* 0x00072400000e0000 */
.L_x_2766:
        /* <DEDUP_REMOVED lines=14> */
.L_x_2767:
        /* <DEDUP_REMOVED lines=8> */
.L_x_2768:
[----:B------:R-:W-:Y:S05]  /*17280*/  BRA.DIV ~URZ, `(.L_x_2656) ;  /* 0x000071527f007947 */ /* 0x000fea000b800000 */
[----:B-1----:R1:W2:Y:S02]  /*17290*/  SHFL.IDX PT, R2, R6, 0x2, 0x181f ;  /* 0x00581f0006027f89 */ /* 0x0022a400000e0000 */
.L_x_2769:
        /* <DEDUP_REMOVED lines=9> */
.L_x_2770:
        /* <DEDUP_REMOVED lines=8> */
.L_x_2771:
[----:B------:R-:W-:Y:S05]  /*173b0*/  BRA.DIV ~URZ, `(.L_x_2659) ;  /* 0x000071d27f007947 */ /* 0x000fea000b800000 */
[----:B--2---:R2:W1:Y:S02]  /*173c0*/  SHFL.IDX PT, R2, R6, 0x4, 0x181f ;  /* 0x00981f0006027f89 */ /* 0x00446400000e0000 */
.L_x_2772:
        /* <DEDUP_REMOVED lines=9> */
.L_x_2773:
        /* <DEDUP_REMOVED lines=8> */
.L_x_2774:
[----:B------:R-:W-:Y:S05]  /*174e0*/  BRA.DIV ~URZ, `(.L_x_2662) ;  /* 0x000072527f007947 */ /* 0x000fea000b800000 */
[----:B--2---:R2:W3:Y:S02]  /*174f0*/  SHFL.IDX PT, R2, R6, 0x6, 0x181f ;  /* 0x00d81f0006027f89 */ /* 0x0044e400000e0000 */
.L_x_2775:
        /* <DEDUP_REMOVED lines=9> */
.L_x_2776:
        /* <DEDUP_REMOVED lines=8> */
.L_x_2651:
        /* <DEDUP_REMOVED lines=33> */
.L_x_2777:
[----:B------:R-:W-:Y:S05]  /*17820*/  BRA.DIV ~URZ, `(.L_x_2666) ;  /* 0x000070c27f007947 */ /* 0x000fea000b800000 */
[----:B------:R3:W4:Y:S02]  /*17830*/  SHFL.IDX PT, R0, R12, RZ, 0x1c1f ;  /* 0x001c1fff0c007589 */ /* 0x00072400000e0000 */
.L_x_2778:
        /* <DEDUP_REMOVED lines=28> */
[C---:B------:R-:W-:Y:S02]  /*17a00*/  IADD3 R11, R248.reuse, 0x28, RZ ;  /* 0x00000028f80b7810 */ /* 0x040fe40007ffe0ff */
[----:B----4-:R-:W-:Y:S01]  /*17a10*/  @!P1 LEA R6, P0, R9, R0, 0x2 ;  /* 0x0000000009069211 */ /* 0x010fe200078010ff */
[----:B------:R2:W-:Y:S01]  /*17a20*/  @!P3 ST.E.64 [R2.64], R70 ;  /* 0x000000460200b985 */ /* 0x0005e2000c101b06 */
[----:B------:R-:W-:Y:S02]  /*17a30*/  ISETP.GE.AND P4, PT, R11, c[0x0][0x3c8], PT ;  /* 0x0000f2000b007a0c */ /* 0x000fe40003f86270 */
[----:B------:R-:W-:Y:S02]  /*17a40*/  @!P1 LEA.HI.X R7, R9, R4, R10, 0x2, P0 ;  /* 0x0000000409079211 */ /* 0x000fe400000f140a */
[----:B------:R-:W-:-:S02]  /*17a50*/  IADD3 R9, R248, 0x20, RZ ;  /* 0x00000020f8097810 */ /* 0x000fc40007ffe0ff */
[C---:B------:R-:W-:Y:S01]  /*17a60*/  IADD3 R13, R248.reuse, 0x30, RZ ;  /* 0x00000030f80d7810 */ /* 0x040fe20007ffe0ff */
        /* <DEDUP_REMOVED lines=10> */
[C---:B------:R-:W-:Y:S02]  /*17b10*/  IADD3 R14, R248.reuse, 0x30, RZ ;  /* 0x00000030f80e7810 */ /* 0x040fe40007ffe0ff */
[C---:B----4-:R-:W-:Y:S01]  /*17b20*/  @!P3 LEA R6, P0, R13.reuse, R0, 0x2 ;  /* 0x000000000d06b211 */ /* 0x050fe200078010ff */
        /* <DEDUP_REMOVED lines=9> */
.L_x_2668:
[----:B------:R-:W-:Y:S05]  /*17bc0*/  BSYNC B0 ;  /* 0x0000000000007941 */ /* 0x000fea0003800000 */
.L_x_2667:
[----:B------:R-:W-:Y:S05]  /*17bd0*/  BRA.DIV ~URZ, `(.L_x_2669) ;  /* 0x00006d827f007947 */ /* 0x000fea000b800000 */
[----:B--2---:R2:W1:Y:S04]  /*17be0*/  SHFL.IDX PT, R4, R5, 0x1, 0x1c1f ;  /* 0x003c1f0005047f89 */ /* 0x00446800000e0000 */
[----:B----4-:R2:W4:Y:S02]  /*17bf0*/  SHFL.IDX PT, R0, R12, 0x1, 0x1c1f ;  /* 0x003c1f000c007f89 */ /* 0x01052400000e0000 */
.L_x_2779:
[----:B------:R-:W-:Y:S01]  /*17c00*/  BSSY B0, `(.L_x_2670) ;  /* 0x0000038000007945 */ /* 0x000fe20003800000 */
[----:B------:R-:W-:Y:S05]  /*17c10*/  @P6 BRA `(.L_x_2671) ;  /* 0x0000036000006947 */ /* 0x000fea0003800000 */
[C---:B------:R-:W-:Y:S02]  /*17c20*/  ISETP.GE.AND P1, PT, R248.reuse, c[0x0][0x3c8], PT ;  /* 0x0000f200f8007a0c */ /* 0x040fe40003f26270 */
[C---:B------:R-:W-:Y:S02]  /*17c30*/  IADD3 R6, R248.reuse, 0x8, RZ ;  /* 0x00000008f8067810 */ /* 0x040fe40007ffe0ff */
[----:B------:R-:W-:Y:S02]  /*17c40*/  IADD3 R13, R248, 0x10, RZ ;  /* 0x00000010f80d7810 */ /* 0x000fe40007ffe0ff */
[----:B------:R-:W-:-:S02]  /*17c50*/  ISETP.GE.AND P0, PT, R6, c[0x0][0x3c8], PT ;  /* 0x0000f20006007a0c */ /* 0x000fc40003f06270 */
[C---:B------:R-:W-:Y:S02]  /*17c60*/  IADD3 R10, R248.reuse, 0x18, RZ ;  /* 0x00000018f80a7810 */ /* 0x040fe40007ffe0ff */
        /* <DEDUP_REMOVED lines=26> */
[----:B-1----:R-:W-:Y:S02]  /*17e10*/  @!P4 LEA R2, P0, R10, R0, 0x2 ;  /* 0x000000000a02c211 */ /* 0x002fe400078010ff */
[----:B------:R-:W-:Y:S02]  /*17e20*/  IADD3 R16, R248, 0x28, RZ ;  /* 0x00000028f8107810 */ /* 0x000fe40007ffe0ff */
[----:B------:R-:W-:Y:S02]  /*17e30*/  @!P4 LEA.HI.X R3, R10, R4, R11, 0x2, P0 ;  /* 0x000000040a03c211 */ /* 0x000fe400000f140b */
[C---:B------:R-:W-:Y:S02]  /*17e40*/  @!P5 LEA R10, P0, R17.reuse, R0, 0x2 ;  /* 0x00000000110ad211 */ /* 0x040fe400078010ff */
        /* <DEDUP_REMOVED lines=19> */
.L_x_2671:
[----:B------:R-:W-:Y:S05]  /*17f80*/  BSYNC B0 ;  /* 0x0000000000007941 */ /* 0x000fea0003800000 */
.L_x_2670:
[----:B------:R-:W-:Y:S05]  /*17f90*/  BRA.DIV ~URZ, `(.L_x_2672) ;  /* 0x00006a927f007947 */ /* 0x000fea000b800000 */
[----:B-1----:R1:W2:Y:S02]  /*17fa0*/  SHFL.IDX PT, R4, R5, 0x2, 0x1c1f ;  /* 0x005c1f0005047f89 */ /* 0x0022a400000e0000 */
.L_x_2780:
[----:B------:R-:W-:Y:S05]  /*17fb0*/  BRA.DIV ~URZ, `(.L_x_2673) ;  /* 0x00006ae27f007947 */ /* 0x000fea000b800000 */
[----:B----4-:R4:W1:Y:S02]  /*17fc0*/  SHFL.IDX PT, R0, R12, 0x2, 0x1c1f ;  /* 0x005c1f000c007f89 */ /* 0x01086400000e0000 */
.L_x_2781:
[----:B------:R-:W-:Y:S01]  /*17fd0*/  LOP3.LUT P0, RZ, R204, 0x1, RZ, 0xc0, !PT ;  /* 0x00000001ccff7812 */ /* 0x000fe2000780c0ff */
[----:B------:R-:W-:-:S12]  /*17fe0*/  BSSY B0, `(.L_x_2674) ;  /* 0x0000038000007945 */ /* 0x000fd80003800000 */
[----:B------:R-:W-:Y:S05]  /*17ff0*/  @P0 BRA `(.L_x_2675) ;  /* 0x0000036000000947 */ /* 0x000fea0003800000 */
[C---:B------:R-:W-:Y:S02]  /*18000*/  IADD3 R13, R248.reuse, 0x8, RZ ;  /* 0x00000008f80d7810 */ /* 0x040fe40007ffe0ff */
[C---:B------:R-:W-:Y:S02]  /*18010*/  ISETP.GE.AND P1, PT, R248.reuse, c[0x0][0x3c8], PT ;  /* 0x0000f200f8007a0c */ /* 0x040fe40003f26270 */
        /* <DEDUP_REMOVED lines=18> */
[C---:B------:R-:W-:Y:S01]  /*18140*/  IADD3 R17, R248.reuse, 0x28, RZ ;  /* 0x00000028f8117810 */ /* 0x040fe20007ffe0ff */
[----:B------:R1:W-:Y:S01]  /*18150*/  @!P0 ST.E.64 [R2.64], R34 ;  /* 0x0000002202008985 */ /* 0x0003e2000c101b06 */
[----:B------:R-:W-:Y:S02]  /*18160*/  @!P4 LEA.HI.X R9, R11, R4, R13, 0x2, P2 ;  /* 0x000000040b09c211 */ /* 0x000fe400010f140d */
[C---:B------:R-:W-:Y:S02]  /*18170*/  IADD3 R11, R248.reuse, 0x18, RZ ;  /* 0x00000018f80b7810 */ /* 0x040fe40007ffe0ff */
[C---:B------:R-:W-:Y:S01]  /*18180*/  IADD3 R15, R248.reuse, 0x30, RZ ;  /* 0x00000030f80f7810 */ /* 0x040fe20007ffe0ff */
[----:B------:R2:W-:Y:S01]  /*18190*/  @!P4 ST.E.64 [R8.64], R38 ;  /* 0x000000260800c985 */ /* 0x0005e2000c101b06 */
[----:B------:R-:W-:Y:S02]  /*181a0*/  ISETP.GE.AND P2, PT, R17, c[0x0][0x3c8], PT ;  /* 0x0000f20011007a0c */ /* 0x000fe40003f46270 */
[----:B------:R-:W-:-:S02]  /*181b0*/  IADD3 R13, R248, 0x38, RZ ;  /* 0x00000038f80d7810 */ /* 0x000fc40007ffe0ff */
[----:B------:R-:W-:Y:S02]  /*181c0*/  SHF.R.S32.HI R11, RZ, 0x1f, R11 ;  /* 0x0000001fff0b7819 */ /* 0x000fe4000001140b */
[----:B------:R-:W-:Y:S02]  /*181d0*/  ISETP.GE.AND P1, PT, R15, c[0x0][0x3c8], PT ;  /* 0x0000f2000f007a0c */ /* 0x000fe40003f26270 */
[C---:B------:R-:W-:Y:S02]  /*181e0*/  IADD3 R16, R248.reuse, 0x20, RZ ;  /* 0x00000020f8107810 */ /* 0x040fe40007ffe0ff */
        /* <DEDUP_REMOVED lines=23> */
.L_x_2675:
[----:B------:R-:W-:Y:S05]  /*18360*/  BSYNC B0 ;  /* 0x0000000000007941 */ /* 0x000fea0003800000 */
.L_x_2674:
[----:B------:R-:W-:Y:S05]  /*18370*/  BRA.DIV ~URZ, `(.L_x_2676) ;  /* 0x000067927f007947 */ /* 0x000fea000b800000 */
[----:B--2---:R2:W3:Y:S04]  /*18380*/  SHFL.IDX PT, R4, R5, 0x3, 0x1c1f ;  /* 0x007c1f0005047f89 */ /* 0x0044e800000e0000 */
[----:B-1----:R2:W1:Y:S02]  /*18390*/  SHFL.IDX PT, R0, R12, 0x3, 0x1c1f ;  /* 0x007c1f000c007f89 */ /* 0x00246400000e0000 */
.L_x_2782:
[----:B------:R-:W-:-:S13]  /*183a0*/  LOP3.LUT P0, RZ, R204, 0x2, RZ, 0xc0, !PT ;  /* 0x00000002ccff7812 */ /* 0x000fda000780c0ff */
[----:B------:R-:W-:Y:S05]  /*183b0*/  @P0 BRA `(.L_x_2664) ;  /* 0x00000ff000000947 */ /* 0x000fea0003800000 */
[C---:B------:R-:W-:Y:S02]  /*183c0*/  ISETP.GE.AND P0, PT, R248.reuse, c[0x0][0x3c8], PT ;  /* 0x0000f200f8007a0c */ /* 0x040fe40003f06270 */
[----:B------:R-:W-:Y:S02]  /*183d0*/  IADD3 R10, R248, 0x8, RZ ;  /* 0x00000008f80a7810 */ /* 0x000fe40007ffe0ff */
[----:B--2---:R-:W-:Y:S02]  /*183e0*/  SHF.R.S32.HI R5, RZ, 0x1f, R248 ;  /* 0x0000001fff057819 */ /* 0x004fe400000114f8 */
[----:B------:R-:W-:Y:S02]  /*183f0*/  ISETP.GE.AND P5, PT, R10, c[0x0][0x3c8], PT ;  /* 0x0000f2000a007a0c */ /* 0x000fe40003fa6270 */
[C---:B---34-:R-:W-:Y:S02]  /*18400*/  IADD3 R12, R248.reuse, 0x18, RZ ;  /* 0x00000018f80c7810 */ /* 0x058fe40007ffe0ff */
[----:B------:R-:W-:-:S02]  /*18410*/  IADD3 R8, R248, 0x10, RZ ;  /* 0x00000010f8087810 */ /* 0x000fc40007ffe0ff */
[C---:B------:R-:W-:Y:S02]  /*18420*/  IADD3 R11, R248.reuse, 0x8, RZ ;  /* 0x00000008f80b7810 */ /* 0x040fe40007ffe0ff */
[----:B-1----:R-:W-:Y:S02]  /*18430*/  @!P0 LEA R2, P1, R248, R0, 0x2 ;  /* 0x00000000f8028211 */ /* 0x002fe400078210ff */
[----:B------:R-:W-:Y:S02]  /*18440*/  ISETP.GE.AND P3, PT, R12, c[0x0][0x3c8], PT ;  /* 0x0000f2000c007a0c */ /* 0x000fe40003f66270 */
[----:B------:R-:W-:Y:S02]  /*18450*/  @!P0 LEA.HI.X R3, R248, R4, R5, 0x2, P1 ;  /* 0x00000004f8038211 */ /* 0x000fe400008f1405 */
[----:B------:R-:W-:Y:S02]  /*18460*/  ISETP.GE.AND P4, PT, R8, c[0x0][0x3c8], PT ;  /* 0x0000f20008007a0c */ /* 0x000fe40003f86270 */
[----:B------:R-:W-:Y:S01]  /*18470*/  SHF.R.S32.HI R11, RZ, 0x1f, R11 ;  /* 0x0000001fff0b7819 */ /* 0x000fe2000001140b */
[----:B------:R1:W-:Y:S01]  /*18480*/  @!P0 ST.E.64 [R2.64], R30 ;  /* 0x0000001e02008985 */ /* 0x0003e2000c101b06 */
[----:B------:R-:W-:-:S02]  /*18490*/  @!P5 LEA R6, P0, R10, R0, 0x2 ;  /* 0x000000000a06d211 */ /* 0x000fc400078010ff */
[----:B------:R-:W-:Y:S02]  /*184a0*/  IADD3 R9, R248, 0x10, RZ ;  /* 0x00000010f8097810 */ /* 0x000fe40007ffe0ff */
[----:B------:R-:W-:Y:S02]  /*184b0*/  @!P5 LEA.HI.X R7, R10, R4, R11, 0x2, P0 ;  /* 0x000000040a07d211 */ /* 0x000fe400000f140b */
[----:B------:R-:W-:Y:S02]  /*184c0*/  SHF.R.S32.HI R9, RZ, 0x1f, R9 ;  /* 0x0000001fff097819 */ /* 0x000fe40000011409 */
[----:B------:R-:W-:Y:S01]  /*184d0*/  IADD3 R15, R248, 0x20, RZ ;  /* 0x00000020f80f7810 */ /* 0x000fe20007ffe0ff */
[----:B------:R-:W-:Y:S01]  /*184e0*/  @!P5 ST.E.64 [R6.64], R36 ;  /* 0x000000240600d985 */ /* 0x000fe2000c101b06 */
[----:B------:R-:W-:Y:S02]  /*184f0*/  @!P3 LEA R10, P5, R12, R0, 0x2 ;  /* 0x000000000c0ab211 */ /* 0x000fe400078a10ff */
[----:B------:R-:W-:-:S02]  /*18500*/  IADD3 R13, R248, 0x28, RZ ;  /* 0x00000028f80d7810 */ /* 0x000fc40007ffe0ff */
[C---:B------:R-:W-:Y:S02]  /*18510*/  IADD3 R5, R248.reuse, 0x30, RZ ;  /* 0x00000030f8057810 */ /* 0x040fe40007ffe0ff */
        /* <DEDUP_REMOVED lines=36> */
.L_x_2649:
        /* <DEDUP_REMOVED lines=20> */
.L_x_2677:
        /* <DEDUP_REMOVED lines=21> */
[----:B------:R3:W1:Y:S08]  /*189f0*/  LDC.64 R16, c[0x0][R2+0x178] ;  /* 0x00005e0002107b82 */ /* 0x0006700000000a00 */
        /* <DEDUP_REMOVED lines=11> */
[----:B-1----:R-:W-:-:S05]  /*18ab0*/  @P0 IMAD.HI.U32 R15, R14, c[0x0][0x4ec], RZ ;  /* 0x00013b000e0f0a27 */ /* 0x002fca00078e00ff */
[----:B------:R-:W-:Y:S02]  /*18ac0*/  @P0 SHF.R.U32.HI R2, RZ, c[0x0][0x4f0], R15 ;  /* 0x00013c00ff020a19 */ /* 0x000fe4000001160f */
[----:B------:R-:W-:-:S03]  /*18ad0*/  IADD3 R15, P1, P0, R4, R6, R0 ;  /* 0x00000006040f7210 */ /* 0x000fc6000783e000 */
[----:B------:R-:W-:Y:S01]  /*18ae0*/  IMAD.MOV R6, RZ, RZ, -R2 ;  /* 0x000000ffff067224 */ /* 0x000fe200078e0a02 */
[----:B------:R-:W-:Y:S02]  /*18af0*/  IADD3.X R9, R7, R9, R19, P1, P0 ;  /* 0x0000000907097210 */ /* 0x000fe40000fe0413 */
[----:B--2---:R-:W-:-:S05]  /*18b00*/  SEL R3, R22, RZ, P2 ;  /* 0x000000ff16037207 */ /* 0x004fca0001000000 */
[-C--:B------:R-:W-:Y:S02]  /*18b10*/  IMAD R8, R17, R3.reuse, RZ ;  /* 0x0000000311087224 */ /* 0x080fe400078e02ff */
        /* <DEDUP_REMOVED lines=19> */
.L_x_2679:
[----:B------:R-:W-:Y:S05]  /*18c50*/  BSYNC B0 ;  /* 0x0000000000007941 */ /* 0x000fea0003800000 */
.L_x_2678:
        /* <DEDUP_REMOVED lines=37> */
.L_x_2783:
[----:B------:R-:W-:Y:S05]  /*18eb0*/  BRA.DIV ~URZ, `(.L_x_2681) ;  /* 0x00005d927f007947 */ /* 0x000fea000b800000 */
[----:B------:R3:W4:Y:S02]  /*18ec0*/  SHFL.IDX PT, R2, R6, RZ, 0x181f ;  /* 0x00181fff06027589 */ /* 0x00072400000e0000 */
.L_x_2784:
        /* <DEDUP_REMOVED lines=15> */
.L_x_2785:
        /* <DEDUP_REMOVED lines=8> */
.L_x_2786:
[----:B------:R-:W-:Y:S05]  /*19040*/  BRA.DIV ~URZ, `(.L_x_2684) ;  /* 0x00005db27f007947 */ /* 0x000fea000b800000 */
[----:B-1----:R1:W2:Y:S02]  /*19050*/  SHFL.IDX PT, R2, R6, 0x2, 0x181f ;  /* 0x00581f0006027f89 */ /* 0x0022a400000e0000 */
.L_x_2787:
        /* <DEDUP_REMOVED lines=9> */
.L_x_2788:
        /* <DEDUP_REMOVED lines=8> */
.L_x_2789:
[----:B------:R-:W-:Y:S05]  /*19170*/  BRA.DIV ~URZ, `(.L_x_2687) ;  /* 0x00005e327f007947 */ /* 0x000fea000b800000 */
[----:B--2---:R2:W1:Y:S02]  /*19180*/  SHFL.IDX PT, R2, R6, 0x4, 0x181f ;  /* 0x00981f0006027f89 */ /* 0x00446400000e0000 */
.L_x_2790:
        /* <DEDUP_REMOVED lines=9> */
.L_x_2791:
        /* <DEDUP_REMOVED lines=8> */
.L_x_2792:
[----:B------:R-:W-:Y:S05]  /*192a0*/  BRA.DIV ~URZ, `(.L_x_2690) ;  /* 0x00005eb27f007947 */ /* 0x000fea000b800000 */
[----:B--2---:R2:W3:Y:S02]  /*192b0*/  SHFL.IDX PT, R2, R6, 0x6, 0x181f ;  /* 0x00d81f0006027f89 */ /* 0x0044e400000e0000 */
.L_x_2793:
        /* <DEDUP_REMOVED lines=9> */
.L_x_2794:
[----:B------:R-:W-:Y:S02]  /*19350*/  IADD3 R0, R0, 0x70, RZ ;  /* 0x0000007000007810 */ /* 0x000fe40007ffe0ff */
[----:B-12---:R-:W-:Y:S02]  /*19360*/  SHF.R.S32.HI R6, RZ, 0x1f, R205 ;  /* 0x0000001fff067819 */ /* 0x006fe400000114cd */
[----:B------:R-:W-:-:S13]  /*19370*/  ISETP.GE.OR P0, PT, R0, R4, P2 ;  /* 0x000000040000720c */ /* 0x000fda0001706670 */
[----:B----4-:R-:W-:-:S04]  /*19380*/  @!P0 LEA R2, P1, R205, R2, 0x1 ;  /* 0x00000002cd028211 */ /* 0x010fc800078208ff */
[----:B---3--:R-:W-:-:S05]  /*19390*/  @!P0 LEA.HI.X R3, R205, R5, R6, 0x1, P1 ;  /* 0x00000005cd038211 */ /* 0x008fca00008f0c06 */
[----:B------:R1:W-:Y:S04]  /*193a0*/  @!P0 ST.E.128 [R2.64], RZ ;  /* 0x000000ff02008985 */ /* 0x0003e8000c101d06 */
.L_x_2664:
[----:B------:R-:W-:Y:S05]  /*193b0*/  BSYNC B1 ;  /* 0x0000000000017941 */ /* 0x000fea0003800000 */
.L_x_2648:
        /* <DEDUP_REMOVED lines=15> */
.L_x_2795:
[----:B------:R-:W-:Y:S05]  /*194b0*/  BRA.DIV ~URZ, `(.L_x_2694) ;  /* 0x00005e527f007947 */ /* 0x000fea000b800000 */
[----:B------:R3:W4:Y:S02]  /*194c0*/  SHFL.IDX PT, R8, R60, 0x1, 0x1f ;  /* 0x00201f003c087f89 */ /* 0x00072400000e0000 */
.L_x_2796:
        /* <DEDUP_REMOVED lines=19> */
.L_x_2797:
        /* <DEDUP_REMOVED lines=16> */
.L_x_2798:
[----:B---3--:R-:W-:Y:S01]  /*19700*/  IMAD R0, R0, c[0x0][0x538], RZ ;  /* 0x00014e0000007a24 */ /* 0x008fe200078e02ff */
[----:B------:R-:W-:Y:S04]  /*19710*/  BSSY B1, `(.L_x_2697) ;  /* 0x00000ce000017945 */ /* 0x000fe80003800000 */
[----:B----4-:R-:W-:-:S04]  /*19720*/  IADD3 R8, R0, R8, RZ ;  /* 0x0000000800087210 */ /* 0x010fc80007ffe0ff */
[----:B--2---:R-:W-:-:S13]  /*19730*/  ISETP.GT.AND P0, PT, R8, R9, PT ;  /* 0x000000090800720c */ /* 0x004fda0003f04270 */
[----:B------:R-:W-:Y:S05]  /*19740*/  @P0 BRA `(.L_x_2698) ;  /* 0x0000025000000947 */ /* 0x000fea0003800000 */
.L_x_2702:
        /* <DEDUP_REMOVED lines=17> */
.L_x_2799:
        /* <DEDUP_REMOVED lines=16> */
.L_x_2800:
[----:B--2---:R-:W-:-:S05]  /*19960*/  IMAD R0, R0, c[0x0][0x538], RZ ;  /* 0x00014e0000007a24 */ /* 0x004fca00078e02ff */
[----:B------:R-:W-:-:S04]  /*19970*/  IADD3 R8, R0, R8, RZ ;  /* 0x0000000800087210 */ /* 0x000fc80007ffe0ff */
[----:B------:R-:W-:-:S13]  /*19980*/  ISETP.GT.AND P0, PT, R8, R9, PT ;  /* 0x000000090800720c */ /* 0x000fda0003f04270 */
[----:B-1----:R-:W-:Y:S05]  /*19990*/  @!P0 BRA `(.L_x_2702) ;  /* 0xfffffdb000008947 */ /* 0x002fea000383ffff */
.L_x_2698:
[----:B------:R-:W-:-:S05]  /*199a0*/  IADD3 R5, -R0, R8, RZ ;  /* 0x0000000800057210 */ /* 0x000fca0007ffe1ff */
[----:B------:R-:W-:-:S05]  /*199b0*/  IMAD R0, R4, c[0x0][0x538], R5 ;  /* 0x00014e0004007a24 */ /* 0x000fca00078e0205 */
[----:B------:R-:W-:Y:S01]  /*199c0*/  ISETP.GT.AND P0, PT, R0, R9, PT ;  /* 0x000000090000720c */ /* 0x000fe20003f04270 */
[----:B------:R-:W-:-:S12]  /*199d0*/  BRA.DIV ~URZ, `(.L_x_2703) ;  /* 0x00005d927f007947 */ /* 0x000fd8000b800000 */
[----:B------:R-:W-:-:S03]  /*199e0*/  VOTE.ANY R10, PT, !P0 ;  /* 0x00000000000a7806 */ /* 0x000fc600040e0100 */
.L_x_2801:
[----:B------:R-:W2:Y:S01]  /*199f0*/  LDL.LU R2, [R1+0x4c] ;  /* 0x00004c0001027983 */ /* 0x000ea20000300800 */
[----:B------:R-:W2:Y:S02]  /*19a00*/  POPC R0, R10 ;  /* 0x0000000a00007309 */ /* 0x000ea40000000000 */
[----:B--2---:R-:W-:-:S05]  /*19a10*/  IADD3 R2, R0, R2, RZ ;  /* 0x0000000200027210 */ /* 0x004fca0007ffe0ff */
[----:B------:R2:W-:Y:S01]  /*19a20*/  STL [R1+0x4c], R2 ;  /* 0x00004c0201007387 */ /* 0x0005e20000100800 */
[----:B------:R-:W-:Y:S05]  /*19a30*/  BRA.DIV ~URZ, `(.L_x_2704) ;  /* 0x00005d827f007947 */ /* 0x000fea000b800000 */
[----:B------:R3:W4:Y:S04]  /*19a40*/  SHFL.IDX PT, R8, R6, R0, 0x1f ;  /* 0x00001f0006087589 */ /* 0x00072800000e0000 */
[----:B------:R3:W1:Y:S02]  /*19a50*/  SHFL.IDX PT, R7, R7, R0, 0x1f ;  /* 0x00001f0007077589 */ /* 0x00066400000e0000 */
.L_x_2802:
[----:B------:R-:W-:Y:S01]  /*19a60*/  ISETP.NE.AND P0, PT, R10, RZ, PT ;  /* 0x000000ff0a00720c */ /* 0x000fe20003f05270 */
[----:B------:R-:W-:-:S12]  /*19a70*/  BSSY B0, `(.L_x_2705) ;  /* 0x0000005000007945 */ /* 0x000fd80003800000 */
[----:B------:R-:W-:Y:S05]  /*19a80*/  @!P0 BRA `(.L_x_2706) ;  /* 0x0000003000008947 */ /* 0x000fea0003800000 */
[----:B---3--:R-:W-:Y:S01]  /*19a90*/  IADD3 R0, R0, -0x1, RZ ;  /* 0xffffffff00007810 */ /* 0x008fe20007ffe0ff */
[----:B------:R-:W-:Y:S05]  /*19aa0*/  BRA.DIV ~URZ, `(.L_x_2707) ;  /* 0x00005de27f007947 */ /* 0x000fea000b800000 */
[----:B------:R3:W2:Y:S02]  /*19ab0*/  SHFL.IDX PT, R11, R4, R0, 0x1f ;  /* 0x00001f00040b7589 */ /* 0x0006a400000e0000 */
.L_x_2706:
[----:B------:R-:W-:Y:S05]  /*19ac0*/  BSYNC B0 ;  /* 0x0000000000007941 */ /* 0x000fea0003800000 */
.L_x_2705:
        /* <DEDUP_REMOVED lines=68> */
.L_x_2709:
        /* <DEDUP_REMOVED lines=68> */
.L_x_2710:
[----:B------:R-:W-:Y:S05]  /*1a350*/  BSYNC B0 ;  /* 0x0000000000007941 */ /* 0x000fea0003800000 */
.L_x_2708:
[----:B------:R-:W-:-:S04]  /*1a360*/  LOP3.LUT R2, RZ, R2, RZ, 0x33, !PT ;  /* 0x00000002ff027212 */ /* 0x000fc800078e33ff */
[----:B-1----:R-:W-:-:S05]  /*1a370*/  IADD3 R0, R2, R8, RZ ;  /* 0x0000000802007210 */ /* 0x002fca0007ffe0ff */
[----:B------:R1:W-:Y:S01]  /*1a380*/  STL [R1+0x44], R0 ;  /* 0x0000440001007387 */ /* 0x0003e20000100800 */
[----:B------:R-:W-:Y:S05]  /*1a390*/  BRA `(.L_x_2711) ;  /* 0x0000005000007947 */ /* 0x000fea0003800000 */
.L_x_2699:
[----:B------:R-:W-:Y:S01]  /*1a3a0*/  MOV R0, c[0x0][0x53c] ;  /* 0x00014f0000007a02 */ /* 0x000fe20000000f00 */
[----:B------:R2:W-:Y:S04]  /*1a3b0*/  STL [R1+0x40], R9 ;  /* 0x0000400901007387 */ /* 0x0005e80000100800 */
[----:B------:R2:W-:Y:S04]  /*1a3c0*/  STL [R1+0x44], RZ ;  /* 0x000044ff01007387 */ /* 0x0005e80000100800 */
[----:B------:R2:W-:Y:S04]  /*1a3d0*/  STL [R1+0x48], RZ ;  /* 0x000048ff01007387 */ /* 0x0005e80000100800 */
[----:B------:R2:W-:Y:S02]  /*1a3e0*/  STL [R1+0x4c], R0 ;  /* 0x00004c0001007387 */ /* 0x0005e40000100800 */
.L_x_2711:
[----:B------:R-:W-:Y:S05]  /*1a3f0*/  BSYNC B1 ;  /* 0x0000000000017941 */ /* 0x000fea0003800000 */
.L_x_2697:
        /* <DEDUP_REMOVED lines=9> */
.L_x_2692:
[----:B--2---:R-:W2:Y:S02]  /*1a490*/  LDL R0, [R1+0x4c] ;  /* 0x00004c0001007983 */ /* 0x004ea40000100800 */
[----:B--2---:R-:W-:-:S13]  /*1a4a0*/  ISETP.GE.AND P0, PT, R0, c[0x0][0x53c], PT ;  /* 0x00014f0000007a0c */ /* 0x004fda0003f06270 */
[----:B-1--4-:R-:W-:Y:S01]  /*1a4b0*/  @P0 CALL.REL.NOINC `(.L_x_2712) ;  /* 0x0000001000000944 */ /* 0x012fe20003c00000 */
[----:B------:R-:W-:Y:S05]  /*1a4c0*/  BRA `(.L_x_2713) ;  /* 0xfffe75a000007947 */ /* 0x000fea000383ffff */
.L_x_2712:
[----:B------:R-:W-:Y:S05]  /*1a4d0*/  EXIT ;  /* 0x000000000000794d */ /* 0x000fea0003800000 */
.L_x_2485:
[----:B------:R-:W-:Y:S01]  /*1a4e0*/  IMAD.MOV.U32 R0, RZ, RZ, R5 ;  /* 0x000000ffff007224 */ /* 0x000fe200078e0005 */
[----:B------:R-:W-:Y:S02]  /*1a4f0*/  MOV R2, 0x1 ;  /* 0x0000000100027802 */ /* 0x000fe40000000f00 */
[----:B------:R-:W-:Y:S02]  /*1a500*/  MOV R3, 0x1a520 ;  /* 0x0001a52000037802 */ /* 0x000fe40000000f00 */
[----:B------:R-:W-:Y:S05]  /*1a510*/  CALL.REL.NOINC `($__internal_36_$__cuda_sm70_shflsync_up_p) ;  /* 0x000054a000007944 */ /* 0x000fea0003c00000 */
[----:B------:R-:W-:Y:S01]  /*1a520*/  MOV R0, R4 ;  /* 0x0000000400007202 */ /* 0x000fe20000000f00 */
[----:B------:R-:W-:Y:S05]  /*1a530*/  BRA `(.L_x_2714) ;  /* 0xfffe5f2000007947 */ /* 0x000fea000383ffff */
.L_x_2486:
[----:B------:R-:W-:Y:S01]  /*1a540*/  IMAD.MOV.U32 R0, RZ, RZ, R5 ;  /* 0x000000ffff007224 */ /* 0x000fe200078e0005 */
[----:B------:R-:W-:Y:S02]  /*1a550*/  MOV R2, 0x2 ;  /* 0x0000000200027802 */ /* 0x000fe40000000f00 */
[----:B------:R-:W-:Y:S02]  /*1a560*/  MOV R3, 0x1a580 ;  /* 0x0001a58000037802 */ /* 0x000fe40000000f00 */
[----:B------:R-:W-:Y:S05]  /*1a570*/  CALL.REL.NOINC `($__internal_36_$__cuda_sm70_shflsync_up_p) ;  /* 0x0000544000007944 */ /* 0x000fea0003c00000 */
[----:B------:R-:W-:Y:S01]  /*1a580*/  SEL R0, R4, RZ, P4 ;  /* 0x000000ff04007207 */ /* 0x000fe20002000000 */
[----:B------:R-:W-:Y:S01]  /*1a590*/  IMAD.MOV.U32 R2, RZ, RZ, 0x4 ;  /* 0x00000004ff027424 */ /* 0x000fe200078e00ff */
[----:B------:R-:W-:-:S03]  /*1a5a0*/  MOV R3, 0x1a5d0 ;  /* 0x0001a5d000037802 */ /* 0x000fc60000000f00 */
[----:B------:R-:W-:Y:S02]  /*1a5b0*/  IMAD.IADD R0, R5, 0x1, R0 ;  /* 0x0000000105007824 */ /* 0x000fe400078e0200 */
        /* <DEDUP_REMOVED lines=13> */
[----:B------:R-:W-:Y:S02]  /*1a690*/  MOV R225, 0x1f ;  /* 0x0000001f00e17802 */ /* 0x000fe40000000f00 */
[----:B------:R-:W-:Y:S01]  /*1a6a0*/  MOV R3, 0x1a6e0 ;  /* 0x0001a6e000037802 */ /* 0x000fe20000000f00 */
[----:B------:R-:W-:-:S04]  /*1a6b0*/  IMAD.IADD R4, R0, 0x1, R4 ;  /* 0x0000000100047824 */ /* 0x000fc800078e0204 */
[----:B------:R-:W-:Y:S02]  /*1a6c0*/  IMAD.MOV.U32 R223, RZ, RZ, R4 ;  /* 0x000000ffffdf7224 */ /* 0x000fe400078e0004 */
[----:B------:R-:W-:Y:S05]  /*1a6d0*/  CALL.REL.NOINC `($__internal_35_$__cuda_sm70_shflsync_idx_p) ;  /* 0x0000528000007944 */ /* 0x000fea0003c00000 */
[----:B------:R-:W-:Y:S01]  /*1a6e0*/  MOV R0, R226 ;  /* 0x000000e200007202 */ /* 0x000fe20000000f00 */
[----:B------:R-:W-:Y:S05]  /*1a6f0*/  BRA `(.L_x_2715) ;  /* 0xfffe5e6000007947 */ /* 0x000fea000383ffff */
.L_x_2488:
[----:B------:R-:W-:Y:S02]  /*1a700*/  SEL R0, RZ, 0x1, P0 ;  /* 0x00000001ff007807 */ /* 0x000fe40000000000 */
[----:B------:R-:W-:Y:S02]  /*1a710*/  MOV R2, 0x1a730 ;  /* 0x0001a73000027802 */ /* 0x000fe40000000f00 */
[----:B------:R-:W-:Y:S05]  /*1a720*/  CALL.REL.NOINC `($__internal_37_$__cuda_sm70_votesync_ballot) ;  /* 0x0000530000007944 */ /* 0x000fea0003c00000 */
[----:B------:R-:W-:Y:S01]  /*1a730*/  MOV R7, R0 ;  /* 0x0000000000077202 */ /* 0x000fe20000000f00 */
[----:B------:R-:W-:Y:S05]  /*1a740*/  BRA `(.L_x_2716) ;  /* 0xfffe5ea000007947 */ /* 0x000fea000383ffff */
.L_x_2489:
[----:B------:R-:W-:Y:S01]  /*1a750*/  IMAD.MOV.U32 R223, RZ, RZ, R9 ;  /* 0x000000ffffdf7224 */ /* 0x000fe200078e0009 */
[----:B-1----:R-:W-:Y:S01]  /*1a760*/  MOV R2, R0 ;  /* 0x0000000000027202 */ /* 0x002fe20000000f00 */
[----:B------:R-:W-:Y:S01]  /*1a770*/  IMAD.MOV.U32 R225, RZ, RZ, 0x1f ;  /* 0x0000001fffe17424 */ /* 0x000fe200078e00ff */
[----:B------:R-:W-:Y:S02]  /*1a780*/  MOV R3, 0x1a7a0 ;  /* 0x0001a7a000037802 */ /* 0x000fe40000000f00 */
[----:B------:R-:W-:Y:S05]  /*1a790*/  CALL.REL.NOINC `($__internal_35_$__cuda_sm70_shflsync_idx_p) ;  /* 0x000051c000007944 */ /* 0x000fea0003c00000 */
[----:B------:R-:W-:Y:S01]  /*1a7a0*/  IMAD.MOV.U32 R12, RZ, RZ, R226 ;  /* 0x000000ffff0c7224 */ /* 0x000fe200078e00e2 */
[----:B------:R-:W-:Y:S01]  /*1a7b0*/  MOV R223, R8 ;  /* 0x0000000800df7202 */ /* 0x000fe20000000f00 */
[----:B------:R-:W-:Y:S01]  /*1a7c0*/  IMAD.MOV.U32 R5, RZ, RZ, RZ ;  /* 0x000000ffff057224 */ /* 0x000fe200078e00ff */
[----:B------:R-:W-:Y:S01]  /*1a7d0*/  MOV R2, R0 ;  /* 0x0000000000027202 */ /* 0x000fe20000000f00 */
[----:B------:R-:W-:Y:S01]  /*1a7e0*/  IMAD.MOV.U32 R225, RZ, RZ, 0x1f ;  /* 0x0000001fffe17424 */ /* 0x000fe200078e00ff */
[----:B------:R-:W-:-:S02]  /*1a7f0*/  MOV R3, 0x1a810 ;  /* 0x0001a81000037802 */ /* 0x000fc40000000f00 */
[----:B------:R-:W-:Y:S05]  /*1a800*/  CALL.REL.NOINC `($__internal_35_$__cuda_sm70_shflsync_idx_p) ;  /* 0x0000515000007944 */ /* 0x000fea0003c00000 */
[----:B------:R-:W-:Y:S01]  /*1a810*/  MOV R9, R226 ;  /* 0x000000e200097202 */ /* 0x000fe20000000f00 */
[----:B------:R-:W-:Y:S05]  /*1a820*/  BRA `(.L_x_2717) ;  /* 0xfffe5e3000007947 */ /* 0x000fea000383ffff */
.L_x_2492:
[----:B------:R-:W-:Y:S01]  /*1a830*/  IMAD.MOV.U32 R223, RZ, RZ, R4 ;  /* 0x000000ffffdf7224 */ /* 0x000fe200078e0004 */
[----:B-1----:R-:W-:Y:S01]  /*1a840*/  MOV R2, R0 ;  /* 0x0000000000027202 */ /* 0x002fe20000000f00 */
[----:B------:R-:W-:Y:S01]  /*1a850*/  IMAD.MOV.U32 R225, RZ, RZ, 0x1f ;  /* 0x0000001fffe17424 */ /* 0x000fe200078e00ff */
[----:B------:R-:W-:-:S02]  /*1a860*/  MOV R3, 0x1a880 ;  /* 0x0001a88000037802 */ /* 0x000fc40000000f00 */
[----:B---34-:R-:W-:Y:S05]  /*1a870*/  CALL.REL.NOINC `($__internal_35_$__cuda_sm70_shflsync_idx_p) ;  /* 0x000050e000007944 */ /* 0x018fea0003c00000 */
[----:B------:R-:W-:Y:S01]  /*1a880*/  MOV R5, R226 ;  /* 0x000000e200057202 */ /* 0x000fe20000000f00 */
[----:B------:R-:W-:Y:S05]  /*1a890*/  BRA `(.L_x_2491) ;  /* 0xfffe5e2000007947 */ /* 0x000fea000383ffff */
.L_x_2511:
[----:B------:R-:W-:Y:S01]  /*1a8a0*/  IMAD.MOV.U32 R223, RZ, RZ, R5 ;  /* 0x000000ffffdf7224 */ /* 0x000fe200078e0005 */
[----:B------:R-:W-:Y:S01]  /*1a8b0*/  MOV R2, RZ ;  /* 0x000000ff00027202 */ /* 0x000fe20000000f00 */
[----:B------:R-:W-:Y:S01]  /*1a8c0*/  IMAD.MOV.U32 R225, RZ, RZ, 0x181f ;  /* 0x0000181fffe17424 */ /* 0x000fe200078e00ff */
[----:B------:R-:W-:-:S02]  /*1a8d0*/  MOV R3, 0x1a8f0 ;  /* 0x0001a8f000037802 */ /* 0x000fc40000000f00 */
[----:B-1---5:R-:W-:Y:S05]  /*1a8e0*/  CALL.REL.NOINC `($__internal_35_$__cuda_sm70_shflsync_idx_p) ;  /* 0x0000507000007944 */ /* 0x022fea0003c00000 */
[----:B------:R-:W-:Y:S01]  /*1a8f0*/  MOV R7, R226 ;  /* 0x000000e200077202 */ /* 0x000fe20000000f00 */
[----:B------:R-:W-:Y:S05]  /*1a900*/  BRA `(.L_x_2718) ;  /* 0xfffe804000007947 */ /* 0x000fea000383ffff */
.L_x_2512:
[----:B------:R-:W-:Y:S01]  /*1a910*/  IMAD.MOV.U32 R223, RZ, RZ, R6 ;  /* 0x000000ffffdf7224 */ /* 0x000fe200078e0006 */
[----:B------:R-:W-:Y:S01]  /*1a920*/  MOV R2, RZ ;  /* 0x000000ff00027202 */ /* 0x000fe20000000f00 */
[----:B------:R-:W-:Y:S01]  /*1a930*/  IMAD.MOV.U32 R225, RZ, RZ, 0x181f ;  /* 0x0000181fffe17424 */ /* 0x000fe200078e00ff */
[----:B------:R-:W-:-:S02]  /*1a940*/  MOV R3, 0x1a960 ;  /* 0x0001a96000037802 */ /* 0x000fc40000000f00 */
[----:B-123-5:R-:W-:Y:S05]  /*1a950*/  CALL.REL.NOINC `($__internal_35_$__cuda_sm70_shflsync_idx_p) ;  /* 0x0000500000007944 */ /* 0x02efea0003c00000 */
[----:B------:R-:W-:Y:S01]  /*1a960*/  MOV R2, R226 ;  /* 0x000000e200027202 */ /* 0x000fe20000000f00 */
[----:B------:R-:W-:Y:S05]  /*1a970*/  BRA `(.L_x_2719) ;  /* 0xfffe7ff000007947 */ /* 0x000fea000383ffff */
.L_x_2515:
[----:B------:R-:W-:Y:S01]  /*1a980*/  IMAD.MOV.U32 R223, RZ, RZ, R5 ;  /* 0x000000ffffdf7224 */ /* 0x000fe200078e0005 */
[----:B-1----:R-:W-:Y:S01]  /*1a990*/  MOV R2, 0x1 ;  /* 0x0000000100027802 */ /* 0x002fe20000000f00 */
[----:B------:R-:W-:Y:S01]  /*1a9a0*/  IMAD.MOV.U32 R225, RZ, RZ, 0x181f ;  /* 0x0000181fffe17424 */ /* 0x000fe200078e00ff */
[----:B------:R-:W-:-:S02]  /*1a9b0*/  MOV R3, 0x1a9d0 ;  /* 0x0001a9d000037802 */ /* 0x000fc40000000f00 */
[----:B---3-5:R-:W-:Y:S05]  /*1a9c0*/  CALL.REL.NOINC `($__internal_35_$__cuda_sm70_shflsync_idx_p) ;  /* 0x00004f9000007944 */ /* 0x028fea0003c00000 */
[----:B------:R-:W-:Y:S01]  /*1a9d0*/  IMAD.MOV.U32 R7, RZ, RZ, R226 ;  /* 0x000000ffff077224 */ /* 0x000fe200078e00e2 */
[----:B------:R-:W-:Y:S01]  /*1a9e0*/  MOV R2, 0x1 ;  /* 0x0000000100027802 */ /* 0x000fe20000000f00 */
[----:B------:R-:W-:Y:S01]  /*1a9f0*/  IMAD.MOV.U32 R223, RZ, RZ, R6 ;  /* 0x000000ffffdf7224 */ /* 0x000fe200078e0006 */
[----:B------:R-:W-:-:S02]  /*1aa00*/  MOV R225, 0x181f ;  /* 0x0000181f00e17802 */ /* 0x000fc40000000f00 */
[----:B------:R-:W-:Y:S02]  /*1aa10*/  MOV R3, 0x1aa30 ;  /* 0x0001aa3000037802 */ /* 0x000fe40000000f00 */
[----:B------:R-:W-:Y:S05]  /*1aa20*/  CALL.REL.NOINC `($__internal_35_$__cuda_sm70_shflsync_idx_p) ;  /* 0x00004f3000007944 */ /* 0x000fea0003c00000 */
[----:B------:R-:W-:Y:S01]  /*1aa30*/  MOV R2, R226 ;  /* 0x000000e200027202 */ /* 0x000fe20000000f00 */
[----:B------:R-:W-:Y:S05]  /*1aa40*/  BRA `(.L_x_2720) ;  /* 0xfffe807000007947 */ /* 0x000fea000383ffff */
.L_x_2518:
[----:B------:R-:W-:Y:S01]  /*1aa50*/  IMAD.MOV.U32 R223, RZ, RZ, R5 ;  /* 0x000000ffffdf7224 */ /* 0x000fe200078e0005 */
[----:B-1----:R-:W-:Y:S01]  /*1aa60*/  MOV R2, 0x2 ;  /* 0x0000000200027802 */ /* 0x002fe20000000f00 */
[----:B------:R-:W-:Y:S01]  /*1aa70*/  IMAD.MOV.U32 R225, RZ, RZ, 0x181f ;  /* 0x0000181fffe17424 */ /* 0x000fe200078e00ff */
[----:B------:R-:W-:Y:S02]  /*1aa80*/  MOV R3, 0x1aaa0 ;  /* 0x0001aaa000037802 */ /* 0x000fe40000000f00 */
[----:B--23-5:R-:W-:Y:S05]  /*1aa90*/  CALL.REL.NOINC `($__internal_35_$__cuda_sm70_shflsync_idx_p) ;  /* 0x00004ec000007944 */ /* 0x02cfea0003c00000 */
[----:B------:R-:W-:Y:S01]  /*1aaa0*/  MOV R7, R226 ;  /* 0x000000e200077202 */ /* 0x000fe20000000f00 */
[----:B------:R-:W-:Y:S05]  /*1aab0*/  BRA `(.L_x_2721) ;  /* 0xfffe80e000007947 */ /* 0x000fea000383ffff */
.L_x_2519:
[----:B------:R-:W-:Y:S01]  /*1aac0*/  IMAD.MOV.U32 R223, RZ, RZ, R6 ;  /* 0x000000ffffdf7224 */ /* 0x000fe200078e0006 */
[----:B-1----:R-:W-:Y:S01]  /*1aad0*/  MOV R2, 0x2 ;  /* 0x0000000200027802 */ /* 0x002fe20000000f00 */
[----:B------:R-:W-:Y:S01]  /*1aae0*/  IMAD.MOV.U32 R225, RZ, RZ, 0x181f ;  /* 0x0000181fffe17424 */ /* 0x000fe200078e00ff */
[----:B------:R-:W-:Y:S02]  /*1aaf0*/  MOV R3, 0x1ab10 ;  /* 0x0001ab1000037802 */ /* 0x000fe40000000f00 */
[----:B--2345:R-:W-:Y:S05]  /*1ab00*/  CALL.REL.NOINC `($__internal_35_$__cuda_sm70_shflsync_idx_p) ;  /* 0x00004e5000007944 */ /* 0x03cfea0003c00000 */
[----:B------:R-:W-:Y:S01]  /*1ab10*/  MOV R2, R226 ;  /* 0x000000e200027202 */ /* 0x000fe20000000f00 */
[----:B------:R-:W-:Y:S05]  /*1ab20*/  BRA `(.L_x_2722) ;  /* 0xfffe809000007947 */ /* 0x000fea000383ffff */
.L_x_2522:
[----:B------:R-:W-:Y:S01]  /*1ab30*/  IMAD.MOV.U32 R223, RZ, RZ, R5 ;  /* 0x000000ffffdf7224 */ /* 0x000fe200078e0005 */
[----:B--2---:R-:W-:Y:S01]  /*1ab40*/  MOV R2, 0x3 ;  /* 0x0000000300027802 */ /* 0x004fe20000000f00 */
[----:B------:R-:W-:Y:S01]  /*1ab50*/  IMAD.MOV.U32 R225, RZ, RZ, 0x181f ;  /* 0x0000181fffe17424 */ /* 0x000fe200078e00ff */
[----:B------:R-:W-:-:S02]  /*1ab60*/  MOV R3, 0x1ab80 ;  /* 0x0001ab8000037802 */ /* 0x000fc40000000f00 */
[----:B-1-345:R-:W-:Y:S05]  /*1ab70*/  CALL.REL.NOINC `($__internal_35_$__cuda_sm70_shflsync_idx_p) ;  /* 0x00004de000007944 */ /* 0x03afea0003c00000 */
        /* <DEDUP_REMOVED lines=8> */
.L_x_2525:
[----:B------:R-:W-:Y:S01]  /*1ac00*/  IMAD.MOV.U32 R223, RZ, RZ, R5 ;  /* 0x000000ffffdf7224 */ /* 0x000fe200078e0005 */
[----:B-12---:R-:W-:Y:S01]  /*1ac10*/  MOV R2, 0x4 ;  /* 0x0000000400027802 */ /* 0x006fe20000000f00 */
[----:B------:R-:W-:Y:S01]  /*1ac20*/  IMAD.MOV.U32 R225, RZ, RZ, 0x181f ;  /* 0x0000181fffe17424 */ /* 0x000fe200078e00ff */
[----:B------:R-:W-:Y:S02]  /*1ac30*/  MOV R3, 0x1ac50 ;  /* 0x0001ac5000037802 */ /* 0x000fe40000000f00 */
[----:B---345:R-:W-:Y:S05]  /*1ac40*/  CALL.REL.NOINC `($__internal_35_$__cuda_sm70_shflsync_idx_p) ;  /* 0x00004d1000007944 */ /* 0x038fea0003c00000 */
[----:B------:R-:W-:Y:S01]  /*1ac50*/  MOV R7, R226 ;  /* 0x000000e200077202 */ /* 0x000fe20000000f00 */
[----:B------:R-:W-:Y:S05]  /*1ac60*/  BRA `(.L_x_2724) ;  /* 0xfffe812000007947 */ /* 0x000fea000383ffff */
.L_x_2526:
[----:B------:R-:W-:Y:S01]  /*1ac70*/  IMAD.MOV.U32 R223, RZ, RZ, R6 ;  /* 0x000000ffffdf7224 */ /* 0x000fe200078e0006 */
[----:B--2---:R-:W-:Y:S01]  /*1ac80*/  MOV R2, 0x4 ;  /* 0x0000000400027802 */ /* 0x004fe20000000f00 */
[----:B------:R-:W-:Y:S01]  /*1ac90*/  IMAD.MOV.U32 R225, RZ, RZ, 0x181f ;  /* 0x0000181fffe17424 */ /* 0x000fe200078e00ff */
[----:B------:R-:W-:Y:S02]  /*1aca0*/  MOV R3, 0x1acc0 ;  /* 0x0001acc000037802 */ /* 0x000fe40000000f00 */
[----:B-1-345:R-:W-:Y:S05]  /*1acb0*/  CALL.REL.NOINC `($__internal_35_$__cuda_sm70_shflsync_idx_p) ;  /* 0x00004ca000007944 */ /* 0x03afea0003c00000 */
[----:B------:R-:W-:Y:S01]  /*1acc0*/  MOV R2, R226 ;  /* 0x000000e200027202 */ /* 0x000fe20000000f00 */
[----:B------:R-:W-:Y:S05]  /*1acd0*/  BRA `(.L_x_2725) ;  /* 0xfffe80d000007947 */ /* 0x000fea000383ffff */
.L_x_2529:
[----:B------:R-:W-:Y:S01]  /*1ace0*/  IMAD.MOV.U32 R223, RZ, RZ, R5 ;  /* 0x000000ffffdf7224 */ /* 0x000fe200078e0005 */
[----:B-1----:R-:W-:Y:S01]  /*1acf0*/  MOV R2, 0x5 ;  /* 0x0000000500027802 */ /* 0x002fe20000000f00 */
[----:B------:R-:W-:Y:S01]  /*1ad00*/  IMAD.MOV.U32 R225, RZ, RZ, 0x181f ;  /* 0x0000181fffe17424 */ /* 0x000fe200078e00ff */
[----:B------:R-:W-:-:S02]  /*1ad10*/  MOV R3, 0x1ad30 ;  /* 0x0001ad3000037802 */ /* 0x000fc40000000f00 */
[----:B--2345:R-:W-:Y:S05]  /*1ad20*/  CALL.REL.NOINC `($__internal_35_$__cuda_sm70_shflsync_idx_p) ;  /* 0x00004c3000007944 */ /* 0x03cfea0003c00000 */
        /* <DEDUP_REMOVED lines=8> */
.L_x_2532:
[----:B------:R-:W-:Y:S01]  /*1adb0*/  IMAD.MOV.U32 R223, RZ, RZ, R5 ;  /* 0x000000ffffdf7224 */ /* 0x000fe200078e0005 */
[----:B-1----:R-:W-:Y:S01]  /*1adc0*/  MOV R2, 0x6 ;  /* 0x0000000600027802 */ /* 0x002fe20000000f00 */
[----:B------:R-:W-:Y:S01]  /*1add0*/  IMAD.MOV.U32 R225, RZ, RZ, 0x181f ;  /* 0x0000181fffe17424 */ /* 0x000fe200078e00ff */
[----:B------:R-:W-:Y:S02]  /*1ade0*/  MOV R3, 0x1ae00 ;  /* 0x0001ae0000037802 */ /* 0x000fe40000000f00 */
[----:B--2345:R-:W-:Y:S05]  /*1adf0*/  CALL.REL.NOINC `($__internal_35_$__cuda_sm70_shflsync_idx_p) ;  /* 0x00004b6000007944 */ /* 0x03cfea0003c00000 */
[----:B------:R-:W-:Y:S01]  /*1ae00*/  MOV R7, R226 ;  /* 0x000000e200077202 */ /* 0x000fe20000000f00 */
[----:B------:R-:W-:Y:S05]  /*1ae10*/  BRA `(.L_x_2727) ;  /* 0xfffe816000007947 */ /* 0x000fea000383ffff */
.L_x_2533:
[----:B------:R-:W-:Y:S01]  /*1ae20*/  IMAD.MOV.U32 R223, RZ, RZ, R6 ;  /* 0x000000ffffdf7224 */ /* 0x000fe200078e0006 */
[----:B-1----:R-:W-:Y:S01]  /*1ae30*/  MOV R2, 0x6 ;  /* 0x0000000600027802 */ /* 0x002fe20000000f00 */
[----:B------:R-:W-:Y:S01]  /*1ae40*/  IMAD.MOV.U32 R225, RZ, RZ, 0x181f ;  /* 0x0000181fffe17424 */ /* 0x000fe200078e00ff */
[----:B------:R-:W-:Y:S02]  /*1ae50*/  MOV R3, 0x1ae70 ;  /* 0x0001ae7000037802 */ /* 0x000fe40000000f00 */
[----:B--2345:R-:W-:Y:S05]  /*1ae60*/  CALL.REL.NOINC `($__internal_35_$__cuda_sm70_shflsync_idx_p) ;  /* 0x00004af000007944 */ /* 0x03cfea0003c00000 */
[----:B------:R-:W-:Y:S01]  /*1ae70*/  MOV R2, R226 ;  /* 0x000000e200027202 */ /* 0x000fe20000000f00 */
[----:B------:R-:W-:Y:S05]  /*1ae80*/  BRA `(.L_x_2728) ;  /* 0xfffe811000007947 */ /* 0x000fea000383ffff */
.L_x_2536:
        /* <DEDUP_REMOVED lines=13> */
.L_x_2539:
[----:B------:R-:W-:Y:S01]  /*1af60*/  IMAD.MOV.U32 R223, RZ, RZ, R5 ;  /* 0x000000ffffdf7224 */ /* 0x000fe200078e0005 */
[----:B------:R-:W-:Y:S01]  /*1af70*/  MOV R2, RZ ;  /* 0x000000ff00027202 */ /* 0x000fe20000000f00 */
[----:B------:R-:W-:Y:S01]  /*1af80*/  IMAD.MOV.U32 R225, RZ, RZ, 0x181f ;  /* 0x0000181fffe17424 */ /* 0x000fe200078e00ff */
[----:B------:R-:W-:Y:S02]  /*1af90*/  MOV R3, 0x1afb0 ;  /* 0x0001afb000037802 */ /* 0x000fe40000000f00 */
[----:B------:R-:W-:Y:S05]  /*1afa0*/  CALL.REL.NOINC `($__internal_35_$__cuda_sm70_shflsync_idx_p) ;  /* 0x000049b000007944 */ /* 0x000fea0003c00000 */
[----:B------:R-:W-:Y:S01]  /*1afb0*/  MOV R8, R226 ;  /* 0x000000e200087202 */ /* 0x000fe20000000f00 */
[----:B------:R-:W-:Y:S05]  /*1afc0*/  BRA `(.L_x_2730) ;  /* 0xfffe939000007947 */ /* 0x000fea000383ffff */
.L_x_2540:
[----:B------:R-:W-:Y:S01]  /*1afd0*/  IMAD.MOV.U32 R223, RZ, RZ, R0 ;  /* 0x000000ffffdf7224 */ /* 0x000fe200078e0000 */
[----:B------:R-:W-:Y:S01]  /*1afe0*/  MOV R2, RZ ;  /* 0x000000ff00027202 */ /* 0x000fe20000000f00 */
[----:B------:R-:W-:Y:S01]  /*1aff0*/  IMAD.MOV.U32 R225, RZ, RZ, 0x181f ;  /* 0x0000181fffe17424 */ /* 0x000fe200078e00ff */
[----:B------:R-:W-:Y:S02]  /*1b000*/  MOV R3, 0x1b020 ;  /* 0x0001b02000037802 */ /* 0x000fe40000000f00 */
[----:B-12---:R-:W-:Y:S05]  /*1b010*/  CALL.REL.NOINC `($__internal_35_$__cuda_sm70_shflsync_idx_p) ;  /* 0x0000494000007944 */ /* 0x006fea0003c00000 */
[----:B------:R-:W-:Y:S01]  /*1b020*/  ISETP.GE.AND P1, PT, R205, c[0x0][0x1d4], PT ;  /* 0x00007500cd007a0c */ /* 0x000fe20003f26270 */
[----:B------:R-:W-:Y:S01]  /*1b030*/  IMAD.MOV.U32 R223, RZ, RZ, R5 ;  /* 0x000000ffffdf7224 */ /* 0x000fe200078e0005 */
[----:B------:R-:W-:Y:S01]  /*1b040*/  IADD3 R2, P0, R226, R123, RZ ;  /* 0x0000007be2027210 */ /* 0x000fe20007f1e0ff */
[----:B------:R-:W-:-:S04]  /*1b050*/  IMAD.MOV.U32 R225, RZ, RZ, 0x181f ;  /* 0x0000181fffe17424 */ /* 0x000fc800078e00ff */
[----:B------:R-:W-:-:S06]  /*1b060*/  IMAD.X R3, R8, 0x1, R6, P0 ;  /* 0x0000000108037824 */ /* 0x000fcc00000e0606 */
[----:B------:R-:W-:Y:S01]  /*1b070*/  @!PT LDS RZ, [RZ] ;  /* 0x00000000fffff984 */ /* 0x000fe20000000800 */
[----:B------:R-:W-:Y:S01]  /*1b080*/  @!PT LDS RZ, [RZ] ;  /* 0x00000000fffff984 */ /* 0x000fe20000000800 */
[----:B------:R-:W-:Y:S01]  /*1b090*/  @!PT LDS RZ, [RZ] ;  /* 0x00000000fffff984 */ /* 0x000fe20000000800 */
[----:B------:R1:W-:Y:S02]  /*1b0a0*/  LDGSTS.E.BYPASS.LTC128B.128 [R207+0x2900], [R2.64], !P1 ;  /* 0x0290000002cf7fae */ /* 0x0003e4000c901d46 */
[----:B-1----:R-:W-:Y:S02]  /*1b0b0*/  MOV R2, 0x1 ;  /* 0x0000000100027802 */ /* 0x002fe40000000f00 */
[----:B------:R-:W-:Y:S02]  /*1b0c0*/  MOV R3, 0x1b0e0 ;  /* 0x0001b0e000037802 */ /* 0x000fe40000000f00 */
[----:B------:R-:W-:Y:S05]  /*1b0d0*/  CALL.REL.NOINC `($__internal_35_$__cuda_sm70_shflsync_idx_p) ;  /* 0x0000488000007944 */ /* 0x000fea0003c00000 */
[----:B------:R-:W-:Y:S01]  /*1b0e0*/  IMAD.MOV.U32 R7, RZ, RZ, R226 ;  /* 0x000000ffff077224 */ /* 0x000fe200078e00e2 */
[----:B------:R-:W-:Y:S01]  /*1b0f0*/  MOV R2, 0x1 ;  /* 0x0000000100027802 */ /* 0x000fe20000000f00 */
[----:B------:R-:W-:Y:S01]  /*1b100*/  IMAD.MOV.U32 R223, RZ, RZ, R0 ;  /* 0x000000ffffdf7224 */ /* 0x000fe200078e0000 */
[----:B------:R-:W-:Y:S02]  /*1b110*/  MOV R225, 0x181f ;  /* 0x0000181f00e17802 */ /* 0x000fe40000000f00 */
[----:B------:R-:W-:Y:S02]  /*1b120*/  MOV R3, 0x1b140 ;  /* 0x0001b14000037802 */ /* 0x000fe40000000f00 */
[----:B------:R-:W-:Y:S05]  /*1b130*/  CALL.REL.NOINC `($__internal_35_$__cuda_sm70_shflsync_idx_p) ;  /* 0x0000482000007944 */ /* 0x000fea0003c00000 */
        /* <DEDUP_REMOVED lines=54> */
[----:B------:R-:W-:Y:S01]  /*1b4a0*/  MOV R0, R226 ;  /* 0x000000e200007202 */ /* 0x000fe20000000f00 */
[----:B------:R-:W-:Y:S05]  /*1b4b0*/  BRA `(.L_x_2731) ;  /* 0xfffe901000007947 */ /* 0x000fea000383ffff */
.L_x_2541:
[----:B------:R-:W-:Y:S01]  /*1b4c0*/  IMAD.MOV.U32 R223, RZ, RZ, R8 ;  /* 0x000000ffffdf7224 */ /* 0x000fe200078e0008 */
[----:B------:R-:W-:Y:S01]  /*1b4d0*/  MOV R2, RZ ;  /* 0x000000ff00027202 */ /* 0x000fe20000000f00 */
[----:B------:R-:W-:Y:S01]  /*1b4e0*/  IMAD.MOV.U32 R225, RZ, RZ, 0x1c1f ;  /* 0x00001c1fffe17424 */ /* 0x000fe200078e00ff */
[----:B------:R-:W-:-:S02]  /*1b4f0*/  MOV R3, 0x1b510 ;  /* 0x0001b51000037802 */ /* 0x000fc40000000f00 */
[----:B------:R-:W-:Y:S05]  /*1b500*/  CALL.REL.NOINC `($__internal_35_$__cuda_sm70_shflsync_idx_p) ;  /* 0x0000445000007944 */ /* 0x000fea0003c00000 */
[----:B------:R-:W-:Y:S01]  /*1b510*/  MOV R2, R226 ;  /* 0x000000e200027202 */ /* 0x000fe20000000f00 */
[----:B------:R-:W-:Y:S05]  /*1b520*/  BRA `(.L_x_2732) ;  /* 0xfffe915000007947 */ /* 0x000fea000383ffff */
.L_x_2546:
[----:B------:R-:W-:Y:S01]  /*1b530*/  IMAD.MOV.U32 R223, RZ, RZ, R8 ;  /* 0x000000ffffdf7224 */ /* 0x000fe200078e0008 */
[----:B------:R-:W-:Y:S01]  /*1b540*/  MOV R2, 0x1 ;  /* 0x0000000100027802 */ /* 0x000fe20000000f00 */
[----:B------:R-:W-:Y:S01]  /*1b550*/  IMAD.MOV.U32 R225, RZ, RZ, 0x1c1f ;  /* 0x00001c1fffe17424 */ /* 0x000fe200078e00ff */
[----:B------:R-:W-:-:S02]  /*1b560*/  MOV R3, 0x1b580 ;  /* 0x0001b58000037802 */ /* 0x000fc40000000f00 */
[----:B-1----:R-:W-:Y:S05]  /*1b570*/  CALL.REL.NOINC `($__internal_35_$__cuda_sm70_shflsync_idx_p) ;  /* 0x000043e000007944 */ /* 0x002fea0003c00000 */
[----:B------:R-:W-:Y:S01]  /*1b580*/  MOV R2, R226 ;  /* 0x000000e200027202 */ /* 0x000fe20000000f00 */
[----:B------:R-:W-:Y:S05]  /*1b590*/  BRA `(.L_x_2733) ;  /* 0xfffe92a000007947 */ /* 0x000fea000383ffff */
.L_x_2551:
[----:B------:R-:W-:Y:S01]  /*1b5a0*/  IMAD.MOV.U32 R223, RZ, RZ, R8 ;  /* 0x000000ffffdf7224 */ /* 0x000fe200078e0008 */
[----:B------:R-:W-:Y:S01]  /*1b5b0*/  MOV R2, 0x2 ;  /* 0x0000000200027802 */ /* 0x000fe20000000f00 */
[----:B------:R-:W-:Y:S01]  /*1b5c0*/  IMAD.MOV.U32 R225, RZ, RZ, 0x1c1f ;  /* 0x00001c1fffe17424 */ /* 0x000fe200078e00ff */
[----:B------:R-:W-:-:S02]  /*1b5d0*/  MOV R3, 0x1b5f0 ;  /* 0x0001b5f000037802 */ /* 0x000fc40000000f00 */
[----:B-12---:R-:W-:Y:S05]  /*1b5e0*/  CALL.REL.NOINC `($__internal_35_$__cuda_sm70_shflsync_idx_p) ;  /* 0x0000437000007944 */ /* 0x006fea0003c00000 */
[----:B------:R-:W-:Y:S01]  /*1b5f0*/  MOV R3, R226 ;  /* 0x000000e200037202 */ /* 0x000fe20000000f00 */
[----:B------:R-:W-:Y:S05]  /*1b600*/  BRA `(.L_x_2734) ;  /* 0xfffe9ab000007947 */ /* 0x000fea000383ffff */
.L_x_2556:
[----:B------:R-:W-:Y:S01]  /*1b610*/  IMAD.MOV.U32 R223, RZ, RZ, R8 ;  /* 0x000000ffffdf7224 */ /* 0x000fe200078e0008 */
[----:B------:R-:W-:Y:S01]  /*1b620*/  MOV R2, 0x3 ;  /* 0x0000000300027802 */ /* 0x000fe20000000f00 */
[----:B------:R-:W-:Y:S01]  /*1b630*/  IMAD.MOV.U32 R225, RZ, RZ, 0x1c1f ;  /* 0x00001c1fffe17424 */ /* 0x000fe200078e00ff */
[----:B------:R-:W-:-:S02]  /*1b640*/  MOV R3, 0x1b660 ;  /* 0x0001b66000037802 */ /* 0x000fc40000000f00 */
[----:B-123--:R-:W-:Y:S05]  /*1b650*/  CALL.REL.NOINC `($__internal_35_$__cuda_sm70_shflsync_idx_p) ;  /* 0x0000430000007944 */ /* 0x00efea0003c00000 */
[----:B------:R-:W-:Y:S01]  /*1b660*/  MOV R3, R226 ;  /* 0x000000e200037202 */ /* 0x000fe20000000f00 */
[----:B------:R-:W-:Y:S05]  /*1b670*/  BRA `(.L_x_2735) ;  /* 0xfffea55000007947 */ /* 0x000fea000383ffff */
.L_x_2561:
[----:B------:R-:W-:Y:S01]  /*1b680*/  IMAD.MOV.U32 R92, RZ, RZ, R0 ;  /* 0x000000ffff5c7224 */ /* 0x000fe200078e0000 */
[----:B------:R-:W-:-:S02]  /*1b690*/  MOV R3, 0x2 ;  /* 0x0000000200037802 */ /* 0x000fc40000000f00 */
[----:B------:R-:W-:Y:S02]  /*1b6a0*/  MOV R2, 0x1b6c0 ;  /* 0x0001b6c000027802 */ /* 0x000fe40000000f00 */
[----:B--234-:R-:W-:Y:S05]  /*1b6b0*/  CALL.REL.NOINC `($__internal_34_$__cuda_sm70_shflsync_bfly_p) ;  /* 0x0000424000007944 */ /* 0x01cfea0003c00000 */
[----:B------:R-:W-:Y:S01]  /*1b6c0*/  MOV R2, R225 ;  /* 0x000000e100027202 */ /* 0x000fe20000000f00 */
[----:B------:R-:W-:Y:S05]  /*1b6d0*/  BRA `(.L_x_2736) ;  /* 0xfffeb01000007947 */ /* 0x000fea000383ffff */
.L_x_2562:
[----:B------:R-:W-:Y:S01]  /*1b6e0*/  IMAD.MOV.U32 R92, RZ, RZ, R4 ;  /* 0x000000ffff5c7224 */ /* 0x000fe200078e0004 */
[----:B------:R-:W-:Y:S02]  /*1b6f0*/  MOV R3, 0x1 ;  /* 0x0000000100037802 */ /* 0x000fe40000000f00 */
[----:B------:R-:W-:Y:S02]  /*1b700*/  MOV R2, 0x1b720 ;  /* 0x0001b72000027802 */ /* 0x000fe40000000f00 */
[----:B-1-34-:R-:W-:Y:S05]  /*1b710*/  CALL.REL.NOINC `($__internal_34_$__cuda_sm70_shflsync_bfly_p) ;  /* 0x000041e000007944 */ /* 0x01afea0003c00000 */
[----:B------:R-:W-:Y:S01]  /*1b720*/  FMNMX.FTZ R97, R4, R225, !PT ;  /* 0x000000e104617209 */ /* 0x000fe20007810000 */
[----:B------:R-:W-:Y:S01]  /*1b730*/  IMAD.MOV.U32 R92, RZ, RZ, R5 ;  /* 0x000000ffff5c7224 */ /* 0x000fe200078e0005 */
[----:B------:R-:W-:Y:S01]  /*1b740*/  MOV R2, 0x1b770 ;  /* 0x0001b77000027802 */ /* 0x000fe20000000f00 */
[----:B------:R-:W-:Y:S02]  /*1b750*/  IMAD.MOV.U32 R3, RZ, RZ, 0x2 ;  /* 0x00000002ff037424 */ /* 0x000fe400078e00ff */
[----:B------:R-:W-:Y:S05]  /*1b760*/  CALL.REL.NOINC `($__internal_34_$__cuda_sm70_shflsync_bfly_p) ;  /* 0x0000419000007944 */ /* 0x000fea0003c00000 */
[----:B------:R-:W-:Y:S01]  /*1b770*/  FMNMX.FTZ R5, R5, R225, !PT ;  /* 0x000000e105057209 */ /* 0x000fe20007810000 */
[----:B------:R-:W-:Y:S01]  /*1b780*/  IMAD.MOV.U32 R3, RZ, RZ, 0x1 ;  /* 0x00000001ff037424 */ /* 0x000fe200078e00ff */
[----:B------:R-:W-:-:S03]  /*1b790*/  MOV R2, 0x1b7c0 ;  /* 0x0001b7c000027802 */ /* 0x000fc60000000f00 */
[----:B------:R-:W-:Y:S02]  /*1b7a0*/  IMAD.MOV.U32 R92, RZ, RZ, R5 ;  /* 0x000000ffff5c7224 */ /* 0x000fe400078e0005 */
[----:B------:R-:W-:Y:S05]  /*1b7b0*/  CALL.REL.NOINC `($__internal_34_$__cuda_sm70_shflsync_bfly_p) ;  /* 0x0000414000007944 */ /* 0x000fea0003c00000 */
        /* <DEDUP_REMOVED lines=20> */
[----:B------:R-:W-:Y:S01]  /*1b900*/  MOV R8, R225 ;  /* 0x000000e100087202 */ /* 0x000fe20000000f00 */
[----:B------:R-:W-:Y:S05]  /*1b910*/  BRA `(.L_x_2737) ;  /* 0xfffeaec000007947 */ /* 0x000fea000383ffff */
.L_x_2570:
[----:B------:R-:W-:Y:S01]  /*1b920*/  MOV R2, RZ ;  /* 0x000000ff00027202 */ /* 0x000fe20000000f00 */
[----:B------:R-:W-:Y:S01]  /*1b930*/  IMAD.MOV.U32 R223, RZ, RZ, R4 ;  /* 0x000000ffffdf7224 */ /* 0x000fe200078e0004 */
[----:B------:R-:W-:Y:S01]  /*1b940*/  MOV R3, 0x1b970 ;  /* 0x0001b97000037802 */ /* 0x000fe20000000f00 */
[----:B------:R-:W-:Y:S02]  /*1b950*/  IMAD.MOV.U32 R225, RZ, RZ, 0x181f ;  /* 0x0000181fffe17424 */ /* 0x000fe400078e00ff */
[----:B------:R-:W-:Y:S05]  /*1b960*/  CALL.REL.NOINC `($__internal_35_$__cuda_sm70_shflsync_idx_p) ;  /* 0x00003ff000007944 */ /* 0x000fea0003c00000 */
[----:B------:R-:W-:Y:S01]  /*1b970*/  MOV R7, R226 ;  /* 0x000000e200077202 */ /* 0x000fe20000000f00 */
[----:B------:R-:W-:-:S05]  /*1b980*/  BRA `(.L_x_2738) ;  /* 0xfffecc1000007947 */ /* 0x000fca000383ffff */
.L_x_2571:
[----:B------:R-:W-:Y:S01]  /*1b990*/  MOV R2, RZ ;  /* 0x000000ff00027202 */ /* 0x000fe20000000f00 */
[----:B------:R-:W-:Y:S01]  /*1b9a0*/  IMAD.MOV.U32 R223, RZ, RZ, R0 ;  /* 0x000000ffffdf7224 */ /* 0x000fe200078e0000 */
[----:B------:R-:W-:Y:S01]  /*1b9b0*/  MOV R3, 0x1b9e0 ;  /* 0x0001b9e000037802 */ /* 0x000fe20000000f00 */
[----:B------:R-:W-:Y:S02]  /*1b9c0*/  IMAD.MOV.U32 R225, RZ, RZ, 0x181f ;  /* 0x0000181fffe17424 */ /* 0x000fe400078e00ff */
[----:B-12---:R-:W-:Y:S05]  /*1b9d0*/  CALL.REL.NOINC `($__internal_35_$__cuda_sm70_shflsync_idx_p) ;  /* 0x00003f8000007944 */ /* 0x006fea0003c00000 */
[----:B------:R-:W-:Y:S01]  /*1b9e0*/  ISETP.GE.AND P1, PT, R205, c[0x0][0x1d4], PT ;  /* 0x00007500cd007a0c */ /* 0x000fe20003f26270 */
[----:B------:R-:W-:Y:S01]  /*1b9f0*/  IMAD.MOV.U32 R223, RZ, RZ, R4 ;  /* 0x000000ffffdf7224 */ /* 0x000fe200078e0004 */
[----:B------:R-:W-:Y:S01]  /*1ba00*/  IADD3 R2, P0, R226, R15, RZ ;  /* 0x0000000fe2027210 */ /* 0x000fe20007f1e0ff */
[----:B------:R-:W-:Y:S04]  /*1ba10*/  IMAD.MOV.U32 R225, RZ, RZ, 0x181f ;  /* 0x0000181fffe17424 */ /* 0x000fe800078e00ff */
[----:B------:R-:W-:Y:S06]  /*1ba20*/  IMAD.X R3, R7, 0x1, R5, P0 ;  /* 0x0000000107037824 */ /* 0x000fec00000e0605 */
[----:B------:R-:W-:Y:S01]  /*1ba30*/  @!PT LDS RZ, [RZ] ;  /* 0x00000000fffff984 */ /* 0x000fe20000000800 */
[----:B------:R-:W-:Y:S01]  /*1ba40*/  @!PT LDS RZ, [RZ] ;  /* 0x00000000fffff984 */ /* 0x000fe20000000800 */
[----:B------:R-:W-:Y:S01]  /*1ba50*/  @!PT LDS RZ, [RZ] ;  /* 0x00000000fffff984 */ /* 0x000fe20000000800 */
[----:B------:R1:W-:Y:S02]  /*1ba60*/  LDGSTS.E.BYPASS.LTC128B.128 [R207+0x100], [R2.64], !P1 ;  /* 0x0010000002cf7fae */ /* 0x0003e4000c901d46 */
[----:B-1----:R-:W-:Y:S02]  /*1ba70*/  MOV R2, 0x1 ;  /* 0x0000000100027802 */ /* 0x002fe40000000f00 */
[----:B------:R-:W-:Y:S02]  /*1ba80*/  MOV R3, 0x1baa0 ;  /* 0x0001baa000037802 */ /* 0x000fe40000000f00 */
[----:B------:R-:W-:Y:S05]  /*1ba90*/  CALL.REL.NOINC `($__internal_35_$__cuda_sm70_shflsync_idx_p) ;  /* 0x00003ec000007944 */ /* 0x000fea0003c00000 */
[----:B------:R-:W-:Y:S01]  /*1baa0*/  MOV R2, 0x1 ;  /* 0x0000000100027802 */ /* 0x000fe20000000f00 */
[----:B------:R-:W-:Y:S01]  /*1bab0*/  IMAD.MOV.U32 R6, RZ, RZ, R226 ;  /* 0x000000ffff067224 */ /* 0x000fe200078e00e2 */
[----:B------:R-:W-:Y:S01]  /*1bac0*/  MOV R225, 0x181f ;  /* 0x0000181f00e17802 */ /* 0x000fe20000000f00 */
[----:B------:R-:W-:Y:S01]  /*1bad0*/  IMAD.MOV.U32 R223, RZ, RZ, R0 ;  /* 0x000000ffffdf7224 */ /* 0x000fe200078e0000 */
[----:B------:R-:W-:Y:S02]  /*1bae0*/  MOV R3, 0x1bb00 ;  /* 0x0001bb0000037802 */ /* 0x000fe40000000f00 */
[----:B------:R-:W-:Y:S05]  /*1baf0*/  CALL.REL.NOINC `($__internal_35_$__cuda_sm70_shflsync_idx_p) ;  /* 0x00003e6000007944 */ /* 0x000fea0003c00000 */
        /* <DEDUP_REMOVED lines=54> */
[----:B------:R-:W-:Y:S01]  /*1be60*/  MOV R0, R226 ;  /* 0x000000e200007202 */ /* 0x000fe20000000f00 */
[----:B------:R-:W-:-:S05]  /*1be70*/  BRA `(.L_x_2739) ;  /* 0xfffec89000007947 */ /* 0x000fca000383ffff */
.L_x_2574:
[----:B------:R-:W-:Y:S01]  /*1be80*/  MOV R2, RZ ;  /* 0x000000ff00027202 */ /* 0x000fe20000000f00 */
[----:B------:R-:W-:Y:S01]  /*1be90*/  IMAD.MOV.U32 R223, RZ, RZ, R92 ;  /* 0x000000ffffdf7224 */ /* 0x000fe200078e005c */
[----:B------:R-:W-:Y:S01]  /*1bea0*/  MOV R3, 0x1bed0 ;  /* 0x0001bed000037802 */ /* 0x000fe20000000f00 */
[----:B------:R-:W-:Y:S02]  /*1beb0*/  IMAD.MOV.U32 R225, RZ, RZ, 0x181f ;  /* 0x0000181fffe17424 */ /* 0x000fe400078e00ff */
[----:B------:R-:W-:Y:S05]  /*1bec0*/  CALL.REL.NOINC `($__internal_35_$__cuda_sm70_shflsync_idx_p) ;  /* 0x00003a9000007944 */ /* 0x000fea0003c00000 */
[----:B------:R-:W-:Y:S01]  /*1bed0*/  MOV R97, R226 ;  /* 0x000000e200617202 */ /* 0x000fe20000000f00 */
[----:B------:R-:W-:-:S05]  /*1bee0*/  BRA `(.L_x_2740) ;  /* 0xfffed19000007947 */ /* 0x000fca000383ffff */
.L_x_2575:
        /* <DEDUP_REMOVED lines=79> */
.L_x_2576:
[----:B------:R-:W-:Y:S01]  /*1c3e0*/  MOV R2, RZ ;  /* 0x000000ff00027202 */ /* 0x000fe20000000f00 */
[----:B------:R-:W-:Y:S01]  /*1c3f0*/  IMAD.MOV.U32 R223, RZ, RZ, R157 ;  /* 0x000000ffffdf7224 */ /* 0x000fe200078e009d */
[----:B------:R-:W-:Y:S01]  /*1c400*/  MOV R3, 0x1c430 ;  /* 0x0001c43000037802 */ /* 0x000fe20000000f00 */
[----:B------:R-:W-:Y:S02]  /*1c410*/  IMAD.MOV.U32 R225, RZ, RZ, 0x1c1f ;  /* 0x00001c1fffe17424 */ /* 0x000fe400078e00ff */
[----:B------:R-:W-:Y:S05]  /*1c420*/  CALL.REL.NOINC `($__internal_35_$__cuda_sm70_shflsync_idx_p) ;  /* 0x0000353000007944 */ /* 0x000fea0003c00000 */
[----:B------:R-:W-:Y:S01]  /*1c430*/  MOV R2, R226 ;  /* 0x000000e200027202 */ /* 0x000fe20000000f00 */
[----:B------:R-:W-:-:S05]  /*1c440*/  BRA `(.L_x_2742) ;  /* 0xfffecf1000007947 */ /* 0x000fca000383ffff */
.L_x_2581:
[----:B------:R-:W-:Y:S01]  /*1c450*/  MOV R2, 0x1 ;  /* 0x0000000100027802 */ /* 0x000fe20000000f00 */
[----:B------:R-:W-:Y:S01]  /*1c460*/  IMAD.MOV.U32 R223, RZ, RZ, R157 ;  /* 0x000000ffffdf7224 */ /* 0x000fe200078e009d */
[----:B------:R-:W-:Y:S01]  /*1c470*/  MOV R3, 0x1c4a0 ;  /* 0x0001c4a000037802 */ /* 0x000fe20000000f00 */
[----:B------:R-:W-:Y:S02]  /*1c480*/  IMAD.MOV.U32 R225, RZ, RZ, 0x1c1f ;  /* 0x00001c1fffe17424 */ /* 0x000fe400078e00ff */
[----:B-1----:R-:W-:Y:S05]  /*1c490*/  CALL.REL.NOINC `($__internal_35_$__cuda_sm70_shflsync_idx_p) ;  /* 0x000034c000007944 */ /* 0x002fea0003c00000 */
[----:B------:R-:W-:Y:S01]  /*1c4a0*/  MOV R2, R226 ;  /* 0x000000e200027202 */ /* 0x000fe20000000f00 */
[----:B------:R-:W-:-:S05]  /*1c4b0*/  BRA `(.L_x_2743) ;  /* 0xfffed0a000007947 */ /* 0x000fca000383ffff */
.L_x_2586:
[----:B------:R-:W-:Y:S01]  /*1c4c0*/  MOV R2, 0x2 ;  /* 0x0000000200027802 */ /* 0x000fe20000000f00 */
[----:B------:R-:W-:Y:S01]  /*1c4d0*/  IMAD.MOV.U32 R223, RZ, RZ, R157 ;  /* 0x000000ffffdf7224 */ /* 0x000fe200078e009d */
[----:B------:R-:W-:Y:S01]  /*1c4e0*/  MOV R3, 0x1c510 ;  /* 0x0001c51000037802 */ /* 0x000fe20000000f00 */
[----:B------:R-:W-:Y:S02]  /*1c4f0*/  IMAD.MOV.U32 R225, RZ, RZ, 0x1c1f ;  /* 0x00001c1fffe17424 */ /* 0x000fe400078e00ff */
[----:B-12---:R-:W-:Y:S05]  /*1c500*/  CALL.REL.NOINC `($__internal_35_$__cuda_sm70_shflsync_idx_p) ;  /* 0x0000345000007944 */ /* 0x006fea0003c00000 */
[----:B------:R-:W-:Y:S01]  /*1c510*/  MOV R156, R226 ;  /* 0x000000e2009c7202 */ /* 0x000fe20000000f00 */
[----:B------:R-:W-:-:S05]  /*1c520*/  BRA `(.L_x_2744) ;  /* 0xfffed23000007947 */ /* 0x000fca000383ffff */
.L_x_2591:
[----:B------:R-:W-:Y:S01]  /*1c530*/  MOV R2, 0x3 ;  /* 0x0000000300027802 */ /* 0x000fe20000000f00 */
[----:B------:R-:W-:Y:S01]  /*1c540*/  IMAD.MOV.U32 R223, RZ, RZ, R157 ;  /* 0x000000ffffdf7224 */ /* 0x000fe200078e009d */
[----:B------:R-:W-:Y:S01]  /*1c550*/  MOV R3, 0x1c580 ;  /* 0x0001c58000037802 */ /* 0x000fe20000000f00 */
[----:B------:R-:W-:Y:S02]  /*1c560*/  IMAD.MOV.U32 R225, RZ, RZ, 0x1c1f ;  /* 0x00001c1fffe17424 */ /* 0x000fe400078e00ff */
[----:B-123--:R-:W-:Y:S05]  /*1c570*/  CALL.REL.NOINC `($__internal_35_$__cuda_sm70_shflsync_idx_p) ;  /* 0x000033e000007944 */ /* 0x00efea0003c00000 */
[----:B------:R-:W-:Y:S01]  /*1c580*/  MOV R3, R226 ;  /* 0x000000e200037202 */ /* 0x000fe20000000f00 */
[----:B------:R-:W-:-:S05]  /*1c590*/  BRA `(.L_x_2745) ;  /* 0xfffee30000007947 */ /* 0x000fca000383ffff */
.L_x_2596:
[----:B------:R-:W-:Y:S02]  /*1c5a0*/  MOV R3, 0x2 ;  /* 0x0000000200037802 */ /* 0x000fe40000000f00 */
[----:B------:R-:W-:Y:S02]  /*1c5b0*/  MOV R2, 0x1c5d0 ;  /* 0x0001c5d000027802 */ /* 0x000fe40000000f00 */
[----:B------:R-:W-:Y:S05]  /*1c5c0*/  CALL.REL.NOINC `($__internal_34_$__cuda_sm70_shflsync_bfly_p) ;  /* 0x0000333000007944 */ /* 0x000fea0003c00000 */
[----:B------:R-:W-:Y:S01]  /*1c5d0*/  MOV R2, R225 ;  /* 0x000000e100027202 */ /* 0x000fe20000000f00 */
[----:B------:R-:W-:-:S05]  /*1c5e0*/  BRA `(.L_x_2746) ;  /* 0xfffeee5000007947 */ /* 0x000fca000383ffff */
.L_x_2597:
[----:B------:R-:W-:Y:S01]  /*1c5f0*/  MOV R3, 0x1 ;  /* 0x0000000100037802 */ /* 0x000fe20000000f00 */
[----:B-1----:R-:W-:Y:S01]  /*1c600*/  IMAD.MOV.U32 R92, RZ, RZ, R4 ;  /* 0x000000ffff5c7224 */ /* 0x002fe200078e0004 */
[----:B------:R-:W-:Y:S02]  /*1c610*/  MOV R2, 0x1c630 ;  /* 0x0001c63000027802 */ /* 0x000fe40000000f00 */
[----:B------:R-:W-:Y:S05]  /*1c620*/  CALL.REL.NOINC `($__internal_34_$__cuda_sm70_shflsync_bfly_p) ;  /* 0x000032d000007944 */ /* 0x000fea0003c00000 */
[----:B------:R-:W-:Y:S01]  /*1c630*/  IMAD.MOV.U32 R92, RZ, RZ, R0 ;  /* 0x000000ffff5c7224 */ /* 0x000fe200078e0000 */
[----:B------:R-:W-:Y:S01]  /*1c640*/  FMNMX.FTZ R97, R4, R225, !PT ;  /* 0x000000e104617209 */ /* 0x000fe20007810000 */
[----:B------:R-:W-:Y:S01]  /*1c650*/  IMAD.MOV.U32 R3, RZ, RZ, 0x2 ;  /* 0x00000002ff037424 */ /* 0x000fe200078e00ff */
[----:B------:R-:W-:Y:S02]  /*1c660*/  MOV R2, 0x1c680 ;  /* 0x0001c68000027802 */ /* 0x000fe40000000f00 */
[----:B------:R-:W-:Y:S05]  /*1c670*/  CALL.REL.NOINC `($__internal_34_$__cuda_sm70_shflsync_bfly_p) ;  /* 0x0000328000007944 */ /* 0x000fea0003c00000 */
[----:B------:R-:W-:Y:S01]  /*1c680*/  FMNMX.FTZ R92, R0, R225, !PT ;  /* 0x000000e1005c7209 */ /* 0x000fe20007810000 */
[----:B------:R-:W-:Y:S01]  /*1c690*/  IMAD.MOV.U32 R3, RZ, RZ, 0x1 ;  /* 0x00000001ff037424 */ /* 0x000fe200078e00ff */
[----:B------:R-:W-:Y:S02]  /*1c6a0*/  MOV R2, 0x1c6c0 ;  /* 0x0001c6c000027802 */ /* 0x000fe40000000f00 */
[----:B------:R-:W-:Y:S05]  /*1c6b0*/  CALL.REL.NOINC `($__internal_34_$__cuda_sm70_shflsync_bfly_p) ;  /* 0x0000324000007944 */ /* 0x000fea0003c00000 */
[----:B------:R-:W-:Y:S01]  /*1c6c0*/  IMAD.MOV.U32 R3, RZ, RZ, 0x2 ;  /* 0x00000002ff037424 */ /* 0x000fe200078e00ff */
[----:B------:R-:W-:Y:S01]  /*1c6d0*/  FMNMX.FTZ R96, R92, R225, !PT ;  /* 0x000000e15c607209 */ /* 0x000fe20007810000 */
[----:B------:R-:W-:Y:S01]  /*1c6e0*/  IMAD.MOV.U32 R92, RZ, RZ, R5 ;  /* 0x000000ffff5c7224 */ /* 0x000fe200078e0005 */
        /* <DEDUP_REMOVED lines=15> */
[----:B------:R-:W-:Y:S01]  /*1c7e0*/  MOV R3, R225 ;  /* 0x000000e100037202 */ /* 0x000fe20000000f00 */
[----:B------:R-:W-:-:S05]  /*1c7f0*/  BRA `(.L_x_2747) ;  /* 0xfffeed3000007947 */ /* 0x000fca000383ffff */
.L_x_2606:
[----:B------:R-:W-:Y:S01]  /*1c800*/  MOV R2, RZ ;  /* 0x000000ff00027202 */ /* 0x000fe20000000f00 */
[----:B------:R-:W-:Y:S01]  /*1c810*/  IMAD.MOV.U32 R223, RZ, RZ, R5 ;  /* 0x000000ffffdf7224 */ /* 0x000fe200078e0005 */
[----:B------:R-:W-:Y:S01]  /*1c820*/  MOV R3, 0x1c850 ;  /* 0x0001c85000037802 */ /* 0x000fe20000000f00 */
[----:B------:R-:W-:Y:S02]  /*1c830*/  IMAD.MOV.U32 R225, RZ, RZ, 0x181f ;  /* 0x0000181fffe17424 */ /* 0x000fe400078e00ff */
[----:B------:R-:W-:Y:S05]  /*1c840*/  CALL.REL.NOINC `($__internal_35_$__cuda_sm70_shflsync_idx_p) ;  /* 0x0000311000007944 */ /* 0x000fea0003c00000 */
[----:B------:R-:W-:Y:S01]  /*1c850*/  MOV R8, R226 ;  /* 0x000000e200087202 */ /* 0x000fe20000000f00 */
[----:B------:R-:W-:-:S05]  /*1c860*/  BRA `(.L_x_2748) ;  /* 0xffff106000007947 */ /* 0x000fca000383ffff */
.L_x_2607:
        /* <DEDUP_REMOVED lines=79> */
.L_x_2610:
[----:B------:R-:W-:Y:S01]  /*1cd60*/  MOV R2, RZ ;  /* 0x000000ff00027202 */ /* 0x000fe20000000f00 */
[----:B------:R-:W-:Y:S01]  /*1cd70*/  IMAD.MOV.U32 R223, RZ, RZ, R94 ;  /* 0x000000ffffdf7224 */ /* 0x000fe200078e005e */
[----:B------:R-:W-:Y:S01]  /*1cd80*/  MOV R3, 0x1cdb0 ;  /* 0x0001cdb000037802 */ /* 0x000fe20000000f00 */
[----:B------:R-:W-:Y:S02]  /*1cd90*/  IMAD.MOV.U32 R225, RZ, RZ, 0x181f ;  /* 0x0000181fffe17424 */ /* 0x000fe400078e00ff */
[----:B------:R-:W-:Y:S05]  /*1cda0*/  CALL.REL.NOINC `($__internal_35_$__cuda_sm70_shflsync_idx_p) ;  /* 0x00002bb000007944 */ /* 0x000fea0003c00000 */
[----:B------:R-:W-:Y:S01]  /*1cdb0*/  MOV R97, R226 ;  /* 0x000000e200617202 */ /* 0x000fe20000000f00 */
[----:B------:R-:W-:-:S05]  /*1cdc0*/  BRA `(.L_x_2750) ;  /* 0xffff15e000007947 */ /* 0x000fca000383ffff */
.L_x_2611:
        /* <DEDUP_REMOVED lines=79> */
.L_x_2612:
[----:B------:R-:W-:Y:S02]  /*1d2c0*/  MOV R3, 0x2 ;  /* 0x0000000200037802 */ /* 0x000fe40000000f00 */
[----:B------:R-:W-:Y:S02]  /*1d2d0*/  MOV R2, 0x1d2f0 ;  /* 0x0001d2f000027802 */ /* 0x000fe40000000f00 */
[----:B------:R-:W-:Y:S05]  /*1d2e0*/  CALL.REL.NOINC `($__internal_34_$__cuda_sm70_shflsync_bfly_p) ;  /* 0x0000261000007944 */ /* 0x000fea0003c00000 */
[----:B------:R-:W-:Y:S01]  /*1d2f0*/  MOV R2, R225 ;  /* 0x000000e100027202 */ /* 0x000fe20000000f00 */
[----:B------:R-:W-:-:S05]  /*1d300*/  BRA `(.L_x_2752) ;  /* 0xffff17c000007947 */ /* 0x000fca000383ffff */
.L_x_2613:
        /* <DEDUP_REMOVED lines=33> */
.L_x_2616:
[----:B-1--4-:R-:W-:Y:S01]  /*1d520*/  MOV R2, RZ ;  /* 0x000000ff00027202 */ /* 0x012fe20000000f00 */
[----:B------:R-:W-:Y:S01]  /*1d530*/  IMAD.MOV.U32 R223, RZ, RZ, R52 ;  /* 0x000000ffffdf7224 */ /* 0x000fe200078e0034 */
[----:B------:R-:W-:Y:S01]  /*1d540*/  MOV R3, 0x1d570 ;  /* 0x0001d57000037802 */ /* 0x000fe20000000f00 */
[----:B------:R-:W-:Y:S02]  /*1d550*/  IMAD.MOV.U32 R225, RZ, RZ, 0x181f ;  /* 0x0000181fffe17424 */ /* 0x000fe400078e00ff */
[----:B------:R-:W-:Y:S05]  /*1d560*/  CALL.REL.NOINC `($__internal_35_$__cuda_sm70_shflsync_idx_p) ;  /* 0x000023f000007944 */ /* 0x000fea0003c00000 */
[----:B------:R-:W-:Y:S01]  /*1d570*/  MOV R57, R226 ;  /* 0x000000e200397202 */ /* 0x000fe20000000f00 */
[----:B------:R-:W-:-:S05]  /*1d580*/  BRA `(.L_x_2754) ;  /* 0xffff367000007947 */ /* 0x000fca000383ffff */
.L_x_2619:
[----:B------:R-:W-:Y:S01]  /*1d590*/  MOV R2, RZ ;  /* 0x000000ff00027202 */ /* 0x000fe20000000f00 */
[----:B------:R-:W-:Y:S01]  /*1d5a0*/  IMAD.MOV.U32 R223, RZ, RZ, R92 ;  /* 0x000000ffffdf7224 */ /* 0x000fe200078e005c */
[----:B------:R-:W-:Y:S01]  /*1d5b0*/  MOV R3, 0x1d5e0 ;  /* 0x0001d5e000037802 */ /* 0x000fe20000000f00 */
[----:B------:R-:W-:Y:S02]  /*1d5c0*/  IMAD.MOV.U32 R225, RZ, RZ, 0x181f ;  /* 0x0000181fffe17424 */ /* 0x000fe400078e00ff */
[----:B------:R-:W-:Y:S05]  /*1d5d0*/  CALL.REL.NOINC `($__internal_35_$__cuda_sm70_shflsync_idx_p) ;  /* 0x0000238000007944 */ /* 0x000fea0003c00000 */
[----:B------:R-:W-:Y:S01]  /*1d5e0*/  MOV R97, R226 ;  /* 0x000000e200617202 */ /* 0x000fe20000000f00 */
[----:B------:R-:W-:-:S05]  /*1d5f0*/  BRA `(.L_x_2755) ;  /* 0xffff407000007947 */ /* 0x000fca000383ffff */
.L_x_2620:
        /* <DEDUP_REMOVED lines=79> */
.L_x_2621:
[----:B------:R-:W-:Y:S01]  /*1daf0*/  MOV R2, RZ ;  /* 0x000000ff00027202 */ /* 0x000fe20000000f00 */
[----:B------:R-:W-:Y:S01]  /*1db00*/  IMAD.MOV.U32 R223, RZ, RZ, R157 ;  /* 0x000000ffffdf7224 */ /* 0x000fe200078e009d */
[----:B------:R-:W-:Y:S01]  /*1db10*/  MOV R3, 0x1db40 ;  /* 0x0001db4000037802 */ /* 0x000fe20000000f00 */
[----:B------:R-:W-:Y:S02]  /*1db20*/  IMAD.MOV.U32 R225, RZ, RZ, 0x1c1f ;  /* 0x00001c1fffe17424 */ /* 0x000fe400078e00ff */
[----:B------:R-:W-:Y:S05]  /*1db30*/  CALL.REL.NOINC `($__internal_35_$__cuda_sm70_shflsync_idx_p) ;  /* 0x00001e2000007944 */ /* 0x000fea0003c00000 */
[----:B------:R-:W-:Y:S01]  /*1db40*/  MOV R2, R226 ;  /* 0x000000e200027202 */ /* 0x000fe20000000f00 */
[----:B------:R-:W-:-:S05]  /*1db50*/  BRA `(.L_x_2757) ;  /* 0xffff3e1000007947 */ /* 0x000fca000383ffff */
.L_x_2626:
[----:B------:R-:W-:Y:S01]  /*1db60*/  MOV R2, 0x1 ;  /* 0x0000000100027802 */ /* 0x000fe20000000f00 */
[----:B------:R-:W-:Y:S01]  /*1db70*/  IMAD.MOV.U32 R223, RZ, RZ, R157 ;  /* 0x000000ffffdf7224 */ /* 0x000fe200078e009d */
[----:B------:R-:W-:Y:S01]  /*1db80*/  MOV R3, 0x1dbb0 ;  /* 0x0001dbb000037802 */ /* 0x000fe20000000f00 */
[----:B------:R-:W-:Y:S02]  /*1db90*/  IMAD.MOV.U32 R225, RZ, RZ, 0x1c1f ;  /* 0x00001c1fffe17424 */ /* 0x000fe400078e00ff */
[----:B-1----:R-:W-:Y:S05]  /*1dba0*/  CALL.REL.NOINC `($__internal_35_$__cuda_sm70_shflsync_idx_p) ;  /* 0x00001db000007944 */ /* 0x002fea0003c00000 */
[----:B------:R-:W-:Y:S01]  /*1dbb0*/  MOV R2, R226 ;  /* 0x000000e200027202 */ /* 0x000fe20000000f00 */
[----:B------:R-:W-:-:S05]  /*1dbc0*/  BRA `(.L_x_2758) ;  /* 0xffff3fa000007947 */ /* 0x000fca000383ffff */
.L_x_2631:
[----:B------:R-:W-:Y:S01]  /*1dbd0*/  MOV R2, 0x2 ;  /* 0x0000000200027802 */ /* 0x000fe20000000f00 */
[----:B------:R-:W-:Y:S01]  /*1dbe0*/  IMAD.MOV.U32 R223, RZ, RZ, R157 ;  /* 0x000000ffffdf7224 */ /* 0x000fe200078e009d */
[----:B------:R-:W-:Y:S01]  /*1dbf0*/  MOV R3, 0x1dc20 ;  /* 0x0001dc2000037802 */ /* 0x000fe20000000f00 */
[----:B------:R-:W-:Y:S02]  /*1dc00*/  IMAD.MOV.U32 R225, RZ, RZ, 0x1c1f ;  /* 0x00001c1fffe17424 */ /* 0x000fe400078e00ff */
[----:B-12---:R-:W-:Y:S05]  /*1dc10*/  CALL.REL.NOINC `($__internal_35_$__cuda_sm70_shflsync_idx_p) ;  /* 0x00001d4000007944 */ /* 0x006fea0003c00000 */
[----:B------:R-:W-:Y:S01]  /*1dc20*/  MOV R156, R226 ;  /* 0x000000e2009c7202 */ /* 0x000fe20000000f00 */
[----:B------:R-:W-:-:S05]  /*1dc30*/  BRA `(.L_x_2759) ;  /* 0xffff413000007947 */ /* 0x000fca000383ffff */
.L_x_2636:
[----:B------:R-:W-:Y:S01]  /*1dc40*/  MOV R2, 0x3 ;  /* 0x0000000300027802 */ /* 0x000fe20000000f00 */
[----:B------:R-:W-:Y:S01]  /*1dc50*/  IMAD.MOV.U32 R223, RZ, RZ, R157 ;  /* 0x000000ffffdf7224 */ /* 0x000fe200078e009d */
[----:B------:R-:W-:Y:S01]  /*1dc60*/  MOV R3, 0x1dc90 ;  /* 0x0001dc9000037802 */ /* 0x000fe20000000f00 */
[----:B------:R-:W-:Y:S02]  /*1dc70*/  IMAD.MOV.U32 R225, RZ, RZ, 0x1c1f ;  /* 0x00001c1fffe17424 */ /* 0x000fe400078e00ff */
[----:B-123--:R-:W-:Y:S05]  /*1dc80*/  CALL.REL.NOINC `($__internal_35_$__cuda_sm70_shflsync_idx_p) ;  /* 0x00001cd000007944 */ /* 0x00efea0003c00000 */
[----:B------:R-:W-:Y:S01]  /*1dc90*/  MOV R3, R226 ;  /* 0x000000e200037202 */ /* 0x000fe20000000f00 */
[----:B------:R-:W-:-:S05]  /*1dca0*/  BRA `(.L_x_2760) ;  /* 0xffff520000007947 */ /* 0x000fca000383ffff */
.L_x_2641:
[----:B------:R-:W-:Y:S02]  /*1dcb0*/  MOV R3, 0x2 ;  /* 0x0000000200037802 */ /* 0x000fe40000000f00 */
[----:B------:R-:W-:Y:S02]  /*1dcc0*/  MOV R2, 0x1dce0 ;  /* 0x0001dce000027802 */ /* 0x000fe40000000f00 */
[----:B------:R-:W-:Y:S05]  /*1dcd0*/  CALL.REL.NOINC `($__internal_34_$__cuda_sm70_shflsync_bfly_p) ;  /* 0x00001c2000007944 */ /* 0x000fea0003c00000 */
[----:B------:R-:W-:Y:S01]  /*1dce0*/  MOV R2, R225 ;  /* 0x000000e100027202 */ /* 0x000fe20000000f00 */
[----:B------:R-:W-:-:S05]  /*1dcf0*/  BRA `(.L_x_2761) ;  /* 0xffff5d5000007947 */ /* 0x000fca000383ffff */
.L_x_2642:
        /* <DEDUP_REMOVED lines=33> */
.L_x_2644:
[----:B------:R-:W-:Y:S01]  /*1df10*/  IMAD.MOV.U32 R92, RZ, RZ, R238 ;  /* 0x000000ffff5c7224 */ /* 0x000fe200078e00ee */
[----:B------:R-:W-:-:S02]  /*1df20*/  MOV R3, 0x2 ;  /* 0x0000000200037802 */ /* 0x000fc40000000f00 */
[----:B------:R-:W-:Y:S02]  /*1df30*/  MOV R2, 0x1df50 ;  /* 0x0001df5000027802 */ /* 0x000fe40000000f00 */
[----:B------:R-:W-:Y:S05]  /*1df40*/  CALL.REL.NOINC `($__internal_34_$__cuda_sm70_shflsync_bfly_p) ;  /* 0x000019b000007944 */ /* 0x000fea0003c00000 */
[----:B------:R-:W-:Y:S01]  /*1df50*/  MOV R0, R225 ;  /* 0x000000e100007202 */ /* 0x000fe20000000f00 */
[----:B------:R-:W-:Y:S05]  /*1df60*/  BRA `(.L_x_2763) ;  /* 0xffff7a6000007947 */ /* 0x000fea000383ffff */
.L_x_2645:
[----:B------:R-:W-:Y:S01]  /*1df70*/  IMAD.MOV.U32 R92, RZ, RZ, R4 ;  /* 0x000000ffff5c7224 */ /* 0x000fe200078e0004 */
[----:B------:R-:W-:Y:S02]  /*1df80*/  MOV R3, 0x1 ;  /* 0x0000000100037802 */ /* 0x000fe40000000f00 */
[----:B------:R-:W-:Y:S02]  /*1df90*/  MOV R2, 0x1dfb0 ;  /* 0x0001dfb000027802 */ /* 0x000fe40000000f00 */
[----:B-1----:R-:W-:Y:S05]  /*1dfa0*/  CALL.REL.NOINC `($__internal_34_$__cuda_sm70_shflsync_bfly_p) ;  /* 0x0000195000007944 */ /* 0x002fea0003c00000 */
[----:B------:R-:W-:Y:S01]  /*1dfb0*/  FADD.FTZ R4, R4, R225 ;  /* 0x000000e104047221 */ /* 0x000fe20000010000 */
[----:B------:R-:W-:Y:S02]  /*1dfc0*/  MOV R92, R240 ;  /* 0x000000f0005c7202 */ /* 0x000fe40000000f00 */
[----:B------:R-:W-:Y:S02]  /*1dfd0*/  MOV R3, 0x2 ;  /* 0x0000000200037802 */ /* 0x000fe40000000f00 */
[----:B------:R-:W-:Y:S02]  /*1dfe0*/  MOV R2, 0x1e000 ;  /* 0x0001e00000027802 */ /* 0x000fe40000000f00 */
[----:B------:R-:W-:Y:S05]  /*1dff0*/  CALL.REL.NOINC `($__internal_34_$__cuda_sm70_shflsync_bfly_p) ;  /* 0x0000190000007944 */ /* 0x000fea0003c00000 */
[----:B------:R-:W-:Y:S01]  /*1e000*/  FADD.FTZ R5, R240, R225 ;  /* 0x000000e1f0057221 */ /* 0x000fe20000010000 */
[----:B------:R-:W-:-:S02]  /*1e010*/  MOV R3, 0x1 ;  /* 0x0000000100037802 */ /* 0x000fc40000000f00 */
[----:B------:R-:W-:Y:S02]  /*1e020*/  MOV R2, 0x1e050 ;  /* 0x0001e05000027802 */ /* 0x000fe40000000f00 */
[----:B------:R-:W-:Y:S02]  /*1e030*/  MOV R92, R5 ;  /* 0x00000005005c7202 */ /* 0x000fe40000000f00 */
[----:B------:R-:W-:Y:S05]  /*1e040*/  CALL.REL.NOINC `($__internal_34_$__cuda_sm70_shflsync_bfly_p) ;  /* 0x000018b000007944 */ /* 0x000fea0003c00000 */
[----:B------:R-:W-:Y:S01]  /*1e050*/  FADD.FTZ R5, R5, R225 ;  /* 0x000000e105057221 */ /* 0x000fe20000010000 */
[----:B------:R-:W-:Y:S02]  /*1e060*/  MOV R92, R251 ;  /* 0x000000fb005c7202 */ /* 0x000fe40000000f00 */
[----:B------:R-:W-:Y:S02]  /*1e070*/  MOV R3, 0x2 ;  /* 0x0000000200037802 */ /* 0x000fe40000000f00 */
[----:B------:R-:W-:Y:S02]  /*1e080*/  MOV R2, 0x1e0a0 ;  /* 0x0001e0a000027802 */ /* 0x000fe40000000f00 */
[----:B------:R-:W-:Y:S05]  /*1e090*/  CALL.REL.NOINC `($__internal_34_$__cuda_sm70_shflsync_bfly_p) ;  /* 0x0000186000007944 */ /* 0x000fea0003c00000 */
[----:B------:R-:W-:Y:S01]  /*1e0a0*/  FADD.FTZ R6, R251, R225 ;  /* 0x000000e1fb067221 */ /* 0x000fe20000010000 */
[----:B------:R-:W-:Y:S02]  /*1e0b0*/  MOV R3, 0x1 ;  /* 0x0000000100037802 */ /* 0x000fe40000000f00 */
[----:B------:R-:W-:-:S02]  /*1e0c0*/  MOV R2, 0x1e0f0 ;  /* 0x0001e0f000027802 */ /* 0x000fc40000000f00 */
[----:B------:R-:W-:Y:S02]  /*1e0d0*/  MOV R92, R6 ;  /* 0x00000006005c7202 */ /* 0x000fe40000000f00 */
[----:B------:R-:W-:Y:S05]  /*1e0e0*/  CALL.REL.NOINC `($__internal_34_$__cuda_sm70_shflsync_bfly_p) ;  /* 0x0000181000007944 */ /* 0x000fea0003c00000 */
[----:B------:R1:W5:Y:S01]  /*1e0f0*/  LDL R92, [R1] ;  /* 0x00000000015c7983 */ /* 0x0003620000100800 */
[----:B------:R-:W-:Y:S01]  /*1e100*/  FADD.FTZ R6, R6, R225 ;  /* 0x000000e106067221 */ /* 0x000fe20000010000 */
[----:B------:R-:W-:Y:S02]  /*1e110*/  MOV R3, 0x2 ;  /* 0x0000000200037802 */ /* 0x000fe40000000f00 */
[----:B------:R-:W-:Y:S02]  /*1e120*/  MOV R2, 0x1e140 ;  /* 0x0001e14000027802 */ /* 0x000fe40000000f00 */
[----:B-1---5:R-:W-:Y:S05]  /*1e130*/  CALL.REL.NOINC `($__internal_34_$__cuda_sm70_shflsync_bfly_p) ;  /* 0x000017c000007944 */ /* 0x022fea0003c00000 */
[----:B------:R-:W2:Y:S01]  /*1e140*/  LDL.LU R0, [R1] ;  /* 0x0000000001007983 */ /* 0x000ea20000300800 */
[----:B------:R-:W-:Y:S02]  /*1e150*/  MOV R3, 0x1 ;  /* 0x0000000100037802 */ /* 0x000fe40000000f00 */
[----:B------:R-:W-:Y:S01]  /*1e160*/  MOV R2, 0x1e1a0 ;  /* 0x0001e1a000027802 */ /* 0x000fe20000000f00 */
[----:B--2---:R-:W-:-:S05]  /*1e170*/  FADD.FTZ R7, R0, R225 ;  /* 0x000000e100077221 */ /* 0x004fca0000010000 */
[----:B------:R-:W-:Y:S02]  /*1e180*/  MOV R92, R7 ;  /* 0x00000007005c7202 */ /* 0x000fe40000000f00 */
[----:B------:R-:W-:Y:S05]  /*1e190*/  CALL.REL.NOINC `($__internal_34_$__cuda_sm70_shflsync_bfly_p) ;  /* 0x0000176000007944 */ /* 0x000fea0003c00000 */
[----:B------:R-:W-:Y:S01]  /*1e1a0*/  MOV R8, R225 ;  /* 0x000000e100087202 */ /* 0x000fe20000000f00 */
[----:B------:R-:W-:Y:S05]  /*1e1b0*/  BRA `(.L_x_2764) ;  /* 0xffff791000007947 */ /* 0x000fea000383ffff */
.L_x_2652:
[----:B-1-34-:R-:W-:Y:S01]  /*1e1c0*/  IMAD.MOV.U32 R223, RZ, RZ, R5 ;  /* 0x000000ffffdf7224 */ /* 0x01afe200078e0005 */
[----:B------:R-:W-:Y:S01]  /*1e1d0*/  MOV R2, RZ ;  /* 0x000000ff00027202 */ /* 0x000fe20000000f00 */
[----:B------:R-:W-:Y:S01]  /*1e1e0*/  IMAD.MOV.U32 R225, RZ, RZ, 0x181f ;  /* 0x0000181fffe17424 */ /* 0x000fe200078e00ff */
[----:B------:R-:W-:Y:S02]  /*1e1f0*/  MOV R3, 0x1e210 ;  /* 0x0001e21000037802 */ /* 0x000fe40000000f00 */
[----:B------:R-:W-:Y:S05]  /*1e200*/  CALL.REL.NOINC `($__internal_35_$__cuda_sm70_shflsync_idx_p) ;  /* 0x0000175000007944 */ /* 0x000fea0003c00000 */
[----:B------:R-:W-:Y:S01]  /*1e210*/  MOV R7, R226 ;  /* 0x000000e200077202 */ /* 0x000fe20000000f00 */
[----:B------:R-:W-:Y:S05]  /*1e220*/  BRA `(.L_x_2765) ;  /* 0xffff8ed000007947 */ /* 0x000fea000383ffff */
.L_x_2653:
[----:B------:R-:W-:Y:S01]  /*1e230*/  IMAD.MOV.U32 R223, RZ, RZ, R6 ;  /* 0x000000ffffdf7224 */ /* 0x000fe200078e0006 */
[----:B------:R-:W-:Y:S01]  /*1e240*/  MOV R2, RZ ;  /* 0x000000ff00027202 */ /* 0x000fe20000000f00 */
[----:B------:R-:W-:Y:S01]  /*1e250*/  IMAD.MOV.U32 R225, RZ, RZ, 0x181f ;  /* 0x0000181fffe17424 */ /* 0x000fe200078e00ff */
[----:B------:R-:W-:Y:S02]  /*1e260*/  MOV R3, 0x1e280 ;  /* 0x0001e28000037802 */ /* 0x000fe40000000f00 */
[----:B-12---:R-:W-:Y:S05]  /*1e270*/  CALL.REL.NOINC `($__internal_35_$__cuda_sm70_shflsync_idx_p) ;  /* 0x000016e000007944 */ /* 0x006fea0003c00000 */
[----:B------:R-:W-:Y:S01]  /*1e280*/  MOV R2, R226 ;  /* 0x000000e200027202 */ /* 0x000fe20000000f00 */
[----:B------:R-:W-:Y:S05]  /*1e290*/  BRA `(.L_x_2766) ;  /* 0xffff8e8000007947 */ /* 0x000fea000383ffff */
.L_x_2654:
[----:B------:R-:W-:Y:S01]  /*1e2a0*/  IMAD.MOV.U32 R223, RZ, RZ, R5 ;  /* 0x000000ffffdf7224 */ /* 0x000fe200078e0005 */
[----:B-1----:R-:W-:Y:S01]  /*1e2b0*/  MOV R2, 0x1 ;  /* 0x0000000100027802 */ /* 0x002fe20000000f00 */
[----:B------:R-:W-:Y:S01]  /*1e2c0*/  IMAD.MOV.U32 R225, RZ, RZ, 0x181f ;  /* 0x0000181fffe17424 */ /* 0x000fe200078e00ff */
[----:B------:R-:W-:-:S02]  /*1e2d0*/  MOV R3, 0x1e2f0 ;  /* 0x0001e2f000037802 */ /* 0x000fc40000000f00 */
[----:B---3--:R-:W-:Y:S05]  /*1e2e0*/  CALL.REL.NOINC `($__internal_35_$__cuda_sm70_shflsync_idx_p) ;  /* 0x0000167000007944 */ /* 0x008fea0003c00000 */
        /* <DEDUP_REMOVED lines=8> */
.L_x_2655:
[----:B------:R-:W-:Y:S01]  /*1e370*/  IMAD.MOV.U32 R223, RZ, RZ, R5 ;  /* 0x000000ffffdf7224 */ /* 0x000fe200078e0005 */
[----:B-1----:R-:W-:Y:S01]  /*1e380*/  MOV R2, 0x2 ;  /* 0x0000000200027802 */ /* 0x002fe20000000f00 */
[----:B------:R-:W-:Y:S01]  /*1e390*/  IMAD.MOV.U32 R225, RZ, RZ, 0x181f ;  /* 0x0000181fffe17424 */ /* 0x000fe200078e00ff */
[----:B------:R-:W-:Y:S02]  /*1e3a0*/  MOV R3, 0x1e3c0 ;  /* 0x0001e3c000037802 */ /* 0x000fe40000000f00 */
[----:B--23--:R-:W-:Y:S05]  /*1e3b0*/  CALL.REL.NOINC `($__internal_35_$__cuda_sm70_shflsync_idx_p) ;  /* 0x000015a000007944 */ /* 0x00cfea0003c00000 */
[----:B------:R-:W-:Y:S01]  /*1e3c0*/  MOV R7, R226 ;  /* 0x000000e200077202 */ /* 0x000fe20000000f00 */
[----:B------:R-:W-:Y:S05]  /*1e3d0*/  BRA `(.L_x_2768) ;  /* 0xffff8ea000007947 */ /* 0x000fea000383ffff */
.L_x_2656:
[----:B------:R-:W-:Y:S01]  /*1e3e0*/  IMAD.MOV.U32 R223, RZ, RZ, R6 ;  /* 0x000000ffffdf7224 */ /* 0x000fe200078e0006 */
[----:B-1----:R-:W-:Y:S01]  /*1e3f0*/  MOV R2, 0x2 ;  /* 0x0000000200027802 */ /* 0x002fe20000000f00 */
[----:B------:R-:W-:Y:S01]  /*1e400*/  IMAD.MOV.U32 R225, RZ, RZ, 0x181f ;  /* 0x0000181fffe17424 */ /* 0x000fe200078e00ff */
[----:B------:R-:W-:Y:S02]  /*1e410*/  MOV R3, 0x1e430 ;  /* 0x0001e43000037802 */ /* 0x000fe40000000f00 */
[----:B--234-:R-:W-:Y:S05]  /*1e420*/  CALL.REL.NOINC `($__internal_35_$__cuda_sm70_shflsync_idx_p) ;  /* 0x0000153000007944 */ /* 0x01cfea0003c00000 */
[----:B------:R-:W-:Y:S01]  /*1e430*/  MOV R2, R226 ;  /* 0x000000e200027202 */ /* 0x000fe20000000f00 */
[----:B------:R-:W-:Y:S05]  /*1e440*/  BRA `(.L_x_2769) ;  /* 0xffff8e5000007947 */ /* 0x000fea000383ffff */
.L_x_2657:
[----:B------:R-:W-:Y:S01]  /*1e450*/  IMAD.MOV.U32 R223, RZ, RZ, R5 ;  /* 0x000000ffffdf7224 */ /* 0x000fe200078e0005 */
[----:B--2---:R-:W-:Y:S01]  /*1e460*/  MOV R2, 0x3 ;  /* 0x0000000300027802 */ /* 0x004fe20000000f00 */
[----:B------:R-:W-:Y:S01]  /*1e470*/  IMAD.MOV.U32 R225, RZ, RZ, 0x181f ;  /* 0x0000181fffe17424 */ /* 0x000fe200078e00ff */
[----:B------:R-:W-:-:S02]  /*1e480*/  MOV R3, 0x1e4a0 ;  /* 0x0001e4a000037802 */ /* 0x000fc40000000f00 */
[----:B-1-34-:R-:W-:Y:S05]  /*1e490*/  CALL.REL.NOINC `($__internal_35_$__cuda_sm70_shflsync_idx_p) ;  /* 0x000014c000007944 */ /* 0x01afea0003c00000 */
        /* <DEDUP_REMOVED lines=8> */
.L_x_2658:
[----:B------:R-:W-:Y:S01]  /*1e520*/  IMAD.MOV.U32 R223, RZ, RZ, R5 ;  /* 0x000000ffffdf7224 */ /* 0x000fe200078e0005 */
[----:B--2---:R-:W-:Y:S01]  /*1e530*/  MOV R2, 0x4 ;  /* 0x0000000400027802 */ /* 0x004fe20000000f00 */
[----:B------:R-:W-:Y:S01]  /*1e540*/  IMAD.MOV.U32 R225, RZ, RZ, 0x181f ;  /* 0x0000181fffe17424 */ /* 0x000fe200078e00ff */
[----:B------:R-:W-:Y:S02]  /*1e550*/  MOV R3, 0x1e570 ;  /* 0x0001e57000037802 */ /* 0x000fe40000000f00 */
[----:B-1-34-:R-:W-:Y:S05]  /*1e560*/  CALL.REL.NOINC `($__internal_35_$__cuda_sm70_shflsync_idx_p) ;  /* 0x000013f000007944 */ /* 0x01afea0003c00000 */
[----:B------:R-:W-:Y:S01]  /*1e570*/  MOV R7, R226 ;  /* 0x000000e200077202 */ /* 0x000fe20000000f00 */
[----:B------:R-:W-:Y:S05]  /*1e580*/  BRA `(.L_x_2771) ;  /* 0xffff8e2000007947 */ /* 0x000fea000383ffff */
.L_x_2659:
[----:B------:R-:W-:Y:S01]  /*1e590*/  IMAD.MOV.U32 R223, RZ, RZ, R6 ;  /* 0x000000ffffdf7224 */ /* 0x000fe200078e0006 */
[----:B--2---:R-:W-:Y:S01]  /*1e5a0*/  MOV R2, 0x4 ;  /* 0x0000000400027802 */ /* 0x004fe20000000f00 */
[----:B------:R-:W-:Y:S01]  /*1e5b0*/  IMAD.MOV.U32 R225, RZ, RZ, 0x181f ;  /* 0x0000181fffe17424 */ /* 0x000fe200078e00ff */
[----:B------:R-:W-:Y:S02]  /*1e5c0*/  MOV R3, 0x1e5e0 ;  /* 0x0001e5e000037802 */ /* 0x000fe40000000f00 */
[----:B-1-34-:R-:W-:Y:S05]  /*1e5d0*/  CALL.REL.NOINC `($__internal_35_$__cuda_sm70_shflsync_idx_p) ;  /* 0x0000138000007944 */ /* 0x01afea0003c00000 */
[----:B------:R-:W-:Y:S01]  /*1e5e0*/  MOV R2, R226 ;  /* 0x000000e200027202 */ /* 0x000fe20000000f00 */
[----:B------:R-:W-:Y:S05]  /*1e5f0*/  BRA `(.L_x_2772) ;  /* 0xffff8dd000007947 */ /* 0x000fea000383ffff */
.L_x_2660:
[----:B------:R-:W-:Y:S01]  /*1e600*/  IMAD.MOV.U32 R223, RZ, RZ, R5 ;  /* 0x000000ffffdf7224 */ /* 0x000fe200078e0005 */
[----:B-1----:R-:W-:Y:S01]  /*1e610*/  MOV R2, 0x5 ;  /* 0x0000000500027802 */ /* 0x002fe20000000f00 */
[----:B------:R-:W-:Y:S01]  /*1e620*/  IMAD.MOV.U32 R225, RZ, RZ, 0x181f ;  /* 0x0000181fffe17424 */ /* 0x000fe200078e00ff */
[----:B------:R-:W-:-:S02]  /*1e630*/  MOV R3, 0x1e650 ;  /* 0x0001e65000037802 */ /* 0x000fc40000000f00 */
[----:B--234-:R-:W-:Y:S05]  /*1e640*/  CALL.REL.NOINC `($__internal_35_$__cuda_sm70_shflsync_idx_p) ;  /* 0x0000131000007944 */ /* 0x01cfea0003c00000 */
        /* <DEDUP_REMOVED lines=8> */
.L_x_2661:
[----:B------:R-:W-:Y:S01]  /*1e6d0*/  IMAD.MOV.U32 R223, RZ, RZ, R5 ;  /* 0x000000ffffdf7224 */ /* 0x000fe200078e0005 */
[----:B--2---:R-:W-:Y:S01]  /*1e6e0*/  MOV R2, 0x6 ;  /* 0x0000000600027802 */ /* 0x004fe20000000f00 */
[----:B------:R-:W-:Y:S01]  /*1e6f0*/  IMAD.MOV.U32 R225, RZ, RZ, 0x181f ;  /* 0x0000181fffe17424 */ /* 0x000fe200078e00ff */
[----:B------:R-:W-:Y:S02]  /*1e700*/  MOV R3, 0x1e720 ;  /* 0x0001e72000037802 */ /* 0x000fe40000000f00 */
[----:B-1--4-:R-:W-:Y:S05]  /*1e710*/  CALL.REL.NOINC `($__internal_35_$__cuda_sm70_shflsync_idx_p) ;  /* 0x0000124000007944 */ /* 0x012fea0003c00000 */
[----:B------:R-:W-:Y:S01]  /*1e720*/  MOV R7, R226 ;  /* 0x000000e200077202 */ /* 0x000fe20000000f00 */
[----:B------:R-:W-:Y:S05]  /*1e730*/  BRA `(.L_x_2774) ;  /* 0xffff8da000007947 */ /* 0x000fea000383ffff */
.L_x_2662:
[----:B------:R-:W-:Y:S01]  /*1e740*/  IMAD.MOV.U32 R223, RZ, RZ, R6 ;  /* 0x000000ffffdf7224 */ /* 0x000fe200078e0006 */
[----:B--2---:R-:W-:Y:S01]  /*1e750*/  MOV R2, 0x6 ;  /* 0x0000000600027802 */ /* 0x004fe20000000f00 */
[----:B------:R-:W-:Y:S01]  /*1e760*/  IMAD.MOV.U32 R225, RZ, RZ, 0x181f ;  /* 0x0000181fffe17424 */ /* 0x000fe200078e00ff */
[----:B------:R-:W-:Y:S02]  /*1e770*/  MOV R3, 0x1e790 ;  /* 0x0001e79000037802 */ /* 0x000fe40000000f00 */
[----:B-1-34-:R-:W-:Y:S05]  /*1e780*/  CALL.REL.NOINC `($__internal_35_$__cuda_sm70_shflsync_idx_p) ;  /* 0x000011d000007944 */ /* 0x01afea0003c00000 */
[----:B------:R-:W-:Y:S01]  /*1e790*/  MOV R2, R226 ;  /* 0x000000e200027202 */ /* 0x000fe20000000f00 */
[----:B------:R-:W-:Y:S05]  /*1e7a0*/  BRA `(.L_x_2775) ;  /* 0xffff8d5000007947 */ /* 0x000fea000383ffff */
.L_x_2663:
[----:B------:R-:W-:Y:S01]  /*1e7b0*/  IMAD.MOV.U32 R223, RZ, RZ, R5 ;  /* 0x000000ffffdf7224 */ /* 0x000fe200078e0005 */
[----:B-1----:R-:W-:Y:S01]  /*1e7c0*/  MOV R2, 0x7 ;  /* 0x0000000700027802 */ /* 0x002fe20000000f00 */
[----:B------:R-:W-:Y:S01]  /*1e7d0*/  IMAD.MOV.U32 R225, RZ, RZ, 0x181f ;  /* 0x0000181fffe17424 */ /* 0x000fe200078e00ff */
[----:B------:R-:W-:-:S02]  /*1e7e0*/  MOV R3, 0x1e800 ;  /* 0x0001e80000037802 */ /* 0x000fc40000000f00 */
[----:B--2-4-:R-:W-:Y:S05]  /*1e7f0*/  CALL.REL.NOINC `($__internal_35_$__cuda_sm70_shflsync_idx_p) ;  /* 0x0000116000007944 */ /* 0x014fea0003c00000 */
        /* <DEDUP_REMOVED lines=8> */
.L_x_2665:
[----:B------:R-:W-:Y:S01]  /*1e880*/  IMAD.MOV.U32 R223, RZ, RZ, R5 ;  /* 0x000000ffffdf7224 */ /* 0x000fe200078e0005 */
[----:B------:R-:W-:Y:S01]  /*1e890*/  MOV R2, RZ ;  /* 0x000000ff00027202 */ /* 0x000fe20000000f00 */
[----:B------:R-:W-:Y:S01]  /*1e8a0*/  IMAD.MOV.U32 R225, RZ, RZ, 0x1c1f ;  /* 0x00001c1fffe17424 */ /* 0x000fe200078e00ff */
[----:B------:R-:W-:Y:S02]  /*1e8b0*/  MOV R3, 0x1e8d0 ;  /* 0x0001e8d000037802 */ /* 0x000fe40000000f00 */
[----:B------:R-:W-:Y:S05]  /*1e8c0*/  CALL.REL.NOINC `($__internal_35_$__cuda_sm70_shflsync_idx_p) ;  /* 0x0000109000007944 */ /* 0x000fea0003c00000 */
[----:B------:R-:W-:Y:S01]  /*1e8d0*/  MOV R4, R226 ;  /* 0x000000e200047202 */ /* 0x000fe20000000f00 */
[----:B------:R-:W-:Y:S05]  /*1e8e0*/  BRA `(.L_x_2777) ;  /* 0xffff8f3000007947 */ /* 0x000fea000383ffff */
.L_x_2666:
[----:B------:R-:W-:Y:S01]  /*1e8f0*/  IMAD.MOV.U32 R223, RZ, RZ, R12 ;  /* 0x000000ffffdf7224 */ /* 0x000fe200078e000c */
[----:B------:R-:W-:Y:S01]  /*1e900*/  MOV R2, RZ ;  /* 0x000000ff00027202 */ /* 0x000fe20000000f00 */
[----:B------:R-:W-:Y:S01]  /*1e910*/  IMAD.MOV.U32 R225, RZ, RZ, 0x1c1f ;  /* 0x00001c1fffe17424 */ /* 0x000fe200078e00ff */
[----:B------:R-:W-:Y:S02]  /*1e920*/  MOV R3, 0x1e940 ;  /* 0x0001e94000037802 */ /* 0x000fe40000000f00 */
[----:B-12---:R-:W-:Y:S05]  /*1e930*/  CALL.REL.NOINC `($__internal_35_$__cuda_sm70_shflsync_idx_p) ;  /* 0x0000102000007944 */ /* 0x006fea0003c00000 */
[----:B------:R-:W-:Y:S01]  /*1e940*/  MOV R0, R226 ;  /* 0x000000e200007202 */ /* 0x000fe20000000f00 */
[----:B------:R-:W-:Y:S05]  /*1e950*/  BRA `(.L_x_2778) ;  /* 0xffff8ee000007947 */ /* 0x000fea000383ffff */
.L_x_2669:
[----:B------:R-:W-:Y:S01]  /*1e960*/  IMAD.MOV.U32 R223, RZ, RZ, R5 ;  /* 0x000000ffffdf7224 */ /* 0x000fe200078e0005 */
[----:B----4-:R-:W-:Y:S01]  /*1e970*/  MOV R2, 0x1 ;  /* 0x0000000100027802 */ /* 0x010fe20000000f00 */
[----:B------:R-:W-:Y:S01]  /*1e980*/  IMAD.MOV.U32 R225, RZ, RZ, 0x1c1f ;  /* 0x00001c1fffe17424 */ /* 0x000fe200078e00ff */
[----:B------:R-:W-:-:S02]  /*1e990*/  MOV R3, 0x1e9b0 ;  /* 0x0001e9b000037802 */ /* 0x000fc40000000f00 */
[----:B-123--:R-:W-:Y:S05]  /*1e9a0*/  CALL.REL.NOINC `($__internal_35_$__cuda_sm70_shflsync_idx_p) ;  /* 0x00000fb000007944 */ /* 0x00efea0003c00000 */
        /* <DEDUP_REMOVED lines=8> */
.L_x_2672:
[----:B------:R-:W-:Y:S01]  /*1ea30*/  IMAD.MOV.U32 R223, RZ, RZ, R5 ;  /* 0x000000ffffdf7224 */ /* 0x000fe200078e0005 */
[----:B----4-:R-:W-:Y:S01]  /*1ea40*/  MOV R2, 0x2 ;  /* 0x0000000200027802 */ /* 0x010fe20000000f00 */
[----:B------:R-:W-:Y:S01]  /*1ea50*/  IMAD.MOV.U32 R225, RZ, RZ, 0x1c1f ;  /* 0x00001c1fffe17424 */ /* 0x000fe200078e00ff */
[----:B------:R-:W-:Y:S02]  /*1ea60*/  MOV R3, 0x1ea80 ;  /* 0x0001ea8000037802 */ /* 0x000fe40000000f00 */
[----:B-123--:R-:W-:Y:S05]  /*1ea70*/  CALL.REL.NOINC `($__internal_35_$__cuda_sm70_shflsync_idx_p) ;  /* 0x00000ee000007944 */ /* 0x00efea0003c00000 */
[----:B------:R-:W-:Y:S01]  /*1ea80*/  MOV R4, R226 ;  /* 0x000000e200047202 */ /* 0x000fe20000000f00 */
[----:B------:R-:W-:Y:S05]  /*1ea90*/  BRA `(.L_x_2780) ;  /* 0xffff951000007947 */ /* 0x000fea000383ffff */
.L_x_2673:
[----:B------:R-:W-:Y:S01]  /*1eaa0*/  IMAD.MOV.U32 R223, RZ, RZ, R12 ;  /* 0x000000ffffdf7224 */ /* 0x000fe200078e000c */
[----:B----4-:R-:W-:Y:S01]  /*1eab0*/  MOV R2, 0x2 ;  /* 0x0000000200027802 */ /* 0x010fe20000000f00 */
[----:B------:R-:W-:Y:S01]  /*1eac0*/  IMAD.MOV.U32 R225, RZ, RZ, 0x1c1f ;  /* 0x00001c1fffe17424 */ /* 0x000fe200078e00ff */
[----:B------:R-:W-:Y:S02]  /*1ead0*/  MOV R3, 0x1eaf0 ;  /* 0x0001eaf000037802 */ /* 0x000fe40000000f00 */
[----:B-123--:R-:W-:Y:S05]  /*1eae0*/  CALL.REL.NOINC `($__internal_35_$__cuda_sm70_shflsync_idx_p) ;  /* 0x00000e7000007944 */ /* 0x00efea0003c00000 */
[----:B------:R-:W-:Y:S01]  /*1eaf0*/  MOV R0, R226 ;  /* 0x000000e200007202 */ /* 0x000fe20000000f00 */
[----:B------:R-:W-:Y:S05]  /*1eb00*/  BRA `(.L_x_2781) ;  /* 0xffff94c000007947 */ /* 0x000fea000383ffff */
.L_x_2676:
        /* <DEDUP_REMOVED lines=13> */
.L_x_2680:
[----:B------:R-:W-:Y:S01]  /*1ebe0*/  IMAD.MOV.U32 R223, RZ, RZ, R5 ;  /* 0x000000ffffdf7224 */ /* 0x000fe200078e0005 */
[----:B------:R-:W-:Y:S01]  /*1ebf0*/  MOV R2, RZ ;  /* 0x000000ff00027202 */ /* 0x000fe20000000f00 */
[----:B------:R-:W-:Y:S01]  /*1ec00*/  IMAD.MOV.U32 R225, RZ, RZ, 0x181f ;  /* 0x0000181fffe17424 */ /* 0x000fe200078e00ff */
[----:B------:R-:W-:Y:S02]  /*1ec10*/  MOV R3, 0x1ec30 ;  /* 0x0001ec3000037802 */ /* 0x000fe40000000f00 */
[----:B------:R-:W-:Y:S05]  /*1ec20*/  CALL.REL.NOINC `($__internal_35_$__cuda_sm70_shflsync_idx_p) ;  /* 0x00000d3000007944 */ /* 0x000fea0003c00000 */
[----:B------:R-:W-:Y:S01]  /*1ec30*/  MOV R7, R226 ;  /* 0x000000e200077202 */ /* 0x000fe20000000f00 */
[----:B------:R-:W-:Y:S05]  /*1ec40*/  BRA `(.L_x_2783) ;  /* 0xffffa26000007947 */ /* 0x000fea000383ffff */
.L_x_2681:
[----:B------:R-:W-:Y:S01]  /*1ec50*/  IMAD.MOV.U32 R223, RZ, RZ, R6 ;  /* 0x000000ffffdf7224 */ /* 0x000fe200078e0006 */
[----:B------:R-:W-:Y:S01]  /*1ec60*/  MOV R2, RZ ;  /* 0x000000ff00027202 */ /* 0x000fe20000000f00 */
[----:B------:R-:W-:Y:S01]  /*1ec70*/  IMAD.MOV.U32 R225, RZ, RZ, 0x181f ;  /* 0x0000181fffe17424 */ /* 0x000fe200078e00ff */
[----:B------:R-:W-:Y:S02]  /*1ec80*/  MOV R3, 0x1eca0 ;  /* 0x0001eca000037802 */ /* 0x000fe40000000f00 */
[----:B-12---:R-:W-:Y:S05]  /*1ec90*/  CALL.REL.NOINC `($__internal_35_$__cuda_sm70_shflsync_idx_p) ;  /* 0x00000cc000007944 */ /* 0x006fea0003c00000 */
[----:B------:R-:W-:Y:S01]  /*1eca0*/  MOV R2, R226 ;  /* 0x000000e200027202 */ /* 0x000fe20000000f00 */
[----:B------:R-:W-:Y:S05]  /*1ecb0*/  BRA `(.L_x_2784) ;  /* 0xffffa21000007947 */ /* 0x000fea000383ffff */
.L_x_2682:
        /* <DEDUP_REMOVED lines=13> */
.L_x_2683:
[----:B------:R-:W-:Y:S01]  /*1ed90*/  IMAD.MOV.U32 R223, RZ, RZ, R5 ;  /* 0x000000ffffdf7224 */ /* 0x000fe200078e0005 */
[----:B-1----:R-:W-:Y:S01]  /*1eda0*/  MOV R2, 0x2 ;  /* 0x0000000200027802 */ /* 0x002fe20000000f00 */
[----:B------:R-:W-:Y:S01]  /*1edb0*/  IMAD.MOV.U32 R225, RZ, RZ, 0x181f ;  /* 0x0000181fffe17424 */ /* 0x000fe200078e00ff */
[----:B------:R-:W-:Y:S02]  /*1edc0*/  MOV R3, 0x1ede0 ;  /* 0x0001ede000037802 */ /* 0x000fe40000000f00 */
[----:B--23--:R-:W-:Y:S05]  /*1edd0*/  CALL.REL.NOINC `($__internal_35_$__cuda_sm70_shflsync_idx_p) ;  /* 0x00000b8000007944 */ /* 0x00cfea0003c00000 */
[----:B------:R-:W-:Y:S01]  /*1ede0*/  MOV R7, R226 ;  /* 0x000000e200077202 */ /* 0x000fe20000000f00 */
[----:B------:R-:W-:Y:S05]  /*1edf0*/  BRA `(.L_x_2786) ;  /* 0xffffa24000007947 */ /* 0x000fea000383ffff */
.L_x_2684:
[----:B------:R-:W-:Y:S01]  /*1ee00*/  IMAD.MOV.U32 R223, RZ, RZ, R6 ;  /* 0x000000ffffdf7224 */ /* 0x000fe200078e0006 */
[----:B-1----:R-:W-:Y:S01]  /*1ee10*/  MOV R2, 0x2 ;  /* 0x0000000200027802 */ /* 0x002fe20000000f00 */
[----:B------:R-:W-:Y:S01]  /*1ee20*/  IMAD.MOV.U32 R225, RZ, RZ, 0x181f ;  /* 0x0000181fffe17424 */ /* 0x000fe200078e00ff */
[----:B------:R-:W-:Y:S02]  /*1ee30*/  MOV R3, 0x1ee50 ;  /* 0x0001ee5000037802 */ /* 0x000fe40000000f00 */
[----:B--234-:R-:W-:Y:S05]  /*1ee40*/  CALL.REL.NOINC `($__internal_35_$__cuda_sm70_shflsync_idx_p) ;  /* 0x00000b1000007944 */ /* 0x01cfea0003c00000 */
[----:B------:R-:W-:Y:S01]  /*1ee50*/  MOV R2, R226 ;  /* 0x000000e200027202 */ /* 0x000fe20000000f00 */
[----:B------:R-:W-:Y:S05]  /*1ee60*/  BRA `(.L_x_2787) ;  /* 0xffffa1f000007947 */ /* 0x000fea000383ffff */
.L_x_2685:
        /* <DEDUP_REMOVED lines=13> */
.L_x_2686:
[----:B------:R-:W-:Y:S01]  /*1ef40*/  IMAD.MOV.U32 R223, RZ, RZ, R5 ;  /* 0x000000ffffdf7224 */ /* 0x000fe200078e0005 */
[----:B--2---:R-:W-:Y:S01]  /*1ef50*/  MOV R2, 0x4 ;  /* 0x0000000400027802 */ /* 0x004fe20000000f00 */
[----:B------:R-:W-:Y:S01]  /*1ef60*/  IMAD.MOV.U32 R225, RZ, RZ, 0x181f ;  /* 0x0000181fffe17424 */ /* 0x000fe200078e00ff */
[----:B------:R-:W-:Y:S02]  /*1ef70*/  MOV R3, 0x1ef90 ;  /* 0x0001ef9000037802 */ /* 0x000fe40000000f00 */
[----:B-1-34-:R-:W-:Y:S05]  /*1ef80*/  CALL.REL.NOINC `($__internal_35_$__cuda_sm70_shflsync_idx_p) ;  /* 0x000009d000007944 */ /* 0x01afea0003c00000 */
[----:B------:R-:W-:Y:S01]  /*1ef90*/  MOV R7, R226 ;  /* 0x000000e200077202 */ /* 0x000fe20000000f00 */
[----:B------:R-:W-:Y:S05]  /*1efa0*/  BRA `(.L_x_2789) ;  /* 0xffffa1c000007947 */ /* 0x000fea000383ffff */
.L_x_2687:
[----:B------:R-:W-:Y:S01]  /*1efb0*/  IMAD.MOV.U32 R223, RZ, RZ, R6 ;  /* 0x000000ffffdf7224 */ /* 0x000fe200078e0006 */
[----:B--2---:R-:W-:Y:S01]  /*1efc0*/  MOV R2, 0x4 ;  /* 0x0000000400027802 */ /* 0x004fe20000000f00 */
[----:B------:R-:W-:Y:S01]  /*1efd0*/  IMAD.MOV.U32 R225, RZ, RZ, 0x181f ;  /* 0x0000181fffe17424 */ /* 0x000fe200078e00ff */
[----:B------:R-:W-:Y:S02]  /*1efe0*/  MOV R3, 0x1f000 ;  /* 0x0001f00000037802 */ /* 0x000fe40000000f00 */
[----:B-1-34-:R-:W-:Y:S05]  /*1eff0*/  CALL.REL.NOINC `($__internal_35_$__cuda_sm70_shflsync_idx_p) ;  /* 0x0000096000007944 */ /* 0x01afea0003c00000 */
[----:B------:R-:W-:Y:S01]  /*1f000*/  MOV R2, R226 ;  /* 0x000000e200027202 */ /* 0x000fe20000000f00 */
[----:B------:R-:W-:Y:S05]  /*1f010*/  BRA `(.L_x_2790) ;  /* 0xffffa17000007947 */ /* 0x000fea000383ffff */
.L_x_2688:
        /* <DEDUP_REMOVED lines=13> */
.L_x_2689:
[----:B------:R-:W-:Y:S01]  /*1f0f0*/  IMAD.MOV.U32 R223, RZ, RZ, R5 ;  /* 0x000000ffffdf7224 */ /* 0x000fe200078e0005 */
[----:B--2---:R-:W-:Y:S01]  /*1f100*/  MOV R2, 0x6 ;  /* 0x0000000600027802 */ /* 0x004fe20000000f00 */
[----:B------:R-:W-:Y:S01]  /*1f110*/  IMAD.MOV.U32 R225, RZ, RZ, 0x181f ;  /* 0x0000181fffe17424 */ /* 0x000fe200078e00ff */
[----:B------:R-:W-:Y:S02]  /*1f120*/  MOV R3, 0x1f140 ;  /* 0x0001f14000037802 */ /* 0x000fe40000000f00 */
[----:B-1--4-:R-:W-:Y:S05]  /*1f130*/  CALL.REL.NOINC `($__internal_35_$__cuda_sm70_shflsync_idx_p) ;  /* 0x0000082000007944 */ /* 0x012fea0003c00000 */
[----:B------:R-:W-:Y:S01]  /*1f140*/  MOV R7, R226 ;  /* 0x000000e200077202 */ /* 0x000fe20000000f00 */
[----:B------:R-:W-:Y:S05]  /*1f150*/  BRA `(.L_x_2792) ;  /* 0xffffa14000007947 */ /* 0x000fea000383ffff */
.L_x_2690:
[----:B------:R-:W-:Y:S01]  /*1f160*/  IMAD.MOV.U32 R223, RZ, RZ, R6 ;  /* 0x000000ffffdf7224 */ /* 0x000fe200078e0006 */
[----:B--2---:R-:W-:Y:S01]  /*1f170*/  MOV R2, 0x6 ;  /* 0x0000000600027802 */ /* 0x004fe20000000f00 */
[----:B------:R-:W-:Y:S01]  /*1f180*/  IMAD.MOV.U32 R225, RZ, RZ, 0x181f ;  /* 0x0000181fffe17424 */ /* 0x000fe200078e00ff */
[----:B------:R-:W-:Y:S02]  /*1f190*/  MOV R3, 0x1f1b0 ;  /* 0x0001f1b000037802 */ /* 0x000fe40000000f00 */
[----:B-1-34-:R-:W-:Y:S05]  /*1f1a0*/  CALL.REL.NOINC `($__internal_35_$__cuda_sm70_shflsync_idx_p) ;  /* 0x000007b000007944 */ /* 0x01afea0003c00000 */
[----:B------:R-:W-:Y:S01]  /*1f1b0*/  MOV R2, R226 ;  /* 0x000000e200027202 */ /* 0x000fe20000000f00 */
[----:B------:R-:W-:Y:S05]  /*1f1c0*/  BRA `(.L_x_2793) ;  /* 0xffffa0f000007947 */ /* 0x000fea000383ffff */
.L_x_2691:
        /* <DEDUP_REMOVED lines=13> */
.L_x_2693:
[----:B------:R-:W-:Y:S01]  /*1f2a0*/  IMAD.MOV.U32 R223, RZ, RZ, R60 ;  /* 0x000000ffffdf7224 */ /* 0x000fe200078e003c */
[----:B------:R-:W-:Y:S01]  /*1f2b0*/  MOV R2, RZ ;  /* 0x000000ff00027202 */ /* 0x000fe20000000f00 */
[----:B------:R-:W-:Y:S01]  /*1f2c0*/  IMAD.MOV.U32 R225, RZ, RZ, 0x1f ;  /* 0x0000001fffe17424 */ /* 0x000fe200078e00ff */
[----:B------:R-:W-:Y:S02]  /*1f2d0*/  MOV R3, 0x1f2f0 ;  /* 0x0001f2f000037802 */ /* 0x000fe40000000f00 */
[----:B------:R-:W-:Y:S05]  /*1f2e0*/  CALL.REL.NOINC `($__internal_35_$__cuda_sm70_shflsync_idx_p) ;  /* 0x0000067000007944 */ /* 0x000fea0003c00000 */
[----:B------:R-:W-:Y:S01]  /*1f2f0*/  MOV R9, R226 ;  /* 0x000000e200097202 */ /* 0x000fe20000000f00 */
[----:B------:R-:W-:Y:S05]  /*1f300*/  BRA `(.L_x_2795) ;  /* 0xffffa1a000007947 */ /* 0x000fea000383ffff */
.L_x_2694:
[----:B------:R-:W-:Y:S01]  /*1f310*/  IMAD.MOV.U32 R223, RZ, RZ, R60 ;  /* 0x000000ffffdf7224 */ /* 0x000fe200078e003c */
[----:B------:R-:W-:Y:S01]  /*1f320*/  MOV R2, 0x1 ;  /* 0x0000000100027802 */ /* 0x000fe20000000f00 */
[----:B------:R-:W-:Y:S01]  /*1f330*/  IMAD.MOV.U32 R225, RZ, RZ, 0x1f ;  /* 0x0000001fffe17424 */ /* 0x000fe200078e00ff */
[----:B------:R-:W-:Y:S02]  /*1f340*/  MOV R3, 0x1f360 ;  /* 0x0001f36000037802 */ /* 0x000fe40000000f00 */
[----:B-12---:R-:W-:Y:S05]  /*1f350*/  CALL.REL.NOINC `($__internal_35_$__cuda_sm70_shflsync_idx_p) ;  /* 0x0000060000007944 */ /* 0x006fea0003c00000 */
[----:B------:R-:W-:Y:S01]  /*1f360*/  MOV R8, R226 ;  /* 0x000000e200087202 */ /* 0x000fe20000000f00 */
[----:B------:R-:W-:Y:S05]  /*1f370*/  BRA `(.L_x_2796) ;  /* 0xffffa15000007947 */ /* 0x000fea000383ffff */
.L_x_2695:
[----:B------:R-:W-:Y:S02]  /*1f380*/  MOV R2, 0x1 ;  /* 0x0000000100027802 */ /* 0x000fe40000000f00 */
[----:B------:R-:W-:-:S02]  /*1f390*/  MOV R3, 0x1f3b0 ;  /* 0x0001f3b000037802 */ /* 0x000fc40000000f00 */
[----:B-1234-:R-:W-:Y:S05]  /*1f3a0*/  CALL.REL.NOINC `($__internal_36_$__cuda_sm70_shflsync_up_p) ;  /* 0x0000061000007944 */ /* 0x01efea0003c00000 */
[----:B------:R-:W-:Y:S05]  /*1f3b0*/  BRA `(.L_x_2797) ;  /* 0xffffa24000007947 */ /* 0x000fea000383ffff */
.L_x_2696:
[----:B------:R-:W-:Y:S02]  /*1f3c0*/  MOV R2, 0x2 ;  /* 0x0000000200027802 */ /* 0x000fe40000000f00 */
[----:B------:R-:W-:-:S02]  /*1f3d0*/  MOV R3, 0x1f3f0 ;  /* 0x0001f3f000037802 */ /* 0x000fc40000000f00 */
[----:B--2-4-:R-:W-:Y:S05]  /*1f3e0*/  CALL.REL.NOINC `($__internal_36_$__cuda_sm70_shflsync_up_p) ;  /* 0x000005d000007944 */ /* 0x014fea0003c00000 */
        /* <DEDUP_REMOVED lines=24> */
.L_x_2700:
[----:B------:R-:W-:Y:S02]  /*1f570*/  MOV R2, 0x1 ;  /* 0x0000000100027802 */ /* 0x000fe40000000f00 */
[----:B------:R-:W-:Y:S02]  /*1f580*/  MOV R3, 0x1f5a0 ;  /* 0x0001f5a000037802 */ /* 0x000fe40000000f00 */
[----:B------:R-:W-:Y:S05]  /*1f590*/  CALL.REL.NOINC `($__internal_36_$__cuda_sm70_shflsync_up_p) ;  /* 0x0000042000007944 */ /* 0x000fea0003c00000 */
[----:B------:R-:W-:Y:S01]  /*1f5a0*/  MOV R2, R4 ;  /* 0x0000000400027202 */ /* 0x000fe20000000f00 */
[----:B------:R-:W-:Y:S05]  /*1f5b0*/  BRA `(.L_x_2799) ;  /* 0xffffa2a000007947 */ /* 0x000fea000383ffff */
.L_x_2701:
        /* <DEDUP_REMOVED lines=27> */
.L_x_2703:
[----:B------:R-:W-:Y:S02]  /*1f770*/  SEL R0, RZ, 0x1, P0 ;  /* 0x00000001ff007807 */ /* 0x000fe40000000000 */
[----:B------:R-:W-:Y:S02]  /*1f780*/  MOV R2, 0x1f7a0 ;  /* 0x0001f7a000027802 */ /* 0x000fe40000000f00 */
[----:B-1----:R-:W-:Y:S05]  /*1f790*/  CALL.REL.NOINC `($__internal_37_$__cuda_sm70_votesync_ballot) ;  /* 0x0000029000007944 */ /* 0x002fea0003c00000 */
[----:B------:R-:W-:Y:S01]  /*1f7a0*/  MOV R10, R0 ;  /* 0x00000000000a7202 */ /* 0x000fe20000000f00 */
[----:B------:R-:W-:Y:S05]  /*1f7b0*/  BRA `(.L_x_2801) ;  /* 0xffffa23000007947 */ /* 0x000fea000383ffff */
.L_x_2704:
[----:B------:R-:W-:Y:S01]  /*1f7c0*/  IMAD.MOV.U32 R223, RZ, RZ, R6 ;  /* 0x000000ffffdf7224 */ /* 0x000fe200078e0006 */
[----:B--2---:R-:W-:Y:S01]  /*1f7d0*/  MOV R2, R0 ;  /* 0x0000000000027202 */ /* 0x004fe20000000f00 */
[----:B------:R-:W-:Y:S01]  /*1f7e0*/  IMAD.MOV.U32 R225, RZ, RZ, 0x1f ;  /* 0x0000001fffe17424 */ /* 0x000fe200078e00ff */
[----:B------:R-:W-:Y:S02]  /*1f7f0*/  MOV R3, 0x1f810 ;  /* 0x0001f81000037802 */ /* 0x000fe40000000f00 */
[----:B-1----:R-:W-:Y:S05]  /*1f800*/  CALL.REL.NOINC `($__internal_35_$__cuda_sm70_shflsync_idx_p) ;  /* 0x0000015000007944 */ /* 0x002fea0003c00000 */
[----:B------:R-:W-:Y:S01]  /*1f810*/  IMAD.MOV.U32 R8, RZ, RZ, R226 ;  /* 0x000000ffff087224 */ /* 0x000fe200078e00e2 */
[----:B------:R-:W-:Y:S01]  /*1f820*/  MOV R2, R0 ;  /* 0x0000000000027202 */ /* 0x000fe20000000f00 */
[----:B------:R-:W-:Y:S01]  /*1f830*/  IMAD.MOV.U32 R223, RZ, RZ, R7 ;  /* 0x000000ffffdf7224 */ /* 0x000fe200078e0007 */
[----:B------:R-:W-:-:S02]  /*1f840*/  MOV R225, 0x1f ;  /* 0x0000001f00e17802 */ /* 0x000fc40000000f00 */
[----:B------:R-:W-:Y:S02]  /*1f850*/  MOV R3, 0x1f870 ;  /* 0x0001f87000037802 */ /* 0x000fe40000000f00 */
[----:B------:R-:W-:Y:S05]  /*1f860*/  CALL.REL.NOINC `($__internal_35_$__cuda_sm70_shflsync_idx_p) ;  /* 0x000000f000007944 */ /* 0x000fea0003c00000 */
[----:B------:R-:W-:Y:S01]  /*1f870*/  MOV R7, R226 ;  /* 0x000000e200077202 */ /* 0x000fe20000000f00 */
[----:B------:R-:W-:Y:S05]  /*1f880*/  BRA `(.L_x_2802) ;  /* 0xffffa1d000007947 */ /* 0x000fea000383ffff */
.L_x_2707:
[----:B------:R-:W-:Y:S01]  /*1f890*/  IMAD.MOV.U32 R223, RZ, RZ, R4 ;  /* 0x000000ffffdf7224 */ /* 0x000fe200078e0004 */
[----:B--2---:R-:W-:Y:S01]  /*1f8a0*/  MOV R2, R0 ;  /* 0x0000000000027202 */ /* 0x004fe20000000f00 */
[----:B------:R-:W-:Y:S01]  /*1f8b0*/  IMAD.MOV.U32 R225, RZ, RZ, 0x1f ;  /* 0x0000001fffe17424 */ /* 0x000fe200078e00ff */
[----:B------:R-:W-:Y:S02]  /*1f8c0*/  MOV R3, 0x1f8e0 ;  /* 0x0001f8e000037802 */ /* 0x000fe40000000f00 */
[----:B-1--4-:R-:W-:Y:S05]  /*1f8d0*/  CALL.REL.NOINC `($__internal_35_$__cuda_sm70_shflsync_idx_p) ;  /* 0x0000008000007944 */ /* 0x012fea0003c00000 */
[----:B------:R-:W-:Y:S01]  /*1f8e0*/  MOV R11, R226 ;  /* 0x000000e2000b7202 */ /* 0x000fe20000000f00 */
[----:B------:R-:W-:Y:S05]  /*1f8f0*/  BRA `(.L_x_2706) ;  /* 0xffffa1c000007947 */ /* 0x000fea000383ffff */
        .weak           $__internal_34_$__cuda_sm70_shflsync_bfly_p
        .type           $__internal_34_$__cuda_sm70_shflsync_bfly_p,@function
        .size           $__internal_34_$__cuda_sm70_shflsync_bfly_p,($__internal_35_$__cuda_sm70_shflsync_idx_p - $__internal_34_$__cuda_sm70_shflsync_bfly_p)
$__internal_34_$__cuda_sm70_shflsync_bfly_p:
[----:B------:R-:W-:Y:S02]  /*1f900*/  MOV R225, 0x1f ;  /* 0x0000001f00e17802 */ /* 0x000fe40000000f00 */
[----:B------:R-:W-:-:S04]  /*1f910*/  MOV R226, 0xffffffff ;  /* 0xffffffff00e27802 */ /* 0x000fc80000000f00 */
[----:B------:R-:W-:Y:S04]  /*1f920*/  WARPSYNC R226 ;  /* 0x000000e200007348 */ /* 0x000fe80003800000 */
[----:B------:R1:W2:Y:S02]  /*1f930*/  SHFL.BFLY PT, R225, R92, R3, R225 ;  /* 0x0c0000035ce17389 */ /* 0x0002a400000e00e1 */
[----:B-1----:R-:W-:-:S04]  /*1f940*/  MOV R3, 0x0 ;  /* 0x0000000000037802 */ /* 0x002fc80000000f00 */
[----:B--2---:R-:W-:Y:S05]  /*1f950*/  RET.REL.NODEC R2 `(_ZN7cutlass13device_kernelIN5flash19enable_sm80_to_sm89INS1_16FlashAttnFwdSm80INS1_25CollectiveMainloopFwdSm80ILi4ELi1ELb0EN4cute5tupleIJNS5_1CILi128EEENS7_ILi80EEENS7_ILi64EEEEEELi64ENS_10bfloat16_tEfNS_4arch4Sm80ELb0ELb1ELb0ELb1ELb1ELb0ELb1ELb1EEENS1_21CollectiveEpilogueFwdINS6_IJS8_SA_S9_EEENS6_IJNS7_ILi1EEESI_SI_EEESC_SE_Li128ELb1ELb1ELb1ELb0EEENS1_36VarlenDynamicPersistentTileSchedulerILi128ELi80ELi128ELi128ELb1ELb1ELb0ELb1ELb0ELb1EEEEEEEEEvNT_6ParamsE) ;  /* 0xfffe06a002007950 */ /* 0x004fea0003c3ffff */
        .weak           $__internal_35_$__cuda_sm70_shflsync_idx_p
        .type           $__internal_35_$__cuda_sm70_shflsync_idx_p,@function
        .size           $__internal_35_$__cuda_sm70_shflsync_idx_p,($__internal_36_$__cuda_sm70_shflsync_up_p - $__internal_35_$__cuda_sm70_shflsync_idx_p)
$__internal_35_$__cuda_sm70_shflsync_idx_p:
[----:B------:R-:W-:-:S04]  /*1f960*/  MOV R226, 0xffffffff ;  /* 0xffffffff00e27802 */ /* 0x000fc80000000f00 */
[----:B------:R-:W-:Y:S04]  /*1f970*/  WARPSYNC R226 ;  /* 0x000000e200007348 */ /* 0x000fe80003800000 */
[----:B------:R1:W2:Y:S02]  /*1f980*/  SHFL.IDX PT, R226, R223, R2, R225 ;  /* 0x00000002dfe27389 */ /* 0x0002a400000e00e1 */
[----:B-1----:R-:W-:Y:S02]  /*1f990*/  MOV R2, R3 ;  /* 0x0000000300027202 */ /* 0x002fe40000000f00 */
[----:B------:R-:W-:-:S04]  /*1f9a0*/  MOV R3, 0x0 ;  /* 0x0000000000037802 */ /* 0x000fc80000000f00 */
[----:B--2---:R-:W-:Y:S05]  /*1f9b0*/  RET.REL.NODEC R2 `(_ZN7cutlass13device_kernelIN5flash19enable_sm80_to_sm89INS1_16FlashAttnFwdSm80INS1_25CollectiveMainloopFwdSm80ILi4ELi1ELb0EN4cute5tupleIJNS5_1CILi128EEENS7_ILi80EEENS7_ILi64EEEEEELi64ENS_10bfloat16_tEfNS_4arch4Sm80ELb0ELb1ELb0ELb1ELb1ELb0ELb1ELb1EEENS1_21CollectiveEpilogueFwdINS6_IJS8_SA_S9_EEENS6_IJNS7_ILi1EEESI_SI_EEESC_SE_Li128ELb1ELb1ELb1ELb0EEENS1_36VarlenDynamicPersistentTileSchedulerILi128ELi80ELi128ELi128ELb1ELb1ELb0ELb1ELb0ELb1EEEEEEEEEvNT_6ParamsE) ;  /* 0xfffe064002007950 */ /* 0x004fea0003c3ffff */
        .weak           $__internal_36_$__cuda_sm70_shflsync_up_p
        .type           $__internal_36_$__cuda_sm70_shflsync_up_p,@function
        .size           $__internal_36_$__cuda_sm70_shflsync_up_p,($__internal_37_$__cuda_sm70_votesync_ballot - $__internal_36_$__cuda_sm70_shflsync_up_p)
$__internal_36_$__cuda_sm70_shflsync_up_p:
[----:B------:R-:W-:Y:S02]  /*1f9c0*/  IMAD.MOV.U32 R4, RZ, RZ, RZ ;  /* 0x000000ffff047224 */ /* 0x000fe400078e00ff */
[----:B------:R-:W-:-:S04]  /*1f9d0*/  IMAD.MOV.U32 R10, RZ, RZ, -0x1 ;  /* 0xffffffffff0a7424 */ /* 0x000fc800078e00ff */
[----:B------:R-:W-:Y:S04]  /*1f9e0*/  WARPSYNC R10 ;  /* 0x0000000a00007348 */ /* 0x000fe80003800000 */
[----:B------:R1:W2:Y:S02]  /*1f9f0*/  SHFL.UP PT, R4, R0, R2, R4 ;  /* 0x0400000200047389 */ /* 0x0002a400000e0004 */
[----:B-1----:R-:W-:Y:S02]  /*1fa00*/  MOV R2, R3 ;  /* 0x0000000300027202 */ /* 0x002fe40000000f00 */
[----:B------:R-:W-:-:S04]  /*1fa10*/  MOV R3, 0x0 ;  /* 0x0000000000037802 */ /* 0x000fc80000000f00 */
[----:B--2---:R-:W-:Y:S05]  /*1fa20*/  RET.REL.NODEC R2 `(_ZN7cutlass13device_kernelIN5flash19enable_sm80_to_sm89INS1_16FlashAttnFwdSm80INS1_25CollectiveMainloopFwdSm80ILi4ELi1ELb0EN4cute5tupleIJNS5_1CILi128EEENS7_ILi80EEENS7_ILi64EEEEEELi64ENS_10bfloat16_tEfNS_4arch4Sm80ELb0ELb1ELb0ELb1ELb1ELb0ELb1ELb1EEENS1_21CollectiveEpilogueFwdINS6_IJS8_SA_S9_EEENS6_IJNS7_ILi1EEESI_SI_EEESC_SE_Li128ELb1ELb1ELb1ELb0EEENS1_36VarlenDynamicPersistentTileSchedulerILi128ELi80ELi128ELi128ELb1ELb1ELb0ELb1ELb0ELb1EEEEEEEEEvNT_6ParamsE) ;  /* 0xfffe05d002007950 */ /* 0x004fea0003c3ffff */
        .weak           $__internal_37_$__cuda_sm70_votesync_ballot
        .type           $__internal_37_$__cuda_sm70_votesync_ballot,@function
        .size           $__internal_37_$__cuda_sm70_votesync_ballot,(.L_x_3865 - $__internal_37_$__cuda_sm70_votesync_ballot)
$__internal_37_$__cuda_sm70_votesync_ballot:
[----:B------:R-:W-:Y:S01]  /*1fa30*/  ISETP.NE.U32.AND P0, PT, R0, 0x1, PT ;  /* 0x000000010000780c */ /* 0x000fe20003f05070 */
[----:B------:R-:W-:-:S04]  /*1fa40*/  IMAD.MOV.U32 R3, RZ, RZ, -0x1 ;  /* 0xffffffffff037424 */ /* 0x000fc800078e00ff */
[----:B------:R-:W-:Y:S08]  /*1fa50*/  WARPSYNC R3 ;  /* 0x0000000300007348 */ /* 0x000ff00003800000 */
[----:B------:R-:W-:-:S04]  /*1fa60*/  VOTE.ANY R0, PT, !P0 ;  /* 0x0000000000007806 */ /* 0x000fc800040e0100 */
[----:B------:R-:W-:Y:S01]  /*1fa70*/  LOP3.LUT R0, R0, R3, RZ, 0xc0, !PT ;  /* 0x0000000300007212 */ /* 0x000fe200078ec0ff */
[----:B------:R-:W-:-:S04]  /*1fa80*/  IMAD.MOV.U32 R3, RZ, RZ, 0x0 ;  /* 0x00000000ff037424 */ /* 0x000fc800078e00ff */
[----:B------:R-:W-:Y:S05]  /*1fa90*/  RET.REL.NODEC R2 `(_ZN7cutlass13device_kernelIN5flash19enable_sm80_to_sm89INS1_16FlashAttnFwdSm80INS1_25CollectiveMainloopFwdSm80ILi4ELi1ELb0EN4cute5tupleIJNS5_1CILi128EEENS7_ILi80EEENS7_ILi64EEEEEELi64ENS_10bfloat16_tEfNS_4arch4Sm80ELb0ELb1ELb0ELb1ELb1ELb0ELb1ELb1EEENS1_21CollectiveEpilogueFwdINS6_IJS8_SA_S9_EEENS6_IJNS7_ILi1EEESI_SI_EEESC_SE_Li128ELb1ELb1ELb1ELb0EEENS1_36VarlenDynamicPersistentTileSchedulerILi128ELi80ELi128ELi128ELb1ELb1ELb0ELb1ELb0ELb1EEEEEEEEEvNT_6ParamsE) ;  /* 0xfffe056002007950 */ /* 0x000fea0003c3ffff */
.L_x_2803:
        /* <DEDUP_REMOVED lines=14> */
.L_x_3865:


//--------------------- .text._ZN7cutlass13device_kernelIN5flash19enable_sm80_to_sm89INS1_16FlashAttnFwdSm80INS1_25CollectiveMainloopFwdSm80ILi4ELi1ELb0EN4cute5tupleIJNS5_1CILi128EEENS7_ILi80EEENS7_ILi64EEEEEELi64ENS_10bfloat16_tEfNS_4arch4Sm80ELb0ELb1ELb0ELb1ELb1ELb1ELb1ELb1EEENS1_21CollectiveEpilogueFwdINS6_IJS8_SA_S9_EEENS6_IJNS7_ILi1EEESI_SI_EEESC_SE_Li128ELb1ELb1ELb1ELb0EEENS1_36VarlenDynamicPersistentTileSchedulerILi128ELi80ELi128ELi128ELb1ELb1ELb0ELb1ELb0ELb1EEEEEEEEEvNT_6ParamsE --------------------------
	.section	.text._ZN7cutlass13device_kernelIN5flash19enable_sm80_to_sm89INS1_16FlashAttnFwdSm80INS1_25CollectiveMainloopFwdSm80ILi4ELi1ELb0EN4cute5tupleIJNS5_1CILi128EEENS7_ILi80EEENS7_ILi64EEEEEELi64ENS_10bfloat16_tEfNS_4arch4Sm80ELb0ELb1ELb0ELb1ELb1ELb1ELb1ELb1EEENS1_21CollectiveEpilogueFwdINS6_IJS8_SA_S9_EEENS6_IJNS7_ILi1EEESI_SI_EEESC_SE_Li128ELb1ELb1ELb1ELb0EEENS1_36VarlenDynamicPersistentTileSchedulerILi128ELi80ELi128ELi128ELb1ELb1ELb0ELb1ELb0ELb1EEEEEEEEEvNT_6ParamsE,"ax",@progbits
	.sectioninfo	@"SHI_REGISTERS=255"
	.align	128
.text._ZN7cutlass13device_kernelIN5flash19enable_sm80_to_sm89INS1_16FlashAttnFwdSm80INS1_25CollectiveMainloopFwdSm80ILi4ELi1ELb0EN4cute5tupleIJNS5_1CILi128EEENS7_ILi80EEENS7_ILi64EEEEEELi64ENS_10bfloat16_tEfNS_4arch4Sm80ELb0ELb1ELb0ELb1ELb1ELb1ELb1ELb1EEENS1_21CollectiveEpilogueFwdINS6_IJS8_SA_S9_EEENS6_IJNS7_ILi1EEESI_SI_EEESC_SE_Li128ELb1ELb1ELb1ELb0EEENS1_36VarlenDynamicPersistentTileSchedulerILi128ELi80ELi128ELi128ELb1ELb1ELb0ELb1ELb0ELb1EEEEEEEEEvNT_6ParamsE:
        .type           _ZN7cutlass13device_kernelIN5flash19enable_sm80_to_sm89INS1_16FlashAttnFwdSm80INS1_25CollectiveMainloopFwdSm80ILi4ELi1ELb0EN4cute5tupleIJNS5_1CILi128EEENS7_ILi80EEENS7_ILi64EEEEEELi64ENS_10bfloat16_tEfNS_4arch4Sm80ELb0ELb1ELb0ELb1ELb1ELb1ELb1ELb1EEENS1_21CollectiveEpilogueFwdINS6_IJS8_SA_S9_EEENS6_IJNS7_ILi1EEESI_SI_EEESC_SE_Li128ELb1ELb1ELb1ELb0EEENS1_36VarlenDynamicPersistentTileSchedulerILi128ELi80ELi128ELi128ELb1ELb1ELb0ELb1ELb0ELb1EEEEEEEEEvNT_6ParamsE,@function
        .size           _ZN7cutlass13device_kernelIN5flash19enable_sm80_to_sm89INS1_16FlashAttnFwdSm80INS1_25CollectiveMainloopFwdSm80ILi4ELi1ELb0EN4cute5tupleIJNS5_1CILi128EEENS7_ILi80EEENS7_ILi64EEEEEELi64ENS_10bfloat16_tEfNS_4arch4Sm80ELb0ELb1ELb0ELb1ELb1ELb1ELb1ELb1EEENS1_21CollectiveEpilogueFwdINS6_IJS8_SA_S9_EEENS6_IJNS7_ILi1EEESI_SI_EEESC_SE_Li128ELb1ELb1ELb1ELb0EEENS1_36VarlenDynamicPersistentTileSchedulerILi128ELi80ELi128ELi128ELb1ELb1ELb0ELb1ELb0ELb1EEEEEEEEEvNT_6ParamsE,(.L_x_3870 - _ZN7cutlass13device_kernelIN5flash19enable_sm80_to_sm89INS1_16FlashAttnFwdSm80INS1_25CollectiveMainloopFwdSm80ILi4ELi1ELb0EN4cute5tupleIJNS5_1CILi128EEENS7_ILi80EEENS7_ILi64EEEEEELi64ENS_10bfloat16_tEfNS_4arch4Sm80ELb0ELb1ELb0ELb1ELb1ELb1ELb1ELb1EEENS1_21CollectiveEpilogueFwdINS6_IJS8_SA_S9_EEENS6_IJNS7_ILi1EEESI_SI_EEESC_SE_Li128ELb1ELb1ELb1ELb0EEENS1_36VarlenDynamicPersistentTileSchedulerILi128ELi80ELi128ELi128ELb1ELb1ELb0ELb1ELb0ELb1EEEEEEEEEvNT_6ParamsE)
        .other          _ZN7cutlass13device_kernelIN5flash19enable_sm80_to_sm89INS1_16FlashAttnFwdSm80INS1_25CollectiveMainloopFwdSm80ILi4ELi1ELb0EN4cute5tupleIJNS5_1CILi128EEENS7_ILi80EEENS7_ILi64EEEEEELi64ENS_10bfloat16_tEfNS_4arch4Sm80ELb0ELb1ELb0ELb1ELb1ELb1ELb1ELb1EEENS1_21CollectiveEpilogueFwdINS6_IJS8_SA_S9_EEENS6_IJNS7_ILi1EEESI_SI_EEESC_SE_Li128ELb1ELb1ELb1ELb0EEENS1_36VarlenDynamicPersistentTileSchedulerILi128ELi80ELi128ELi128ELb1ELb1ELb0ELb1ELb0ELb1EEEEEEEEEvNT_6ParamsE,@"STO_CUDA_ENTRY STV_DEFAULT"
_ZN7cutlass13device_kernelIN5flash19enable_sm80_to_sm89INS1_16FlashAttnFwdSm80INS1_25CollectiveMainloopFwdSm80ILi4ELi1ELb0EN4cute5tupleIJNS5_1CILi128EEENS7_ILi80EEENS7_ILi64EEEEEELi64ENS_10bfloat16_tEfNS_4arch4Sm80ELb0ELb1ELb0ELb1ELb1ELb1ELb1ELb1EEENS1_21CollectiveEpilogueFwdINS6_IJS8_SA_S9_EEENS6_IJNS7_ILi1EEESI_SI_EEESC_SE_Li128ELb1ELb1ELb1ELb0EEENS1_36VarlenDynamicPersistentTileSchedulerILi128ELi80ELi128ELi128ELb1ELb1ELb0ELb1ELb0ELb1EEEEEEEEEvNT_6ParamsE:
        /* <DEDUP_REMOVED lines=54> */
.L_x_2809:
        /* <DEDUP_REMOVED lines=16> */
.L_x_3118:
        /* <DEDUP_REMOVED lines=16> */
.L_x_3119:
[----:B--2---:R-:W-:-:S05]  /*0560*/  IMAD R0, R0, c[0x0][0x538], RZ ;  /* 0x00014e0000007a24 */ /* 0x004fca00078e02ff */
[----:B------:R-:W-:-:S04]  /*0570*/  IADD3 R7, R0, R7, RZ ;  /* 0x0000000700077210 */ /* 0x000fc80007ffe0ff */
[----:B------:R-:W-:-:S13]  /*0580*/  ISETP.GT.AND P0, PT, R7, UR4, PT ;  /* 0x0000000407007c0c */ /* 0x000fda000bf04270 */
[----:B-1----:R-:W-:Y:S05]  /*0590*/  @!P0 BRA `(.L_x_2809) ;  /* 0xfffffdc000008947 */ /* 0x002fea000383ffff */
.L_x_2805:
[----:B------:R-:W-:-:S05]  /*05a0*/  IADD3 R10, -R0, R7, RZ ;  /* 0x00000007000a7210 */ /* 0x000fca0007ffe1ff */
[----:B------:R-:W-:-:S05]  /*05b0*/  IMAD R0, R4, c[0x0][0x538], R10 ;  /* 0x00014e0004007a24 */ /* 0x000fca00078e020a */
[----:B------:R-:W-:Y:S01]  /*05c0*/  ISETP.GT.AND P0, PT, R0, UR4, PT ;  /* 0x0000000400007c0c */ /* 0x000fe2000bf04270 */
[----:B------:R-:W-:-:S12]  /*05d0*/  BRA.DIV ~URZ, `(.L_x_2810) ;  /* 0x00025f727f007947 */ /* 0x000fd8000b800000 */
[----:B------:R-:W-:-:S04]  /*05e0*/  VOTE.ANY R7, PT, !P0 ;  /* 0x0000000000077806 */ /* 0x000fc800040e0100 */
.L_x_3120:
[----:B------:R-:W1:Y:S02]  /*05f0*/  POPC R0, R7 ;  /* 0x0000000700007309 */ /* 0x000e640000000000 */
[----:B-1----:R-:W-:-:S05]  /*0600*/  IADD3 R2, R0, R6, RZ ;  /* 0x0000000600027210 */ /* 0x002fca0007ffe0ff */
[----:B------:R1:W-:Y:S01]  /*0610*/  STL [R1+0x5c], R2 ;  /* 0x00005c0201007387 */ /* 0x0003e20000100800 */
[----:B------:R-:W-:Y:S05]  /*0620*/  BRA.DIV ~URZ, `(.L_x_2811) ;  /* 0x00025f727f007947 */ /* 0x000fea000b800000 */
[----:B------:R2:W3:Y:S01]  /*0630*/  SHFL.IDX PT, R12, R9, R0, 0x1f ;  /* 0x00001f00090c7589 */ /* 0x0004e200000e0000 */
[----:B------:R-:W-:-:S03]  /*0640*/  MOV R5, RZ ;  /* 0x000000ff00057202 */ /* 0x000fc60000000f00 */
[----:B------:R2:W4:Y:S04]  /*0650*/  SHFL.IDX PT, R9, R8, R0, 0x1f ;  /* 0x00001f0008097589 */ /* 0x00052800000e0000 */
.L_x_3121:
[----:B------:R-:W-:Y:S01]  /*0660*/  ISETP.NE.AND P0, PT, R7, RZ, PT ;  /* 0x000000ff0700720c */ /* 0x000fe20003f05270 */
[----:B------:R-:W-:-:S12]  /*0670*/  BSSY B0, `(.L_x_2812) ;  /* 0x0000005000007945 */ /* 0x000fd80003800000 */
[----:B------:R-:W-:Y:S05]  /*0680*/  @!P0 BRA `(.L_x_2813) ;  /* 0x0000003000008947 */ /* 0x000fea0003800000 */
[----:B--2---:R-:W-:Y:S01]  /*0690*/  IADD3 R0, R0, -0x1, RZ ;  /* 0xffffffff00007810 */ /* 0x004fe20007ffe0ff */
[----:B------:R-:W-:Y:S05]  /*06a0*/  BRA.DIV ~URZ, `(.L_x_2814) ;  /* 0x00025fd27f007947 */ /* 0x000fea000b800000 */
[----:B------:R2:W1:Y:S02]  /*06b0*/  SHFL.IDX PT, R5, R4, R0, 0x1f ;  /* 0x00001f0004057589 */ /* 0x00046400000e0000 */
.L_x_2813:
[----:B------:R-:W-:Y:S05]  /*06c0*/  BSYNC B0 ;  /* 0x0000000000007941 */ /* 0x000fea0003800000 */
.L_x_2812:
        /* <DEDUP_REMOVED lines=69> */
.L_x_2816:
        /* <DEDUP_REMOVED lines=70> */
.L_x_2817:
[----:B------:R-:W-:Y:S05]  /*0f80*/  BSYNC B0 ;  /* 0x0000000000007941 */ /* 0x000fea0003800000 */
.L_x_2815:
[----:B------:R-:W-:-:S04]  /*0f90*/  LOP3.LUT R0, RZ, R0, RZ, 0x33, !PT ;  /* 0x00000000ff007212 */ /* 0x000fc800078e33ff */
[----:B------:R-:W-:-:S05]  /*0fa0*/  IADD3 R0, R0, R12, RZ ;  /* 0x0000000c00007210 */ /* 0x000fca0007ffe0ff */
[----:B------:R2:W-:Y:S01]  /*0fb0*/  STL [R1+0x54], R0 ;  /* 0x0000540001007387 */ /* 0x0005e20000100800 */
[----:B------:R-:W-:Y:S05]  /*0fc0*/  BRA `(.L_x_2818) ;  /* 0x0000006000007947 */ /* 0x000fea0003800000 */
.L_x_2806:
[----:B------:R-:W-:Y:S01]  /*0fd0*/  MOV R0, UR4 ;  /* 0x0000000400007c02 */ /* 0x000fe20008000f00 */
[----:B------:R-:W-:Y:S04]  /*0fe0*/  STL [R1+0x54], RZ ;  /* 0x000054ff01007387 */ /* 0x000fe80000100800 */
[----:B------:R-:W-:Y:S04]  /*0ff0*/  STL [R1+0x58], RZ ;  /* 0x000058ff01007387 */ /* 0x000fe80000100800 */
[----:B------:R1:W-:Y:S02]  /*1000*/  STL [R1+0x50], R0 ;  /* 0x0000500001007387 */ /* 0x0003e40000100800 */
[----:B-1----:R-:W-:-:S05]  /*1010*/  MOV R0, c[0x0][0x53c] ;  /* 0x00014f0000007a02 */ /* 0x002fca0000000f00 */
[----:B------:R1:W-:Y:S02]  /*1020*/  STL [R1+0x5c], R0 ;  /* 0x00005c0001007387 */ /* 0x0003e40000100800 */
.L_x_2818:
        /* <DEDUP_REMOVED lines=8> */
.L_x_2804:
        /* <DEDUP_REMOVED lines=92> */
[----:B------:R-:W-:Y:S01]  /*1670*/  IADD3 R25, R126, 0x20, RZ ;  /* 0x000000207e197810 */ /* 0x000fe20007ffe0ff */
        /* <DEDUP_REMOVED lines=23> */
[----:B------:R-:W-:Y:S02]  /*17f0*/  LEA.HI R3, R9, R24, RZ, 0x3 ;  /* 0x0000001809037211 */ /* 0x000fe400078f18ff */
[----:B------:R-:W-:-:S02]  /*1800*/  IADD3 R228, R88, 0x20, RZ ;  /* 0x0000002058e47810 */ /* 0x000fc40007ffe0ff */
[----:B------:R-:W-:Y:S01]  /*1810*/  LOP3.LUT R9, R10, 0x7ffffffc, RZ, 0xc0, !PT ;  /* 0x7ffffffc0a097812 */ /* 0x000fe200078ec0ff */
[----:B------:R-:W-:Y:S01]  /*1820*/  IMAD.SHL.U32 R3, R3, 0x40, RZ ;  /* 0x0000004003037824 */ /* 0x000fe200078e00ff */
[--C-:B------:R-:W-:Y:S01]  /*1830*/  LOP3.LUT R12, R11, 0x38, R88.reuse, 0xf8, !PT ;  /* 0x000000380b0c7812 */ /* 0x100fe200078ef858 */
[----:B-1----:R-:W-:Y:S01]  /*1840*/  IMAD.SHL.U32 R0, R24, 0x40, RZ ;  /* 0x0000004018007824 */ /* 0x002fe200078e00ff */
[----:B------:R-:W-:Y:S01]  /*1850*/  SHF.R.S32.HI R24, RZ, 0x1f, R95 ;  /* 0x0000001fff187819 */ /* 0x000fe2000001145f */
[----:B------:R-:W-:Y:S01]  /*1860*/  IMAD.IADD R9, R19, 0x1, -R9 ;  /* 0x0000000113097824 */ /* 0x000fe200078e0a09 */
[----:B------:R-:W-:Y:S02]  /*1870*/  SHF.R.U32.HI R13, RZ, 0x3, R11 ;  /* 0x00000003ff0d7819 */ /* 0x000fe4000001160b */
[----:B------:R-:W-:Y:S01]  /*1880*/  LOP3.LUT R8, R0, 0x1c0, RZ, 0xc0, !PT ;  /* 0x000001c000087812 */ /* 0x000fe200078ec0ff */
[----:B------:R1:W-:Y:S01]  /*1890*/  STL [R1+0x90], R24 ;  /* 0x0000901801007387 */ /* 0x0003e20000100800 */
[----:B------:R-:W-:Y:S01]  /*18a0*/  LOP3.LUT R11, R23, 0x38, R88, 0xf8, !PT ;  /* 0x00000038170b7812 */ /* 0x000fe200078ef858 */
[----:B------:R-:W-:Y:S01]  /*18b0*/  IMAD.SHL.U32 R19, R9, 0x2, RZ ;  /* 0x0000000209137824 */ /* 0x000fe200078e00ff */
[----:B------:R-:W-:Y:S01]  /*18c0*/  SHF.R.U32.HI R25, RZ, 0x3, R23 ;  /* 0x00000003ff197819 */ /* 0x000fe20000011617 */
[----:B------:R-:W-:Y:S01]  /*18d0*/  IMAD.IADD R9, R26, 0x1, R14 ;  /* 0x000000011a097824 */ /* 0x000fe200078e020e */
[----:B------:R-:W-:-:S02]  /*18e0*/  LOP3.LUT R10, R8, 0x38, R88, 0xf8, !PT ;  /* 0x00000038080a7812 */ /* 0x000fc400078ef858 */
[----:B------:R-:W-:Y:S02]  /*18f0*/  SHF.R.U32.HI R23, RZ, 0x3, R8 ;  /* 0x00000003ff177819 */ /* 0x000fe40000011608 */
[----:B------:R-:W-:Y:S02]  /*1900*/  SHF.R.S32.HI R8, RZ, 0x1f, R228 ;  /* 0x0000001fff087819 */ /* 0x000fe400000114e4 */
[----:B------:R-:W-:Y:S02]  /*1910*/  LOP3.LUT R7, R7, 0xfffffe00, RZ, 0xc0, !PT ;  /* 0xfffffe0007077812 */ /* 0x000fe400078ec0ff */
[----:B------:R-:W-:Y:S01]  /*1920*/  LOP3.LUT R3, R3, 0xfffffe00, RZ, 0xc0, !PT ;  /* 0xfffffe0003037812 */ /* 0x000fe200078ec0ff */
[----:B------:R2:W-:Y:S01]  /*1930*/  STL [R1+0x10], R8 ;  /* 0x0000100801007387 */ /* 0x0005e20000100800 */
[----:B------:R-:W-:Y:S02]  /*1940*/  LOP3.LUT R13, R7, R12, R13, 0xf6, !PT ;  /* 0x0000000c070d7212 */ /* 0x000fe400078ef60d */
[----:B------:R-:W-:Y:S01]  /*1950*/  LEA R192, R2, 0x2900, 0x1 ;  /* 0x0000290002c07811 */ /* 0x000fe200078e08ff */
[----:B------:R3:W-:Y:S01]  /*1960*/  STL [R1+0x6c], R7 ;  /* 0x00006c0701007387 */ /* 0x0007e20000100800 */
[----:B------:R-:W-:-:S02]  /*1970*/  LEA R14, R13, 0x5100, 0x1 ;  /* 0x000051000d0e7811 */ /* 0x000fc400078e08ff */
[C---:B------:R-:W-:Y:S02]  /*1980*/  SEL R2, R17.reuse, 0xffffffe0, !P5 ;  /* 0xffffffe011027807 */ /* 0x040fe40006800000 */
[----:B------:R-:W-:Y:S02]  /*1990*/  SEL R0, R16, 0xffffffc0, !P2 ;  /* 0xffffffc010007807 */ /* 0x000fe40005000000 */
[----:B-1----:R-:W-:Y:S02]  /*19a0*/  LOP3.LUT R24, R6, 0xfffffe00, RZ, 0xc0, !PT ;  /* 0xfffffe0006187812 */ /* 0x002fe400078ec0ff */
[----:B------:R-:W-:Y:S01]  /*19b0*/  SEL R6, R17, 0xffffffe0, !P0 ;  /* 0xffffffe011067807 */ /* 0x000fe20004000000 */
[----:B------:R-:W-:Y:S01]  /*19c0*/  IMAD.IADD R198, R192, 0x1, R0 ;  /* 0x00000001c0c67824 */ /* 0x000fe200078e0200 */
[----:B------:R-:W-:Y:S01]  /*19d0*/  LOP3.LUT R12, R24, R11, R25, 0xf6, !PT ;  /* 0x0000000b180c7212 */ /* 0x000fe200078ef619 */
[----:B------:R-:W-:Y:S01]  /*19e0*/  STL [R1+0x68], R24 ;  /* 0x0000681801007387 */ /* 0x000fe20000100800 */
[----:B------:R-:W-:-:S02]  /*19f0*/  LOP3.LUT R11, R3, R10, R23, 0xf6, !PT ;  /* 0x0000000a030b7212 */ /* 0x000fc400078ef617 */
[----:B------:R-:W-:Y:S01]  /*1a00*/  LEA R13, R12, 0x5100, 0x1 ;  /* 0x000051000c0d7811 */ /* 0x000fe200078e08ff */
[----:B------:R1:W-:Y:S01]  /*1a10*/  STL [R1+0xec], R3 ;  /* 0x0000ec0301007387 */ /* 0x0003e20000100800 */
[----:B------:R-:W-:Y:S02]  /*1a20*/  LOP3.LUT R10, R22, 0x38, R88, 0xf8, !PT ;  /* 0x00000038160a7812 */ /* 0x000fe400078ef858 */
[----:B------:R-:W-:Y:S01]  /*1a30*/  LEA R12, R11, 0x5100, 0x1 ;  /* 0x000051000b0c7811 */ /* 0x000fe200078e08ff */
[----:B------:R4:W-:Y:S01]  /*1a40*/  STL [R1+0x4c], R9 ;  /* 0x00004c0901007387 */ /* 0x0009e20000100800 */
[----:B------:R-:W-:Y:S02]  /*1a50*/  SHF.R.S32.HI R11, RZ, 0x1f, R19 ;  /* 0x0000001fff0b7819 */ /* 0x000fe40000011413 */
[----:B--2---:R-:W-:Y:S01]  /*1a60*/  SEL R8, R16, 0xffffffc0, !P6 ;  /* 0xffffffc010087807 */ /* 0x004fe20007000000 */
[----:B------:R-:W-:Y:S01]  /*1a70*/  STL [R1+0x4], R19 ;  /* 0x0000041301007387 */ /* 0x000fe20000100800 */
[----:B---3--:R-:W-:-:S02]  /*1a80*/  SEL R7, R18, 0x10, !P1 ;  /* 0x0000001012077807 */ /* 0x008fc40004800000 */
[C---:B------:R-:W-:Y:S01]  /*1a90*/  IADD3 R18, R19.reuse, 0x8, RZ ;  /* 0x0000000813127810 */ /* 0x040fe20007ffe0ff */
[----:B------:R2:W-:Y:S01]  /*1aa0*/  STL [R1+0xe4], R14 ;  /* 0x0000e40e01007387 */ /* 0x0005e20000100800 */
[----:B------:R-:W-:Y:S02]  /*1ab0*/  IADD3 R17, R19, 0x10, RZ ;  /* 0x0000001013117810 */ /* 0x000fe40007ffe0ff */
[----:B------:R-:W-:Y:S01]  /*1ac0*/  LOP3.LUT R10, R20, R10, R21, 0xf6, !PT ;  /* 0x0000000a140a7212 */ /* 0x000fe200078ef615 */
[----:B------:R3:W-:Y:S01]  /*1ad0*/  STL [R1+0xe0], R13 ;  /* 0x0000e00d01007387 */ /* 0x0007e20000100800 */
[----:B------:R-:W-:Y:S02]  /*1ae0*/  IADD3 R203, R192, 0x20, RZ ;  /* 0x00000020c0cb7810 */ /* 0x000fe40007ffe0ff */
[----:B------:R-:W-:Y:S01]  /*1af0*/  LEA R10, R10, 0x5100, 0x1 ;  /* 0x000051000a0a7811 */ /* 0x000fe200078e08ff */
[----:B------:R5:W-:Y:S01]  /*1b00*/  STL [R1+0xdc], R12 ;  /* 0x0000dc0c01007387 */ /* 0x000be20000100800 */
[----:B------:R-:W-:-:S02]  /*1b10*/  @P3 IADD3 R203, R192, -0x20, RZ ;  /* 0xffffffe0c0cb3810 */ /* 0x000fc40007ffe0ff */
[----:B------:R-:W-:Y:S01]  /*1b20*/  LEA R199, R4, 0x5100, 0x1 ;  /* 0x0000510004c77811 */ /* 0x000fe200078e08ff */
[----:B------:R5:W-:Y:S01]  /*1b30*/  STL [R1+0xcc], R11 ;  /* 0x0000cc0b01007387 */ /* 0x000be20000100800 */
[----:B-1----:R-:W-:Y:S01]  /*1b40*/  LOP3.LUT R3, R22, 0x18, R88, 0xf8, !PT ;  /* 0x0000001816037812 */ /* 0x002fe200078ef858 */
[----:B------:R-:W-:Y:S01]  /*1b50*/  IMAD.IADD R195, R0, 0x1, R203 ;  /* 0x0000000100c37824 */ /* 0x000fe200078e02cb */
[----:B------:R-:W-:Y:S01]  /*1b60*/  LEA R193, R5, 0x100, 0x1 ;  /* 0x0000010005c17811 */ /* 0x000fe200078e08ff */
[----:B------:R1:W-:Y:S01]  /*1b70*/  STL [R1+0x88], R18 ;  /* 0x0000881201007387 */ /* 0x0003e20000100800 */
[----:B----4-:R-:W-:Y:S01]  /*1b80*/  LOP3.LUT R9, R20, R3, R21, 0xf6, !PT ;  /* 0x0000000314097212 */ /* 0x010fe200078ef615 */
[----:B------:R-:W-:Y:S01]  /*1b90*/  IMAD.IADD R202, R199, 0x1, R2 ;  /* 0x00000001c7ca7824 */ /* 0x000fe200078e0202 */
[----:B------:R-:W-:Y:S01]  /*1ba0*/  SEL R3, R16, 0xffffffc0, !P4 ;  /* 0xffffffc010037807 */ /* 0x000fe20006000000 */
[----:B------:R4:W-:Y:S01]  /*1bb0*/  STL [R1+0x84], R17 ;  /* 0x0000841101007387 */ /* 0x0009e20000100800 */
[----:B------:R-:W-:Y:S01]  /*1bc0*/  IADD3 R16, R19, 0x18, RZ ;  /* 0x0000001813107810 */ /* 0x000fe20007ffe0ff */
[C---:B------:R-:W-:Y:S01]  /*1bd0*/  IMAD.IADD R197, R2.reuse, 0x1, R193 ;  /* 0x0000000102c57824 */ /* 0x040fe200078e02c1 */
[----:B------:R-:W-:Y:S01]  /*1be0*/  LEA R9, R9, 0x100, 0x1 ;  /* 0x0000010009097811 */ /* 0x000fe200078e08ff */
[----:B------:R-:W-:Y:S01]  /*1bf0*/  IMAD.IADD R200, R199, 0x1, R3 ;  /* 0x00000001c7c87824 */ /* 0x000fe200078e0203 */
[----:B--2---:R-:W-:Y:S01]  /*1c00*/  IADD3 R14, R19, 0x20, RZ ;  /* 0x00000020130e7810 */ /* 0x004fe20007ffe0ff */
[----:B------:R-:W-:Y:S01]  /*1c10*/  STL [R1+0x80], R16 ;  /* 0x0000801001007387 */ /* 0x000fe20000100800 */
[----:B------:R-:W-:Y:S01]  /*1c20*/  IMAD.IADD R194, R3, 0x1, R193 ;  /* 0x0000000103c27824 */ /* 0x000fe200078e02c1 */
[----:B------:R-:W-:Y:S01]  /*1c30*/  SHF.R.S32.HI R249, RZ, 0x1f, R248 ;  /* 0x0000001ffff97819 */ /* 0x000fe200000114f8 */
[C---:B------:R-:W-:Y:S01]  /*1c40*/  IMAD.IADD R201, R2.reuse, 0x1, R200 ;  /* 0x0000000102c97824 */ /* 0x040fe200078e02c8 */
[C---:B---3--:R-:W-:Y:S01]  /*1c50*/  IADD3 R13, R19.reuse, 0x28, RZ ;  /* 0x00000028130d7810 */ /* 0x048fe20007ffe0ff */
[----:B------:R2:W-:Y:S01]  /*1c60*/  STL [R1+0x7c], R14 ;  /* 0x00007c0e01007387 */ /* 0x0005e20000100800 */
[----:B------:R-:W-:Y:S01]  /*1c70*/  SHF.R.S32.HI R89, RZ, 0x1f, R88 ;  /* 0x0000001fff597819 */ /* 0x000fe20000011458 */
[----:B------:R-:W-:Y:S01]  /*1c80*/  IMAD.IADD R196, R2, 0x1, R194 ;  /* 0x0000000102c47824 */ /* 0x000fe200078e02c2 */
[----:B-----5:R-:W-:Y:S01]  /*1c90*/  IADD3 R12, R19, 0x38, RZ ;  /* 0x00000038130c7810 */ /* 0x020fe20007ffe0ff */
[----:B------:R3:W-:Y:S01]  /*1ca0*/  STL [R1+0x78], R13 ;  /* 0x0000780d01007387 */ /* 0x0007e20000100800 */
[----:B------:R-:W-:-:S02]  /*1cb0*/  SHF.R.S32.HI R125, RZ, 0x1f, R124 ;  /* 0x0000001fff7d7819 */ /* 0x000fc4000001147c */
[----:B------:R-:W-:Y:S02]  /*1cc0*/  IADD3 R11, R19, 0x30, RZ ;  /* 0x00000030130b7810 */ /* 0x000fe40007ffe0ff */
[C---:B------:R-:W-:Y:S02]  /*1cd0*/  IADD3 R207, R203.reuse, 0x800, RZ ;  /* 0x00000800cbcf7810 */ /* 0x040fe40007ffe0ff */
[----:B-1----:R-:W-:Y:S01]  /*1ce0*/  SHF.R.S32.HI R18, RZ, 0x1f, R18 ;  /* 0x0000001fff127819 */ /* 0x002fe20000011412 */
[----:B------:R-:W-:Y:S01]  /*1cf0*/  STL [R1+0x74], R11 ;  /* 0x0000740b01007387 */ /* 0x000fe20000100800 */
[C---:B------:R-:W-:Y:S02]  /*1d00*/  IADD3 R206, R203.reuse, 0x1000, RZ ;  /* 0x00001000cbce7810 */ /* 0x040fe40007ffe0ff */
[----:B----4-:R-:W-:Y:S01]  /*1d10*/  SHF.R.S32.HI R17, RZ, 0x1f, R17 ;  /* 0x0000001fff117819 */ /* 0x010fe20000011411 */
[----:B------:R1:W-:Y:S01]  /*1d20*/  STL [R1+0xd8], R10 ;  /* 0x0000d80a01007387 */ /* 0x0003e20000100800 */
[----:B------:R-:W-:-:S02]  /*1d30*/  IADD3 R205, R203, 0x1800, RZ ;  /* 0x00001800cbcd7810 */ /* 0x000fc40007ffe0ff */
[----:B------:R-:W-:Y:S01]  /*1d40*/  IADD3 R204, R203, 0x2000, RZ ;  /* 0x00002000cbcc7810 */ /* 0x000fe20007ffe0ff */
[----:B------:R-:W-:Y:S04]  /*1d50*/  STL [R1+0x70], R12 ;  /* 0x0000700c01007387 */ /* 0x000fe80000100800 */
[----:B------:R4:W-:Y:S01]  /*1d60*/  STL [R1+0x8], R9 ;  /* 0x0000080901007387 */ /* 0x0009e20000100800 */
[----:B--2---:R-:W-:-:S03]  /*1d70*/  SHF.R.S32.HI R14, RZ, 0x1f, R14 ;  /* 0x0000001fff0e7819 */ /* 0x004fc6000001140e */
[----:B------:R-:W-:Y:S01]  /*1d80*/  STL [R1+0xc8], R18 ;  /* 0x0000c81201007387 */ /* 0x000fe20000100800 */
[----:B---3--:R-:W-:-:S03]  /*1d90*/  SHF.R.S32.HI R13, RZ, 0x1f, R13 ;  /* 0x0000001fff0d7819 */ /* 0x008fc6000001140d */
[----:B------:R-:W-:Y:S01]  /*1da0*/  STL [R1+0xc4], R17 ;  /* 0x0000c41101007387 */ /* 0x000fe20000100800 */
[----:B-1----:R-:W-:-:S05]  /*1db0*/  SHF.R.S32.HI R10, RZ, 0x1f, R16 ;  /* 0x0000001fff0a7819 */ /* 0x002fca0000011410 */
[----:B------:R1:W-:Y:S01]  /*1dc0*/  STL [R1+0xc0], R10 ;  /* 0x0000c00a01007387 */ /* 0x0003e20000100800 */
[----:B----4-:R-:W-:-:S03]  /*1dd0*/  IMAD.IADD R9, R9, 0x1, R8 ;  /* 0x0000000109097824 */ /* 0x010fc600078e0208 */
[----:B------:R-:W-:Y:S04]  /*1de0*/  STL [R1+0xbc], R14 ;  /* 0x0000bc0e01007387 */ /* 0x000fe80000100800 */
[----:B------:R-:W-:Y:S01]  /*1df0*/  STL [R1+0xb8], R13 ;  /* 0x0000b80d01007387 */ /* 0x000fe20000100800 */
[----:B-1----:R-:W-:Y:S02]  /*1e00*/  SHF.R.S32.HI R10, RZ, 0x1f, R11 ;  /* 0x0000001fff0a7819 */ /* 0x002fe4000001140b */
[----:B------:R-:W-:-:S03]  /*1e10*/  LEA R11, R15, 0x80, 0x1 ;  /* 0x000000800f0b7811 */ /* 0x000fc600078e08ff */
[----:B------:R1:W-:Y:S02]  /*1e20*/  STL [R1+0xb4], R10 ;  /* 0x0000b40a01007387 */ /* 0x0003e40000100800 */
[----:B------:R-:W-:Y:S01]  /*1e30*/  IMAD.IADD R0, R11, 0x1, R6 ;  /* 0x000000010b007824 */ /* 0x000fe200078e0206 */
[----:B-1----:R-:W-:-:S05]  /*1e40*/  SHF.R.S32.HI R10, RZ, 0x1f, R12 ;  /* 0x0000001fff0a7819 */ /* 0x002fca000001140c */
[----:B------:R1:W-:Y:S04]  /*1e50*/  STL [R1+0xb0], R10 ;  /* 0x0000b00a01007387 */ /* 0x0003e80000100800 */
[----:B------:R-:W-:Y:S04]  /*1e60*/  STL [R1+0x94], R11 ;  /* 0x0000940b01007387 */ /* 0x000fe80000100800 */
[----:B------:R2:W-:Y:S01]  /*1e70*/  STL [R1+0xc], R9 ;  /* 0x00000c0901007387 */ /* 0x0005e20000100800 */
[----:B-1----:R-:W-:-:S04]  /*1e80*/  IMAD.IADD R10, R11, 0x1, R8 ;  /* 0x000000010b0a7824 */ /* 0x002fc800078e0208 */
[----:B------:R-:W-:Y:S01]  /*1e90*/  IMAD.IADD R4, R6, 0x1, R10 ;  /* 0x0000000106047824 */ /* 0x000fe200078e020a */
[----:B------:R-:W-:Y:S01]  /*1ea0*/  STL [R1+0x98], R10 ;  /* 0x0000980a01007387 */ /* 0x000fe20000100800 */
[----:B--2---:R-:W-:-:S03]  /*1eb0*/  IMAD.IADD R9, R11, 0x1, R7 ;  /* 0x000000010b097824 */ /* 0x004fc600078e0207 */
[----:B------:R1:W-:Y:S01]  /*1ec0*/  STL [R1+0xac], R0 ;  /* 0x0000ac0001007387 */ /* 0x0003e20000100800 */
[----:B------:R-:W-:Y:S02]  /*1ed0*/  IMAD.IADD R3, R7, 0x1, R4 ;  /* 0x0000000107037824 */ /* 0x000fe400078e0204 */
[----:B------:R-:W-:Y:S01]  /*1ee0*/  IMAD.IADD R5, R9, 0x1, R6 ;  /* 0x0000000109057824 */ /* 0x000fe200078e0206 */
[----:B------:R-:W-:Y:S01]  /*1ef0*/  STL [R1+0xa4], R9 ;  /* 0x0000a40901007387 */ /* 0x000fe20000100800 */
[----:B-1----:R-:W-:-:S05]  /*1f00*/  IMAD.IADD R0, R7, 0x1, R10 ;  /* 0x0000000107007824 */ /* 0x002fca00078e020a */
[----:B------:R1:W-:Y:S04]  /*1f10*/  STL [R1+0xa0], R0 ;  /* 0x0000a00001007387 */ /* 0x0003e80000100800 */
[----:B------:R2:W-:Y:S04]  /*1f20*/  STL [R1+0xa8], R5 ;  /* 0x0000a80501007387 */ /* 0x0005e80000100800 */
[----:B------:R2:W-:Y:S04]  /*1f30*/  STL [R1+0x9c], R4 ;  /* 0x00009c0401007387 */ /* 0x0005e80000100800 */
[----:B------:R2:W-:Y:S01]  /*1f40*/  STL [R1+0xd4], R3 ;  /* 0x0000d40301007387 */ /* 0x0005e20000100800 */
[----:B-1----:R-:W-:-:S05]  /*1f50*/  IMAD.IADD R0, R6, 0x1, R0 ;  /* 0x0000000106007824 */ /* 0x002fca00078e0200 */
[----:B------:R2:W-:Y:S02]  /*1f60*/  STL [R1+0xd0], R0 ;  /* 0x0000d00001007387 */ /* 0x0005e40000100800 */
.L_x_3117:
        /* <DEDUP_REMOVED lines=33> */
.L_x_2819:
[----:B------:R-:W-:-:S04]  /*2180*/  ISETP.NE.U32.AND P0, PT, RZ, c[0x0][0x368], PT ;  /* 0x0000da00ff007a0c */ /* 0x000fc80003f05070 */
[----:B------:R-:W-:-:S13]  /*2190*/  ISETP.NE.AND.EX P0, PT, RZ, c[0x0][0x36c], PT, P0 ;  /* 0x0000db00ff007a0c */ /* 0x000fda0003f05300 */
[----:B------:R-:W-:Y:S05]  /*21a0*/  @!P0 BRA `(.L_x_2820) ;  /* 0x0000003000008947 */ /* 0x000fea0003800000 */
[----:B-1----:R-:W-:-:S05]  /*21b0*/  IMAD.WIDE R4, R25, R147, c[0x0][0x368] ;  /* 0x0000da0019047625 */ /* 0x002fca00078e0293 */
[----:B------:R1:W5:Y:S01]  /*21c0*/  LDG.E R13, [R4.64] ;  /* 0x00000008040d7981 */ /* 0x000362000c1e1900 */
[----:B------:R-:W-:Y:S05]  /*21d0*/  BRA `(.L_x_2821) ;  /* 0x0000005000007947 */ /* 0x000fea0003800000 */
.L_x_2820:
[----:B------:R-:W-:Y:S01]  /*21e0*/  MOV R13, UR6 ;  /* 0x00000006000d7c02 */ /* 0x000fe20008000f00 */
[----:B------:R-:W-:Y:S05]  /*21f0*/  @!P3 BRA `(.L_x_2821) ;  /* 0x000000300000b947 */ /* 0x000fea0003800000 */
[----:B-1----:R-:W2:Y:S04]  /*2200*/  LDG.E R6, [R4.64] ;  /* 0x0000000804067981 */ /* 0x002ea8000c1e1900 */
[----:B------:R-:W2:Y:S02]  /*2210*/  LDG.E R0, [R4.64+0x4] ;  /* 0x0000040804007981 */ /* 0x000ea4000c1e1900 */
[----:B--2---:R-:W-:Y:S02]  /*2220*/  IADD3 R13, -R6, R0, RZ ;  /* 0x00000000060d7210 */ /* 0x004fe40007ffe1ff */
.L_x_2821:
[----:B-1----:R1:W2:Y:S04]  /*2230*/  @P5 LDG.E R4, [R2.64] ;  /* 0x0000000802045981 */ /* 0x0022a8000c1e1900 */
[----:B------:R1:W2:Y:S04]  /*2240*/  @P5 LDG.E R0, [R2.64+0x4] ;  /* 0x0000040802005981 */ /* 0x0002a8000c1e1900 */
[----:B------:R-:W3:Y:S01]  /*2250*/  LDL.LU R5, [R1+0x54] ;  /* 0x0000540001057983 */ /* 0x000ee20000300800 */
[----:B------:R-:W-:-:S04]  /*2260*/  ISETP.NE.U32.AND P0, PT, RZ, c[0x0][0x378], PT ;  /* 0x0000de00ff007a0c */ /* 0x000fc80003f05070 */
[----:B------:R-:W-:Y:S01]  /*2270*/  ISETP.NE.AND.EX P0, PT, RZ, c[0x0][0x37c], PT, P0 ;  /* 0x0000df00ff007a0c */ /* 0x000fe20003f05300 */
[----:B-----5:R-:W-:Y:S02]  /*2280*/  IMAD.MOV.U32 R130, RZ, RZ, R13 ;  /* 0x000000ffff827224 */ /* 0x020fe400078e000d */
[----:B------:R-:W-:Y:S02]  /*2290*/  IMAD.MOV.U32 R6, RZ, RZ, c[0x0][0x2c4] ;  /* 0x0000b100ff067624 */ /* 0x000fe400078e00ff */
[----:B------:R-:W-:-:S03]  /*22a0*/  IMAD.IADD R12, R13, 0x1, -R12 ;  /* 0x000000010d0c7824 */ /* 0x000fc600078e0a0c */
[----:B------:R-:W-:-:S05]  /*22b0*/  ISETP.NE.AND P2, PT, R6, 0x1, PT ;  /* 0x000000010600780c */ /* 0x000fca0003f45270 */
[----:B-1----:R-:W-:-:S05]  /*22c0*/  @P0 IMAD.WIDE R2, R25, R147, c[0x0][0x378] ;  /* 0x0000de0019020625 */ /* 0x002fca00078e0293 */
[----:B------:R1:W5:Y:S01]  /*22d0*/  @P0 LDG.E R130, [R2.64] ;  /* 0x0000000802820981 */ /* 0x000362000c1e1900 */
[----:B------:R-:W-:Y:S01]  /*22e0*/  IMAD.MOV.U32 R6, RZ, RZ, c[0x0][0x32c] ;  /* 0x0000cb00ff067624 */ /* 0x000fe200078e00ff */
[----:B------:R-:W-:-:S04]  /*22f0*/  LOP3.LUT R209, R209, 0xffffffef, RZ, 0xc0, !PT ;  /* 0xffffffefd1d17812 */ /* 0x000fc800078ec0ff */
[----:B------:R-:W-:Y:S01]  /*2300*/  ISETP.GE.AND P1, PT, R6, 0x1, PT ;  /* 0x000000010600780c */ /* 0x000fe20003f26270 */
[----:B-1----:R-:W-:Y:S01]  /*2310*/  IMAD.MOV.U32 R2, RZ, RZ, c[0x0][0x228] ;  /* 0x00008a00ff027624 */ /* 0x002fe200078e00ff */
[----:B------:R-:W-:-:S04]  /*2320*/  @P2 LOP3.LUT R209, R209, 0x10, RZ, 0xfc, !PT ;  /* 0x00000010d1d12812 */ /* 0x000fc800078efcff */
[----:B------:R-:W-:-:S07]  /*2330*/  LOP3.LUT R209, R209, 0xfffffffb, RZ, 0xc0, !PT ;  /* 0xfffffffbd1d17812 */ /* 0x000fce00078ec0ff */
[----:B------:R-:W-:Y:S01]  /*2340*/  @P1 LOP3.LUT R209, R209, 0x4, RZ, 0xfc, !PT ;  /* 0x00000004d1d11812 */ /* 0x000fe200078efcff */
[----:B--2---:R-:W-:Y:S02]  /*2350*/  @P5 IMAD.IADD R2, R0, 0x1, -R4 ;  /* 0x0000000100025824 */ /* 0x004fe400078e0a04 */
[----:B---3--:R-:W-:Y:S02]  /*2360*/  IMAD.SHL.U32 R8, R5, 0x80, RZ ;  /* 0x0000008005087824 */ /* 0x008fe400078e00ff */
[----:B------:R-:W-:-:S03]  /*2370*/  IMAD.IADD R7, R12, 0x1, R2 ;  /* 0x000000010c077824 */ /* 0x000fc600078e0202 */
[----:B------:R1:W-:Y:S01]  /*2380*/  STL [R1+0x44], R8 ;  /* 0x0000440801007387 */ /* 0x0003e20000100800 */
[----:B------:R-:W-:-:S03]  /*2390*/  IADD3 R0, R8, 0x7f, RZ ;  /* 0x0000007f08007810 */ /* 0x000fc60007ffe0ff */
[----:B------:R1:W-:Y:S02]  /*23a0*/  STL [R1], R7 ;  /* 0x0000000701007387 */ /* 0x0003e40000100800 */
[----:B------:R-:W-:Y:S01]  /*23b0*/  @P2 IMAD.HI.U32 R4, R0, c[0x0][0x2c8], RZ ;  /* 0x0000b20000042a27 */ /* 0x000fe200078e00ff */
[----:B------:R-:W-:-:S04]  /*23c0*/  IADD3 R3, R7, 0x4f, RZ ;  /* 0x0000004f07037810 */ /* 0x000fc80007ffe0ff */
[----:B------:R-:W-:Y:S01]  /*23d0*/  @P2 SHF.R.U32.HI R0, RZ, c[0x0][0x2cc], R4 ;  /* 0x0000b300ff002a19 */ /* 0x000fe20000011604 */
[----:B------:R-:W-:Y:S01]  /*23e0*/  IMAD.HI R3, R3, 0x66666667, RZ ;  /* 0x6666666703037827 */ /* 0x000fe200078e02ff */
[----:B------:R-:W-:-:S04]  /*23f0*/  IADD3 R4, R7, 0x1, -R252 ;  /* 0x0000000107047810 */ /* 0x000fc80007ffe8fc */
[----:B------:R-:W-:Y:S01]  /*2400*/  SHF.R.U32.HI R5, RZ, 0x1f, R3 ;  /* 0x0000001fff057819 */ /* 0x000fe20000011603 */
[----:B------:R-:W-:-:S03]  /*2410*/  IMAD.IADD R0, R4, 0x1, R0 ;  /* 0x0000000104007824 */ /* 0x000fc600078e0200 */
[----:B------:R-:W-:Y:S02]  /*2420*/  LEA.HI.SX32 R143, R3, R5, 0x1b ;  /* 0x00000005038f7211 */ /* 0x000fe400078fdaff */
        /* <DEDUP_REMOVED lines=12> */
.L_x_2824:
[----:B------:R-:W-:-:S13]  /*24f0*/  ISETP.NE.AND P0, PT, R6, 0x1, PT ;  /* 0x000000010600780c */ /* 0x000fda0003f05270 */
[----:B------:R-:W-:-:S05]  /*2500*/  @P0 IMAD.HI.U32 R0, R3, c[0x0][0x330], RZ ;  /* 0x0000cc0003000a27 */ /* 0x000fca00078e00ff */
[----:B------:R-:W-:Y:S02]  /*2510*/  @P0 SHF.R.U32.HI R3, RZ, c[0x0][0x334], R0 ;  /* 0x0000cd00ff030a19 */ /* 0x000fe40000011600 */
.L_x_2825:
[----:B------:R-:W-:Y:S05]  /*2520*/  BSYNC B0 ;  /* 0x0000000000007941 */ /* 0x000fea0003800000 */
.L_x_2823:
[----:B------:R-:W-:-:S05]  /*2530*/  IMAD R3, R3, R6, c[0x0][0x32c] ;  /* 0x0000cb0003037624 */ /* 0x000fca00078e0206 */
[----:B------:R-:W-:-:S04]  /*2540*/  IMNMX R4, R4, R3, PT ;  /* 0x0000000304047217 */ /* 0x000fc80003800200 */
.L_x_2822:
[----:B------:R-:W-:Y:S01]  /*2550*/  IADD3 R4, R4, 0x4f, RZ ;  /* 0x0000004f04047810 */ /* 0x000fe20007ffe0ff */
[----:B------:R-:W-:-:S04]  /*2560*/  @P2 IMAD.HI.U32 R3, R8, c[0x0][0x2c8], RZ ;  /* 0x0000b20008032a27 */ /* 0x000fc800078e00ff */
[----:B------:R-:W-:-:S04]  /*2570*/  IMAD.HI R4, R4, 0x66666667, RZ ;  /* 0x6666666704047827 */ /* 0x000fc800078e02ff */
[----:B------:R-:W-:Y:S01]  /*2580*/  IMAD.MOV.U32 R0, RZ, RZ, R8 ;  /* 0x000000ffff007224 */ /* 0x000fe200078e0008 */
[----:B------:R-:W-:Y:S01]  /*2590*/  @P2 SHF.R.U32.HI R0, RZ, c[0x0][0x2cc], R3 ;  /* 0x0000b300ff002a19 */ /* 0x000fe20000011603 */
[----:B------:R-:W-:Y:S01]  /*25a0*/  IMAD.IADD R229, R7, 0x1, -R252 ;  /* 0x0000000107e57824 */ /* 0x000fe200078e0afc */
[----:B------:R-:W-:-:S03]  /*25b0*/  SHF.R.U32.HI R3, RZ, 0x1f, R4 ;  /* 0x0000001fff037819 */ /* 0x000fc60000011604 */
[----:B------:R-:W-:Y:S01]  /*25c0*/  IMAD.IADD R0, R229, 0x1, R0 ;  /* 0x00000001e5007824 */ /* 0x000fe200078e0200 */
[----:B-1----:R-:W-:-:S04]  /*25d0*/  LEA.HI.SX32 R7, R4, R3, 0x1b ;  /* 0x0000000304077211 */ /* 0x002fc800078fdaff */
        /* <DEDUP_REMOVED lines=12> */
.L_x_2828:
[----:B------:R-:W-:-:S13]  /*26a0*/  ISETP.NE.AND P0, PT, R6, 0x1, PT ;  /* 0x000000010600780c */ /* 0x000fda0003f05270 */
[----:B------:R-:W-:-:S05]  /*26b0*/  @P0 IMAD.HI.U32 R4, R0, c[0x0][0x330], RZ ;  /* 0x0000cc0000040a27 */ /* 0x000fca00078e00ff */
[----:B------:R-:W-:Y:S02]  /*26c0*/  @P0 SHF.R.U32.HI R0, RZ, c[0x0][0x334], R4 ;  /* 0x0000cd00ff000a19 */ /* 0x000fe40000011604 */
.L_x_2829:
[----:B------:R-:W-:Y:S05]  /*26d0*/  BSYNC B0 ;  /* 0x0000000000007941 */ /* 0x000fea0003800000 */
.L_x_2827:
[----:B------:R-:W-:-:S05]  /*26e0*/  IMAD R0, R0, c[0x0][0x32c], RZ ;  /* 0x0000cb0000007a24 */ /* 0x000fca00078e02ff */
[----:B------:R-:W-:-:S04]  /*26f0*/  IMNMX R3, R3, R0, !PT ;  /* 0x0000000003037217 */ /* 0x000fc80007800200 */
.L_x_2826:
        /* <DEDUP_REMOVED lines=48> */
.L_x_2831:
[----:B------:R-:W-:Y:S05]  /*2a00*/  BSYNC B0 ;  /* 0x0000000000007941 */ /* 0x000fea0003800000 */
.L_x_2830:
        /* <DEDUP_REMOVED lines=90> */
[----:B------:R-:W-:Y:S01]  /*2fb0*/  @P1 LEA R4, P2, R16, R4, 0x6 ;  /* 0x0000000410041211 */ /* 0x000fe200078430ff */
[----:B------:R-:W-:Y:S02]  /*2fc0*/  IMAD R3, R3, c[0x0][0x290], RZ ;  /* 0x0000a40003037a24 */ /* 0x000fe400078e02ff */
[----:B------:R-:W-:Y:S01]  /*2fd0*/  IMAD.WIDE.U32 R6, R126, c[0x0][0x280], R124 ;  /* 0x0000a0007e067a25 */ /* 0x000fe200078e007c */
        /* <DEDUP_REMOVED lines=125> */
.L_x_2867:
        /* <DEDUP_REMOVED lines=9> */
[----:B------:R1:W5:Y:S01]  /*3840*/  LDL R156, [R1+0x8] ;  /* 0x00000800019c7983 */ /* 0x0003620000100800 */
[----:B------:R-:W-:Y:S01]  /*3850*/  WARPSYNC 0xffffffff ;  /* 0xffffffff00007948 */ /* 0x000fe20003800000 */
[----:B------:R-:W-:Y:S01]  /*3860*/  @P1 IMAD.HI.U32 R5, R4, c[0x0][0x2bc], RZ ;  /* 0x0000af0004051a27 */ /* 0x000fe200078e00ff */
[----:B------:R-:W-:Y:S01]  /*3870*/  ISETP.GE.AND P2, PT, R153, 0x1, PT ;  /* 0x000000019900780c */ /* 0x000fe20003f46270 */
[----:B------:R1:W5:Y:S01]  /*3880*/  LDL R155, [R1+0xc] ;  /* 0x00000c00019b7983 */ /* 0x0003620000100800 */
[----:B------:R-:W-:Y:S02]  /*3890*/  BSSY B2, `(.L_x_2833) ;  /* 0x0000414000027945 */ /* 0x000fe40003800000 */
        /* <DEDUP_REMOVED lines=64> */
.L_x_2837:
[----:B------:R-:W-:Y:S05]  /*3ca0*/  BSYNC B0 ;  /* 0x0000000000007941 */ /* 0x000fea0003800000 */
.L_x_2836:
        /* <DEDUP_REMOVED lines=39> */
.L_x_2839:
[----:B------:R-:W-:Y:S05]  /*3f20*/  BSYNC B0 ;  /* 0x0000000000007941 */ /* 0x000fea0003800000 */
.L_x_2838:
        /* <DEDUP_REMOVED lines=38> */
.L_x_2841:
[----:B------:R-:W-:Y:S05]  /*4190*/  BSYNC B0 ;  /* 0x0000000000007941 */ /* 0x000fea0003800000 */
.L_x_2840:
        /* <DEDUP_REMOVED lines=74> */
.L_x_2845:
[----:B------:R-:W-:Y:S05]  /*4640*/  BSYNC B0 ;  /* 0x0000000000007941 */ /* 0x000fea0003800000 */
.L_x_2844:
        /* <DEDUP_REMOVED lines=57> */
.L_x_2843:
[----:B------:R-:W-:Y:S05]  /*49e0*/  BSYNC B1 ;  /* 0x0000000000017941 */ /* 0x000fea0003800000 */
.L_x_2842:
        /* <DEDUP_REMOVED lines=62> */
.L_x_2849:
[----:B------:R-:W-:Y:S05]  /*4dd0*/  BSYNC B0 ;  /* 0x0000000000007941 */ /* 0x000fea0003800000 */
.L_x_2848:
        /* <DEDUP_REMOVED lines=57> */
.L_x_2847:
[----:B------:R-:W-:Y:S05]  /*5170*/  BSYNC B1 ;  /* 0x0000000000017941 */ /* 0x000fea0003800000 */
.L_x_2846:
        /* <DEDUP_REMOVED lines=61> */
.L_x_2852:
[----:B------:R-:W-:Y:S05]  /*5550*/  BSYNC B0 ;  /* 0x0000000000007941 */ /* 0x000fea0003800000 */
.L_x_2851:
        /* <DEDUP_REMOVED lines=58> */
.L_x_2835:
        /* <DEDUP_REMOVED lines=21> */
[C---:B------:R-:W-:Y:S02]  /*5a50*/  @!P2 IADD3.X R11, R97.reuse, R56, R141, P1, P0 ;  /* 0x00000038610ba210 */ /* 0x040fe40000fe048d */
        /* <DEDUP_REMOVED lines=191> */
.L_x_2854:
[----:B----4-:R-:W-:Y:S05]  /*6650*/  BSYNC B0 ;  /* 0x0000000000007941 */ /* 0x010fea0003800000 */
.L_x_2853:
        /* <DEDUP_REMOVED lines=126> */
.L_x_2856:
[----:B------:R-:W-:Y:S05]  /*6e40*/  BSYNC B0 ;  /* 0x0000000000007941 */ /* 0x000fea0003800000 */
.L_x_2855:
        /* <DEDUP_REMOVED lines=128> */
.L_x_2834:
        /* <DEDUP_REMOVED lines=11> */
[----:B-----5:R-:W1:Y:S01]  /*7700*/  @!P1 LDS.128 R8, [R156+0x2800] ;  /* 0x002800009c089984 */ /* 0x020e620000000c00 */
        /* <DEDUP_REMOVED lines=9> */
.L_x_2858:
[----:B-12---:R-:W-:Y:S05]  /*77a0*/  BSYNC B0 ;  /* 0x0000000000007941 */ /* 0x006fea0003800000 */
.L_x_2857:
[----:B------:R1:W2:Y:S01]  /*77b0*/  SHFL.IDX PT, R5, R71, 0x1, 0x1c1f ;  /* 0x003c1f0047057f89 */ /* 0x0002a200000e0000 */
[----:B------:R-:W-:Y:S01]  /*77c0*/  ISETP.GE.AND P0, PT, R3, 0x21, PT ;  /* 0x000000210300780c */ /* 0x000fe20003f06270 */
[----:B------:R-:W-:Y:S02]  /*77d0*/  BSSY B0, `(.L_x_2859) ;  /* 0x000000f000007945 */ /* 0x000fe40003800000 */
[----:B---3--:R1:W3:Y:S10]  /*77e0*/  SHFL.IDX PT, R4, R72, 0x1, 0x1c1f ;  /* 0x003c1f0048047f89 */ /* 0x0082f400000e0000 */
[----:B------:R-:W-:-:S05]  /*77f0*/  @!P0 BRA `(.L_x_2860) ;  /* 0x000000c000008947 */ /* 0x000fca0003800000 */
[C---:B------:R-:W-:Y:S11]  /*7800*/  ISETP.GE.AND P1, PT, R88.reuse, c[0x0][0x1d4], PT ;  /* 0x0000750058007a0c */ /* 0x040ff60003f26270 */
[----:B------:R-:W-:Y:S02]  /*7810*/  @!UPT UIADD3 URZ, URZ, URZ, URZ ;  /* 0x0000003f3f3ff290 */ /* 0x000fe4000fffe03f */
[----:B-----5:R-:W4:Y:S01]  /*7820*/  @!P1 LDS.128 R8, [R156+0x3800] ;  /* 0x003800009c089984 */ /* 0x020f220000000c00 */
        /* <DEDUP_REMOVED lines=9> */
.L_x_2860:
[----:B------:R-:W-:Y:S05]  /*78c0*/  BSYNC B0 ;  /* 0x0000000000007941 */ /* 0x000fea0003800000 */
.L_x_2859:
[----:B--2---:R2:W4:Y:S01]  /*78d0*/  SHFL.IDX PT, R5, R71, 0x2, 0x1c1f ;  /* 0x005c1f0047057f89 */ /* 0x00452200000e0000 */
[----:B------:R-:W-:Y:S03]  /*78e0*/  ISETP.GE.AND P0, PT, R3, 0x41, PT ;  /* 0x000000410300780c */ /* 0x000fe60003f06270 */
[----:B---3--:R2:W3:Y:S10]  /*78f0*/  SHFL.IDX PT, R4, R72, 0x2, 0x1c1f ;  /* 0x005c1f0048047f89 */ /* 0x0084f400000e0000 */
[----:B------:R-:W-:-:S05]  /*7900*/  @!P0 BRA `(.L_x_2850) ;  /* 0x000000c000008947 */ /* 0x000fca0003800000 */
[C---:B------:R-:W-:Y:S11]  /*7910*/  ISETP.GE.AND P1, PT, R88.reuse, c[0x0][0x1d4], PT ;  /* 0x0000750058007a0c */ /* 0x040ff60003f26270 */
[----:B------:R-:W-:Y:S02]  /*7920*/  @!UPT UIADD3 URZ, URZ, URZ, URZ ;  /* 0x0000003f3f3ff290 */ /* 0x000fe4000fffe03f */
[----:B-----5:R-:W1:Y:S01]  /*7930*/  @!P1 LDS.128 R8, [R156+0x4800] ;  /* 0x004800009c089984 */ /* 0x020e620000000c00 */
[CC--:B---3--:R-:W-:Y:S04]  /*7940*/  @!P1 LEA R6, P0, R88.reuse, R4.reuse, 0x1 ;  /* 0x0000000458069211 */ /* 0x0c8fe800078008ff */
[-C--:B----4-:R-:W-:Y:S02]  /*7950*/  @!P1 LEA.HI.X R7, R88, R5.reuse, R89, 0x1, P0 ;  /* 0x0000000558079211 */ /* 0x090fe400000f0c59 */
[C---:B------:R-:W-:Y:S11]  /*7960*/  ISETP.GE.AND P0, PT, R228.reuse, c[0x0][0x1d4], PT ;  /* 0x00007500e4007a0c */ /* 0x040ff60003f06270 */
[----:B------:R-:W-:Y:S02]  /*7970*/  @!UPT UIADD3 URZ, URZ, URZ, URZ ;  /* 0x0000003f3f3ff290 */ /* 0x000fe4000fffe03f */
[C---:B------:R-:W-:Y:S04]  /*7980*/  @!P0 LEA R4, P2, R228.reuse, R4, 0x1 ;  /* 0x00000004e4048211 */ /* 0x040fe800078408ff */
[----:B------:R-:W-:Y:S01]  /*7990*/  @!P0 LEA.HI.X R5, R228, R5, R157, 0x1, P2 ;  /* 0x00000005e4058211 */ /* 0x000fe200010f0c9d */
[----:B-1----:R-:W-:Y:S04]  /*79a0*/  @!P1 ST.E.128 [R6.64], R8 ;  /* 0x0000000806009985 */ /* 0x002fe8000c101d08 */
[----:B------:R-:W1:Y:S04]  /*79b0*/  @!P0 LDS.128 R8, [R155+0x4800] ;  /* 0x004800009b088984 */ /* 0x000e680000000c00 */
[----:B-1----:R1:W-:Y:S02]  /*79c0*/  @!P0 ST.E.128 [R4.64], R8 ;  /* 0x0000000804008985 */ /* 0x0023e4000c101d08 */
.L_x_2850:
[----:B------:R-:W-:Y:S05]  /*79d0*/  BSYNC B2 ;  /* 0x0000000000027941 */ /* 0x000fea0003800000 */
.L_x_2833:
        /* <DEDUP_REMOVED lines=90> */
[----:B-----5:R-:W1:Y:S01]  /*7f80*/  @!P1 LDS.128 R8, [R156] ;  /* 0x000000009c089984 */ /* 0x020e620000000c00 */
        /* <DEDUP_REMOVED lines=9> */
.L_x_2862:
[----:B-123--:R-:W-:Y:S05]  /*8020*/  BSYNC B0 ;  /* 0x0000000000007941 */ /* 0x00efea0003800000 */
.L_x_2861:
[----:B------:R1:W2:Y:S01]  /*8030*/  SHFL.IDX PT, R5, R17, 0x1, 0x1c1f ;  /* 0x003c1f0011057f89 */ /* 0x0002a200000e0000 */
[----:B------:R-:W-:Y:S01]  /*8040*/  ISETP.GE.AND P0, PT, R3, 0x21, PT ;  /* 0x000000210300780c */ /* 0x000fe20003f06270 */
[----:B------:R-:W-:Y:S02]  /*8050*/  BSSY B0, `(.L_x_2863) ;  /* 0x000000f000007945 */ /* 0x000fe40003800000 */
[----:B------:R1:W3:Y:S10]  /*8060*/  SHFL.IDX PT, R4, R18, 0x1, 0x1c1f ;  /* 0x003c1f0012047f89 */ /* 0x0002f400000e0000 */
        /* <DEDUP_REMOVED lines=13> */
.L_x_2864:
[----:B------:R-:W-:Y:S05]  /*8140*/  BSYNC B0 ;  /* 0x0000000000007941 */ /* 0x000fea0003800000 */
.L_x_2863:
[----:B--2---:R2:W4:Y:S01]  /*8150*/  SHFL.IDX PT, R5, R17, 0x2, 0x1c1f ;  /* 0x005c1f0011057f89 */ /* 0x00452200000e0000 */
[----:B------:R-:W-:Y:S01]  /*8160*/  ISETP.GE.AND P0, PT, R3, 0x41, PT ;  /* 0x000000410300780c */ /* 0x000fe20003f06270 */
[----:B------:R-:W-:Y:S02]  /*8170*/  BSSY B0, `(.L_x_2865) ;  /* 0x000000f000007945 */ /* 0x000fe40003800000 */
        /* <DEDUP_REMOVED lines=14> */
.L_x_2866:
[----:B------:R-:W-:Y:S05]  /*8260*/  BSYNC B0 ;  /* 0x0000000000007941 */ /* 0x000fea0003800000 */
.L_x_2865:
        /* <DEDUP_REMOVED lines=33> */
.L_x_2832:
[----:B-1----:R-:W3:Y:S01]  /*8480*/  LDL R11, [R1+0x44] ;  /* 0x00004400010b7983 */ /* 0x002ee20000100800 */
[----:B------:R-:W-:-:S03]  /*8490*/  IMAD.MOV.U32 R0, RZ, RZ, c[0x0][0x2c4] ;  /* 0x0000b100ff007624 */ /* 0x000fc600078e00ff */
[----:B------:R-:W4:Y:S02]  /*84a0*/  LDL R2, [R1] ;  /* 0x0000000001027983 */ /* 0x000f240000100800 */
[----:B------:R-:W-:Y:S01]  /*84b0*/  ISETP.NE.AND P3, PT, R0, 0x1, PT ;  /* 0x000000010000780c */ /* 0x000fe20003f65270 */
[----:B------:R-:W-:-:S05]  /*84c0*/  IMAD.MOV.U32 R4, RZ, RZ, c[0x0][0x32c] ;  /* 0x0000cb00ff047624 */ /* 0x000fca00078e00ff */
[----:B------:R-:W-:Y:S02]  /*84d0*/  ISETP.GE.AND P1, PT, R4, 0x1, PT ;  /* 0x000000010400780c */ /* 0x000fe40003f26270 */
[----:B---3--:R-:W-:-:S05]  /*84e0*/  IADD3 R0, R11, 0x7f, RZ ;  /* 0x0000007f0b007810 */ /* 0x008fca0007ffe0ff */
[----:B------:R-:W-:Y:S01]  /*84f0*/  @P3 IMAD.HI.U32 R3, R0, c[0x0][0x2c8], RZ ;  /* 0x0000b20000033a27 */ /* 0x000fe200078e00ff */
[----:B----4-:R-:W-:-:S04]  /*8500*/  IADD3 R2, R2, 0x1, -R252 ;  /* 0x0000000102027810 */ /* 0x010fc80007ffe8fc */
        /* <DEDUP_REMOVED lines=15> */
.L_x_2870:
[----:B------:R-:W-:-:S13]  /*8600*/  ISETP.NE.AND P0, PT, R4, 0x1, PT ;  /* 0x000000010400780c */ /* 0x000fda0003f05270 */
[----:B------:R-:W-:-:S05]  /*8610*/  @P0 IMAD.HI.U32 R0, R2, c[0x0][0x330], RZ ;  /* 0x0000cc0002000a27 */ /* 0x000fca00078e00ff */
[----:B------:R-:W-:Y:S02]  /*8620*/  @P0 SHF.R.U32.HI R2, RZ, c[0x0][0x334], R0 ;  /* 0x0000cd00ff020a19 */ /* 0x000fe40000011600 */
.L_x_2871:
[----:B------:R-:W-:Y:S05]  /*8630*/  BSYNC B0 ;  /* 0x0000000000007941 */ /* 0x000fea0003800000 */
.L_x_2869:
[----:B------:R-:W-:-:S05]  /*8640*/  IMAD R2, R2, R4, c[0x0][0x32c] ;  /* 0x0000cb0002027624 */ /* 0x000fca00078e0204 */
[----:B------:R-:W-:-:S04]  /*8650*/  IMNMX R3, R3, R2, PT ;  /* 0x0000000203037217 */ /* 0x000fc80003800200 */
.L_x_2868:
        /* <DEDUP_REMOVED lines=21> */
.L_x_2874:
[----:B------:R-:W-:-:S04]  /*87b0*/  MOV R3, c[0x0][0x32c] ;  /* 0x0000cb0000037a02 */ /* 0x000fc80000000f00 */
[----:B------:R-:W-:-:S13]  /*87c0*/  ISETP.NE.AND P0, PT, R3, 0x1, PT ;  /* 0x000000010300780c */ /* 0x000fda0003f05270 */
[----:B------:R-:W-:-:S05]  /*87d0*/  @P0 IMAD.HI.U32 R3, R0, c[0x0][0x330], RZ ;  /* 0x0000cc0000030a27 */ /* 0x000fca00078e00ff */
[----:B------:R-:W-:Y:S02]  /*87e0*/  @P0 SHF.R.U32.HI R0, RZ, c[0x0][0x334], R3 ;  /* 0x0000cd00ff000a19 */ /* 0x000fe40000011603 */
.L_x_2875:
[----:B------:R-:W-:Y:S05]  /*87f0*/  BSYNC B0 ;  /* 0x0000000000007941 */ /* 0x000fea0003800000 */
.L_x_2873:
[----:B------:R-:W-:-:S05]  /*8800*/  IMAD R0, R0, c[0x0][0x32c], RZ ;  /* 0x0000cb0000007a24 */ /* 0x000fca00078e02ff */
[----:B------:R-:W-:-:S05]  /*8810*/  IMNMX R2, R2, R0, !PT ;  /* 0x0000000002027217 */ /* 0x000fca0007800200 */
.L_x_2872:
        /* <DEDUP_REMOVED lines=37> */
.L_x_2877:
[----:B------:R-:W-:Y:S05]  /*8a70*/  BSYNC B0 ;  /* 0x0000000000007941 */ /* 0x000fea0003800000 */
.L_x_2876:
        /* <DEDUP_REMOVED lines=95> */
.L_x_3122:
[----:B------:R-:W-:Y:S05]  /*9070*/  BRA.DIV ~URZ, `(.L_x_2880) ;  /* 0x0001d6e27f007947 */ /* 0x000fea000b800000 */
[----:B------:R3:W4:Y:S02]  /*9080*/  SHFL.IDX PT, R2, R6, RZ, 0x181f ;  /* 0x00181fff06027589 */ /* 0x00072400000e0000 */
.L_x_3123:
        /* <DEDUP_REMOVED lines=10> */
.L_x_2882:
[----:B------:R-:W-:Y:S05]  /*9130*/  BSYNC B0 ;  /* 0x0000000000007941 */ /* 0x000fea0003800000 */
.L_x_2881:
[----:B------:R-:W-:Y:S05]  /*9140*/  BRA.DIV ~URZ, `(.L_x_2883) ;  /* 0x0001d6827f007947 */ /* 0x000fea000b800000 */
[----:B--2---:R2:W1:Y:S04]  /*9150*/  SHFL.IDX PT, R7, R5, 0x1, 0x181f ;  /* 0x00381f0005077f89 */ /* 0x00446800000e0000 */
[----:B----4-:R2:W4:Y:S02]  /*9160*/  SHFL.IDX PT, R2, R6, 0x1, 0x181f ;  /* 0x00381f0006027f89 */ /* 0x01052400000e0000 */
.L_x_3124:
        /* <DEDUP_REMOVED lines=10> */
.L_x_2885:
[----:B------:R-:W-:Y:S05]  /*9210*/  BSYNC B0 ;  /* 0x0000000000007941 */ /* 0x000fea0003800000 */
.L_x_2884:
[----:B------:R-:W-:Y:S05]  /*9220*/  BRA.DIV ~URZ, `(.L_x_2886) ;  /* 0x0001d6727f007947 */ /* 0x000fea000b800000 */
[----:B-1----:R1:W2:Y:S02]  /*9230*/  SHFL.IDX PT, R7, R5, 0x2, 0x181f ;  /* 0x00581f0005077f89 */ /* 0x0022a400000e0000 */
.L_x_3125:
[----:B------:R-:W-:Y:S05]  /*9240*/  BRA.DIV ~URZ, `(.L_x_2887) ;  /* 0x0001d6c27f007947 */ /* 0x000fea000b800000 */
[----:B----4-:R4:W1:Y:S02]  /*9250*/  SHFL.IDX PT, R2, R6, 0x2, 0x181f ;  /* 0x00581f0006027f89 */ /* 0x01086400000e0000 */
.L_x_3126:
        /* <DEDUP_REMOVED lines=10> */
.L_x_2889:
[----:B------:R-:W-:Y:S05]  /*9300*/  BSYNC B0 ;  /* 0x0000000000007941 */ /* 0x000fea0003800000 */
.L_x_2888:
[----:B------:R-:W-:Y:S05]  /*9310*/  BRA.DIV ~URZ, `(.L_x_2890) ;  /* 0x0001d6627f007947 */ /* 0x000fea000b800000 */
[----:B--2---:R2:W3:Y:S04]  /*9320*/  SHFL.IDX PT, R7, R5, 0x3, 0x181f ;  /* 0x00781f0005077f89 */ /* 0x0044e800000e0000 */
[----:B-1----:R2:W1:Y:S02]  /*9330*/  SHFL.IDX PT, R2, R6, 0x3, 0x181f ;  /* 0x00781f0006027f89 */ /* 0x00246400000e0000 */
.L_x_3127:
        /* <DEDUP_REMOVED lines=10> */
.L_x_2892:
[----:B------:R-:W-:Y:S05]  /*93e0*/  BSYNC B0 ;  /* 0x0000000000007941 */ /* 0x000fea0003800000 */
.L_x_2891:
[----:B------:R-:W-:Y:S05]  /*93f0*/  BRA.DIV ~URZ, `(.L_x_2893) ;  /* 0x0001d6527f007947 */ /* 0x000fea000b800000 */
[----:B---3--:R3:W2:Y:S02]  /*9400*/  SHFL.IDX PT, R7, R5, 0x4, 0x181f ;  /* 0x00981f0005077f89 */ /* 0x0086a400000e0000 */
.L_x_3128:
[----:B------:R-:W-:Y:S05]  /*9410*/  BRA.DIV ~URZ, `(.L_x_2894) ;  /* 0x0001d6a27f007947 */ /* 0x000fea000b800000 */
[----:B-1----:R1:W3:Y:S02]  /*9420*/  SHFL.IDX PT, R2, R6, 0x4, 0x181f ;  /* 0x00981f0006027f89 */ /* 0x0022e400000e0000 */
.L_x_3129:
        /* <DEDUP_REMOVED lines=10> */
.L_x_2896:
[----:B------:R-:W-:Y:S05]  /*94d0*/  BSYNC B0 ;  /* 0x0000000000007941 */ /* 0x000fea0003800000 */
.L_x_2895:
[----:B------:R-:W-:Y:S05]  /*94e0*/  BRA.DIV ~URZ, `(.L_x_2897) ;  /* 0x0001d6427f007947 */ /* 0x000fea000b800000 */
[----:B--2---:R2:W1:Y:S04]  /*94f0*/  SHFL.IDX PT, R7, R5, 0x5, 0x181f ;  /* 0x00b81f0005077f89 */ /* 0x00446800000e0000 */
[----:B---3--:R2:W3:Y:S02]  /*9500*/  SHFL.IDX PT, R2, R6, 0x5, 0x181f ;  /* 0x00b81f0006027f89 */ /* 0x0084e400000e0000 */
.L_x_3130:
        /* <DEDUP_REMOVED lines=10> */
.L_x_2899:
[----:B------:R-:W-:Y:S05]  /*95b0*/  BSYNC B0 ;  /* 0x0000000000007941 */ /* 0x000fea0003800000 */
.L_x_2898:
[----:B------:R-:W-:Y:S05]  /*95c0*/  BRA.DIV ~URZ, `(.L_x_2900) ;  /* 0x0001d6327f007947 */ /* 0x000fea000b800000 */
[----:B-1----:R1:W2:Y:S02]  /*95d0*/  SHFL.IDX PT, R7, R5, 0x6, 0x181f ;  /* 0x00d81f0005077f89 */ /* 0x0022a400000e0000 */
.L_x_3131:
[----:B------:R-:W-:Y:S05]  /*95e0*/  BRA.DIV ~URZ, `(.L_x_2901) ;  /* 0x0001d6827f007947 */ /* 0x000fea000b800000 */
[----:B---3--:R3:W1:Y:S02]  /*95f0*/  SHFL.IDX PT, R2, R6, 0x6, 0x181f ;  /* 0x00d81f0006027f89 */ /* 0x00866400000e0000 */
.L_x_3132:
        /* <DEDUP_REMOVED lines=10> */
.L_x_2903:
[----:B------:R-:W-:Y:S05]  /*96a0*/  BSYNC B0 ;  /* 0x0000000000007941 */ /* 0x000fea0003800000 */
.L_x_2902:
[----:B------:R-:W-:Y:S05]  /*96b0*/  BRA.DIV ~URZ, `(.L_x_2904) ;  /* 0x0001d6227f007947 */ /* 0x000fea000b800000 */
[----:B-12---:R-:W1:Y:S04]  /*96c0*/  SHFL.IDX PT, R5, R5, 0x7, 0x181f ;  /* 0x00f81f0005057f89 */ /* 0x006e6800000e0000 */
[----:B------:R2:W3:Y:S02]  /*96d0*/  SHFL.IDX PT, R3, R6, 0x7, 0x181f ;  /* 0x00f81f0006037f89 */ /* 0x0004e400000e0000 */
.L_x_3133:
        /* <DEDUP_REMOVED lines=18> */
[----:B------:R-:W5:Y:S04]  /*9800*/  LDL R9, [R1] ;  /* 0x0000000001097983 */ /* 0x000f680000100800 */
[----:B--2---:R-:W2:Y:S01]  /*9810*/  LDL R179, [R1+0x48] ;  /* 0x0000480001b37983 */ /* 0x004ea20000100800 */
[----:B------:R-:W-:Y:S02]  /*9820*/  IMAD.MOV.U32 R68, RZ, RZ, 0x50 ;  /* 0x00000050ff447424 */ /* 0x000fe400078e00ff */
[----:B------:R-:W-:-:S02]  /*9830*/  IMAD.MOV.U32 R2, RZ, RZ, c[0x0][0x2b8] ;  /* 0x0000ae00ff027624 */ /* 0x000fc400078e00ff */
[----:B------:R-:W-:-:S03]  /*9840*/  IMAD R93, R230, R68, -0x50 ;  /* 0xffffffb0e65d7424 */ /* 0x000fc600078e0244 */
[----:B------:R-:W-:Y:S01]  /*9850*/  ISETP.NE.AND P5, PT, R2, 0x1, PT ;  /* 0x000000010200780c */ /* 0x000fe20003fa5270 */
[----:B------:R-:W-:Y:S01]  /*9860*/  IMAD.MOV.U32 R215, RZ, RZ, RZ ;  /* 0x000000ffffd77224 */ /* 0x000fe200078e00ff */
[----:B------:R-:W-:Y:S01]  /*9870*/  BAR.SYNC.DEFER_BLOCKING 0x0 ;  /* 0x0000000000007b1d */ /* 0x000fe20000010000 */
[----:B---3--:R-:W-:-:S05]  /*9880*/  IMAD.IADD R3, R178, 0x1, R93 ;  /* 0x00000001b2037824 */ /* 0x008fca00078e025d */
[C---:B-----5:R-:W-:Y:S01]  /*9890*/  ISETP.GE.AND P0, PT, R3.reuse, R9, PT ;  /* 0x000000090300720c */ /* 0x060fe20003f06270 */
[----:B--2---:R-:W-:-:S03]  /*98a0*/  IMAD.IADD R3, R3, 0x1, R179 ;  /* 0x0000000103037824 */ /* 0x004fc600078e02b3 */
[----:B------:R-:W-:Y:S01]  /*98b0*/  ISETP.GT.OR P0, PT, R178, 0x4f, P0 ;  /* 0x0000004fb200780c */ /* 0x000fe20000704670 */
[----:B------:R-:W-:-:S04]  /*98c0*/  @P5 IMAD.HI.U32 R4, R3, c[0x0][0x2bc], RZ ;  /* 0x0000af0003045a27 */ /* 0x000fc800078e00ff */
[----:B------:R-:W-:Y:S01]  /*98d0*/  IMAD.MOV.U32 R2, RZ, RZ, R3 ;  /* 0x000000ffff027224 */ /* 0x000fe200078e0003 */
[----:B------:R-:W-:-:S07]  /*98e0*/  @P5 SHF.R.U32.HI R2, RZ, c[0x0][0x2c0], R4 ;  /* 0x0000b000ff025a19 */ /* 0x000fce0000011604 */
[----:B------:R-:W-:-:S04]  /*98f0*/  @!P0 IADD3 R5, P1, R2, R176, RZ ;  /* 0x000000b002058210 */ /* 0x000fc80007f3e0ff */
[----:B----4-:R-:W-:Y:S02]  /*9900*/  @!P0 LEA.HI.X.SX32 R6, R2, R173, 0x1, P1 ;  /* 0x000000ad02068211 */ /* 0x010fe400008f0eff */
        /* <DEDUP_REMOVED lines=24> */
[----:B------:R-:W-:-:S04]  /*9a90*/  LOP3.LUT R209, R209, 0xfffffff7, RZ, 0xc0, !PT ;  /* 0xfffffff7d1d17812 */ /* 0x000fc800078ec0ff */
[----:B------:R-:W-:Y:S02]  /*9aa0*/  @P5 LOP3.LUT R209, R209, 0x8, RZ, 0xfc, !PT ;  /* 0x00000008d1d15812 */ /* 0x000fe400078efcff */
[----:B------:R-:W-:Y:S02]  /*9ab0*/  LOP3.LUT R208, R208, 0xfffffeff, RZ, 0xc0, !PT ;  /* 0xfffffeffd0d07812 */ /* 0x000fe400078ec0ff */
[----:B------:R-:W-:Y:S02]  /*9ac0*/  LOP3.LUT R209, R209, 0xfffffffd, RZ, 0xc0, !PT ;  /* 0xfffffffdd1d17812 */ /* 0x000fe400078ec0ff */
        /* <DEDUP_REMOVED lines=35> */
[----:B-1----:R-:W-:Y:S02]  /*9d00*/  @P0 LEA.HI.X R3, R248, R3, R249, 0x1, P2 ;  /* 0x00000003f8030211 */ /* 0x002fe400010f0cf9 */
[----:B------:R-:W-:-:S03]  /*9d10*/  ISETP.GT.AND P3, PT, R178, 0x4f, PT ;  /* 0x0000004fb200780c */ /* 0x000fc60003f64270 */
[----:B------:R3:W-:Y:S01]  /*9d20*/  @P0 LDGSTS.E.BYPASS.LTC128B.128 [R210+0x4900], [R2.64], !P6 ;  /* 0x0490000002d20fae */ /* 0x0007e2000f101d48 */
[----:B------:R-:W-:-:S03]  /*9d30*/  ISETP.LT.AND P0, PT, RZ, c[0x0][0x27c], PT ;  /* 0x00009f00ff007a0c */ /* 0x000fc60003f01270 */
[----:B------:R-:W0:Y:S06]  /*9d40*/  LDGDEPBAR ;  /* 0x00000000000079af */ /* 0x000e2c0000000000 */
[----:B------:R-:W-:-:S04]  /*9d50*/  @P3 LOP3.LUT R209, R209, 0x2, RZ, 0xfc, !PT ;  /* 0x00000002d1d13812 */ /* 0x000fc800078efcff */
[----:B------:R-:W-:Y:S05]  /*9d60*/  @P0 BRA `(.L_x_2905) ;  /* 0x0000002000000947 */ /* 0x000fea0003800000 */
[----:B------:R-:W-:-:S04]  /*9d70*/  DEPBAR.LE SB0, 0x1 ;  /* 0x000080400000791a */ /* 0x000fc80000000000 */
[----:B------:R-:W-:Y:S05]  /*9d80*/  BRA `(.L_x_2906) ;  /* 0x00004e0000007947 */ /* 0x000fea0003800000 */
.L_x_2905:
        /* <DEDUP_REMOVED lines=71> */
.L_x_2909:
[----:B------:R-:W-:Y:S05]  /*a200*/  BSYNC B0 ;  /* 0x0000000000007941 */ /* 0x000fea0003800000 */
.L_x_2908:
        /* <DEDUP_REMOVED lines=45> */
.L_x_2911:
[----:B------:R-:W-:Y:S05]  /*a4e0*/  BSYNC B0 ;  /* 0x0000000000007941 */ /* 0x000fea0003800000 */
.L_x_2910:
        /* <DEDUP_REMOVED lines=47> */
.L_x_2913:
[----:B------:R-:W-:Y:S05]  /*a7e0*/  BSYNC B0 ;  /* 0x0000000000007941 */ /* 0x000fea0003800000 */
.L_x_2912:
        /* <DEDUP_REMOVED lines=45> */
.L_x_2915:
[----:B----4-:R-:W-:Y:S05]  /*aac0*/  BSYNC B0 ;  /* 0x0000000000007941 */ /* 0x010fea0003800000 */
.L_x_2914:
        /* <DEDUP_REMOVED lines=22> */
[----:B------:R-:W2:Y:S01]  /*ac30*/  LDL R61, [R1+0x8] ;  /* 0x00000800013d7983 */ /* 0x000ea20000100800 */
        /* <DEDUP_REMOVED lines=11> */
[----:B--2---:R-:W1:Y:S02]  /*acf0*/  LDS.128 R16, [R61+0x5000] ;  /* 0x005000003d107984 */ /* 0x004e640000000c00 */
        /* <DEDUP_REMOVED lines=34> */
.L_x_2919:
[----:B------:R-:W-:Y:S05]  /*af20*/  BSYNC B0 ;  /* 0x0000000000007941 */ /* 0x000fea0003800000 */
.L_x_2918:
[----:B------:R-:W-:-:S13]  /*af30*/  ISETP.GE.AND P0, PT, R95, c[0x0][0x27c], PT ;  /* 0x00009f005f007a0c */ /* 0x000fda0003f06270 */
[----:B------:R-:W-:Y:S05]  /*af40*/  @P0 BRA `(.L_x_2917) ;  /* 0x000002f000000947 */ /* 0x000fea0003800000 */
[----:B------:R-:W2:Y:S01]  /*af50*/  LDL R22, [R1+0xc] ;  /* 0x00000c0001167983 */ /* 0x000ea20000100800 */
        /* <DEDUP_REMOVED lines=46> */
.L_x_2917:
[----:B------:R-:W-:Y:S05]  /*b240*/  BSYNC B1 ;  /* 0x0000000000017941 */ /* 0x000fea0003800000 */
.L_x_2916:
[----:B------:R-:W-:Y:S01]  /*b250*/  IADD3 R0, R126, 0x20, RZ ;  /* 0x000000207e007810 */ /* 0x000fe20007ffe0ff */
[----:B------:R-:W-:Y:S03]  /*b260*/  BSSY B1, `(.L_x_2920) ;  /* 0x0000067000017945 */ /* 0x000fe60003800000 */
[----:B------:R-:W-:-:S13]  /*b270*/  ISETP.GE.AND P0, PT, R0, R23, PT ;  /* 0x000000170000720c */ /* 0x000fda0003f06270 */
[----:B------:R-:W-:Y:S05]  /*b280*/  @P0 BRA `(.L_x_2921) ;  /* 0x0000064000000947 */ /* 0x000fea0003800000 */
[----:B------:R-:W-:Y:S01]  /*b290*/  ISETP.GE.AND P0, PT, R124, c[0x0][0x27c], PT ;  /* 0x00009f007c007a0c */ /* 0x000fe20003f06270 */
[----:B------:R-:W-:-:S12]  /*b2a0*/  BSSY B0, `(.L_x_2922) ;  /* 0x0000031000007945 */ /* 0x000fd80003800000 */
[----:B------:R-:W-:Y:S05]  /*b2b0*/  @P0 BRA `(.L_x_2923) ;  /* 0x000002f000000947 */ /* 0x000fea0003800000 */
[----:B-1----:R-:W2:Y:S01]  /*b2c0*/  LDL R19, [R1+0x8] ;  /* 0x0000080001137983 */ /* 0x002ea20000100800 */
        /* <DEDUP_REMOVED lines=46> */
.L_x_2923:
[----:B------:R-:W-:Y:S05]  /*b5b0*/  BSYNC B0 ;  /* 0x0000000000007941 */ /* 0x000fea0003800000 */
.L_x_2922:
[----:B------:R-:W-:-:S13]  /*b5c0*/  ISETP.GE.AND P0, PT, R95, c[0x0][0x27c], PT ;  /* 0x00009f005f007a0c */ /* 0x000fda0003f06270 */
[----:B------:R-:W-:Y:S05]  /*b5d0*/  @P0 BRA `(.L_x_2921) ;  /* 0x000002f000000947 */ /* 0x000fea0003800000 */
[----:B-1----:R-:W2:Y:S01]  /*b5e0*/  LDL R18, [R1+0xc] ;  /* 0x00000c0001127983 */ /* 0x002ea20000100800 */
        /* <DEDUP_REMOVED lines=46> */
.L_x_2921:
[----:B------:R-:W-:Y:S05]  /*b8d0*/  BSYNC B1 ;  /* 0x0000000000017941 */ /* 0x000fea0003800000 */
.L_x_2920:
        /* <DEDUP_REMOVED lines=54> */
.L_x_2927:
[----:B------:R-:W-:Y:S05]  /*bc40*/  BSYNC B0 ;  /* 0x0000000000007941 */ /* 0x000fea0003800000 */
.L_x_2926:
        /* <DEDUP_REMOVED lines=49> */
.L_x_2925:
[----:B------:R-:W-:Y:S05]  /*bf60*/  BSYNC B1 ;  /* 0x0000000000017941 */ /* 0x000fea0003800000 */
.L_x_2924:
[----:B------:R-:W-:-:S04]  /*bf70*/  IADD3 R0, R126, 0x60, RZ ;  /* 0x000000607e007810 */ /* 0x000fc80007ffe0ff */
        /* <DEDUP_REMOVED lines=52> */
.L_x_2930:
[----:B------:R-:W-:Y:S05]  /*c2c0*/  BSYNC B0 ;  /* 0x0000000000007941 */ /* 0x000fea0003800000 */
.L_x_2929:
        /* <DEDUP_REMOVED lines=50> */
.L_x_2907:
        /* <DEDUP_REMOVED lines=77> */
.L_x_2932:
[----:B-12---:R-:W-:Y:S05]  /*cac0*/  BSYNC B0 ;  /* 0x0000000000007941 */ /* 0x006fea0003800000 */
.L_x_2931:
        /* <DEDUP_REMOVED lines=66> */
.L_x_2934:
[----:B----4-:R-:W-:Y:S05]  /*cef0*/  BSYNC B0 ;  /* 0x0000000000007941 */ /* 0x010fea0003800000 */
.L_x_2933:
        /* <DEDUP_REMOVED lines=124> */
.L_x_2936:
[----:B------:R-:W-:Y:S05]  /*d6c0*/  BSYNC B0 ;  /* 0x0000000000007941 */ /* 0x000fea0003800000 */
.L_x_2935:
        /* <DEDUP_REMOVED lines=110> */
.L_x_2938:
[----:B------:R-:W-:Y:S05]  /*ddb0*/  BSYNC B0 ;  /* 0x0000000000007941 */ /* 0x000fea0003800000 */
.L_x_2937:
        /* <DEDUP_REMOVED lines=110> */
.L_x_2940:
[----:B------:R-:W-:Y:S05]  /*e4a0*/  BSYNC B0 ;  /* 0x0000000000007941 */ /* 0x000fea0003800000 */
.L_x_2939:
        /* <DEDUP_REMOVED lines=109> */
.L_x_2928:
[----:B------:R-:W-:Y:S05]  /*eb80*/  BSYNC B2 ;  /* 0x0000000000027941 */ /* 0x000fea0003800000 */
.L_x_2906:
[----:B-1----:R-:W-:Y:S01]  /*eb90*/  IMAD.WIDE.U32 R30, R70, c[0x0][0x210], RZ ;  /* 0x00008400461e7a25 */ /* 0x002fe200078e00ff */
[----:B------:R-:W-:-:S04]  /*eba0*/  DEPBAR.LE SB0, 0x0 ;  /* 0x000080000000791a */ /* 0x000fc80000000000 */
[----:B------:R-:W-:Y:S01]  /*ebb0*/  IMAD R28, R70, c[0x0][0x214], R31 ;  /* 0x00008500461c7a24 */ /* 0x000fe200078e021f */
[----:B------:R-:W-:Y:S01]  /*ebc0*/  STL.64 [R1+0x20], R30 ;  /* 0x0000201e01007387 */ /* 0x000fe20000100a00 */
[----:B------:R-:W-:Y:S02]  /*ebd0*/  IMAD R0, R90, c[0x0][0x208], RZ ;  /* 0x000082005a007a24 */ /* 0x000fe400078e02ff */
[C---:B---3--:R-:W-:Y:S01]  /*ebe0*/  IMAD.WIDE.U32 R2, R216.reuse, c[0x0][0x208], RZ ;  /* 0x00008200d8027a25 */ /* 0x048fe200078e00ff */
        /* <DEDUP_REMOVED lines=10> */
[----:B------:R-:W-:Y:S04]  /*ec90*/  LDSM.16.M88.4 R4, [R199+0x2000] ;  /* 0x00200000c704783b */ /* 0x000fe80000000200 */
[----:B------:R-:W1:Y:S04]  /*eca0*/  LDSM.16.M88.4 R12, [R192] ;  /* 0x00000000c00c783b */ /* 0x000e680000000200 */
[----:B------:R-:W3:Y:S04]  /*ecb0*/  LDSM.16.M88.4 R8, [R199] ;  /* 0x00000000c708783b */ /* 0x000ee80000000200 */
[----:B------:R-:W4:Y:S04]  /*ecc0*/  LDSM.16.M88.4 R16, [R192+0x800] ;  /* 0x00080000c010783b */ /* 0x000f280000000200 */
[----:B------:R-:W5:Y:S04]  /*ecd0*/  LDSM.16.M88.4 R20, [R192+0x1000] ;  /* 0x00100000c014783b */ /* 0x000f680000000200 */
[----:B------:R-:W4:Y:S01]  /*ece0*/  LDSM.16.M88.4 R24, [R192+0x1800] ;  /* 0x00180000c018783b */ /* 0x000f220000000200 */
[----:B------:R-:W-:-:S03]  /*ecf0*/  LEA R0, P0, R2, c[0x0][0x1f8], 0x1 ;  /* 0x00007e0002007a11 */ /* 0x000fc600078008ff */
[----:B------:R-:W-:Y:S01]  /*ed00*/  LDSM.16.M88.4 R44, [R192+0x2000] ;  /* 0x00200000c02c783b */ /* 0x000fe20000000200 */
[----:B------:R-:W-:-:S03]  /*ed10*/  LEA.HI.X R2, R2, c[0x0][0x1fc], R3, 0x1, P0 ;  /* 0x00007f0002027a11 */ /* 0x000fc600000f0c03 */
[----:B------:R-:W3:Y:S04]  /*ed20*/  SHFL.IDX PT, R3, R0, RZ, 0x181f ;  /* 0x00181fff00037589 */ /* 0x000ee800000e0000 */
[----:B------:R-:W-:Y:S04]  /*ed30*/  LDSM.16.M88.4 R40, [R203] ;  /* 0x00000000cb28783b */ /* 0x000fe80000000200 */
[----:B------:R-:W-:Y:S04]  /*ed40*/  LDSM.16.M88.4 R36, [R207] ;  /* 0x00000000cf24783b */ /* 0x000fe80000000200 */
[----:B------:R-:W-:Y:S01]  /*ed50*/  LDSM.16.M88.4 R32, [R206] ;  /* 0x00000000ce20783b */ /* 0x000fe20000000200 */
[-C--:B-1----:R-:W-:Y:S03]  /*ed60*/  HMMA.16816.F32.BF16 R72, R4, R12.reuse, RZ ;  /* 0x0000000c0448723c */ /* 0x082fe600000418ff */
[----:B------:R-:W-:Y:S04]  /*ed70*/  LDSM.16.M88.4 R28, [R205] ;  /* 0x00000000cd1c783b */ /* 0x000fe80000000200 */
[----:B------:R-:W-:Y:S01]  /*ed80*/  LDSM.16.M88.4 R56, [R204] ;  /* 0x00000000cc38783b */ /* 0x000fe20000000200 */
[----:B---3--:R-:W-:Y:S03]  /*ed90*/  HMMA.16816.F32.BF16 R136, R8, R12, RZ ;  /* 0x0000000c0888723c */ /* 0x008fe600000418ff */
[----:B------:R-:W-:Y:S04]  /*eda0*/  SHFL.IDX PT, R12, R0, 0x1, 0x181f ;  /* 0x00381f00000c7f89 */ /* 0x000fe800000e0000 */
[----:B------:R-:W1:Y:S01]  /*edb0*/  SHFL.IDX PT, R13, R2, RZ, 0x181f ;  /* 0x00181fff020d7589 */ /* 0x000e6200000e0000 */
[-C--:B------:R-:W-:Y:S08]  /*edc0*/  HMMA.16816.F32.BF16 R96, R4, R14.reuse, RZ ;  /* 0x0000000e0460723c */ /* 0x080ff000000418ff */
[----:B------:R-:W-:Y:S01]  /*edd0*/  HMMA.16816.F32.BF16 R160, R8, R14, RZ ;  /* 0x0000000e08a0723c */ /* 0x000fe200000418ff */
[----:B------:R-:W3:Y:S04]  /*ede0*/  SHFL.IDX PT, R14, R0, 0x2, 0x181f ;  /* 0x00581f00000e7f89 */ /* 0x000ee800000e0000 */
[----:B------:R-:W-:Y:S03]  /*edf0*/  SHFL.IDX PT, R15, R0, 0x3, 0x181f ;  /* 0x00781f00000f7f89 */ /* 0x000fe600000e0000 */
[-C--:B----4-:R-:W-:Y:S08]  /*ee00*/  HMMA.16816.F32.BF16 R64, R4, R16.reuse, RZ ;  /* 0x000000100440723c */ /* 0x090ff000000418ff */
[----:B------:R-:W-:Y:S01]  /*ee10*/  HMMA.16816.F32.BF16 R120, R8, R16, RZ ;  /* 0x000000100878723c */ /* 0x000fe200000418ff */
[----:B------:R-:W4:Y:S04]  /*ee20*/  SHFL.IDX PT, R16, R2, 0x1, 0x181f ;  /* 0x00381f0002107f89 */ /* 0x000f2800000e0000 */
[----:B------:R-:W-:Y:S03]  /*ee30*/  SHFL.IDX PT, R17, R0, 0x4, 0x181f ;  /* 0x00981f0000117f89 */ /* 0x000fe600000e0000 */
[-C--:B------:R-:W-:Y:S01]  /*ee40*/  HMMA.16816.F32.BF16 R84, R4, R18.reuse, RZ ;  /* 0x000000120454723c */ /* 0x080fe200000418ff */
[----:B------:R-:W-:Y:S07]  /*ee50*/  SHFL.IDX PT, R0, R2, 0x4, 0x181f ;  /* 0x00981f0002007f89 */ /* 0x000fee00000e0000 */
[----:B------:R-:W-:Y:S01]  /*ee60*/  HMMA.16816.F32.BF16 R164, R8, R18, RZ ;  /* 0x0000001208a4723c */ /* 0x000fe200000418ff */
[----:B------:R-:W1:Y:S04]  /*ee70*/  SHFL.IDX PT, R18, R2, 0x2, 0x181f ;  /* 0x00581f0002127f89 */ /* 0x000e6800000e0000 */
[----:B------:R1:W1:Y:S03]  /*ee80*/  SHFL.IDX PT, R19, R2, 0x3, 0x181f ;  /* 0x00781f0002137f89 */ /* 0x00026600000e0000 */
[-C--:B-----5:R-:W-:Y:S08]  /*ee90*/  HMMA.16816.F32.BF16 R60, R4, R20.reuse, RZ ;  /* 0x00000014043c723c */ /* 0x0a0ff000000418ff */
[----:B------:R-:W-:Y:S07]  /*eea0*/  HMMA.16816.F32.BF16 R104, R8, R20, RZ ;  /* 0x000000140868723c */ /* 0x000fee00000418ff */
[C---:B------:R-:W-:Y:S01]  /*eeb0*/  IMAD.SHL.U32 R21, R248.reuse, 0x2, RZ ;  /* 0x00000002f8157824 */ /* 0x040fe200078e00ff */
[----:B------:R-:W-:Y:S01]  /*eec0*/  HMMA.16816.F32.BF16 R52, R4, R24, RZ ;  /* 0x000000180434723c */ /* 0x000fe200000418ff */
[----:B------:R-:W-:-:S07]  /*eed0*/  SHF.L.U64.HI R20, R248, 0x1, R249 ;  /* 0x00000001f8147819 */ /* 0x000fce00000102f9 */
[----:B------:R-:W-:Y:S07]  /*eee0*/  HMMA.16816.F32.BF16 R48, R8, R24, RZ ;  /* 0x000000180830723c */ /* 0x000fee00000418ff */
[----:B------:R-:W-:Y:S01]  /*eef0*/  IADD3 R24, P0, R3, R21, RZ ;  /* 0x0000001503187210 */ /* 0x000fe20007f1e0ff */
[----:B------:R-:W-:Y:S04]  /*ef00*/  HMMA.16816.F32.BF16 R80, R4, R22, RZ ;  /* 0x000000160450723c */ /* 0x000fe800000418ff */
[----:B-1----:R-:W-:-:S04]  /*ef10*/  IMAD.X R25, R13, 0x1, R20, P0 ;  /* 0x000000010d197824 */ /* 0x002fc800000e0614 */
[----:B------:R-:W-:Y:S01]  /*ef20*/  HMMA.16816.F32.BF16 R148, R8, R22, RZ ;  /* 0x000000160894723c */ /* 0x000fe200000418ff */
[----:B---3--:R-:W-:-:S06]  /*ef30*/  IADD3 R14, P0, R14, R21, RZ ;  /* 0x000000150e0e7210 */ /* 0x008fcc0007f1e0ff */
[-C--:B------:R-:W-:Y:S01]  /*ef40*/  IADD3 R22, P1, R12, R21.reuse, RZ ;  /* 0x000000150c167210 */ /* 0x080fe20007f3e0ff */
[C---:B------:R-:W-:Y:S04]  /*ef50*/  HMMA.16816.F32.BF16 R76, R4.reuse, R44, RZ ;  /* 0x0000002c044c723c */ /* 0x040fe800000418ff */
[--C-:B----4-:R-:W-:Y:S01]  /*ef60*/  IMAD.X R23, R16, 0x1, R20.reuse, P1 ;  /* 0x0000000110177824 */ /* 0x110fe200008e0614 */
[-C--:B------:R-:W-:Y:S01]  /*ef70*/  IADD3 R12, P1, R15, R21.reuse, RZ ;  /* 0x000000150f0c7210 */ /* 0x080fe20007f3e0ff */
[--C-:B------:R-:W-:Y:S01]  /*ef80*/  IMAD.X R15, R18, 0x1, R20.reuse, P0 ;  /* 0x00000001120f7824 */ /* 0x100fe200000e0614 */
[----:B------:R-:W-:Y:S01]  /*ef90*/  IADD3 R2, P0, R17, R21, RZ ;  /* 0x0000001511027210 */ /* 0x000fe20007f1e0ff */
[C---:B------:R-:W-:Y:S02]  /*efa0*/  HMMA.16816.F32.BF16 R132, R4.reuse, R26, RZ ;  /* 0x0000001a0484723c */ /* 0x040fe400000418ff */
[--C-:B------:R-:W-:Y:S01]  /*efb0*/  IMAD.X R13, R19, 0x1, R20.reuse, P1 ;  /* 0x00000001130d7824 */ /* 0x100fe200008e0614 */
[----:B------:R-:W-:Y:S01]  /*efc0*/  ISETP.GE.AND P1, PT, R248, c[0x0][0x1d4], PT ;  /* 0x00007500f8007a0c */ /* 0x000fe20003f26270 */
[----:B------:R-:W-:Y:S01]  /*efd0*/  IMAD.X R3, R0, 0x1, R20, P0 ;  /* 0x0000000100037824 */ /* 0x000fe200000e0614 */
[----:B------:R-:W-:Y:S02]  /*efe0*/  LDSM.16.M88.4 R16, [R202] ;  /* 0x00000000ca10783b */ /* 0x000fe40000000200 */
[C---:B------:R-:W-:Y:S01]  /*eff0*/  ISETP.LT.OR P0, PT, R69.reuse, 0x1, P1 ;  /* 0x000000014500780c */ /* 0x040fe20000f01670 */
[----:B------:R-:W-:Y:S01]  /*f000*/  HMMA.16816.F32.BF16 R128, R4, R46, RZ ;  /* 0x0000002e0480723c */ /* 0x000fe200000418ff */
[----:B------:R-:W1:Y:S11]  /*f010*/  LDSM.16.M88.4 R4, [R202+0x2000] ;  /* 0x00200000ca04783b */ /* 0x000e760000000200 */
[----:B------:R-:W-:Y:S01]  /*f020*/  @!PT LDS RZ, [RZ] ;  /* 0x00000000fffff984 */ /* 0x000fe20000000800 */
[----:B------:R-:W-:Y:S01]  /*f030*/  @!PT LDS RZ, [RZ] ;  /* 0x00000000fffff984 */ /* 0x000fe20000000800 */
[----:B------:R-:W-:Y:S01]  /*f040*/  @!PT LDS RZ, [RZ] ;  /* 0x00000000fffff984 */ /* 0x000fe20000000800 */
[----:B------:R3:W-:Y:S01]  /*f050*/  LDGSTS.E.BYPASS.LTC128B.128 [R210+0x100], [R24.64], !P0 ;  /* 0x0010000018d27fae */ /* 0x0007e2000c101d48 */
[C---:B------:R-:W-:Y:S11]  /*f060*/  ISETP.LT.OR P0, PT, R69.reuse, 0x11, P1 ;  /* 0x000000114500780c */ /* 0x040ff60000f01670 */
[----:B------:R-:W-:Y:S02]  /*f070*/  @!UPT UIADD3 URZ, URZ, URZ, URZ ;  /* 0x0000003f3f3ff290 */ /* 0x000fe4000fffe03f */
[----:B------:R4:W-:Y:S01]  /*f080*/  LDGSTS.E.BYPASS.LTC128B.128 [R210+0x900], [R22.64], !P0 ;  /* 0x0090000016d27fae */ /* 0x0009e2000c101d48 */
[C---:B------:R-:W-:Y:S02]  /*f090*/  ISETP.LT.OR P0, PT, R69.reuse, 0x21, P1 ;  /* 0x000000214500780c */ /* 0x040fe40000f01670 */
[----:B------:R-:W-:-:S11]  /*f0a0*/  ISETP.LT.OR P2, PT, R69, 0x31, P1 ;  /* 0x000000314500780c */ /* 0x000fd60000f41670 */
[----:B------:R5:W-:Y:S01]  /*f0b0*/  LDGSTS.E.BYPASS.LTC128B.128 [R210+0x1100], [R14.64], !P0 ;  /* 0x011000000ed27fae */ /* 0x000be2000c101d48 */
[----:B------:R-:W-:Y:S01]  /*f0c0*/  ISETP.LT.OR P0, PT, R69, 0x41, P1 ;  /* 0x000000414500780c */ /* 0x000fe20000f01670 */
[C---:B-1----:R-:W-:Y:S02]  /*f0d0*/  HMMA.16816.F32.BF16 R116, R4.reuse, R40, R72 ;  /* 0x000000280474723c */ /* 0x042fe40000041848 */
[----:B------:R5:W-:Y:S06]  /*f0e0*/  LDGSTS.E.BYPASS.LTC128B.128 [R210+0x1900], [R12.64], !P2 ;  /* 0x019000000cd27fae */ /* 0x000bec000d101d48 */
[C---:B------:R-:W-:Y:S04]  /*f0f0*/  HMMA.16816.F32.BF16 R112, R4.reuse, R36, R64 ;  /* 0x000000240470723c */ /* 0x040fe80000041840 */
[----:B------:R4:W-:Y:S04]  /*f100*/  LDGSTS.E.BYPASS.LTC128B.128 [R210+0x2100], [R2.64], !P0 ;  /* 0x0210000002d27fae */ /* 0x0009e8000c101d48 */
[----:B------:R-:W-:Y:S01]  /*f110*/  HMMA.16816.F32.BF16 R72, R4, R56, R76 ;  /* 0x000000380448723c */ /* 0x000fe2000004184c */
[----:B------:R-:W0:Y:S07]  /*f120*/  LDGDEPBAR ;  /* 0x00000000000079af */ /* 0x000e2e0000000000 */
[C---:B------:R-:W-:Y:S01]  /*f130*/  HMMA.16816.F32.BF16 R152, R8.reuse, R26, RZ ;  /* 0x0000001a0898723c */ /* 0x040fe200000418ff */
[----:B---3--:R-:W-:Y:S04]  /*f140*/  LDSM.16.M88.4 R24, [R198+0x800] ;  /* 0x00080000c618783b */ /* 0x008fe80000000200 */
[----:B-----5:R-:W-:Y:S03]  /*f150*/  LDSM.16.M88.4 R12, [R200] ;  /* 0x00000000c80c783b */ /* 0x020fe60000000200 */
[C---:B------:R-:W-:Y:S08]  /*f160*/  HMMA.16816.F32.BF16 R140, R8.reuse, R44, RZ ;  /* 0x0000002c088c723c */ /* 0x040ff000000418ff */
[----:B------:R-:W-:Y:S01]  /*f170*/  HMMA.16816.F32.BF16 R144, R8, R46, RZ ;  /* 0x0000002e0890723c */ /* 0x000fe200000418ff */
[----:B------:R-:W-:Y:S04]  /*f180*/  LDSM.16.M88.4 R44, [R198+0x1000] ;  /* 0x00100000c62c783b */ /* 0x000fe80000000200 */
[----:B------:R-:W-:Y:S03]  /*f190*/  LDSM.16.M88.4 R8, [R198] ;  /* 0x00000000c608783b */ /* 0x000fe60000000200 */
[C---:B------:R-:W-:Y:S08]  /*f1a0*/  HMMA.16816.F32.BF16 R108, R4.reuse, R32, R60 ;  /* 0x00000020046c723c */ /* 0x040ff0000004183c */
[C---:B------:R-:W-:Y:S01]  /*f1b0*/  HMMA.16816.F32.BF16 R100, R4.reuse, R28, R52 ;  /* 0x0000001c0464723c */ /* 0x040fe20000041834 */
[----:B------:R-:W-:Y:S07]  /*f1c0*/  LDSM.16.M88.4 R52, [R198+0x1800] ;  /* 0x00180000c634783b */ /* 0x000fee0000000200 */
[C---:B------:R-:W-:Y:S08]  /*f1d0*/  HMMA.16816.F32.BF16 R96, R4.reuse, R42, R96 ;  /* 0x0000002a0460723c */ /* 0x040ff00000041860 */
[C---:B------:R-:W-:Y:S08]  /*f1e0*/  HMMA.16816.F32.BF16 R84, R4.reuse, R38, R84 ;  /* 0x000000260454723c */ /* 0x040ff00000041854 */
[C---:B------:R-:W-:Y:S08]  /*f1f0*/  HMMA.16816.F32.BF16 R80, R4.reuse, R34, R80 ;  /* 0x000000220450723c */ /* 0x040ff00000041850 */
[C---:B------:R-:W-:Y:S08]  /*f200*/  HMMA.16816.F32.BF16 R76, R4.reuse, R30, R132 ;  /* 0x0000001e044c723c */ /* 0x040ff00000041884 */
[----:B------:R-:W-:Y:S01]  /*f210*/  HMMA.16816.F32.BF16 R64, R4, R58, R128 ;  /* 0x0000003a0440723c */ /* 0x000fe20000041880 */
[----:B------:R-:W1:Y:S07]  /*f220*/  LDSM.16.M88.4 R4, [R200+0x2000] ;  /* 0x00200000c804783b */ /* 0x000e6e0000000200 */
[C---:B------:R-:W-:Y:S01]  /*f230*/  HMMA.16816.F32.BF16 R168, R16.reuse, R28, R48 ;  /* 0x0000001c10a8723c */ /* 0x040fe20000041830 */
[----:B------:R-:W3:Y:S07]  /*f240*/  LDSM.16.M88.4 R48, [R198+0x2000] ;  /* 0x00200000c630783b */ /* 0x000eee0000000200 */
        /* <DEDUP_REMOVED lines=11> */
[----:B------:R-:W-:Y:S01]  /*f300*/  HMMA.16816.F32.BF16 R148, R16, R58, R144 ;  /* 0x0000003a1094723c */ /* 0x000fe20000041890 */
[----:B------:R-:W-:Y:S07]  /*f310*/  LDSM.16.M88.4 R16, [R195+0x2000] ;  /* 0x00200000c310783b */ /* 0x000fee0000000200 */
[C---:B-1----:R-:W-:Y:S08]  /*f320*/  HMMA.16816.F32.BF16 R140, R4.reuse, R24, R112 ;  /* 0x00000018048c723c */ /* 0x042ff00000041870 */
[C---:B------:R-:W-:Y:S08]  /*f330*/  HMMA.16816.F32.BF16 R132, R4.reuse, R44, R108 ;  /* 0x0000002c0484723c */ /* 0x040ff0000004186c */
[C---:B------:R-:W-:Y:S08]  /*f340*/  HMMA.16816.F32.BF16 R144, R4.reuse, R8, R116 ;  /* 0x000000080490723c */ /* 0x040ff00000041874 */
[C---:B------:R-:W-:Y:S08]  /*f350*/  HMMA.16816.F32.BF16 R120, R4.reuse, R52, R100 ;  /* 0x000000340478723c */ /* 0x040ff00000041864 */
[C---:B------:R-:W-:Y:S08]  /*f360*/  HMMA.16816.F32.BF16 R112, R4.reuse, R10, R96 ;  /* 0x0000000a0470723c */ /* 0x040ff00000041860 */
[C---:B------:R-:W-:Y:S08]  /*f370*/  HMMA.16816.F32.BF16 R108, R4.reuse, R26, R84 ;  /* 0x0000001a046c723c */ /* 0x040ff00000041854 */
[C---:B---3--:R-:W-:Y:S08]  /*f380*/  HMMA.16816.F32.BF16 R116, R4.reuse, R48, R72 ;  /* 0x000000300474723c */ /* 0x048ff00000041848 */
[C---:B------:R-:W-:Y:S08]  /*f390*/  HMMA.16816.F32.BF16 R100, R4.reuse, R46, R80 ;  /* 0x0000002e0464723c */ /* 0x040ff00000041850 */
[C---:B------:R-:W-:Y:S08]  /*f3a0*/  HMMA.16816.F32.BF16 R96, R4.reuse, R54, R76 ;  /* 0x000000360460723c */ /* 0x040ff0000004184c */
[----:B------:R-:W-:Y:S01]  /*f3b0*/  HMMA.16816.F32.BF16 R84, R4, R50, R64 ;  /* 0x000000320454723c */ /* 0x000fe20000041840 */
[----:B------:R-:W1:Y:S07]  /*f3c0*/  LDSM.16.M88.4 R4, [R201+0x2000] ;  /* 0x00200000c904783b */ /* 0x000e6e0000000200 */
[C---:B------:R-:W-:Y:S08]  /*f3d0*/  HMMA.16816.F32.BF16 R80, R12.reuse, R8, R60 ;  /* 0x000000080c50723c */ /* 0x040ff0000004183c */
[C---:B------:R-:W-:Y:S01]  /*f3e0*/  HMMA.16816.F32.BF16 R76, R12.reuse, R10, R40 ;  /* 0x0000000a0c4c723c */ /* 0x040fe20000041828 */
[----:B------:R-:W3:Y:S07]  /*f3f0*/  LDSM.16.M88.4 R8, [R201] ;  /* 0x00000000c908783b */ /* 0x000eee0000000200 */
[C---:B------:R-:W-:Y:S08]  /*f400*/  HMMA.16816.F32.BF16 R72, R12.reuse, R24, R128 ;  /* 0x000000180c48723c */ /* 0x040ff00000041880 */
[----:B------:R-:W-:Y:S01]  /*f410*/  HMMA.16816.F32.BF16 R64, R12, R26, R104 ;  /* 0x0000001a0c40723c */ /* 0x000fe20000041868 */
[----:B------:R-:W5:Y:S01]  /*f420*/  LDSM.16.M88.4 R24, [R195+0x1800] ;  /* 0x00180000c318783b */ /* 0x000f620000000200 */
[----:B--2---:R-:W-:Y:S01]  /*f430*/  ISETP.GT.AND P0, PT, R94, R70, PT ;  /* 0x000000465e00720c */ /* 0x004fe20003f04270 */
[----:B------:R-:W-:-:S05]  /*f440*/  DEPBAR.LE SB0, 0x0 ;  /* 0x000080000000791a */ /* 0x000fca0000000000 */
        /* <DEDUP_REMOVED lines=8> */
[C---:B------:R-:W-:Y:S08]  /*f4d0*/  HMMA.16816.F32.BF16 R144, R4.reuse, R38, R112 ;  /* 0x000000260490723c */ /* 0x040ff00000041870 */
[C---:B------:R-:W-:Y:S08]  /*f4e0*/  HMMA.16816.F32.BF16 R140, R4.reuse, R32, R140 ;  /* 0x00000020048c723c */ /* 0x040ff0000004188c */
[----:B------:R-:W-:Y:S08]  /*f4f0*/  HMMA.16816.F32.BF16 R136, R4, R34, R108 ;  /* 0x000000220488723c */ /* 0x000ff0000004186c */
[C---:B---3--:R-:W-:Y:S08]  /*f500*/  HMMA.16816.F32.BF16 R72, R8.reuse, R32, R72 ;  /* 0x000000200848723c */ /* 0x048ff00000041848 */
[----:B------:R-:W-:Y:S08]  /*f510*/  HMMA.16816.F32.BF16 R64, R8, R34, R64 ;  /* 0x000000220840723c */ /* 0x000ff00000041840 */
[C---:B------:R-:W-:Y:S08]  /*f520*/  HMMA.16816.F32.BF16 R132, R4.reuse, R28, R132 ;  /* 0x0000001c0484723c */ /* 0x040ff00000041884 */
[C---:B------:R-:W-:Y:S08]  /*f530*/  HMMA.16816.F32.BF16 R128, R4.reuse, R30, R100 ;  /* 0x0000001e0480723c */ /* 0x040ff00000041864 */
[C---:B-----5:R-:W-:Y:S08]  /*f540*/  HMMA.16816.F32.BF16 R120, R4.reuse, R24, R120 ;  /* 0x000000180478723c */ /* 0x060ff00000041878 */
        /* <DEDUP_REMOVED lines=42> */
.L_x_3134:
[----:B------:R-:W-:Y:S05]  /*f7f0*/  BRA.DIV ~URZ, `(.L_x_2944) ;  /* 0x000176227f007947 */ /* 0x000fea000b800000 */
[----:B------:R-:W3:Y:S01]  /*f800*/  SHFL.IDX PT, R2, R0, RZ, 0x181f ;  /* 0x00181fff00027589 */ /* 0x000ee200000e0000 */
[----:B------:R-:W-:-:S03]  /*f810*/  LOP3.LUT P3, RZ, R208, 0x100, RZ, 0xc0, !PT ;  /* 0x00000100d0ff7812 */ /* 0x000fc6000786c0ff */
        /* <DEDUP_REMOVED lines=20> */
.L_x_3135:
[----:B---3--:R-:W-:Y:S02]  /*f960*/  LOP3.LUT P1, RZ, R208, 0x100, RZ, 0xc0, !PT ;  /* 0x00000100d0ff7812 */ /* 0x008fe4000782c0ff */
[----:B--2---:R-:W-:-:S05]  /*f970*/  IADD3 R2, P0, R0, R21, RZ ;  /* 0x0000001500027210 */ /* 0x004fca0007f1e0ff */
[----:B-1----:R-:W-:-:S06]  /*f980*/  IMAD.X R3, R4, 0x1, R20, P0 ;  /* 0x0000000104037824 */ /* 0x002fcc00000e0614 */
[----:B------:R-:W-:Y:S01]  /*f990*/  @!PT LDS RZ, [RZ] ;  /* 0x00000000fffff984 */ /* 0x000fe20000000800 */
[----:B------:R-:W-:Y:S01]  /*f9a0*/  @!PT LDS RZ, [RZ] ;  /* 0x00000000fffff984 */ /* 0x000fe20000000800 */
[----:B------:R-:W-:Y:S01]  /*f9b0*/  @!PT LDS RZ, [RZ] ;  /* 0x00000000fffff984 */ /* 0x000fe20000000800 */
[----:B------:R1:W-:Y:S02]  /*f9c0*/  LDGSTS.E.BYPASS.LTC128B.128 [R210+0x4900], [R2.64], !P1 ;  /* 0x0490000002d27fae */ /* 0x0003e4000c901d48 */
.L_x_2942:
[----:B----4-:R-:W-:Y:S05]  /*f9d0*/  BSYNC B0 ;  /* 0x0000000000007941 */ /* 0x010fea0003800000 */
.L_x_2941:
[----:B-1----:R-:W2:Y:S01]  /*f9e0*/  LDL R2, [R1+0x44] ;  /* 0x0000440001027983 */ /* 0x002ea20000100800 */
[----:B------:R-:W-:-:S03]  /*f9f0*/  IMAD.MOV.U32 R3, RZ, RZ, c[0x0][0x2c4] ;  /* 0x0000b100ff037624 */ /* 0x000fc600078e00ff */
[----:B------:R-:W2:Y:S04]  /*fa00*/  LDL R0, [R1+0x4c] ;  /* 0x00004c0001007983 */ /* 0x000ea80000100800 */
[----:B------:R-:W3:Y:S01]  /*fa10*/  LDL R4, [R1+0x4] ;  /* 0x0000040001047983 */ /* 0x000ee20000100800 */
        /* <DEDUP_REMOVED lines=16> */
.L_x_3136:
[----:B------:R-:W-:Y:S01]  /*fb20*/  IMAD.MOV.U32 R0, RZ, RZ, c[0x0][0x32c] ;  /* 0x0000cb00ff007624 */ /* 0x000fe200078e00ff */
[----:B--2---:R-:W-:-:S04]  /*fb30*/  IADD3 R3, R8, R2, RZ ;  /* 0x0000000208037210 */ /* 0x004fc80007ffe0ff */
[----:B------:R-:W-:Y:S01]  /*fb40*/  ISETP.GE.AND P0, PT, R0, 0x1, PT ;  /* 0x000000010000780c */ /* 0x000fe20003f06270 */
[----:B------:R-:W-:Y:S01]  /*fb50*/  IMAD.IADD R0, R9, 0x1, R2 ;  /* 0x0000000109007824 */ /* 0x000fe200078e0202 */
[----:B------:R-:W-:-:S11]  /*fb60*/  IMNMX R4, R10, R3, PT ;  /* 0x000000030a047217 */ /* 0x000fd60003800200 */
[----:B------:R-:W-:Y:S05]  /*fb70*/  @!P0 BRA `(.L_x_2946) ;  /* 0x0000015000008947 */ /* 0x000fea0003800000 */
[----:B------:R-:W2:Y:S01]  /*fb80*/  LDL R5, [R1] ;  /* 0x0000000001057983 */ /* 0x000ea20000100800 */
[----:B------:R-:W-:Y:S01]  /*fb90*/  BSSY B0, `(.L_x_2947) ;  /* 0x000000f000007945 */ /* 0x000fe20003800000 */
[----:B--2---:R-:W-:-:S04]  /*fba0*/  IADD3 R2, -R252, R5, R2 ;  /* 0x00000005fc027210 */ /* 0x004fc80007ffe102 */
        /* <DEDUP_REMOVED lines=9> */
.L_x_2948:
[----:B------:R-:W-:-:S04]  /*fc40*/  MOV R3, c[0x0][0x32c] ;  /* 0x0000cb0000037a02 */ /* 0x000fc80000000f00 */
[----:B------:R-:W-:-:S13]  /*fc50*/  ISETP.NE.AND P0, PT, R3, 0x1, PT ;  /* 0x000000010300780c */ /* 0x000fda0003f05270 */
[----:B------:R-:W-:-:S05]  /*fc60*/  @P0 IMAD.HI.U32 R3, R2, c[0x0][0x330], RZ ;  /* 0x0000cc0002030a27 */ /* 0x000fca00078e00ff */
[----:B------:R-:W-:Y:S02]  /*fc70*/  @P0 SHF.R.U32.HI R2, RZ, c[0x0][0x334], R3 ;  /* 0x0000cd00ff020a19 */ /* 0x000fe40000011603 */
.L_x_2949:
[----:B------:R-:W-:Y:S05]  /*fc80*/  BSYNC B0 ;  /* 0x0000000000007941 */ /* 0x000fea0003800000 */
.L_x_2947:
[----:B------:R-:W-:-:S05]  /*fc90*/  IMAD R2, R2, c[0x0][0x32c], R11 ;  /* 0x0000cb0002027a24 */ /* 0x000fca00078e020b */
[----:B------:R-:W-:Y:S02]  /*fca0*/  IADD3 R3, R2, c[0x0][0x32c], RZ ;  /* 0x0000cb0002037a10 */ /* 0x000fe40007ffe0ff */
[----:B------:R-:W-:Y:S02]  /*fcb0*/  IMNMX R0, R0, R2, !PT ;  /* 0x0000000200007217 */ /* 0x000fe40007800200 */
[----:B------:R-:W-:Y:S02]  /*fcc0*/  IMNMX R4, R4, R3, PT ;  /* 0x0000000304047217 */ /* 0x000fe40003800200 */
.L_x_2946:
[----:B------:R-:W-:Y:S05]  /*fcd0*/  BRA.DIV ~URZ, `(.L_x_2950) ;  /* 0x000176a27f007947 */ /* 0x000fea000b800000 */
[----:B------:R2:W3:Y:S02]  /*fce0*/  SHFL.IDX PT, R2, R7, 0x1, 0x1c1f ;  /* 0x003c1f0007027f89 */ /* 0x0004e400000e0000 */
.L_x_3137:
[----:B------:R-:W-:Y:S02]  /*fcf0*/  IMAD.MOV.U32 R3, RZ, RZ, c[0x0][0x32c] ;  /* 0x0000cb00ff037624 */ /* 0x000fe400078e00ff */
[----:B---3--:R-:W-:-:S03]  /*fd00*/  IMAD.IADD R5, R9, 0x1, R2 ;  /* 0x0000000109057824 */ /* 0x008fc600078e0202 */
[----:B------:R-:W-:Y:S02]  /*fd10*/  ISETP.GE.AND P0, PT, R3, 0x1, PT ;  /* 0x000000010300780c */ /* 0x000fe40003f06270 */
[----:B------:R-:W-:-:S04]  /*fd20*/  IADD3 R3, R8, R2, RZ ;  /* 0x0000000208037210 */ /* 0x000fc80007ffe0ff */
[----:B------:R-:W-:-:S07]  /*fd30*/  IMNMX R6, R10, R3, PT ;  /* 0x000000030a067217 */ /* 0x000fce0003800200 */
[----:B------:R-:W-:Y:S05]  /*fd40*/  @!P0 BRA `(.L_x_2951) ;  /* 0x0000015000008947 */ /* 0x000fea0003800000 */
[----:B------:R-:W3:Y:S01]  /*fd50*/  LDL R12, [R1] ;  /* 0x00000000010c7983 */ /* 0x000ee20000100800 */
[----:B------:R-:W-:Y:S01]  /*fd60*/  BSSY B0, `(.L_x_2952) ;  /* 0x000000f000007945 */ /* 0x000fe20003800000 */
[----:B---3--:R-:W-:-:S04]  /*fd70*/  IADD3 R2, -R252, R12, R2 ;  /* 0x0000000cfc027210 */ /* 0x008fc80007ffe102 */
        /* <DEDUP_REMOVED lines=9> */
.L_x_2953:
[----:B------:R-:W-:-:S04]  /*fe10*/  MOV R3, c[0x0][0x32c] ;  /* 0x0000cb0000037a02 */ /* 0x000fc80000000f00 */
[----:B------:R-:W-:-:S13]  /*fe20*/  ISETP.NE.AND P0, PT, R3, 0x1, PT ;  /* 0x000000010300780c */ /* 0x000fda0003f05270 */
[----:B------:R-:W-:-:S05]  /*fe30*/  @P0 IMAD.HI.U32 R3, R2, c[0x0][0x330], RZ ;  /* 0x0000cc0002030a27 */ /* 0x000fca00078e00ff */
[----:B------:R-:W-:Y:S02]  /*fe40*/  @P0 SHF.R.U32.HI R2, RZ, c[0x0][0x334], R3 ;  /* 0x0000cd00ff020a19 */ /* 0x000fe40000011603 */
.L_x_2954:
[----:B------:R-:W-:Y:S05]  /*fe50*/  BSYNC B0 ;  /* 0x0000000000007941 */ /* 0x000fea0003800000 */
.L_x_2952:
[----:B------:R-:W-:-:S05]  /*fe60*/  IMAD R2, R2, c[0x0][0x32c], R11 ;  /* 0x0000cb0002027a24 */ /* 0x000fca00078e020b */
[----:B------:R-:W-:Y:S02]  /*fe70*/  IADD3 R3, R2, c[0x0][0x32c], RZ ;  /* 0x0000cb0002037a10 */ /* 0x000fe40007ffe0ff */
[----:B------:R-:W-:Y:S02]  /*fe80*/  IMNMX R5, R5, R2, !PT ;  /* 0x0000000205057217 */ /* 0x000fe40007800200 */
[----:B------:R-:W-:Y:S02]  /*fe90*/  IMNMX R6, R6, R3, PT ;  /* 0x0000000306067217 */ /* 0x000fe40003800200 */
.L_x_2951:
        /* <DEDUP_REMOVED lines=110> */
.L_x_3138:
[----:B------:R-:W-:Y:S01]  /*10580*/  IMAD.MOV.U32 R0, RZ, RZ, c[0x0][0x32c] ;  /* 0x0000cb00ff007624 */ /* 0x000fe200078e00ff */
[----:B----4-:R-:W-:-:S04]  /*10590*/  IADD3 R2, R8, R3, RZ ;  /* 0x0000000308027210 */ /* 0x010fc80007ffe0ff */
[----:B------:R-:W-:Y:S01]  /*105a0*/  ISETP.GE.AND P0, PT, R0, 0x1, PT ;  /* 0x000000010000780c */ /* 0x000fe20003f06270 */
[----:B------:R-:W-:Y:S01]  /*105b0*/  IMAD.IADD R0, R9, 0x1, R3 ;  /* 0x0000000109007824 */ /* 0x000fe200078e0203 */
[----:B------:R-:W-:-:S11]  /*105c0*/  IMNMX R2, R10, R2, PT ;  /* 0x000000020a027217 */ /* 0x000fd60003800200 */
[----:B------:R-:W-:Y:S05]  /*105d0*/  @!P0 BRA `(.L_x_2956) ;  /* 0x0000015000008947 */ /* 0x000fea0003800000 */
[----:B------:R-:W4:Y:S01]  /*105e0*/  LDL R4, [R1] ;  /* 0x0000000001047983 */ /* 0x000f220000100800 */
[----:B------:R-:W-:Y:S01]  /*105f0*/  BSSY B0, `(.L_x_2957) ;  /* 0x000000f000007945 */ /* 0x000fe20003800000 */
[----:B----4-:R-:W-:-:S04]  /*10600*/  IADD3 R3, -R252, R4, R3 ;  /* 0x00000004fc037210 */ /* 0x010fc80007ffe103 */
        /* <DEDUP_REMOVED lines=9> */
.L_x_2958:
[----:B------:R-:W-:-:S04]  /*106a0*/  MOV R4, c[0x0][0x32c] ;  /* 0x0000cb0000047a02 */ /* 0x000fc80000000f00 */
[----:B------:R-:W-:-:S13]  /*106b0*/  ISETP.NE.AND P0, PT, R4, 0x1, PT ;  /* 0x000000010400780c */ /* 0x000fda0003f05270 */
[----:B------:R-:W-:-:S05]  /*106c0*/  @P0 IMAD.HI.U32 R4, R3, c[0x0][0x330], RZ ;  /* 0x0000cc0003040a27 */ /* 0x000fca00078e00ff */
[----:B------:R-:W-:Y:S02]  /*106d0*/  @P0 SHF.R.U32.HI R3, RZ, c[0x0][0x334], R4 ;  /* 0x0000cd00ff030a19 */ /* 0x000fe40000011604 */
.L_x_2959:
[----:B------:R-:W-:Y:S05]  /*106e0*/  BSYNC B0 ;  /* 0x0000000000007941 */ /* 0x000fea0003800000 */
.L_x_2957:
[----:B------:R-:W-:-:S05]  /*106f0*/  IMAD R3, R3, c[0x0][0x32c], R11 ;  /* 0x0000cb0003037a24 */ /* 0x000fca00078e020b */
[----:B------:R-:W-:Y:S02]  /*10700*/  IADD3 R4, R3, c[0x0][0x32c], RZ ;  /* 0x0000cb0003047a10 */ /* 0x000fe40007ffe0ff */
[----:B------:R-:W-:Y:S02]  /*10710*/  IMNMX R0, R0, R3, !PT ;  /* 0x0000000300007217 */ /* 0x000fe40007800200 */
[----:B------:R-:W-:Y:S02]  /*10720*/  IMNMX R2, R2, R4, PT ;  /* 0x0000000402027217 */ /* 0x000fe40003800200 */
.L_x_2956:
        /* <DEDUP_REMOVED lines=151> */
.L_x_3139:
[----:B------:R-:W-:Y:S01]  /*110a0*/  IMAD.MOV.U32 R0, RZ, RZ, c[0x0][0x32c] ;  /* 0x0000cb00ff007624 */ /* 0x000fe200078e00ff */
[----:B-1----:R-:W-:-:S04]  /*110b0*/  IADD3 R2, R8, R3, RZ ;  /* 0x0000000308027210 */ /* 0x002fc80007ffe0ff */
[----:B------:R-:W-:Y:S01]  /*110c0*/  ISETP.GE.AND P0, PT, R0, 0x1, PT ;  /* 0x000000010000780c */ /* 0x000fe20003f06270 */
[----:B------:R-:W-:Y:S01]  /*110d0*/  IMAD.IADD R0, R9, 0x1, R3 ;  /* 0x0000000109007824 */ /* 0x000fe200078e0203 */
[----:B------:R-:W-:-:S11]  /*110e0*/  IMNMX R2, R10, R2, PT ;  /* 0x000000020a027217 */ /* 0x000fd60003800200 */
[----:B------:R-:W-:Y:S05]  /*110f0*/  @!P0 BRA `(.L_x_2961) ;  /* 0x0000015000008947 */ /* 0x000fea0003800000 */
[----:B------:R-:W5:Y:S01]  /*11100*/  LDL R4, [R1] ;  /* 0x0000000001047983 */ /* 0x000f620000100800 */
[----:B------:R-:W-:Y:S01]  /*11110*/  BSSY B0, `(.L_x_2962) ;  /* 0x000000f000007945 */ /* 0x000fe20003800000 */
[----:B-----5:R-:W-:-:S04]  /*11120*/  IADD3 R3, -R252, R4, R3 ;  /* 0x00000004fc037210 */ /* 0x020fc80007ffe103 */
        /* <DEDUP_REMOVED lines=9> */
.L_x_2963:
[----:B------:R-:W-:-:S04]  /*111c0*/  MOV R4, c[0x0][0x32c] ;  /* 0x0000cb0000047a02 */ /* 0x000fc80000000f00 */
[----:B------:R-:W-:-:S13]  /*111d0*/  ISETP.NE.AND P0, PT, R4, 0x1, PT ;  /* 0x000000010400780c */ /* 0x000fda0003f05270 */
[----:B------:R-:W-:-:S05]  /*111e0*/  @P0 IMAD.HI.U32 R4, R3, c[0x0][0x330], RZ ;  /* 0x0000cc0003040a27 */ /* 0x000fca00078e00ff */
[----:B------:R-:W-:Y:S02]  /*111f0*/  @P0 SHF.R.U32.HI R3, RZ, c[0x0][0x334], R4 ;  /* 0x0000cd00ff030a19 */ /* 0x000fe40000011604 */
.L_x_2964:
[----:B------:R-:W-:Y:S05]  /*11200*/  BSYNC B0 ;  /* 0x0000000000007941 */ /* 0x000fea0003800000 */
.L_x_2962:
[----:B------:R-:W-:-:S05]  /*11210*/  IMAD R3, R3, c[0x0][0x32c], R11 ;  /* 0x0000cb0003037a24 */ /* 0x000fca00078e020b */
[----:B------:R-:W-:Y:S02]  /*11220*/  IADD3 R4, R3, c[0x0][0x32c], RZ ;  /* 0x0000cb0003047a10 */ /* 0x000fe40007ffe0ff */
[----:B------:R-:W-:Y:S02]  /*11230*/  IMNMX R0, R0, R3, !PT ;  /* 0x0000000300007217 */ /* 0x000fe40007800200 */
[----:B------:R-:W-:Y:S02]  /*11240*/  IMNMX R2, R2, R4, PT ;  /* 0x0000000402027217 */ /* 0x000fe40003800200 */
.L_x_2961:
        /* <DEDUP_REMOVED lines=85> */
[----:B--234-:R-:W-:Y:S02]  /*117a0*/  FMNMX.FTZ R7, R9, R10, !PT ;  /* 0x0000000a09077209 */ /* 0x01cfe40007810000 */
        /* <DEDUP_REMOVED lines=66> */
.L_x_3140:
        /* <DEDUP_REMOVED lines=15> */
.L_x_3141:
        /* <DEDUP_REMOVED lines=27> */
[--C-:B----4-:R-:W-:Y:S02]  /*11e70*/  FFMA.FTZ R0, R15, c[0x0][0x2d0], -R4.reuse ;  /* 0x0000b4000f007a23 */ /* 0x110fe40000010804 */
[----:B------:R-:W-:-:S02]  /*11e80*/  FFMA.FTZ R147, R107, c[0x0][0x2d0], -R4 ;  /* 0x0000b4006b937a23 */ /* 0x000fc40000010804 */
[--C-:B------:R-:W-:Y:S02]  /*11e90*/  FFMA.FTZ R146, R106, c[0x0][0x2d0], -R4.reuse ;  /* 0x0000b4006a927a23 */ /* 0x100fe40000010804 */
[--C-:B------:R-:W-:Y:S01]  /*11ea0*/  FFMA.FTZ R166, R105, c[0x0][0x2d0], -R4.reuse ;  /* 0x0000b40069a67a23 */ /* 0x100fe20000010804 */
[----:B------:R4:W-:Y:S01]  /*11eb0*/  MUFU.EX2 R160, R0 ;  /* 0x0000000000a07308 */ /* 0x0009e20000000800 */
[----:B---3--:R-:W-:Y:S02]  /*11ec0*/  FMUL.FTZ R2, R85, c[0x0][0x2d0] ;  /* 0x0000b40055027a20 */ /* 0x008fe40000410000 */
[--C-:B------:R-:W-:Y:S02]  /*11ed0*/  FFMA.FTZ R170, R104, c[0x0][0x2d0], -R4.reuse ;  /* 0x0000b40068aa7a23 */ /* 0x100fe40000010804 */
[--C-:B------:R-:W-:Y:S01]  /*11ee0*/  FFMA.FTZ R169, R103, c[0x0][0x2d0], -R4.reuse ;  /* 0x0000b40067a97a23 */ /* 0x100fe20000010804 */
[----:B------:R-:W-:Y:S01]  /*11ef0*/  FSEL R2, R2, RZ, P0 ;  /* 0x000000ff02027208 */ /* 0x000fe20000000000 */
[----:B------:R-:W-:Y:S01]  /*11f00*/  FFMA.FTZ R168, R102, c[0x0][0x2d0], -R4 ;  /* 0x0000b40066a87a23 */ /* 0x000fe20000010804 */
[----:B------:R-:W-:Y:S01]  /*11f10*/  FSETP.NEU.FTZ.AND P0, PT, R68, -INF , PT ;  /* 0xff8000004400780b */ /* 0x000fe20003f1d000 */
[----:B------:R-:W-:Y:S01]  /*11f20*/  FFMA.FTZ R167, R65, c[0x0][0x2d0], -R3 ;  /* 0x0000b40041a77a23 */ /* 0x000fe20000010803 */
[----:B------:R-:W-:Y:S01]  /*11f30*/  MUFU.EX2 R70, R70 ;  /* 0x0000004600467308 */ /* 0x000fe20000000800 */
[----:B-1----:R-:W-:-:S02]  /*11f40*/  FFMA.FTZ R5, R37, c[0x0][0x2d0], -R2 ;  /* 0x0000b40025057a23 */ /* 0x002fc40000010802 */
[----:B------:R-:W-:Y:S02]  /*11f50*/  FFMA.FTZ R172, R64, c[0x0][0x2d0], -R3 ;  /* 0x0000b40040ac7a23 */ /* 0x000fe40000010803 */
[----:B------:R-:W-:Y:S02]  /*11f60*/  FFMA.FTZ R65, R80, c[0x0][0x2d0], -R2 ;  /* 0x0000b40050417a23 */ /* 0x000fe40000010802 */
[----:B----4-:R-:W-:Y:S01]  /*11f70*/  FFMA.FTZ R0, R19, c[0x0][0x2d0], -R4 ;  /* 0x0000b40013007a23 */ /* 0x010fe20000010804 */
        /* <DEDUP_REMOVED lines=11> */
[----:B-1----:R-:W-:-:S02]  /*12030*/  FFMA.FTZ R5, R38, c[0x0][0x2d0], -R2 ;  /* 0x0000b40026057a23 */ /* 0x002fc40000010802 */
[----:B------:R-:W-:Y:S02]  /*12040*/  FFMA.FTZ R177, R90, c[0x0][0x2d0], -R2 ;  /* 0x0000b4005ab17a23 */ /* 0x000fe40000010802 */
[--C-:B------:R-:W-:Y:S02]  /*12050*/  FFMA.FTZ R71, R71, c[0x0][0x2d0], -R3.reuse ;  /* 0x0000b40047477a23 */ /* 0x100fe40000010803 */
[--C-:B------:R-:W-:Y:S01]  /*12060*/  FFMA.FTZ R84, R77, c[0x0][0x2d0], -R3.reuse ;  /* 0x0000b4004d547a23 */ /* 0x100fe20000010803 */
[----:B------:R-:W-:Y:S01]  /*12070*/  MUFU.EX2 R227, R5 ;  /* 0x0000000500e37308 */ /* 0x000fe20000000800 */
[----:B---3--:R-:W-:Y:S02]  /*12080*/  FFMA.FTZ R0, R22, c[0x0][0x2d0], -R4 ;  /* 0x0000b40016007a23 */ /* 0x008fe40000010804 */
[--C-:B------:R-:W-:Y:S02]  /*12090*/  FFMA.FTZ R79, R79, c[0x0][0x2d0], -R3.reuse ;  /* 0x0000b4004f4f7a23 */ /* 0x100fe40000010803 */
[----:B------:R-:W-:-:S02]  /*120a0*/  FFMA.FTZ R78, R78, c[0x0][0x2d0], -R3 ;  /* 0x0000b4004e4e7a23 */ /* 0x000fc40000010803 */
[--C-:B------:R-:W-:Y:S01]  /*120b0*/  FFMA.FTZ R92, R92, c[0x0][0x2d0], -R3.reuse ;  /* 0x0000b4005c5c7a23 */ /* 0x100fe20000010803 */
[----:B------:R1:W3:Y:S01]  /*120c0*/  MUFU.EX2 R171, R0 ;  /* 0x0000000000ab7308 */ /* 0x0002e20000000800 */
[--C-:B------:R-:W-:Y:S02]  /*120d0*/  FFMA.FTZ R144, R83, c[0x0][0x2d0], -R3.reuse ;  /* 0x0000b40053907a23 */ /* 0x100fe40000010803 */
[--C-:B------:R-:W-:Y:S02]  /*120e0*/  FFMA.FTZ R145, R81, c[0x0][0x2d0], -R3.reuse ;  /* 0x0000b40051917a23 */ /* 0x100fe40000010803 */
[--C-:B------:R-:W-:Y:S02]  /*120f0*/  FFMA.FTZ R150, R76, c[0x0][0x2d0], -R3.reuse ;  /* 0x0000b4004c967a23 */ /* 0x100fe40000010803 */
[--C-:B------:R-:W-:Y:S01]  /*12100*/  FFMA.FTZ R164, R75, c[0x0][0x2d0], -R3.reuse ;  /* 0x0000b4004ba47a23 */ /* 0x100fe20000010803 */
[----:B------:R-:W-:Y:S01]  /*12110*/  MUFU.EX2 R191, R78 ;  /* 0x0000004e00bf7308 */ /* 0x000fe20000000800 */
[----:B------:R-:W-:-:S02]  /*12120*/  FFMA.FTZ R163, R74, c[0x0][0x2d0], -R3 ;  /* 0x0000b4004aa37a23 */ /* 0x000fc40000010803 */
[----:B-1----:R-:W-:Y:S01]  /*12130*/  FFMA.FTZ R0, R25, c[0x0][0x2d0], -R4 ;  /* 0x0000b40019007a23 */ /* 0x002fe20000010804 */
[----:B---3--:R-:W-:-:S04]  /*12140*/  F2FP.BF16.PACK_AB R22, R171, R165 ;  /* 0x000000a5ab16723e */ /* 0x008fc800000010ff */
[----:B------:R-:W-:Y:S08]  /*12150*/  MUFU.EX2 R185, R147 ;  /* 0x0000009300b97308 */ /* 0x000ff00000000800 */
[----:B------:R1:W-:Y:S08]  /*12160*/  MUFU.EX2 R184, R0 ;  /* 0x0000000000b87308 */ /* 0x0003f00000000800 */
[----:B------:R-:W-:Y:S01]  /*12170*/  MUFU.EX2 R186, R146 ;  /* 0x0000009200ba7308 */ /* 0x000fe20000000800 */
[----:B-1----:R-:W-:-:S07]  /*12180*/  FFMA.FTZ R0, R26, c[0x0][0x2d0], -R4 ;  /* 0x0000b4001a007a23 */ /* 0x002fce0000010804 */
[----:B------:R1:W3:Y:S02]  /*12190*/  MUFU.EX2 R222, R0 ;  /* 0x0000000000de7308 */ /* 0x0002e40000000800 */
[----:B-1----:R-:W-:-:S06]  /*121a0*/  FFMA.FTZ R0, R36, c[0x0][0x2d0], -R4 ;  /* 0x0000b40024007a23 */ /* 0x002fcc0000010804 */
[----:B------:R1:W4:Y:S02]  /*121b0*/  MUFU.EX2 R226, R0 ;  /* 0x0000000000e27308 */ /* 0x0003240000000800 */
[----:B-1----:R-:W-:Y:S01]  /*121c0*/  FFMA.FTZ R0, R12, c[0x0][0x2d0], -R3 ;  /* 0x0000b4000c007a23 */ /* 0x002fe20000010803 */
[----:B---3--:R-:W-:Y:S02]  /*121d0*/  F2FP.BF16.PACK_AB R12, R222, R184 ;  /* 0x000000b8de0c723e */ /* 0x008fe400000010ff */
[----:B----4-:R-:W-:-:S03]  /*121e0*/  F2FP.BF16.PACK_AB R14, R226, R224 ;  /* 0x000000e0e20e723e */ /* 0x010fc600000010ff */
[----:B------:R1:W-:Y:S02]  /*121f0*/  MUFU.EX2 R157, R0 ;  /* 0x00000000009d7308 */ /* 0x0003e40000000800 */
[----:B-1----:R-:W-:-:S06]  /*12200*/  FFMA.FTZ R0, R13, c[0x0][0x2d0], -R3 ;  /* 0x0000b4000d007a23 */ /* 0x002fcc0000010803 */
[----:B------:R1:W3:Y:S02]  /*12210*/  MUFU.EX2 R151, R0 ;  /* 0x0000000000977308 */ /* 0x0002e40000000800 */
[----:B-1----:R-:W-:-:S06]  /*12220*/  FFMA.FTZ R0, R16, c[0x0][0x2d0], -R3 ;  /* 0x0000b40010007a23 */ /* 0x002fcc0000010803 */
[----:B------:R1:W-:Y:S02]  /*12230*/  MUFU.EX2 R159, R0 ;  /* 0x00000000009f7308 */ /* 0x0003e40000000800 */
[----:B-1----:R-:W-:-:S06]  /*12240*/  FFMA.FTZ R0, R18, c[0x0][0x2d0], -R3 ;  /* 0x0000b40012007a23 */ /* 0x002fcc0000010803 */
[----:B------:R1:W-:Y:S02]  /*12250*/  MUFU.EX2 R162, R0 ;  /* 0x0000000000a27308 */ /* 0x0003e40000000800 */
[----:B-1----:R-:W-:Y:S01]  /*12260*/  FFMA.FTZ R0, R21, c[0x0][0x2d0], -R3 ;  /* 0x0000b40015007a23 */ /* 0x002fe20000010803 */
[----:B---3--:R-:W-:-:S05]  /*12270*/  F2FP.BF16.PACK_AB R21, R151, R157 ;  /* 0x0000009d9715723e */ /* 0x008fca00000010ff */
[----:B------:R1:W-:Y:S02]  /*12280*/  MUFU.EX2 R183, R0 ;  /* 0x0000000000b77308 */ /* 0x0003e40000000800 */
[----:B-1----:R-:W-:-:S06]  /*12290*/  FFMA.FTZ R0, R24, c[0x0][0x2d0], -R3 ;  /* 0x0000b40018007a23 */ /* 0x002fcc0000010803 */
        /* <DEDUP_REMOVED lines=10> */
[----:B------:R-:W-:Y:S08]  /*12340*/  MUFU.EX2 R171, R152 ;  /* 0x0000009800ab7308 */ /* 0x000ff00000000800 */
[----:B------:R1:W-:Y:S02]  /*12350*/  MUFU.EX2 R114, R0 ;  /* 0x0000000000727308 */ /* 0x0003e40000000800 */
[----:B-1----:R-:W-:Y:S01]  /*12360*/  FFMA.FTZ R0, R20, c[0x0][0x2d0], -R2 ;  /* 0x0000b40014007a23 */ /* 0x002fe20000010802 */
[----:B------:R-:W-:-:S05]  /*12370*/  F2FP.BF16.PACK_AB R20, R160, R161 ;  /* 0x000000a1a014723e */ /* 0x000fca00000010ff */
[----:B------:R-:W-:Y:S08]  /*12380*/  MUFU.EX2 R161, R69 ;  /* 0x0000004500a17308 */ /* 0x000ff00000000800 */
[----:B------:R1:W3:Y:S08]  /*12390*/  MUFU.EX2 R113, R0 ;  /* 0x0000000000717308 */ /* 0x0002f00000000800 */
[----:B------:R-:W-:Y:S01]  /*123a0*/  MUFU.EX2 R160, R79 ;  /* 0x0000004f00a07308 */ /* 0x000fe20000000800 */
[----:B-1----:R-:W-:Y:S01]  /*123b0*/  FFMA.FTZ R0, R29, c[0x0][0x2d0], -R2 ;  /* 0x0000b4001d007a23 */ /* 0x002fe20000010802 */
[----:B---3--:R-:W-:-:S06]  /*123c0*/  F2FP.BF16.PACK_AB R16, R113, R114 ;  /* 0x000000727110723e */ /* 0x008fcc00000010ff */
[----:B------:R-:W-:Y:S08]  /*123d0*/  MUFU.EX2 R69, R164 ;  /* 0x000000a400457308 */ /* 0x000ff00000000800 */
[----:B------:R1:W-:Y:S02]  /*123e0*/  MUFU.EX2 R156, R0 ;  /* 0x00000000009c7308 */ /* 0x0003e40000000800 */
[----:B-1----:R-:W-:-:S06]  /*123f0*/  FFMA.FTZ R0, R32, c[0x0][0x2d0], -R2 ;  /* 0x0000b40020007a23 */ /* 0x002fcc0000010802 */
[----:B------:R1:W3:Y:S02]  /*12400*/  MUFU.EX2 R158, R0 ;  /* 0x00000000009e7308 */ /* 0x0002e40000000800 */
[----:B-1----:R-:W-:Y:S01]  /*12410*/  FFMA.FTZ R0, R33, c[0x0][0x2d0], -R2 ;  /* 0x0000b40021007a23 */ /* 0x002fe20000010802 */
[----:B---3--:R-:W-:-:S05]  /*12420*/  F2FP.BF16.PACK_AB R18, R158, R156 ;  /* 0x0000009c9e12723e */ /* 0x008fca00000010ff */
[----:B------:R1:W-:Y:S02]  /*12430*/  MUFU.EX2 R182, R0 ;  /* 0x0000000000b67308 */ /* 0x0003e40000000800 */
[----:B-1----:R-:W-:-:S06]  /*12440*/  FFMA.FTZ R0, R34, c[0x0][0x2d0], -R2 ;  /* 0x0000b40022007a23 */ /* 0x002fcc0000010802 */
[----:B------:R1:W-:Y:S02]  /*12450*/  MUFU.EX2 R217, R0 ;  /* 0x0000000000d97308 */ /* 0x0003e40000000800 */
[----:B-1----:R-:W-:-:S05]  /*12460*/  FMUL.FTZ R0, R68, c[0x0][0x2d0] ;  /* 0x0000b40044007a20 */ /* 0x002fca0000410000 */
[----:B------:R-:W-:-:S05]  /*12470*/  FSEL R0, R0, RZ, P0 ;  /* 0x000000ff00007208 */ /* 0x000fca0000000000 */
[--C-:B------:R-:W-:Y:S02]  /*12480*/  FFMA.FTZ R5, R9, c[0x0][0x2d0], -R0.reuse ;  /* 0x0000b40009057a23 */ /* 0x100fe40000010800 */
[--C-:B------:R-:W-:Y:S02]  /*12490*/  FFMA.FTZ R6, R31, c[0x0][0x2d0], -R0.reuse ;  /* 0x0000b4001f067a23 */ /* 0x100fe40000010800 */
[----:B------:R1:W-:Y:S01]  /*124a0*/  MUFU.EX2 R115, R5 ;  /* 0x0000000500737308 */ /* 0x0003e20000000800 */
[----:B------:R-:W3:Y:S01]  /*124b0*/  LDSM.16.MT88.4 R28, [R197+0x800] ;  /* 0x00080000c51c783b */ /* 0x000ee20000004200 */
[--C-:B------:R-:W-:Y:S02]  /*124c0*/  FFMA.FTZ R94, R72, c[0x0][0x2d0], -R0.reuse ;  /* 0x0000b400485e7a23 */ /* 0x100fe40000010800 */
[--C-:B------:R-:W-:Y:S02]  /*124d0*/  FFMA.FTZ R176, R61, c[0x0][0x2d0], -R0.reuse ;  /* 0x0000b4003db07a23 */ /* 0x100fe40000010800 */
[----:B------:R-:W-:-:S02]  /*124e0*/  FFMA.FTZ R175, R60, c[0x0][0x2d0], -R0 ;  /* 0x0000b4003caf7a23 */ /* 0x000fc40000010800 */
[----:B------:R-:W-:Y:S01]  /*124f0*/  MUFU.EX2 R213, R6 ;  /* 0x0000000600d57308 */ /* 0x000fe20000000800 */
[--C-:B------:R-:W-:Y:S02]  /*12500*/  FFMA.FTZ R174, R59, c[0x0][0x2d0], -R0.reuse ;  /* 0x0000b4003bae7a23 */ /* 0x100fe40000010800 */
[--C-:B------:R-:W-:Y:S02]  /*12510*/  FFMA.FTZ R173, R56, c[0x0][0x2d0], -R0.reuse ;  /* 0x0000b40038ad7a23 */ /* 0x100fe40000010800 */
[----:B-1----:R-:W-:-:S03]  /*12520*/  FFMA.FTZ R5, R10, c[0x0][0x2d0], -R0 ;  /* 0x0000b4000a057a23 */ /* 0x002fc60000010800 */
[----:B------:R-:W-:Y:S08]  /*12530*/  MUFU.EX2 R94, R94 ;  /* 0x0000005e005e7308 */ /* 0x000ff00000000800 */
[----:B------:R1:W4:Y:S02]  /*12540*/  MUFU.EX2 R112, R5 ;  /* 0x0000000500707308 */ /* 0x0003240000000800 */
[----:B-1----:R-:W-:Y:S01]  /*12550*/  FFMA.FTZ R5, R11, c[0x0][0x2d0], -R0 ;  /* 0x0000b4000b057a23 */ /* 0x002fe20000010800 */
[----:B----4-:R-:W-:Y:S01]  /*12560*/  F2FP.BF16.PACK_AB R17, R112, R115 ;  /* 0x000000737011723e */ /* 0x010fe200000010ff */
[----:B------:R-:W-:-:S04]  /*12570*/  FADD.FTZ R90, R115, R112 ;  /* 0x00000070735a7221 */ /* 0x000fc80000010000 */
[----:B------:R1:W-:Y:S02]  /*12580*/  MUFU.EX2 R181, R5 ;  /* 0x0000000500b57308 */ /* 0x0003e40000000800 */
[----:B-1----:R-:W-:Y:S01]  /*12590*/  FFMA.FTZ R5, R23, c[0x0][0x2d0], -R0 ;  /* 0x0000b40017057a23 */ /* 0x002fe20000010800 */
[----:B------:R-:W-:-:S05]  /*125a0*/  F2FP.BF16.PACK_AB R23, R162, R159 ;  /* 0x0000009fa217723e */ /* 0x000fca00000010ff */
[----:B------:R1:W4:Y:S02]  /*125b0*/  MUFU.EX2 R212, R5 ;  /* 0x0000000500d47308 */ /* 0x0003240000000800 */
[C---:B------:R-:W-:Y:S08]  /*125c0*/  HMMA.16816.F32.BF16 R8, R20.reuse, R48, RZ ;  /* 0x000000301408723c */ /* 0x040ff000000418ff */
[----:B-----5:R-:W-:Y:S01]  /*125d0*/  HMMA.16816.F32.BF16 R36, R20, R44, RZ ;  /* 0x0000002c1424723c */ /* 0x020fe200000418ff */
[----:B-1----:R-:W-:Y:S01]  /*125e0*/  FFMA.FTZ R5, R35, c[0x0][0x2d0], -R0 ;  /* 0x0000b40023057a23 */ /* 0x002fe20000010800 */
[----:B----4-:R-:W-:-:S03]  /*125f0*/  F2FP.BF16.PACK_AB R19, R212, R181 ;  /* 0x000000b5d413723e */ /* 0x010fc600000010ff */
[----:B------:R1:W4:Y:S04]  /*12600*/  MUFU.EX2 R214, R5 ;  /* 0x0000000500d67308 */ /* 0x0003280000000800 */
[----:B------:R-:W-:Y:S08]  /*12610*/  HMMA.16816.F32.BF16 R32, R16, R48, RZ ;  /* 0x000000301020723c */ /* 0x000ff000000418ff */
[----:B------:R-:W-:Y:S01]  /*12620*/  HMMA.16816.F32.BF16 R128, R12, R40, R8 ;  /* 0x000000280c80723c */ /* 0x000fe20000041808 */
[----:B-1----:R-:W-:-:S06]  /*12630*/  FFMA.FTZ R5, R52, c[0x0][0x2d0], -R0 ;  /* 0x0000b40034057a23 */ /* 0x002fcc0000010800 */
[----:B------:R-:W-:Y:S01]  /*12640*/  F2FP.BF16.PACK_AB R8, R217, R182 ;  /* 0x000000b6d908723e */ /* 0x000fe200000010ff */
[----:B------:R1:W-:Y:S01]  /*12650*/  MUFU.EX2 R218, R5 ;  /* 0x0000000500da7308 */ /* 0x0003e20000000800 */
[----:B------:R-:W-:Y:S01]  /*12660*/  F2FP.BF16.PACK_AB R10, R227, R219 ;  /* 0x000000dbe30a723e */ /* 0x000fe200000010ff */
[----:B------:R-:W-:Y:S01]  /*12670*/  HMMA.16816.F32.BF16 R24, R16, R44, RZ ;  /* 0x0000002c1018723c */ /* 0x000fe200000418ff */
[----:B----4-:R-:W-:-:S07]  /*12680*/  F2FP.BF16.PACK_AB R9, R214, R213 ;  /* 0x000000d5d609723e */ /* 0x010fce00000010ff */
[----:B---3--:R-:W-:Y:S01]  /*12690*/  HMMA.16816.F32.BF16 R140, R12, R28, R36 ;  /* 0x0000001c0c8c723c */ /* 0x008fe20000041824 */
[----:B------:R-:W-:Y:S01]  /*126a0*/  LDSM.16.MT88.4 R36, [R194+0x800] ;  /* 0x00080000c224783b */ /* 0x000fe20000004200 */
[----:B-1----:R-:W-:-:S04]  /*126b0*/  FFMA.FTZ R5, R53, c[0x0][0x2d0], -R0 ;  /* 0x0000b40035057a23 */ /* 0x002fc80000010800 */
        /* <DEDUP_REMOVED lines=8> */
[----:B------:R-:W-:Y:S01]  /*12740*/  MUFU.EX2 R188, R41 ;  /* 0x0000002900bc7308 */ /* 0x000fe20000000800 */
[----:B------:R-:W-:-:S02]  /*12750*/  FFMA.FTZ R151, R73, c[0x0][0x2d0], -R0 ;  /* 0x0000b40049977a23 */ /* 0x000fc40000010800 */
[--C-:B------:R-:W-:Y:S02]  /*12760*/  FFMA.FTZ R29, R57, c[0x0][0x2d0], -R0.reuse ;  /* 0x0000b400391d7a23 */ /* 0x100fe40000010800 */
[--C-:B------:R-:W-:Y:S02]  /*12770*/  FFMA.FTZ R28, R58, c[0x0][0x2d0], -R0.reuse ;  /* 0x0000b4003a1c7a23 */ /* 0x100fe40000010800 */
[--C-:B------:R-:W-:Y:S01]  /*12780*/  FFMA.FTZ R93, R63, c[0x0][0x2d0], -R0.reuse ;  /* 0x0000b4003f5d7a23 */ /* 0x100fe20000010800 */
[----:B------:R-:W-:Y:S01]  /*12790*/  MUFU.EX2 R190, R40 ;  /* 0x0000002800be7308 */ /* 0x000fe20000000800 */
[----:B------:R-:W-:Y:S02]  /*127a0*/  FFMA.FTZ R91, R62, c[0x0][0x2d0], -R0 ;  /* 0x0000b4003e5b7a23 */ /* 0x000fe40000010800 */
[----:B------:R-:W-:-:S04]  /*127b0*/  FADD.FTZ R2, R159, R2 ;  /* 0x000000029f027221 */ /* 0x000fc80000010000 */
[----:B------:R-:W-:Y:S01]  /*127c0*/  FADD.FTZ R76, R162, R2 ;  /* 0x00000002a24c7221 */ /* 0x000fe20000010000 */
[----:B------:R-:W-:Y:S01]  /*127d0*/  MUFU.EX2 R159, R84 ;  /* 0x00000054009f7308 */ /* 0x000fe20000000800 */
[----:B------:R-:W-:-:S04]  /*127e0*/  FADD.FTZ R2, R184, R77 ;  /* 0x0000004db8027221 */ /* 0x000fc80000010000 */
[----:B------:R-:W-:-:S03]  /*127f0*/  FADD.FTZ R2, R222, R2 ;  /* 0x00000002de027221 */ /* 0x000fc60000010000 */
[----:B------:R-:W3:Y:S01]  /*12800*/  MUFU.EX2 R162, R67 ;  /* 0x0000004300a27308 */ /* 0x000ee20000000800 */
        /* <DEDUP_REMOVED lines=8> */
[----:B---3--:R-:W-:-:S04]  /*12890*/  FADD.FTZ R2, R162, R2 ;  /* 0x00000002a2027221 */ /* 0x008fc80000010000 */
[----:B------:R-:W-:-:S03]  /*128a0*/  FADD.FTZ R2, R211, R2 ;  /* 0x00000002d3027221 */ /* 0x000fc60000010000 */
        /* <DEDUP_REMOVED lines=23> */
[----:B------:R-:W-:Y:S04]  /*12a20*/  MUFU.EX2 R183, R150 ;  /* 0x0000009600b77308 */ /* 0x000fe80000000800 */
[----:B---3--:R-:W-:Y:S01]  /*12a30*/  HMMA.16816.F32.BF16 R108, R8, R4, R52 ;  /* 0x00000004086c723c */ /* 0x008fe20000041834 */
[----:B-1----:R-:W-:-:S03]  /*12a40*/  FADD.FTZ R0, R25, R0 ;  /* 0x0000000019007221 */ /* 0x002fc60000010000 */
[----:B------:R-:W-:Y:S01]  /*12a50*/  MUFU.EX2 R71, R170 ;  /* 0x000000aa00477308 */ /* 0x000fe20000000800 */
[----:B------:R-:W-:-:S03]  /*12a60*/  FADD.FTZ R0, R159, R0 ;  /* 0x000000009f007221 */ /* 0x000fc60000010000 */
[----:B------:R-:W-:Y:S01]  /*12a70*/  HMMA.16816.F32.BF16 R52, R16, R50, RZ ;  /* 0x000000321034723c */ /* 0x000fe200000418ff */
[----:B------:R-:W-:-:S04]  /*12a80*/  FADD.FTZ R0, R160, R0 ;  /* 0x00000000a0007221 */ /* 0x000fc80000010000 */
[----:B------:R-:W-:-:S03]  /*12a90*/  FADD.FTZ R0, R191, R0 ;  /* 0x00000000bf007221 */ /* 0x000fc60000010000 */
        /* <DEDUP_REMOVED lines=17> */
[C---:B------:R-:W-:Y:S01]  /*12bb0*/  HMMA.16816.F32.BF16 R72, R8.reuse, R38, R52 ;  /* 0x000000260848723c */ /* 0x040fe20000041834 */
[----:B------:R-:W-:Y:S01]  /*12bc0*/  MUFU.EX2 R27, R167 ;  /* 0x000000a7001b7308 */ /* 0x000fe20000000800 */
[----:B---3--:R-:W-:Y:S11]  /*12bd0*/  F2FP.BF16.PACK_AB R5, R157, R26 ;  /* 0x0000001a9d05723e */ /* 0x008ff600000010ff */
        /* <DEDUP_REMOVED lines=15> */
[----:B------:R-:W-:Y:S01]  /*12cd0*/  MUFU.EX2 R181, R145 ;  /* 0x0000009100b57308 */ /* 0x000fe20000000800 */
[----:B------:R-:W-:Y:S02]  /*12ce0*/  IADD3 R214, R230, -0x2, RZ ;  /* 0xfffffffee6d67810 */ /* 0x000fe40007ffe0ff */
        /* <DEDUP_REMOVED lines=11> */
[----:B------:R-:W-:Y:S01]  /*12da0*/  MUFU.EX2 R25, R177 ;  /* 0x000000b100197308 */ /* 0x000fe20000000800 */
[----:B------:R-:W-:-:S04]  /*12db0*/  FADD.FTZ R3, R189, R3 ;  /* 0x00000003bd037221 */ /* 0x000fc80000010000 */
[----:B------:R-:W-:-:S03]  /*12dc0*/  FADD.FTZ R3, R84, R3 ;  /* 0x0000000354037221 */ /* 0x000fc60000010000 */
[----:B------:R-:W-:Y:S01]  /*12dd0*/  MUFU.EX2 R26, R173 ;  /* 0x000000ad001a7308 */ /* 0x000fe20000000800 */
[----:B------:R-:W-:-:S04]  /*12de0*/  FADD.FTZ R3, R94, R3 ;  /* 0x000000035e037221 */ /* 0x000fc80000010000 */
[----:B------:R-:W-:Y:S01]  /*12df0*/  FADD.FTZ R3, R93, R3 ;  /* 0x000000035d037221 */ /* 0x000fe20000010000 */
        /* <DEDUP_REMOVED lines=11> */
[C---:B-1----:R-:W-:Y:S01]  /*12eb0*/  HMMA.16816.F32.BF16 R60, R4.reuse, R12, R108 ;  /* 0x0000000c043c723c */ /* 0x042fe2000004186c */
[----:B------:R-:W1:Y:S07]  /*12ec0*/  MUFU.EX2 R109, R149 ;  /* 0x00000095006d7308 */ /* 0x000e6e0000000800 */
[----:B------:R-:W-:Y:S01]  /*12ed0*/  HMMA.16816.F32.BF16 R40, R4, R14, R80 ;  /* 0x0000000e0428723c */ /* 0x000fe20000041850 */
[----:B------:R-:W3:Y:S06]  /*12ee0*/  MUFU.EX2 R108, R92 ;  /* 0x0000005c006c7308 */ /* 0x000eec0000000800 */
[----:B------:R-:W-:Y:S01]  /*12ef0*/  FADD.FTZ R4, R217, R16 ;  /* 0x00000010d9047221 */ /* 0x000fe20000010000 */
[C---:B------:R-:W-:Y:S01]  /*12f00*/  HMMA.16816.F32.BF16 R36, R8.reuse, R12, R112 ;  /* 0x0000000c0824723c */ /* 0x040fe20000041870 */
[----:B------:R-:W4:Y:S01]  /*12f10*/  LDSM.16.MT88.4 R16, [R197+0x1800] ;  /* 0x00180000c510783b */ /* 0x000f220000004200 */
[----:B------:R-:W-:Y:S01]  /*12f20*/  MUFU.EX2 R92, R154 ;  /* 0x0000009a005c7308 */ /* 0x000fe20000000800 */
[----:B------:R-:W-:Y:S01]  /*12f30*/  FADD.FTZ R24, R219, R4 ;  /* 0x00000004db187221 */ /* 0x000fe20000010000 */
[----:B-1----:R-:W-:Y:S01]  /*12f40*/  F2FP.BF16.PACK_AB R4, R184, R109 ;  /* 0x0000006db804723e */ /* 0x002fe200000010ff */
[----:B------:R-:W-:Y:S01]  /*12f50*/  LDSM.16.MT88.4 R112, [R197+0x2000] ;  /* 0x00200000c570783b */ /* 0x000fe20000004200 */
[----:B------:R-:W-:Y:S01]  /*12f60*/  F2FP.BF16.PACK_AB R6, R186, R185 ;  /* 0x000000b9ba06723e */ /* 0x000fe200000010ff */
[----:B------:R-:W-:Y:S01]  /*12f70*/  FADD.FTZ R24, R227, R24 ;  /* 0x00000018e3187221 */ /* 0x000fe20000010000 */
[----:B------:R-:W-:Y:S01]  /*12f80*/  HMMA.16816.F32.BF16 R28, R8, R14, R20 ;  /* 0x0000000e081c723c */ /* 0x000fe20000041814 */
[----:B------:R-:W1:Y:S01]  /*12f90*/  LDSM.16.MT88.4 R20, [R193+0x1800] ;  /* 0x00180000c114783b */ /* 0x000e620000004200 */
[----:B---3--:R-:W-:Y:S01]  /*12fa0*/  F2FP.BF16.PACK_AB R5, R182, R108 ;  /* 0x0000006cb605723e */ /* 0x008fe200000010ff */
[----:B------:R-:W3:Y:S01]  /*12fb0*/  MUFU.EX2 R81, R166 ;  /* 0x000000a600517308 */ /* 0x000ee20000000800 */
[----:B------:R-:W-:Y:S01]  /*12fc0*/  F2FP.BF16.PACK_AB R7, R183, R181 ;  /* 0x000000b5b707723e */ /* 0x000fe200000010ff */
[----:B------:R-:W5:Y:S04]  /*12fd0*/  LDSM.16.MT88.4 R12, [R194+0x1800] ;  /* 0x00180000c20c783b */ /* 0x000f680000004200 */
[----:B------:R-:W2:Y:S02]  /*12fe0*/  LDSM.16.MT88.4 R8, [R196+0x1800] ;  /* 0x00180000c408783b */ /* 0x000ea40000004200 */
[----:B------:R-:W-:Y:S08]  /*12ff0*/  MUFU.EX2 R82, R169 ;  /* 0x000000a900527308 */ /* 0x000ff00000000800 */
[----:B------:R-:W4:Y:S01]  /*13000*/  MUFU.EX2 R83, R168 ;  /* 0x000000a800537308 */ /* 0x000f220000000800 */
[----:B---3--:R-:W-:-:S07]  /*13010*/  F2FP.BF16.PACK_AB R160, R71, R81 ;  /* 0x0000005147a0723e */ /* 0x008fce00000010ff */
[----:B------:R-:W3:Y:S01]  /*13020*/  MUFU.EX2 R80, R163 ;  /* 0x000000a300507308 */ /* 0x000ee20000000800 */
[----:B----4-:R-:W-:Y:S01]  /*13030*/  HMMA.16816.F32.BF16 R52, R4, R16, R52 ;  /* 0x000000100434723c */ /* 0x010fe20000041834 */
[----:B------:R-:W-:-:S07]  /*13040*/  F2FP.BF16.PACK_AB R162, R83, R82 ;  /* 0x0000005253a2723e */ /* 0x000fce00000010ff */
[----:B-1----:R-:W-:Y:S01]  /*13050*/  HMMA.16816.F32.BF16 R64, R4, R20, R64 ;  /* 0x000000140440723c */ /* 0x002fe20000041840 */
[----:B---3--:R-:W-:Y:S02]  /*13060*/  F2FP.BF16.PACK_AB R161, R80, R69 ;  /* 0x0000004550a1723e */ /* 0x008fe400000010ff */
[----:B------:R-:W-:-:S05]  /*13070*/  F2FP.BF16.PACK_AB R163, R70, R27 ;  /* 0x0000001b46a3723e */ /* 0x000fca00000010ff */
[C---:B------:R-:W-:Y:S08]  /*13080*/  HMMA.16816.F32.BF16 R56, R4.reuse, R22, R56 ;  /* 0x000000160438723c */ /* 0x040ff00000041838 */
[C---:B------:R-:W-:Y:S08]  /*13090*/  HMMA.16816.F32.BF16 R48, R4.reuse, R18, R48 ;  /* 0x000000120430723c */ /* 0x040ff00000041830 */
[C---:B-----5:R-:W-:Y:S08]  /*130a0*/  HMMA.16816.F32.BF16 R44, R4.reuse, R12, R44 ;  /* 0x0000000c042c723c */ /* 0x060ff0000004182c */
[C---:B------:R-:W-:Y:S08]  /*130b0*/  HMMA.16816.F32.BF16 R32, R4.reuse, R14, R32 ;  /* 0x0000000e0420723c */ /* 0x040ff00000041820 */
[C---:B--2---:R-:W-:Y:S08]  /*130c0*/  HMMA.16816.F32.BF16 R36, R4.reuse, R8, R36 ;  /* 0x000000080424723c */ /* 0x044ff00000041824 */
        /* <DEDUP_REMOVED lines=23> */
[----:B------:R-:W-:Y:S01]  /*13240*/  HMMA.16816.F32.BF16 R132, R160, R120, R64 ;  /* 0x00000078a084723c */ /* 0x000fe20000041840 */
[----:B------:R-:W-:Y:S01]  /*13250*/  FADD.FTZ R5, R109, R2 ;  /* 0x000000026d057221 */ /* 0x000fe20000010000 */
[----:B------:R-:W2:Y:S01]  /*13260*/  MUFU.EX2 R14, R175 ;  /* 0x000000af000e7308 */ /* 0x000ea20000000800 */
[----:B------:R-:W-:Y:S02]  /*13270*/  FADD.FTZ R4, R158, R4 ;  /* 0x000000049e047221 */ /* 0x000fe40000010000 */
[----:B------:R-:W-:-:S03]  /*13280*/  @P1 IMAD.HI.U32 R2, R231, c[0x0][0x2c8], RZ ;  /* 0x0000b200e7021a27 */ /* 0x000fc600078e00ff */
[C---:B------:R-:W-:Y:S01]  /*13290*/  HMMA.16816.F32.BF16 R136, R160.reuse, R122, R56 ;  /* 0x0000007aa088723c */ /* 0x040fe20000041838 */
[----:B------:R-:W-:Y:S01]  /*132a0*/  FADD.FTZ R4, R188, R4 ;  /* 0x00000004bc047221 */ /* 0x000fe20000010000 */
[----:B------:R-:W5:Y:S01]  /*132b0*/  MUFU.EX2 R24, R174 ;  /* 0x000000ae00187308 */ /* 0x000f620000000800 */
[----:B------:R-:W-:Y:S01]  /*132c0*/  FADD.FTZ R6, R108, R0 ;  /* 0x000000006c067221 */ /* 0x000fe20000010000 */
[----:B------:R-:W-:Y:S01]  /*132d0*/  MOV R0, R231 ;  /* 0x000000e700007202 */ /* 0x000fe20000000f00 */
[----:B------:R-:W-:Y:S01]  /*132e0*/  FADD.FTZ R4, R190, R4 ;  /* 0x00000004be047221 */ /* 0x000fe20000010000 */
[----:B------:R-:W-:Y:S01]  /*132f0*/  @P1 SHF.R.U32.HI R0, RZ, c[0x0][0x2cc], R2 ;  /* 0x0000b300ff001a19 */ /* 0x000fe20000011602 */
[----:B------:R-:W-:Y:S01]  /*13300*/  FADD.FTZ R5, R184, R5 ;  /* 0x00000005b8057221 */ /* 0x000fe20000010000 */
[----:B----4-:R-:W-:Y:S01]  /*13310*/  F2FP.BF16.PACK_AB R96, R13, R7 ;  /* 0x000000070d60723e */ /* 0x010fe200000010ff */
[----:B------:R-:W-:Y:S01]  /*13320*/  FADD.FTZ R6, R182, R6 ;  /* 0x00000006b6067221 */ /* 0x000fe20000010000 */
[----:B------:R-:W-:Y:S01]  /*13330*/  IADD3 R2, R229, R0, RZ ;  /* 0x00000000e5027210 */ /* 0x000fe20007ffe0ff */
[----:B------:R-:W-:Y:S01]  /*13340*/  FADD.FTZ R0, R90, R4 ;  /* 0x000000045a007221 */ /* 0x000fe20000010000 */
[----:B--2---:R-:W-:Y:S01]  /*13350*/  F2FP.BF16.PACK_AB R97, R14, R12 ;  /* 0x0000000c0e61723e */ /* 0x004fe200000010ff */
[----:B------:R-:W-:Y:S01]  /*13360*/  FADD.FTZ R5, R185, R5 ;  /* 0x00000005b9057221 */ /* 0x000fe20000010000 */
[----:B-1----:R-:W-:Y:S01]  /*13370*/  HMMA.16816.F32.BF16 R148, R160, R104, R44 ;  /* 0x00000068a094723c */ /* 0x002fe2000004182c */
[----:B------:R-:W-:-:S02]  /*13380*/  FADD.FTZ R0, R92, R0 ;  /* 0x000000005c007221 */ /* 0x000fc40000010000 */
[----:B------:R-:W-:Y:S01]  /*13390*/  FADD.FTZ R6, R181, R6 ;  /* 0x00000006b5067221 */ /* 0x000fe20000010000 */
[----:B-----5:R-:W-:Y:S01]  /*133a0*/  F2FP.BF16.PACK_AB R99, R26, R24 ;  /* 0x000000181a63723e */ /* 0x020fe200000010ff */
        /* <DEDUP_REMOVED lines=16> */
[----:B------:R-:W-:Y:S01]  /*134b0*/  MOV R16, c[0x0][0x32c] ;  /* 0x0000cb0000107a02 */ /* 0x000fe20000000f00 */
[----:B------:R-:W-:Y:S01]  /*134c0*/  HMMA.16816.F32.BF16 R128, R96, R120, R128 ;  /* 0x000000786080723c */ /* 0x000fe20000041880 */
[----:B------:R-:W-:Y:S02]  /*134d0*/  FADD.FTZ R0, R82, R5 ;  /* 0x0000000552007221 */ /* 0x000fe40000010000 */
[----:B------:R-:W-:Y:S01]  /*134e0*/  ISETP.GE.AND P0, PT, R16, 0x1, PT ;  /* 0x000000011000780c */ /* 0x000fe20003f06270 */
[----:B------:R-:W-:Y:S02]  /*134f0*/  FADD.FTZ R3, R24, R3 ;  /* 0x0000000318037221 */ /* 0x000fe40000010000 */
[----:B------:R-:W-:-:S02]  /*13500*/  FADD.FTZ R5, R27, R6 ;  /* 0x000000061b057221 */ /* 0x000fc40000010000 */
[----:B------:R-:W-:Y:S01]  /*13510*/  HMMA.16816.F32.BF16 R108, R96, R104, R76 ;  /* 0x00000068606c723c */ /* 0x000fe2000004184c */
[----:B------:R-:W-:Y:S02]  /*13520*/  FADD.FTZ R4, R15, R4 ;  /* 0x000000040f047221 */ /* 0x000fe40000010000 */
[----:B------:R-:W-:Y:S01]  /*13530*/  FADD.FTZ R247, R26, R3 ;  /* 0x000000031af77221 */ /* 0x000fe20000010000 */
[----:B------:R-:W-:Y:S01]  /*13540*/  IADD3 R3, R2, c[0x0][0x328], RZ ;  /* 0x0000ca0002037a10 */ /* 0x000fe20007ffe0ff */
[----:B------:R-:W-:Y:S02]  /*13550*/  FADD.FTZ R229, R83, R0 ;  /* 0x0000000053e57221 */ /* 0x000fe40000010000 */
[----:B------:R-:W-:Y:S01]  /*13560*/  FADD.FTZ R227, R70, R5 ;  /* 0x0000000546e37221 */ /* 0x000fe20000010000 */
[----:B---3--:R-:W-:Y:S01]  /*13570*/  HMMA.16816.F32.BF16 R156, R160, R8, R36 ;  /* 0x00000008a09c723c */ /* 0x008fe20000041824 */
[----:B------:R-:W-:-:S07]  /*13580*/  FADD.FTZ R246, R25, R4 ;  /* 0x0000000419f67221 */ /* 0x000fce0000010000 */
        /* <DEDUP_REMOVED lines=17> */
.L_x_2969:
[----:B------:R-:W-:-:S04]  /*136a0*/  MOV R2, 0x1 ;  /* 0x0000000100027802 */ /* 0x000fc80000000f00 */
[----:B------:R-:W-:-:S13]  /*136b0*/  ISETP.NE.AND P0, PT, R2, c[0x0][0x32c], PT ;  /* 0x0000cb0002007a0c */ /* 0x000fda0003f05270 */
[----:B------:R-:W-:-:S05]  /*136c0*/  @P0 IMAD.HI.U32 R2, R0, c[0x0][0x330], RZ ;  /* 0x0000cc0000020a27 */ /* 0x000fca00078e00ff */
[----:B------:R-:W-:Y:S02]  /*136d0*/  @P0 SHF.R.U32.HI R0, RZ, c[0x0][0x334], R2 ;  /* 0x0000cd00ff000a19 */ /* 0x000fe40000011602 */
.L_x_2970:
[----:B------:R-:W-:Y:S05]  /*136e0*/  BSYNC B0 ;  /* 0x0000000000007941 */ /* 0x000fea0003800000 */
.L_x_2968:
[----:B------:R-:W-:-:S05]  /*136f0*/  MOV R2, c[0x0][0x32c] ;  /* 0x0000cb0000027a02 */ /* 0x000fca0000000f00 */
[----:B------:R-:W-:-:S05]  /*13700*/  IMAD R0, R0, R2, c[0x0][0x32c] ;  /* 0x0000cb0000007624 */ /* 0x000fca00078e0202 */
[----:B------:R-:W-:-:S04]  /*13710*/  IMNMX R3, R3, R0, PT ;  /* 0x0000000003037217 */ /* 0x000fc80003800200 */
.L_x_2967:
        /* <DEDUP_REMOVED lines=11> */
.L_x_3002:
        /* <DEDUP_REMOVED lines=24> */
[----:B------:R-:W2:Y:S04]  /*13950*/  LDL.64 R6, [R1+0x20] ;  /* 0x0000200001067983 */ /* 0x000ea80000100a00 */
[----:B------:R-:W-:Y:S02]  /*13960*/  IMAD R0, R0, c[0x0][0x208], RZ ;  /* 0x0000820000007a24 */ /* 0x000fe400078e02ff */
[----:B------:R-:W3:Y:S02]  /*13970*/  LDL R5, [R1+0x28] ;  /* 0x0000280001057983 */ /* 0x000ee40000100800 */
[----:B------:R-:W-:Y:S04]  /*13980*/  IMAD R0, R216, c[0x0][0x20c], R0 ;  /* 0x00008300d8007a24 */ /* 0x000fe800078e0200 */
[----:B------:R-:W-:Y:S01]  /*13990*/  IMAD.IADD R3, R3, 0x1, R0 ;  /* 0x0000000103037824 */ /* 0x000fe200078e0200 */
[----:B------:R-:W-:Y:S03]  /*139a0*/  SHF.R.S32.HI R0, RZ, 0x1f, R215 ;  /* 0x0000001fff007819 */ /* 0x000fe600000114d7 */
[C---:B------:R-:W-:Y:S04]  /*139b0*/  IMAD.WIDE.U32 R2, R215.reuse, c[0x0][0x218], R2 ;  /* 0x00008600d7027a25 */ /* 0x040fe800078e0002 */
        /* <DEDUP_REMOVED lines=10> */
.L_x_3142:
[----:B------:R-:W-:-:S05]  /*13a60*/  BRA.DIV ~URZ, `(.L_x_2975) ;  /* 0x00013d627f007947 */ /* 0x000fca000b800000 */
[----:B------:R-:W3:Y:S01]  /*13a70*/  SHFL.IDX PT, R2, R0, RZ, 0x181f ;  /* 0x00181fff00027589 */ /* 0x000ee200000e0000 */
[----:B------:R-:W-:Y:S03]  /*13a80*/  LOP3.LUT P2, RZ, R208, 0x100, RZ, 0xc0, !PT ;  /* 0x00000100d0ff7812 */ /* 0x000fe6000784c0ff */
        /* <DEDUP_REMOVED lines=20> */
.L_x_3143:
[----:B-1----:R-:W-:Y:S02]  /*13bd0*/  LOP3.LUT P1, RZ, R208, 0x100, RZ, 0xc0, !PT ;  /* 0x00000100d0ff7812 */ /* 0x002fe4000782c0ff */
[----:B----4-:R-:W-:Y:S05]  /*13be0*/  IADD3 R2, P0, R0, R5, RZ ;  /* 0x0000000500027210 */ /* 0x010fea0007f1e0ff */
[----:B------:R-:W-:Y:S06]  /*13bf0*/  IMAD.X R3, R4, 0x1, R6, P0 ;  /* 0x0000000104037824 */ /* 0x000fec00000e0606 */
[----:B------:R-:W-:Y:S01]  /*13c00*/  @!PT LDS RZ, [RZ] ;  /* 0x00000000fffff984 */ /* 0x000fe20000000800 */
[----:B------:R-:W-:Y:S01]  /*13c10*/  @!PT LDS RZ, [RZ] ;  /* 0x00000000fffff984 */ /* 0x000fe20000000800 */
[----:B------:R-:W-:Y:S01]  /*13c20*/  @!PT LDS RZ, [RZ] ;  /* 0x00000000fffff984 */ /* 0x000fe20000000800 */
[----:B------:R1:W-:Y:S02]  /*13c30*/  LDGSTS.E.BYPASS.LTC128B.128 [R210+0x2100], [R2.64], !P1 ;  /* 0x0210000002d27fae */ /* 0x0003e4000c901d48 */
.L_x_2973:
[----:B-1-34-:R-:W-:Y:S05]  /*13c40*/  BSYNC B0 ;  /* 0x0000000000007941 */ /* 0x01afea0003800000 */
.L_x_2972:
        /* <DEDUP_REMOVED lines=142> */
.L_x_3144:
[----:B------:R-:W-:-:S05]  /*14530*/  BRA.DIV ~URZ, `(.L_x_2979) ;  /* 0x000137f27f007947 */ /* 0x000fca000b800000 */
[----:B------:R-:W3:Y:S01]  /*14540*/  SHFL.IDX PT, R2, R0, RZ, 0x181f ;  /* 0x00181fff00027589 */ /* 0x000ee200000e0000 */
[----:B------:R-:W-:Y:S02]  /*14550*/  LOP3.LUT P1, RZ, R208, 0x100, RZ, 0xc0, !PT ;  /* 0x00000100d0ff7812 */ /* 0x000fe4000782c0ff */
[-C--:B---3--:R-:W-:Y:S05]  /*14560*/  IADD3 R2, P0, R2, R85.reuse, RZ ;  /* 0x0000005502027210 */ /* 0x088fea0007f1e0ff */
[--C-:B--2---:R-:W-:Y:S06]  /*14570*/  IMAD.X R3, R87, 0x1, R86.reuse, P0 ;  /* 0x0000000157037824 */ /* 0x104fec00000e0656 */
        /* <DEDUP_REMOVED lines=20> */
.L_x_3145:
[----:B----4-:R-:W-:Y:S02]  /*146c0*/  LOP3.LUT P1, RZ, R208, 0x100, RZ, 0xc0, !PT ;  /* 0x00000100d0ff7812 */ /* 0x010fe4000782c0ff */
[----:B--2---:R-:W-:Y:S05]  /*146d0*/  IADD3 R2, P0, R0, R85, RZ ;  /* 0x0000005500027210 */ /* 0x004fea0007f1e0ff */
[----:B-1----:R-:W-:Y:S06]  /*146e0*/  IMAD.X R3, R84, 0x1, R86, P0 ;  /* 0x0000000154037824 */ /* 0x002fec00000e0656 */
[----:B------:R-:W-:Y:S01]  /*146f0*/  @!PT LDS RZ, [RZ] ;  /* 0x00000000fffff984 */ /* 0x000fe20000000800 */
[----:B------:R-:W-:Y:S01]  /*14700*/  @!PT LDS RZ, [RZ] ;  /* 0x00000000fffff984 */ /* 0x000fe20000000800 */
[----:B------:R-:W-:Y:S01]  /*14710*/  @!PT LDS RZ, [RZ] ;  /* 0x00000000fffff984 */ /* 0x000fe20000000800 */
[----:B------:R1:W-:Y:S02]  /*14720*/  LDGSTS.E.BYPASS.LTC128B.128 [R210+0x4900], [R2.64], !P1 ;  /* 0x0490000002d27fae */ /* 0x0003e4000c901d48 */
.L_x_2977:
[----:B------:R-:W-:Y:S05]  /*14730*/  BSYNC B0 ;  /* 0x0000000000007941 */ /* 0x000fea0003800000 */
.L_x_2976:
[----:B------:R-:W2:Y:S01]  /*14740*/  LDL R84, [R1+0x44] ;  /* 0x0000440001547983 */ /* 0x000ea20000100800 */
[----:B------:R-:W-:Y:S01]  /*14750*/  IMAD.MOV.U32 R85, RZ, RZ, c[0x0][0x2c4] ;  /* 0x0000b100ff557624 */ /* 0x000fe200078e00ff */
[----:B------:R-:W-:Y:S02]  /*14760*/  LOP3.LUT R166, RZ, c[0x0][0x324], RZ, 0x33, !PT ;  /* 0x0000c900ffa67a12 */ /* 0x000fe400078e33ff */
[----:B------:R-:W2:Y:S02]  /*14770*/  LDL R0, [R1+0x4c] ;  /* 0x00004c0001007983 */ /* 0x000ea40000100800 */
[----:B------:R-:W-:Y:S02]  /*14780*/  ISETP.NE.AND P0, PT, R85, 0x1, PT ;  /* 0x000000015500780c */ /* 0x000fe40003f05270 */
[----:B-1----:R-:W3:Y:S04]  /*14790*/  LDL R2, [R1+0x4] ;  /* 0x0000040001027983 */ /* 0x002ee80000100800 */
[----:B------:R-:W4:Y:S04]  /*147a0*/  LDL R3, [R1] ;  /* 0x0000000001037983 */ /* 0x000f280000100800 */
[----:B------:R-:W0:Y:S01]  /*147b0*/  LDGDEPBAR ;  /* 0x00000000000079af */ /* 0x000e220000000000 */
[----:B--2---:R-:W-:Y:S04]  /*147c0*/  IMAD.IADD R164, R0, 0x1, R84 ;  /* 0x0000000100a47824 */ /* 0x004fe800078e0254 */
[----:B------:R-:W-:Y:S05]  /*147d0*/  @P0 IMAD.HI.U32 R0, R164, c[0x0][0x2c8], RZ ;  /* 0x0000b200a4000a27 */ /* 0x000fea00078e00ff */
[----:B------:R-:W-:Y:S01]  /*147e0*/  @P0 SHF.R.U32.HI R164, RZ, c[0x0][0x2cc], R0 ;  /* 0x0000b300ffa40a19 */ /* 0x000fe20000011600 */
[----:B------:R-:W-:Y:S05]  /*147f0*/  IMAD R0, R214, -0x50, RZ ;  /* 0xffffffb0d6007824 */ /* 0x000fea00078e02ff */
[----:B---3--:R-:W-:Y:S04]  /*14800*/  IADD3 R2, -R2, 0x1, R0 ;  /* 0x0000000102027810 */ /* 0x008fe80007ffe100 */
[----:B----4-:R-:W-:Y:S04]  /*14810*/  IADD3 R84, -R252, R2, R3 ;  /* 0x00000002fc547210 */ /* 0x010fe80007ffe103 */
[----:B------:R-:W-:Y:S01]  /*14820*/  IADD3 R165, R84, c[0x0][0x328], RZ ;  /* 0x0000ca0054a57a10 */ /* 0x000fe20007ffe0ff */
[----:B------:R-:W-:-:S05]  /*14830*/  BRA.DIV ~URZ, `(.L_x_2980) ;  /* 0x000139e27f007947 */ /* 0x000fca000b800000 */
[----:B------:R1:W2:Y:S02]  /*14840*/  SHFL.IDX PT, R2, R164, RZ, 0x1c1f ;  /* 0x001c1fffa4027589 */ /* 0x0002a400000e0000 */
.L_x_3146:
[-C--:B--2---:R-:W-:Y:S01]  /*14850*/  IADD3 R87, R165, R2.reuse, RZ ;  /* 0x00000002a5577210 */ /* 0x084fe20007ffe0ff */
[----:B------:R-:W-:Y:S02]  /*14860*/  IMAD.MOV.U32 R3, RZ, RZ, c[0x0][0x32c] ;  /* 0x0000cb00ff037624 */ /* 0x000fe400078e00ff */
[----:B------:R-:W-:Y:S03]  /*14870*/  IMAD.IADD R166, R166, 0x1, R84 ;  /* 0x00000001a6a67824 */ /* 0x000fe600078e0254 */
[----:B------:R-:W-:Y:S02]  /*14880*/  ISETP.GE.AND P0, PT, R3, 0x1, PT ;  /* 0x000000010300780c */ /* 0x000fe40003f06270 */
[----:B------:R-:W-:Y:S11]  /*14890*/  IADD3 R85, R166, R2, RZ ;  /* 0x00000002a6557210 */ /* 0x000ff60007ffe0ff */
[----:B------:R-:W-:-:S05]  /*148a0*/  @!P0 BRA `(.L_x_2981) ;  /* 0x000001a000008947 */ /* 0x000fca0003800000 */
[----:B------:R-:W2:Y:S01]  /*148b0*/  LDL R3, [R1] ;  /* 0x0000000001037983 */ /* 0x000ea20000100800 */
[----:B------:R-:W-:Y:S01]  /*148c0*/  BSSY B0, `(.L_x_2982) ;  /* 0x0000012000007945 */ /* 0x000fe20003800000 */
[----:B--2---:R-:W-:Y:S04]  /*148d0*/  IADD3 R2, -R252, R3, R2 ;  /* 0x00000003fc027210 */ /* 0x004fe80007ffe102 */
        /* <DEDUP_REMOVED lines=11> */
.L_x_2983:
[----:B------:R-:W-:Y:S04]  /*14990*/  MOV R3, c[0x0][0x32c] ;  /* 0x0000cb0000037a02 */ /* 0x000fe80000000f00 */
[----:B------:R-:W-:Y:S11]  /*149a0*/  ISETP.NE.AND P0, PT, R3, 0x1, PT ;  /* 0x000000010300780c */ /* 0x000ff60003f05270 */
[----:B------:R-:W-:Y:S02]  /*149b0*/  @!UPT UIADD3 URZ, URZ, URZ, URZ ;  /* 0x0000003f3f3ff290 */ /* 0x000fe4000fffe03f */
[----:B------:R-:W-:Y:S05]  /*149c0*/  @P0 IMAD.HI.U32 R3, R2, c[0x0][0x330], RZ ;  /* 0x0000cc0002030a27 */ /* 0x000fea00078e00ff */
[----:B------:R-:W-:Y:S02]  /*149d0*/  @P0 SHF.R.U32.HI R2, RZ, c[0x0][0x334], R3 ;  /* 0x0000cd00ff020a19 */ /* 0x000fe40000011603 */
.L_x_2984:
[----:B------:R-:W-:Y:S05]  /*149e0*/  BSYNC B0 ;  /* 0x0000000000007941 */ /* 0x000fea0003800000 */
.L_x_2982:
[----:B------:R-:W2:Y:S02]  /*149f0*/  LDL R3, [R1+0x4] ;  /* 0x0000040001037983 */ /* 0x000ea40000100800 */
[----:B--2---:R-:W-:Y:S04]  /*14a00*/  IMAD.IADD R3, R0, 0x1, -R3 ;  /* 0x0000000100037824 */ /* 0x004fe800078e0a03 */
[----:B------:R-:W-:Y:S05]  /*14a10*/  IMAD R2, R2, c[0x0][0x32c], R3 ;  /* 0x0000cb0002027a24 */ /* 0x000fea00078e0203 */
[----:B------:R-:W-:Y:S02]  /*14a20*/  IMNMX R85, R85, R2, !PT ;  /* 0x0000000255557217 */ /* 0x000fe40007800200 */
[----:B------:R-:W-:Y:S04]  /*14a30*/  IADD3 R2, R2, c[0x0][0x32c], RZ ;  /* 0x0000cb0002027a10 */ /* 0x000fe80007ffe0ff */
[----:B------:R-:W-:Y:S02]  /*14a40*/  IMNMX R87, R87, R2, PT ;  /* 0x0000000257577217 */ /* 0x000fe40003800200 */
.L_x_2981:
[----:B------:R-:W-:-:S05]  /*14a50*/  BRA.DIV ~URZ, `(.L_x_2985) ;  /* 0x000138327f007947 */ /* 0x000fca000b800000 */
[----:B------:R2:W3:Y:S02]  /*14a60*/  SHFL.IDX PT, R2, R164, 0x1, 0x1c1f ;  /* 0x003c1f00a4027f89 */ /* 0x0004e400000e0000 */
.L_x_3147:
[----:B---3--:R-:W-:Y:S01]  /*14a70*/  IADD3 R86, R165, R2, RZ ;  /* 0x00000002a5567210 */ /* 0x008fe20007ffe0ff */
[----:B------:R-:W-:Y:S02]  /*14a80*/  IMAD.MOV.U32 R3, RZ, RZ, c[0x0][0x32c] ;  /* 0x0000cb00ff037624 */ /* 0x000fe400078e00ff */
[----:B------:R-:W-:Y:S03]  /*14a90*/  IMAD.IADD R84, R166, 0x1, R2 ;  /* 0x00000001a6547824 */ /* 0x000fe600078e0202 */
[----:B------:R-:W-:Y:S11]  /*14aa0*/  ISETP.GE.AND P0, PT, R3, 0x1, PT ;  /* 0x000000010300780c */ /* 0x000ff60003f06270 */
[----:B------:R-:W-:Y:S02]  /*14ab0*/  @!UPT UIADD3 URZ, URZ, URZ, URZ ;  /* 0x0000003f3f3ff290 */ /* 0x000fe4000fffe03f */
[----:B------:R-:W-:-:S05]  /*14ac0*/  @!P0 BRA `(.L_x_2986) ;  /* 0x000001a000008947 */ /* 0x000fca0003800000 */
[----:B------:R-:W3:Y:S01]  /*14ad0*/  LDL R3, [R1] ;  /* 0x0000000001037983 */ /* 0x000ee20000100800 */
[----:B------:R-:W-:Y:S01]  /*14ae0*/  BSSY B0, `(.L_x_2987) ;  /* 0x0000012000007945 */ /* 0x000fe20003800000 */
[----:B---3--:R-:W-:Y:S04]  /*14af0*/  IADD3 R2, -R252, R3, R2 ;  /* 0x00000003fc027210 */ /* 0x008fe80007ffe102 */
        /* <DEDUP_REMOVED lines=11> */
.L_x_2988:
[----:B------:R-:W-:Y:S04]  /*14bb0*/  MOV R3, c[0x0][0x32c] ;  /* 0x0000cb0000037a02 */ /* 0x000fe80000000f00 */
[----:B------:R-:W-:Y:S11]  /*14bc0*/  ISETP.NE.AND P0, PT, R3, 0x1, PT ;  /* 0x000000010300780c */ /* 0x000ff60003f05270 */
[----:B------:R-:W-:Y:S02]  /*14bd0*/  @!UPT UIADD3 URZ, URZ, URZ, URZ ;  /* 0x0000003f3f3ff290 */ /* 0x000fe4000fffe03f */
[----:B------:R-:W-:Y:S05]  /*14be0*/  @P0 IMAD.HI.U32 R3, R2, c[0x0][0x330], RZ ;  /* 0x0000cc0002030a27 */ /* 0x000fea00078e00ff */
[----:B------:R-:W-:Y:S02]  /*14bf0*/  @P0 SHF.R.U32.HI R2, RZ, c[0x0][0x334], R3 ;  /* 0x0000cd00ff020a19 */ /* 0x000fe40000011603 */
.L_x_2989:
[----:B------:R-:W-:Y:S05]  /*14c00*/  BSYNC B0 ;  /* 0x0000000000007941 */ /* 0x000fea0003800000 */
.L_x_2987:
[----:B------:R-:W3:Y:S02]  /*14c10*/  LDL R3, [R1+0x4] ;  /* 0x0000040001037983 */ /* 0x000ee40000100800 */
[----:B---3--:R-:W-:Y:S04]  /*14c20*/  IMAD.IADD R3, R0, 0x1, -R3 ;  /* 0x0000000100037824 */ /* 0x008fe800078e0a03 */
[----:B------:R-:W-:Y:S05]  /*14c30*/  IMAD R2, R2, c[0x0][0x32c], R3 ;  /* 0x0000cb0002027a24 */ /* 0x000fea00078e0203 */
[----:B------:R-:W-:Y:S02]  /*14c40*/  IMNMX R84, R84, R2, !PT ;  /* 0x0000000254547217 */ /* 0x000fe40007800200 */
[----:B------:R-:W-:Y:S04]  /*14c50*/  IADD3 R2, R2, c[0x0][0x32c], RZ ;  /* 0x0000cb0002027a10 */ /* 0x000fe80007ffe0ff */
[----:B------:R-:W-:Y:S02]  /*14c60*/  IMNMX R86, R86, R2, PT ;  /* 0x0000000256567217 */ /* 0x000fe40003800200 */
.L_x_2986:
[----:B------:R-:W-:-:S05]  /*14c70*/  BRA.DIV ~URZ, `(.L_x_2990) ;  /* 0x000136827f007947 */ /* 0x000fca000b800000 */
[----:B------:R3:W4:Y:S02]  /*14c80*/  SHFL.IDX PT, R94, R164, 0x2, 0x1c1f ;  /* 0x005c1f00a45e7f89 */ /* 0x00072400000e0000 */
.L_x_3148:
[----:B----4-:R-:W-:Y:S01]  /*14c90*/  IADD3 R3, R165, R94, RZ ;  /* 0x0000005ea5037210 */ /* 0x010fe20007ffe0ff */
[----:B------:R-:W-:Y:S05]  /*14ca0*/  IMAD.MOV.U32 R2, RZ, RZ, c[0x0][0x32c] ;  /* 0x0000cb00ff027624 */ /* 0x000fea00078e00ff */
[----:B------:R-:W-:Y:S01]  /*14cb0*/  ISETP.GE.AND P0, PT, R2, 0x1, PT ;  /* 0x000000010200780c */ /* 0x000fe20003f06270 */
[----:B------:R-:W-:Y:S11]  /*14cc0*/  IMAD.IADD R2, R166, 0x1, R94 ;  /* 0x00000001a6027824 */ /* 0x000ff600078e025e */
[----:B------:R-:W-:Y:S01]  /*14cd0*/  @!UPT UIADD3 URZ, URZ, URZ, URZ ;  /* 0x0000003f3f3ff290 */ /* 0x000fe2000fffe03f */
[----:B------:R-:W-:-:S05]  /*14ce0*/  @!P0 BRA `(.L_x_2991) ;  /* 0x000001a000008947 */ /* 0x000fca0003800000 */
[----:B------:R-:W4:Y:S01]  /*14cf0*/  LDL R167, [R1] ;  /* 0x0000000001a77983 */ /* 0x000f220000100800 */
[----:B------:R-:W-:Y:S01]  /*14d00*/  BSSY B0, `(.L_x_2992) ;  /* 0x0000012000007945 */ /* 0x000fe20003800000 */
[----:B----4-:R-:W-:Y:S04]  /*14d10*/  IADD3 R94, -R252, R167, R94 ;  /* 0x000000a7fc5e7210 */ /* 0x010fe80007ffe15e */
        /* <DEDUP_REMOVED lines=11> */
.L_x_2993:
[----:B------:R-:W-:Y:S04]  /*14dd0*/  MOV R167, c[0x0][0x32c] ;  /* 0x0000cb0000a77a02 */ /* 0x000fe80000000f00 */
[----:B------:R-:W-:Y:S11]  /*14de0*/  ISETP.NE.AND P0, PT, R167, 0x1, PT ;  /* 0x00000001a700780c */ /* 0x000ff60003f05270 */
[----:B------:R-:W-:Y:S02]  /*14df0*/  @!UPT UIADD3 URZ, URZ, URZ, URZ ;  /* 0x0000003f3f3ff290 */ /* 0x000fe4000fffe03f */
[----:B------:R-:W-:Y:S05]  /*14e00*/  @P0 IMAD.HI.U32 R167, R94, c[0x0][0x330], RZ ;  /* 0x0000cc005ea70a27 */ /* 0x000fea00078e00ff */
[----:B------:R-:W-:Y:S02]  /*14e10*/  @P0 SHF.R.U32.HI R94, RZ, c[0x0][0x334], R167 ;  /* 0x0000cd00ff5e0a19 */ /* 0x000fe400000116a7 */
.L_x_2994:
[----:B------:R-:W-:Y:S05]  /*14e20*/  BSYNC B0 ;  /* 0x0000000000007941 */ /* 0x000fea0003800000 */
.L_x_2992:
[----:B------:R-:W4:Y:S02]  /*14e30*/  LDL R167, [R1+0x4] ;  /* 0x0000040001a77983 */ /* 0x000f240000100800 */
[----:B----4-:R-:W-:Y:S04]  /*14e40*/  IMAD.IADD R167, R0, 0x1, -R167 ;  /* 0x0000000100a77824 */ /* 0x010fe800078e0aa7 */
[----:B------:R-:W-:Y:S05]  /*14e50*/  IMAD R94, R94, c[0x0][0x32c], R167 ;  /* 0x0000cb005e5e7a24 */ /* 0x000fea00078e02a7 */
[----:B------:R-:W-:Y:S02]  /*14e60*/  IMNMX R2, R2, R94, !PT ;  /* 0x0000005e02027217 */ /* 0x000fe40007800200 */
[----:B------:R-:W-:Y:S04]  /*14e70*/  IADD3 R94, R94, c[0x0][0x32c], RZ ;  /* 0x0000cb005e5e7a10 */ /* 0x000fe80007ffe0ff */
[----:B------:R-:W-:Y:S02]  /*14e80*/  IMNMX R3, R3, R94, PT ;  /* 0x0000005e03037217 */ /* 0x000fe40003800200 */
.L_x_2991:
[C---:B------:R-:W-:Y:S02]  /*14e90*/  ISETP.GE.AND P0, PT, R0.reuse, 0x9, PT ;  /* 0x000000090000780c */ /* 0x040fe40003f06270 */
[----:B------:R-:W-:Y:S02]  /*14ea0*/  ISETP.GE.AND P1, PT, R0, 0xa, PT ;  /* 0x0000000a0000780c */ /* 0x000fe40003f26270 */
[----:B------:R-:W-:Y:S02]  /*14eb0*/  LOP3.LUT R208, R208, 0xfffffff7, RZ, 0xc0, !PT ;  /* 0xfffffff7d0d07812 */ /* 0x000fe400078ec0ff */
[C---:B------:R-:W-:Y:S02]  /*14ec0*/  ISETP.GE.AND P3, PT, R0.reuse, 0x19, PT ;  /* 0x000000190000780c */ /* 0x040fe40003f66270 */
[C---:B------:R-:W-:Y:S02]  /*14ed0*/  ISETP.GE.AND P5, PT, R0.reuse, 0x21, PT ;  /* 0x000000210000780c */ /* 0x040fe40003fa6270 */
[----:B------:R-:W-:Y:S02]  /*14ee0*/  ISETP.GE.AND P6, PT, R0, 0x29, PT ;  /* 0x000000290000780c */ /* 0x000fe40003fc6270 */
[----:B------:R-:W-:Y:S02]  /*14ef0*/  LOP3.LUT R209, R209, 0xffffffbf, RZ, 0xc0, !PT ;  /* 0xffffffbfd1d17812 */ /* 0x000fe400078ec0ff */
[----:B------:R-:W-:Y:S02]  /*14f00*/  @P0 LOP3.LUT R208, R208, 0x8, RZ, 0xfc, !PT ;  /* 0x00000008d0d00812 */ /* 0x000fe400078efcff */
[----:B------:R-:W-:Y:S02]  /*14f10*/  ISETP.GT.AND P0, PT, R85, 0x8, !P0 ;  /* 0x000000085500780c */ /* 0x000fe40004704270 */
        /* <DEDUP_REMOVED lines=14> */
[----:B------:R-:W-:Y:S02]  /*15000*/  ISETP.GT.AND P0, PT, R85, 0x11, !P1 ;  /* 0x000000115500780c */ /* 0x000fe40004f04270 */
[----:B------:R-:W-:Y:S07]  /*15010*/  FSEL R184, R20, -INF , !P2 ;  /* 0xff80000014b87808 */ /* 0x000fee0005000000 */
[----:B------:R-:W-:Y:S02]  /*15020*/  @P1 LOP3.LUT R208, R208, 0x10, RZ, 0xfc, !PT ;  /* 0x00000010d0d01812 */ /* 0x000fe400078efcff */
[----:B------:R-:W-:Y:S02]  /*15030*/  ISETP.LT.OR P1, PT, R87, 0x12, P0 ;  /* 0x000000125700780c */ /* 0x000fe40000721670 */
[----:B------:R-:W-:Y:S02]  /*15040*/  LOP3.LUT R208, R208, 0xffffffdf, RZ, 0xc0, !PT ;  /* 0xffffffdfd0d07812 */ /* 0x000fe400078ec0ff */
[----:B------:R-:W-:Y:S02]  /*15050*/  ISETP.GT.AND P0, PT, R85, 0x18, !P3 ;  /* 0x000000185500780c */ /* 0x000fe40005f04270 */
[----:B------:R-:W-:Y:S02]  /*15060*/  @P3 LOP3.LUT R208, R208, 0x20, RZ, 0xfc, !PT ;  /* 0x00000020d0d03812 */ /* 0x000fe400078efcff */
[----:B------:R-:W-:Y:S02]  /*15070*/  ISETP.GE.AND P3, PT, R0, 0x1a, PT ;  /* 0x0000001a0000780c */ /* 0x000fe40003f66270 */
[----:B------:R-:W-:Y:S02]  /*15080*/  LOP3.LUT R208, R208, 0xffffffbf, RZ, 0xc0, !PT ;  /* 0xffffffbfd0d07812 */ /* 0x000fe400078ec0ff */
[----:B------:R-:W-:Y:S02]  /*15090*/  ISETP.LT.OR P4, PT, R87, 0x19, P0 ;  /* 0x000000195700780c */ /* 0x000fe40000781670 */
[----:B------:R-:W-:Y:S02]  /*150a0*/  ISETP.GT.AND P0, PT, R85, 0x19, !P3 ;  /* 0x000000195500780c */ /* 0x000fe40005f04270 */
[----:B------:R-:W-:Y:S02]  /*150b0*/  FSEL R183, R21, -INF , !P1 ;  /* 0xff80000015b77808 */ /* 0x000fe40004800000 */
[----:B------:R-:W-:Y:S03]  /*150c0*/  FSEL R180, R32, -INF , !P4 ;  /* 0xff80000020b47808 */ /* 0x000fe60006000000 */
[----:B------:R-:W-:Y:S02]  /*150d0*/  @P3 LOP3.LUT R208, R208, 0x40, RZ, 0xfc, !PT ;  /* 0x00000040d0d03812 */ /* 0x000fe400078efcff */
[----:B------:R-:W-:Y:S02]  /*150e0*/  ISETP.LT.OR P3, PT, R87, 0x1a, P0 ;  /* 0x0000001a5700780c */ /* 0x000fe40000761670 */
[----:B------:R-:W-:Y:S02]  /*150f0*/  ISETP.GT.AND P0, PT, R85, 0x20, !P5 ;  /* 0x000000205500780c */ /* 0x000fe40006f04270 */
[----:B------:R-:W-:Y:S02]  /*15100*/  LOP3.LUT R208, R208, 0xffffff7f, RZ, 0xc0, !PT ;  /* 0xffffff7fd0d07812 */ /* 0x000fe400078ec0ff */
[----:B------:R-:W-:Y:S02]  /*15110*/  ISETP.LT.OR P0, PT, R87, 0x21, P0 ;  /* 0x000000215700780c */ /* 0x000fe40000701670 */
[----:B------:R-:W-:Y:S02]  /*15120*/  @P5 LOP3.LUT R208, R208, 0x80, RZ, 0xfc, !PT ;  /* 0x00000080d0d05812 */ /* 0x000fe400078efcff */
[----:B------:R-:W-:Y:S02]  /*15130*/  ISETP.GE.AND P5, PT, R0, 0x22, PT ;  /* 0x000000220000780c */ /* 0x000fe40003fa6270 */
[----:B------:R-:W-:Y:S02]  /*15140*/  LOP3.LUT R208, R208, 0xfffffdff, RZ, 0xc0, !PT ;  /* 0xfffffdffd0d07812 */ /* 0x000fe400078ec0ff */
[----:B------:R-:W-:Y:S02]  /*15150*/  FSEL R179, R33, -INF , !P3 ;  /* 0xff80000021b37808 */ /* 0x000fe40005800000 */
[----:B------:R-:W-:Y:S04]  /*15160*/  LOP3.LUT R208, R208, 0xfff7ffff, RZ, 0xc0, !PT ;  /* 0xfff7ffffd0d07812 */ /* 0x000fe800078ec0ff */
[----:B------:R-:W-:Y:S02]  /*15170*/  @P0 LOP3.LUT R208, R208, 0x80000, RZ, 0xfc, !PT ;  /* 0x00080000d0d00812 */ /* 0x000fe400078efcff */
[----:B------:R-:W-:Y:S02]  /*15180*/  ISETP.GT.AND P0, PT, R85, 0x21, !P5 ;  /* 0x000000215500780c */ /* 0x000fe40006f04270 */
        /* <DEDUP_REMOVED lines=14> */
[----:B------:R-:W-:Y:S02]  /*15270*/  ISETP.GE.AND P6, PT, R0, 0x31, PT ;  /* 0x000000310000780c */ /* 0x000fe40003fc6270 */
[----:B------:R-:W-:Y:S04]  /*15280*/  LOP3.LUT R208, R208, 0xffffefff, RZ, 0xc0, !PT ;  /* 0xffffefffd0d07812 */ /* 0x000fe800078ec0ff */
[----:B------:R-:W-:Y:S05]  /*15290*/  LOP3.LUT R208, R208, 0xffefffff, RZ, 0xc0, !PT ;  /* 0xffefffffd0d07812 */ /* 0x000fea00078ec0ff */
        /* <DEDUP_REMOVED lines=32> */
[----:B------:R-:W-:Y:S02]  /*154a0*/  LOP3.LUT R208, R208, 0xfffbffff, RZ, 0xc0, !PT ;  /* 0xfffbffffd0d07812 */ /* 0x000fe400078ec0ff */
[----:B------:R-:W-:Y:S02]  /*154b0*/  ISETP.GE.AND P6, PT, R0, 0x42, PT ;  /* 0x000000420000780c */ /* 0x000fe40003fc6270 */
[----:B------:R-:W-:Y:S07]  /*154c0*/  LOP3.LUT R208, R208, 0xefffffff, RZ, 0xc0, !PT ;  /* 0xefffffffd0d07812 */ /* 0x000fee00078ec0ff */
[----:B------:R-:W-:Y:S02]  /*154d0*/  @P0 LOP3.LUT R208, R208, 0x10000000, RZ, 0xfc, !PT ;  /* 0x10000000d0d00812 */ /* 0x000fe400078efcff */
[----:B------:R-:W-:Y:S02]  /*154e0*/  ISETP.GT.AND P0, PT, R85, 0x41, !P6 ;  /* 0x000000415500780c */ /* 0x000fe40007704270 */
[----:B------:R-:W-:Y:S02]  /*154f0*/  @P6 LOP3.LUT R208, R208, 0x40000, RZ, 0xfc, !PT ;  /* 0x00040000d0d06812 */ /* 0x000fe400078efcff */
[----:B------:R-:W-:Y:S02]  /*15500*/  ISETP.LT.OR P0, PT, R87, 0x42, P0 ;  /* 0x000000425700780c */ /* 0x000fe40000701670 */
[----:B------:R-:W-:Y:S02]  /*15510*/  ISETP.GE.AND P6, PT, R0, 0x1, PT ;  /* 0x000000010000780c */ /* 0x000fe40003fc6270 */
[----:B------:R-:W-:Y:S09]  /*15520*/  LOP3.LUT R208, R208, 0xf7ffffff, RZ, 0xc0, !PT ;  /* 0xf7ffffffd0d07812 */ /* 0x000ff200078ec0ff */
[----:B------:R-:W-:Y:S02]  /*15530*/  @P0 LOP3.LUT R208, R208, 0x8000000, RZ, 0xfc, !PT ;  /* 0x08000000d0d00812 */ /* 0x000fe400078efcff */
[----:B------:R-:W-:Y:S02]  /*15540*/  ISETP.GT.AND P0, PT, R85, RZ, !P6 ;  /* 0x000000ff5500720c */ /* 0x000fe40007704270 */
[----:B------:R-:W-:Y:S02]  /*15550*/  @P6 LOP3.LUT R209, R209, 0x40, RZ, 0xfc, !PT ;  /* 0x00000040d1d16812 */ /* 0x000fe400078efcff */
[----:B------:R-:W-:Y:S02]  /*15560*/  ISETP.LT.OR P0, PT, R87, 0x1, P0 ;  /* 0x000000015700780c */ /* 0x000fe40000701670 */
[----:B------:R-:W-:Y:S02]  /*15570*/  ISETP.GE.AND P6, PT, R0, 0x2, PT ;  /* 0x000000020000780c */ /* 0x000fe40003fc6270 */
[----:B------:R-:W-:Y:S02]  /*15580*/  LOP3.LUT R208, R208, 0xfffffffe, RZ, 0xc0, !PT ;  /* 0xfffffffed0d07812 */ /* 0x000fe400078ec0ff */
[----:B------:R-:W-:Y:S02]  /*15590*/  LOP3.LUT R209, R209, 0xffffff7f, RZ, 0xc0, !PT ;  /* 0xffffff7fd1d17812 */ /* 0x000fe400078ec0ff */
[----:B------:R-:W-:Y:S05]  /*155a0*/  LOP3.LUT R208, R208, 0xbfffffff, RZ, 0xc0, !PT ;  /* 0xbfffffffd0d07812 */ /* 0x000fea00078ec0ff */
[----:B------:R-:W-:Y:S02]  /*155b0*/  @P0 LOP3.LUT R208, R208, 0x40000000, RZ, 0xfc, !PT ;  /* 0x40000000d0d00812 */ /* 0x000fe400078efcff */
[----:B------:R-:W-:Y:S02]  /*155c0*/  ISETP.GT.AND P0, PT, R85, 0x1, !P6 ;  /* 0x000000015500780c */ /* 0x000fe40007704270 */
[----:B------:R-:W-:Y:S02]  /*155d0*/  @P6 LOP3.LUT R208, R208, 0x1, RZ, 0xfc, !PT ;  /* 0x00000001d0d06812 */ /* 0x000fe400078efcff */
[----:B------:R-:W-:Y:S02]  /*155e0*/  ISETP.LT.OR P6, PT, R87, 0x2, P0 ;  /* 0x000000025700780c */ /* 0x000fe400007c1670 */
[----:B------:R-:W-:Y:S11]  /*155f0*/  ISETP.GE.AND P0, PT, R0, 0x49, PT ;  /* 0x000000490000780c */ /* 0x000ff60003f06270 */
[----:B------:R-:W-:Y:S02]  /*15600*/  @P6 LOP3.LUT R209, R209, 0x80, RZ, 0xfc, !PT ;  /* 0x00000080d1d16812 */ /* 0x000fe400078efcff */
[C---:B------:R-:W-:Y:S02]  /*15610*/  LOP3.LUT P6, RZ, R208.reuse, 0x20, RZ, 0xc0, !PT ;  /* 0x00000020d0ff7812 */ /* 0x040fe400078cc0ff */
[----:B------:R-:W-:Y:S02]  /*15620*/  LOP3.LUT R208, R208, 0xfffeffff, RZ, 0xc0, !PT ;  /* 0xfffeffffd0d07812 */ /* 0x000fe400078ec0ff */
[----:B------:R-:W-:Y:S02]  /*15630*/  LOP3.LUT R209, R209, 0xfffffffe, RZ, 0xc0, !PT ;  /* 0xfffffffed1d17812 */ /* 0x000fe400078ec0ff */
[----:B------:R-:W-:Y:S02]  /*15640*/  @P0 LOP3.LUT R208, R208, 0x10000, RZ, 0xfc, !PT ;  /* 0x00010000d0d00812 */ /* 0x000fe400078efcff */
[----:B------:R-:W-:Y:S02]  /*15650*/  ISETP.GT.AND P0, PT, R85, 0x48, !P0 ;  /* 0x000000485500780c */ /* 0x000fe40004704270 */
[----:B------:R-:W-:Y:S02]  /*15660*/  LOP3.LUT R208, R208, 0xfdffffff, RZ, 0xc0, !PT ;  /* 0xfdffffffd0d07812 */ /* 0x000fe400078ec0ff */
[----:B------:R-:W-:Y:S11]  /*15670*/  ISETP.LT.OR P0, PT, R87, 0x49, P0 ;  /* 0x000000495700780c */ /* 0x000ff60000701670 */
[----:B------:R-:W-:Y:S02]  /*15680*/  @!UPT UIADD3 URZ, URZ, URZ, URZ ;  /* 0x0000003f3f3ff290 */ /* 0x000fe4000fffe03f */
[----:B------:R-:W-:Y:S02]  /*15690*/  @P0 LOP3.LUT R209, R209, 0x1, RZ, 0xfc, !PT ;  /* 0x00000001d1d10812 */ /* 0x000fe400078efcff */
[----:B------:R-:W-:Y:S02]  /*156a0*/  ISETP.GE.AND P0, PT, R0, 0x4a, PT ;  /* 0x0000004a0000780c */ /* 0x000fe40003f06270 */
[----:B------:R-:W-:Y:S11]  /*156b0*/  LOP3.LUT R209, R209, 0xfffff7ff, RZ, 0xc0, !PT ;  /* 0xfffff7ffd1d17812 */ /* 0x000ff600078ec0ff */
[----:B------:R-:W-:Y:S02]  /*156c0*/  @P0 LOP3.LUT R208, R208, 0x2000000, RZ, 0xfc, !PT ;  /* 0x02000000d0d00812 */ /* 0x000fe400078efcff */
[----:B------:R-:W-:Y:S02]  /*156d0*/  ISETP.GT.AND P0, PT, R85, 0x49, !P0 ;  /* 0x000000495500780c */ /* 0x000fe40004704270 */
[----:B------:R-:W-:Y:S02]  /*156e0*/  LOP3.LUT R208, R208, 0x7fffffff, RZ, 0xc0, !PT ;  /* 0x7fffffffd0d07812 */ /* 0x000fe400078ec0ff */
[----:B------:R-:W-:Y:S11]  /*156f0*/  ISETP.LT.OR P0, PT, R87, 0x4a, P0 ;  /* 0x0000004a5700780c */ /* 0x000ff60000701670 */
[----:B------:R-:W-:Y:S02]  /*15700*/  @!UPT UIADD3 URZ, URZ, URZ, URZ ;  /* 0x0000003f3f3ff290 */ /* 0x000fe4000fffe03f */
[----:B------:R-:W-:Y:S04]  /*15710*/  @P0 LOP3.LUT R208, R208, 0x80000000, RZ, 0xfc, !PT ;  /* 0x80000000d0d00812 */ /* 0x000fe800078efcff */
[C---:B------:R-:W-:Y:S02]  /*15720*/  LOP3.LUT P0, RZ, R208.reuse, 0x8, RZ, 0xc0, !PT ;  /* 0x00000008d0ff7812 */ /* 0x040fe4000780c0ff */
[----:B------:R-:W-:Y:S02]  /*15730*/  LOP3.LUT P1, RZ, R208, 0x40, RZ, 0xc0, !PT ;  /* 0x00000040d0ff7812 */ /* 0x000fe4000782c0ff */
[----:B------:R-:W-:Y:S02]  /*15740*/  ISETP.GT.AND P0, PT, R84, 0x8, !P0 ;  /* 0x000000085400780c */ /* 0x000fe40004704270 */
[----:B------:R-:W-:Y:S02]  /*15750*/  LOP3.LUT P3, RZ, R208, 0x20000, RZ, 0xc0, !PT ;  /* 0x00020000d0ff7812 */ /* 0x000fe4000786c0ff */
[----:B------:R-:W-:Y:S02]  /*15760*/  ISETP.LT.OR P0, PT, R86, 0x9, P0 ;  /* 0x000000095600780c */ /* 0x000fe40000701670 */
[----:B------:R-:W-:Y:S02]  /*15770*/  LOP3.LUT P5, RZ, R208, 0x8000, RZ, 0xc0, !PT ;  /* 0x00008000d0ff7812 */ /* 0x000fe400078ac0ff */
[----:B------:R-:W-:Y:S02]  /*15780*/  FSEL R213, R18, -INF , !P0 ;  /* 0xff80000012d57808 */ /* 0x000fe40004000000 */
[C---:B------:R-:W-:Y:S02]  /*15790*/  LOP3.LUT P0, RZ, R208.reuse, 0x4, RZ, 0xc0, !PT ;  /* 0x00000004d0ff7812 */ /* 0x040fe4000780c0ff */
[----:B------:R-:W-:Y:S02]  /*157a0*/  LOP3.LUT P4, RZ, R208, 0x200000, RZ, 0xc0, !PT ;  /* 0x00200000d0ff7812 */ /* 0x000fe4000788c0ff */
[----:B------:R-:W-:Y:S02]  /*157b0*/  ISETP.GT.AND P0, PT, R84, 0x9, !P0 ;  /* 0x000000095400780c */ /* 0x000fe40004704270 */
[----:B------:R-:W-:Y:S02]  /*157c0*/  FSEL R172, R48, -INF , !P4 ;  /* 0xff80000030ac7808 */ /* 0x000fe40006000000 */
[----:B------:R-:W-:Y:S02]  /*157d0*/  ISETP.LT.OR P0, PT, R86, 0xa, P0 ;  /* 0x0000000a5600780c */ /* 0x000fe40000701670 */
[C---:B------:R-:W-:Y:S02]  /*157e0*/  LOP3.LUT P4, RZ, R208.reuse, 0x40000, RZ, 0xc0, !PT ;  /* 0x00040000d0ff7812 */ /* 0x040fe4000788c0ff */
[----:B------:R-:W-:Y:S02]  /*157f0*/  FSEL R212, R19, -INF , !P0 ;  /* 0xff80000013d47808 */ /* 0x000fe40004000000 */
[C---:B------:R-:W-:Y:S02]  /*15800*/  LOP3.LUT P0, RZ, R208.reuse, 0x2, RZ, 0xc0, !PT ;  /* 0x00000002d0ff7812 */ /* 0x040fe4000780c0ff */
[----:B------:R-:W-:Y:S02]  /*15810*/  LOP3.LUT P2, RZ, R208, 0x80000, RZ, 0xc0, !PT ;  /* 0x00080000d0ff7812 */ /* 0x000fe4000784c0ff */
[----:B------:R-:W-:Y:S02]  /*15820*/  ISETP.GT.AND P0, PT, R84, 0x10, !P0 ;  /* 0x000000105400780c */ /* 0x000fe40004704270 */
[----:B------:R-:W-:Y:S02]  /*15830*/  FSEL R176, R36, -INF , !P2 ;  /* 0xff80000024b07808 */ /* 0x000fe40005000000 */
[----:B------:R-:W-:Y:S02]  /*15840*/  ISETP.LT.OR P0, PT, R86, 0x11, P0 ;  /* 0x000000115600780c */ /* 0x000fe40000701670 */
[----:B------:R-:W-:Y:S02]  /*15850*/  LOP3.LUT P2, RZ, R208, 0x400000, RZ, 0xc0, !PT ;  /* 0x00400000d0ff7812 */ /* 0x000fe4000784c0ff */
[----:B------:R-:W-:Y:S02]  /*15860*/  FSEL R211, R22, -INF , !P0 ;  /* 0xff80000016d37808 */ /* 0x000fe40004000000 */
[----:B------:R-:W-:Y:S02]  /*15870*/  LOP3.LUT P0, RZ, R208, 0x10, RZ, 0xc0, !PT ;  /* 0x00000010d0ff7812 */ /* 0x000fe4000780c0ff */
[----:B------:R-:W-:Y:S02]  /*15880*/  FSEL R167, R53, -INF , !P2 ;  /* 0xff80000035a77808 */ /* 0x000fe40005000000 */
[----:B------:R-:W-:Y:S02]  /*15890*/  ISETP.GT.AND P0, PT, R84, 0x11, !P0 ;  /* 0x000000115400780c */ /* 0x000fe40004704270 */
[----:B------:R-:W-:Y:S02]  /*158a0*/  LOP3.LUT P2, RZ, R208, 0x2000000, RZ, 0xc0, !PT ;  /* 0x02000000d0ff7812 */ /* 0x000fe4000784c0ff */
[----:B------:R-:W-:Y:S04]  /*158b0*/  ISETP.LT.OR P0, PT, R86, 0x12, P0 ;  /* 0x000000125600780c */ /* 0x000fe80000701670 */
[----:B------:R-:W-:Y:S02]  /*158c0*/  FSEL R191, R23, -INF , !P0 ;  /* 0xff80000017bf7808 */ /* 0x000fe40004000000 */
[----:B------:R-:W-:Y:S02]  /*158d0*/  ISETP.GT.AND P0, PT, R84, 0x18, !P6 ;  /* 0x000000185400780c */ /* 0x000fe40007704270 */
[----:B------:R-:W-:Y:S02]  /*158e0*/  LOP3.LUT P6, RZ, R208, 0x800, RZ, 0xc0, !PT ;  /* 0x00000800d0ff7812 */ /* 0x000fe400078cc0ff */
[----:B------:R-:W-:Y:S04]  /*158f0*/  ISETP.LT.OR P0, PT, R86, 0x19, P0 ;  /* 0x000000195600780c */ /* 0x000fe80000701670 */
[----:B------:R-:W-:Y:S02]  /*15900*/  FSEL R190, R34, -INF , !P0 ;  /* 0xff80000022be7808 */ /* 0x000fe40004000000 */
[----:B------:R-:W-:Y:S02]  /*15910*/  ISETP.GT.AND P0, PT, R84, 0x19, !P1 ;  /* 0x000000195400780c */ /* 0x000fe40004f04270 */
[----:B------:R-:W-:Y:S02]  /*15920*/  LOP3.LUT P1, RZ, R208, 0x800000, RZ, 0xc0, !PT ;  /* 0x00800000d0ff7812 */ /* 0x000fe4000782c0ff */
[----:B------:R-:W-:Y:S02]  /*15930*/  ISETP.LT.OR P0, PT, R86, 0x1a, P0 ;  /* 0x0000001a5600780c */ /* 0x000fe40000701670 */
[----:B------:R-:W-:Y:S02]  /*15940*/  @P6 LOP3.LUT R209, R209, 0x800, RZ, 0xfc, !PT ;  /* 0x00000800d1d16812 */ /* 0x000fe400078efcff */
[----:B------:R-:W-:Y:S02]  /*15950*/  FSEL R189, R35, -INF , !P0 ;  /* 0xff80000023bd7808 */ /* 0x000fe40004000000 */
[----:B------:R-:W-:Y:S02]  /*15960*/  LOP3.LUT R209, R209, 0xfffffeff, RZ, 0xc0, !PT ;  /* 0xfffffeffd1d17812 */ /* 0x000fe400078ec0ff */
[----:B------:R-:W-:Y:S02]  /*15970*/  LOP3.LUT P0, RZ, R208, 0x80, RZ, 0xc0, !PT ;  /* 0x00000080d0ff7812 */ /* 0x000fe4000780c0ff */
[----:B------:R-:W-:Y:S02]  /*15980*/  @P3 LOP3.LUT R209, R209, 0x100, RZ, 0xfc, !PT ;  /* 0x00000100d1d13812 */ /* 0x000fe400078efcff */
[----:B------:R-:W-:Y:S02]  /*15990*/  ISETP.GT.AND P0, PT, R84, 0x20, !P0 ;  /* 0x000000205400780c */ /* 0x000fe40004704270 */
[----:B------:R-:W-:Y:S02]  /*159a0*/  LOP3.LUT R209, R209, 0xfffffdff, RZ, 0xc0, !PT ;  /* 0xfffffdffd1d17812 */ /* 0x000fe400078ec0ff */
[----:B------:R-:W-:Y:S02]  /*159b0*/  LOP3.LUT P3, RZ, R208, 0x200, RZ, 0xc0, !PT ;  /* 0x00000200d0ff7812 */ /* 0x000fe4000786c0ff */
[----:B------:R-:W-:Y:S02]  /*159c0*/  ISETP.LT.OR P0, PT, R86, 0x21, P0 ;  /* 0x000000215600780c */ /* 0x000fe40000701670 */
[----:B------:R-:W-:Y:S02]  /*159d0*/  @P5 LOP3.LUT R209, R209, 0x200, RZ, 0xfc, !PT ;  /* 0x00000200d1d15812 */ /* 0x000fe400078efcff */
[----:B------:R-:W-:Y:S02]  /*159e0*/  LOP3.LUT P5, RZ, R208, 0x1000000, RZ, 0xc0, !PT ;  /* 0x01000000d0ff7812 */ /* 0x000fe400078ac0ff */
[----:B------:R-:W-:Y:S02]  /*159f0*/  FSEL R186, R38, -INF , !P0 ;  /* 0xff80000026ba7808 */ /* 0x000fe40004000000 */
[----:B------:R-:W-:Y:S02]  /*15a00*/  ISETP.GT.AND P0, PT, R84, 0x21, !P3 ;  /* 0x000000215400780c */ /* 0x000fe40005f04270 */
[----:B------:R-:W-:Y:S02]  /*15a10*/  LOP3.LUT R209, R209, 0xfffffbff, RZ, 0xc0, !PT ;  /* 0xfffffbffd1d17812 */ /* 0x000fe400078ec0ff */
[----:B------:R-:W-:Y:S02]  /*15a20*/  ISETP.LT.OR P0, PT, R86, 0x22, P0 ;  /* 0x000000225600780c */ /* 0x000fe40000701670 */
[C---:B------:R-:W-:Y:S02]  /*15a30*/  LOP3.LUT P6, RZ, R208.reuse, 0x100000, RZ, 0xc0, !PT ;  /* 0x00100000d0ff7812 */ /* 0x040fe400078cc0ff */
[----:B------:R-:W-:Y:S02]  /*15a40*/  FSEL R185, R39, -INF , !P0 ;  /* 0xff80000027b97808 */ /* 0x000fe40004000000 */
[----:B------:R-:W-:Y:S02]  /*15a50*/  LOP3.LUT P0, RZ, R208, 0x400, RZ, 0xc0, !PT ;  /* 0x00000400d0ff7812 */ /* 0x000fe4000780c0ff */
[----:B------:R-:W-:Y:S02]  /*15a60*/  @P5 LOP3.LUT R209, R209, 0x400, RZ, 0xfc, !PT ;  /* 0x00000400d1d15812 */ /* 0x000fe400078efcff */
[----:B------:R-:W-:Y:S02]  /*15a70*/  ISETP.GT.AND P0, PT, R84, 0x28, !P0 ;  /* 0x000000285400780c */ /* 0x000fe40004704270 */
[----:B------:R-:W-:Y:S02]  /*15a80*/  FSEL R171, R49, -INF , !P6 ;  /* 0xff80000031ab7808 */ /* 0x000fe40007000000 */
[C---:B------:R-:W-:Y:S02]  /*15a90*/  LOP3.LUT P6, RZ, R209.reuse, 0x800, RZ, 0xc0, !PT ;  /* 0x00000800d1ff7812 */ /* 0x040fe400078cc0ff */
[----:B------:R-:W-:Y:S02]  /*15aa0*/  ISETP.LT.OR P0, PT, R86, 0x29, P0 ;  /* 0x000000295600780c */ /* 0x000fe40000701670 */
[----:B------:R-:W-:Y:S02]  /*15ab0*/  FSEL R168, R52, -INF , !P1 ;  /* 0xff80000034a87808 */ /* 0x000fe40004800000 */
[----:B------:R-:W-:Y:S02]  /*15ac0*/  FSEL R182, R50, -INF , !P0 ;  /* 0xff80000032b67808 */ /* 0x000fe40004000000 */
[----:B------:R-:W-:Y:S02]  /*15ad0*/  ISETP.GT.AND P0, PT, R84, 0x29, !P6 ;  /* 0x000000295400780c */ /* 0x000fe40007704270 */
[----:B------:R-:W-:Y:S02]  /*15ae0*/  LOP3.LUT P1, RZ, R208, 0x10000, RZ, 0xc0, !PT ;  /* 0x00010000d0ff7812 */ /* 0x000fe4000782c0ff */
[----:B------:R-:W-:Y:S02]  /*15af0*/  ISETP.LT.OR P0, PT, R86, 0x2a, P0 ;  /* 0x0000002a5600780c */ /* 0x000fe40000701670 */
[----:B------:R-:W-:Y:S02]  /*15b00*/  LOP3.LUT R209, R209, 0xffffffdf, RZ, 0xc0, !PT ;  /* 0xffffffdfd1d17812 */ /* 0x000fe400078ec0ff */
[----:B------:R-:W-:Y:S02]  /*15b10*/  FSEL R181, R51, -INF , !P0 ;  /* 0xff80000033b57808 */ /* 0x000fe40004000000 */
[C---:B------:R-:W-:Y:S02]  /*15b20*/  LOP3.LUT P0, RZ, R208.reuse, 0x1000, RZ, 0xc0, !PT ;  /* 0x00001000d0ff7812 */ /* 0x040fe4000780c0ff */
[----:B------:R-:W-:Y:S02]  /*15b30*/  LOP3.LUT P5, RZ, R208, 0x4000000, RZ, 0xc0, !PT ;  /* 0x04000000d0ff7812 */ /* 0x000fe400078ac0ff */
[----:B------:R-:W-:Y:S02]  /*15b40*/  ISETP.GT.AND P0, PT, R84, 0x30, !P0 ;  /* 0x000000305400780c */ /* 0x000fe40004704270 */
[----:B------:R-:W-:Y:S02]  /*15b50*/  @P1 LOP3.LUT R209, R209, 0x20, RZ, 0xfc, !PT ;  /* 0x00000020d1d11812 */ /* 0x000fe400078efcff */
[----:B------:R-:W-:Y:S02]  /*15b60*/  ISETP.LT.OR P0, PT, R86, 0x31, P0 ;  /* 0x000000315600780c */ /* 0x000fe40000701670 */
[----:B------:R-:W-:Y:S02]  /*15b70*/  FSEL R94, R64, -INF , !P5 ;  /* 0xff800000405e7808 */ /* 0x000fe40006800000 */
[----:B------:R-:W-:Y:S02]  /*15b80*/  FSEL R178, R54, -INF , !P0 ;  /* 0xff80000036b27808 */ /* 0x000fe40004000000 */
[----:B------:R-:W-:Y:S02]  /*15b90*/  LOP3.LUT P0, RZ, R208, 0x2000, RZ, 0xc0, !PT ;  /* 0x00002000d0ff7812 */ /* 0x000fe4000780c0ff */
[----:B------:R-:W-:Y:S02]  /*15ba0*/  LOP3.LUT P5, RZ, R209, 0x400, RZ, 0xc0, !PT ;  /* 0x00000400d1ff7812 */ /* 0x000fe400078ac0ff */
[----:B------:R-:W-:Y:S02]  /*15bb0*/  ISETP.GT.AND P0, PT, R84, 0x31, !P0 ;  /* 0x000000315400780c */ /* 0x000fe40004704270 */
[----:B------:R-:W-:Y:S02]  /*15bc0*/  FSEL R65, R65, -INF , !P5 ;  /* 0xff80000041417808 */ /* 0x000fe40006800000 */
        /* <DEDUP_REMOVED lines=10> */
[----:B------:R-:W-:Y:S02]  /*15c70*/  ISETP.GT.AND P0, PT, R84, 0x39, !P5 ;  /* 0x000000395400780c */ /* 0x000fe40006f04270 */
[----:B------:R-:W-:Y:S02]  /*15c80*/  LOP3.LUT P6, RZ, R208, 0x40000000, RZ, 0xc0, !PT ;  /* 0x40000000d0ff7812 */ /* 0x000fe400078cc0ff */
[----:B------:R-:W-:Y:S02]  /*15c90*/  ISETP.LT.OR P0, PT, R86, 0x3a, P0 ;  /* 0x0000003a5600780c */ /* 0x000fe40000701670 */
[----:B------:R-:W-:Y:S02]  /*15ca0*/  FSEL R33, R4, -INF , !P6 ;  /* 0xff80000004217808 */ /* 0x000fe40007000000 */
[----:B------:R-:W-:Y:S02]  /*15cb0*/  FSEL R173, R67, -INF , !P0 ;  /* 0xff80000043ad7808 */ /* 0x000fe40004000000 */
[----:B------:R-:W-:Y:S02]  /*15cc0*/  LOP3.LUT P0, RZ, R208, 0x8000000, RZ, 0xc0, !PT ;  /* 0x08000000d0ff7812 */ /* 0x000fe4000780c0ff */
[----:B------:R-:W-:Y:S02]  /*15cd0*/  LOP3.LUT P6, RZ, R209, 0x80, RZ, 0xc0, !PT ;  /* 0x00000080d1ff7812 */ /* 0x000fe400078cc0ff */
[----:B------:R-:W-:Y:S02]  /*15ce0*/  FSEL R48, R69, -INF , !P0 ;  /* 0xff80000045307808 */ /* 0x000fe40004000000 */
[----:B------:R-:W-:Y:S02]  /*15cf0*/  ISETP.GT.AND P0, PT, R84, 0x40, !P3 ;  /* 0x000000405400780c */ /* 0x000fe40005f04270 */
[----:B------:R-:W-:Y:S02]  /*15d00*/  FSEL R37, R5, -INF , !P6 ;  /* 0xff80000005257808 */ /* 0x000fe40007000000 */
[----:B------:R-:W-:Y:S02]  /*15d10*/  ISETP.LT.OR P0, PT, R86, 0x41, P0 ;  /* 0x000000415600780c */ /* 0x000fe40000701670 */
[C---:B------:R-:W-:Y:S02]  /*15d20*/  LOP3.LUT P6, RZ, R209.reuse, 0x40, RZ, 0xc0, !PT ;  /* 0x00000040d1ff7812 */ /* 0x040fe400078cc0ff */
        /* <DEDUP_REMOVED lines=8> */
[----:B------:R-:W-:Y:S04]  /*15db0*/  ISETP.GT.AND P0, PT, R84, 0x1, !P0 ;  /* 0x000000015400780c */ /* 0x000fe80004704270 */
[----:B------:R-:W-:Y:S04]  /*15dc0*/  ISETP.LT.OR P0, PT, R86, 0x2, P0 ;  /* 0x000000025600780c */ /* 0x000fe80000701670 */
[----:B------:R-:W-:Y:S02]  /*15dd0*/  FSEL R66, R7, -INF , !P0 ;  /* 0xff80000007427808 */ /* 0x000fe40004000000 */
[----:B------:R-:W-:Y:S04]  /*15de0*/  ISETP.GT.AND P0, PT, R84, RZ, !P6 ;  /* 0x000000ff5400720c */ /* 0x000fe80007704270 */
[----:B------:R-:W-:Y:S04]  /*15df0*/  ISETP.LT.OR P0, PT, R86, 0x1, P0 ;  /* 0x000000015600780c */ /* 0x000fe80000701670 */
[----:B------:R-:W-:Y:S02]  /*15e00*/  FSEL R39, R6, -INF , !P0 ;  /* 0xff80000006277808 */ /* 0x000fe40004000000 */
[----:B------:R-:W-:Y:S04]  /*15e10*/  LOP3.LUT P0, RZ, R208, 0x80000000, RZ, 0xc0, !PT ;  /* 0x80000000d0ff7812 */ /* 0x000fe8000780c0ff */
[----:B------:R-:W-:Y:S02]  /*15e20*/  FSEL R34, R81, -INF , !P0 ;  /* 0xff80000051227808 */ /* 0x000fe40004000000 */
[----:B------:R-:W-:Y:S04]  /*15e30*/  ISETP.GT.AND P0, PT, R84, 0x48, !P1 ;  /* 0x000000485400780c */ /* 0x000fe80004f04270 */
[----:B------:R-:W-:Y:S04]  /*15e40*/  ISETP.LT.OR P0, PT, R86, 0x49, P0 ;  /* 0x000000495600780c */ /* 0x000fe80000701670 */
[----:B------:R-:W-:Y:S02]  /*15e50*/  FSEL R55, R82, -INF , !P0 ;  /* 0xff80000052377808 */ /* 0x000fe40004000000 */
        /* <DEDUP_REMOVED lines=74> */
[----:B------:R-:W-:Y:S04]  /*16300*/  ISETP.GT.AND P0, PT, R2, 0x49, !P2 ;  /* 0x000000490200780c */ /* 0x000fe80005704270 */
[----:B------:R-:W-:Y:S04]  /*16310*/  ISETP.LT.OR P0, PT, R3, 0x4a, P0 ;  /* 0x0000004a0300780c */ /* 0x000fe80000701670 */
[----:B------:R-:W-:Y:S01]  /*16320*/  FSEL R35, R77, -INF , !P0 ;  /* 0xff8000004d237808 */ /* 0x000fe20004000000 */
[----:B------:R-:W-:-:S06]  /*16330*/  BRA.DIV ~URZ, `(.L_x_2995) ;  /* 0x000120327f007947 */ /* 0x000fcc000b800000 */
[----:B------:R4:W1:Y:S02]  /*16340*/  SHFL.IDX PT, R4, R164, 0x3, 0x1c1f ;  /* 0x007c1f00a4047f89 */ /* 0x00086400000e0000 */
.L_x_3149:
[----:B-1----:R-:W-:Y:S01]  /*16350*/  IADD3 R3, R165, R4, RZ ;  /* 0x00000004a5037210 */ /* 0x002fe20007ffe0ff */
[----:B------:R-:W-:Y:S05]  /*16360*/  IMAD.MOV.U32 R2, RZ, RZ, c[0x0][0x32c] ;  /* 0x0000cb00ff027624 */ /* 0x000fea00078e00ff */
[----:B------:R-:W-:Y:S01]  /*16370*/  ISETP.GE.AND P0, PT, R2, 0x1, PT ;  /* 0x000000010200780c */ /* 0x000fe20003f06270 */
[----:B------:R-:W-:Y:S11]  /*16380*/  IMAD.IADD R2, R166, 0x1, R4 ;  /* 0x00000001a6027824 */ /* 0x000ff600078e0204 */
[----:B------:R-:W-:Y:S01]  /*16390*/  @!UPT UIADD3 URZ, URZ, URZ, URZ ;  /* 0x0000003f3f3ff290 */ /* 0x000fe2000fffe03f */
[----:B------:R-:W-:-:S05]  /*163a0*/  @!P0 BRA `(.L_x_2996) ;  /* 0x000001a000008947 */ /* 0x000fca0003800000 */
[----:B------:R-:W5:Y:S01]  /*163b0*/  LDL R5, [R1] ;  /* 0x0000000001057983 */ /* 0x000f620000100800 */
[----:B------:R-:W-:Y:S01]  /*163c0*/  BSSY B0, `(.L_x_2997) ;  /* 0x0000012000007945 */ /* 0x000fe20003800000 */
[----:B-----5:R-:W-:Y:S04]  /*163d0*/  IADD3 R4, -R252, R5, R4 ;  /* 0x00000005fc047210 */ /* 0x020fe80007ffe104 */
        /* <DEDUP_REMOVED lines=11> */
.L_x_2998:
[----:B------:R-:W-:Y:S04]  /*16490*/  MOV R5, c[0x0][0x32c] ;  /* 0x0000cb0000057a02 */ /* 0x000fe80000000f00 */
[----:B------:R-:W-:Y:S11]  /*164a0*/  ISETP.NE.AND P0, PT, R5, 0x1, PT ;  /* 0x000000010500780c */ /* 0x000ff60003f05270 */
[----:B------:R-:W-:Y:S02]  /*164b0*/  @!UPT UIADD3 URZ, URZ, URZ, URZ ;  /* 0x0000003f3f3ff290 */ /* 0x000fe4000fffe03f */
[----:B------:R-:W-:Y:S05]  /*164c0*/  @P0 IMAD.HI.U32 R5, R4, c[0x0][0x330], RZ ;  /* 0x0000cc0004050a27 */ /* 0x000fea00078e00ff */
[----:B------:R-:W-:Y:S02]  /*164d0*/  @P0 SHF.R.U32.HI R4, RZ, c[0x0][0x334], R5 ;  /* 0x0000cd00ff040a19 */ /* 0x000fe40000011605 */
.L_x_2999:
[----:B------:R-:W-:Y:S05]  /*164e0*/  BSYNC B0 ;  /* 0x0000000000007941 */ /* 0x000fea0003800000 */
.L_x_2997:
[----:B------:R-:W5:Y:S02]  /*164f0*/  LDL R5, [R1+0x4] ;  /* 0x0000040001057983 */ /* 0x000f640000100800 */
[----:B-----5:R-:W-:Y:S04]  /*16500*/  IMAD.IADD R0, R0, 0x1, -R5 ;  /* 0x0000000100007824 */ /* 0x020fe800078e0a05 */
[----:B------:R-:W-:Y:S05]  /*16510*/  IMAD R0, R4, c[0x0][0x32c], R0 ;  /* 0x0000cb0004007a24 */ /* 0x000fea00078e0200 */
[----:B------:R-:W-:Y:S02]  /*16520*/  IMNMX R2, R2, R0, !PT ;  /* 0x0000000002027217 */ /* 0x000fe40007800200 */
[----:B------:R-:W-:Y:S04]  /*16530*/  IADD3 R0, R0, c[0x0][0x32c], RZ ;  /* 0x0000cb0000007a10 */ /* 0x000fe80007ffe0ff */
[----:B------:R-:W-:Y:S02]  /*16540*/  IMNMX R3, R3, R0, PT ;  /* 0x0000000003037217 */ /* 0x000fe40003800200 */
.L_x_2996:
[----:B------:R-:W-:Y:S02]  /*16550*/  ISETP.GT.AND P0, PT, R2, RZ, !P6 ;  /* 0x000000ff0200720c */ /* 0x000fe40007704270 */
[C---:B------:R-:W-:Y:S02]  /*16560*/  LOP3.LUT P2, RZ, R208.reuse, 0x1, RZ, 0xc0, !PT ;  /* 0x00000001d0ff7812 */ /* 0x040fe4000784c0ff */
[C---:B------:R-:W-:Y:S02]  /*16570*/  ISETP.LT.OR P0, PT, R3.reuse, 0x1, P0 ;  /* 0x000000010300780c */ /* 0x040fe40000701670 */
[----:B------:R-:W-:Y:S02]  /*16580*/  LOP3.LUT P1, RZ, R208, 0x8, RZ, 0xc0, !PT ;  /* 0x00000008d0ff7812 */ /* 0x000fe4000782c0ff */
[----:B------:R-:W-:Y:S02]  /*16590*/  FSEL R16, R10, -INF , !P0 ;  /* 0xff8000000a107808 */ /* 0x000fe40004000000 */
[----:B------:R-:W-:Y:S02]  /*165a0*/  ISETP.GT.AND P0, PT, R2, 0x1, !P2 ;  /* 0x000000010200780c */ /* 0x000fe40005704270 */
[C---:B------:R-:W-:Y:S02]  /*165b0*/  LOP3.LUT P5, RZ, R208.reuse, 0x4, RZ, 0xc0, !PT ;  /* 0x00000004d0ff7812 */ /* 0x040fe400078ac0ff */
[----:B------:R-:W-:Y:S02]  /*165c0*/  ISETP.LT.OR P0, PT, R3, 0x2, P0 ;  /* 0x000000020300780c */ /* 0x000fe40000701670 */
[----:B------:R-:W-:Y:S02]  /*165d0*/  LOP3.LUT P4, RZ, R208, 0x2, RZ, 0xc0, !PT ;  /* 0x00000002d0ff7812 */ /* 0x000fe4000788c0ff */
[----:B------:R-:W-:Y:S02]  /*165e0*/  FSEL R17, R11, -INF , !P0 ;  /* 0xff8000000b117808 */ /* 0x000fe40004000000 */
[----:B------:R-:W-:Y:S02]  /*165f0*/  ISETP.GT.AND P0, PT, R2, 0x8, !P1 ;  /* 0x000000080200780c */ /* 0x000fe40004f04270 */
        /* <DEDUP_REMOVED lines=21> */
[C---:B------:R-:W-:Y:S02]  /*16750*/  ISETP.LT.OR P0, PT, R3.reuse, 0x19, P0 ;  /* 0x000000190300780c */ /* 0x040fe40000701670 */
        /* <DEDUP_REMOVED lines=30> */
[----:B------:R-:W-:Y:S02]  /*16940*/  ISETP.GT.AND P1, PT, R2, 0x48, !P1 ;  /* 0x000000480200780c */ /* 0x000fe40004f24270 */
[----:B------:R-:W-:Y:S02]  /*16950*/  FSEL R19, R58, -INF , !P0 ;  /* 0xff8000003a137808 */ /* 0x000fe40004000000 */
[----:B------:R-:W-:Y:S02]  /*16960*/  LOP3.LUT P0, RZ, R208, 0x2000, RZ, 0xc0, !PT ;  /* 0x00002000d0ff7812 */ /* 0x000fe4000780c0ff */
[----:B------:R-:W-:Y:S02]  /*16970*/  ISETP.LT.OR P1, PT, R3, 0x49, P1 ;  /* 0x000000490300780c */ /* 0x000fe40000f21670 */
[C---:B------:R-:W-:Y:S02]  /*16980*/  ISETP.GT.AND P0, PT, R2.reuse, 0x31, !P0 ;  /* 0x000000310200780c */ /* 0x040fe40004704270 */
[----:B------:R-:W-:Y:S02]  /*16990*/  FMNMX.FTZ R6, R29, R6, !PT ;  /* 0x000000061d067209 */ /* 0x000fe40007810000 */
[----:B------:R-:W-:Y:S02]  /*169a0*/  ISETP.LT.OR P0, PT, R3, 0x32, P0 ;  /* 0x000000320300780c */ /* 0x000fe40000701670 */
[----:B------:R-:W-:Y:S02]  /*169b0*/  FMNMX.FTZ R0, R211, R0, !PT ;  /* 0x00000000d3007209 */ /* 0x000fe40007810000 */
        /* <DEDUP_REMOVED lines=90> */
.L_x_3150:
        /* <DEDUP_REMOVED lines=15> */
.L_x_3151:
        /* <DEDUP_REMOVED lines=33> */
[----:B------:R-:W2:Y:S02]  /*17260*/  MUFU.EX2 R2, R4 ;  /* 0x0000000400027308 */ /* 0x000ea40000000800 */
[----:B--2---:R-:W-:Y:S01]  /*17270*/  F2FP.BF16.PACK_AB R72, R2, R3 ;  /* 0x000000030248723e */ /* 0x004fe200000010ff */
[C---:B------:R-:W-:Y:S01]  /*17280*/  FFMA.FTZ R0, R65.reuse, R229, R3 ;  /* 0x000000e541007223 */ /* 0x040fe20000010003 */
[----:B------:R-:W-:Y:S01]  /*17290*/  F2FP.BF16.PACK_AB R74, R30, R31 ;  /* 0x0000001f1e4a723e */ /* 0x000fe200000010ff */
[----:B------:R-:W-:Y:S02]  /*172a0*/  FMUL.FTZ R48, R65, R152 ;  /* 0x0000009841307220 */ /* 0x000fe40000410000 */
[----:B------:R-:W-:Y:S01]  /*172b0*/  FADD.FTZ R8, R2, R0 ;  /* 0x0000000002087221 */ /* 0x000fe20000010000 */
[C---:B------:R-:W-:Y:S01]  /*172c0*/  FSEL R0, R86.reuse, RZ, P0 ;  /* 0x000000ff56007208 */ /* 0x040fe20000000000 */
[----:B------:R-:W-:Y:S04]  /*172d0*/  FMUL.FTZ R2, R86, c[0x0][0x2d0] ;  /* 0x0000b40056027a20 */ /* 0x000fe80000410000 */
[----:B------:R-:W-:Y:S01]  /*172e0*/  FADD.FTZ R0, -R0, R91 ;  /* 0x0000005b00007221 */ /* 0x000fe20000010100 */
[----:B------:R-:W-:Y:S02]  /*172f0*/  FSEL R2, R2, RZ, P0 ;  /* 0x000000ff02027208 */ /* 0x000fe40000000000 */
[----:B------:R-:W-:Y:S01]  /*17300*/  FSETP.NEU.FTZ.AND P0, PT, R85, -INF , PT ;  /* 0xff8000005500780b */ /* 0x000fe20003f1d000 */
        /* <DEDUP_REMOVED lines=23> */
[----:B------:R-:W5:Y:S01]  /*17480*/  MUFU.EX2 R2, R4 ;  /* 0x0000000400027308 */ /* 0x000f620000000800 */
[C---:B--2---:R-:W-:Y:S02]  /*17490*/  FFMA.FTZ R0, R3.reuse, R227, R5 ;  /* 0x000000e303007223 */ /* 0x044fe40000010005 */
[C---:B------:R-:W-:Y:S02]  /*174a0*/  FMUL.FTZ R50, R3.reuse, R154 ;  /* 0x0000009a03327220 */ /* 0x040fe40000410000 */
[----:B------:R-:W-:Y:S02]  /*174b0*/  FMUL.FTZ R51, R3, R155 ;  /* 0x0000009b03337220 */ /* 0x000fe40000410000 */
[C---:B-----5:R-:W-:Y:S01]  /*174c0*/  FADD.FTZ R34, R2.reuse, R0 ;  /* 0x0000000002227221 */ /* 0x060fe20000010000 */
        /* <DEDUP_REMOVED lines=8> */
[--C-:B------:R-:W-:Y:S02]  /*17550*/  FFMA.FTZ R166, R80, c[0x0][0x2d0], -R2.reuse ;  /* 0x0000b40050a67a23 */ /* 0x100fe40000010802 */
[--C-:B------:R-:W-:Y:S02]  /*17560*/  FFMA.FTZ R170, R54, c[0x0][0x2d0], -R2.reuse ;  /* 0x0000b40036aa7a23 */ /* 0x100fe40000010802 */
[--C-:B------:R-:W-:Y:S02]  /*17570*/  FFMA.FTZ R177, R53, c[0x0][0x2d0], -R2.reuse ;  /* 0x0000b40035b17a23 */ /* 0x100fe40000010802 */
[--C-:B------:R-:W-:Y:S02]  /*17580*/  FFMA.FTZ R186, R52, c[0x0][0x2d0], -R2.reuse ;  /* 0x0000b40034ba7a23 */ /* 0x100fe40000010802 */
[----:B------:R-:W-:Y:S01]  /*17590*/  LDSM.16.MT88.4 R52, [R194] ;  /* 0x00000000c234783b */ /* 0x000fe20000004200 */
[--C-:B------:R-:W-:Y:S02]  /*175a0*/  FFMA.FTZ R241, R38, c[0x0][0x2d0], -R2.reuse ;  /* 0x0000b40026f17a23 */ /* 0x100fe40000010802 */
[--C-:B------:R-:W-:Y:S02]  /*175b0*/  FFMA.FTZ R4, R32, c[0x0][0x2d0], -R2.reuse ;  /* 0x0000b40020047a23 */ /* 0x100fe40000010802 */
[--C-:B------:R-:W-:Y:S02]  /*175c0*/  FFMA.FTZ R32, R81, c[0x0][0x2d0], -R2.reuse ;  /* 0x0000b40051207a23 */ /* 0x100fe40000010802 */
[----:B------:R2:W-:Y:S01]  /*175d0*/  MUFU.EX2 R37, R4 ;  /* 0x0000000400257308 */ /* 0x0005e20000000800 */
[----:B------:R-:W-:Y:S01]  /*175e0*/  LDSM.16.MT88.4 R80, [R196] ;  /* 0x00000000c450783b */ /* 0x000fe20000004200 */
[--C-:B------:R-:W-:Y:S02]  /*175f0*/  FFMA.FTZ R185, R49, c[0x0][0x2d0], -R2.reuse ;  /* 0x0000b40031b97a23 */ /* 0x100fe40000010802 */
[----:B------:R-:W-:Y:S02]  /*17600*/  FMUL.FTZ R49, R65, R153 ;  /* 0x0000009941317220 */ /* 0x000fe40000410000 */
[--C-:B------:R-:W-:Y:S02]  /*17610*/  FFMA.FTZ R178, R45, c[0x0][0x2d0], -R2.reuse ;  /* 0x0000b4002db27a23 */ /* 0x100fe40000010802 */
[--C-:B------:R-:W-:Y:S01]  /*17620*/  FFMA.FTZ R174, R44, c[0x0][0x2d0], -R2.reuse ;  /* 0x0000b4002cae7a23 */ /* 0x100fe20000010802 */
[----:B------:R-:W-:Y:S01]  /*17630*/  LDSM.16.MT88.4 R152, [R194+0x2000] ;  /* 0x00200000c298783b */ /* 0x000fe20000004200 */
[--C-:B------:R-:W-:Y:S02]  /*17640*/  FFMA.FTZ R165, R71, c[0x0][0x2d0], -R2.reuse ;  /* 0x0000b40047a57a23 */ /* 0x100fe40000010802 */
[----:B------:R-:W-:Y:S01]  /*17650*/  MUFU.EX2 R178, R178 ;  /* 0x000000b200b27308 */ /* 0x000fe20000000800 */
[--C-:B---34-:R-:W-:Y:S02]  /*17660*/  FFMA.FTZ R164, R70, c[0x0][0x2d0], -R2.reuse ;  /* 0x0000b40046a47a23 */ /* 0x118fe40000010802 */
[--C-:B------:R-:W-:Y:S02]  /*17670*/  FFMA.FTZ R94, R69, c[0x0][0x2d0], -R2.reuse ;  /* 0x0000b400455e7a23 */ /* 0x100fe40000010802 */
[--C-:B------:R-:W-:Y:S02]  /*17680*/  FFMA.FTZ R167, R67, c[0x0][0x2d0], -R2.reuse ;  /* 0x0000b40043a77a23 */ /* 0x100fe40000010802 */
[--C-:B------:R-:W-:Y:S02]  /*17690*/  FFMA.FTZ R237, R41, c[0x0][0x2d0], -R2.reuse ;  /* 0x0000b40029ed7a23 */ /* 0x100fe40000010802 */
[--C-:B------:R-:W-:Y:S01]  /*176a0*/  FFMA.FTZ R238, R40, c[0x0][0x2d0], -R2.reuse ;  /* 0x0000b40028ee7a23 */ /* 0x100fe20000010802 */
[----:B------:R-:W-:Y:S01]  /*176b0*/  MUFU.EX2 R70, R217 ;  /* 0x000000d900467308 */ /* 0x000fe20000000800 */
[--C-:B------:R-:W-:Y:S02]  /*176c0*/  FFMA.FTZ R243, R35, c[0x0][0x2d0], -R2.reuse ;  /* 0x0000b40023f37a23 */ /* 0x100fe40000010802 */
[----:B------:R-:W-:Y:S01]  /*176d0*/  FFMA.FTZ R169, R64, c[0x0][0x2d0], -R2 ;  /* 0x0000b40040a97a23 */ /* 0x000fe20000010802 */
[----:B------:R-:W-:Y:S01]  /*176e0*/  FSEL R2, R68, RZ, P0 ;  /* 0x000000ff44027208 */ /* 0x000fe20000000000 */
[----:B------:R-:W-:Y:S02]  /*176f0*/  FMUL.FTZ R0, R0, c[0x0][0x2d0] ;  /* 0x0000b40000007a20 */ /* 0x000fe40000410000 */
[----:B--2---:R-:W-:Y:S02]  /*17700*/  FMUL.FTZ R4, R68, c[0x0][0x2d0] ;  /* 0x0000b40044047a20 */ /* 0x004fe40000410000 */
[----:B------:R-:W-:Y:S01]  /*17710*/  FADD.FTZ R2, -R2, R93 ;  /* 0x0000005d02027221 */ /* 0x000fe20000010100 */
[----:B------:R-:W2:Y:S02]  /*17720*/  MUFU.EX2 R35, R5 ;  /* 0x0000000500237308 */ /* 0x000ea40000000800 */
[----:B------:R-:W-:Y:S01]  /*17730*/  FSEL R4, R4, RZ, P0 ;  /* 0x000000ff04047208 */ /* 0x000fe20000000000 */
[----:B------:R-:W-:Y:S01]  /*17740*/  FMUL.FTZ R2, R2, c[0x0][0x2d0] ;  /* 0x0000b40002027a20 */ /* 0x000fe20000410000 */
[C---:B------:R-:W-:Y:S02]  /*17750*/  ISETP.GT.AND P0, PT, R214.reuse, R250, PT ;  /* 0x000000fad600720c */ /* 0x040fe40003f04270 */
[----:B------:R-:W-:Y:S01]  /*17760*/  IADD3 R214, R214, -0x1, RZ ;  /* 0xffffffffd6d67810 */ /* 0x000fe20007ffe0ff */
[--C-:B------:R-:W-:Y:S02]  /*17770*/  FFMA.FTZ R173, R23, c[0x0][0x2d0], -R4.reuse ;  /* 0x0000b40017ad7a23 */ /* 0x100fe40000010804 */
[--C-:B------:R-:W-:Y:S01]  /*17780*/  FFMA.FTZ R189, R22, c[0x0][0x2d0], -R4.reuse ;  /* 0x0000b40016bd7a23 */ /* 0x100fe20000010804 */
[----:B------:R-:W3:Y:S01]  /*17790*/  MUFU.EX2 R0, R0 ;  /* 0x0000000000007308 */ /* 0x000ee20000000800 */
[--C-:B------:R-:W-:Y:S02]  /*177a0*/  FFMA.FTZ R190, R21, c[0x0][0x2d0], -R4.reuse ;  /* 0x0000b40015be7a23 */ /* 0x100fe40000010804 */
[--C-:B------:R-:W-:Y:S02]  /*177b0*/  FFMA.FTZ R191, R20, c[0x0][0x2d0], -R4.reuse ;  /* 0x0000b40014bf7a23 */ /* 0x100fe40000010804 */
[----:B------:R-:W4:Y:S01]  /*177c0*/  LDSM.16.MT88.4 R20, [R193] ;  /* 0x00000000c114783b */ /* 0x000f220000004200 */
[--C-:B------:R-:W-:Y:S02]  /*177d0*/  FFMA.FTZ R6, R16, c[0x0][0x2d0], -R4.reuse ;  /* 0x0000b40010067a23 */ /* 0x100fe40000010804 */
[--C-:B------:R-:W-:Y:S02]  /*177e0*/  FFMA.FTZ R7, R29, c[0x0][0x2d0], -R4.reuse ;  /* 0x0000b4001d077a23 */ /* 0x100fe40000010804 */
[----:B------:R-:W5:Y:S01]  /*177f0*/  MUFU.EX2 R2, R2 ;  /* 0x0000000200027308 */ /* 0x000f620000000800 */
[--C-:B------:R-:W-:Y:S02]  /*17800*/  FFMA.FTZ R17, R17, c[0x0][0x2d0], -R4.reuse ;  /* 0x0000b40011117a23 */ /* 0x100fe40000010804 */
[--C-:B------:R-:W-:Y:S01]  /*17810*/  FFMA.FTZ R16, R28, c[0x0][0x2d0], -R4.reuse ;  /* 0x0000b4001c107a23 */ /* 0x100fe20000010804 */
[----:B--2---:R-:W-:Y:S01]  /*17820*/  F2FP.BF16.PACK_AB R76, R35, R37 ;  /* 0x00000025234c723e */ /* 0x004fe200000010ff */
[--C-:B------:R-:W-:Y:S02]  /*17830*/  FFMA.FTZ R93, R26, c[0x0][0x2d0], -R4.reuse ;  /* 0x0000b4001a5d7a23 */ /* 0x100fe40000010804 */
[--C-:B------:R-:W-:Y:S02]  /*17840*/  FFMA.FTZ R92, R27, c[0x0][0x2d0], -R4.reuse ;  /* 0x0000b4001b5c7a23 */ /* 0x100fe40000010804 */
[--C-:B------:R-:W-:Y:S01]  /*17850*/  FFMA.FTZ R91, R25, c[0x0][0x2d0], -R4.reuse ;  /* 0x0000b400195b7a23 */ /* 0x100fe20000010804 */
[----:B------:R-:W-:Y:S01]  /*17860*/  MUFU.EX2 R64, R219 ;  /* 0x000000db00407308 */ /* 0x000fe20000000800 */
[--C-:B------:R-:W-:Y:S02]  /*17870*/  FFMA.FTZ R67, R24, c[0x0][0x2d0], -R4.reuse ;  /* 0x0000b40018437a23 */ /* 0x100fe40000010804 */
[--C-:B------:R-:W-:Y:S02]  /*17880*/  FFMA.FTZ R227, R19, c[0x0][0x2d0], -R4.reuse ;  /* 0x0000b40013e37a23 */ /* 0x100fe40000010804 */
[C---:B---3--:R-:W-:Y:S02]  /*17890*/  FMUL.FTZ R44, R0.reuse, R104 ;  /* 0x00000068002c7220 */ /* 0x048fe40000410000 */
[C---:B------:R-:W-:Y:S02]  /*178a0*/  FMUL.FTZ R45, R0.reuse, R105 ;  /* 0x00000069002d7220 */ /* 0x040fe40000410000 */
[C---:B------:R-:W-:Y:S01]  /*178b0*/  FMUL.FTZ R60, R0.reuse, R96 ;  /* 0x00000060003c7220 */ /* 0x040fe20000410000 */
[----:B------:R-:W-:Y:S01]  /*178c0*/  MUFU.EX2 R69, R188 ;  /* 0x000000bc00457308 */ /* 0x000fe20000000800 */
        /* <DEDUP_REMOVED lines=9> */
[C---:B------:R-:W-:Y:S02]  /*17960*/  FFMA.FTZ R4, R0.reuse, R246, R37 ;  /* 0x000000f600047223 */ /* 0x040fe40000010025 */
[C---:B------:R-:W-:Y:S01]  /*17970*/  FMUL.FTZ R40, R0.reuse, R108 ;  /* 0x0000006c00287220 */ /* 0x040fe20000410000 */
[----:B------:R-:W-:Y:S01]  /*17980*/  MUFU.EX2 R219, R94 ;  /* 0x0000005e00db7308 */ /* 0x000fe20000000800 */
[C---:B------:R-:W-:Y:S02]  /*17990*/  FMUL.FTZ R41, R0.reuse, R109 ;  /* 0x0000006d00297220 */ /* 0x040fe40000410000 */
[C---:B------:R-:W-:Y:S02]  /*179a0*/  FMUL.FTZ R56, R0.reuse, R100 ;  /* 0x0000006400387220 */ /* 0x040fe40000410000 */
[----:B------:R-:W-:Y:S02]  /*179b0*/  FMUL.FTZ R57, R0, R101 ;  /* 0x0000006500397220 */ /* 0x000fe40000410000 */
[----:B-----5:R-:W-:Y:S02]  /*179c0*/  FMUL.FTZ R59, R2, R103 ;  /* 0x00000067023b7220 */ /* 0x020fe40000410000 */
[C---:B------:R-:W-:Y:S01]  /*179d0*/  FMUL.FTZ R9, R0.reuse, R129 ;  /* 0x0000008100097220 */ /* 0x040fe20000410000 */
[----:B------:R3:W-:Y:S01]  /*179e0*/  MUFU.EX2 R103, R36 ;  /* 0x0000002400677308 */ /* 0x0007e20000000800 */
[C---:B------:R-:W-:Y:S02]  /*179f0*/  FMUL.FTZ R12, R0.reuse, R120 ;  /* 0x00000078000c7220 */ /* 0x040fe40000410000 */
[C---:B------:R-:W-:Y:S02]  /*17a00*/  FMUL.FTZ R13, R0.reuse, R121 ;  /* 0x00000079000d7220 */ /* 0x040fe40000410000 */
[C---:B------:R-:W-:Y:S02]  /*17a10*/  FMUL.FTZ R24, R0.reuse, R116 ;  /* 0x0000007400187220 */ /* 0x040fe40000410000 */
[C---:B------:R-:W-:Y:S02]  /*17a20*/  FMUL.FTZ R25, R0.reuse, R117 ;  /* 0x0000007500197220 */ /* 0x040fe40000410000 */
[C---:B------:R-:W-:Y:S01]  /*17a30*/  FMUL.FTZ R28, R0.reuse, R112 ;  /* 0x00000070001c7220 */ /* 0x040fe20000410000 */
[----:B------:R5:W-:Y:S01]  /*17a40*/  MUFU.EX2 R116, R7 ;  /* 0x0000000700747308 */ /* 0x000be20000000800 */
[C---:B------:R-:W-:Y:S02]  /*17a50*/  FMUL.FTZ R29, R0.reuse, R113 ;  /* 0x00000071001d7220 */ /* 0x040fe40000410000 */
[----:B------:R-:W-:Y:S02]  /*17a60*/  FADD.FTZ R5, R31, R8 ;  /* 0x000000081f057221 */ /* 0x000fe40000010000 */
[----:B------:R-:W-:Y:S02]  /*17a70*/  FMUL.FTZ R8, R0, R128 ;  /* 0x0000008000087220 */ /* 0x000fe40000410000 */
[----:B------:R-:W-:Y:S02]  /*17a80*/  FMUL.FTZ R19, R3, R139 ;  /* 0x0000008b03137220 */ /* 0x000fe40000410000 */
[C---:B------:R-:W-:Y:S01]  /*17a90*/  FMUL.FTZ R46, R2.reuse, R106 ;  /* 0x0000006a022e7220 */ /* 0x040fe20000410000 */
[----:B------:R-:W1:Y:S01]  /*17aa0*/  MUFU.EX2 R0, R10 ;  /* 0x0000000a00007308 */ /* 0x000e620000000800 */
[----:B------:R-:W-:Y:S02]  /*17ab0*/  FMUL.FTZ R58, R2, R102 ;  /* 0x00000066023a7220 */ /* 0x000fe40000410000 */
[----:B------:R-:W-:Y:S01]  /*17ac0*/  FADD.FTZ R90, R35, R4 ;  /* 0x00000004235a7221 */ /* 0x000fe20000010000 */
[----:B---3--:R-:W3:Y:S01]  /*17ad0*/  LDSM.16.MT88.4 R36, [R197] ;  /* 0x00000000c524783b */ /* 0x008ee20000004200 */
[----:B------:R-:W-:Y:S02]  /*17ae0*/  FMUL.FTZ R6, R3, R134 ;  /* 0x0000008603067220 */ /* 0x000fe40000410000 */
[----:B------:R-:W-:Y:S02]  /*17af0*/  FADD.FTZ R66, R30, R5 ;  /* 0x000000051e427221 */ /* 0x000fe40000010000 */
[C---:B------:R-:W-:Y:S01]  /*17b00*/  FMUL.FTZ R4, R65.reuse, R132 ;  /* 0x0000008441047220 */ /* 0x040fe20000410000 */
[----:B------:R-:W-:Y:S01]  /*17b10*/  MUFU.EX2 R102, R33 ;  /* 0x0000002100667308 */ /* 0x000fe20000000800 */
[----:B------:R-:W-:Y:S02]  /*17b20*/  FMUL.FTZ R5, R65, R133 ;  /* 0x0000008541057220 */ /* 0x000fe40000410000 */
[C---:B------:R-:W-:Y:S02]  /*17b30*/  FMUL.FTZ R11, R2.reuse, R131 ;  /* 0x00000083020b7220 */ /* 0x040fe40000410000 */
[C---:B-----5:R-:W-:Y:S02]  /*17b40*/  FMUL.FTZ R7, R3.reuse, R135 ;  /* 0x0000008703077220 */ /* 0x060fe40000410000 */
[C---:B------:R-:W-:Y:S02]  /*17b50*/  FMUL.FTZ R14, R2.reuse, R122 ;  /* 0x0000007a020e7220 */ /* 0x040fe40000410000 */
[C---:B------:R-:W-:Y:S01]  /*17b60*/  FMUL.FTZ R15, R2.reuse, R123 ;  /* 0x0000007b020f7220 */ /* 0x040fe20000410000 */
[----:B------:R-:W5:Y:S01]  /*17b70*/  MUFU.EX2 R100, R17 ;  /* 0x0000001100647308 */ /* 0x000f620000000800 */
[C---:B-12---:R-:W-:Y:S02]  /*17b80*/  FFMA.FTZ R84, R2.reuse, R247, R18 ;  /* 0x000000f702547223 */ /* 0x046fe40000010012 */
[----:B------:R-:W-:Y:S01]  /*17b90*/  FMUL.FTZ R35, R3, R147 ;  /* 0x0000009303237220 */ /* 0x000fe20000410000 */
[----:B------:R-:W-:Y:S01]  /*17ba0*/  F2FP.BF16.PACK_AB R75, R103, R0 ;  /* 0x00000000674b723e */ /* 0x000fe200000010ff */
[C---:B------:R-:W-:Y:S02]  /*17bb0*/  FMUL.FTZ R47, R2.reuse, R107 ;  /* 0x0000006b022f7220 */ /* 0x040fe40000410000 */
[----:B------:R-:W-:Y:S01]  /*17bc0*/  LDSM.16.MT88.4 R104, [R194+0x1000] ;  /* 0x00100000c268783b */ /* 0x000fe20000004200 */
[C---:B------:R-:W-:Y:S02]  /*17bd0*/  FMUL.FTZ R62, R2.reuse, R98 ;  /* 0x00000062023e7220 */ /* 0x040fe40000410000 */
[----:B------:R-:W1:Y:S01]  /*17be0*/  MUFU.EX2 R101, R16 ;  /* 0x0000001000657308 */ /* 0x000e620000000800 */
[-C--:B----4-:R-:W-:Y:S05]  /*17bf0*/  HMMA.16816.F32.BF16 R4, R72, R20.reuse, R4 ;  /* 0x000000144804723c */ /* 0x090fea0000041804 */
[C---:B------:R-:W-:Y:S02]  /*17c00*/  FMUL.FTZ R10, R2.reuse, R130 ;  /* 0x00000082020a7220 */ /* 0x040fe40000410000 */
[C---:B------:R-:W-:Y:S02]  /*17c10*/  FMUL.FTZ R26, R2.reuse, R118 ;  /* 0x00000076021a7220 */ /* 0x040fe40000410000 */
[----:B------:R-:W2:Y:S03]  /*17c20*/  MUFU.EX2 R117, R32 ;  /* 0x0000002000757308 */ /* 0x000ea60000000800 */
[----:B------:R-:W-:Y:S01]  /*17c30*/  FMUL.FTZ R27, R2, R119 ;  /* 0x00000077021b7220 */ /* 0x000fe20000410000 */
[----:B-----5:R-:W-:Y:S01]  /*17c40*/  F2FP.BF16.PACK_AB R77, R100, R18 ;  /* 0x00000012644d723e */ /* 0x020fe200000010ff */
[----:B------:R-:W-:Y:S02]  /*17c50*/  FMUL.FTZ R17, R65, R137 ;  /* 0x0000008941117220 */ /* 0x000fe40000410000 */
[----:B------:R-:W-:Y:S02]  /*17c60*/  FMUL.FTZ R18, R3, R138 ;  /* 0x0000008a03127220 */ /* 0x000fe40000410000 */
[C---:B------:R-:W-:Y:S01]  /*17c70*/  FMUL.FTZ R33, R65.reuse, R145 ;  /* 0x0000009141217220 */ /* 0x040fe20000410000 */
[----:B------:R-:W-:Y:S01]  /*17c80*/  MUFU.EX2 R108, R184 ;  /* 0x000000b8006c7308 */ /* 0x000fe20000000800 */
[----:B------:R-:W-:Y:S02]  /*17c90*/  FMUL.FTZ R63, R2, R99 ;  /* 0x00000063023f7220 */ /* 0x000fe40000410000 */
[----:B------:R-:W4:Y:S01]  /*17ca0*/  LDSM.16.MT88.4 R96, [R193+0x800] ;  /* 0x00080000c160783b */ /* 0x000f220000004200 */
[----:B-1----:R-:W-:Y:S01]  /*17cb0*/  F2FP.BF16.PACK_AB R79, R116, R101 ;  /* 0x00000065744f723e */ /* 0x002fe200000010ff */
[----:B------:R-:W-:Y:S02]  /*17cc0*/  FMUL.FTZ R16, R65, R136 ;  /* 0x0000008841107220 */ /* 0x000fe40000410000 */
[----:B------:R-:W-:Y:S02]  /*17cd0*/  FADD.FTZ R71, R0, R34 ;  /* 0x0000002200477221 */ /* 0x000fe40000010000 */
[----:B------:R-:W-:Y:S01]  /*17ce0*/  FMUL.FTZ R34, R3, R146 ;  /* 0x0000009203227220 */ /* 0x000fe20000410000 */
[----:B------:R-:W-:Y:S01]  /*17cf0*/  MUFU.EX2 R109, R183 ;  /* 0x000000b7006d7308 */ /* 0x000fe20000000800 */
[----:B------:R-:W-:Y:S01]  /*17d00*/  LDSM.16.MT88.4 R136, [R193+0x2000] ;  /* 0x00200000c188783b */ /* 0x000fe20000004200 */
[C---:B------:R-:W-:Y:S01]  /*17d10*/  FMUL.FTZ R42, R2.reuse, R110 ;  /* 0x0000006e022a7220 */ /* 0x040fe20000410000 */
[----:B--2---:R-:W-:Y:S01]  /*17d20*/  F2FP.BF16.PACK_AB R78, R117, R102 ;  /* 0x00000066754e723e */ /* 0x004fe200000010ff */
[C---:B------:R-:W-:Y:S02]  /*17d30*/  FMUL.FTZ R32, R65.reuse, R144 ;  /* 0x0000009041207220 */ /* 0x040fe40000410000 */
[C---:B------:R-:W-:Y:S03]  /*17d40*/  FMUL.FTZ R43, R2.reuse, R111 ;  /* 0x0000006f022b7220 */ /* 0x040fe60000410000 */
[----:B------:R-:W-:Y:S01]  /*17d50*/  LDSM.16.MT88.4 R144, [R197+0x2000] ;  /* 0x00200000c590783b */ /* 0x000fe20000004200 */
        /* <DEDUP_REMOVED lines=9> */
[----:B------:R-:W1:Y:S01]  /*17df0*/  MUFU.EX2 R2, R218 ;  /* 0x000000da00027308 */ /* 0x000e620000000800 */
[----:B------:R-:W-:Y:S02]  /*17e00*/  FADD.FTZ R0, R64, R66 ;  /* 0x0000004240007221 */ /* 0x000fe40000010000 */
[C---:B------:R-:W-:Y:S02]  /*17e10*/  FMUL.FTZ R66, R3.reuse, R162 ;  /* 0x000000a203427220 */ /* 0x040fe40000410000 */
[C---:B------:R-:W-:Y:S04]  /*17e20*/  FMUL.FTZ R22, R3.reuse, R142 ;  /* 0x0000008e03167220 */ /* 0x040fe80000410000 */
[----:B------:R-:W-:Y:S01]  /*17e30*/  FMUL.FTZ R23, R3, R143 ;  /* 0x0000008f03177220 */ /* 0x000fe20000410000 */
[----:B------:R-:W-:Y:S06]  /*17e40*/  MUFU.EX2 R120, R165 ;  /* 0x000000a500787308 */ /* 0x000fec0000000800 */
[-C--:B---3--:R-:W-:Y:S04]  /*17e50*/  HMMA.16816.F32.BF16 R20, R72, R36.reuse, R20 ;  /* 0x000000244814723c */ /* 0x088fe80000041814 */
[----:B------:R-:W-:Y:S04]  /*17e60*/  MUFU.EX2 R94, R180 ;  /* 0x000000b4005e7308 */ /* 0x000fe80000000800 */
[C---:B------:R-:W-:Y:S04]  /*17e70*/  HMMA.16816.F32.BF16 R24, R76.reuse, R36, R24 ;  /* 0x000000244c18723c */ /* 0x040fe80000041818 */
[----:B-1----:R-:W-:Y:S02]  /*17e80*/  FADD.FTZ R0, R2, R0 ;  /* 0x0000000002007221 */ /* 0x002fe40000010000 */
[----:B------:R-:W-:Y:S01]  /*17e90*/  MUFU.EX2 R174, R174 ;  /* 0x000000ae00ae7308 */ /* 0x000fe20000000800 */
[C---:B------:R-:W-:Y:S01]  /*17ea0*/  FMUL.FTZ R36, R65.reuse, R148 ;  /* 0x0000009441247220 */ /* 0x040fe20000410000 */
[-C--:B------:R-:W-:Y:S04]  /*17eb0*/  HMMA.16816.F32.BF16 R28, R76, R38.reuse, R28 ;  /* 0x000000264c1c723c */ /* 0x080fe8000004181c */
[----:B------:R-:W-:Y:S02]  /*17ec0*/  FADD.FTZ R0, R70, R0 ;  /* 0x0000000046007221 */ /* 0x000fe40000010000 */
[----:B------:R-:W-:Y:S02]  /*17ed0*/  FMUL.FTZ R37, R65, R149 ;  /* 0x0000009541257220 */ /* 0x000fe40000410000 */
[C---:B------:R-:W-:Y:S01]  /*17ee0*/  HMMA.16816.F32.BF16 R32, R72.reuse, R38, R32 ;  /* 0x000000264820723c */ /* 0x040fe20000041820 */
[----:B------:R-:W-:Y:S03]  /*17ef0*/  MUFU.EX2 R166, R229 ;  /* 0x000000e500a67308 */ /* 0x000fe60000000800 */
[----:B------:R-:W-:Y:S03]  /*17f00*/  FADD.FTZ R0, R69, R0 ;  /* 0x0000000045007221 */ /* 0x000fe60000010000 */
[C---:B------:R-:W-:Y:S02]  /*17f10*/  FMUL.FTZ R38, R3.reuse, R150 ;  /* 0x0000009603267220 */ /* 0x040fe40000410000 */
[----:B------:R-:W-:Y:S02]  /*17f20*/  FMUL.FTZ R39, R3, R151 ;  /* 0x0000009703277220 */ /* 0x000fe40000410000 */
[----:B------:R-:W-:Y:S01]  /*17f30*/  MUFU.EX2 R165, R230 ;  /* 0x000000e600a57308 */ /* 0x000fe20000000800 */
[----:B------:R-:W-:Y:S04]  /*17f40*/  FADD.FTZ R0, R110, R0 ;  /* 0x000000006e007221 */ /* 0x000fe80000010000 */
[-C--:B------:R-:W-:Y:S03]  /*17f50*/  HMMA.16816.F32.BF16 R36, R72, R52.reuse, R36 ;  /* 0x000000344824723c */ /* 0x080fe60000041824 */
[----:B------:R-:W-:Y:S02]  /*17f60*/  FADD.FTZ R0, R108, R0 ;  /* 0x000000006c007221 */ /* 0x000fe40000010000 */
[----:B------:R1:W-:Y:S02]  /*17f70*/  MUFU.EX2 R184, R67 ;  /* 0x0000004300b87308 */ /* 0x0003e40000000800 */
[----:B------:R-:W-:Y:S01]  /*17f80*/  FADD.FTZ R0, R109, R0 ;  /* 0x000000006d007221 */ /* 0x000fe20000010000 */
[C---:B------:R-:W-:Y:S07]  /*17f90*/  HMMA.16816.F32.BF16 R40, R76.reuse, R52, R40 ;  /* 0x000000344c28723c */ /* 0x040fee0000041828 */
[C---:B------:R-:W-:Y:S01]  /*17fa0*/  FMUL.FTZ R52, R65.reuse, R156 ;  /* 0x0000009c41347220 */ /* 0x040fe20000410000 */
[-C--:B------:R-:W-:Y:S01]  /*17fb0*/  HMMA.16816.F32.BF16 R44, R76, R54.reuse, R44 ;  /* 0x000000364c2c723c */ /* 0x080fe2000004182c */
[----:B------:R-:W-:Y:S03]  /*17fc0*/  MUFU.EX2 R112, R179 ;  /* 0x000000b300707308 */ /* 0x000fe60000000800 */
[----:B------:R-:W-:Y:S04]  /*17fd0*/  FMUL.FTZ R53, R65, R157 ;  /* 0x0000009d41357220 */ /* 0x000fe80000410000 */
[C---:B------:R-:W-:Y:S03]  /*17fe0*/  HMMA.16816.F32.BF16 R48, R72.reuse, R54, R48 ;  /* 0x000000364830723c */ /* 0x040fe60000041830 */
[----:B------:R-:W2:Y:S01]  /*17ff0*/  MUFU.EX2 R119, R176 ;  /* 0x000000b000777308 */ /* 0x000ea20000000800 */
[C---:B-1----:R-:W-:Y:S03]  /*18000*/  FMUL.FTZ R67, R3.reuse, R163 ;  /* 0x000000a303437220 */ /* 0x042fe60000410000 */
[C---:B------:R-:W-:Y:S02]  /*18010*/  FMUL.FTZ R54, R3.reuse, R158 ;  /* 0x0000009e03367220 */ /* 0x040fe40000410000 */
[----:B------:R-:W-:Y:S03]  /*18020*/  FMUL.FTZ R55, R3, R159 ;  /* 0x0000009f03377220 */ /* 0x000fe60000410000 */
[----:B------:R-:W-:Y:S01]  /*18030*/  FADD.FTZ R3, R102, R90 ;  /* 0x0000005a66037221 */ /* 0x000fe20000010000 */
[----:B------:R-:W-:Y:S03]  /*18040*/  MUFU.EX2 R122, R175 ;  /* 0x000000af007a7308 */ /* 0x000fe60000000800 */
[-C--:B------:R-:W-:Y:S07]  /*18050*/  HMMA.16816.F32.BF16 R52, R72, R80.reuse, R52 ;  /* 0x000000504834723c */ /* 0x080fee0000041834 */
[----:B------:R-:W1:Y:S01]  /*18060*/  MUFU.EX2 R128, R172 ;  /* 0x000000ac00807308 */ /* 0x000e620000000800 */
[C---:B------:R-:W-:Y:S08]  /*18070*/  HMMA.16816.F32.BF16 R56, R76.reuse, R80, R56 ;  /* 0x000000504c38723c */ /* 0x040ff00000041838 */
[-C--:B------:R-:W-:Y:S01]  /*18080*/  HMMA.16816.F32.BF16 R60, R76, R82.reuse, R60 ;  /* 0x000000524c3c723c */ /* 0x080fe2000004183c */
[----:B------:R-:W3:Y:S06]  /*18090*/  MUFU.EX2 R123, R164 ;  /* 0x000000a4007b7308 */ /* 0x000eec0000000800 */
[----:B------:R-:W-:Y:S01]  /*180a0*/  F2FP.BF16.PACK_AB R76, R2, R64 ;  /* 0x00000040024c723e */ /* 0x000fe200000010ff */
[----:B------:R-:W-:Y:S01]  /*180b0*/  FMUL.FTZ R64, R65, R160 ;  /* 0x000000a041407220 */ /* 0x000fe20000410000 */
[----:B------:R-:W-:Y:S02]  /*180c0*/  F2FP.BF16.PACK_AB R78, R69, R70 ;  /* 0x00000046454e723e */ /* 0x000fe400000010ff */
[----:B------:R-:W-:Y:S01]  /*180d0*/  MUFU.EX2 R113, R93 ;  /* 0x0000005d00717308 */ /* 0x000fe20000000800 */
[----:B------:R-:W-:Y:S01]  /*180e0*/  FMUL.FTZ R65, R65, R161 ;  /* 0x000000a141417220 */ /* 0x000fe20000410000 */
[----:B--2---:R-:W-:Y:S01]  /*180f0*/  F2FP.BF16.PACK_AB R77, R119, R112 ;  /* 0x00000070774d723e */ /* 0x004fe200000010ff */
[----:B------:R-:W-:Y:S01]  /*18100*/  FADD.FTZ R2, R100, R84 ;  /* 0x0000005464027221 */ /* 0x000fe20000010000 */
[----:B-1----:R-:W-:Y:S01]  /*18110*/  F2FP.BF16.PACK_AB R79, R128, R122 ;  /* 0x0000007a804f723e */ /* 0x002fe200000010ff */
[----:B------:R-:W-:Y:S02]  /*18120*/  FADD.FTZ R70, R103, R71 ;  /* 0x0000004767467221 */ /* 0x000fe40000010000 */
[----:B------:R-:W-:Y:S01]  /*18130*/  FADD.FTZ R69, R101, R2 ;  /* 0x0000000265457221 */ /* 0x000fe20000010000 */
[----:B------:R-:W-:Y:S01]  /*18140*/  HMMA.16816.F32.BF16 R64, R72, R82, R64 ;  /* 0x000000524840723c */ /* 0x000fe20000041840 */
[----:B------:R-:W1:Y:S01]  /*18150*/  LDSM.16.MT88.4 R80, [R197+0x800] ;  /* 0x00080000c550783b */ /* 0x000e620000004200 */
[----:B------:R-:W2:Y:S02]  /*18160*/  MUFU.EX2 R114, R92 ;  /* 0x0000005c00727308 */ /* 0x000ea40000000800 */
[----:B------:R-:W-:Y:S02]  /*18170*/  FADD.FTZ R2, R94, R0 ;  /* 0x000000005e027221 */ /* 0x000fe40000010000 */
[----:B------:R-:W-:Y:S01]  /*18180*/  FADD.FTZ R0, R117, R3 ;  /* 0x0000000375007221 */ /* 0x000fe20000010000 */
[----:B------:R-:W-:Y:S01]  /*18190*/  F2FP.BF16.PACK_AB R72, R120, R111 ;  /* 0x0000006f7848723e */ /* 0x000fe200000010ff */
[-C--:B----4-:R-:W-:Y:S01]  /*181a0*/  HMMA.16816.F32.BF16 R4, R76, R96.reuse, R4 ;  /* 0x000000604c04723c */ /* 0x090fe20000041804 */
[----:B------:R-:W4:Y:S03]  /*181b0*/  LDSM.16.MT88.4 R100, [R194+0x800] ;  /* 0x00080000c264783b */ /* 0x000f260000004200 */
[----:B------:R-:W5:Y:S01]  /*181c0*/  MUFU.EX2 R121, R91 ;  /* 0x0000005b00797308 */ /* 0x000f620000000800 */
[----:B---3--:R-:W-:Y:S01]  /*181d0*/  F2FP.BF16.PACK_AB R74, R219, R123 ;  /* 0x0000007bdb4a723e */ /* 0x008fe200000010ff */
[----:B------:R-:W-:Y:S02]  /*181e0*/  FADD.FTZ R3, R112, R70 ;  /* 0x0000004670037221 */ /* 0x000fe40000010000 */
[----:B------:R-:W-:Y:S04]  /*181f0*/  FADD.FTZ R70, R111, R0 ;  /* 0x000000006f467221 */ /* 0x000fe80000010000 */
[----:B------:R-:W-:Y:S02]  /*18200*/  FADD.FTZ R69, R116, R69 ;  /* 0x0000004574457221 */ /* 0x000fe40000010000 */
[----:B------:R-:W-:Y:S01]  /*18210*/  MUFU.EX2 R172, R186 ;  /* 0x000000ba00ac7308 */ /* 0x000fe20000000800 */
[----:B------:R-:W-:Y:S02]  /*18220*/  FADD.FTZ R3, R119, R3 ;  /* 0x0000000377037221 */ /* 0x000fe40000010000 */
[----:B------:R-:W-:Y:S01]  /*18230*/  FADD.FTZ R70, R120, R70 ;  /* 0x0000004678467221 */ /* 0x000fe20000010000 */
[----:B--2---:R-:W-:Y:S06]  /*18240*/  F2FP.BF16.PACK_AB R73, R114, R113 ;  /* 0x000000717249723e */ /* 0x004fec00000010ff */
[----:B------:R-:W-:Y:S01]  /*18250*/  MUFU.EX2 R217, R171 ;  /* 0x000000ab00d97308 */ /* 0x000fe20000000800 */
[----:B-----5:R-:W-:Y:S09]  /*18260*/  F2FP.BF16.PACK_AB R75, R184, R121 ;  /* 0x00000079b84b723e */ /* 0x020ff200000010ff */
[----:B------:R-:W2:Y:S01]  /*18270*/  MUFU.EX2 R218, R168 ;  /* 0x000000a800da7308 */ /* 0x000ea20000000800 */
[C---:B------:R-:W-:Y:S08]  /*18280*/  HMMA.16816.F32.BF16 R8, R72.reuse, R96, R8 ;  /* 0x000000604808723c */ /* 0x040ff00000041808 */
[-C--:B------:R-:W-:Y:S01]  /*18290*/  HMMA.16816.F32.BF16 R12, R72, R98.reuse, R12 ;  /* 0x00000062480c723c */ /* 0x080fe2000004180c */
[----:B------:R-:W-:Y:S07]  /*182a0*/  MUFU.EX2 R187, R182 ;  /* 0x000000b600bb7308 */ /* 0x000fee0000000800 */
[C---:B------:R-:W-:Y:S01]  /*182b0*/  HMMA.16816.F32.BF16 R16, R76.reuse, R98, R16 ;  /* 0x000000624c10723c */ /* 0x040fe20000041810 */
[----:B------:R-:W3:Y:S02]  /*182c0*/  LDSM.16.MT88.4 R96, [R196+0x800] ;  /* 0x00080000c460783b */ /* 0x000ee40000004200 */
[----:B------:R-:W5:Y:S05]  /*182d0*/  MUFU.EX2 R188, R181 ;  /* 0x000000b500bc7308 */ /* 0x000f6a0000000800 */
[-C--:B-1----:R-:W-:Y:S05]  /*182e0*/  HMMA.16816.F32.BF16 R20, R76, R80.reuse, R20 ;  /* 0x000000504c14723c */ /* 0x082fea0000041814 */
[----:B------:R-:W-:Y:S03]  /*182f0*/  MUFU.EX2 R183, R167 ;  /* 0x000000a700b77308 */ /* 0x000fe60000000800 */
[C---:B------:R-:W-:Y:S07]  /*18300*/  HMMA.16816.F32.BF16 R24, R72.reuse, R80, R24 ;  /* 0x000000504818723c */ /* 0x040fee0000041818 */
[----:B------:R-:W-:Y:S01]  /*18310*/  MUFU.EX2 R167, R227 ;  /* 0x000000e300a77308 */ /* 0x000fe20000000800 */
[-C--:B------:R-:W-:Y:S08]  /*18320*/  HMMA.16816.F32.BF16 R28, R72, R82.reuse, R28 ;  /* 0x00000052481c723c */ /* 0x080ff0000004181c */
[C---:B------:R-:W-:Y:S01]  /*18330*/  HMMA.16816.F32.BF16 R32, R76.reuse, R82, R32 ;  /* 0x000000524c20723c */ /* 0x040fe20000041820 */
[----:B------:R-:W1:Y:S01]  /*18340*/  LDSM.16.MT88.4 R80, [R193+0x1000] ;  /* 0x00100000c150783b */ /* 0x000e620000004200 */
[----:B------:R-:W1:Y:S06]  /*18350*/  MUFU.EX2 R182, R169 ;  /* 0x000000a900b67308 */ /* 0x000e6c0000000800 */
[-C--:B----4-:R-:W-:Y:S04]  /*18360*/  HMMA.16816.F32.BF16 R36, R76, R100.reuse, R36 ;  /* 0x000000644c24723c */ /* 0x090fe80000041824 */
[----:B------:R-:W-:Y:S04]  /*18370*/  MUFU.EX2 R159, R170 ;  /* 0x000000aa009f7308 */ /* 0x000fe80000000800 */
[C---:B------:R-:W-:Y:S06]  /*18380*/  HMMA.16816.F32.BF16 R40, R72.reuse, R100, R40 ;  /* 0x000000644828723c */ /* 0x040fec0000041828 */
[----:B------:R-:W4:Y:S02]  /*18390*/  MUFU.EX2 R179, R177 ;  /* 0x000000b100b37308 */ /* 0x000f240000000800 */
[-C--:B------:R-:W-:Y:S08]  /*183a0*/  HMMA.16816.F32.BF16 R44, R72, R102.reuse, R44 ;  /* 0x00000066482c723c */ /* 0x080ff0000004182c */
[C---:B------:R-:W-:Y:S01]  /*183b0*/  HMMA.16816.F32.BF16 R48, R76.reuse, R102, R48 ;  /* 0x000000664c30723c */ /* 0x040fe20000041830 */
[----:B------:R-:W1:Y:S01]  /*183c0*/  LDSM.16.MT88.4 R100, [R197+0x1000] ;  /* 0x00100000c564783b */ /* 0x000e620000004200 */
[----:B------:R-:W-:Y:S06]  /*183d0*/  MUFU.EX2 R177, R185 ;  /* 0x000000b900b17308 */ /* 0x000fec0000000800 */
[-C--:B---3--:R-:W-:Y:S04]  /*183e0*/  HMMA.16816.F32.BF16 R52, R76, R96.reuse, R52 ;  /* 0x000000604c34723c */ /* 0x088fe80000041834 */
[----:B------:R-:W-:Y:S04]  /*183f0*/  MUFU.EX2 R158, R173 ;  /* 0x000000ad009e7308 */ /* 0x000fe80000000800 */
[C---:B------:R-:W-:Y:S06]  /*18400*/  HMMA.16816.F32.BF16 R56, R72.reuse, R96, R56 ;  /* 0x000000604838723c */ /* 0x040fec0000041838 */
[----:B------:R-:W3:Y:S02]  /*18410*/  MUFU.EX2 R157, R189 ;  /* 0x000000bd009d7308 */ /* 0x000ee40000000800 */
[-C--:B------:R-:W-:Y:S07]  /*18420*/  HMMA.16816.F32.BF16 R60, R72, R98.reuse, R60 ;  /* 0x00000062483c723c */ /* 0x080fee000004183c */
[----:B------:R-:W-:Y:S01]  /*18430*/  F2FP.BF16.PACK_AB R72, R108, R110 ;  /* 0x0000006e6c48723e */ /* 0x000fe200000010ff */
[----:B------:R-:W-:Y:S01]  /*18440*/  HMMA.16816.F32.BF16 R64, R76, R98, R64 ;  /* 0x000000624c40723c */ /* 0x000fe20000041840 */
[----:B------:R-:W-:Y:S01]  /*18450*/  MUFU.EX2 R156, R190 ;  /* 0x000000be009c7308 */ /* 0x000fe20000000800 */
[----:B------:R-:W3:Y:S02]  /*18460*/  LDSM.16.MT88.4 R96, [R196+0x1000] ;  /* 0x00100000c460783b */ /* 0x000ee40000004200 */
[----:B------:R-:W-:Y:S02]  /*18470*/  F2FP.BF16.PACK_AB R74, R94, R109 ;  /* 0x0000006d5e4a723e */ /* 0x000fe400000010ff */
[----:B--2---:R-:W-:Y:S02]  /*18480*/  F2FP.BF16.PACK_AB R73, R218, R217 ;  /* 0x000000d9da49723e */ /* 0x004fe400000010ff */
[----:B-----5:R-:W-:Y:S02]  /*18490*/  F2FP.BF16.PACK_AB R75, R188, R187 ;  /* 0x000000bbbc4b723e */ /* 0x020fe400000010ff */
[----:B------:R-:W-:Y:S01]  /*184a0*/  LDSM.16.MT88.4 R108, [R196+0x1800] ;  /* 0x00180000c46c783b */ /* 0x000fe20000004200 */
[----:B------:R-:W2:Y:S01]  /*184b0*/  MUFU.EX2 R171, R191 ;  /* 0x000000bf00ab7308 */ /* 0x000ea20000000800 */
[----:B-1----:R-:W-:Y:S02]  /*184c0*/  F2FP.BF16.PACK_AB R76, R182, R183 ;  /* 0x000000b7b64c723e */ /* 0x002fe400000010ff */
[----:B----4-:R-:W-:Y:S01]  /*184d0*/  F2FP.BF16.PACK_AB R78, R179, R159 ;  /* 0x0000009fb34e723e */ /* 0x010fe200000010ff */
[-C--:B------:R-:W-:Y:S05]  /*184e0*/  HMMA.16816.F32.BF16 R4, R72, R80.reuse, R4 ;  /* 0x000000504804723c */ /* 0x080fea0000041804 */
[----:B---3--:R-:W-:Y:S01]  /*184f0*/  F2FP.BF16.PACK_AB R77, R157, R158 ;  /* 0x0000009e9d4d723e */ /* 0x008fe200000010ff */
[----:B------:R-:W-:Y:S10]  /*18500*/  MUFU.EX2 R94, R231 ;  /* 0x000000e7005e7308 */ /* 0x000ff40000000800 */
[----:B------:R-:W1:Y:S01]  /*18510*/  MUFU.EX2 R84, R225 ;  /* 0x000000e100547308 */ /* 0x000e620000000800 */
[----:B--2---:R-:W-:Y:S09]  /*18520*/  F2FP.BF16.PACK_AB R79, R171, R156 ;  /* 0x0000009cab4f723e */ /* 0x004ff200000010ff */
[----:B------:R-:W2:Y:S01]  /*18530*/  MUFU.EX2 R71, R224 ;  /* 0x000000e000477308 */ /* 0x000ea20000000800 */
[C---:B------:R-:W-:Y:S08]  /*18540*/  HMMA.16816.F32.BF16 R8, R76.reuse, R80, R8 ;  /* 0x000000504c08723c */ /* 0x040ff00000041808 */
[-C--:B------:R-:W-:Y:S01]  /*18550*/  HMMA.16816.F32.BF16 R12, R76, R82.reuse, R12 ;  /* 0x000000524c0c723c */ /* 0x080fe2000004180c */
[----:B------:R-:W3:Y:S03]  /*18560*/  MUFU.EX2 R91, R223 ;  /* 0x000000df005b7308 */ /* 0x000ee60000000800 */
[----:B-1----:R-:W-:Y:S04]  /*18570*/  FADD.FTZ R0, R84, R2 ;  /* 0x0000000254007221 */ /* 0x002fe80000010000 */
[C---:B------:R-:W-:Y:S01]  /*18580*/  HMMA.16816.F32.BF16 R16, R72.reuse, R82, R16 ;  /* 0x000000524810723c */ /* 0x040fe20000041810 */
[----:B------:R-:W1:Y:S02]  /*18590*/  LDSM.16.MT88.4 R80, [R193+0x1800] ;  /* 0x00180000c150783b */ /* 0x000e640000004200 */
[----:B------:R-:W4:Y:S01]  /*185a0*/  MUFU.EX2 R90, R222 ;  /* 0x000000de005a7308 */ /* 0x000f220000000800 */
[----:B--2---:R-:W-:Y:S04]  /*185b0*/  FADD.FTZ R0, R71, R0 ;  /* 0x0000000047007221 */ /* 0x004fe80000010000 */
[-C--:B------:R-:W-:Y:S05]  /*185c0*/  HMMA.16816.F32.BF16 R20, R72, R100.reuse, R20 ;  /* 0x000000644814723c */ /* 0x080fea0000041814 */
[----:B------:R-:W-:Y:S03]  /*185d0*/  MUFU.EX2 R175, R220 ;  /* 0x000000dc00af7308 */ /* 0x000fe60000000800 */
[C---:B------:R-:W-:Y:S04]  /*185e0*/  HMMA.16816.F32.BF16 R24, R76.reuse, R100, R24 ;  /* 0x000000644c18723c */ /* 0x040fe80000041818 */
[----:B---3--:R-:W-:Y:S03]  /*185f0*/  FADD.FTZ R0, R91, R0 ;  /* 0x000000005b007221 */ /* 0x008fe60000010000 */
[----:B------:R-:W-:Y:S01]  /*18600*/  MUFU.EX2 R176, R213 ;  /* 0x000000d500b07308 */ /* 0x000fe20000000800 */
[-C--:B------:R-:W-:Y:S04]  /*18610*/  HMMA.16816.F32.BF16 R28, R76, R102.reuse, R28 ;  /* 0x000000664c1c723c */ /* 0x080fe8000004181c */
[----:B----4-:R-:W-:Y:S02]  /*18620*/  FADD.FTZ R2, R90, R0 ;  /* 0x000000005a027221 */ /* 0x010fe40000010000 */
[----:B------:R-:W-:Y:S02]  /*18630*/  FADD.FTZ R0, R113, R69 ;  /* 0x0000004571007221 */ /* 0x000fe40000010000 */
[C---:B------:R-:W-:Y:S01]  /*18640*/  HMMA.16816.F32.BF16 R32, R72.reuse, R102, R32 ;  /* 0x000000664820723c */ /* 0x040fe20000041820 */
[----:B------:R-:W2:Y:S01]  /*18650*/  LDSM.16.MT88.4 R100, [R197+0x1800] ;  /* 0x00180000c564783b */ /* 0x000ea20000004200 */
[----:B------:R-:W-:Y:S02]  /*18660*/  MUFU.EX2 R180, R212 ;  /* 0x000000d400b47308 */ /* 0x000fe40000000800 */
[----:B------:R-:W-:Y:S04]  /*18670*/  FADD.FTZ R69, R114, R0 ;  /* 0x0000000072457221 */ /* 0x000fe80000010000 */
[-C--:B------:R-:W-:Y:S04]  /*18680*/  HMMA.16816.F32.BF16 R36, R72, R104.reuse, R36 ;  /* 0x000000684824723c */ /* 0x080fe80000041824 */
[----:B------:R-:W-:Y:S04]  /*18690*/  MUFU.EX2 R181, R211 ;  /* 0x000000d300b57308 */ /* 0x000fe80000000800 */
[C---:B------:R-:W-:Y:S06]  /*186a0*/  HMMA.16816.F32.BF16 R40, R76.reuse, R104, R40 ;  /* 0x000000684c28723c */ /* 0x040fec0000041828 */
[----:B------:R-:W3:Y:S02]  /*186b0*/  MUFU.EX2 R118, R221 ;  /* 0x000000dd00767308 */ /* 0x000ee40000000800 */
[-C--:B------:R-:W-:Y:S08]  /*186c0*/  HMMA.16816.F32.BF16 R44, R76, R106.reuse, R44 ;  /* 0x0000006a4c2c723c */ /* 0x080ff0000004182c */
[C---:B------:R-:W-:Y:S01]  /*186d0*/  HMMA.16816.F32.BF16 R48, R72.reuse, R106, R48 ;  /* 0x0000006a4830723c */ /* 0x040fe20000041830 */
[----:B------:R-:W4:Y:S01]  /*186e0*/  LDSM.16.MT88.4 R104, [R194+0x1800] ;  /* 0x00180000c268783b */ /* 0x000f220000004200 */
[----:B------:R-:W5:Y:S06]  /*186f0*/  MUFU.EX2 R115, R226 ;  /* 0x000000e200737308 */ /* 0x000f6c0000000800 */
[-C--:B------:R-:W-:Y:S04]  /*18700*/  HMMA.16816.F32.BF16 R52, R72, R96.reuse, R52 ;  /* 0x000000604834723c */ /* 0x080fe80000041834 */
[----:B------:R-:W1:Y:S01]  /*18710*/  MUFU.EX2 R93, R232 ;  /* 0x000000e8005d7308 */ /* 0x000e620000000800 */
[----:B---3--:R-:W-:Y:S03]  /*18720*/  FADD.FTZ R0, R118, R2 ;  /* 0x0000000276007221 */ /* 0x008fe60000010000 */
[C---:B------:R-:W-:Y:S04]  /*18730*/  HMMA.16816.F32.BF16 R56, R76.reuse, R96, R56 ;  /* 0x000000604c38723c */ /* 0x040fe80000041838 */
[----:B------:R-:W-:Y:S02]  /*18740*/  FADD.FTZ R2, R121, R69 ;  /* 0x0000004579027221 */ /* 0x000fe40000010000 */
[----:B------:R-:W3:Y:S02]  /*18750*/  MUFU.EX2 R92, R236 ;  /* 0x000000ec005c7308 */ /* 0x000ee40000000800 */
[-C--:B------:R-:W-:Y:S04]  /*18760*/  HMMA.16816.F32.BF16 R60, R76, R98.reuse, R60 ;  /* 0x000000624c3c723c */ /* 0x080fe8000004183c */
[C---:B-----5:R-:W-:Y:S01]  /*18770*/  F2FP.BF16.PACK_AB R160, R115.reuse, R118 ;  /* 0x0000007673a0723e */ /* 0x060fe200000010ff */
[----:B------:R-:W-:Y:S02]  /*18780*/  FADD.FTZ R0, R115, R0 ;  /* 0x0000000073007221 */ /* 0x000fe40000010000 */
[----:B------:R-:W-:Y:S01]  /*18790*/  F2FP.BF16.PACK_AB R76, R71, R84 ;  /* 0x00000054474c723e */ /* 0x000fe200000010ff */
[----:B------:R-:W-:Y:S01]  /*187a0*/  HMMA.16816.F32.BF16 R64, R72, R98, R64 ;  /* 0x000000624840723c */ /* 0x000fe20000041840 */
[----:B------:R-:W-:Y:S03]  /*187b0*/  MUFU.EX2 R170, R233 ;  /* 0x000000e900aa7308 */ /* 0x000fe60000000800 */
[----:B------:R-:W-:Y:S01]  /*187c0*/  F2FP.BF16.PACK_AB R78, R90, R91 ;  /* 0x0000005b5a4e723e */ /* 0x000fe200000010ff */
[----:B-1----:R-:W-:Y:S01]  /*187d0*/  FADD.FTZ R0, R93, R0 ;  /* 0x000000005d007221 */ /* 0x002fe20000010000 */
[----:B------:R-:W-:Y:S01]  /*187e0*/  F2FP.BF16.PACK_AB R77, R176, R175 ;  /* 0x000000afb04d723e */ /* 0x000fe200000010ff */
[----:B------:R-:W-:Y:S01]  /*187f0*/  FADD.FTZ R2, R184, R2 ;  /* 0x00000002b8027221 */ /* 0x000fe20000010000 */
[----:B------:R-:W-:Y:S03]  /*18800*/  F2FP.BF16.PACK_AB R79, R181, R180 ;  /* 0x000000b4b54f723e */ /* 0x000fe600000010ff */
[----:B------:R-:W1:Y:S01]  /*18810*/  MUFU.EX2 R169, R234 ;  /* 0x000000ea00a97308 */ /* 0x000e620000000800 */
[----:B------:R-:W-:Y:S01]  /*18820*/  F2FP.BF16.PACK_AB R72, R177, R172 ;  /* 0x000000acb148723e */ /* 0x000fe200000010ff */
[----:B------:R-:W-:Y:S01]  /*18830*/  FADD.FTZ R2, R158, R2 ;  /* 0x000000029e027221 */ /* 0x000fe20000010000 */
[----:B------:R-:W-:Y:S01]  /*18840*/  F2FP.BF16.PACK_AB R74, R174, R178 ;  /* 0x000000b2ae4a723e */ /* 0x000fe200000010ff */
[-C--:B------:R-:W-:Y:S05]  /*18850*/  HMMA.16816.F32.BF16 R4, R76, R80.reuse, R4 ;  /* 0x000000504c04723c */ /* 0x080fea0000041804 */
[----:B------:R-:W-:Y:S01]  /*18860*/  F2FP.BF16.PACK_AB R73, R166, R167 ;  /* 0x000000a7a649723e */ /* 0x000fe200000010ff */
[----:B------:R-:W-:Y:S01]  /*18870*/  MUFU.EX2 R168, R235 ;  /* 0x000000eb00a87308 */ /* 0x000fe20000000800 */
[----:B------:R-:W-:Y:S01]  /*18880*/  F2FP.BF16.PACK_AB R75, R94, R165 ;  /* 0x000000a55e4b723e */ /* 0x000fe200000010ff */
[C---:B---3--:R-:W-:Y:S01]  /*18890*/  FADD.FTZ R229, R92.reuse, R0 ;  /* 0x000000005ce57221 */ /* 0x048fe20000010000 */
[----:B------:R-:W-:Y:S03]  /*188a0*/  F2FP.BF16.PACK_AB R162, R92, R93 ;  /* 0x0000005d5ca2723e */ /* 0x000fe600000010ff */
[----:B------:R-:W-:Y:S01]  /*188b0*/  FADD.FTZ R0, R122, R3 ;  /* 0x000000037a007221 */ /* 0x000fe20000010000 */
[----:B------:R-:W-:Y:S01]  /*188c0*/  MOV R92, R85 ;  /* 0x00000055005c7202 */ /* 0x000fe20000000f00 */
[C---:B------:R-:W-:Y:S02]  /*188d0*/  HMMA.16816.F32.BF16 R8, R72.reuse, R80, R8 ;  /* 0x000000504808723c */ /* 0x040fe40000041808 */
[----:B------:R-:W3:Y:S02]  /*188e0*/  MUFU.EX2 R164, R239 ;  /* 0x000000ef00a47308 */ /* 0x000ee40000000800 */
[----:B------:R-:W-:Y:S01]  /*188f0*/  FADD.FTZ R0, R128, R0 ;  /* 0x0000000080007221 */ /* 0x000fe20000010000 */
[----:B------:R-:W-:Y:S01]  /*18900*/  MOV R93, R68 ;  /* 0x00000044005d7202 */ /* 0x000fe20000000f00 */
[----:B------:R-:W-:Y:S01]  /*18910*/  FADD.FTZ R3, R123, R70 ;  /* 0x000000467b037221 */ /* 0x000fe20000010000 */
[----:B-1----:R-:W-:Y:S01]  /*18920*/  F2FP.BF16.PACK_AB R161, R169, R170 ;  /* 0x000000aaa9a1723e */ /* 0x002fe200000010ff */
[-C--:B------:R-:W-:Y:S04]  /*18930*/  HMMA.16816.F32.BF16 R12, R72, R82.reuse, R12 ;  /* 0x00000052480c723c */ /* 0x080fe8000004180c */
[----:B------:R-:W-:Y:S01]  /*18940*/  MUFU.EX2 R91, R237 ;  /* 0x000000ed005b7308 */ /* 0x000fe20000000800 */
[----:B------:R-:W-:Y:S02]  /*18950*/  FADD.FTZ R3, R219, R3 ;  /* 0x00000003db037221 */ /* 0x000fe40000010000 */
[----:B------:R-:W-:Y:S01]  /*18960*/  FADD.FTZ R2, R157, R2 ;  /* 0x000000029d027221 */ /* 0x000fe20000010000 */
[C---:B------:R-:W-:Y:S04]  /*18970*/  HMMA.16816.F32.BF16 R16, R76.reuse, R82, R16 ;  /* 0x000000524c10723c */ /* 0x040fe80000041810 */
[----:B------:R-:W-:Y:S02]  /*18980*/  FADD.FTZ R3, R183, R3 ;  /* 0x00000003b7037221 */ /* 0x000fe40000010000 */
[----:B------:R-:W1:Y:S01]  /*18990*/  MUFU.EX2 R90, R238 ;  /* 0x000000ee005a7308 */ /* 0x000e620000000800 */
[----:B------:R-:W-:Y:S01]  /*189a0*/  FADD.FTZ R0, R217, R0 ;  /* 0x00000000d9007221 */ /* 0x000fe20000010000 */
[-C--:B--2---:R-:W-:Y:S04]  /*189b0*/  HMMA.16816.F32.BF16 R20, R76, R100.reuse, R20 ;  /* 0x000000644c14723c */ /* 0x084fe80000041814 */
[----:B---3--:R-:W-:Y:S01]  /*189c0*/  F2FP.BF16.PACK_AB R163, R164, R168 ;  /* 0x000000a8a4a3723e */ /* 0x008fe200000010ff */
[----:B------:R-:W-:Y:S02]  /*189d0*/  FADD.FTZ R3, R182, R3 ;  /* 0x00000003b6037221 */ /* 0x000fe40000010000 */
[----:B------:R-:W-:Y:S01]  /*189e0*/  FADD.FTZ R2, R156, R2 ;  /* 0x000000029c027221 */ /* 0x000fe20000010000 */
[C---:B------:R-:W-:Y:S01]  /*189f0*/  HMMA.16816.F32.BF16 R24, R72.reuse, R100, R24 ;  /* 0x000000644818723c */ /* 0x040fe20000041818 */
[----:B------:R-:W-:Y:S03]  /*18a00*/  MUFU.EX2 R84, R241 ;  /* 0x000000f100547308 */ /* 0x000fe60000000800 */
[----:B------:R-:W-:Y:S02]  /*18a10*/  FADD.FTZ R3, R159, R3 ;  /* 0x000000039f037221 */ /* 0x000fe40000010000 */
[----:B------:R-:W-:Y:S02]  /*18a20*/  FADD.FTZ R0, R218, R0 ;  /* 0x00000000da007221 */ /* 0x000fe40000010000 */
[-C--:B------:R-:W-:Y:S03]  /*18a30*/  HMMA.16816.F32.BF16 R28, R72, R102.reuse, R28 ;  /* 0x00000066481c723c */ /* 0x080fe6000004181c */
[----:B------:R-:W2:Y:S01]  /*18a40*/  MUFU.EX2 R83, R243 ;  /* 0x000000f300537308 */ /* 0x000ea20000000800 */
[----:B------:R-:W-:Y:S01]  /*18a50*/  FADD.FTZ R0, R187, R0 ;  /* 0x00000000bb007221 */ /* 0x000fe20000010000 */
[----:B-1----:R-:W-:Y:S01]  /*18a60*/  F2FP.BF16.PACK_AB R96, R90, R91 ;  /* 0x0000005b5a60723e */ /* 0x002fe200000010ff */
[----:B------:R-:W-:Y:S02]  /*18a70*/  FADD.FTZ R3, R179, R3 ;  /* 0x00000003b3037221 */ /* 0x000fe40000010000 */
[C---:B------:R-:W-:Y:S04]  /*18a80*/  HMMA.16816.F32.BF16 R32, R76.reuse, R102, R32 ;  /* 0x000000664c20723c */ /* 0x040fe80000041820 */
[----:B------:R-:W-:Y:S01]  /*18a90*/  FADD.FTZ R0, R188, R0 ;  /* 0x00000000bc007221 */ /* 0x000fe20000010000 */
[----:B------:R-:W-:Y:S01]  /*18aa0*/  MUFU.EX2 R81, R240 ;  /* 0x000000f000517308 */ /* 0x000fe20000000800 */
[----:B------:R-:W-:Y:S02]  /*18ab0*/  FADD.FTZ R2, R171, R2 ;  /* 0x00000002ab027221 */ /* 0x000fe40000010000 */
[-C--:B----4-:R-:W-:Y:S04]  /*18ac0*/  HMMA.16816.F32.BF16 R36, R76, R104.reuse, R36 ;  /* 0x000000684c24723c */ /* 0x090fe80000041824 */
[----:B------:R-:W-:Y:S02]  /*18ad0*/  FADD.FTZ R0, R175, R0 ;  /* 0x00000000af007221 */ /* 0x000fe40000010000 */
[----:B------:R-:W-:Y:S01]  /*18ae0*/  FADD.FTZ R3, R172, R3 ;  /* 0x00000003ac037221 */ /* 0x000fe20000010000 */
[----:B------:R-:W1:Y:S01]  /*18af0*/  MUFU.EX2 R82, R242 ;  /* 0x000000f200527308 */ /* 0x000e620000000800 */
[C---:B------:R-:W-:Y:S04]  /*18b00*/  HMMA.16816.F32.BF16 R40, R72.reuse, R104, R40 ;  /* 0x000000684828723c */ /* 0x040fe80000041828 */
[----:B--2---:R-:W-:Y:S01]  /*18b10*/  F2FP.BF16.PACK_AB R98, R83, R84 ;  /* 0x000000545362723e */ /* 0x004fe200000010ff */
[----:B------:R-:W-:Y:S02]  /*18b20*/  FADD.FTZ R2, R167, R2 ;  /* 0x00000002a7027221 */ /* 0x000fe40000010000 */
[----:B------:R-:W-:Y:S01]  /*18b30*/  FADD.FTZ R0, R176, R0 ;  /* 0x00000000b0007221 */ /* 0x000fe20000010000 */
[-C--:B------:R-:W-:Y:S01]  /*18b40*/  HMMA.16816.F32.BF16 R44, R72, R106.reuse, R44 ;  /* 0x0000006a482c723c */ /* 0x080fe2000004182c */
[----:B------:R-:W-:Y:S03]  /*18b50*/  MUFU.EX2 R80, R244 ;  /* 0x000000f400507308 */ /* 0x000fe60000000800 */
[----:B------:R-:W-:Y:S02]  /*18b60*/  FADD.FTZ R3, R177, R3 ;  /* 0x00000003b1037221 */ /* 0x000fe40000010000 */
[----:B------:R-:W-:Y:S02]  /*18b70*/  FADD.FTZ R2, R166, R2 ;  /* 0x00000002a6027221 */ /* 0x000fe40000010000 */
[C---:B------:R-:W-:Y:S03]  /*18b80*/  HMMA.16816.F32.BF16 R48, R76.reuse, R106, R48 ;  /* 0x0000006a4c30723c */ /* 0x040fe60000041830 */
[----:B------:R-:W2:Y:S01]  /*18b90*/  MUFU.EX2 R71, R245 ;  /* 0x000000f500477308 */ /* 0x000ea20000000800 */
[----:B------:R-:W-:Y:S02]  /*18ba0*/  FADD.FTZ R0, R180, R0 ;  /* 0x00000000b4007221 */ /* 0x000fe40000010000 */
[----:B------:R-:W-:Y:S01]  /*18bb0*/  FADD.FTZ R3, R178, R3 ;  /* 0x00000003b2037221 */ /* 0x000fe20000010000 */
[----:B-1----:R-:W-:Y:S01]  /*18bc0*/  F2FP.BF16.PACK_AB R97, R82, R81 ;  /* 0x000000515261723e */ /* 0x002fe200000010ff */
[-C--:B------:R-:W-:Y:S04]  /*18bd0*/  HMMA.16816.F32.BF16 R52, R76, R108.reuse, R52 ;  /* 0x0000006c4c34723c */ /* 0x080fe80000041834 */
[----:B------:R-:W-:Y:S02]  /*18be0*/  FADD.FTZ R2, R165, R2 ;  /* 0x00000002a5027221 */ /* 0x000fe40000010000 */
[----:B------:R-:W-:Y:S02]  /*18bf0*/  FADD.FTZ R0, R181, R0 ;  /* 0x00000000b5007221 */ /* 0x000fe40000010000 */
[C---:B------:R-:W-:Y:S04]  /*18c00*/  HMMA.16816.F32.BF16 R56, R72.reuse, R108, R56 ;  /* 0x0000006c4838723c */ /* 0x040fe80000041838 */
[----:B------:R-:W-:Y:S02]  /*18c10*/  FADD.FTZ R3, R174, R3 ;  /* 0x00000003ae037221 */ /* 0x000fe40000010000 */
[----:B------:R-:W-:Y:S02]  /*18c20*/  FADD.FTZ R2, R94, R2 ;  /* 0x000000025e027221 */ /* 0x000fe40000010000 */
[-C--:B------:R-:W-:Y:S01]  /*18c30*/  HMMA.16816.F32.BF16 R60, R72, R110.reuse, R60 ;  /* 0x0000006e483c723c */ /* 0x080fe2000004183c */
[----:B------:R-:W1:Y:S03]  /*18c40*/  LDSM.16.MT88.4 R72, [R196+0x2000] ;  /* 0x00200000c448783b */ /* 0x000e660000004200 */
[----:B--2---:R-:W-:Y:S01]  /*18c50*/  F2FP.BF16.PACK_AB R99, R71, R80 ;  /* 0x000000504763723e */ /* 0x004fe200000010ff */
[----:B------:R-:W-:Y:S03]  /*18c60*/  FADD.FTZ R0, R170, R0 ;  /* 0x00000000aa007221 */ /* 0x000fe60000010000 */
[----:B------:R-:W-:Y:S08]  /*18c70*/  HMMA.16816.F32.BF16 R64, R76, R110, R64 ;  /* 0x0000006e4c40723c */ /* 0x000ff00000041840 */
[-C--:B------:R-:W-:Y:S07]  /*18c80*/  HMMA.16816.F32.BF16 R132, R160, R136.reuse, R4 ;  /* 0x00000088a084723c */ /* 0x080fee0000041804 */
[----:B------:R-:W-:Y:S01]  /*18c90*/  FADD.FTZ R4, R91, R3 ;  /* 0x000000035b047221 */ /* 0x000fe20000010000 */
[C---:B------:R-:W-:Y:S04]  /*18ca0*/  HMMA.16816.F32.BF16 R128, R96.reuse, R136, R8 ;  /* 0x000000886080723c */ /* 0x040fe80000041808 */
[----:B------:R-:W-:Y:S01]  /*18cb0*/  FADD.FTZ R3, R81, R2 ;  /* 0x0000000251037221 */ /* 0x000fe20000010000 */
[----:B------:R-:W-:Y:S01]  /*18cc0*/  MOV R91, R86 ;  /* 0x00000056005b7202 */ /* 0x000fe20000000f00 */
        /* <DEDUP_REMOVED lines=25> */
.L_x_2971:
[----:B------:R-:W2:Y:S01]  /*18e60*/  LDL R0, [R1+0x44] ;  /* 0x0000440001007983 */ /* 0x000ea20000100800 */
[----:B------:R-:W-:-:S03]  /*18e70*/  IMAD.MOV.U32 R3, RZ, RZ, c[0x0][0x2c4] ;  /* 0x0000b100ff037624 */ /* 0x000fc600078e00ff */
[----:B------:R-:W3:Y:S02]  /*18e80*/  LDL R2, [R1] ;  /* 0x0000000001027983 */ /* 0x000ee40000100800 */
[----:B------:R-:W-:Y:S01]  /*18e90*/  ISETP.NE.AND P1, PT, R3, 0x1, PT ;  /* 0x000000010300780c */ /* 0x000fe20003f25270 */
[----:B------:R-:W-:-:S05]  /*18ea0*/  IMAD.MOV.U32 R4, RZ, RZ, c[0x0][0x32c] ;  /* 0x0000cb00ff047624 */ /* 0x000fca00078e00ff */
[----:B------:R-:W-:Y:S02]  /*18eb0*/  ISETP.GE.AND P0, PT, R4, 0x1, PT ;  /* 0x000000010400780c */ /* 0x000fe40003f06270 */
[----:B--2---:R-:W-:-:S05]  /*18ec0*/  IADD3 R0, R0, 0x7f, RZ ;  /* 0x0000007f00007810 */ /* 0x004fca0007ffe0ff */
[----:B------:R-:W-:Y:S01]  /*18ed0*/  @P1 IMAD.HI.U32 R3, R0, c[0x0][0x2c8], RZ ;  /* 0x0000b20000031a27 */ /* 0x000fe200078e00ff */
[----:B---3--:R-:W-:-:S04]  /*18ee0*/  IADD3 R2, R2, 0x1, -R252 ;  /* 0x0000000102027810 */ /* 0x008fc80007ffe8fc */
        /* <DEDUP_REMOVED lines=14> */
.L_x_3005:
[----:B------:R-:W-:-:S04]  /*18fd0*/  MOV R3, 0x1 ;  /* 0x0000000100037802 */ /* 0x000fc80000000f00 */
[----:B------:R-:W-:-:S13]  /*18fe0*/  ISETP.NE.AND P0, PT, R3, c[0x0][0x32c], PT ;  /* 0x0000cb0003007a0c */ /* 0x000fda0003f05270 */
[----:B------:R-:W-:-:S05]  /*18ff0*/  @P0 IMAD.HI.U32 R3, R0, c[0x0][0x330], RZ ;  /* 0x0000cc0000030a27 */ /* 0x000fca00078e00ff */
[----:B------:R-:W-:Y:S02]  /*19000*/  @P0 SHF.R.U32.HI R0, RZ, c[0x0][0x334], R3 ;  /* 0x0000cd00ff000a19 */ /* 0x000fe40000011603 */
.L_x_3006:
[----:B------:R-:W-:Y:S05]  /*19010*/  BSYNC B0 ;  /* 0x0000000000007941 */ /* 0x000fea0003800000 */
.L_x_3004:
[----:B------:R-:W-:-:S05]  /*19020*/  IMAD R0, R0, c[0x0][0x32c], RZ ;  /* 0x0000cb0000007a24 */ /* 0x000fca00078e02ff */
[----:B------:R-:W-:-:S03]  /*19030*/  IMNMX R2, R2, R0, !PT ;  /* 0x0000000002027217 */ /* 0x000fc60007800200 */
.L_x_3003:
        /* <DEDUP_REMOVED lines=13> */
.L_x_3018:
        /* <DEDUP_REMOVED lines=41> */
.L_x_3152:
        /* <DEDUP_REMOVED lines=23> */
.L_x_3153:
[----:B-1----:R-:W-:Y:S02]  /*19510*/  LOP3.LUT P1, RZ, R208, 0x100, RZ, 0xc0, !PT ;  /* 0x00000100d0ff7812 */ /* 0x002fe4000782c0ff */
[----:B----4-:R-:W-:Y:S05]  /*19520*/  IADD3 R2, P0, R0, R5, RZ ;  /* 0x0000000500027210 */ /* 0x010fea0007f1e0ff */
[----:B------:R-:W-:Y:S06]  /*19530*/  IMAD.X R3, R4, 0x1, R6, P0 ;  /* 0x0000000104037824 */ /* 0x000fec00000e0606 */
[----:B------:R-:W-:Y:S01]  /*19540*/  @!PT LDS RZ, [RZ] ;  /* 0x00000000fffff984 */ /* 0x000fe20000000800 */
[----:B------:R-:W-:Y:S01]  /*19550*/  @!PT LDS RZ, [RZ] ;  /* 0x00000000fffff984 */ /* 0x000fe20000000800 */
[----:B------:R-:W-:Y:S01]  /*19560*/  @!PT LDS RZ, [RZ] ;  /* 0x00000000fffff984 */ /* 0x000fe20000000800 */
[----:B------:R1:W-:Y:S02]  /*19570*/  LDGSTS.E.BYPASS.LTC128B.128 [R210+0x2100], [R2.64], !P1 ;  /* 0x0210000002d27fae */ /* 0x0003e4000c901d48 */
.L_x_3009:
[----:B-1-34-:R-:W-:Y:S05]  /*19580*/  BSYNC B0 ;  /* 0x0000000000007941 */ /* 0x01afea0003800000 */
.L_x_3008:
        /* <DEDUP_REMOVED lines=142> */
.L_x_3154:
        /* <DEDUP_REMOVED lines=25> */
.L_x_3155:
[----:B----4-:R-:W-:Y:S02]  /*1a000*/  LOP3.LUT P1, RZ, R208, 0x100, RZ, 0xc0, !PT ;  /* 0x00000100d0ff7812 */ /* 0x010fe4000782c0ff */
[----:B--2---:R-:W-:Y:S05]  /*1a010*/  IADD3 R2, P0, R0, R85, RZ ;  /* 0x0000005500027210 */ /* 0x004fea0007f1e0ff */
[----:B-1----:R-:W-:Y:S06]  /*1a020*/  IMAD.X R3, R84, 0x1, R86, P0 ;  /* 0x0000000154037824 */ /* 0x002fec00000e0656 */
[----:B------:R-:W-:Y:S01]  /*1a030*/  @!PT LDS RZ, [RZ] ;  /* 0x00000000fffff984 */ /* 0x000fe20000000800 */
[----:B------:R-:W-:Y:S01]  /*1a040*/  @!PT LDS RZ, [RZ] ;  /* 0x00000000fffff984 */ /* 0x000fe20000000800 */
[----:B------:R-:W-:Y:S01]  /*1a050*/  @!PT LDS RZ, [RZ] ;  /* 0x00000000fffff984 */ /* 0x000fe20000000800 */
[----:B------:R1:W-:Y:S02]  /*1a060*/  LDGSTS.E.BYPASS.LTC128B.128 [R210+0x4900], [R2.64], !P1 ;  /* 0x0490000002d27fae */ /* 0x0003e4000c901d48 */
.L_x_3013:
[----:B------:R-:W-:Y:S05]  /*1a070*/  BSYNC B0 ;  /* 0x0000000000007941 */ /* 0x000fea0003800000 */
.L_x_3012:
        /* <DEDUP_REMOVED lines=83> */
.L_x_3156:
        /* <DEDUP_REMOVED lines=15> */
.L_x_3157:
[C---:B------:R-:W-:Y:S01]  /*1a6a0*/  FMUL.FTZ R2, R87.reuse, c[0x0][0x2d0] ;  /* 0x0000b40057027a20 */ /* 0x040fe20000410000 */
        /* <DEDUP_REMOVED lines=29> */
[C---:B------:R-:W-:Y:S01]  /*1a880*/  F2FP.BF16.PACK_AB R68, R3.reuse, R2 ;  /* 0x000000020344723e */ /* 0x040fe200000010ff */
[C---:B------:R-:W-:Y:S02]  /*1a890*/  FMUL.FTZ R2, R86.reuse, c[0x0][0x2d0] ;  /* 0x0000b40056027a20 */ /* 0x040fe40000410000 */
        /* <DEDUP_REMOVED lines=208> */
[----:B------:R3:W-:Y:S03]  /*1b5a0*/  MUFU.EX2 R159, R187 ;  /* 0x000000bb009f7308 */ /* 0x0007e60000000800 */
[-C--:B------:R-:W-:Y:S07]  /*1b5b0*/  HMMA.16816.F32.BF16 R52, R68, R72.reuse, R52 ;  /* 0x000000484434723c */ /* 0x080fee0000041834 */
[----:B------:R-:W-:Y:S01]  /*1b5c0*/  MUFU.EX2 R110, R171 ;  /* 0x000000ab006e7308 */ /* 0x000fe20000000800 */
[C---:B------:R-:W-:Y:S04]  /*1b5d0*/  HMMA.16816.F32.BF16 R56, R64.reuse, R72, R56 ;  /* 0x000000484038723c */ /* 0x040fe80000041838 */
[C---:B--2---:R-:W-:Y:S01]  /*1b5e0*/  FADD.FTZ R0, R78.reuse, R0 ;  /* 0x000000004e007221 */ /* 0x044fe20000010000 */
[----:B------:R-:W-:Y:S03]  /*1b5f0*/  F2FP.BF16.PACK_AB R78, R78, R77 ;  /* 0x0000004d4e4e723e */ /* 0x000fe600000010ff */
[-C--:B------:R-:W-:Y:S01]  /*1b600*/  HMMA.16816.F32.BF16 R60, R64, R74.reuse, R60 ;  /* 0x0000004a403c723c */ /* 0x080fe2000004183c */
[----:B------:R-:W2:Y:S03]  /*1b610*/  MUFU.EX2 R118, R170 ;  /* 0x000000aa00767308 */ /* 0x000ea60000000800 */
[----:B------:R-:W-:Y:S01]  /*1b620*/  FADD.FTZ R0, R107, R0 ;  /* 0x000000006b007221 */ /* 0x000fe20000010000 */
[----:B---3--:R-:W3:Y:S02]  /*1b630*/  LDL R187, [R1+0x18] ;  /* 0x0000180001bb7983 */ /* 0x008ee40000100800 */
        /* <DEDUP_REMOVED lines=9> */
[----:B------:R-:W4:Y:S03]  /*1b6d0*/  MUFU.EX2 R123, R168 ;  /* 0x000000a8007b7308 */ /* 0x000f260000000800 */
        /* <DEDUP_REMOVED lines=8> */
[----:B------:R-:W-:Y:S03]  /*1b760*/  LDSM.16.MT88.4 R100, [R194+0x1000] ;  /* 0x00100000c264783b */ /* 0x000fe60000004200 */
[----:B------:R-:W-:Y:S02]  /*1b770*/  FADD.FTZ R2, R104, R0 ;  /* 0x0000000068027221 */ /* 0x000fe40000010000 */
[----:B------:R-:W-:Y:S02]  /*1b780*/  FADD.FTZ R0, R116, R91 ;  /* 0x0000005b74007221 */ /* 0x000fe40000010000 */
[----:B------:R-:W-:Y:S01]  /*1b790*/  FADD.FTZ R91, R115, R84 ;  /* 0x00000054735b7221 */ /* 0x000fe20000010000 */
[----:B------:R-:W5:Y:S01]  /*1b7a0*/  MUFU.EX2 R113, R164 ;  /* 0x000000a400717308 */ /* 0x000f620000000800 */
[----:B------:R-:W-:Y:S01]  /*1b7b0*/  FADD.FTZ R84, R109, R0 ;  /* 0x000000006d547221 */ /* 0x000fe20000010000 */
[----:B----4-:R-:W-:Y:S08]  /*1b7c0*/  F2FP.BF16.PACK_AB R79, R123, R122 ;  /* 0x0000007a7b4f723e */ /* 0x010ff000000010ff */
[----:B------:R-:W4:Y:S01]  /*1b7d0*/  MUFU.EX2 R120, R93 ;  /* 0x0000005d00787308 */ /* 0x000f220000000800 */
[-C--:B-1----:R-:W-:Y:S09]  /*1b7e0*/  HMMA.16816.F32.BF16 R4, R76, R80.reuse, R4 ;  /* 0x000000504c04723c */ /* 0x082ff20000041804 */
[----:B------:R-:W-:Y:S03]  /*1b7f0*/  MUFU.EX2 R158, R188 ;  /* 0x000000bc009e7308 */ /* 0x000fe60000000800 */
[----:B-----5:R-:W-:Y:S07]  /*1b800*/  F2FP.BF16.PACK_AB R69, R113, R112 ;  /* 0x000000707145723e */ /* 0x020fee00000010ff */
[----:B------:R-:W-:Y:S01]  /*1b810*/  MUFU.EX2 R157, R191 ;  /* 0x000000bf009d7308 */ /* 0x000fe20000000800 */
[----:B----4-:R-:W-:Y:S09]  /*1b820*/  F2FP.BF16.PACK_AB R71, R184, R120 ;  /* 0x00000078b847723e */ /* 0x010ff200000010ff */
[----:B------:R-:W-:Y:S01]  /*1b830*/  MUFU.EX2 R178, R185 ;  /* 0x000000b900b27308 */ /* 0x000fe20000000800 */
[C---:B------:R-:W-:Y:S08]  /*1b840*/  HMMA.16816.F32.BF16 R8, R68.reuse, R80, R8 ;  /* 0x000000504408723c */ /* 0x040ff00000041808 */
        /* <DEDUP_REMOVED lines=20> */
[----:B------:R-:W5:Y:S06]  /*1b990*/  MUFU.EX2 R108, R224 ;  /* 0x000000e0006c7308 */ /* 0x000f6c0000000800 */
[-C--:B-1----:R-:W-:Y:S04]  /*1b9a0*/  HMMA.16816.F32.BF16 R52, R76, R80.reuse, R52 ;  /* 0x000000504c34723c */ /* 0x082fe80000041834 */
[----:B------:R-:W1:Y:S04]  /*1b9b0*/  MUFU.EX2 R92, R223 ;  /* 0x000000df005c7308 */ /* 0x000e680000000800 */
[C---:B------:R-:W-:Y:S06]  /*1b9c0*/  HMMA.16816.F32.BF16 R56, R68.reuse, R80, R56 ;  /* 0x000000504438723c */ /* 0x040fec0000041838 */
[----:B------:R-:W2:Y:S02]  /*1b9d0*/  MUFU.EX2 R94, R222 ;  /* 0x000000de005e7308 */ /* 0x000ea40000000800 */
[-C--:B------:R-:W-:Y:S04]  /*1b9e0*/  HMMA.16816.F32.BF16 R60, R68, R82.reuse, R60 ;  /* 0x00000052443c723c */ /* 0x080fe8000004183c */
[----:B-----5:R-:W-:Y:S03]  /*1b9f0*/  FADD.FTZ R0, R108, R2 ;  /* 0x000000026c007221 */ /* 0x020fe60000010000 */
[----:B------:R-:W-:Y:S01]  /*1ba00*/  F2FP.BF16.PACK_AB R68, R105, R107 ;  /* 0x0000006b6944723e */ /* 0x000fe200000010ff */
[----:B------:R-:W-:Y:S01]  /*1ba10*/  HMMA.16816.F32.BF16 R64, R76, R82, R64 ;  /* 0x000000524c40723c */ /* 0x000fe20000041840 */
[----:B------:R-:W5:Y:S01]  /*1ba20*/  LDSM.16.MT88.4 R80, [R196+0x1000] ;  /* 0x00100000c450783b */ /* 0x000f620000004200 */
[----:B------:R-:W4:Y:S02]  /*1ba30*/  MUFU.EX2 R93, R221 ;  /* 0x000000dd005d7308 */ /* 0x000f240000000800 */
[----:B------:R-:W-:Y:S01]  /*1ba40*/  F2FP.BF16.PACK_AB R70, R104, R106 ;  /* 0x0000006a6846723e */ /* 0x000fe200000010ff */
[----:B-1----:R-:W-:Y:S01]  /*1ba50*/  FADD.FTZ R0, R92, R0 ;  /* 0x000000005c007221 */ /* 0x002fe20000010000 */
[----:B------:R-:W-:Y:S02]  /*1ba60*/  F2FP.BF16.PACK_AB R69, R245, R251 ;  /* 0x000000fbf545723e */ /* 0x000fe400000010ff */
[----:B------:R-:W-:Y:S01]  /*1ba70*/  F2FP.BF16.PACK_AB R71, R247, R246 ;  /* 0x000000f6f747723e */ /* 0x000fe200000010ff */
[----:B------:R-:W-:Y:S03]  /*1ba80*/  LDSM.16.MT88.4 R104, [R194+0x1800] ;  /* 0x00180000c268783b */ /* 0x000fe60000004200 */
[----:B------:R-:W-:Y:S01]  /*1ba90*/  F2FP.BF16.PACK_AB R76, R182, R183 ;  /* 0x000000b7b64c723e */ /* 0x000fe200000010ff */
[----:B------:R-:W-:Y:S01]  /*1baa0*/  MUFU.EX2 R175, R219 ;  /* 0x000000db00af7308 */ /* 0x000fe20000000800 */
[----:B------:R-:W-:Y:S01]  /*1bab0*/  F2FP.BF16.PACK_AB R78, R159, R179 ;  /* 0x000000b39f4e723e */ /* 0x000fe200000010ff */
[-C--:B--2---:R-:W-:Y:S05]  /*1bac0*/  HMMA.16816.F32.BF16 R4, R68, R72.reuse, R4 ;  /* 0x000000484404723c */ /* 0x084fea0000041804 */
[----:B------:R-:W-:Y:S01]  /*1bad0*/  F2FP.BF16.PACK_AB R77, R157, R158 ;  /* 0x0000009e9d4d723e */ /* 0x000fe200000010ff */
[----:B------:R-:W-:Y:S01]  /*1bae0*/  FADD.FTZ R0, R94, R0 ;  /* 0x000000005e007221 */ /* 0x000fe20000010000 */
[----:B------:R-:W-:Y:S01]  /*1baf0*/  F2FP.BF16.PACK_AB R79, R172, R156 ;  /* 0x0000009cac4f723e */ /* 0x000fe200000010ff */
[----:B------:R-:W1:Y:S04]  /*1bb00*/  MUFU.EX2 R176, R218 ;  /* 0x000000da00b07308 */ /* 0x000e680000000800 */
[C---:B----4-:R-:W-:Y:S02]  /*1bb10*/  FADD.FTZ R2, R93.reuse, R0 ;  /* 0x000000005d027221 */ /* 0x050fe40000010000 */
[C---:B------:R-:W-:Y:S04]  /*1bb20*/  HMMA.16816.F32.BF16 R8, R76.reuse, R72, R8 ;  /* 0x000000484c08723c */ /* 0x040fe80000041808 */
[----:B------:R-:W-:Y:S01]  /*1bb30*/  MUFU.EX2 R180, R217 ;  /* 0x000000d900b47308 */ /* 0x000fe20000000800 */
[----:B------:R-:W-:Y:S02]  /*1bb40*/  FADD.FTZ R0, R112, R91 ;  /* 0x0000005b70007221 */ /* 0x000fe40000010000 */
[----:B------:R-:W-:Y:S01]  /*1bb50*/  F2FP.BF16.PACK_AB R72, R92, R108 ;  /* 0x0000006c5c48723e */ /* 0x000fe200000010ff */
[-C--:B------:R-:W-:Y:S06]  /*1bb60*/  HMMA.16816.F32.BF16 R12, R76, R74.reuse, R12 ;  /* 0x0000004a4c0c723c */ /* 0x080fec000004180c */
[----:B------:R-:W2:Y:S02]  /*1bb70*/  MUFU.EX2 R181, R213 ;  /* 0x000000d500b57308 */ /* 0x000ea40000000800 */
[C---:B------:R-:W-:Y:S04]  /*1bb80*/  HMMA.16816.F32.BF16 R16, R68.reuse, R74, R16 ;  /* 0x0000004a4410723c */ /* 0x040fe80000041810 */
[----:B-1----:R-:W-:Y:S03]  /*1bb90*/  F2FP.BF16.PACK_AB R73, R176, R175 ;  /* 0x000000afb049723e */ /* 0x002fe600000010ff */
[----:B------:R-:W-:Y:S01]  /*1bba0*/  F2FP.BF16.PACK_AB R74, R93, R94 ;  /* 0x0000005e5d4a723e */ /* 0x000fe200000010ff */
[-C--:B------:R-:W-:Y:S01]  /*1bbb0*/  HMMA.16816.F32.BF16 R20, R68, R96.reuse, R20 ;  /* 0x000000604414723c */ /* 0x080fe20000041814 */
[----:B------:R-:W-:Y:S07]  /*1bbc0*/  MUFU.EX2 R117, R220 ;  /* 0x000000dc00757308 */ /* 0x000fee0000000800 */
[C---:B------:R-:W-:Y:S03]  /*1bbd0*/  HMMA.16816.F32.BF16 R24, R76.reuse, R96, R24 ;  /* 0x000000604c18723c */ /* 0x040fe60000041818 */
[----:B------:R-:W1:Y:S01]  /*1bbe0*/  MUFU.EX2 R114, R225 ;  /* 0x000000e100727308 */ /* 0x000e620000000800 */
[----:B--2---:R-:W-:Y:S04]  /*1bbf0*/  F2FP.BF16.PACK_AB R75, R181, R180 ;  /* 0x000000b4b54b723e */ /* 0x004fe800000010ff */
[-C--:B------:R-:W-:Y:S05]  /*1bc00*/  HMMA.16816.F32.BF16 R28, R76, R98.reuse, R28 ;  /* 0x000000624c1c723c */ /* 0x080fea000004181c */
[----:B------:R-:W-:Y:S03]  /*1bc10*/  MUFU.EX2 R111, R230 ;  /* 0x000000e6006f7308 */ /* 0x000fe60000000800 */
[C---:B------:R-:W-:Y:S01]  /*1bc20*/  HMMA.16816.F32.BF16 R32, R68.reuse, R98, R32 ;  /* 0x000000624420723c */ /* 0x040fe20000041820 */
[----:B------:R-:W2:Y:S06]  /*1bc30*/  LDSM.16.MT88.4 R96, [R193+0x1800] ;  /* 0x00180000c160783b */ /* 0x000eac0000004200 */
[----:B------:R-:W4:Y:S01]  /*1bc40*/  MUFU.EX2 R109, R234 ;  /* 0x000000ea006d7308 */ /* 0x000f220000000800 */
[-C--:B------:R-:W-:Y:S04]  /*1bc50*/  HMMA.16816.F32.BF16 R36, R68, R100.reuse, R36 ;  /* 0x000000644424723c */ /* 0x080fe80000041824 */
[----:B-1----:R-:W-:Y:S04]  /*1bc60*/  F2FP.BF16.PACK_AB R160, R114, R117 ;  /* 0x0000007572a0723e */ /* 0x002fe800000010ff */
[C---:B------:R-:W-:Y:S01]  /*1bc70*/  HMMA.16816.F32.BF16 R40, R76.reuse, R100, R40 ;  /* 0x000000644c28723c */ /* 0x040fe20000041828 */
[----:B------:R-:W-:Y:S07]  /*1bc80*/  MUFU.EX2 R171, R231 ;  /* 0x000000e700ab7308 */ /* 0x000fee0000000800 */
[-C--:B------:R-:W-:Y:S03]  /*1bc90*/  HMMA.16816.F32.BF16 R44, R76, R102.reuse, R44 ;  /* 0x000000664c2c723c */ /* 0x080fe6000004182c */
[----:B------:R-:W1:Y:S01]  /*1bca0*/  MUFU.EX2 R170, R233 ;  /* 0x000000e900aa7308 */ /* 0x000e620000000800 */
[----:B----4-:R-:W-:Y:S04]  /*1bcb0*/  F2FP.BF16.PACK_AB R162, R109, R111 ;  /* 0x0000006f6da2723e */ /* 0x010fe800000010ff */
[C---:B------:R-:W-:Y:S01]  /*1bcc0*/  HMMA.16816.F32.BF16 R48, R68.reuse, R102, R48 ;  /* 0x000000664430723c */ /* 0x040fe20000041830 */
[----:B------:R-:W4:Y:S03]  /*1bcd0*/  LDSM.16.MT88.4 R100, [R197+0x1800] ;  /* 0x00180000c564783b */ /* 0x000f260000004200 */
[C---:B---3--:R-:W-:Y:S01]  /*1bce0*/  ISETP.GT.AND P0, PT, R214.reuse, R187, PT ;  /* 0x000000bbd600720c */ /* 0x048fe20003f04270 */
[----:B------:R-:W-:Y:S01]  /*1bcf0*/  MUFU.EX2 R169, R235 ;  /* 0x000000eb00a97308 */ /* 0x000fe20000000800 */
[----:B------:R-:W-:Y:S02]  /*1bd00*/  IADD3 R214, R214, -0x1, RZ ;  /* 0xffffffffd6d67810 */ /* 0x000fe40007ffe0ff */
[-C--:B-----5:R-:W-:Y:S07]  /*1bd10*/  HMMA.16816.F32.BF16 R52, R68, R80.reuse, R52 ;  /* 0x000000504434723c */ /* 0x0a0fee0000041834 */
[----:B------:R-:W3:Y:S01]  /*1bd20*/  MUFU.EX2 R165, R237 ;  /* 0x000000ed00a57308 */ /* 0x000ee20000000800 */
[C---:B------:R-:W-:Y:S04]  /*1bd30*/  HMMA.16816.F32.BF16 R56, R76.reuse, R80, R56 ;  /* 0x000000504c38723c */ /* 0x040fe80000041838 */
[----:B-1----:R-:W-:Y:S03]  /*1bd40*/  F2FP.BF16.PACK_AB R161, R170, R171 ;  /* 0x000000abaaa1723e */ /* 0x002fe600000010ff */
[----:B------:R-:W-:Y:S01]  /*1bd50*/  FADD.FTZ R80, R118, R3 ;  /* 0x0000000376507221 */ /* 0x000fe20000010000 */
[-C--:B------:R-:W-:Y:S01]  /*1bd60*/  HMMA.16816.F32.BF16 R60, R76, R82.reuse, R60 ;  /* 0x000000524c3c723c */ /* 0x080fe2000004183c */
[----:B------:R-:W1:Y:S01]  /*1bd70*/  LDSM.16.MT88.4 R76, [R196+0x1800] ;  /* 0x00180000c44c783b */ /* 0x000e620000004200 */
[----:B------:R-:W-:Y:S02]  /*1bd80*/  MUFU.EX2 R94, R236 ;  /* 0x000000ec005e7308 */ /* 0x000fe40000000800 */
[----:B------:R-:W-:Y:S02]  /*1bd90*/  FADD.FTZ R3, R119, R84 ;  /* 0x0000005477037221 */ /* 0x000fe40000010000 */
[----:B------:R-:W-:Y:S02]  /*1bda0*/  FADD.FTZ R81, R113, R0 ;  /* 0x0000000071517221 */ /* 0x000fe40000010000 */
[----:B------:R-:W-:Y:S04]  /*1bdb0*/  HMMA.16816.F32.BF16 R64, R68, R82, R64 ;  /* 0x000000524440723c */ /* 0x000fe80000041840 */
[----:B------:R-:W5:Y:S01]  /*1bdc0*/  MUFU.EX2 R93, R238 ;  /* 0x000000ee005d7308 */ /* 0x000f620000000800 */
[----:B------:R-:W-:Y:S02]  /*1bdd0*/  FADD.FTZ R0, R117, R2 ;  /* 0x0000000275007221 */ /* 0x000fe40000010000 */
[----:B------:R-:W-:Y:S01]  /*1bde0*/  F2FP.BF16.PACK_AB R68, R174, R173 ;  /* 0x000000adae44723e */ /* 0x000fe200000010ff */
[-C--:B--2---:R-:W-:Y:S05]  /*1bdf0*/  HMMA.16816.F32.BF16 R4, R72, R96.reuse, R4 ;  /* 0x000000604804723c */ /* 0x084fea0000041804 */
[----:B------:R-:W-:Y:S01]  /*1be00*/  F2FP.BF16.PACK_AB R70, R178, R177 ;  /* 0x000000b1b246723e */ /* 0x000fe200000010ff */
[----:B------:R-:W-:Y:S01]  /*1be10*/  MUFU.EX2 R92, R240 ;  /* 0x000000f0005c7308 */ /* 0x000fe20000000800 */
[----:B------:R-:W-:Y:S01]  /*1be20*/  F2FP.BF16.PACK_AB R69, R167, R168 ;  /* 0x000000a8a745723e */ /* 0x000fe200000010ff */
[----:B------:R-:W-:Y:S01]  /*1be30*/  FADD.FTZ R0, R114, R0 ;  /* 0x0000000072007221 */ /* 0x000fe20000010000 */
[----:B------:R-:W-:Y:S03]  /*1be40*/  F2FP.BF16.PACK_AB R71, R164, R166 ;  /* 0x000000a6a447723e */ /* 0x000fe600000010ff */
[----:B---3--:R-:W-:Y:S01]  /*1be50*/  F2FP.BF16.PACK_AB R163, R165, R169 ;  /* 0x000000a9a5a3723e */ /* 0x008fe200000010ff */
[----:B------:R-:W-:Y:S03]  /*1be60*/  FADD.FTZ R0, R111, R0 ;  /* 0x000000006f007221 */ /* 0x000fe60000010000 */
[C---:B------:R-:W-:Y:S01]  /*1be70*/  HMMA.16816.F32.BF16 R8, R68.reuse, R96, R8 ;  /* 0x000000604408723c */ /* 0x040fe20000041808 */
[----:B------:R-:W2:Y:S03]  /*1be80*/  MUFU.EX2 R91, R242 ;  /* 0x000000f2005b7308 */ /* 0x000ea60000000800 */
[----:B------:R-:W-:Y:S02]  /*1be90*/  FADD.FTZ R229, R109, R0 ;  /* 0x000000006de57221 */ /* 0x000fe40000010000 */
[----:B------:R-:W-:Y:S01]  /*1bea0*/  FADD.FTZ R0, R122, R80 ;  /* 0x000000507a007221 */ /* 0x000fe20000010000 */
[----:B-----5:R-:W-:Y:S01]  /*1beb0*/  F2FP.BF16.PACK_AB R96, R93, R94 ;  /* 0x0000005e5d60723e */ /* 0x020fe200000010ff */
[-C--:B------:R-:W-:Y:S03]  /*1bec0*/  HMMA.16816.F32.BF16 R12, R68, R98.reuse, R12 ;  /* 0x00000062440c723c */ /* 0x080fe6000004180c */
[----:B------:R-:W-:Y:S01]  /*1bed0*/  MUFU.EX2 R83, R239 ;  /* 0x000000ef00537308 */ /* 0x000fe20000000800 */
[----:B------:R-:W-:Y:S04]  /*1bee0*/  FADD.FTZ R2, R123, R0 ;  /* 0x000000007b027221 */ /* 0x000fe80000010000 */
[C---:B------:R-:W-:Y:S04]  /*1bef0*/  HMMA.16816.F32.BF16 R16, R72.reuse, R98, R16 ;  /* 0x000000624810723c */ /* 0x040fe80000041810 */
[----:B------:R-:W-:Y:S01]  /*1bf00*/  FADD.FTZ R2, R251, R2 ;  /* 0x00000002fb027221 */ /* 0x000fe20000010000 */
[----:B------:R-:W3:Y:S03]  /*1bf10*/  MUFU.EX2 R84, R241 ;  /* 0x000000f100547308 */ /* 0x000ee60000000800 */
[-C--:B----4-:R-:W-:Y:S04]  /*1bf20*/  HMMA.16816.F32.BF16 R20, R72, R100.reuse, R20 ;  /* 0x000000644814723c */ /* 0x090fe80000041814 */
[----:B--2---:R-:W-:Y:S01]  /*1bf30*/  F2FP.BF16.PACK_AB R98, R91, R92 ;  /* 0x0000005c5b62723e */ /* 0x004fe200000010ff */
[----:B------:R-:W-:Y:S02]  /*1bf40*/  FADD.FTZ R2, R245, R2 ;  /* 0x00000002f5027221 */ /* 0x000fe40000010000 */
[----:B------:R-:W-:Y:S01]  /*1bf50*/  MUFU.EX2 R82, R243 ;  /* 0x000000f300527308 */ /* 0x000fe20000000800 */
[C---:B------:R-:W-:Y:S04]  /*1bf60*/  HMMA.16816.F32.BF16 R24, R68.reuse, R100, R24 ;  /* 0x000000644418723c */ /* 0x040fe80000041818 */
[----:B------:R-:W-:Y:S04]  /*1bf70*/  FADD.FTZ R2, R246, R2 ;  /* 0x00000002f6027221 */ /* 0x000fe80000010000 */
[-C--:B------:R-:W-:Y:S04]  /*1bf80*/  HMMA.16816.F32.BF16 R28, R68, R102.reuse, R28 ;  /* 0x00000066441c723c */ /* 0x080fe8000004181c */
[----:B------:R-:W-:Y:S01]  /*1bf90*/  FADD.FTZ R2, R247, R2 ;  /* 0x00000002f7027221 */ /* 0x000fe20000010000 */
[----:B---3--:R-:W-:Y:S03]  /*1bfa0*/  F2FP.BF16.PACK_AB R97, R84, R83 ;  /* 0x000000535461723e */ /* 0x008fe600000010ff */
        /* <DEDUP_REMOVED lines=10> */
[-C--:B-1----:R-:W-:Y:S08]  /*1c050*/  HMMA.16816.F32.BF16 R52, R72, R76.reuse, R52 ;  /* 0x0000004c4834723c */ /* 0x082ff00000041834 */
[C---:B------:R-:W-:Y:S01]  /*1c060*/  HMMA.16816.F32.BF16 R56, R68.reuse, R76, R56 ;  /* 0x0000004c4438723c */ /* 0x040fe20000041838 */
[----:B------:R-:W1:Y:S06]  /*1c070*/  MUFU.EX2 R77, R244 ;  /* 0x000000f4004d7308 */ /* 0x000e6c0000000800 */
[----:B------:R-:W-:Y:S01]  /*1c080*/  FADD.FTZ R76, R121, R3 ;  /* 0x00000003794c7221 */ /* 0x000fe20000010000 */
        /* <DEDUP_REMOVED lines=8> */
[----:B-1----:R-:W-:Y:S01]  /*1c110*/  F2FP.BF16.PACK_AB R99, R77, R82 ;  /* 0x000000524d63723e */ /* 0x002fe200000010ff */
[----:B------:R-:W-:Y:S02]  /*1c120*/  FADD.FTZ R3, R158, R3 ;  /* 0x000000039e037221 */ /* 0x000fe40000010000 */
[----:B------:R-:W-:Y:S04]  /*1c130*/  FADD.FTZ R0, R182, R0 ;  /* 0x00000000b6007221 */ /* 0x000fe80000010000 */
        /* <DEDUP_REMOVED lines=29> */
[-C--:B------:R-:W-:Y:S04]  /*1c310*/  HMMA.16816.F32.BF16 R104, R96, R154.reuse, R44 ;  /* 0x0000009a6068723c */ /* 0x080fe8000004182c */
[----:B------:R-:W-:Y:S02]  /*1c320*/  FADD.FTZ R3, R169, R3 ;  /* 0x00000003a9037221 */ /* 0x000fe40000010000 */
[----:B------:R-:W-:Y:S01]  /*1c330*/  FADD.FTZ R2, R92, R2 ;  /* 0x000000025c027221 */ /* 0x000fe20000010000 */
[----:B------:R-:W-:Y:S01]  /*1c340*/  MOV R92, R86 ;  /* 0x00000056005c7202 */ /* 0x000fe20000000f00 */
[C---:B------:R-:W-:Y:S04]  /*1c350*/  HMMA.16816.F32.BF16 R152, R160.reuse, R154, R48 ;  /* 0x0000009aa098723c */ /* 0x040fe80000041830 */
[----:B------:R-:W-:Y:S02]  /*1c360*/  FADD.FTZ R0, R82, R0 ;  /* 0x0000000052007221 */ /* 0x000fe40000010000 */
[----:B------:R-:W-:Y:S02]  /*1c370*/  FADD.FTZ R227, R165, R3 ;  /* 0x00000003a5e37221 */ /* 0x000fe40000010000 */
[-C--:B--2---:R-:W-:Y:S04]  /*1c380*/  HMMA.16816.F32.BF16 R156, R160, R68.reuse, R52 ;  /* 0x00000044a09c723c */ /* 0x084fe80000041834 */
[----:B------:R-:W-:Y:S01]  /*1c390*/  FADD.FTZ R246, R91, R2 ;  /* 0x000000025bf67221 */ /* 0x000fe20000010000 */
[----:B------:R-:W-:Y:S01]  /*1c3a0*/  MOV R91, R87 ;  /* 0x00000057005b7202 */ /* 0x000fe20000000f00 */
[----:B------:R-:W-:Y:S02]  /*1c3b0*/  FADD.FTZ R247, R77, R0 ;  /* 0x000000004df77221 */ /* 0x000fe40000010000 */
[C---:B------:R-:W-:Y:S07]  /*1c3c0*/  HMMA.16816.F32.BF16 R100, R96.reuse, R68, R56 ;  /* 0x000000446064723c */ /* 0x040fee0000041838 */
[----:B------:R-:W-:Y:S01]  /*1c3d0*/  MOV R68, R90 ;  /* 0x0000005a00447202 */ /* 0x000fe20000000f00 */
[-C--:B------:R-:W-:Y:S08]  /*1c3e0*/  HMMA.16816.F32.BF16 R96, R96, R70.reuse, R60 ;  /* 0x000000466060723c */ /* 0x080ff0000004183c */
[----:B------:R-:W-:Y:S01]  /*1c3f0*/  HMMA.16816.F32.BF16 R160, R160, R70, R64 ;  /* 0x00000046a0a0723c */ /* 0x000fe20000041840 */
[----:B------:R-:W-:-:S07]  /*1c400*/  @P0 BRA `(.L_x_3018) ;  /* 0xffffcd0000000947 */ /* 0x000fce000383ffff */
.L_x_3007:
[----:B------:R-:W2:Y:S02]  /*1c410*/  LDL R0, [R1+0x14] ;  /* 0x0000140001007983 */ /* 0x000ea40000100800 */
[----:B--2---:R-:W-:-:S13]  /*1c420*/  ISETP.GE.AND P0, PT, R214, R0, PT ;  /* 0x00000000d600720c */ /* 0x004fda0003f06270 */
[----:B------:R-:W-:Y:S05]  /*1c430*/  @!P0 BRA `(.L_x_3019) ;  /* 0x0000566000008947 */ /* 0x000fea0003800000 */
[----:B------:R-:W-:Y:S01]  /*1c440*/  IMAD.MOV.U32 R91, RZ, RZ, R86 ;  /* 0x000000ffff5b7224 */ /* 0x000fe200078e0056 */
[----:B------:R-:W-:Y:S01]  /*1c450*/  MOV R93, R68 ;  /* 0x00000044005d7202 */ /* 0x000fe20000000f00 */
[----:B------:R-:W-:Y:S01]  /*1c460*/  IMAD.MOV.U32 R90, RZ, RZ, R87 ;  /* 0x000000ffff5a7224 */ /* 0x000fe200078e0057 */
[----:B------:R-:W-:Y:S02]  /*1c470*/  MOV R92, R85 ;  /* 0x00000055005c7202 */ /* 0x000fe40000000f00 */
.L_x_3047:
[----:B------:R-:W2:Y:S01]  /*1c480*/  LDL.64 R6, [R1+0x20] ;  /* 0x0000200001067983 */ /* 0x000ea20000100a00 */
[----:B------:R-:W-:Y:S04]  /*1c490*/  DEPBAR.LE SB0, 0x0 ;  /* 0x000080000000791a */ /* 0x000fe80000000000 */
[----:B------:R-:W3:Y:S01]  /*1c4a0*/  LDL R4, [R1+0x28] ;  /* 0x0000280001047983 */ /* 0x000ee20000100800 */
[----:B------:R-:W-:Y:S01]  /*1c4b0*/  WARPSYNC 0xffffffff ;  /* 0xffffffff00007948 */ /* 0x000fe20003800000 */
[----:B------:R-:W-:Y:S01]  /*1c4c0*/  SHF.R.S32.HI R0, RZ, 0x1f, R216 ;  /* 0x0000001fff007819 */ /* 0x000fe200000114d8 */
[----:B-1----:R-:W-:Y:S01]  /*1c4d0*/  IMAD.WIDE.U32 R2, R216, c[0x0][0x208], RZ ;  /* 0x00008200d8027a25 */ /* 0x002fe200078e00ff */
        /* <DEDUP_REMOVED lines=30> */
.L_x_3158:
[-C--:B------:R-:W-:Y:S01]  /*1c6c0*/  HMMA.16816.F32.BF16 R4, R80, R16.reuse, RZ ;  /* 0x000000105004723c */ /* 0x080fe200000418ff */
[----:B------:R-:W3:Y:S01]  /*1c6d0*/  LDL R94, [R1+0x14] ;  /* 0x00001400015e7983 */ /* 0x000ee20000100800 */
[----:B------:R-:W-:Y:S01]  /*1c6e0*/  BSSY B0, `(.L_x_3021) ;  /* 0x00000c4000007945 */ /* 0x000fe20003800000 */
[----:B------:R-:W-:Y:S02]  /*1c6f0*/  LOP3.LUT P2, RZ, R208, 0x100, RZ, 0xc0, !PT ;  /* 0x00000100d0ff7812 */ /* 0x000fe4000784c0ff */
        /* <DEDUP_REMOVED lines=12> */
[----:B------:R-:W1:Y:S03]  /*1c7c0*/  SHFL.IDX PT, R0, R0, 0x4, 0x181f ;  /* 0x00981f0000007f89 */ /* 0x000e6600000e0000 */
[C---:B------:R-:W-:Y:S05]  /*1c7d0*/  HMMA.16816.F32.BF16 R32, R80.reuse, R34, RZ ;  /* 0x000000225020723c */ /* 0x040fea00000418ff */
[----:B------:R-:W1:Y:S03]  /*1c7e0*/  SHFL.IDX PT, R69, R52, 0x3, 0x181f ;  /* 0x00781f0034457f89 */ /* 0x000e6600000e0000 */
[-C--:B------:R-:W-:Y:S05]  /*1c7f0*/  HMMA.16816.F32.BF16 R36, R80, R48.reuse, RZ ;  /* 0x000000305024723c */ /* 0x080fea00000418ff */
[----:B------:R1:W1:Y:S03]  /*1c800*/  SHFL.IDX PT, R73, R52, 0x4, 0x181f ;  /* 0x00981f0034497f89 */ /* 0x00026600000e0000 */
        /* <DEDUP_REMOVED lines=9> */
[-C--:B------:R-:W-:Y:S03]  /*1c8a0*/  IADD3 R70, P1, R55, R53.reuse, RZ ;  /* 0x0000003537467210 */ /* 0x080fe60007f3e0ff */
[--C-:B------:R-:W-:Y:S01]  /*1c8b0*/  IMAD.X R61, R57, 0x1, R68.reuse, P0 ;  /* 0x00000001393d7824 */ /* 0x100fe200000e0644 */
[----:B------:R-:W-:Y:S01]  /*1c8c0*/  IADD3 R72, P0, R0, R53, RZ ;  /* 0x0000003500487210 */ /* 0x000fe20007f1e0ff */
[--C-:B------:R-:W-:Y:S01]  /*1c8d0*/  IMAD.X R71, R69, 0x1, R68.reuse, P1 ;  /* 0x0000000145477824 */ /* 0x100fe200008e0644 */
[-C--:B------:R-:W-:Y:S01]  /*1c8e0*/  HMMA.16816.F32.BF16 R52, R80, R64.reuse, RZ ;  /* 0x000000405034723c */ /* 0x080fe200000418ff */
[----:B------:R2:W-:Y:S02]  /*1c8f0*/  LDGSTS.E.BYPASS.LTC128B.128 [R210+0x900], [R62.64], !P2 ;  /* 0x009000003ed27fae */ /* 0x0005e4000d101d48 */
[----:B------:R-:W-:Y:S05]  /*1c900*/  IMAD.X R73, R73, 0x1, R68, P0 ;  /* 0x0000000149497824 */ /* 0x000fea00000e0644 */
[C---:B------:R-:W-:Y:S01]  /*1c910*/  HMMA.16816.F32.BF16 R56, R76.reuse, R64, RZ ;  /* 0x000000404c38723c */ /* 0x040fe200000418ff */
        /* <DEDUP_REMOVED lines=128> */
.L_x_3159:
        /* <DEDUP_REMOVED lines=25> */
.L_x_3160:
[----:B----4-:R-:W-:Y:S02]  /*1d2b0*/  LOP3.LUT P1, RZ, R208, 0x100, RZ, 0xc0, !PT ;  /* 0x00000100d0ff7812 */ /* 0x010fe4000782c0ff */
[----:B--2---:R-:W-:Y:S05]  /*1d2c0*/  IADD3 R2, P0, R0, R85, RZ ;  /* 0x0000005500027210 */ /* 0x004fea0007f1e0ff */
[----:B-1----:R-:W-:Y:S06]  /*1d2d0*/  IMAD.X R3, R84, 0x1, R86, P0 ;  /* 0x0000000154037824 */ /* 0x002fec00000e0656 */
[----:B------:R-:W-:Y:S01]  /*1d2e0*/  @!PT LDS RZ, [RZ] ;  /* 0x00000000fffff984 */ /* 0x000fe20000000800 */
[----:B------:R-:W-:Y:S01]  /*1d2f0*/  @!PT LDS RZ, [RZ] ;  /* 0x00000000fffff984 */ /* 0x000fe20000000800 */
[----:B------:R-:W-:Y:S01]  /*1d300*/  @!PT LDS RZ, [RZ] ;  /* 0x00000000fffff984 */ /* 0x000fe20000000800 */
[----:B------:R1:W-:Y:S02]  /*1d310*/  LDGSTS.E.BYPASS.LTC128B.128 [R210+0x4900], [R2.64], !P1 ;  /* 0x0490000002d27fae */ /* 0x0003e4000c901d48 */
.L_x_3022:
[----:B------:R-:W-:Y:S05]  /*1d320*/  BSYNC B0 ;  /* 0x0000000000007941 */ /* 0x000fea0003800000 */
.L_x_3021:
[----:B------:R-:W2:Y:S01]  /*1d330*/  LDL R84, [R1+0x44] ;  /* 0x0000440001547983 */ /* 0x000ea20000100800 */
[----:B------:R-:W-:Y:S01]  /*1d340*/  IMAD.MOV.U32 R85, RZ, RZ, c[0x0][0x2c4] ;  /* 0x0000b100ff557624 */ /* 0x000fe200078e00ff */
[----:B------:R-:W-:Y:S02]  /*1d350*/  ULDC UR4, c[0x0][0x324] ;  /* 0x0000c90000047ab9 */ /* 0x000fe40000000800 */
[----:B------:R-:W2:Y:S01]  /*1d360*/  LDL R0, [R1+0x4c] ;  /* 0x00004c0001007983 */ /* 0x000ea20000100800 */
[----:B------:R-:W-:Y:S01]  /*1d370*/  ULOP3.LUT UR4, URZ, UR4, URZ, 0x33, !UPT ;  /* 0x000000043f047292 */ /* 0x000fe2000f8e333f */
        /* <DEDUP_REMOVED lines=10> */
[C---:B------:R-:W-:Y:S02]  /*1d420*/  IADD3 R166, R2.reuse, UR4, RZ ;  /* 0x0000000402a67c10 */ /* 0x040fe4000fffe0ff */
[----:B------:R-:W-:Y:S01]  /*1d430*/  IADD3 R165, R2, c[0x0][0x328], RZ ;  /* 0x0000ca0002a57a10 */ /* 0x000fe20007ffe0ff */
[----:B------:R-:W-:-:S05]  /*1d440*/  BRA.DIV ~URZ, `(.L_x_3025) ;  /* 0x0000c4827f007947 */ /* 0x000fca000b800000 */
[----:B------:R1:W2:Y:S02]  /*1d450*/  SHFL.IDX PT, R2, R164, RZ, 0x1c1f ;  /* 0x001c1fffa4027589 */ /* 0x0002a400000e0000 */
.L_x_3161:
[----:B--2---:R-:W-:Y:S01]  /*1d460*/  IADD3 R87, R165, R2, RZ ;  /* 0x00000002a5577210 */ /* 0x004fe20007ffe0ff */
[----:B------:R-:W-:Y:S02]  /*1d470*/  IMAD.MOV.U32 R3, RZ, RZ, c[0x0][0x32c] ;  /* 0x0000cb00ff037624 */ /* 0x000fe400078e00ff */
[----:B------:R-:W-:Y:S03]  /*1d480*/  IMAD.IADD R85, R166, 0x1, R2 ;  /* 0x00000001a6557824 */ /* 0x000fe600078e0202 */
[----:B------:R-:W-:Y:S11]  /*1d490*/  ISETP.GE.AND P0, PT, R3, 0x1, PT ;  /* 0x000000010300780c */ /* 0x000ff60003f06270 */
[----:B------:R-:W-:Y:S02]  /*1d4a0*/  @!UPT UIADD3 URZ, URZ, URZ, URZ ;  /* 0x0000003f3f3ff290 */ /* 0x000fe4000fffe03f */
        /* <DEDUP_REMOVED lines=15> */
.L_x_3028:
[----:B------:R-:W-:Y:S04]  /*1d5a0*/  MOV R3, c[0x0][0x32c] ;  /* 0x0000cb0000037a02 */ /* 0x000fe80000000f00 */
[----:B------:R-:W-:Y:S11]  /*1d5b0*/  ISETP.NE.AND P0, PT, R3, 0x1, PT ;  /* 0x000000010300780c */ /* 0x000ff60003f05270 */
[----:B------:R-:W-:Y:S02]  /*1d5c0*/  @!UPT UIADD3 URZ, URZ, URZ, URZ ;  /* 0x0000003f3f3ff290 */ /* 0x000fe4000fffe03f */
[----:B------:R-:W-:Y:S05]  /*1d5d0*/  @P0 IMAD.HI.U32 R3, R2, c[0x0][0x330], RZ ;  /* 0x0000cc0002030a27 */ /* 0x000fea00078e00ff */
[----:B------:R-:W-:Y:S02]  /*1d5e0*/  @P0 SHF.R.U32.HI R2, RZ, c[0x0][0x334], R3 ;  /* 0x0000cd00ff020a19 */ /* 0x000fe40000011603 */
.L_x_3029:
[----:B------:R-:W-:Y:S05]  /*1d5f0*/  BSYNC B0 ;  /* 0x0000000000007941 */ /* 0x000fea0003800000 */
.L_x_3027:
[----:B------:R-:W2:Y:S02]  /*1d600*/  LDL R3, [R1+0x4] ;  /* 0x0000040001037983 */ /* 0x000ea40000100800 */
[----:B--2---:R-:W-:Y:S04]  /*1d610*/  IMAD.IADD R3, R0, 0x1, -R3 ;  /* 0x0000000100037824 */ /* 0x004fe800078e0a03 */
[----:B------:R-:W-:Y:S05]  /*1d620*/  IMAD R2, R2, c[0x0][0x32c], R3 ;  /* 0x0000cb0002027a24 */ /* 0x000fea00078e0203 */
[----:B------:R-:W-:Y:S02]  /*1d630*/  IMNMX R85, R85, R2, !PT ;  /* 0x0000000255557217 */ /* 0x000fe40007800200 */
[----:B------:R-:W-:Y:S04]  /*1d640*/  IADD3 R2, R2, c[0x0][0x32c], RZ ;  /* 0x0000cb0002027a10 */ /* 0x000fe80007ffe0ff */
[----:B------:R-:W-:Y:S02]  /*1d650*/  IMNMX R87, R87, R2, PT ;  /* 0x0000000257577217 */ /* 0x000fe40003800200 */
.L_x_3026:
[----:B------:R-:W-:-:S05]  /*1d660*/  BRA.DIV ~URZ, `(.L_x_3030) ;  /* 0x0000c2d27f007947 */ /* 0x000fca000b800000 */
[----:B------:R2:W3:Y:S02]  /*1d670*/  SHFL.IDX PT, R2, R164, 0x1, 0x1c1f ;  /* 0x003c1f00a4027f89 */ /* 0x0004e400000e0000 */
.L_x_3162:
        /* <DEDUP_REMOVED lines=20> */
.L_x_3033:
[----:B------:R-:W-:Y:S04]  /*1d7c0*/  MOV R3, c[0x0][0x32c] ;  /* 0x0000cb0000037a02 */ /* 0x000fe80000000f00 */
[----:B------:R-:W-:Y:S11]  /*1d7d0*/  ISETP.NE.AND P0, PT, R3, 0x1, PT ;  /* 0x000000010300780c */ /* 0x000ff60003f05270 */
[----:B------:R-:W-:Y:S02]  /*1d7e0*/  @!UPT UIADD3 URZ, URZ, URZ, URZ ;  /* 0x0000003f3f3ff290 */ /* 0x000fe4000fffe03f */
[----:B------:R-:W-:Y:S05]  /*1d7f0*/  @P0 IMAD.HI.U32 R3, R2, c[0x0][0x330], RZ ;  /* 0x0000cc0002030a27 */ /* 0x000fea00078e00ff */
[----:B------:R-:W-:Y:S02]  /*1d800*/  @P0 SHF.R.U32.HI R2, RZ, c[0x0][0x334], R3 ;  /* 0x0000cd00ff020a19 */ /* 0x000fe40000011603 */
.L_x_3034:
[----:B------:R-:W-:Y:S05]  /*1d810*/  BSYNC B0 ;  /* 0x0000000000007941 */ /* 0x000fea0003800000 */
.L_x_3032:
[----:B------:R-:W3:Y:S02]  /*1d820*/  LDL R3, [R1+0x4] ;  /* 0x0000040001037983 */ /* 0x000ee40000100800 */
[----:B---3--:R-:W-:Y:S04]  /*1d830*/  IMAD.IADD R3, R0, 0x1, -R3 ;  /* 0x0000000100037824 */ /* 0x008fe800078e0a03 */
[----:B------:R-:W-:Y:S05]  /*1d840*/  IMAD R2, R2, c[0x0][0x32c], R3 ;  /* 0x0000cb0002027a24 */ /* 0x000fea00078e0203 */
[----:B------:R-:W-:Y:S02]  /*1d850*/  IMNMX R84, R84, R2, !PT ;  /* 0x0000000254547217 */ /* 0x000fe40007800200 */
[----:B------:R-:W-:Y:S04]  /*1d860*/  IADD3 R2, R2, c[0x0][0x32c], RZ ;  /* 0x0000cb0002027a10 */ /* 0x000fe80007ffe0ff */
[----:B------:R-:W-:Y:S02]  /*1d870*/  IMNMX R86, R86, R2, PT ;  /* 0x0000000256567217 */ /* 0x000fe40003800200 */
.L_x_3031:
[----:B------:R-:W-:-:S05]  /*1d880*/  BRA.DIV ~URZ, `(.L_x_3035) ;  /* 0x0000c1227f007947 */ /* 0x000fca000b800000 */
[----:B------:R3:W4:Y:S02]  /*1d890*/  SHFL.IDX PT, R94, R164, 0x2, 0x1c1f ;  /* 0x005c1f00a45e7f89 */ /* 0x00072400000e0000 */
.L_x_3163:
        /* <DEDUP_REMOVED lines=20> */
.L_x_3038:
[----:B------:R-:W-:Y:S04]  /*1d9e0*/  MOV R167, c[0x0][0x32c] ;  /* 0x0000cb0000a77a02 */ /* 0x000fe80000000f00 */
[----:B------:R-:W-:Y:S11]  /*1d9f0*/  ISETP.NE.AND P0, PT, R167, 0x1, PT ;  /* 0x00000001a700780c */ /* 0x000ff60003f05270 */
[----:B------:R-:W-:Y:S02]  /*1da00*/  @!UPT UIADD3 URZ, URZ, URZ, URZ ;  /* 0x0000003f3f3ff290 */ /* 0x000fe4000fffe03f */
[----:B------:R-:W-:Y:S05]  /*1da10*/  @P0 IMAD.HI.U32 R167, R94, c[0x0][0x330], RZ ;  /* 0x0000cc005ea70a27 */ /* 0x000fea00078e00ff */
[----:B------:R-:W-:Y:S02]  /*1da20*/  @P0 SHF.R.U32.HI R94, RZ, c[0x0][0x334], R167 ;  /* 0x0000cd00ff5e0a19 */ /* 0x000fe400000116a7 */
.L_x_3039:
[----:B------:R-:W-:Y:S05]  /*1da30*/  BSYNC B0 ;  /* 0x0000000000007941 */ /* 0x000fea0003800000 */
.L_x_3037:
[----:B------:R-:W4:Y:S02]  /*1da40*/  LDL R167, [R1+0x4] ;  /* 0x0000040001a77983 */ /* 0x000f240000100800 */
[----:B----4-:R-:W-:Y:S04]  /*1da50*/  IMAD.IADD R167, R0, 0x1, -R167 ;  /* 0x0000000100a77824 */ /* 0x010fe800078e0aa7 */
[----:B------:R-:W-:Y:S05]  /*1da60*/  IMAD R94, R94, c[0x0][0x32c], R167 ;  /* 0x0000cb005e5e7a24 */ /* 0x000fea00078e02a7 */
[----:B------:R-:W-:Y:S02]  /*1da70*/  IMNMX R2, R2, R94, !PT ;  /* 0x0000005e02027217 */ /* 0x000fe40007800200 */
[----:B------:R-:W-:Y:S04]  /*1da80*/  IADD3 R94, R94, c[0x0][0x32c], RZ ;  /* 0x0000cb005e5e7a10 */ /* 0x000fe80007ffe0ff */
[----:B------:R-:W-:Y:S02]  /*1da90*/  IMNMX R3, R3, R94, PT ;  /* 0x0000005e03037217 */ /* 0x000fe40003800200 */
.L_x_3036:
        /* <DEDUP_REMOVED lines=332> */
.L_x_3164:
        /* <DEDUP_REMOVED lines=20> */
.L_x_3043:
[----:B------:R-:W-:Y:S04]  /*1f0a0*/  MOV R5, c[0x0][0x32c] ;  /* 0x0000cb0000057a02 */ /* 0x000fe80000000f00 */
[----:B------:R-:W-:Y:S11]  /*1f0b0*/  ISETP.NE.AND P0, PT, R5, 0x1, PT ;  /* 0x000000010500780c */ /* 0x000ff60003f05270 */
[----:B------:R-:W-:Y:S02]  /*1f0c0*/  @!UPT UIADD3 URZ, URZ, URZ, URZ ;  /* 0x0000003f3f3ff290 */ /* 0x000fe4000fffe03f */
[----:B------:R-:W-:Y:S05]  /*1f0d0*/  @P0 IMAD.HI.U32 R5, R4, c[0x0][0x330], RZ ;  /* 0x0000cc0004050a27 */ /* 0x000fea00078e00ff */
[----:B------:R-:W-:Y:S02]  /*1f0e0*/  @P0 SHF.R.U32.HI R4, RZ, c[0x0][0x334], R5 ;  /* 0x0000cd00ff040a19 */ /* 0x000fe40000011605 */
.L_x_3044:
[----:B------:R-:W-:Y:S05]  /*1f0f0*/  BSYNC B0 ;  /* 0x0000000000007941 */ /* 0x000fea0003800000 */
.L_x_3042:
[----:B------:R-:W5:Y:S02]  /*1f100*/  LDL R5, [R1+0x4] ;  /* 0x0000040001057983 */ /* 0x000f640000100800 */
[----:B-----5:R-:W-:Y:S04]  /*1f110*/  IMAD.IADD R0, R0, 0x1, -R5 ;  /* 0x0000000100007824 */ /* 0x020fe800078e0a05 */
[----:B------:R-:W-:Y:S05]  /*1f120*/  IMAD R0, R4, c[0x0][0x32c], R0 ;  /* 0x0000cb0004007a24 */ /* 0x000fea00078e0200 */
[----:B------:R-:W-:Y:S02]  /*1f130*/  IMNMX R2, R2, R0, !PT ;  /* 0x0000000002027217 */ /* 0x000fe40007800200 */
[----:B------:R-:W-:Y:S04]  /*1f140*/  IADD3 R0, R0, c[0x0][0x32c], RZ ;  /* 0x0000cb0000007a10 */ /* 0x000fe80007ffe0ff */
[----:B------:R-:W-:Y:S02]  /*1f150*/  IMNMX R3, R3, R0, PT ;  /* 0x0000000003037217 */ /* 0x000fe40003800200 */
.L_x_3041:
        /* <DEDUP_REMOVED lines=161> */
.L_x_3165:
        /* <DEDUP_REMOVED lines=15> */
.L_x_3166:
        /* <DEDUP_REMOVED lines=11> */
[--C-:B------:R-:W-:Y:S02]  /*1fd10*/  FFMA.FTZ R222, R65, c[0x0][0x2d0], -R2.reuse ;  /* 0x0000b40041de7a23 */ /* 0x100fe40000010802 */
[----:B------:R-:W-:Y:S01]  /*1fd20*/  MUFU.EX2 R3, R3 ;  /* 0x0000000300037308 */ /* 0x000fe20000000800 */
[--C-:B-1----:R-:W-:Y:S02]  /*1fd30*/  FFMA.FTZ R4, R37, c[0x0][0x2d0], -R2.reuse ;  /* 0x0000b40025047a23 */ /* 0x102fe40000010802 */
        /* <DEDUP_REMOVED lines=16> */
[----:B------:R-:W5:Y:S01]  /*1fe40*/  MUFU.EX2 R30, R6 ;  /* 0x00000006001e7308 */ /* 0x000f620000000800 */
[--C-:B------:R-:W-:Y:S02]  /*1fe50*/  FFMA.FTZ R225, R168, c[0x0][0x2d0], -R2.reuse ;  /* 0x0000b400a8e17a23 */ /* 0x100fe40000010802 */
[--C-:B------:R-:W-:Y:S02]  /*1fe60*/  FFMA.FTZ R224, R167, c[0x0][0x2d0], -R2.reuse ;  /* 0x0000b400a7e07a23 */ /* 0x100fe40000010802 */
[----:B------:R-:W-:Y:S05]  /*1fe70*/  FFMA.FTZ R223, R94, c[0x0][0x2d0], -R2 ;  /* 0x0000b4005edf7a23 */ /* 0x000fea0000010802 */
[----:B------:R-:W3:Y:S01]  /*1fe80*/  MUFU.EX2 R2, R4 ;  /* 0x0000000400027308 */ /* 0x000ee20000000800 */
[C---:B-1----:R-:W-:Y:S02]  /*1fe90*/  FFMA.FTZ R0, R65.reuse, R229, R3 ;  /* 0x000000e541007223 */ /* 0x042fe40000010003 */
[----:B------:R-:W-:Y:S01]  /*1fea0*/  FMUL.FTZ R48, R65, R152 ;  /* 0x0000009841307220 */ /* 0x000fe20000410000 */
[----:B-----5:R-:W-:Y:S02]  /*1feb0*/  F2FP.BF16.PACK_AB R74, R30, R31 ;  /* 0x0000001f1e4a723e */ /* 0x020fe400000010ff */
[C---:B---3--:R-:W-:Y:S01]  /*1fec0*/  F2FP.BF16.PACK_AB R72, R2.reuse, R3 ;  /* 0x000000030248723e */ /* 0x048fe200000010ff */
        /* <DEDUP_REMOVED lines=29> */
[----:B------:R-:W3:Y:S01]  /*200a0*/  MUFU.EX2 R2, R4 ;  /* 0x0000000400027308 */ /* 0x000ee20000000800 */
[C---:B-1----:R-:W-:Y:S02]  /*200b0*/  FFMA.FTZ R0, R3.reuse, R227, R5 ;  /* 0x000000e303007223 */ /* 0x042fe40000010005 */
[C---:B------:R-:W-:Y:S02]  /*200c0*/  FMUL.FTZ R50, R3.reuse, R154 ;  /* 0x0000009a03327220 */ /* 0x040fe40000410000 */
[----:B------:R-:W-:Y:S02]  /*200d0*/  FMUL.FTZ R51, R3, R155 ;  /* 0x0000009b03337220 */ /* 0x000fe40000410000 */
[C---:B---3--:R-:W-:Y:S01]  /*200e0*/  FADD.FTZ R34, R2.reuse, R0 ;  /* 0x0000000002227221 */ /* 0x048fe20000010000 */
        /* <DEDUP_REMOVED lines=25> */
[--C-:B----4-:R-:W-:Y:S02]  /*20280*/  FFMA.FTZ R164, R70, c[0x0][0x2d0], -R2.reuse ;  /* 0x0000b40046a47a23 */ /* 0x110fe40000010802 */
        /* <DEDUP_REMOVED lines=9> */
[----:B-1----:R-:W-:Y:S02]  /*20320*/  FMUL.FTZ R4, R68, c[0x0][0x2d0] ;  /* 0x0000b40044047a20 */ /* 0x002fe40000410000 */
[----:B------:R-:W-:Y:S01]  /*20330*/  FADD.FTZ R2, -R2, R93 ;  /* 0x0000005d02027221 */ /* 0x000fe20000010100 */
[----:B------:R-:W1:Y:S02]  /*20340*/  MUFU.EX2 R35, R5 ;  /* 0x0000000500237308 */ /* 0x000e640000000800 */
[----:B------:R-:W-:Y:S01]  /*20350*/  FSEL R4, R4, RZ, P0 ;  /* 0x000000ff04047208 */ /* 0x000fe20000000000 */
[----:B------:R-:W-:Y:S04]  /*20360*/  FMUL.FTZ R2, R2, c[0x0][0x2d0] ;  /* 0x0000b40002027a20 */ /* 0x000fe80000410000 */
        /* <DEDUP_REMOVED lines=11> */
[----:B-1----:R-:W-:Y:S01]  /*20420*/  F2FP.BF16.PACK_AB R76, R35, R37 ;  /* 0x00000025234c723e */ /* 0x002fe200000010ff */
        /* <DEDUP_REMOVED lines=34> */
[----:B------:R-:W-:Y:S01]  /*20650*/  FMUL.FTZ R29, R0, R113 ;  /* 0x00000071001d7220 */ /* 0x000fe20000410000 */
[----:B--2---:R-:W-:Y:S01]  /*20660*/  ISETP.GT.AND P0, PT, R214, R250, PT ;  /* 0x000000fad600720c */ /* 0x004fe20003f04270 */
[----:B------:R-:W-:Y:S02]  /*20670*/  FADD.FTZ R5, R31, R8 ;  /* 0x000000081f057221 */ /* 0x000fe40000010000 */
[----:B------:R-:W-:Y:S02]  /*20680*/  FMUL.FTZ R8, R0, R128 ;  /* 0x0000008000087220 */ /* 0x000fe40000410000 */
[----:B------:R-:W-:Y:S02]  /*20690*/  FMUL.FTZ R19, R3, R139 ;  /* 0x0000008b03137220 */ /* 0x000fe40000410000 */
[C---:B------:R-:W-:Y:S01]  /*206a0*/  FMUL.FTZ R46, R2.reuse, R106 ;  /* 0x0000006a022e7220 */ /* 0x040fe20000410000 */
[----:B------:R-:W2:Y:S01]  /*206b0*/  MUFU.EX2 R0, R10 ;  /* 0x0000000a00007308 */ /* 0x000ea20000000800 */
        /* <DEDUP_REMOVED lines=13> */
[C---:B-1----:R-:W-:Y:S02]  /*20790*/  FFMA.FTZ R84, R2.reuse, R247, R18 ;  /* 0x000000f702547223 */ /* 0x042fe40000010012 */
[----:B------:R-:W-:Y:S01]  /*207a0*/  FMUL.FTZ R35, R3, R147 ;  /* 0x0000009303237220 */ /* 0x000fe20000410000 */
[----:B--2---:R-:W-:Y:S01]  /*207b0*/  F2FP.BF16.PACK_AB R75, R103, R0 ;  /* 0x00000000674b723e */ /* 0x004fe200000010ff */
        /* <DEDUP_REMOVED lines=283> */
[----:B------:R-:W-:Y:S01]  /*21970*/  FADD.FTZ R2, R80, R0 ;  /* 0x0000000050027221 */ /* 0x000fe20000010000 */
[----:B------:R-:W-:Y:S01]  /*21980*/  IADD3 R0, R214, -0x1, RZ ;  /* 0xffffffffd6007810 */ /* 0x000fe20007ffe0ff */
        /* <DEDUP_REMOVED lines=17> */
.L_x_3019:
[----:B------:R-:W-:Y:S05]  /*21aa0*/  BRA.DIV ~URZ, `(.L_x_3048) ;  /* 0x000082227f007947 */ /* 0x000fea000b800000 */
[----:B------:R2:W3:Y:S02]  /*21ab0*/  SHFL.BFLY PT, R0, R229, 0x2, 0x1f ;  /* 0x0c401f00e5007f89 */ /* 0x0004e400000e0000 */
.L_x_3167:
        /* <DEDUP_REMOVED lines=15> */
.L_x_3168:
        /* <DEDUP_REMOVED lines=8> */
[----:B------:R-:W3:Y:S01]  /*21c30*/  @P3 MUFU.RCP R0, R4 ;  /* 0x0000000400003308 */ /* 0x000ee20000001000 */
[----:B------:R-:W-:-:S05]  /*21c40*/  MOV R22, 0xff800000 ;  /* 0xff80000000167802 */ /* 0x000fca0000000f00 */
[----:B------:R-:W-:Y:S02]  /*21c50*/  @P1 MOV R10, 0x3f317218 ;  /* 0x3f317218000a1802 */ /* 0x000fe40000000f00 */
[----:B------:R4:W-:Y:S01]  /*21c60*/  @P3 MUFU.LG2 R9, R4 ;  /* 0x0000000400093308 */ /* 0x0009e20000000c00 */
[----:B---3--:R-:W-:-:S07]  /*21c70*/  FMUL.FTZ R64, R0, R132 ;  /* 0x0000008400407220 */ /* 0x008fce0000410000 */
        /* <DEDUP_REMOVED lines=11> */
[----:B-1----:R-:W1:Y:S01]  /*21d30*/  @P2 MUFU.LG2 R7, R6 ;  /* 0x0000000600072308 */ /* 0x002e620000000c00 */
        /* <DEDUP_REMOVED lines=77> */
.L_x_2878:
        /* <DEDUP_REMOVED lines=19> */
.L_x_3051:
[----:B---3--:R-:W-:Y:S05]  /*22340*/  BSYNC B0 ;  /* 0x0000000000007941 */ /* 0x008fea0003800000 */
.L_x_3050:
        /* <DEDUP_REMOVED lines=101> */
.L_x_3054:
        /* <DEDUP_REMOVED lines=137> */
.L_x_3169:
[----:B------:R-:W-:Y:S05]  /*23230*/  BRA.DIV ~URZ, `(.L_x_3057) ;  /* 0x00006d927f007947 */ /* 0x000fea000b800000 */
[----:B------:R3:W4:Y:S02]  /*23240*/  SHFL.IDX PT, R2, R6, RZ, 0x181f ;  /* 0x00181fff06027589 */ /* 0x00072400000e0000 */
.L_x_3170:
[----:B------:R-:W-:-:S13]  /*23250*/  ISETP.GE.OR P0, PT, R4, R0, P2 ;  /* 0x000000000400720c */ /* 0x000fda0001706670 */
[----:B----4-:R-:W-:-:S04]  /*23260*/  @!P0 LEA R2, P1, R248, R2, 0x1 ;  /* 0x00000002f8028211 */ /* 0x010fc800078208ff */
[----:B--2---:R-:W-:-:S05]  /*23270*/  @!P0 LEA.HI.X R3, R248, R7, R249, 0x1, P1 ;  /* 0x00000007f8038211 */ /* 0x004fca00008f0cf9 */
[----:B------:R2:W-:Y:S01]  /*23280*/  @!P0 ST.E.128 [R2.64], R12 ;  /* 0x0000000c02008985 */ /* 0x0005e2000c101d08 */
[----:B------:R-:W-:Y:S05]  /*23290*/  BRA.DIV ~URZ, `(.L_x_3058) ;  /* 0x00006da27f007947 */ /* 0x000fea000b800000 */
[----:B------:R4:W1:Y:S04]  /*232a0*/  SHFL.IDX PT, R7, R5, 0x1, 0x181f ;  /* 0x00381f0005077f89 */ /* 0x00086800000e0000 */
[----:B--2---:R4:W2:Y:S02]  /*232b0*/  SHFL.IDX PT, R2, R6, 0x1, 0x181f ;  /* 0x00381f0006027f89 */ /* 0x0048a400000e0000 */
.L_x_3171:
[----:B------:R-:W-:-:S04]  /*232c0*/  IADD3 R3, R4, 0x10, RZ ;  /* 0x0000001004037810 */ /* 0x000fc80007ffe0ff */
[----:B------:R-:W-:-:S13]  /*232d0*/  ISETP.GE.OR P0, PT, R3, R0, P2 ;  /* 0x000000000300720c */ /* 0x000fda0001706670 */
[----:B--2---:R-:W-:-:S04]  /*232e0*/  @!P0 LEA R2, P1, R248, R2, 0x1 ;  /* 0x00000002f8028211 */ /* 0x004fc800078208ff */
[----:B-1----:R-:W-:-:S05]  /*232f0*/  @!P0 LEA.HI.X R3, R248, R7, R249, 0x1, P1 ;  /* 0x00000007f8038211 */ /* 0x002fca00008f0cf9 */
[----:B------:R1:W-:Y:S01]  /*23300*/  @!P0 ST.E.128 [R2.64], R16 ;  /* 0x0000001002008985 */ /* 0x0003e2000c101d08 */
[----:B------:R-:W-:Y:S05]  /*23310*/  BRA.DIV ~URZ, `(.L_x_3059) ;  /* 0x00006df27f007947 */ /* 0x000fea000b800000 */
[----:B------:R2:W1:Y:S02]  /*23320*/  SHFL.IDX PT, R7, R5, 0x2, 0x181f ;  /* 0x00581f0005077f89 */ /* 0x00046400000e0000 */
.L_x_3172:
[----:B------:R-:W-:Y:S05]  /*23330*/  BRA.DIV ~URZ, `(.L_x_3060) ;  /* 0x00006e427f007947 */ /* 0x000fea000b800000 */
[----:B-1----:R1:W2:Y:S02]  /*23340*/  SHFL.IDX PT, R2, R6, 0x2, 0x181f ;  /* 0x00581f0006027f89 */ /* 0x0022a400000e0000 */
.L_x_3173:
        /* <DEDUP_REMOVED lines=8> */
.L_x_3174:
[----:B------:R-:W-:-:S04]  /*233d0*/  IADD3 R3, R4, 0x30, RZ ;  /* 0x0000003004037810 */ /* 0x000fc80007ffe0ff */
[----:B------:R-:W-:-:S13]  /*233e0*/  ISETP.GE.OR P0, PT, R3, R0, P2 ;  /* 0x000000000300720c */ /* 0x000fda0001706670 */
[----:B--2---:R-:W-:-:S04]  /*233f0*/  @!P0 LEA R2, P1, R248, R2, 0x1 ;  /* 0x00000002f8028211 */ /* 0x004fc800078208ff */
[----:B------:R-:W-:-:S05]  /*23400*/  @!P0 LEA.HI.X R3, R248, R7, R249, 0x1, P1 ;  /* 0x00000007f8038211 */ /* 0x000fca00008f0cf9 */
[----:B------:R2:W-:Y:S01]  /*23410*/  @!P0 ST.E.128 [R2.64], R24 ;  /* 0x0000001802008985 */ /* 0x0005e2000c101d08 */
[----:B------:R-:W-:Y:S05]  /*23420*/  BRA.DIV ~URZ, `(.L_x_3062) ;  /* 0x00006e927f007947 */ /* 0x000fea000b800000 */
[----:B------:R1:W2:Y:S02]  /*23430*/  SHFL.IDX PT, R7, R5, 0x4, 0x181f ;  /* 0x00981f0005077f89 */ /* 0x0002a400000e0000 */
.L_x_3175:
[----:B------:R-:W-:Y:S05]  /*23440*/  BRA.DIV ~URZ, `(.L_x_3063) ;  /* 0x00006ee27f007947 */ /* 0x000fea000b800000 */
[----:B--2---:R2:W1:Y:S02]  /*23450*/  SHFL.IDX PT, R2, R6, 0x4, 0x181f ;  /* 0x00981f0006027f89 */ /* 0x00446400000e0000 */
.L_x_3176:
        /* <DEDUP_REMOVED lines=8> */
.L_x_3177:
[----:B------:R-:W-:-:S04]  /*234e0*/  IADD3 R3, R4, 0x50, RZ ;  /* 0x0000005004037810 */ /* 0x000fc80007ffe0ff */
[----:B------:R-:W-:-:S13]  /*234f0*/  ISETP.GE.OR P0, PT, R3, R0, P2 ;  /* 0x000000000300720c */ /* 0x000fda0001706670 */
[----:B---3--:R-:W-:-:S04]  /*23500*/  @!P0 LEA R2, P1, R248, R2, 0x1 ;  /* 0x00000002f8028211 */ /* 0x008fc800078208ff */
[----:B--2---:R-:W-:-:S05]  /*23510*/  @!P0 LEA.HI.X R3, R248, R7, R249, 0x1, P1 ;  /* 0x00000007f8038211 */ /* 0x004fca00008f0cf9 */
[----:B------:R2:W-:Y:S01]  /*23520*/  @!P0 ST.E.128 [R2.64], R32 ;  /* 0x0000002002008985 */ /* 0x0005e2000c101d08 */
[----:B------:R-:W-:Y:S05]  /*23530*/  BRA.DIV ~URZ, `(.L_x_3065) ;  /* 0x00006f327f007947 */ /* 0x000fea000b800000 */
[----:B------:R3:W1:Y:S02]  /*23540*/  SHFL.IDX PT, R7, R5, 0x6, 0x181f ;  /* 0x00d81f0005077f89 */ /* 0x00066400000e0000 */
.L_x_3178:
[----:B------:R-:W-:Y:S05]  /*23550*/  BRA.DIV ~URZ, `(.L_x_3066) ;  /* 0x00006f827f007947 */ /* 0x000fea000b800000 */
[----:B--2---:R2:W3:Y:S02]  /*23560*/  SHFL.IDX PT, R2, R6, 0x6, 0x181f ;  /* 0x00d81f0006027f89 */ /* 0x0044e400000e0000 */
.L_x_3179:
        /* <DEDUP_REMOVED lines=8> */
.L_x_3180:
[----:B------:R-:W-:-:S04]  /*235f0*/  IADD3 R2, R4, 0x70, RZ ;  /* 0x0000007004027810 */ /* 0x000fc80007ffe0ff */
[----:B------:R-:W-:-:S13]  /*23600*/  ISETP.GE.OR P0, PT, R2, R0, P2 ;  /* 0x000000000200720c */ /* 0x000fda0001706670 */
[----:B------:R-:W-:Y:S05]  /*23610*/  @P0 BRA `(.L_x_3068) ;  /* 0x00001be000000947 */ /* 0x000fea0003800000 */
[----:B----4-:R-:W-:-:S04]  /*23620*/  LEA R2, P0, R248, R3, 0x1 ;  /* 0x00000003f8027211 */ /* 0x010fc800078008ff */
[----:B---3--:R-:W-:-:S05]  /*23630*/  LEA.HI.X R3, R248, R5, R249, 0x1, P0 ;  /* 0x00000005f8037211 */ /* 0x008fca00000f0cf9 */
[----:B------:R3:W-:Y:S01]  /*23640*/  ST.E.128 [R2.64], R40 ;  /* 0x0000002802007985 */ /* 0x0007e2000c101d08 */
[----:B------:R-:W-:Y:S05]  /*23650*/  BRA `(.L_x_3068) ;  /* 0x00001ba000007947 */ /* 0x000fea0003800000 */
.L_x_3055:
        /* <DEDUP_REMOVED lines=33> */
.L_x_3181:
[----:B------:R-:W-:Y:S05]  /*23870*/  BRA.DIV ~URZ, `(.L_x_3070) ;  /* 0x00006e127f007947 */ /* 0x000fea000b800000 */
[----:B------:R3:W4:Y:S02]  /*23880*/  SHFL.IDX PT, R0, R12, RZ, 0x1c1f ;  /* 0x001c1fff0c007589 */ /* 0x00072400000e0000 */
.L_x_3182:
        /* <DEDUP_REMOVED lines=50> */
.L_x_3072:
[----:B------:R-:W-:Y:S05]  /*23bb0*/  BSYNC B0 ;  /* 0x0000000000007941 */ /* 0x000fea0003800000 */
.L_x_3071:
[----:B------:R-:W-:Y:S05]  /*23bc0*/  BRA.DIV ~URZ, `(.L_x_3073) ;  /* 0x00006b327f007947 */ /* 0x000fea000b800000 */
[----:B--2---:R2:W1:Y:S04]  /*23bd0*/  SHFL.IDX PT, R4, R5, 0x1, 0x1c1f ;  /* 0x003c1f0005047f89 */ /* 0x00446800000e0000 */
[----:B----4-:R2:W4:Y:S02]  /*23be0*/  SHFL.IDX PT, R0, R12, 0x1, 0x1c1f ;  /* 0x003c1f000c007f89 */ /* 0x01052400000e0000 */
.L_x_3183:
        /* <DEDUP_REMOVED lines=50> */
.L_x_3075:
[----:B------:R-:W-:Y:S05]  /*23f10*/  BSYNC B0 ;  /* 0x0000000000007941 */ /* 0x000fea0003800000 */
.L_x_3074:
[----:B------:R-:W-:Y:S05]  /*23f20*/  BRA.DIV ~URZ, `(.L_x_3076) ;  /* 0x000068a27f007947 */ /* 0x000fea000b800000 */
[----:B-1----:R1:W2:Y:S02]  /*23f30*/  SHFL.IDX PT, R4, R5, 0x2, 0x1c1f ;  /* 0x005c1f0005047f89 */ /* 0x0022a400000e0000 */
.L_x_3184:
[----:B------:R-:W-:Y:S05]  /*23f40*/  BRA.DIV ~URZ, `(.L_x_3077) ;  /* 0x000068f27f007947 */ /* 0x000fea000b800000 */
[----:B----4-:R4:W1:Y:S02]  /*23f50*/  SHFL.IDX PT, R0, R12, 0x2, 0x1c1f ;  /* 0x005c1f000c007f89 */ /* 0x01086400000e0000 */
.L_x_3185:
[----:B------:R-:W-:Y:S01]  /*23f60*/  LOP3.LUT P0, RZ, R208, 0x1, RZ, 0xc0, !PT ;  /* 0x00000001d0ff7812 */ /* 0x000fe2000780c0ff */
[----:B------:R-:W-:-:S12]  /*23f70*/  BSSY B0, `(.L_x_3078) ;  /* 0x0000032000007945 */ /* 0x000fd80003800000 */
        /* <DEDUP_REMOVED lines=49> */
.L_x_3079:
[----:B------:R-:W-:Y:S05]  /*24290*/  BSYNC B0 ;  /* 0x0000000000007941 */ /* 0x000fea0003800000 */
.L_x_3078:
[----:B------:R-:W-:Y:S05]  /*242a0*/  BRA.DIV ~URZ, `(.L_x_3080) ;  /* 0x000066027f007947 */ /* 0x000fea000b800000 */
[----:B--2---:R2:W3:Y:S04]  /*242b0*/  SHFL.IDX PT, R4, R5, 0x3, 0x1c1f ;  /* 0x007c1f0005047f89 */ /* 0x0044e800000e0000 */
[----:B-1----:R2:W1:Y:S02]  /*242c0*/  SHFL.IDX PT, R0, R12, 0x3, 0x1c1f ;  /* 0x007c1f000c007f89 */ /* 0x00246400000e0000 */
.L_x_3186:
[----:B------:R-:W-:-:S13]  /*242d0*/  LOP3.LUT P0, RZ, R208, 0x2, RZ, 0xc0, !PT ;  /* 0x00000002d0ff7812 */ /* 0x000fda000780c0ff */
[----:B------:R-:W-:Y:S05]  /*242e0*/  @P0 BRA `(.L_x_3068) ;  /* 0x00000f1000000947 */ /* 0x000fea0003800000 */
[----:B---3--:R-:W3:Y:S04]  /*242f0*/  LDL R6, [R1+0x4] ;  /* 0x0000040001067983 */ /* 0x008ee80000100800 */
        /* <DEDUP_REMOVED lines=51> */
.L_x_3053:
[----:B------:R-:W3:Y:S04]  /*24630*/  LDL.LU R7, [R1+0x54] ;  /* 0x0000540001077983 */ /* 0x000ee80000300800 */
[----:B-1----:R-:W4:Y:S01]  /*24640*/  LDL R6, [R1+0x5c] ;  /* 0x00005c0001067983 */ /* 0x002f220000100800 */
[----:B------:R-:W-:Y:S01]  /*24650*/  ISETP.NE.U32.AND P0, PT, RZ, c[0x0][0x508], PT ;  /* 0x00014200ff007a0c */ /* 0x000fe20003f05070 */
[----:B------:R-:W-:Y:S01]  /*24660*/  IMAD.MOV.U32 R4, RZ, RZ, 0x4 ;  /* 0x00000004ff047424 */ /* 0x000fe200078e00ff */
[----:B------:R-:W-:Y:S01]  /*24670*/  ISETP.NE.U32.AND P2, PT, RZ, c[0x0][0x500], PT ;  /* 0x00014000ff007a0c */ /* 0x000fe20003f45070 */
[----:B------:R-:W-:Y:S01]  /*24680*/  IMAD.MOV.U32 R15, RZ, RZ, c[0x0][0x388] ;  /* 0x0000e200ff0f7624 */ /* 0x000fe200078e00ff */
        /* <DEDUP_REMOVED lines=11> */
[----:B-1----:R1:W3:Y:S04]  /*24740*/  LDG.E R4, [R2.64] ;  /* 0x0000000802047981 */ /* 0x0022e8000c1e1900 */
[----:B-1----:R-:W3:Y:S02]  /*24750*/  LDG.E R2, [R2.64+0x4] ;  /* 0x0000040802027981 */ /* 0x002ee4000c1e1900 */
[----:B---3-5:R-:W-:Y:S02]  /*24760*/  IADD3 R15, -R4, R2, RZ ;  /* 0x00000002040f7210 */ /* 0x028fe40007ffe1ff */
.L_x_3081:
[----:B-1----:R-:W3:Y:S01]  /*24770*/  LDL.LU R3, [R1+0x58] ;  /* 0x0000580001037983 */ /* 0x002ee20000300800 */
[----:B------:R-:W-:Y:S01]  /*24780*/  SHF.R.S32.HI R2, RZ, 0x1f, R6 ;  /* 0x0000001fff027819 */ /* 0x000fe20000011406 */
[----:B------:R-:W-:Y:S01]  /*24790*/  BSSY B0, `(.L_x_3082) ;  /* 0x0000039000007945 */ /* 0x000fe20003800000 */
[----:B--2--5:R-:W-:Y:S01]  /*247a0*/  SHF.R.S32.HI R18, RZ, 0x1f, R0 ;  /* 0x0000001fff127819 */ /* 0x024fe20000011400 */
[----:B------:R-:W1:Y:S01]  /*247b0*/  S2R R4, SR_TID.X ;  /* 0x0000000000047919 */ /* 0x000e620000002100 */
[----:B------:R-:W-:-:S02]  /*247c0*/  SEL R9, R6, RZ, !P2 ;  /* 0x000000ff06097207 */ /* 0x000fc40005000000 */
[----:B------:R-:W-:Y:S02]  /*247d0*/  SEL R21, R2, RZ, !P2 ;  /* 0x000000ff02157207 */ /* 0x000fe40005000000 */
[----:B-1----:R-:W-:Y:S02]  /*247e0*/  ISETP.GT.AND P0, PT, R4, 0x7f, PT ;  /* 0x0000007f0400780c */ /* 0x002fe40003f04270 */
[----:B---3--:R-:W-:-:S11]  /*247f0*/  LOP3.LUT R8, R3, 0xffff, RZ, 0xc0, !PT ;  /* 0x0000ffff03087812 */ /* 0x008fd600078ec0ff */
        /* <DEDUP_REMOVED lines=50> */
.L_x_3083:
[----:B------:R-:W-:Y:S05]  /*24b20*/  BSYNC B0 ;  /* 0x0000000000007941 */ /* 0x000fea0003800000 */
.L_x_3082:
        /* <DEDUP_REMOVED lines=43> */
.L_x_3187:
[----:B------:R-:W-:Y:S05]  /*24de0*/  BRA.DIV ~URZ, `(.L_x_3085) ;  /* 0x00005c027f007947 */ /* 0x000fea000b800000 */
[----:B------:R3:W4:Y:S02]  /*24df0*/  SHFL.IDX PT, R2, R6, RZ, 0x181f ;  /* 0x00181fff06027589 */ /* 0x00072400000e0000 */
.L_x_3188:
        /* <DEDUP_REMOVED lines=8> */
.L_x_3189:
[----:B------:R-:W-:-:S04]  /*24e80*/  IADD3 R3, R0, 0x10, RZ ;  /* 0x0000001000037810 */ /* 0x000fc80007ffe0ff */
[----:B------:R-:W-:-:S13]  /*24e90*/  ISETP.GE.OR P0, PT, R3, R4, P2 ;  /* 0x000000040300720c */ /* 0x000fda0001706670 */
[----:B--2---:R-:W-:-:S04]  /*24ea0*/  @!P0 LEA R2, P1, R248, R2, 0x1 ;  /* 0x00000002f8028211 */ /* 0x004fc800078208ff */
[----:B-1----:R-:W-:-:S05]  /*24eb0*/  @!P0 LEA.HI.X R3, R248, R7, R249, 0x1, P1 ;  /* 0x00000007f8038211 */ /* 0x002fca00008f0cf9 */
[----:B------:R1:W-:Y:S01]  /*24ec0*/  @!P0 ST.E.128 [R2.64], RZ ;  /* 0x000000ff02008985 */ /* 0x0003e2000c101d08 */
[----:B------:R-:W-:Y:S05]  /*24ed0*/  BRA.DIV ~URZ, `(.L_x_3087) ;  /* 0x00005c527f007947 */ /* 0x000fea000b800000 */
[----:B------:R2:W1:Y:S02]  /*24ee0*/  SHFL.IDX PT, R7, R5, 0x2, 0x181f ;  /* 0x00581f0005077f89 */ /* 0x00046400000e0000 */
.L_x_3190:
[----:B------:R-:W-:Y:S05]  /*24ef0*/  BRA.DIV ~URZ, `(.L_x_3088) ;  /* 0x00005ca27f007947 */ /* 0x000fea000b800000 */
[----:B-1----:R1:W2:Y:S02]  /*24f00*/  SHFL.IDX PT, R2, R6, 0x2, 0x181f ;  /* 0x00581f0006027f89 */ /* 0x0022a400000e0000 */
.L_x_3191:
        /* <DEDUP_REMOVED lines=8> */
.L_x_3192:
[----:B------:R-:W-:-:S04]  /*24f90*/  IADD3 R3, R0, 0x30, RZ ;  /* 0x0000003000037810 */ /* 0x000fc80007ffe0ff */
[----:B------:R-:W-:-:S13]  /*24fa0*/  ISETP.GE.OR P0, PT, R3, R4, P2 ;  /* 0x000000040300720c */ /* 0x000fda0001706670 */
[----:B--2---:R-:W-:-:S04]  /*24fb0*/  @!P0 LEA R2, P1, R248, R2, 0x1 ;  /* 0x00000002f8028211 */ /* 0x004fc800078208ff */
[----:B------:R-:W-:-:S05]  /*24fc0*/  @!P0 LEA.HI.X R3, R248, R7, R249, 0x1, P1 ;  /* 0x00000007f8038211 */ /* 0x000fca00008f0cf9 */
[----:B------:R2:W-:Y:S01]  /*24fd0*/  @!P0 ST.E.128 [R2.64], RZ ;  /* 0x000000ff02008985 */ /* 0x0005e2000c101d08 */
[----:B------:R-:W-:Y:S05]  /*24fe0*/  BRA.DIV ~URZ, `(.L_x_3090) ;  /* 0x00005cf27f007947 */ /* 0x000fea000b800000 */
[----:B------:R1:W2:Y:S02]  /*24ff0*/  SHFL.IDX PT, R7, R5, 0x4, 0x181f ;  /* 0x00981f0005077f89 */ /* 0x0002a400000e0000 */
.L_x_3193:
[----:B------:R-:W-:Y:S05]  /*25000*/  BRA.DIV ~URZ, `(.L_x_3091) ;  /* 0x00005d427f007947 */ /* 0x000fea000b800000 */
[----:B--2---:R2:W1:Y:S02]  /*25010*/  SHFL.IDX PT, R2, R6, 0x4, 0x181f ;  /* 0x00981f0006027f89 */ /* 0x00446400000e0000 */
.L_x_3194:
        /* <DEDUP_REMOVED lines=8> */
.L_x_3195:
[----:B------:R-:W-:-:S04]  /*250a0*/  IADD3 R3, R0, 0x50, RZ ;  /* 0x0000005000037810 */ /* 0x000fc80007ffe0ff */
[----:B------:R-:W-:-:S13]  /*250b0*/  ISETP.GE.OR P0, PT, R3, R4, P2 ;  /* 0x000000040300720c */ /* 0x000fda0001706670 */
[----:B---3--:R-:W-:-:S04]  /*250c0*/  @!P0 LEA R2, P1, R248, R2, 0x1 ;  /* 0x00000002f8028211 */ /* 0x008fc800078208ff */
[----:B--2---:R-:W-:-:S05]  /*250d0*/  @!P0 LEA.HI.X R3, R248, R7, R249, 0x1, P1 ;  /* 0x00000007f8038211 */ /* 0x004fca00008f0cf9 */
[----:B------:R2:W-:Y:S01]  /*250e0*/  @!P0 ST.E.128 [R2.64], RZ ;  /* 0x000000ff02008985 */ /* 0x0005e2000c101d08 */
[----:B------:R-:W-:Y:S05]  /*250f0*/  BRA.DIV ~URZ, `(.L_x_3093) ;  /* 0x00005d927f007947 */ /* 0x000fea000b800000 */
[----:B------:R3:W1:Y:S02]  /*25100*/  SHFL.IDX PT, R7, R5, 0x6, 0x181f ;  /* 0x00d81f0005077f89 */ /* 0x00066400000e0000 */
.L_x_3196:
[----:B------:R-:W-:Y:S05]  /*25110*/  BRA.DIV ~URZ, `(.L_x_3094) ;  /* 0x00005de27f007947 */ /* 0x000fea000b800000 */
[----:B--2---:R2:W3:Y:S02]  /*25120*/  SHFL.IDX PT, R2, R6, 0x6, 0x181f ;  /* 0x00d81f0006027f89 */ /* 0x0044e400000e0000 */
.L_x_3197:
        /* <DEDUP_REMOVED lines=8> */
.L_x_3198:
[----:B------:R-:W-:-:S04]  /*251b0*/  IADD3 R0, R0, 0x70, RZ ;  /* 0x0000007000007810 */ /* 0x000fc80007ffe0ff */
[----:B------:R-:W-:-:S13]  /*251c0*/  ISETP.GE.OR P0, PT, R0, R4, P2 ;  /* 0x000000040000720c */ /* 0x000fda0001706670 */
[----:B----4-:R-:W-:-:S04]  /*251d0*/  @!P0 LEA R2, P1, R248, R2, 0x1 ;  /* 0x00000002f8028211 */ /* 0x010fc800078208ff */
[----:B---3--:R-:W-:-:S05]  /*251e0*/  @!P0 LEA.HI.X R3, R248, R5, R249, 0x1, P1 ;  /* 0x00000005f8038211 */ /* 0x008fca00008f0cf9 */
[----:B------:R3:W-:Y:S04]  /*251f0*/  @!P0 ST.E.128 [R2.64], RZ ;  /* 0x000000ff02008985 */ /* 0x0007e8000c101d08 */
.L_x_3068:
[----:B------:R-:W-:Y:S05]  /*25200*/  BSYNC B1 ;  /* 0x0000000000017941 */ /* 0x000fea0003800000 */
.L_x_3052:
        /* <DEDUP_REMOVED lines=15> */
.L_x_3199:
[----:B------:R-:W-:Y:S05]  /*25300*/  BRA.DIV ~URZ, `(.L_x_3098) ;  /* 0x00005da27f007947 */ /* 0x000fea000b800000 */
[----:B------:R3:W4:Y:S02]  /*25310*/  SHFL.IDX PT, R8, R68, 0x1, 0x1f ;  /* 0x00201f0044087f89 */ /* 0x00072400000e0000 */
.L_x_3200:
        /* <DEDUP_REMOVED lines=19> */
.L_x_3201:
        /* <DEDUP_REMOVED lines=16> */
.L_x_3202:
[----:B---3--:R-:W-:Y:S01]  /*25550*/  IMAD R0, R0, c[0x0][0x538], RZ ;  /* 0x00014e0000007a24 */ /* 0x008fe200078e02ff */
[----:B------:R-:W-:Y:S04]  /*25560*/  BSSY B1, `(.L_x_3101) ;  /* 0x00000ce000017945 */ /* 0x000fe80003800000 */
[----:B----4-:R-:W-:-:S04]  /*25570*/  IADD3 R8, R0, R8, RZ ;  /* 0x0000000800087210 */ /* 0x010fc80007ffe0ff */
[----:B--2---:R-:W-:-:S13]  /*25580*/  ISETP.GT.AND P0, PT, R8, R9, PT ;  /* 0x000000090800720c */ /* 0x004fda0003f04270 */
[----:B------:R-:W-:Y:S05]  /*25590*/  @P0 BRA `(.L_x_3102) ;  /* 0x0000025000000947 */ /* 0x000fea0003800000 */
.L_x_3106:
        /* <DEDUP_REMOVED lines=17> */
.L_x_3203:
        /* <DEDUP_REMOVED lines=16> */
.L_x_3204:
[----:B--2---:R-:W-:-:S05]  /*257b0*/  IMAD R0, R0, c[0x0][0x538], RZ ;  /* 0x00014e0000007a24 */ /* 0x004fca00078e02ff */
[----:B------:R-:W-:-:S04]  /*257c0*/  IADD3 R8, R0, R8, RZ ;  /* 0x0000000800087210 */ /* 0x000fc80007ffe0ff */
[----:B------:R-:W-:-:S13]  /*257d0*/  ISETP.GT.AND P0, PT, R8, R9, PT ;  /* 0x000000090800720c */ /* 0x000fda0003f04270 */
[----:B-1----:R-:W-:Y:S05]  /*257e0*/  @!P0 BRA `(.L_x_3106) ;  /* 0xfffffdb000008947 */ /* 0x002fea000383ffff */
.L_x_3102:
[----:B------:R-:W-:-:S05]  /*257f0*/  IADD3 R8, -R0, R8, RZ ;  /* 0x0000000800087210 */ /* 0x000fca0007ffe1ff */
[----:B------:R-:W-:-:S05]  /*25800*/  IMAD R0, R4, c[0x0][0x538], R8 ;  /* 0x00014e0004007a24 */ /* 0x000fca00078e0208 */
[----:B------:R-:W-:Y:S01]  /*25810*/  ISETP.GT.AND P0, PT, R0, R9, PT ;  /* 0x000000090000720c */ /* 0x000fe20003f04270 */
[----:B------:R-:W-:-:S12]  /*25820*/  BRA.DIV ~URZ, `(.L_x_3107) ;  /* 0x00005ce27f007947 */ /* 0x000fd8000b800000 */
[----:B------:R-:W-:-:S03]  /*25830*/  VOTE.ANY R5, PT, !P0 ;  /* 0x0000000000057806 */ /* 0x000fc600040e0100 */
.L_x_3205:
[----:B------:R-:W2:Y:S01]  /*25840*/  LDL.LU R2, [R1+0x5c] ;  /* 0x00005c0001027983 */ /* 0x000ea20000300800 */
[----:B------:R-:W2:Y:S02]  /*25850*/  POPC R0, R5 ;  /* 0x0000000500007309 */ /* 0x000ea40000000000 */
[----:B--2---:R-:W-:-:S05]  /*25860*/  IADD3 R2, R0, R2, RZ ;  /* 0x0000000200027210 */ /* 0x004fca0007ffe0ff */
[----:B------:R2:W-:Y:S01]  /*25870*/  STL [R1+0x5c], R2 ;  /* 0x00005c0201007387 */ /* 0x0005e20000100800 */
[----:B------:R-:W-:Y:S05]  /*25880*/  BRA.DIV ~URZ, `(.L_x_3108) ;  /* 0x00005cd27f007947 */ /* 0x000fea000b800000 */
[----:B------:R3:W4:Y:S04]  /*25890*/  SHFL.IDX PT, R6, R6, R0, 0x1f ;  /* 0x00001f0006067589 */ /* 0x00072800000e0000 */
[----:B------:R3:W1:Y:S02]  /*258a0*/  SHFL.IDX PT, R7, R7, R0, 0x1f ;  /* 0x00001f0007077589 */ /* 0x00066400000e0000 */
.L_x_3206:
[----:B------:R-:W-:Y:S01]  /*258b0*/  ISETP.NE.AND P0, PT, R5, RZ, PT ;  /* 0x000000ff0500720c */ /* 0x000fe20003f05270 */
[----:B------:R-:W-:-:S12]  /*258c0*/  BSSY B0, `(.L_x_3109) ;  /* 0x0000005000007945 */ /* 0x000fd80003800000 */
[----:B------:R-:W-:Y:S05]  /*258d0*/  @!P0 BRA `(.L_x_3110) ;  /* 0x0000003000008947 */ /* 0x000fea0003800000 */
[----:B---3--:R-:W-:Y:S01]  /*258e0*/  IADD3 R0, R0, -0x1, RZ ;  /* 0xffffffff00007810 */ /* 0x008fe20007ffe0ff */
[----:B------:R-:W-:Y:S05]  /*258f0*/  BRA.DIV ~URZ, `(.L_x_3111) ;  /* 0x00005d327f007947 */ /* 0x000fea000b800000 */
[----:B------:R3:W2:Y:S02]  /*25900*/  SHFL.IDX PT, R10, R4, R0, 0x1f ;  /* 0x00001f00040a7589 */ /* 0x0006a400000e0000 */
.L_x_3110:
[----:B------:R-:W-:Y:S05]  /*25910*/  BSYNC B0 ;  /* 0x0000000000007941 */ /* 0x000fea0003800000 */
.L_x_3109:
        /* <DEDUP_REMOVED lines=68> */
.L_x_3113:
        /* <DEDUP_REMOVED lines=68> */
.L_x_3114:
[----:B------:R-:W-:Y:S05]  /*261a0*/  BSYNC B0 ;  /* 0x0000000000007941 */ /* 0x000fea0003800000 */
.L_x_3112:
[----:B------:R-:W-:-:S04]  /*261b0*/  LOP3.LUT R2, RZ, R2, RZ, 0x33, !PT ;  /* 0x00000002ff027212 */ /* 0x000fc800078e33ff */
[----:B-1----:R-:W-:-:S05]  /*261c0*/  IADD3 R0, R2, R6, RZ ;  /* 0x0000000602007210 */ /* 0x002fca0007ffe0ff */
[----:B------:R1:W-:Y:S01]  /*261d0*/  STL [R1+0x54], R0 ;  /* 0x0000540001007387 */ /* 0x0003e20000100800 */
[----:B------:R-:W-:Y:S05]  /*261e0*/  BRA `(.L_x_3115) ;  /* 0x0000005000007947 */ /* 0x000fea0003800000 */
.L_x_3103:
[----:B------:R-:W-:Y:S01]  /*261f0*/  MOV R0, c[0x0][0x53c] ;  /* 0x00014f0000007a02 */ /* 0x000fe20000000f00 */
[----:B------:R2:W-:Y:S04]  /*26200*/  STL [R1+0x50], R9 ;  /* 0x0000500901007387 */ /* 0x0005e80000100800 */
[----:B------:R2:W-:Y:S04]  /*26210*/  STL [R1+0x54], RZ ;  /* 0x000054ff01007387 */ /* 0x0005e80000100800 */
[----:B------:R2:W-:Y:S04]  /*26220*/  STL [R1+0x58], RZ ;  /* 0x000058ff01007387 */ /* 0x0005e80000100800 */
[----:B------:R2:W-:Y:S02]  /*26230*/  STL [R1+0x5c], R0 ;  /* 0x00005c0001007387 */ /* 0x0005e40000100800 */
.L_x_3115:
[----:B------:R-:W-:Y:S05]  /*26240*/  BSYNC B1 ;  /* 0x0000000000017941 */ /* 0x000fea0003800000 */
.L_x_3101:
        /* <DEDUP_REMOVED lines=9> */
.L_x_3096:
[----:B--2---:R-:W2:Y:S02]  /*262e0*/  LDL R0, [R1+0x5c] ;  /* 0x00005c0001007983 */ /* 0x004ea40000100800 */
[----:B--2---:R-:W-:-:S13]  /*262f0*/  ISETP.GE.AND P0, PT, R0, c[0x0][0x53c], PT ;  /* 0x00014f0000007a0c */ /* 0x004fda0003f06270 */
[----:B-1--4-:R-:W-:Y:S01]  /*26300*/  @P0 CALL.REL.NOINC `(.L_x_3116) ;  /* 0x0000001000000944 */ /* 0x012fe20003c00000 */
[----:B------:R-:W-:Y:S05]  /*26310*/  BRA `(.L_x_3117) ;  /* 0xfffdbc5000007947 */ /* 0x000fea000383ffff */
.L_x_3116:
[----:B------:R-:W-:Y:S05]  /*26320*/  EXIT ;  /* 0x000000000000794d */ /* 0x000fea0003800000 */
.L_x_2807:
[----:B------:R-:W-:Y:S01]  /*26330*/  IMAD.MOV.U32 R0, RZ, RZ, R5 ;  /* 0x000000ffff007224 */ /* 0x000fe200078e0005 */
[----:B------:R-:W-:Y:S02]  /*26340*/  MOV R2, 0x1 ;  /* 0x0000000100027802 */ /* 0x000fe40000000f00 */
[----:B------:R-:W-:Y:S02]  /*26350*/  MOV R3, 0x26370 ;  /* 0x0002637000037802 */ /* 0x000fe40000000f00 */
[----:B------:R-:W-:Y:S05]  /*26360*/  CALL.REL.NOINC `($__internal_40_$__cuda_sm70_shflsync_up_p) ;  /* 0x000053f000007944 */ /* 0x000fea0003c00000 */
[----:B------:R-:W-:Y:S01]  /*26370*/  MOV R0, R4 ;  /* 0x0000000400007202 */ /* 0x000fe20000000f00 */
[----:B------:R-:W-:Y:S05]  /*26380*/  BRA `(.L_x_3118) ;  /* 0xfffda0d000007947 */ /* 0x000fea000383ffff */
.L_x_2808:
[----:B------:R-:W-:Y:S01]  /*26390*/  IMAD.MOV.U32 R0, RZ, RZ, R5 ;  /* 0x000000ffff007224 */ /* 0x000fe200078e0005 */
[----:B------:R-:W-:Y:S02]  /*263a0*/  MOV R2, 0x2 ;  /* 0x0000000200027802 */ /* 0x000fe40000000f00 */
[----:B------:R-:W-:Y:S02]  /*263b0*/  MOV R3, 0x263d0 ;  /* 0x000263d000037802 */ /* 0x000fe40000000f00 */
[----:B------:R-:W-:Y:S05]  /*263c0*/  CALL.REL.NOINC `($__internal_40_$__cuda_sm70_shflsync_up_p) ;  /* 0x0000539000007944 */ /* 0x000fea0003c00000 */
[----:B------:R-:W-:Y:S01]  /*263d0*/  SEL R0, R4, RZ, P4 ;  /* 0x000000ff04007207 */ /* 0x000fe20002000000 */
[----:B------:R-:W-:Y:S01]  /*263e0*/  IMAD.MOV.U32 R2, RZ, RZ, 0x4 ;  /* 0x00000004ff027424 */ /* 0x000fe200078e00ff */
[----:B------:R-:W-:-:S03]  /*263f0*/  MOV R3, 0x26420 ;  /* 0x0002642000037802 */ /* 0x000fc60000000f00 */
[----:B------:R-:W-:Y:S02]  /*26400*/  IMAD.IADD R0, R5, 0x1, R0 ;  /* 0x0000000105007824 */ /* 0x000fe400078e0200 */
        /* <DEDUP_REMOVED lines=13> */
[----:B------:R-:W-:Y:S02]  /*264e0*/  MOV R218, 0x1f ;  /* 0x0000001f00da7802 */ /* 0x000fe40000000f00 */
[----:B------:R-:W-:Y:S01]  /*264f0*/  MOV R3, 0x26530 ;  /* 0x0002653000037802 */ /* 0x000fe20000000f00 */
[----:B------:R-:W-:-:S04]  /*26500*/  IMAD.IADD R4, R0, 0x1, R4 ;  /* 0x0000000100047824 */ /* 0x000fc800078e0204 */
[----:B------:R-:W-:Y:S02]  /*26510*/  IMAD.MOV.U32 R217, RZ, RZ, R4 ;  /* 0x000000ffffd97224 */ /* 0x000fe400078e0004 */
[----:B------:R-:W-:Y:S05]  /*26520*/  CALL.REL.NOINC `($__internal_39_$__cuda_sm70_shflsync_idx_p) ;  /* 0x000051d000007944 */ /* 0x000fea0003c00000 */
[----:B------:R-:W-:Y:S01]  /*26530*/  MOV R0, R218 ;  /* 0x000000da00007202 */ /* 0x000fe20000000f00 */
[----:B------:R-:W-:Y:S05]  /*26540*/  BRA `(.L_x_3119) ;  /* 0xfffda01000007947 */ /* 0x000fea000383ffff */
.L_x_2810:
[----:B------:R-:W-:Y:S02]  /*26550*/  SEL R0, RZ, 0x1, P0 ;  /* 0x00000001ff007807 */ /* 0x000fe40000000000 */
[----:B------:R-:W-:Y:S02]  /*26560*/  MOV R2, 0x26580 ;  /* 0x0002658000027802 */ /* 0x000fe40000000f00 */
[----:B------:R-:W-:Y:S05]  /*26570*/  CALL.REL.NOINC `($__internal_41_$__cuda_sm70_votesync_ballot) ;  /* 0x0000525000007944 */ /* 0x000fea0003c00000 */
[----:B------:R-:W-:Y:S01]  /*26580*/  MOV R7, R0 ;  /* 0x0000000000077202 */ /* 0x000fe20000000f00 */
[----:B------:R-:W-:Y:S05]  /*26590*/  BRA `(.L_x_3120) ;  /* 0xfffda05000007947 */ /* 0x000fea000383ffff */
.L_x_2811:
[----:B------:R-:W-:Y:S01]  /*265a0*/  IMAD.MOV.U32 R217, RZ, RZ, R9 ;  /* 0x000000ffffd97224 */ /* 0x000fe200078e0009 */
[----:B-1----:R-:W-:Y:S01]  /*265b0*/  MOV R2, R0 ;  /* 0x0000000000027202 */ /* 0x002fe20000000f00 */
[----:B------:R-:W-:Y:S01]  /*265c0*/  IMAD.MOV.U32 R218, RZ, RZ, 0x1f ;  /* 0x0000001fffda7424 */ /* 0x000fe200078e00ff */
[----:B------:R-:W-:Y:S02]  /*265d0*/  MOV R3, 0x265f0 ;  /* 0x000265f000037802 */ /* 0x000fe40000000f00 */
[----:B------:R-:W-:Y:S05]  /*265e0*/  CALL.REL.NOINC `($__internal_39_$__cuda_sm70_shflsync_idx_p) ;  /* 0x0000511000007944 */ /* 0x000fea0003c00000 */
[----:B------:R-:W-:Y:S01]  /*265f0*/  IMAD.MOV.U32 R12, RZ, RZ, R218 ;  /* 0x000000ffff0c7224 */ /* 0x000fe200078e00da */
[----:B------:R-:W-:Y:S01]  /*26600*/  MOV R217, R8 ;  /* 0x0000000800d97202 */ /* 0x000fe20000000f00 */
[----:B------:R-:W-:Y:S01]  /*26610*/  IMAD.MOV.U32 R5, RZ, RZ, RZ ;  /* 0x000000ffff057224 */ /* 0x000fe200078e00ff */
[----:B------:R-:W-:Y:S01]  /*26620*/  MOV R2, R0 ;  /* 0x0000000000027202 */ /* 0x000fe20000000f00 */
[----:B------:R-:W-:Y:S01]  /*26630*/  IMAD.MOV.U32 R218, RZ, RZ, 0x1f ;  /* 0x0000001fffda7424 */ /* 0x000fe200078e00ff */
[----:B------:R-:W-:-:S02]  /*26640*/  MOV R3, 0x26660 ;  /* 0x0002666000037802 */ /* 0x000fc40000000f00 */
[----:B------:R-:W-:Y:S05]  /*26650*/  CALL.REL.NOINC `($__internal_39_$__cuda_sm70_shflsync_idx_p) ;  /* 0x000050a000007944 */ /* 0x000fea0003c00000 */
[----:B------:R-:W-:Y:S01]  /*26660*/  MOV R9, R218 ;  /* 0x000000da00097202 */ /* 0x000fe20000000f00 */
[----:B------:R-:W-:Y:S05]  /*26670*/  BRA `(.L_x_3121) ;  /* 0xfffd9fe000007947 */ /* 0x000fea000383ffff */
.L_x_2814:
[----:B------:R-:W-:Y:S01]  /*26680*/  IMAD.MOV.U32 R217, RZ, RZ, R4 ;  /* 0x000000ffffd97224 */ /* 0x000fe200078e0004 */
[----:B-1----:R-:W-:Y:S01]  /*26690*/  MOV R2, R0 ;  /* 0x0000000000027202 */ /* 0x002fe20000000f00 */
[----:B------:R-:W-:Y:S01]  /*266a0*/  IMAD.MOV.U32 R218, RZ, RZ, 0x1f ;  /* 0x0000001fffda7424 */ /* 0x000fe200078e00ff */
[----:B------:R-:W-:-:S02]  /*266b0*/  MOV R3, 0x266d0 ;  /* 0x000266d000037802 */ /* 0x000fc40000000f00 */
[----:B---34-:R-:W-:Y:S05]  /*266c0*/  CALL.REL.NOINC `($__internal_39_$__cuda_sm70_shflsync_idx_p) ;  /* 0x0000503000007944 */ /* 0x018fea0003c00000 */
[----:B------:R-:W-:Y:S01]  /*266d0*/  MOV R5, R218 ;  /* 0x000000da00057202 */ /* 0x000fe20000000f00 */
[----:B------:R-:W-:Y:S05]  /*266e0*/  BRA `(.L_x_2813) ;  /* 0xfffd9fd000007947 */ /* 0x000fea000383ffff */
.L_x_2879:
[----:B------:R-:W-:Y:S01]  /*266f0*/  IMAD.MOV.U32 R217, RZ, RZ, R5 ;  /* 0x000000ffffd97224 */ /* 0x000fe200078e0005 */
[----:B------:R-:W-:Y:S01]  /*26700*/  MOV R2, RZ ;  /* 0x000000ff00027202 */ /* 0x000fe20000000f00 */
[----:B------:R-:W-:Y:S01]  /*26710*/  IMAD.MOV.U32 R218, RZ, RZ, 0x181f ;  /* 0x0000181fffda7424 */ /* 0x000fe200078e00ff */
[----:B------:R-:W-:-:S02]  /*26720*/  MOV R3, 0x26740 ;  /* 0x0002674000037802 */ /* 0x000fc40000000f00 */
[----:B-----5:R-:W-:Y:S05]  /*26730*/  CALL.REL.NOINC `($__internal_39_$__cuda_sm70_shflsync_idx_p) ;  /* 0x00004fc000007944 */ /* 0x020fea0003c00000 */
[----:B------:R-:W-:Y:S01]  /*26740*/  MOV R7, R218 ;  /* 0x000000da00077202 */ /* 0x000fe20000000f00 */
[----:B------:R-:W-:Y:S05]  /*26750*/  BRA `(.L_x_3122) ;  /* 0xfffe291000007947 */ /* 0x000fea000383ffff */
.L_x_2880:
[----:B------:R-:W-:Y:S01]  /*26760*/  IMAD.MOV.U32 R217, RZ, RZ, R6 ;  /* 0x000000ffffd97224 */ /* 0x000fe200078e0006 */
[----:B------:R-:W-:Y:S01]  /*26770*/  MOV R2, RZ ;  /* 0x000000ff00027202 */ /* 0x000fe20000000f00 */
[----:B------:R-:W-:Y:S01]  /*26780*/  IMAD.MOV.U32 R218, RZ, RZ, 0x181f ;  /* 0x0000181fffda7424 */ /* 0x000fe200078e00ff */
[----:B------:R-:W-:-:S02]  /*26790*/  MOV R3, 0x267b0 ;  /* 0x000267b000037802 */ /* 0x000fc40000000f00 */
[----:B-12--5:R-:W-:Y:S05]  /*267a0*/  CALL.REL.NOINC `($__internal_39_$__cuda_sm70_shflsync_idx_p) ;  /* 0x00004f5000007944 */ /* 0x026fea0003c00000 */
[----:B------:R-:W-:Y:S01]  /*267b0*/  MOV R2, R218 ;  /* 0x000000da00027202 */ /* 0x000fe20000000f00 */
[----:B------:R-:W-:Y:S05]  /*267c0*/  BRA `(.L_x_3123) ;  /* 0xfffe28c000007947 */ /* 0x000fea000383ffff */
.L_x_2883:
[----:B------:R-:W-:Y:S01]  /*267d0*/  IMAD.MOV.U32 R217, RZ, RZ, R5 ;  /* 0x000000ffffd97224 */ /* 0x000fe200078e0005 */
[----:B--2-4-:R-:W-:Y:S01]  /*267e0*/  MOV R2, 0x1 ;  /* 0x0000000100027802 */ /* 0x014fe20000000f00 */
[----:B------:R-:W-:Y:S01]  /*267f0*/  IMAD.MOV.U32 R218, RZ, RZ, 0x181f ;  /* 0x0000181fffda7424 */ /* 0x000fe200078e00ff */
[----:B------:R-:W-:-:S02]  /*26800*/  MOV R3, 0x26820 ;  /* 0x0002682000037802 */ /* 0x000fc40000000f00 */
[----:B-1-3-5:R-:W-:Y:S05]  /*26810*/  CALL.REL.NOINC `($__internal_39_$__cuda_sm70_shflsync_idx_p) ;  /* 0x00004ee000007944 */ /* 0x02afea0003c00000 */
[----:B------:R-:W-:Y:S01]  /*26820*/  IMAD.MOV.U32 R7, RZ, RZ, R218 ;  /* 0x000000ffff077224 */ /* 0x000fe200078e00da */
[----:B------:R-:W-:Y:S01]  /*26830*/  MOV R2, 0x1 ;  /* 0x0000000100027802 */ /* 0x000fe20000000f00 */
[----:B------:R-:W-:Y:S01]  /*26840*/  IMAD.MOV.U32 R217, RZ, RZ, R6 ;  /* 0x000000ffffd97224 */ /* 0x000fe200078e0006 */
[----:B------:R-:W-:-:S02]  /*26850*/  MOV R218, 0x181f ;  /* 0x0000181f00da7802 */ /* 0x000fc40000000f00 */
[----:B------:R-:W-:Y:S02]  /*26860*/  MOV R3, 0x26880 ;  /* 0x0002688000037802 */ /* 0x000fe40000000f00 */
[----:B------:R-:W-:Y:S05]  /*26870*/  CALL.REL.NOINC `($__internal_39_$__cuda_sm70_shflsync_idx_p) ;  /* 0x00004e8000007944 */ /* 0x000fea0003c00000 */
[----:B------:R-:W-:Y:S01]  /*26880*/  MOV R2, R218 ;  /* 0x000000da00027202 */ /* 0x000fe20000000f00 */
[----:B------:R-:W-:Y:S05]  /*26890*/  BRA `(.L_x_3124) ;  /* 0xfffe28d000007947 */ /* 0x000fea000383ffff */
.L_x_2886:
[----:B------:R-:W-:Y:S01]  /*268a0*/  IMAD.MOV.U32 R217, RZ, RZ, R5 ;  /* 0x000000ffffd97224 */ /* 0x000fe200078e0005 */
[----:B-1--4-:R-:W-:Y:S01]  /*268b0*/  MOV R2, 0x2 ;  /* 0x0000000200027802 */ /* 0x012fe20000000f00 */
[----:B------:R-:W-:Y:S01]  /*268c0*/  IMAD.MOV.U32 R218, RZ, RZ, 0x181f ;  /* 0x0000181fffda7424 */ /* 0x000fe200078e00ff */
[----:B------:R-:W-:Y:S02]  /*268d0*/  MOV R3, 0x268f0 ;  /* 0x000268f000037802 */ /* 0x000fe40000000f00 */
[----:B--23-5:R-:W-:Y:S05]  /*268e0*/  CALL.REL.NOINC `($__internal_39_$__cuda_sm70_shflsync_idx_p) ;  /* 0x00004e1000007944 */ /* 0x02cfea0003c00000 */
[----:B------:R-:W-:Y:S01]  /*268f0*/  MOV R7, R218 ;  /* 0x000000da00077202 */ /* 0x000fe20000000f00 */
[----:B------:R-:W-:Y:S05]  /*26900*/  BRA `(.L_x_3125) ;  /* 0xfffe293000007947 */ /* 0x000fea000383ffff */
.L_x_2887:
[----:B------:R-:W-:Y:S01]  /*26910*/  IMAD.MOV.U32 R217, RZ, RZ, R6 ;  /* 0x000000ffffd97224 */ /* 0x000fe200078e0006 */
[----:B----4-:R-:W-:Y:S01]  /*26920*/  MOV R2, 0x2 ;  /* 0x0000000200027802 */ /* 0x010fe20000000f00 */
[----:B------:R-:W-:Y:S01]  /*26930*/  IMAD.MOV.U32 R218, RZ, RZ, 0x181f ;  /* 0x0000181fffda7424 */ /* 0x000fe200078e00ff */
[----:B------:R-:W-:Y:S02]  /*26940*/  MOV R3, 0x26960 ;  /* 0x0002696000037802 */ /* 0x000fe40000000f00 */
[----:B-123-5:R-:W-:Y:S05]  /*26950*/  CALL.REL.NOINC `($__internal_39_$__cuda_sm70_shflsync_idx_p) ;  /* 0x00004da000007944 */ /* 0x02efea0003c00000 */
[----:B------:R-:W-:Y:S01]  /*26960*/  MOV R2, R218 ;  /* 0x000000da00027202 */ /* 0x000fe20000000f00 */
[----:B------:R-:W-:Y:S05]  /*26970*/  BRA `(.L_x_3126) ;  /* 0xfffe28e000007947 */ /* 0x000fea000383ffff */
.L_x_2890:
[----:B------:R-:W-:Y:S01]  /*26980*/  IMAD.MOV.U32 R217, RZ, RZ, R5 ;  /* 0x000000ffffd97224 */ /* 0x000fe200078e0005 */
[----:B-1----:R-:W-:Y:S01]  /*26990*/  MOV R2, 0x3 ;  /* 0x0000000300027802 */ /* 0x002fe20000000f00 */
[----:B------:R-:W-:Y:S01]  /*269a0*/  IMAD.MOV.U32 R218, RZ, RZ, 0x181f ;  /* 0x0000181fffda7424 */ /* 0x000fe200078e00ff */
[----:B------:R-:W-:-:S02]  /*269b0*/  MOV R3, 0x269d0 ;  /* 0x000269d000037802 */ /* 0x000fc40000000f00 */
[----:B--2345:R-:W-:Y:S05]  /*269c0*/  CALL.REL.NOINC `($__internal_39_$__cuda_sm70_shflsync_idx_p) ;  /* 0x00004d3000007944 */ /* 0x03cfea0003c00000 */
        /* <DEDUP_REMOVED lines=8> */
.L_x_2893:
[----:B------:R-:W-:Y:S01]  /*26a50*/  IMAD.MOV.U32 R217, RZ, RZ, R5 ;  /* 0x000000ffffd97224 */ /* 0x000fe200078e0005 */
[----:B-1----:R-:W-:Y:S01]  /*26a60*/  MOV R2, 0x4 ;  /* 0x0000000400027802 */ /* 0x002fe20000000f00 */
[----:B------:R-:W-:Y:S01]  /*26a70*/  IMAD.MOV.U32 R218, RZ, RZ, 0x181f ;  /* 0x0000181fffda7424 */ /* 0x000fe200078e00ff */
[----:B------:R-:W-:Y:S02]  /*26a80*/  MOV R3, 0x26aa0 ;  /* 0x00026aa000037802 */ /* 0x000fe40000000f00 */
[----:B--2345:R-:W-:Y:S05]  /*26a90*/  CALL.REL.NOINC `($__internal_39_$__cuda_sm70_shflsync_idx_p) ;  /* 0x00004c6000007944 */ /* 0x03cfea0003c00000 */
[----:B------:R-:W-:Y:S01]  /*26aa0*/  MOV R7, R218 ;  /* 0x000000da00077202 */ /* 0x000fe20000000f00 */
[----:B------:R-:W-:Y:S05]  /*26ab0*/  BRA `(.L_x_3128) ;  /* 0xfffe295000007947 */ /* 0x000fea000383ffff */
.L_x_2894:
[----:B------:R-:W-:Y:S01]  /*26ac0*/  IMAD.MOV.U32 R217, RZ, RZ, R6 ;  /* 0x000000ffffd97224 */ /* 0x000fe200078e0006 */
[----:B-1----:R-:W-:Y:S01]  /*26ad0*/  MOV R2, 0x4 ;  /* 0x0000000400027802 */ /* 0x002fe20000000f00 */
[----:B------:R-:W-:Y:S01]  /*26ae0*/  IMAD.MOV.U32 R218, RZ, RZ, 0x181f ;  /* 0x0000181fffda7424 */ /* 0x000fe200078e00ff */
[----:B------:R-:W-:Y:S02]  /*26af0*/  MOV R3, 0x26b10 ;  /* 0x00026b1000037802 */ /* 0x000fe40000000f00 */
[----:B--2345:R-:W-:Y:S05]  /*26b00*/  CALL.REL.NOINC `($__internal_39_$__cuda_sm70_shflsync_idx_p) ;  /* 0x00004bf000007944 */ /* 0x03cfea0003c00000 */
[----:B------:R-:W-:Y:S01]  /*26b10*/  MOV R2, R218 ;  /* 0x000000da00027202 */ /* 0x000fe20000000f00 */
[----:B------:R-:W-:Y:S05]  /*26b20*/  BRA `(.L_x_3129) ;  /* 0xfffe290000007947 */ /* 0x000fea000383ffff */
.L_x_2897:
[----:B------:R-:W-:Y:S01]  /*26b30*/  IMAD.MOV.U32 R217, RZ, RZ, R5 ;  /* 0x000000ffffd97224 */ /* 0x000fe200078e0005 */
[----:B--23--:R-:W-:Y:S01]  /*26b40*/  MOV R2, 0x5 ;  /* 0x0000000500027802 */ /* 0x00cfe20000000f00 */
[----:B------:R-:W-:Y:S01]  /*26b50*/  IMAD.MOV.U32 R218, RZ, RZ, 0x181f ;  /* 0x0000181fffda7424 */ /* 0x000fe200078e00ff */
[----:B------:R-:W-:-:S02]  /*26b60*/  MOV R3, 0x26b80 ;  /* 0x00026b8000037802 */ /* 0x000fc40000000f00 */
[----:B-1--45:R-:W-:Y:S05]  /*26b70*/  CALL.REL.NOINC `($__internal_39_$__cuda_sm70_shflsync_idx_p) ;  /* 0x00004b8000007944 */ /* 0x032fea0003c00000 */
        /* <DEDUP_REMOVED lines=8> */
.L_x_2900:
[----:B------:R-:W-:Y:S01]  /*26c00*/  IMAD.MOV.U32 R217, RZ, RZ, R5 ;  /* 0x000000ffffd97224 */ /* 0x000fe200078e0005 */
[----:B-1-3--:R-:W-:Y:S01]  /*26c10*/  MOV R2, 0x6 ;  /* 0x0000000600027802 */ /* 0x00afe20000000f00 */
[----:B------:R-:W-:Y:S01]  /*26c20*/  IMAD.MOV.U32 R218, RZ, RZ, 0x181f ;  /* 0x0000181fffda7424 */ /* 0x000fe200078e00ff */
[----:B------:R-:W-:Y:S02]  /*26c30*/  MOV R3, 0x26c50 ;  /* 0x00026c5000037802 */ /* 0x000fe40000000f00 */
[----:B--2-45:R-:W-:Y:S05]  /*26c40*/  CALL.REL.NOINC `($__internal_39_$__cuda_sm70_shflsync_idx_p) ;  /* 0x00004ab000007944 */ /* 0x034fea0003c00000 */
[----:B------:R-:W-:Y:S01]  /*26c50*/  MOV R7, R218 ;  /* 0x000000da00077202 */ /* 0x000fe20000000f00 */
[----:B------:R-:W-:Y:S05]  /*26c60*/  BRA `(.L_x_3131) ;  /* 0xfffe297000007947 */ /* 0x000fea000383ffff */
.L_x_2901:
[----:B------:R-:W-:Y:S01]  /*26c70*/  IMAD.MOV.U32 R217, RZ, RZ, R6 ;  /* 0x000000ffffd97224 */ /* 0x000fe200078e0006 */
[----:B---3--:R-:W-:Y:S01]  /*26c80*/  MOV R2, 0x6 ;  /* 0x0000000600027802 */ /* 0x008fe20000000f00 */
[----:B------:R-:W-:Y:S01]  /*26c90*/  IMAD.MOV.U32 R218, RZ, RZ, 0x181f ;  /* 0x0000181fffda7424 */ /* 0x000fe200078e00ff */
[----:B------:R-:W-:Y:S02]  /*26ca0*/  MOV R3, 0x26cc0 ;  /* 0x00026cc000037802 */ /* 0x000fe40000000f00 */
[----:B-12-45:R-:W-:Y:S05]  /*26cb0*/  CALL.REL.NOINC `($__internal_39_$__cuda_sm70_shflsync_idx_p) ;  /* 0x00004a4000007944 */ /* 0x036fea0003c00000 */
[----:B------:R-:W-:Y:S01]  /*26cc0*/  MOV R2, R218 ;  /* 0x000000da00027202 */ /* 0x000fe20000000f00 */
[----:B------:R-:W-:Y:S05]  /*26cd0*/  BRA `(.L_x_3132) ;  /* 0xfffe292000007947 */ /* 0x000fea000383ffff */
.L_x_2904:
        /* <DEDUP_REMOVED lines=13> */
.L_x_2943:
[----:B------:R-:W-:Y:S01]  /*26db0*/  IMAD.MOV.U32 R217, RZ, RZ, R4 ;  /* 0x000000ffffd97224 */ /* 0x000fe200078e0004 */
[----:B------:R-:W-:Y:S01]  /*26dc0*/  MOV R2, RZ ;  /* 0x000000ff00027202 */ /* 0x000fe20000000f00 */
[----:B------:R-:W-:Y:S01]  /*26dd0*/  IMAD.MOV.U32 R218, RZ, RZ, 0x181f ;  /* 0x0000181fffda7424 */ /* 0x000fe200078e00ff */
[----:B------:R-:W-:Y:S02]  /*26de0*/  MOV R3, 0x26e00 ;  /* 0x00026e0000037802 */ /* 0x000fe40000000f00 */
[----:B------:R-:W-:Y:S05]  /*26df0*/  CALL.REL.NOINC `($__internal_39_$__cuda_sm70_shflsync_idx_p) ;  /* 0x0000490000007944 */ /* 0x000fea0003c00000 */
[----:B------:R-:W-:Y:S01]  /*26e00*/  MOV R5, R218 ;  /* 0x000000da00057202 */ /* 0x000fe20000000f00 */
[----:B------:R-:W-:Y:S05]  /*26e10*/  BRA `(.L_x_3134) ;  /* 0xfffe89d000007947 */ /* 0x000fea000383ffff */
.L_x_2944:
[----:B------:R-:W-:Y:S01]  /*26e20*/  IMAD.MOV.U32 R217, RZ, RZ, R0 ;  /* 0x000000ffffd97224 */ /* 0x000fe200078e0000 */
[----:B------:R-:W-:Y:S01]  /*26e30*/  MOV R2, RZ ;  /* 0x000000ff00027202 */ /* 0x000fe20000000f00 */
[----:B------:R-:W-:Y:S01]  /*26e40*/  IMAD.MOV.U32 R218, RZ, RZ, 0x181f ;  /* 0x0000181fffda7424 */ /* 0x000fe200078e00ff */
[----:B------:R-:W-:Y:S02]  /*26e50*/  MOV R3, 0x26e70 ;  /* 0x00026e7000037802 */ /* 0x000fe40000000f00 */
[----:B-12---:R-:W-:Y:S05]  /*26e60*/  CALL.REL.NOINC `($__internal_39_$__cuda_sm70_shflsync_idx_p) ;  /* 0x0000489000007944 */ /* 0x006fea0003c00000 */
[----:B------:R-:W-:Y:S01]  /*26e70*/  LOP3.LUT P1, RZ, R208, 0x100, RZ, 0xc0, !PT ;  /* 0x00000100d0ff7812 */ /* 0x000fe2000782c0ff */
        /* <DEDUP_REMOVED lines=10> */
[----:B------:R-:W-:Y:S05]  /*26f20*/  CALL.REL.NOINC `($__internal_39_$__cuda_sm70_shflsync_idx_p) ;  /* 0x000047d000007944 */ /* 0x000fea0003c00000 */
[----:B------:R-:W-:Y:S01]  /*26f30*/  IMAD.MOV.U32 R5, RZ, RZ, R218 ;  /* 0x000000ffff057224 */ /* 0x000fe200078e00da */
[----:B------:R-:W-:Y:S01]  /*26f40*/  MOV R2, 0x1 ;  /* 0x0000000100027802 */ /* 0x000fe20000000f00 */
[----:B------:R-:W-:Y:S01]  /*26f50*/  IMAD.MOV.U32 R217, RZ, RZ, R0 ;  /* 0x000000ffffd97224 */ /* 0x000fe200078e0000 */
[----:B------:R-:W-:Y:S02]  /*26f60*/  MOV R218, 0x181f ;  /* 0x0000181f00da7802 */ /* 0x000fe40000000f00 */
[----:B------:R-:W-:Y:S02]  /*26f70*/  MOV R3, 0x26f90 ;  /* 0x00026f9000037802 */ /* 0x000fe40000000f00 */
[----:B------:R-:W-:Y:S05]  /*26f80*/  CALL.REL.NOINC `($__internal_39_$__cuda_sm70_shflsync_idx_p) ;  /* 0x0000477000007944 */ /* 0x000fea0003c00000 */
        /* <DEDUP_REMOVED lines=54> */
[----:B------:R-:W-:Y:S01]  /*272f0*/  MOV R0, R218 ;  /* 0x000000da00007202 */ /* 0x000fe20000000f00 */
[----:B------:R-:W-:Y:S05]  /*27300*/  BRA `(.L_x_3135) ;  /* 0xfffe865000007947 */ /* 0x000fea000383ffff */
.L_x_2945:
[----:B------:R-:W-:Y:S01]  /*27310*/  IMAD.MOV.U32 R217, RZ, RZ, R7 ;  /* 0x000000ffffd97224 */ /* 0x000fe200078e0007 */
[----:B------:R-:W-:Y:S01]  /*27320*/  MOV R2, RZ ;  /* 0x000000ff00027202 */ /* 0x000fe20000000f00 */
[----:B------:R-:W-:Y:S01]  /*27330*/  IMAD.MOV.U32 R218, RZ, RZ, 0x1c1f ;  /* 0x00001c1fffda7424 */ /* 0x000fe200078e00ff */
[----:B------:R-:W-:-:S02]  /*27340*/  MOV R3, 0x27360 ;  /* 0x0002736000037802 */ /* 0x000fc40000000f00 */
[----:B------:R-:W-:Y:S05]  /*27350*/  CALL.REL.NOINC `($__internal_39_$__cuda_sm70_shflsync_idx_p) ;  /* 0x000043a000007944 */ /* 0x000fea0003c00000 */
[----:B------:R-:W-:Y:S01]  /*27360*/  MOV R2, R218 ;  /* 0x000000da00027202 */ /* 0x000fe20000000f00 */
[----:B------:R-:W-:Y:S05]  /*27370*/  BRA `(.L_x_3136) ;  /* 0xfffe87a000007947 */ /* 0x000fea000383ffff */
.L_x_2950:
[----:B------:R-:W-:Y:S01]  /*27380*/  IMAD.MOV.U32 R217, RZ, RZ, R7 ;  /* 0x000000ffffd97224 */ /* 0x000fe200078e0007 */
[----:B------:R-:W-:Y:S01]  /*27390*/  MOV R2, 0x1 ;  /* 0x0000000100027802 */ /* 0x000fe20000000f00 */
[----:B------:R-:W-:Y:S01]  /*273a0*/  IMAD.MOV.U32 R218, RZ, RZ, 0x1c1f ;  /* 0x00001c1fffda7424 */ /* 0x000fe200078e00ff */
[----:B------:R-:W-:-:S02]  /*273b0*/  MOV R3, 0x273d0 ;  /* 0x000273d000037802 */ /* 0x000fc40000000f00 */
[----:B-1----:R-:W-:Y:S05]  /*273c0*/  CALL.REL.NOINC `($__internal_39_$__cuda_sm70_shflsync_idx_p) ;  /* 0x0000433000007944 */ /* 0x002fea0003c00000 */
[----:B------:R-:W-:Y:S01]  /*273d0*/  MOV R2, R218 ;  /* 0x000000da00027202 */ /* 0x000fe20000000f00 */
[----:B------:R-:W-:Y:S05]  /*273e0*/  BRA `(.L_x_3137) ;  /* 0xfffe890000007947 */ /* 0x000fea000383ffff */
.L_x_2955:
[----:B------:R-:W-:Y:S01]  /*273f0*/  IMAD.MOV.U32 R217, RZ, RZ, R7 ;  /* 0x000000ffffd97224 */ /* 0x000fe200078e0007 */
[----:B------:R-:W-:Y:S01]  /*27400*/  MOV R2, 0x2 ;  /* 0x0000000200027802 */ /* 0x000fe20000000f00 */
[----:B------:R-:W-:Y:S01]  /*27410*/  IMAD.MOV.U32 R218, RZ, RZ, 0x1c1f ;  /* 0x00001c1fffda7424 */ /* 0x000fe200078e00ff */
[----:B------:R-:W-:-:S02]  /*27420*/  MOV R3, 0x27440 ;  /* 0x0002744000037802 */ /* 0x000fc40000000f00 */
[----:B-12---:R-:W-:Y:S05]  /*27430*/  CALL.REL.NOINC `($__internal_39_$__cuda_sm70_shflsync_idx_p) ;  /* 0x000042c000007944 */ /* 0x006fea0003c00000 */
[----:B------:R-:W-:Y:S01]  /*27440*/  MOV R3, R218 ;  /* 0x000000da00037202 */ /* 0x000fe20000000f00 */
[----:B------:R-:W-:Y:S05]  /*27450*/  BRA `(.L_x_3138) ;  /* 0xfffe912000007947 */ /* 0x000fea000383ffff */
.L_x_2960:
[----:B------:R-:W-:Y:S01]  /*27460*/  IMAD.MOV.U32 R217, RZ, RZ, R7 ;  /* 0x000000ffffd97224 */ /* 0x000fe200078e0007 */
[----:B------:R-:W-:Y:S01]  /*27470*/  MOV R2, 0x3 ;  /* 0x0000000300027802 */ /* 0x000fe20000000f00 */
[----:B------:R-:W-:Y:S01]  /*27480*/  IMAD.MOV.U32 R218, RZ, RZ, 0x1c1f ;  /* 0x00001c1fffda7424 */ /* 0x000fe200078e00ff */
[----:B------:R-:W-:-:S02]  /*27490*/  MOV R3, 0x274b0 ;  /* 0x000274b000037802 */ /* 0x000fc40000000f00 */
[----:B-123--:R-:W-:Y:S05]  /*274a0*/  CALL.REL.NOINC `($__internal_39_$__cuda_sm70_shflsync_idx_p) ;  /* 0x0000425000007944 */ /* 0x00efea0003c00000 */
[----:B------:R-:W-:Y:S01]  /*274b0*/  MOV R3, R218 ;  /* 0x000000da00037202 */ /* 0x000fe20000000f00 */
[----:B------:R-:W-:Y:S05]  /*274c0*/  BRA `(.L_x_3139) ;  /* 0xfffe9bd000007947 */ /* 0x000fea000383ffff */
.L_x_2965:
[----:B------:R-:W-:Y:S01]  /*274d0*/  IMAD.MOV.U32 R84, RZ, RZ, R4 ;  /* 0x000000ffff547224 */ /* 0x000fe200078e0004 */
[----:B------:R-:W-:-:S02]  /*274e0*/  MOV R0, 0x2 ;  /* 0x0000000200007802 */ /* 0x000fc40000000f00 */
[----:B------:R-:W-:Y:S02]  /*274f0*/  MOV R2, 0x27510 ;  /* 0x0002751000027802 */ /* 0x000fe40000000f00 */
[----:B------:R-:W-:Y:S05]  /*27500*/  CALL.REL.NOINC `($__internal_38_$__cuda_sm70_shflsync_bfly_p) ;  /* 0x0000419000007944 */ /* 0x000fea0003c00000 */
[----:B------:R-:W-:Y:S05]  /*27510*/  BRA `(.L_x_3140) ;  /* 0xfffea6b000007947 */ /* 0x000fea000383ffff */
.L_x_2966:
[----:B------:R-:W-:Y:S01]  /*27520*/  IMAD.MOV.U32 R84, RZ, RZ, R4 ;  /* 0x000000ffff547224 */ /* 0x000fe200078e0004 */
[----:B------:R-:W-:Y:S02]  /*27530*/  MOV R0, 0x1 ;  /* 0x0000000100007802 */ /* 0x000fe40000000f00 */
[----:B------:R-:W-:Y:S02]  /*27540*/  MOV R2, 0x27560 ;  /* 0x0002756000027802 */ /* 0x000fe40000000f00 */
[----:B------:R-:W-:Y:S05]  /*27550*/  CALL.REL.NOINC `($__internal_38_$__cuda_sm70_shflsync_bfly_p) ;  /* 0x0000414000007944 */ /* 0x000fea0003c00000 */
[----:B------:R-:W-:Y:S01]  /*27560*/  FMNMX.FTZ R87, R4, R0, !PT ;  /* 0x0000000004577209 */ /* 0x000fe20007810000 */
[----:B------:R-:W-:Y:S01]  /*27570*/  IMAD.MOV.U32 R84, RZ, RZ, R5 ;  /* 0x000000ffff547224 */ /* 0x000fe200078e0005 */
[----:B------:R-:W-:Y:S01]  /*27580*/  MOV R2, 0x275b0 ;  /* 0x000275b000027802 */ /* 0x000fe20000000f00 */
[----:B------:R-:W-:Y:S02]  /*27590*/  IMAD.MOV.U32 R0, RZ, RZ, 0x2 ;  /* 0x00000002ff007424 */ /* 0x000fe400078e00ff */
[----:B------:R-:W-:Y:S05]  /*275a0*/  CALL.REL.NOINC `($__internal_38_$__cuda_sm70_shflsync_bfly_p) ;  /* 0x000040f000007944 */ /* 0x000fea0003c00000 */
[----:B------:R-:W-:Y:S01]  /*275b0*/  FMNMX.FTZ R5, R5, R0, !PT ;  /* 0x0000000005057209 */ /* 0x000fe20007810000 */
[----:B------:R-:W-:Y:S01]  /*275c0*/  IMAD.MOV.U32 R0, RZ, RZ, 0x1 ;  /* 0x00000001ff007424 */ /* 0x000fe200078e00ff */
[----:B------:R-:W-:-:S03]  /*275d0*/  MOV R2, 0x27600 ;  /* 0x0002760000027802 */ /* 0x000fc60000000f00 */
[----:B------:R-:W-:Y:S02]  /*275e0*/  IMAD.MOV.U32 R84, RZ, RZ, R5 ;  /* 0x000000ffff547224 */ /* 0x000fe400078e0005 */
        /* <DEDUP_REMOVED lines=21> */
[----:B------:R-:W-:Y:S01]  /*27740*/  MOV R8, R0 ;  /* 0x0000000000087202 */ /* 0x000fe20000000f00 */
[----:B------:R-:W-:Y:S05]  /*27750*/  BRA `(.L_x_3141) ;  /* 0xfffea56000007947 */ /* 0x000fea000383ffff */
.L_x_2974:
[----:B------:R-:W-:Y:S01]  /*27760*/  MOV R2, RZ ;  /* 0x000000ff00027202 */ /* 0x000fe20000000f00 */
[----:B------:R-:W-:Y:S01]  /*27770*/  IMAD.MOV.U32 R217, RZ, RZ, R4 ;  /* 0x000000ffffd97224 */ /* 0x000fe200078e0004 */
[----:B------:R-:W-:Y:S01]  /*27780*/  MOV R3, 0x277b0 ;  /* 0x000277b000037802 */ /* 0x000fe20000000f00 */
[----:B------:R-:W-:Y:S02]  /*27790*/  IMAD.MOV.U32 R218, RZ, RZ, 0x181f ;  /* 0x0000181fffda7424 */ /* 0x000fe400078e00ff */
[----:B------:R-:W-:Y:S05]  /*277a0*/  CALL.REL.NOINC `($__internal_39_$__cuda_sm70_shflsync_idx_p) ;  /* 0x00003f5000007944 */ /* 0x000fea0003c00000 */
[----:B------:R-:W-:Y:S01]  /*277b0*/  MOV R8, R218 ;  /* 0x000000da00087202 */ /* 0x000fe20000000f00 */
[----:B------:R-:W-:-:S05]  /*277c0*/  BRA `(.L_x_3142) ;  /* 0xfffec29000007947 */ /* 0x000fca000383ffff */
.L_x_2975:
[----:B------:R-:W-:Y:S01]  /*277d0*/  MOV R2, RZ ;  /* 0x000000ff00027202 */ /* 0x000fe20000000f00 */
[----:B------:R-:W-:Y:S01]  /*277e0*/  IMAD.MOV.U32 R217, RZ, RZ, R0 ;  /* 0x000000ffffd97224 */ /* 0x000fe200078e0000 */
[----:B------:R-:W-:Y:S01]  /*277f0*/  MOV R3, 0x27820 ;  /* 0x0002782000037802 */ /* 0x000fe20000000f00 */
[----:B------:R-:W-:Y:S02]  /*27800*/  IMAD.MOV.U32 R218, RZ, RZ, 0x181f ;  /* 0x0000181fffda7424 */ /* 0x000fe400078e00ff */
[----:B-12---:R-:W-:Y:S05]  /*27810*/  CALL.REL.NOINC `($__internal_39_$__cuda_sm70_shflsync_idx_p) ;  /* 0x00003ee000007944 */ /* 0x006fea0003c00000 */
[----:B------:R-:W-:Y:S01]  /*27820*/  LOP3.LUT P1, RZ, R208, 0x100, RZ, 0xc0, !PT ;  /* 0x00000100d0ff7812 */ /* 0x000fe2000782c0ff */
        /* <DEDUP_REMOVED lines=10> */
[----:B------:R-:W-:Y:S05]  /*278d0*/  CALL.REL.NOINC `($__internal_39_$__cuda_sm70_shflsync_idx_p) ;  /* 0x00003e2000007944 */ /* 0x000fea0003c00000 */
[----:B------:R-:W-:Y:S01]  /*278e0*/  MOV R2, 0x1 ;  /* 0x0000000100027802 */ /* 0x000fe20000000f00 */
[----:B------:R-:W-:Y:S01]  /*278f0*/  IMAD.MOV.U32 R7, RZ, RZ, R218 ;  /* 0x000000ffff077224 */ /* 0x000fe200078e00da */
[----:B------:R-:W-:Y:S01]  /*27900*/  MOV R218, 0x181f ;  /* 0x0000181f00da7802 */ /* 0x000fe20000000f00 */
[----:B------:R-:W-:Y:S01]  /*27910*/  IMAD.MOV.U32 R217, RZ, RZ, R0 ;  /* 0x000000ffffd97224 */ /* 0x000fe200078e0000 */
[----:B------:R-:W-:Y:S02]  /*27920*/  MOV R3, 0x27940 ;  /* 0x0002794000037802 */ /* 0x000fe40000000f00 */
[----:B------:R-:W-:Y:S05]  /*27930*/  CALL.REL.NOINC `($__internal_39_$__cuda_sm70_shflsync_idx_p) ;  /* 0x00003dc000007944 */ /* 0x000fea0003c00000 */
        /* <DEDUP_REMOVED lines=54> */
[----:B------:R-:W-:Y:S01]  /*27ca0*/  MOV R0, R218 ;  /* 0x000000da00007202 */ /* 0x000fe20000000f00 */
[----:B------:R-:W-:-:S05]  /*27cb0*/  BRA `(.L_x_3143) ;  /* 0xfffebf1000007947 */ /* 0x000fca000383ffff */
.L_x_2978:
[----:B------:R-:W-:Y:S01]  /*27cc0*/  MOV R2, RZ ;  /* 0x000000ff00027202 */ /* 0x000fe20000000f00 */
[----:B------:R-:W-:Y:S01]  /*27cd0*/  IMAD.MOV.U32 R217, RZ, RZ, R84 ;  /* 0x000000ffffd97224 */ /* 0x000fe200078e0054 */
[----:B------:R-:W-:Y:S01]  /*27ce0*/  MOV R3, 0x27d10 ;  /* 0x00027d1000037802 */ /* 0x000fe20000000f00 */
[----:B------:R-:W-:Y:S02]  /*27cf0*/  IMAD.MOV.U32 R218, RZ, RZ, 0x181f ;  /* 0x0000181fffda7424 */ /* 0x000fe400078e00ff */
[----:B------:R-:W-:Y:S05]  /*27d00*/  CALL.REL.NOINC `($__internal_39_$__cuda_sm70_shflsync_idx_p) ;  /* 0x000039f000007944 */ /* 0x000fea0003c00000 */
[----:B------:R-:W-:Y:S01]  /*27d10*/  MOV R87, R218 ;  /* 0x000000da00577202 */ /* 0x000fe20000000f00 */
[----:B------:R-:W-:-:S05]  /*27d20*/  BRA `(.L_x_3144) ;  /* 0xfffec80000007947 */ /* 0x000fca000383ffff */
.L_x_2979:
        /* <DEDUP_REMOVED lines=79> */
.L_x_2980:
[----:B------:R-:W-:Y:S01]  /*28220*/  MOV R2, RZ ;  /* 0x000000ff00027202 */ /* 0x000fe20000000f00 */
[----:B------:R-:W-:Y:S01]  /*28230*/  IMAD.MOV.U32 R217, RZ, RZ, R164 ;  /* 0x000000ffffd97224 */ /* 0x000fe200078e00a4 */
[----:B------:R-:W-:Y:S01]  /*28240*/  MOV R3, 0x28270 ;  /* 0x0002827000037802 */ /* 0x000fe20000000f00 */
[----:B------:R-:W-:Y:S02]  /*28250*/  IMAD.MOV.U32 R218, RZ, RZ, 0x1c1f ;  /* 0x00001c1fffda7424 */ /* 0x000fe400078e00ff */
[----:B------:R-:W-:Y:S05]  /*28260*/  CALL.REL.NOINC `($__internal_39_$__cuda_sm70_shflsync_idx_p) ;  /* 0x0000349000007944 */ /* 0x000fea0003c00000 */
[----:B------:R-:W-:Y:S01]  /*28270*/  MOV R2, R218 ;  /* 0x000000da00027202 */ /* 0x000fe20000000f00 */
[----:B------:R-:W-:-:S05]  /*28280*/  BRA `(.L_x_3146) ;  /* 0xfffec5c000007947 */ /* 0x000fca000383ffff */
.L_x_2985:
[----:B------:R-:W-:Y:S01]  /*28290*/  MOV R2, 0x1 ;  /* 0x0000000100027802 */ /* 0x000fe20000000f00 */
[----:B------:R-:W-:Y:S01]  /*282a0*/  IMAD.MOV.U32 R217, RZ, RZ, R164 ;  /* 0x000000ffffd97224 */ /* 0x000fe200078e00a4 */
[----:B------:R-:W-:Y:S01]  /*282b0*/  MOV R3, 0x282e0 ;  /* 0x000282e000037802 */ /* 0x000fe20000000f00 */
[----:B------:R-:W-:Y:S02]  /*282c0*/  IMAD.MOV.U32 R218, RZ, RZ, 0x1c1f ;  /* 0x00001c1fffda7424 */ /* 0x000fe400078e00ff */
[----:B-1----:R-:W-:Y:S05]  /*282d0*/  CALL.REL.NOINC `($__internal_39_$__cuda_sm70_shflsync_idx_p) ;  /* 0x0000342000007944 */ /* 0x002fea0003c00000 */
[----:B------:R-:W-:Y:S01]  /*282e0*/  MOV R2, R218 ;  /* 0x000000da00027202 */ /* 0x000fe20000000f00 */
[----:B------:R-:W-:-:S05]  /*282f0*/  BRA `(.L_x_3147) ;  /* 0xfffec77000007947 */ /* 0x000fca000383ffff */
.L_x_2990:
[----:B------:R-:W-:Y:S01]  /*28300*/  MOV R2, 0x2 ;  /* 0x0000000200027802 */ /* 0x000fe20000000f00 */
[----:B------:R-:W-:Y:S01]  /*28310*/  IMAD.MOV.U32 R217, RZ, RZ, R164 ;  /* 0x000000ffffd97224 */ /* 0x000fe200078e00a4 */
[----:B------:R-:W-:Y:S01]  /*28320*/  MOV R3, 0x28350 ;  /* 0x0002835000037802 */ /* 0x000fe20000000f00 */
[----:B------:R-:W-:Y:S02]  /*28330*/  IMAD.MOV.U32 R218, RZ, RZ, 0x1c1f ;  /* 0x00001c1fffda7424 */ /* 0x000fe400078e00ff */
[----:B-12---:R-:W-:Y:S05]  /*28340*/  CALL.REL.NOINC `($__internal_39_$__cuda_sm70_shflsync_idx_p) ;  /* 0x000033b000007944 */ /* 0x006fea0003c00000 */
[----:B------:R-:W-:Y:S01]  /*28350*/  MOV R94, R218 ;  /* 0x000000da005e7202 */ /* 0x000fe20000000f00 */
[----:B------:R-:W-:-:S05]  /*28360*/  BRA `(.L_x_3148) ;  /* 0xfffec92000007947 */ /* 0x000fca000383ffff */
.L_x_2995:
[----:B------:R-:W-:Y:S01]  /*28370*/  MOV R2, 0x3 ;  /* 0x0000000300027802 */ /* 0x000fe20000000f00 */
[----:B------:R-:W-:Y:S01]  /*28380*/  IMAD.MOV.U32 R217, RZ, RZ, R164 ;  /* 0x000000ffffd97224 */ /* 0x000fe200078e00a4 */
[----:B------:R-:W-:Y:S01]  /*28390*/  MOV R3, 0x283c0 ;  /* 0x000283c000037802 */ /* 0x000fe20000000f00 */
[----:B------:R-:W-:Y:S02]  /*283a0*/  IMAD.MOV.U32 R218, RZ, RZ, 0x1c1f ;  /* 0x00001c1fffda7424 */ /* 0x000fe400078e00ff */
[----:B-123--:R-:W-:Y:S05]  /*283b0*/  CALL.REL.NOINC `($__internal_39_$__cuda_sm70_shflsync_idx_p) ;  /* 0x0000334000007944 */ /* 0x00efea0003c00000 */
[----:B------:R-:W-:Y:S01]  /*283c0*/  MOV R4, R218 ;  /* 0x000000da00047202 */ /* 0x000fe20000000f00 */
[----:B------:R-:W-:-:S05]  /*283d0*/  BRA `(.L_x_3149) ;  /* 0xfffedf7000007947 */ /* 0x000fca000383ffff */
.L_x_3000:
[----:B------:R-:W-:Y:S02]  /*283e0*/  MOV R0, 0x2 ;  /* 0x0000000200007802 */ /* 0x000fe40000000f00 */
[----:B------:R-:W-:Y:S02]  /*283f0*/  MOV R2, 0x28410 ;  /* 0x0002841000027802 */ /* 0x000fe40000000f00 */
[----:B--234-:R-:W-:Y:S05]  /*28400*/  CALL.REL.NOINC `($__internal_38_$__cuda_sm70_shflsync_bfly_p) ;  /* 0x0000329000007944 */ /* 0x01cfea0003c00000 */
[----:B------:R-:W-:-:S05]  /*28410*/  BRA `(.L_x_3150) ;  /* 0xfffeeb4000007947 */ /* 0x000fca000383ffff */
.L_x_3001:
[----:B------:R-:W-:Y:S02]  /*28420*/  MOV R0, 0x1 ;  /* 0x0000000100007802 */ /* 0x000fe40000000f00 */
[----:B------:R-:W-:Y:S02]  /*28430*/  MOV R2, 0x28450 ;  /* 0x0002845000027802 */ /* 0x000fe40000000f00 */
[----:B---34-:R-:W-:Y:S05]  /*28440*/  CALL.REL.NOINC `($__internal_38_$__cuda_sm70_shflsync_bfly_p) ;  /* 0x0000325000007944 */ /* 0x018fea0003c00000 */
[----:B------:R-:W-:Y:S01]  /*28450*/  FMNMX.FTZ R87, R84, R0, !PT ;  /* 0x0000000054577209 */ /* 0x000fe20007810000 */
[----:B------:R-:W-:Y:S01]  /*28460*/  IMAD.MOV.U32 R84, RZ, RZ, R4 ;  /* 0x000000ffff547224 */ /* 0x000fe200078e0004 */
[----:B------:R-:W-:Y:S01]  /*28470*/  MOV R2, 0x284a0 ;  /* 0x000284a000027802 */ /* 0x000fe20000000f00 */
[----:B------:R-:W-:Y:S02]  /*28480*/  IMAD.MOV.U32 R0, RZ, RZ, 0x2 ;  /* 0x00000002ff007424 */ /* 0x000fe400078e00ff */
[----:B------:R-:W-:Y:S05]  /*28490*/  CALL.REL.NOINC `($__internal_38_$__cuda_sm70_shflsync_bfly_p) ;  /* 0x0000320000007944 */ /* 0x000fea0003c00000 */
[----:B------:R-:W-:Y:S01]  /*284a0*/  FMNMX.FTZ R84, R4, R0, !PT ;  /* 0x0000000004547209 */ /* 0x000fe20007810000 */
[----:B------:R-:W-:Y:S01]  /*284b0*/  IMAD.MOV.U32 R0, RZ, RZ, 0x1 ;  /* 0x00000001ff007424 */ /* 0x000fe200078e00ff */
        /* <DEDUP_REMOVED lines=20> */
[----:B------:R-:W-:-:S05]  /*28600*/  BRA `(.L_x_3151) ;  /* 0xfffeea4000007947 */ /* 0x000fca000383ffff */
.L_x_3010:
[----:B------:R-:W-:Y:S01]  /*28610*/  MOV R2, RZ ;  /* 0x000000ff00027202 */ /* 0x000fe20000000f00 */
[----:B------:R-:W-:Y:S01]  /*28620*/  IMAD.MOV.U32 R217, RZ, RZ, R4 ;  /* 0x000000ffffd97224 */ /* 0x000fe200078e0004 */
[----:B------:R-:W-:Y:S01]  /*28630*/  MOV R3, 0x28660 ;  /* 0x0002866000037802 */ /* 0x000fe20000000f00 */
[----:B------:R-:W-:Y:S02]  /*28640*/  IMAD.MOV.U32 R218, RZ, RZ, 0x181f ;  /* 0x0000181fffda7424 */ /* 0x000fe400078e00ff */
[----:B------:R-:W-:Y:S05]  /*28650*/  CALL.REL.NOINC `($__internal_39_$__cuda_sm70_shflsync_idx_p) ;  /* 0x000030a000007944 */ /* 0x000fea0003c00000 */
[----:B------:R-:W-:Y:S01]  /*28660*/  MOV R8, R218 ;  /* 0x000000da00087202 */ /* 0x000fe20000000f00 */
[----:B------:R-:W-:-:S05]  /*28670*/  BRA `(.L_x_3152) ;  /* 0xffff0d2000007947 */ /* 0x000fca000383ffff */
.L_x_3011:
        /* <DEDUP_REMOVED lines=79> */
.L_x_3014:
[----:B------:R-:W-:Y:S01]  /*28b70*/  MOV R2, RZ ;  /* 0x000000ff00027202 */ /* 0x000fe20000000f00 */
[----:B------:R-:W-:Y:S01]  /*28b80*/  IMAD.MOV.U32 R217, RZ, RZ, R84 ;  /* 0x000000ffffd97224 */ /* 0x000fe200078e0054 */
[----:B------:R-:W-:Y:S01]  /*28b90*/  MOV R3, 0x28bc0 ;  /* 0x00028bc000037802 */ /* 0x000fe20000000f00 */
[----:B------:R-:W-:Y:S02]  /*28ba0*/  IMAD.MOV.U32 R218, RZ, RZ, 0x181f ;  /* 0x0000181fffda7424 */ /* 0x000fe400078e00ff */
[----:B------:R-:W-:Y:S05]  /*28bb0*/  CALL.REL.NOINC `($__internal_39_$__cuda_sm70_shflsync_idx_p) ;  /* 0x00002b4000007944 */ /* 0x000fea0003c00000 */
[----:B------:R-:W-:Y:S01]  /*28bc0*/  MOV R87, R218 ;  /* 0x000000da00577202 */ /* 0x000fe20000000f00 */
[----:B------:R-:W-:-:S05]  /*28bd0*/  BRA `(.L_x_3154) ;  /* 0xffff129000007947 */ /* 0x000fca000383ffff */
.L_x_3015:
        /* <DEDUP_REMOVED lines=79> */
.L_x_3016:
[----:B------:R-:W-:Y:S02]  /*290d0*/  MOV R0, 0x2 ;  /* 0x0000000200007802 */ /* 0x000fe40000000f00 */
[----:B------:R-:W-:Y:S02]  /*290e0*/  MOV R2, 0x29100 ;  /* 0x0002910000027802 */ /* 0x000fe40000000f00 */
[----:B------:R-:W-:Y:S05]  /*290f0*/  CALL.REL.NOINC `($__internal_38_$__cuda_sm70_shflsync_bfly_p) ;  /* 0x000025a000007944 */ /* 0x000fea0003c00000 */
[----:B------:R-:W-:-:S05]  /*29100*/  BRA `(.L_x_3156) ;  /* 0xffff14a000007947 */ /* 0x000fca000383ffff */
.L_x_3017:
        /* <DEDUP_REMOVED lines=31> */
.L_x_3020:
[----:B-1--4-:R-:W-:Y:S01]  /*29300*/  MOV R2, RZ ;  /* 0x000000ff00027202 */ /* 0x012fe20000000f00 */
[----:B------:R-:W-:Y:S01]  /*29310*/  IMAD.MOV.U32 R217, RZ, RZ, R52 ;  /* 0x000000ffffd97224 */ /* 0x000fe200078e0034 */
[----:B------:R-:W-:Y:S01]  /*29320*/  MOV R3, 0x29350 ;  /* 0x0002935000037802 */ /* 0x000fe20000000f00 */
[----:B------:R-:W-:Y:S02]  /*29330*/  IMAD.MOV.U32 R218, RZ, RZ, 0x181f ;  /* 0x0000181fffda7424 */ /* 0x000fe400078e00ff */
[----:B------:R-:W-:Y:S05]  /*29340*/  CALL.REL.NOINC `($__internal_39_$__cuda_sm70_shflsync_idx_p) ;  /* 0x000023b000007944 */ /* 0x000fea0003c00000 */
[----:B------:R-:W-:Y:S01]  /*29350*/  MOV R58, R218 ;  /* 0x000000da003a7202 */ /* 0x000fe20000000f00 */
[----:B------:R-:W-:-:S05]  /*29360*/  BRA `(.L_x_3158) ;  /* 0xffff335000007947 */ /* 0x000fca000383ffff */
.L_x_3023:
[----:B------:R-:W-:Y:S01]  /*29370*/  MOV R2, RZ ;  /* 0x000000ff00027202 */ /* 0x000fe20000000f00 */
[----:B------:R-:W-:Y:S01]  /*29380*/  IMAD.MOV.U32 R217, RZ, RZ, R84 ;  /* 0x000000ffffd97224 */ /* 0x000fe200078e0054 */
[----:B------:R-:W-:Y:S01]  /*29390*/  MOV R3, 0x293c0 ;  /* 0x000293c000037802 */ /* 0x000fe20000000f00 */
[----:B------:R-:W-:Y:S02]  /*293a0*/  IMAD.MOV.U32 R218, RZ, RZ, 0x181f ;  /* 0x0000181fffda7424 */ /* 0x000fe400078e00ff */
[----:B------:R-:W-:Y:S05]  /*293b0*/  CALL.REL.NOINC `($__internal_39_$__cuda_sm70_shflsync_idx_p) ;  /* 0x0000234000007944 */ /* 0x000fea0003c00000 */
[----:B------:R-:W-:Y:S01]  /*293c0*/  MOV R87, R218 ;  /* 0x000000da00577202 */ /* 0x000fe20000000f00 */
[----:B------:R-:W-:-:S05]  /*293d0*/  BRA `(.L_x_3159) ;  /* 0xffff3d4000007947 */ /* 0x000fca000383ffff */
.L_x_3024:
        /* <DEDUP_REMOVED lines=79> */
.L_x_3025:
[----:B------:R-:W-:Y:S01]  /*298d0*/  MOV R2, RZ ;  /* 0x000000ff00027202 */ /* 0x000fe20000000f00 */
[----:B------:R-:W-:Y:S01]  /*298e0*/  IMAD.MOV.U32 R217, RZ, RZ, R164 ;  /* 0x000000ffffd97224 */ /* 0x000fe200078e00a4 */
[----:B------:R-:W-:Y:S01]  /*298f0*/  MOV R3, 0x29920 ;  /* 0x0002992000037802 */ /* 0x000fe20000000f00 */
[----:B------:R-:W-:Y:S02]  /*29900*/  IMAD.MOV.U32 R218, RZ, RZ, 0x1c1f ;  /* 0x00001c1fffda7424 */ /* 0x000fe400078e00ff */
[----:B------:R-:W-:Y:S05]  /*29910*/  CALL.REL.NOINC `($__internal_39_$__cuda_sm70_shflsync_idx_p) ;  /* 0x00001de000007944 */ /* 0x000fea0003c00000 */
[----:B------:R-:W-:Y:S01]  /*29920*/  MOV R2, R218 ;  /* 0x000000da00027202 */ /* 0x000fe20000000f00 */
[----:B------:R-:W-:-:S05]  /*29930*/  BRA `(.L_x_3161) ;  /* 0xffff3b2000007947 */ /* 0x000fca000383ffff */
.L_x_3030:
[----:B------:R-:W-:Y:S01]  /*29940*/  MOV R2, 0x1 ;  /* 0x0000000100027802 */ /* 0x000fe20000000f00 */
[----:B------:R-:W-:Y:S01]  /*29950*/  IMAD.MOV.U32 R217, RZ, RZ, R164 ;  /* 0x000000ffffd97224 */ /* 0x000fe200078e00a4 */
[----:B------:R-:W-:Y:S01]  /*29960*/  MOV R3, 0x29990 ;  /* 0x0002999000037802 */ /* 0x000fe20000000f00 */
[----:B------:R-:W-:Y:S02]  /*29970*/  IMAD.MOV.U32 R218, RZ, RZ, 0x1c1f ;  /* 0x00001c1fffda7424 */ /* 0x000fe400078e00ff */
[----:B-1----:R-:W-:Y:S05]  /*29980*/  CALL.REL.NOINC `($__internal_39_$__cuda_sm70_shflsync_idx_p) ;  /* 0x00001d7000007944 */ /* 0x002fea0003c00000 */
[----:B------:R-:W-:Y:S01]  /*29990*/  MOV R2, R218 ;  /* 0x000000da00027202 */ /* 0x000fe20000000f00 */
[----:B------:R-:W-:-:S05]  /*299a0*/  BRA `(.L_x_3162) ;  /* 0xffff3cd000007947 */ /* 0x000fca000383ffff */
.L_x_3035:
[----:B------:R-:W-:Y:S01]  /*299b0*/  MOV R2, 0x2 ;  /* 0x0000000200027802 */ /* 0x000fe20000000f00 */
[----:B------:R-:W-:Y:S01]  /*299c0*/  IMAD.MOV.U32 R217, RZ, RZ, R164 ;  /* 0x000000ffffd97224 */ /* 0x000fe200078e00a4 */
[----:B------:R-:W-:Y:S01]  /*299d0*/  MOV R3, 0x29a00 ;  /* 0x00029a0000037802 */ /* 0x000fe20000000f00 */
[----:B------:R-:W-:Y:S02]  /*299e0*/  IMAD.MOV.U32 R218, RZ, RZ, 0x1c1f ;  /* 0x00001c1fffda7424 */ /* 0x000fe400078e00ff */
[----:B-12---:R-:W-:Y:S05]  /*299f0*/  CALL.REL.NOINC `($__internal_39_$__cuda_sm70_shflsync_idx_p) ;  /* 0x00001d0000007944 */ /* 0x006fea0003c00000 */
[----:B------:R-:W-:Y:S01]  /*29a00*/  MOV R94, R218 ;  /* 0x000000da005e7202 */ /* 0x000fe20000000f00 */
[----:B------:R-:W-:-:S05]  /*29a10*/  BRA `(.L_x_3163) ;  /* 0xffff3e8000007947 */ /* 0x000fca000383ffff */
.L_x_3040:
[----:B------:R-:W-:Y:S01]  /*29a20*/  MOV R2, 0x3 ;  /* 0x0000000300027802 */ /* 0x000fe20000000f00 */
[----:B------:R-:W-:Y:S01]  /*29a30*/  IMAD.MOV.U32 R217, RZ, RZ, R164 ;  /* 0x000000ffffd97224 */ /* 0x000fe200078e00a4 */
[----:B------:R-:W-:Y:S01]  /*29a40*/  MOV R3, 0x29a70 ;  /* 0x00029a7000037802 */ /* 0x000fe20000000f00 */
[----:B------:R-:W-:Y:S02]  /*29a50*/  IMAD.MOV.U32 R218, RZ, RZ, 0x1c1f ;  /* 0x00001c1fffda7424 */ /* 0x000fe400078e00ff */
[----:B-123--:R-:W-:Y:S05]  /*29a60*/  CALL.REL.NOINC `($__internal_39_$__cuda_sm70_shflsync_idx_p) ;  /* 0x00001c9000007944 */ /* 0x00efea0003c00000 */
[----:B------:R-:W-:Y:S01]  /*29a70*/  MOV R4, R218 ;  /* 0x000000da00047202 */ /* 0x000fe20000000f00 */
[----:B------:R-:W-:-:S05]  /*29a80*/  BRA `(.L_x_3164) ;  /* 0xffff54d000007947 */ /* 0x000fca000383ffff */
.L_x_3045:
[----:B------:R-:W-:Y:S02]  /*29a90*/  MOV R0, 0x2 ;  /* 0x0000000200007802 */ /* 0x000fe40000000f00 */
[----:B------:R-:W-:Y:S02]  /*29aa0*/  MOV R2, 0x29ac0 ;  /* 0x00029ac000027802 */ /* 0x000fe40000000f00 */
[----:B--234-:R-:W-:Y:S05]  /*29ab0*/  CALL.REL.NOINC `($__internal_38_$__cuda_sm70_shflsync_bfly_p) ;  /* 0x00001be000007944 */ /* 0x01cfea0003c00000 */
[----:B------:R-:W-:-:S05]  /*29ac0*/  BRA `(.L_x_3165) ;  /* 0xffff60a000007947 */ /* 0x000fca000383ffff */
.L_x_3046:
        /* <DEDUP_REMOVED lines=28> */
[----:B------:R-:W-:Y:S03]  /*29c90*/  MOV R2, 0x29cc0 ;  /* 0x00029cc000027802 */ /* 0x000fe60000000f00 */
[----:B------:R-:W-:Y:S02]  /*29ca0*/  IMAD.MOV.U32 R84, RZ, RZ, R4 ;  /* 0x000000ffff547224 */ /* 0x000fe400078e0004 */
[----:B------:R-:W-:Y:S05]  /*29cb0*/  CALL.REL.NOINC `($__internal_38_$__cuda_sm70_shflsync_bfly_p) ;  /* 0x000019e000007944 */ /* 0x000fea0003c00000 */
[----:B------:R-:W-:-:S05]  /*29cc0*/  BRA `(.L_x_3166) ;  /* 0xffff5f9000007947 */ /* 0x000fca000383ffff */
.L_x_3048:
[----:B------:R-:W-:Y:S01]  /*29cd0*/  IMAD.MOV.U32 R84, RZ, RZ, R229 ;  /* 0x000000ffff547224 */ /* 0x000fe200078e00e5 */
[----:B------:R-:W-:-:S02]  /*29ce0*/  MOV R0, 0x2 ;  /* 0x0000000200007802 */ /* 0x000fc40000000f00 */
[----:B------:R-:W-:Y:S02]  /*29cf0*/  MOV R2, 0x29d10 ;  /* 0x00029d1000027802 */ /* 0x000fe40000000f00 */
[----:B-1----:R-:W-:Y:S05]  /*29d00*/  CALL.REL.NOINC `($__internal_38_$__cuda_sm70_shflsync_bfly_p) ;  /* 0x0000199000007944 */ /* 0x002fea0003c00000 */
[----:B------:R-:W-:Y:S05]  /*29d10*/  BRA `(.L_x_3167) ;  /* 0xffff7da000007947 */ /* 0x000fea000383ffff */
.L_x_3049:
[----:B------:R-:W-:Y:S01]  /*29d20*/  IMAD.MOV.U32 R84, RZ, RZ, R4 ;  /* 0x000000ffff547224 */ /* 0x000fe200078e0004 */
[----:B------:R-:W-:Y:S02]  /*29d30*/  MOV R0, 0x1 ;  /* 0x0000000100007802 */ /* 0x000fe40000000f00 */
[----:B------:R-:W-:Y:S02]  /*29d40*/  MOV R2, 0x29d60 ;  /* 0x00029d6000027802 */ /* 0x000fe40000000f00 */
[----:B-12---:R-:W-:Y:S05]  /*29d50*/  CALL.REL.NOINC `($__internal_38_$__cuda_sm70_shflsync_bfly_p) ;  /* 0x0000194000007944 */ /* 0x006fea0003c00000 */
[----:B------:R-:W-:Y:S01]  /*29d60*/  FADD.FTZ R4, R4, R0 ;  /* 0x0000000004047221 */ /* 0x000fe20000010000 */
[----:B------:R-:W-:Y:S02]  /*29d70*/  MOV R84, R227 ;  /* 0x000000e300547202 */ /* 0x000fe40000000f00 */
[----:B------:R-:W-:Y:S02]  /*29d80*/  MOV R0, 0x2 ;  /* 0x0000000200007802 */ /* 0x000fe40000000f00 */
[----:B------:R-:W-:Y:S02]  /*29d90*/  MOV R2, 0x29db0 ;  /* 0x00029db000027802 */ /* 0x000fe40000000f00 */
[----:B------:R-:W-:Y:S05]  /*29da0*/  CALL.REL.NOINC `($__internal_38_$__cuda_sm70_shflsync_bfly_p) ;  /* 0x000018f000007944 */ /* 0x000fea0003c00000 */
[----:B------:R-:W-:Y:S01]  /*29db0*/  FADD.FTZ R6, R227, R0 ;  /* 0x00000000e3067221 */ /* 0x000fe20000010000 */
[----:B------:R-:W-:Y:S02]  /*29dc0*/  MOV R0, 0x1 ;  /* 0x0000000100007802 */ /* 0x000fe40000000f00 */
[----:B------:R-:W-:-:S02]  /*29dd0*/  MOV R2, 0x29e00 ;  /* 0x00029e0000027802 */ /* 0x000fc40000000f00 */
[----:B------:R-:W-:Y:S02]  /*29de0*/  MOV R84, R6 ;  /* 0x0000000600547202 */ /* 0x000fe40000000f00 */
[----:B------:R-:W-:Y:S05]  /*29df0*/  CALL.REL.NOINC `($__internal_38_$__cuda_sm70_shflsync_bfly_p) ;  /* 0x000018a000007944 */ /* 0x000fea0003c00000 */
[----:B------:R-:W-:Y:S01]  /*29e00*/  FADD.FTZ R6, R6, R0 ;  /* 0x0000000006067221 */ /* 0x000fe20000010000 */
[----:B------:R-:W-:Y:S02]  /*29e10*/  MOV R84, R246 ;  /* 0x000000f600547202 */ /* 0x000fe40000000f00 */
[----:B------:R-:W-:Y:S02]  /*29e20*/  MOV R0, 0x2 ;  /* 0x0000000200007802 */ /* 0x000fe40000000f00 */
[----:B------:R-:W-:Y:S02]  /*29e30*/  MOV R2, 0x29e50 ;  /* 0x00029e5000027802 */ /* 0x000fe40000000f00 */
[----:B------:R-:W-:Y:S05]  /*29e40*/  CALL.REL.NOINC `($__internal_38_$__cuda_sm70_shflsync_bfly_p) ;  /* 0x0000185000007944 */ /* 0x000fea0003c00000 */
[----:B------:R-:W-:Y:S01]  /*29e50*/  FADD.FTZ R5, R246, R0 ;  /* 0x00000000f6057221 */ /* 0x000fe20000010000 */
[----:B------:R-:W-:Y:S02]  /*29e60*/  MOV R0, 0x1 ;  /* 0x0000000100007802 */ /* 0x000fe40000000f00 */
[----:B------:R-:W-:Y:S02]  /*29e70*/  MOV R2, 0x29ea0 ;  /* 0x00029ea000027802 */ /* 0x000fe40000000f00 */
[----:B------:R-:W-:-:S02]  /*29e80*/  MOV R84, R5 ;  /* 0x0000000500547202 */ /* 0x000fc40000000f00 */
[----:B------:R-:W-:Y:S05]  /*29e90*/  CALL.REL.NOINC `($__internal_38_$__cuda_sm70_shflsync_bfly_p) ;  /* 0x0000180000007944 */ /* 0x000fea0003c00000 */
[----:B------:R-:W-:Y:S01]  /*29ea0*/  FADD.FTZ R5, R5, R0 ;  /* 0x0000000005057221 */ /* 0x000fe20000010000 */
[----:B------:R-:W-:-:S02]  /*29eb0*/  MOV R84, R247 ;  /* 0x000000f700547202 */ /* 0x000fc40000000f00 */
[----:B------:R-:W-:Y:S02]  /*29ec0*/  MOV R0, 0x2 ;  /* 0x0000000200007802 */ /* 0x000fe40000000f00 */
[----:B------:R-:W-:Y:S02]  /*29ed0*/  MOV R2, 0x29ef0 ;  /* 0x00029ef000027802 */ /* 0x000fe40000000f00 */
[----:B------:R-:W-:Y:S05]  /*29ee0*/  CALL.REL.NOINC `($__internal_38_$__cuda_sm70_shflsync_bfly_p) ;  /* 0x000017b000007944 */ /* 0x000fea0003c00000 */
[----:B------:R-:W-:Y:S01]  /*29ef0*/  FADD.FTZ R7, R247, R0 ;  /* 0x00000000f7077221 */ /* 0x000fe20000010000 */
[----:B------:R-:W-:Y:S02]  /*29f00*/  MOV R0, 0x1 ;  /* 0x0000000100007802 */ /* 0x000fe40000000f00 */
[----:B------:R-:W-:Y:S02]  /*29f10*/  MOV R2, 0x29f40 ;  /* 0x00029f4000027802 */ /* 0x000fe40000000f00 */
[----:B------:R-:W-:Y:S02]  /*29f20*/  MOV R84, R7 ;  /* 0x0000000700547202 */ /* 0x000fe40000000f00 */
[----:B------:R-:W-:Y:S05]  /*29f30*/  CALL.REL.NOINC `($__internal_38_$__cuda_sm70_shflsync_bfly_p) ;  /* 0x0000176000007944 */ /* 0x000fea0003c00000 */
[----:B------:R-:W-:Y:S01]  /*29f40*/  MOV R8, R0 ;  /* 0x0000000000087202 */ /* 0x000fe20000000f00 */
[----:B------:R-:W-:Y:S05]  /*29f50*/  BRA `(.L_x_3168) ;  /* 0xffff7c5000007947 */ /* 0x000fea000383ffff */
.L_x_3056:
[----:B-1-34-:R-:W-:Y:S01]  /*29f60*/  IMAD.MOV.U32 R217, RZ, RZ, R5 ;  /* 0x000000ffffd97224 */ /* 0x01afe200078e0005 */
[----:B------:R-:W-:Y:S01]  /*29f70*/  MOV R2, RZ ;  /* 0x000000ff00027202 */ /* 0x000fe20000000f00 */
[----:B------:R-:W-:Y:S01]  /*29f80*/  IMAD.MOV.U32 R218, RZ, RZ, 0x181f ;  /* 0x0000181fffda7424 */ /* 0x000fe200078e00ff */
[----:B------:R-:W-:-:S02]  /*29f90*/  MOV R3, 0x29fb0 ;  /* 0x00029fb000037802 */ /* 0x000fc40000000f00 */
[----:B------:R-:W-:Y:S05]  /*29fa0*/  CALL.REL.NOINC `($__internal_39_$__cuda_sm70_shflsync_idx_p) ;  /* 0x0000175000007944 */ /* 0x000fea0003c00000 */
[----:B------:R-:W-:Y:S01]  /*29fb0*/  MOV R7, R218 ;  /* 0x000000da00077202 */ /* 0x000fe20000000f00 */
[----:B------:R-:W-:Y:S05]  /*29fc0*/  BRA `(.L_x_3169) ;  /* 0xffff926000007947 */ /* 0x000fea000383ffff */
.L_x_3057:
[----:B------:R-:W-:Y:S01]  /*29fd0*/  IMAD.MOV.U32 R217, RZ, RZ, R6 ;  /* 0x000000ffffd97224 */ /* 0x000fe200078e0006 */
[----:B------:R-:W-:Y:S01]  /*29fe0*/  MOV R2, RZ ;  /* 0x000000ff00027202 */ /* 0x000fe20000000f00 */
[----:B------:R-:W-:Y:S01]  /*29ff0*/  IMAD.MOV.U32 R218, RZ, RZ, 0x181f ;  /* 0x0000181fffda7424 */ /* 0x000fe200078e00ff */
[----:B------:R-:W-:-:S02]  /*2a000*/  MOV R3, 0x2a020 ;  /* 0x0002a02000037802 */ /* 0x000fc40000000f00 */
[----:B-12---:R-:W-:Y:S05]  /*2a010*/  CALL.REL.NOINC `($__internal_39_$__cuda_sm70_shflsync_idx_p) ;  /* 0x000016e000007944 */ /* 0x006fea0003c00000 */
[----:B------:R-:W-:Y:S01]  /*2a020*/  MOV R2, R218 ;  /* 0x000000da00027202 */ /* 0x000fe20000000f00 */
[----:B------:R-:W-:Y:S05]  /*2a030*/  BRA `(.L_x_3170) ;  /* 0xffff921000007947 */ /* 0x000fea000383ffff */
.L_x_3058:
[----:B------:R-:W-:Y:S01]  /*2a040*/  IMAD.MOV.U32 R217, RZ, RZ, R5 ;  /* 0x000000ffffd97224 */ /* 0x000fe200078e0005 */
[----:B--2---:R-:W-:Y:S01]  /*2a050*/  MOV R2, 0x1 ;  /* 0x0000000100027802 */ /* 0x004fe20000000f00 */
[----:B------:R-:W-:Y:S01]  /*2a060*/  IMAD.MOV.U32 R218, RZ, RZ, 0x181f ;  /* 0x0000181fffda7424 */ /* 0x000fe200078e00ff */
[----:B------:R-:W-:-:S02]  /*2a070*/  MOV R3, 0x2a090 ;  /* 0x0002a09000037802 */ /* 0x000fc40000000f00 */
[----:B-1-3--:R-:W-:Y:S05]  /*2a080*/  CALL.REL.NOINC `($__internal_39_$__cuda_sm70_shflsync_idx_p) ;  /* 0x0000167000007944 */ /* 0x00afea0003c00000 */
        /* <DEDUP_REMOVED lines=8> */
.L_x_3059:
[----:B------:R-:W-:Y:S01]  /*2a110*/  IMAD.MOV.U32 R217, RZ, RZ, R5 ;  /* 0x000000ffffd97224 */ /* 0x000fe200078e0005 */
[----:B-1----:R-:W-:Y:S01]  /*2a120*/  MOV R2, 0x2 ;  /* 0x0000000200027802 */ /* 0x002fe20000000f00 */
[----:B------:R-:W-:Y:S01]  /*2a130*/  IMAD.MOV.U32 R218, RZ, RZ, 0x181f ;  /* 0x0000181fffda7424 */ /* 0x000fe200078e00ff */
[----:B------:R-:W-:Y:S02]  /*2a140*/  MOV R3, 0x2a160 ;  /* 0x0002a16000037802 */ /* 0x000fe40000000f00 */
[----:B---34-:R-:W-:Y:S05]  /*2a150*/  CALL.REL.NOINC `($__internal_39_$__cuda_sm70_shflsync_idx_p) ;  /* 0x000015a000007944 */ /* 0x018fea0003c00000 */
[----:B------:R-:W-:Y:S01]  /*2a160*/  MOV R7, R218 ;  /* 0x000000da00077202 */ /* 0x000fe20000000f00 */
[----:B------:R-:W-:Y:S05]  /*2a170*/  BRA `(.L_x_3172) ;  /* 0xffff91b000007947 */ /* 0x000fea000383ffff */
.L_x_3060:
[----:B------:R-:W-:Y:S01]  /*2a180*/  IMAD.MOV.U32 R217, RZ, RZ, R6 ;  /* 0x000000ffffd97224 */ /* 0x000fe200078e0006 */
[----:B-1----:R-:W-:Y:S01]  /*2a190*/  MOV R2, 0x2 ;  /* 0x0000000200027802 */ /* 0x002fe20000000f00 */
[----:B------:R-:W-:Y:S01]  /*2a1a0*/  IMAD.MOV.U32 R218, RZ, RZ, 0x181f ;  /* 0x0000181fffda7424 */ /* 0x000fe200078e00ff */
[----:B------:R-:W-:Y:S02]  /*2a1b0*/  MOV R3, 0x2a1d0 ;  /* 0x0002a1d000037802 */ /* 0x000fe40000000f00 */
[----:B--234-:R-:W-:Y:S05]  /*2a1c0*/  CALL.REL.NOINC `($__internal_39_$__cuda_sm70_shflsync_idx_p) ;  /* 0x0000153000007944 */ /* 0x01cfea0003c00000 */
[----:B------:R-:W-:Y:S01]  /*2a1d0*/  MOV R2, R218 ;  /* 0x000000da00027202 */ /* 0x000fe20000000f00 */
[----:B------:R-:W-:Y:S05]  /*2a1e0*/  BRA `(.L_x_3173) ;  /* 0xffff916000007947 */ /* 0x000fea000383ffff */
.L_x_3061:
[----:B------:R-:W-:Y:S01]  /*2a1f0*/  IMAD.MOV.U32 R217, RZ, RZ, R5 ;  /* 0x000000ffffd97224 */ /* 0x000fe200078e0005 */
[----:B--2---:R-:W-:Y:S01]  /*2a200*/  MOV R2, 0x3 ;  /* 0x0000000300027802 */ /* 0x004fe20000000f00 */
[----:B------:R-:W-:Y:S01]  /*2a210*/  IMAD.MOV.U32 R218, RZ, RZ, 0x181f ;  /* 0x0000181fffda7424 */ /* 0x000fe200078e00ff */
[----:B------:R-:W-:-:S02]  /*2a220*/  MOV R3, 0x2a240 ;  /* 0x0002a24000037802 */ /* 0x000fc40000000f00 */
[----:B-1-34-:R-:W-:Y:S05]  /*2a230*/  CALL.REL.NOINC `($__internal_39_$__cuda_sm70_shflsync_idx_p) ;  /* 0x000014c000007944 */ /* 0x01afea0003c00000 */
        /* <DEDUP_REMOVED lines=8> */
.L_x_3062:
[----:B------:R-:W-:Y:S01]  /*2a2c0*/  IMAD.MOV.U32 R217, RZ, RZ, R5 ;  /* 0x000000ffffd97224 */ /* 0x000fe200078e0005 */
[----:B--2---:R-:W-:Y:S01]  /*2a2d0*/  MOV R2, 0x4 ;  /* 0x0000000400027802 */ /* 0x004fe20000000f00 */
[----:B------:R-:W-:Y:S01]  /*2a2e0*/  IMAD.MOV.U32 R218, RZ, RZ, 0x181f ;  /* 0x0000181fffda7424 */ /* 0x000fe200078e00ff */
[----:B------:R-:W-:Y:S02]  /*2a2f0*/  MOV R3, 0x2a310 ;  /* 0x0002a31000037802 */ /* 0x000fe40000000f00 */
[----:B-1-34-:R-:W-:Y:S05]  /*2a300*/  CALL.REL.NOINC `($__internal_39_$__cuda_sm70_shflsync_idx_p) ;  /* 0x000013f000007944 */ /* 0x01afea0003c00000 */
[----:B------:R-:W-:Y:S01]  /*2a310*/  MOV R7, R218 ;  /* 0x000000da00077202 */ /* 0x000fe20000000f00 */
[----:B------:R-:W-:Y:S05]  /*2a320*/  BRA `(.L_x_3175) ;  /* 0xffff911000007947 */ /* 0x000fea000383ffff */
.L_x_3063:
[----:B------:R-:W-:Y:S01]  /*2a330*/  IMAD.MOV.U32 R217, RZ, RZ, R6 ;  /* 0x000000ffffd97224 */ /* 0x000fe200078e0006 */
[----:B--2---:R-:W-:Y:S01]  /*2a340*/  MOV R2, 0x4 ;  /* 0x0000000400027802 */ /* 0x004fe20000000f00 */
[----:B------:R-:W-:Y:S01]  /*2a350*/  IMAD.MOV.U32 R218, RZ, RZ, 0x181f ;  /* 0x0000181fffda7424 */ /* 0x000fe200078e00ff */
[----:B------:R-:W-:Y:S02]  /*2a360*/  MOV R3, 0x2a380 ;  /* 0x0002a38000037802 */ /* 0x000fe40000000f00 */
[----:B-1-34-:R-:W-:Y:S05]  /*2a370*/  CALL.REL.NOINC `($__internal_39_$__cuda_sm70_shflsync_idx_p) ;  /* 0x0000138000007944 */ /* 0x01afea0003c00000 */
[----:B------:R-:W-:Y:S01]  /*2a380*/  MOV R2, R218 ;  /* 0x000000da00027202 */ /* 0x000fe20000000f00 */
[----:B------:R-:W-:Y:S05]  /*2a390*/  BRA `(.L_x_3176) ;  /* 0xffff90c000007947 */ /* 0x000fea000383ffff */
.L_x_3064:
[----:B------:R-:W-:Y:S01]  /*2a3a0*/  IMAD.MOV.U32 R217, RZ, RZ, R5 ;  /* 0x000000ffffd97224 */ /* 0x000fe200078e0005 */
[----:B-1----:R-:W-:Y:S01]  /*2a3b0*/  MOV R2, 0x5 ;  /* 0x0000000500027802 */ /* 0x002fe20000000f00 */
[----:B------:R-:W-:Y:S01]  /*2a3c0*/  IMAD.MOV.U32 R218, RZ, RZ, 0x181f ;  /* 0x0000181fffda7424 */ /* 0x000fe200078e00ff */
[----:B------:R-:W-:-:S02]  /*2a3d0*/  MOV R3, 0x2a3f0 ;  /* 0x0002a3f000037802 */ /* 0x000fc40000000f00 */
[----:B--234-:R-:W-:Y:S05]  /*2a3e0*/  CALL.REL.NOINC `($__internal_39_$__cuda_sm70_shflsync_idx_p) ;  /* 0x0000131000007944 */ /* 0x01cfea0003c00000 */
        /* <DEDUP_REMOVED lines=8> */
.L_x_3065:
[----:B------:R-:W-:Y:S01]  /*2a470*/  IMAD.MOV.U32 R217, RZ, RZ, R5 ;  /* 0x000000ffffd97224 */ /* 0x000fe200078e0005 */
[----:B--2---:R-:W-:Y:S01]  /*2a480*/  MOV R2, 0x6 ;  /* 0x0000000600027802 */ /* 0x004fe20000000f00 */
[----:B------:R-:W-:Y:S01]  /*2a490*/  IMAD.MOV.U32 R218, RZ, RZ, 0x181f ;  /* 0x0000181fffda7424 */ /* 0x000fe200078e00ff */
[----:B------:R-:W-:Y:S02]  /*2a4a0*/  MOV R3, 0x2a4c0 ;  /* 0x0002a4c000037802 */ /* 0x000fe40000000f00 */
[----:B-1--4-:R-:W-:Y:S05]  /*2a4b0*/  CALL.REL.NOINC `($__internal_39_$__cuda_sm70_shflsync_idx_p) ;  /* 0x0000124000007944 */ /* 0x012fea0003c00000 */
[----:B------:R-:W-:Y:S01]  /*2a4c0*/  MOV R7, R218 ;  /* 0x000000da00077202 */ /* 0x000fe20000000f00 */
[----:B------:R-:W-:Y:S05]  /*2a4d0*/  BRA `(.L_x_3178) ;  /* 0xffff907000007947 */ /* 0x000fea000383ffff */
.L_x_3066:
[----:B------:R-:W-:Y:S01]  /*2a4e0*/  IMAD.MOV.U32 R217, RZ, RZ, R6 ;  /* 0x000000ffffd97224 */ /* 0x000fe200078e0006 */
[----:B--2---:R-:W-:Y:S01]  /*2a4f0*/  MOV R2, 0x6 ;  /* 0x0000000600027802 */ /* 0x004fe20000000f00 */
[----:B------:R-:W-:Y:S01]  /*2a500*/  IMAD.MOV.U32 R218, RZ, RZ, 0x181f ;  /* 0x0000181fffda7424 */ /* 0x000fe200078e00ff */
[----:B------:R-:W-:Y:S02]  /*2a510*/  MOV R3, 0x2a530 ;  /* 0x0002a53000037802 */ /* 0x000fe40000000f00 */
[----:B-1-34-:R-:W-:Y:S05]  /*2a520*/  CALL.REL.NOINC `($__internal_39_$__cuda_sm70_shflsync_idx_p) ;  /* 0x000011d000007944 */ /* 0x01afea0003c00000 */
[----:B------:R-:W-:Y:S01]  /*2a530*/  MOV R2, R218 ;  /* 0x000000da00027202 */ /* 0x000fe20000000f00 */
[----:B------:R-:W-:Y:S05]  /*2a540*/  BRA `(.L_x_3179) ;  /* 0xffff902000007947 */ /* 0x000fea000383ffff */
.L_x_3067:
[----:B------:R-:W-:Y:S01]  /*2a550*/  IMAD.MOV.U32 R217, RZ, RZ, R5 ;  /* 0x000000ffffd97224 */ /* 0x000fe200078e0005 */
[----:B-1----:R-:W-:Y:S01]  /*2a560*/  MOV R2, 0x7 ;  /* 0x0000000700027802 */ /* 0x002fe20000000f00 */
[----:B------:R-:W-:Y:S01]  /*2a570*/  IMAD.MOV.U32 R218, RZ, RZ, 0x181f ;  /* 0x0000181fffda7424 */ /* 0x000fe200078e00ff */
[----:B------:R-:W-:-:S02]  /*2a580*/  MOV R3, 0x2a5a0 ;  /* 0x0002a5a000037802 */ /* 0x000fc40000000f00 */
[----:B--2-4-:R-:W-:Y:S05]  /*2a590*/  CALL.REL.NOINC `($__internal_39_$__cuda_sm70_shflsync_idx_p) ;  /* 0x0000116000007944 */ /* 0x014fea0003c00000 */
        /* <DEDUP_REMOVED lines=8> */
.L_x_3069:
[----:B------:R-:W-:Y:S01]  /*2a620*/  IMAD.MOV.U32 R217, RZ, RZ, R5 ;  /* 0x000000ffffd97224 */ /* 0x000fe200078e0005 */
[----:B------:R-:W-:Y:S01]  /*2a630*/  MOV R2, RZ ;  /* 0x000000ff00027202 */ /* 0x000fe20000000f00 */
[----:B------:R-:W-:Y:S01]  /*2a640*/  IMAD.MOV.U32 R218, RZ, RZ, 0x1c1f ;  /* 0x00001c1fffda7424 */ /* 0x000fe200078e00ff */
[----:B------:R-:W-:Y:S02]  /*2a650*/  MOV R3, 0x2a670 ;  /* 0x0002a67000037802 */ /* 0x000fe40000000f00 */
[----:B------:R-:W-:Y:S05]  /*2a660*/  CALL.REL.NOINC `($__internal_39_$__cuda_sm70_shflsync_idx_p) ;  /* 0x0000109000007944 */ /* 0x000fea0003c00000 */
[----:B------:R-:W-:Y:S01]  /*2a670*/  MOV R4, R218 ;  /* 0x000000da00047202 */ /* 0x000fe20000000f00 */
[----:B------:R-:W-:Y:S05]  /*2a680*/  BRA `(.L_x_3181) ;  /* 0xffff91e000007947 */ /* 0x000fea000383ffff */
.L_x_3070:
[----:B------:R-:W-:Y:S01]  /*2a690*/  IMAD.MOV.U32 R217, RZ, RZ, R12 ;  /* 0x000000ffffd97224 */ /* 0x000fe200078e000c */
[----:B------:R-:W-:Y:S01]  /*2a6a0*/  MOV R2, RZ ;  /* 0x000000ff00027202 */ /* 0x000fe20000000f00 */
[----:B------:R-:W-:Y:S01]  /*2a6b0*/  IMAD.MOV.U32 R218, RZ, RZ, 0x1c1f ;  /* 0x00001c1fffda7424 */ /* 0x000fe200078e00ff */
[----:B------:R-:W-:Y:S02]  /*2a6c0*/  MOV R3, 0x2a6e0 ;  /* 0x0002a6e000037802 */ /* 0x000fe40000000f00 */
[----:B-12---:R-:W-:Y:S05]  /*2a6d0*/  CALL.REL.NOINC `($__internal_39_$__cuda_sm70_shflsync_idx_p) ;  /* 0x0000102000007944 */ /* 0x006fea0003c00000 */
[----:B------:R-:W-:Y:S01]  /*2a6e0*/  MOV R0, R218 ;  /* 0x000000da00007202 */ /* 0x000fe20000000f00 */
[----:B------:R-:W-:Y:S05]  /*2a6f0*/  BRA `(.L_x_3182) ;  /* 0xffff919000007947 */ /* 0x000fea000383ffff */
.L_x_3073:
[----:B------:R-:W-:Y:S01]  /*2a700*/  IMAD.MOV.U32 R217, RZ, RZ, R5 ;  /* 0x000000ffffd97224 */ /* 0x000fe200078e0005 */
[----:B---3--:R-:W-:Y:S01]  /*2a710*/  MOV R2, 0x1 ;  /* 0x0000000100027802 */ /* 0x008fe20000000f00 */
        /* <DEDUP_REMOVED lines=11> */
.L_x_3076:
[----:B------:R-:W-:Y:S01]  /*2a7d0*/  IMAD.MOV.U32 R217, RZ, RZ, R5 ;  /* 0x000000ffffd97224 */ /* 0x000fe200078e0005 */
[----:B--23--:R-:W-:Y:S01]  /*2a7e0*/  MOV R2, 0x2 ;  /* 0x0000000200027802 */ /* 0x00cfe20000000f00 */
[----:B------:R-:W-:Y:S01]  /*2a7f0*/  IMAD.MOV.U32 R218, RZ, RZ, 0x1c1f ;  /* 0x00001c1fffda7424 */ /* 0x000fe200078e00ff */
[----:B------:R-:W-:Y:S02]  /*2a800*/  MOV R3, 0x2a820 ;  /* 0x0002a82000037802 */ /* 0x000fe40000000f00 */
[----:B-1--4-:R-:W-:Y:S05]  /*2a810*/  CALL.REL.NOINC `($__internal_39_$__cuda_sm70_shflsync_idx_p) ;  /* 0x00000ee000007944 */ /* 0x012fea0003c00000 */
[----:B------:R-:W-:Y:S01]  /*2a820*/  MOV R4, R218 ;  /* 0x000000da00047202 */ /* 0x000fe20000000f00 */
[----:B------:R-:W-:Y:S05]  /*2a830*/  BRA `(.L_x_3184) ;  /* 0xffff970000007947 */ /* 0x000fea000383ffff */
.L_x_3077:
[----:B------:R-:W-:Y:S01]  /*2a840*/  IMAD.MOV.U32 R217, RZ, RZ, R12 ;  /* 0x000000ffffd97224 */ /* 0x000fe200078e000c */
[----:B--23--:R-:W-:Y:S01]  /*2a850*/  MOV R2, 0x2 ;  /* 0x0000000200027802 */ /* 0x00cfe20000000f00 */
[----:B------:R-:W-:Y:S01]  /*2a860*/  IMAD.MOV.U32 R218, RZ, RZ, 0x1c1f ;  /* 0x00001c1fffda7424 */ /* 0x000fe200078e00ff */
[----:B------:R-:W-:Y:S02]  /*2a870*/  MOV R3, 0x2a890 ;  /* 0x0002a89000037802 */ /* 0x000fe40000000f00 */
[----:B-1--4-:R-:W-:Y:S05]  /*2a880*/  CALL.REL.NOINC `($__internal_39_$__cuda_sm70_shflsync_idx_p) ;  /* 0x00000e7000007944 */ /* 0x012fea0003c00000 */
[----:B------:R-:W-:Y:S01]  /*2a890*/  MOV R0, R218 ;  /* 0x000000da00007202 */ /* 0x000fe20000000f00 */
[----:B------:R-:W-:Y:S05]  /*2a8a0*/  BRA `(.L_x_3185) ;  /* 0xffff96b000007947 */ /* 0x000fea000383ffff */
.L_x_3080:
[----:B------:R-:W-:Y:S01]  /*2a8b0*/  IMAD.MOV.U32 R217, RZ, RZ, R5 ;  /* 0x000000ffffd97224 */ /* 0x000fe200078e0005 */
[----:B--23--:R-:W-:Y:S01]  /*2a8c0*/  MOV R2, 0x3 ;  /* 0x0000000300027802 */ /* 0x00cfe20000000f00 */
[----:B------:R-:W-:Y:S01]  /*2a8d0*/  IMAD.MOV.U32 R218, RZ, RZ, 0x1c1f ;  /* 0x00001c1fffda7424 */ /* 0x000fe200078e00ff */
[----:B------:R-:W-:-:S02]  /*2a8e0*/  MOV R3, 0x2a900 ;  /* 0x0002a90000037802 */ /* 0x000fc40000000f00 */
[----:B-1--4-:R-:W-:Y:S05]  /*2a8f0*/  CALL.REL.NOINC `($__internal_39_$__cuda_sm70_shflsync_idx_p) ;  /* 0x00000e0000007944 */ /* 0x012fea0003c00000 */
        /* <DEDUP_REMOVED lines=8> */
.L_x_3084:
[----:B------:R-:W-:Y:S01]  /*2a980*/  IMAD.MOV.U32 R217, RZ, RZ, R5 ;  /* 0x000000ffffd97224 */ /* 0x000fe200078e0005 */
[----:B------:R-:W-:Y:S01]  /*2a990*/  MOV R2, RZ ;  /* 0x000000ff00027202 */ /* 0x000fe20000000f00 */
[----:B------:R-:W-:Y:S01]  /*2a9a0*/  IMAD.MOV.U32 R218, RZ, RZ, 0x181f ;  /* 0x0000181fffda7424 */ /* 0x000fe200078e00ff */
[----:B------:R-:W-:Y:S02]  /*2a9b0*/  MOV R3, 0x2a9d0 ;  /* 0x0002a9d000037802 */ /* 0x000fe40000000f00 */
[----:B------:R-:W-:Y:S05]  /*2a9c0*/  CALL.REL.NOINC `($__internal_39_$__cuda_sm70_shflsync_idx_p) ;  /* 0x00000d3000007944 */ /* 0x000fea0003c00000 */
[----:B------:R-:W-:Y:S01]  /*2a9d0*/  MOV R7, R218 ;  /* 0x000000da00077202 */ /* 0x000fe20000000f00 */
[----:B------:R-:W-:Y:S05]  /*2a9e0*/  BRA `(.L_x_3187) ;  /* 0xffffa3f000007947 */ /* 0x000fea000383ffff */
.L_x_3085:
[----:B------:R-:W-:Y:S01]  /*2a9f0*/  IMAD.MOV.U32 R217, RZ, RZ, R6 ;  /* 0x000000ffffd97224 */ /* 0x000fe200078e0006 */
[----:B------:R-:W-:Y:S01]  /*2aa00*/  MOV R2, RZ ;  /* 0x000000ff00027202 */ /* 0x000fe20000000f00 */
[----:B------:R-:W-:Y:S01]  /*2aa10*/  IMAD.MOV.U32 R218, RZ, RZ, 0x181f ;  /* 0x0000181fffda7424 */ /* 0x000fe200078e00ff */
[----:B------:R-:W-:Y:S02]  /*2aa20*/  MOV R3, 0x2aa40 ;  /* 0x0002aa4000037802 */ /* 0x000fe40000000f00 */
[----:B-12---:R-:W-:Y:S05]  /*2aa30*/  CALL.REL.NOINC `($__internal_39_$__cuda_sm70_shflsync_idx_p) ;  /* 0x00000cc000007944 */ /* 0x006fea0003c00000 */
[----:B------:R-:W-:Y:S01]  /*2aa40*/  MOV R2, R218 ;  /* 0x000000da00027202 */ /* 0x000fe20000000f00 */
[----:B------:R-:W-:Y:S05]  /*2aa50*/  BRA `(.L_x_3188) ;  /* 0xffffa3a000007947 */ /* 0x000fea000383ffff */
.L_x_3086:
        /* <DEDUP_REMOVED lines=13> */
.L_x_3087:
[----:B------:R-:W-:Y:S01]  /*2ab30*/  IMAD.MOV.U32 R217, RZ, RZ, R5 ;  /* 0x000000ffffd97224 */ /* 0x000fe200078e0005 */
[----:B-1----:R-:W-:Y:S01]  /*2ab40*/  MOV R2, 0x2 ;  /* 0x0000000200027802 */ /* 0x002fe20000000f00 */
[----:B------:R-:W-:Y:S01]  /*2ab50*/  IMAD.MOV.U32 R218, RZ, RZ, 0x181f ;  /* 0x0000181fffda7424 */ /* 0x000fe200078e00ff */
[----:B------:R-:W-:Y:S02]  /*2ab60*/  MOV R3, 0x2ab80 ;  /* 0x0002ab8000037802 */ /* 0x000fe40000000f00 */
[----:B---34-:R-:W-:Y:S05]  /*2ab70*/  CALL.REL.NOINC `($__internal_39_$__cuda_sm70_shflsync_idx_p) ;  /* 0x00000b8000007944 */ /* 0x018fea0003c00000 */
[----:B------:R-:W-:Y:S01]  /*2ab80*/  MOV R7, R218 ;  /* 0x000000da00077202 */ /* 0x000fe20000000f00 */
[----:B------:R-:W-:Y:S05]  /*2ab90*/  BRA `(.L_x_3190) ;  /* 0xffffa35000007947 */ /* 0x000fea000383ffff */
.L_x_3088:
[----:B------:R-:W-:Y:S01]  /*2aba0*/  IMAD.MOV.U32 R217, RZ, RZ, R6 ;  /* 0x000000ffffd97224 */ /* 0x000fe200078e0006 */
[----:B-1----:R-:W-:Y:S01]  /*2abb0*/  MOV R2, 0x2 ;  /* 0x0000000200027802 */ /* 0x002fe20000000f00 */
[----:B------:R-:W-:Y:S01]  /*2abc0*/  IMAD.MOV.U32 R218, RZ, RZ, 0x181f ;  /* 0x0000181fffda7424 */ /* 0x000fe200078e00ff */
[----:B------:R-:W-:Y:S02]  /*2abd0*/  MOV R3, 0x2abf0 ;  /* 0x0002abf000037802 */ /* 0x000fe40000000f00 */
[----:B--234-:R-:W-:Y:S05]  /*2abe0*/  CALL.REL.NOINC `($__internal_39_$__cuda_sm70_shflsync_idx_p) ;  /* 0x00000b1000007944 */ /* 0x01cfea0003c00000 */
[----:B------:R-:W-:Y:S01]  /*2abf0*/  MOV R2, R218 ;  /* 0x000000da00027202 */ /* 0x000fe20000000f00 */
[----:B------:R-:W-:Y:S05]  /*2ac00*/  BRA `(.L_x_3191) ;  /* 0xffffa30000007947 */ /* 0x000fea000383ffff */
.L_x_3089:
        /* <DEDUP_REMOVED lines=13> */
.L_x_3090:
[----:B------:R-:W-:Y:S01]  /*2ace0*/  IMAD.MOV.U32 R217, RZ, RZ, R5 ;  /* 0x000000ffffd97224 */ /* 0x000fe200078e0005 */
[----:B--2---:R-:W-:Y:S01]  /*2acf0*/  MOV R2, 0x4 ;  /* 0x0000000400027802 */ /* 0x004fe20000000f00 */
[----:B------:R-:W-:Y:S01]  /*2ad00*/  IMAD.MOV.U32 R218, RZ, RZ, 0x181f ;  /* 0x0000181fffda7424 */ /* 0x000fe200078e00ff */
[----:B------:R-:W-:Y:S02]  /*2ad10*/  MOV R3, 0x2ad30 ;  /* 0x0002ad3000037802 */ /* 0x000fe40000000f00 */
[----:B-1-34-:R-:W-:Y:S05]  /*2ad20*/  CALL.REL.NOINC `($__internal_39_$__cuda_sm70_shflsync_idx_p) ;  /* 0x000009d000007944 */ /* 0x01afea0003c00000 */
[----:B------:R-:W-:Y:S01]  /*2ad30*/  MOV R7, R218 ;  /* 0x000000da00077202 */ /* 0x000fe20000000f00 */
[----:B------:R-:W-:Y:S05]  /*2ad40*/  BRA `(.L_x_3193) ;  /* 0xffffa2b000007947 */ /* 0x000fea000383ffff */
.L_x_3091:
[----:B------:R-:W-:Y:S01]  /*2ad50*/  IMAD.MOV.U32 R217, RZ, RZ, R6 ;  /* 0x000000ffffd97224 */ /* 0x000fe200078e0006 */
[----:B--2---:R-:W-:Y:S01]  /*2ad60*/  MOV R2, 0x4 ;  /* 0x0000000400027802 */ /* 0x004fe20000000f00 */
[----:B------:R-:W-:Y:S01]  /*2ad70*/  IMAD.MOV.U32 R218, RZ, RZ, 0x181f ;  /* 0x0000181fffda7424 */ /* 0x000fe200078e00ff */
[----:B------:R-:W-:Y:S02]  /*2ad80*/  MOV R3, 0x2ada0 ;  /* 0x0002ada000037802 */ /* 0x000fe40000000f00 */
[----:B-1-34-:R-:W-:Y:S05]  /*2ad90*/  CALL.REL.NOINC `($__internal_39_$__cuda_sm70_shflsync_idx_p) ;  /* 0x0000096000007944 */ /* 0x01afea0003c00000 */
[----:B------:R-:W-:Y:S01]  /*2ada0*/  MOV R2, R218 ;  /* 0x000000da00027202 */ /* 0x000fe20000000f00 */
[----:B------:R-:W-:Y:S05]  /*2adb0*/  BRA `(.L_x_3194) ;  /* 0xffffa26000007947 */ /* 0x000fea000383ffff */
.L_x_3092:
        /* <DEDUP_REMOVED lines=13> */
.L_x_3093:
[----:B------:R-:W-:Y:S01]  /*2ae90*/  IMAD.MOV.U32 R217, RZ, RZ, R5 ;  /* 0x000000ffffd97224 */ /* 0x000fe200078e0005 */
[----:B--2---:R-:W-:Y:S01]  /*2aea0*/  MOV R2, 0x6 ;  /* 0x0000000600027802 */ /* 0x004fe20000000f00 */
[----:B------:R-:W-:Y:S01]  /*2aeb0*/  IMAD.MOV.U32 R218, RZ, RZ, 0x181f ;  /* 0x0000181fffda7424 */ /* 0x000fe200078e00ff */
[----:B------:R-:W-:Y:S02]  /*2aec0*/  MOV R3, 0x2aee0 ;  /* 0x0002aee000037802 */ /* 0x000fe40000000f00 */
[----:B-1--4-:R-:W-:Y:S05]  /*2aed0*/  CALL.REL.NOINC `($__internal_39_$__cuda_sm70_shflsync_idx_p) ;  /* 0x0000082000007944 */ /* 0x012fea0003c00000 */
[----:B------:R-:W-:Y:S01]  /*2aee0*/  MOV R7, R218 ;  /* 0x000000da00077202 */ /* 0x000fe20000000f00 */
[----:B------:R-:W-:Y:S05]  /*2aef0*/  BRA `(.L_x_3196) ;  /* 0xffffa21000007947 */ /* 0x000fea000383ffff */
.L_x_3094:
[----:B------:R-:W-:Y:S01]  /*2af00*/  IMAD.MOV.U32 R217, RZ, RZ, R6 ;  /* 0x000000ffffd97224 */ /* 0x000fe200078e0006 */
[----:B--2---:R-:W-:Y:S01]  /*2af10*/  MOV R2, 0x6 ;  /* 0x0000000600027802 */ /* 0x004fe20000000f00 */
[----:B------:R-:W-:Y:S01]  /*2af20*/  IMAD.MOV.U32 R218, RZ, RZ, 0x181f ;  /* 0x0000181fffda7424 */ /* 0x000fe200078e00ff */
[----:B------:R-:W-:Y:S02]  /*2af30*/  MOV R3, 0x2af50 ;  /* 0x0002af5000037802 */ /* 0x000fe40000000f00 */
[----:B-1-34-:R-:W-:Y:S05]  /*2af40*/  CALL.REL.NOINC `($__internal_39_$__cuda_sm70_shflsync_idx_p) ;  /* 0x000007b000007944 */ /* 0x01afea0003c00000 */
[----:B------:R-:W-:Y:S01]  /*2af50*/  MOV R2, R218 ;  /* 0x000000da00027202 */ /* 0x000fe20000000f00 */
[----:B------:R-:W-:Y:S05]  /*2af60*/  BRA `(.L_x_3197) ;  /* 0xffffa1c000007947 */ /* 0x000fea000383ffff */
.L_x_3095:
        /* <DEDUP_REMOVED lines=13> */
.L_x_3097:
[----:B------:R-:W-:Y:S01]  /*2b040*/  IMAD.MOV.U32 R217, RZ, RZ, R68 ;  /* 0x000000ffffd97224 */ /* 0x000fe200078e0044 */
[----:B------:R-:W-:Y:S01]  /*2b050*/  MOV R2, RZ ;  /* 0x000000ff00027202 */ /* 0x000fe20000000f00 */
[----:B------:R-:W-:Y:S01]  /*2b060*/  IMAD.MOV.U32 R218, RZ, RZ, 0x1f ;  /* 0x0000001fffda7424 */ /* 0x000fe200078e00ff */
[----:B------:R-:W-:Y:S02]  /*2b070*/  MOV R3, 0x2b090 ;  /* 0x0002b09000037802 */ /* 0x000fe40000000f00 */
[----:B------:R-:W-:Y:S05]  /*2b080*/  CALL.REL.NOINC `($__internal_39_$__cuda_sm70_shflsync_idx_p) ;  /* 0x0000067000007944 */ /* 0x000fea0003c00000 */
[----:B------:R-:W-:Y:S01]  /*2b090*/  MOV R9, R218 ;  /* 0x000000da00097202 */ /* 0x000fe20000000f00 */
[----:B------:R-:W-:Y:S05]  /*2b0a0*/  BRA `(.L_x_3199) ;  /* 0xffffa25000007947 */ /* 0x000fea000383ffff */
.L_x_3098:
[----:B------:R-:W-:Y:S01]  /*2b0b0*/  IMAD.MOV.U32 R217, RZ, RZ, R68 ;  /* 0x000000ffffd97224 */ /* 0x000fe200078e0044 */
[----:B------:R-:W-:Y:S01]  /*2b0c0*/  MOV R2, 0x1 ;  /* 0x0000000100027802 */ /* 0x000fe20000000f00 */
[----:B------:R-:W-:Y:S01]  /*2b0d0*/  IMAD.MOV.U32 R218, RZ, RZ, 0x1f ;  /* 0x0000001fffda7424 */ /* 0x000fe200078e00ff */
[----:B------:R-:W-:Y:S02]  /*2b0e0*/  MOV R3, 0x2b100 ;  /* 0x0002b10000037802 */ /* 0x000fe40000000f00 */
[----:B-12---:R-:W-:Y:S05]  /*2b0f0*/  CALL.REL.NOINC `($__internal_39_$__cuda_sm70_shflsync_idx_p) ;  /* 0x0000060000007944 */ /* 0x006fea0003c00000 */
[----:B------:R-:W-:Y:S01]  /*2b100*/  MOV R8, R218 ;  /* 0x000000da00087202 */ /* 0x000fe20000000f00 */
[----:B------:R-:W-:Y:S05]  /*2b110*/  BRA `(.L_x_3200) ;  /* 0xffffa20000007947 */ /* 0x000fea000383ffff */
.L_x_3099:
[----:B------:R-:W-:Y:S02]  /*2b120*/  MOV R2, 0x1 ;  /* 0x0000000100027802 */ /* 0x000fe40000000f00 */
[----:B------:R-:W-:-:S02]  /*2b130*/  MOV R3, 0x2b150 ;  /* 0x0002b15000037802 */ /* 0x000fc40000000f00 */
[----:B-1234-:R-:W-:Y:S05]  /*2b140*/  CALL.REL.NOINC `($__internal_40_$__cuda_sm70_shflsync_up_p) ;  /* 0x0000061000007944 */ /* 0x01efea0003c00000 */
[----:B------:R-:W-:Y:S05]  /*2b150*/  BRA `(.L_x_3201) ;  /* 0xffffa2f000007947 */ /* 0x000fea000383ffff */
.L_x_3100:
[----:B------:R-:W-:Y:S02]  /*2b160*/  MOV R2, 0x2 ;  /* 0x0000000200027802 */ /* 0x000fe40000000f00 */
[----:B------:R-:W-:-:S02]  /*2b170*/  MOV R3, 0x2b190 ;  /* 0x0002b19000037802 */ /* 0x000fc40000000f00 */
[----:B--2-4-:R-:W-:Y:S05]  /*2b180*/  CALL.REL.NOINC `($__internal_40_$__cuda_sm70_shflsync_up_p) ;  /* 0x000005d000007944 */ /* 0x014fea0003c00000 */
        /* <DEDUP_REMOVED lines=24> */
.L_x_3104:
[----:B------:R-:W-:Y:S02]  /*2b310*/  MOV R2, 0x1 ;  /* 0x0000000100027802 */ /* 0x000fe40000000f00 */
[----:B------:R-:W-:Y:S02]  /*2b320*/  MOV R3, 0x2b340 ;  /* 0x0002b34000037802 */ /* 0x000fe40000000f00 */
[----:B------:R-:W-:Y:S05]  /*2b330*/  CALL.REL.NOINC `($__internal_40_$__cuda_sm70_shflsync_up_p) ;  /* 0x0000042000007944 */ /* 0x000fea0003c00000 */
[----:B------:R-:W-:Y:S01]  /*2b340*/  MOV R2, R4 ;  /* 0x0000000400027202 */ /* 0x000fe20000000f00 */
[----:B------:R-:W-:Y:S05]  /*2b350*/  BRA `(.L_x_3203) ;  /* 0xffffa35000007947 */ /* 0x000fea000383ffff */
.L_x_3105:
        /* <DEDUP_REMOVED lines=27> */
.L_x_3107:
[----:B------:R-:W-:Y:S02]  /*2b510*/  SEL R0, RZ, 0x1, P0 ;  /* 0x00000001ff007807 */ /* 0x000fe40000000000 */
[----:B------:R-:W-:Y:S02]  /*2b520*/  MOV R2, 0x2b540 ;  /* 0x0002b54000027802 */ /* 0x000fe40000000f00 */
[----:B-1----:R-:W-:Y:S05]  /*2b530*/  CALL.REL.NOINC `($__internal_41_$__cuda_sm70_votesync_ballot) ;  /* 0x0000029000007944 */ /* 0x002fea0003c00000 */
[----:B------:R-:W-:Y:S01]  /*2b540*/  MOV R5, R0 ;  /* 0x0000000000057202 */ /* 0x000fe20000000f00 */
[----:B------:R-:W-:Y:S05]  /*2b550*/  BRA `(.L_x_3205) ;  /* 0xffffa2e000007947 */ /* 0x000fea000383ffff */
.L_x_3108:
[----:B------:R-:W-:Y:S01]  /*2b560*/  IMAD.MOV.U32 R217, RZ, RZ, R6 ;  /* 0x000000ffffd97224 */ /* 0x000fe200078e0006 */
[----:B--2---:R-:W-:Y:S01]  /*2b570*/  MOV R2, R0 ;  /* 0x0000000000027202 */ /* 0x004fe20000000f00 */
[----:B------:R-:W-:Y:S01]  /*2b580*/  IMAD.MOV.U32 R218, RZ, RZ, 0x1f ;  /* 0x0000001fffda7424 */ /* 0x000fe200078e00ff */
[----:B------:R-:W-:Y:S02]  /*2b590*/  MOV R3, 0x2b5b0 ;  /* 0x0002b5b000037802 */ /* 0x000fe40000000f00 */
[----:B-1----:R-:W-:Y:S05]  /*2b5a0*/  CALL.REL.NOINC `($__internal_39_$__cuda_sm70_shflsync_idx_p) ;  /* 0x0000015000007944 */ /* 0x002fea0003c00000 */
[----:B------:R-:W-:Y:S01]  /*2b5b0*/  IMAD.MOV.U32 R6, RZ, RZ, R218 ;  /* 0x000000ffff067224 */ /* 0x000fe200078e00da */
[----:B------:R-:W-:Y:S01]  /*2b5c0*/  MOV R2, R0 ;  /* 0x0000000000027202 */ /* 0x000fe20000000f00 */
[----:B------:R-:W-:Y:S01]  /*2b5d0*/  IMAD.MOV.U32 R217, RZ, RZ, R7 ;  /* 0x000000ffffd97224 */ /* 0x000fe200078e0007 */
[----:B------:R-:W-:-:S02]  /*2b5e0*/  MOV R218, 0x1f ;  /* 0x0000001f00da7802 */ /* 0x000fc40000000f00 */
[----:B------:R-:W-:Y:S02]  /*2b5f0*/  MOV R3, 0x2b610 ;  /* 0x0002b61000037802 */ /* 0x000fe40000000f00 */
[----:B------:R-:W-:Y:S05]  /*2b600*/  CALL.REL.NOINC `($__internal_39_$__cuda_sm70_shflsync_idx_p) ;  /* 0x000000f000007944 */ /* 0x000fea0003c00000 */
[----:B------:R-:W-:Y:S01]  /*2b610*/  MOV R7, R218 ;  /* 0x000000da00077202 */ /* 0x000fe20000000f00 */
[----:B------:R-:W-:Y:S05]  /*2b620*/  BRA `(.L_x_3206) ;  /* 0xffffa28000007947 */ /* 0x000fea000383ffff */
.L_x_3111:
[----:B------:R-:W-:Y:S01]  /*2b630*/  IMAD.MOV.U32 R217, RZ, RZ, R4 ;  /* 0x000000ffffd97224 */ /* 0x000fe200078e0004 */
[----:B--2---:R-:W-:Y:S01]  /*2b640*/  MOV R2, R0 ;  /* 0x0000000000027202 */ /* 0x004fe20000000f00 */
[----:B------:R-:W-:Y:S01]  /*2b650*/  IMAD.MOV.U32 R218, RZ, RZ, 0x1f ;  /* 0x0000001fffda7424 */ /* 0x000fe200078e00ff */
[----:B------:R-:W-:Y:S02]  /*2b660*/  MOV R3, 0x2b680 ;  /* 0x0002b68000037802 */ /* 0x000fe40000000f00 */
[----:B-1--4-:R-:W-:Y:S05]  /*2b670*/  CALL.REL.NOINC `($__internal_39_$__cuda_sm70_shflsync_idx_p) ;  /* 0x0000008000007944 */ /* 0x012fea0003c00000 */
[----:B------:R-:W-:Y:S01]  /*2b680*/  MOV R10, R218 ;  /* 0x000000da000a7202 */ /* 0x000fe20000000f00 */
[----:B------:R-:W-:Y:S05]  /*2b690*/  BRA `(.L_x_3110) ;  /* 0xffffa27000007947 */ /* 0x000fea000383ffff */
        .weak           $__internal_38_$__cuda_sm70_shflsync_bfly_p
        .type           $__internal_38_$__cuda_sm70_shflsync_bfly_p,@function
        .size           $__internal_38_$__cuda_sm70_shflsync_bfly_p,($__internal_39_$__cuda_sm70_shflsync_idx_p - $__internal_38_$__cuda_sm70_shflsync_bfly_p)
$__internal_38_$__cuda_sm70_shflsync_bfly_p:
[----:B------:R-:W-:Y:S02]  /*2b6a0*/  MOV R165, 0xffffffff ;  /* 0xffffffff00a57802 */ /* 0x000fe40000000f00 */
[----:B------:R-:W-:Y:S02]  /*2b6b0*/  MOV R3, 0x1f ;  /* 0x0000001f00037802 */ /* 0x000fe40000000f00 */
[----:B------:R-:W-:Y:S04]  /*2b6c0*/  WARPSYNC R165 ;  /* 0x000000a500007348 */ /* 0x000fe80003800000 */
[----:B------:R1:W2:Y:S02]  /*2b6d0*/  SHFL.BFLY PT, R0, R84, R0, R3 ;  /* 0x0c00000054007389 */ /* 0x0002a400000e0003 */
[----:B-1----:R-:W-:-:S04]  /*2b6e0*/  MOV R3, 0x0 ;  /* 0x0000000000037802 */ /* 0x002fc80000000f00 */
[----:B--2---:R-:W-:Y:S05]  /*2b6f0*/  RET.REL.NODEC R2 `(_ZN7cutlass13device_kernelIN5flash19enable_sm80_to_sm89INS1_16FlashAttnFwdSm80INS1_25CollectiveMainloopFwdSm80ILi4ELi1ELb0EN4cute5tupleIJNS5_1CILi128EEENS7_ILi80EEENS7_ILi64EEEEEELi64ENS_10bfloat16_tEfNS_4arch4Sm80ELb0ELb1ELb0ELb1ELb1ELb1ELb1ELb1EEENS1_21CollectiveEpilogueFwdINS6_IJS8_SA_S9_EEENS6_IJNS7_ILi1EEESI_SI_EEESC_SE_Li128ELb1ELb1ELb1ELb0EEENS1_36VarlenDynamicPersistentTileSchedulerILi128ELi80ELi128ELi128ELb1ELb1ELb0ELb1ELb0ELb1EEEEEEEEEvNT_6ParamsE) ;  /* 0xfffd490002007950 */ /* 0x004fea0003c3ffff */
        .weak           $__internal_39_$__cuda_sm70_shflsync_idx_p
        .type           $__internal_39_$__cuda_sm70_shflsync_idx_p,@function
        .size           $__internal_39_$__cuda_sm70_shflsync_idx_p,($__internal_40_$__cuda_sm70_shflsync_up_p - $__internal_39_$__cuda_sm70_shflsync_idx_p)
$__internal_39_$__cuda_sm70_shflsync_idx_p:
[----:B------:R-:W-:-:S04]  /*2b700*/  MOV R219, 0xffffffff ;  /* 0xffffffff00db7802 */ /* 0x000fc80000000f00 */
[----:B------:R-:W-:Y:S04]  /*2b710*/  WARPSYNC R219 ;  /* 0x000000db00007348 */ /* 0x000fe80003800000 */
[----:B------:R1:W2:Y:S02]  /*2b720*/  SHFL.IDX PT, R218, R217, R2, R218 ;  /* 0x00000002d9da7389 */ /* 0x0002a400000e00da */
[----:B-1----:R-:W-:Y:S02]  /*2b730*/  MOV R2, R3 ;  /* 0x0000000300027202 */ /* 0x002fe40000000f00 */
[----:B------:R-:W-:-:S04]  /*2b740*/  MOV R3, 0x0 ;  /* 0x0000000000037802 */ /* 0x000fc80000000f00 */
[----:B--2---:R-:W-:Y:S05]  /*2b750*/  RET.REL.NODEC R2 `(_ZN7cutlass13device_kernelIN5flash19enable_sm80_to_sm89INS1_16FlashAttnFwdSm80INS1_25CollectiveMainloopFwdSm80ILi4ELi1ELb0EN4cute5tupleIJNS5_1CILi128EEENS7_ILi80EEENS7_ILi64EEEEEELi64ENS_10bfloat16_tEfNS_4arch4Sm80ELb0ELb1ELb0ELb1ELb1ELb1ELb1ELb1EEENS1_21CollectiveEpilogueFwdINS6_IJS8_SA_S9_EEENS6_IJNS7_ILi1EEESI_SI_EEESC_SE_Li128ELb1ELb1ELb1ELb0EEENS1_36VarlenDynamicPersistentTileSchedulerILi128ELi80ELi128ELi128ELb1ELb1ELb0ELb1ELb0ELb1EEEEEEEEEvNT_6ParamsE) ;  /* 0xfffd48a002007950 */ /* 0x004fea0003c3ffff */
        .weak           $__internal_40_$__cuda_sm70_shflsync_up_p
        .type           $__internal_40_$__cuda_sm70_shflsync_up_p,@function
        .size           $__internal_40_$__cuda_sm70_shflsync_up_p,($__internal_41_$__cuda_sm70_votesync_ballot - $__internal_40_$__cuda_sm70_shflsync_up_p)
$__internal_40_$__cuda_sm70_shflsync_up_p:
[----:B------:R-:W-:Y:S02]  /*2b760*/  IMAD.MOV.U32 R4, RZ, RZ, RZ ;  /* 0x000000ffff047224 */ /* 0x000fe400078e00ff */
[----:B------:R-:W-:-:S04]  /*2b770*/  IMAD.MOV.U32 R11, RZ, RZ, -0x1 ;  /* 0xffffffffff0b7424 */ /* 0x000fc800078e00ff */
[----:B------:R-:W-:Y:S04]  /*2b780*/  WARPSYNC R11 ;  /* 0x0000000b00007348 */ /* 0x000fe80003800000 */
[----:B------:R1:W2:Y:S02]  /*2b790*/  SHFL.UP PT, R4, R0, R2, R4 ;  /* 0x0400000200047389 */ /* 0x0002a400000e0004 */
[----:B-1----:R-:W-:Y:S02]  /*2b7a0*/  MOV R2, R3 ;  /* 0x0000000300027202 */ /* 0x002fe40000000f00 */
[----:B------:R-:W-:-:S04]  /*2b7b0*/  MOV R3, 0x0 ;  /* 0x0000000000037802 */ /* 0x000fc80000000f00 */
[----:B--2---:R-:W-:Y:S05]  /*2b7c0*/  RET.REL.NODEC R2 `(_ZN7cutlass13device_kernelIN5flash19enable_sm80_to_sm89INS1_16FlashAttnFwdSm80INS1_25CollectiveMainloopFwdSm80ILi4ELi1ELb0EN4cute5tupleIJNS5_1CILi128EEENS7_ILi80EEENS7_ILi64EEEEEELi64ENS_10bfloat16_tEfNS_4arch4Sm80ELb0ELb1ELb0ELb1ELb1ELb1ELb1ELb1EEENS1_21CollectiveEpilogueFwdINS6_IJS8_SA_S9_EEENS6_IJNS7_ILi1EEESI_SI_EEESC_SE_Li128ELb1ELb1ELb1ELb0EEENS1_36VarlenDynamicPersistentTileSchedulerILi128ELi80ELi128ELi128ELb1ELb1ELb0ELb1ELb0ELb1EEEEEEEEEvNT_6ParamsE) ;  /* 0xfffd483002007950 */ /* 0x004fea0003c3ffff */
        .weak           $__internal_41_$__cuda_sm70_votesync_ballot
        .type           $__internal_41_$__cuda_sm70_votesync_ballot,@function
        .size           $__internal_41_$__cuda_sm70_votesync_ballot,(.L_x_3870 - $__internal_41_$__cuda_sm70_votesync_ballot)
$__internal_41_$__cuda_sm70_votesync_ballot:
[----:B------:R-:W-:Y:S01]  /*2b7d0*/  ISETP.NE.U32.AND P0, PT, R0, 0x1, PT ;  /* 0x000000010000780c */ /* 0x000fe20003f05070 */
[----:B------:R-:W-:-:S04]  /*2b7e0*/  IMAD.MOV.U32 R3, RZ, RZ, -0x1 ;  /* 0xffffffffff037424 */ /* 0x000fc800078e00ff */
[----:B------:R-:W-:Y:S08]  /*2b7f0*/  WARPSYNC R3 ;  /* 0x0000000300007348 */ /* 0x000ff00003800000 */
[----:B------:R-:W-:-:S04]  /*2b800*/  VOTE.ANY R0, PT, !P0 ;  /* 0x0000000000007806 */ /* 0x000fc800040e0100 */
[----:B------:R-:W-:Y:S01]  /*2b810*/  LOP3.LUT R0, R0, R3, RZ, 0xc0, !PT ;  /* 0x0000000300007212 */ /* 0x000fe200078ec0ff */
[----:B------:R-:W-:-:S04]  /*2b820*/  IMAD.MOV.U32 R3, RZ, RZ, 0x0 ;  /* 0x00000000ff037424 */ /* 0x000fc800078e00ff */
[----:B------:R-:W-:Y:S05]  /*2b830*/  RET.REL.NODEC R2 `(_ZN7cutlass13device_kernelIN5flash19enable_sm80_to_sm89INS1_16FlashAttnFwdSm80INS1_25CollectiveMainloopFwdSm80ILi4ELi1ELb0EN4cute5tupleIJNS5_1CILi128EEENS7_ILi80EEENS7_ILi64EEEEEELi64ENS_10bfloat16_tEfNS_4arch4Sm80ELb0ELb1ELb0ELb1ELb1ELb1ELb1ELb1EEENS1_21CollectiveEpilogueFwdINS6_IJS8_SA_S9_EEENS6_IJNS7_ILi1EEESI_SI_EEESC_SE_Li128ELb1ELb1ELb1ELb0EEENS1_36VarlenDynamicPersistentTileSchedulerILi128ELi80ELi128ELi128ELb1ELb1ELb0ELb1ELb0ELb1EEEEEEEEEvNT_6ParamsE) ;  /* 0xfffd47c002007950 */ /* 0x000fea0003c3ffff */
.L_x_3207:
        /* <DEDUP_REMOVED lines=12> */
.L_x_3870:


//--------------------- .text._ZN7cutlass13device_kernelIN5flash19enable_sm80_to_sm89INS1_16FlashAttnFwdSm80INS1_25CollectiveMainloopFwdSm80ILi4ELi1ELb0EN4cute5tupleIJNS5_1CILi128EEENS7_ILi112EEENS7_ILi64EEEEEELi64ENS_10bfloat16_tEfNS_4arch4Sm80ELb1ELb0ELb0ELb0ELb1ELb0ELb1ELb1EEENS1_21CollectiveEpilogueFwdINS6_IJS8_SA_S9_EEENS6_IJNS7_ILi1EEESI_SI_EEESC_SE_Li128ELb0ELb1ELb1ELb0EEENS1_30DynamicPersistentTileSchedulerILi128ELi128ELb1ELb1ELb0EEEEEEEEEvNT_6ParamsE --------------------------
	.section	.text._ZN7cutlass13device_kernelIN5flash19enable_sm80_to_sm89INS1_16FlashAttnFwdSm80INS1_25CollectiveMainloopFwdSm80ILi4ELi1ELb0EN4cute5tupleIJNS5_1CILi128EEENS7_ILi112EEENS7_ILi64EEEEEELi64ENS_10bfloat16_tEfNS_4arch4Sm80ELb1ELb0ELb0ELb0ELb1ELb0ELb1ELb1EEENS1_21CollectiveEpilogueFwdINS6_IJS8_SA_S9_EEENS6_IJNS7_ILi1EEESI_SI_EEESC_SE_Li128ELb0ELb1ELb1ELb0EEENS1_30DynamicPersistentTileSchedulerILi128ELi128ELb1ELb1ELb0EEEEEEEEEvNT_6ParamsE,"ax",@progbits
	.sectioninfo	@"SHI_REGISTERS=255"
	.align	128
.text._ZN7cutlass13device_kernelIN5flash19enable_sm80_to_sm89INS1_16FlashAttnFwdSm80INS1_25CollectiveMainloopFwdSm80ILi4ELi1ELb0EN4cute5tupleIJNS5_1CILi128EEENS7_ILi112EEENS7_ILi64EEEEEELi64ENS_10bfloat16_tEfNS_4arch4Sm80ELb1ELb0ELb0ELb0ELb1ELb0ELb1ELb1EEENS1_21CollectiveEpilogueFwdINS6_IJS8_SA_S9_EEENS6_IJNS7_ILi1EEESI_SI_EEESC_SE_Li128ELb0ELb1ELb1ELb0EEENS1_30DynamicPersistentTileSchedulerILi128ELi128ELb1ELb1ELb0EEEEEEEEEvNT_6ParamsE:
        .type           _ZN7cutlass13device_kernelIN5flash19enable_sm80_to_sm89INS1_16FlashAttnFwdSm80INS1_25CollectiveMainloopFwdSm80ILi4ELi1ELb0EN4cute5tupleIJNS5_1CILi128EEENS7_ILi112EEENS7_ILi64EEEEEELi64ENS_10bfloat16_tEfNS_4arch4Sm80ELb1ELb0ELb0ELb0ELb1ELb0ELb1ELb1EEENS1_21CollectiveEpilogueFwdINS6_IJS8_SA_S9_EEENS6_IJNS7_ILi1EEESI_SI_EEESC_SE_Li128ELb0ELb1ELb1ELb0EEENS1_30DynamicPersistentTileSchedulerILi128ELi128ELb1ELb1ELb0EEEEEEEEEvNT_6ParamsE,@function
        .size           _ZN7cutlass13device_kernelIN5flash19enable_sm80_to_sm89INS1_16FlashAttnFwdSm80INS1_25CollectiveMainloopFwdSm80ILi4ELi1ELb0EN4cute5tupleIJNS5_1CILi128EEENS7_ILi112EEENS7_ILi64EEEEEELi64ENS_10bfloat16_tEfNS_4arch4Sm80ELb1ELb0ELb0ELb0ELb1ELb0ELb1ELb1EEENS1_21CollectiveEpilogueFwdINS6_IJS8_SA_S9_EEENS6_IJNS7_ILi1EEESI_SI_EEESC_SE_Li128ELb0ELb1ELb1ELb0EEENS1_30DynamicPersistentTileSchedulerILi128ELi128ELb1ELb1ELb0EEEEEEEEEvNT_6ParamsE,(.L_x_3875 - _ZN7cutlass13device_kernelIN5flash19enable_sm80_to_sm89INS1_16FlashAttnFwdSm80INS1_25CollectiveMainloopFwdSm80ILi4ELi1ELb0EN4cute5tupleIJNS5_1CILi128EEENS7_ILi112EEENS7_ILi64EEEEEELi64ENS_10bfloat16_tEfNS_4arch4Sm80ELb1ELb0ELb0ELb0ELb1ELb0ELb1ELb1EEENS1_21CollectiveEpilogueFwdINS6_IJS8_SA_S9_EEENS6_IJNS7_ILi1EEESI_SI_EEESC_SE_Li128ELb0ELb1ELb1ELb0EEENS1_30DynamicPersistentTileSchedulerILi128ELi128ELb1ELb1ELb0EEEEEEEEEvNT_6ParamsE)
        .other          _ZN7cutlass13device_kernelIN5flash19enable_sm80_to_sm89INS1_16FlashAttnFwdSm80INS1_25CollectiveMainloopFwdSm80ILi4ELi1ELb0EN4cute5tupleIJNS5_1CILi128EEENS7_ILi112EEENS7_ILi64EEEEEELi64ENS_10bfloat16_tEfNS_4arch4Sm80ELb1ELb0ELb0ELb0ELb1ELb0ELb1ELb1EEENS1_21CollectiveEpilogueFwdINS6_IJS8_SA_S9_EEENS6_IJNS7_ILi1EEESI_SI_EEESC_SE_Li128ELb0ELb1ELb1ELb0EEENS1_30DynamicPersistentTileSchedulerILi128ELi128ELb1ELb1ELb0EEEEEEEEEvNT_6ParamsE,@"STO_CUDA_ENTRY STV_DEFAULT"
_ZN7cutlass13device_kernelIN5flash19enable_sm80_to_sm89INS1_16FlashAttnFwdSm80INS1_25CollectiveMainloopFwdSm80ILi4ELi1ELb0EN4cute5tupleIJNS5_1CILi128EEENS7_ILi112EEENS7_ILi64EEEEEELi64ENS_10bfloat16_tEfNS_4arch4Sm80ELb1ELb0ELb0ELb0ELb1ELb0ELb1ELb1EEENS1_21CollectiveEpilogueFwdINS6_IJS8_SA_S9_EEENS6_IJNS7_ILi1EEESI_SI_EEESC_SE_Li128ELb0ELb1ELb1ELb0EEENS1_30DynamicPersistentTileSchedulerILi128ELi128ELb1ELb1ELb0EEEEEEEEEvNT_6ParamsE:
        /* <DEDUP_REMOVED lines=14> */
[----:B------:R-:W-:Y:S01]  /*00e0*/  ULDC.64 UR8, c[0x0][0x118] ;  /* 0x0000460000087ab9 */ /* 0x000fe20000000a00 */
[----:B------:R-:W-:Y:S01]  /*00f0*/  IMAD.MOV.U32 R228, RZ, RZ, 0x20 ;  /* 0x00000020ffe47424 */ /* 0x000fe200078e00ff */
[CC--:B------:R-:W-:Y:S02]  /*0100*/  LEA.HI R13, R15.reuse, R20.reuse, RZ, 0x3 ;  /* 0x000000140f0d7211 */ /* 0x0c0fe400078f18ff */
[CC--:B------:R-:W-:Y:S02]  /*0110*/  LEA.HI R0, R15.reuse, R20.reuse, RZ, 0x2 ;  /* 0x000000140f007211 */ /* 0x0c0fe400078f10ff */
[----:B------:R-:W-:Y:S02]  /*0120*/  LEA.HI R5, R15, R20, RZ, 0x4 ;  /* 0x000000140f057211 */ /* 0x000fe400078f20ff */
[----:B------:R-:W-:-:S02]  /*0130*/  SHF.R.S32.HI R19, RZ, 0x3, R13 ;  /* 0x00000003ff137819 */ /* 0x000fc4000001140d */
[----:B------:R-:W-:Y:S02]  /*0140*/  LOP3.LUT R3, R13, 0xfffffff8, RZ, 0xc0, !PT ;  /* 0xfffffff80d037812 */ /* 0x000fe400078ec0ff */
[----:B------:R-:W-:Y:S01]  /*0150*/  LOP3.LUT R2, R0, 0xfffffffc, RZ, 0xc0, !PT ;  /* 0xfffffffc00027812 */ /* 0x000fe200078ec0ff */
[----:B------:R-:W-:Y:S01]  /*0160*/  IMAD.SHL.U32 R6, R19, 0x40, RZ ;  /* 0x0000004013067824 */ /* 0x000fe200078e00ff */
[C---:B------:R-:W-:Y:S01]  /*0170*/  LOP3.LUT R0, R5.reuse, 0xfffffff0, RZ, 0xc0, !PT ;  /* 0xfffffff005007812 */ /* 0x040fe200078ec0ff */
[C---:B------:R-:W-:Y:S01]  /*0180*/  IMAD.IADD R9, R20.reuse, 0x1, -R3 ;  /* 0x0000000114097824 */ /* 0x040fe200078e0a03 */
[----:B------:R-:W-:Y:S01]  /*0190*/  SHF.R.S32.HI R4, RZ, 0x4, R5 ;  /* 0x00000004ff047819 */ /* 0x000fe20000011405 */
[----:B------:R-:W-:Y:S01]  /*01a0*/  IMAD.IADD R2, R20, 0x1, -R2 ;  /* 0x0000000114027824 */ /* 0x000fe200078e0a02 */
[----:B------:R-:W-:Y:S01]  /*01b0*/  LOP3.LUT R3, R6, 0x1c0, RZ, 0xc0, !PT ;  /* 0x000001c006037812 */ /* 0x000fe200078ec0ff */
[----:B------:R-:W-:Y:S01]  /*01c0*/  IMAD.IADD R0, R20, 0x1, -R0 ;  /* 0x0000000114007824 */ /* 0x000fe200078e0a00 */
[----:B------:R-:W-:Y:S01]  /*01d0*/  LEA.HI R5, R5, R4, RZ, 0x1 ;  /* 0x0000000405057211 */ /* 0x000fe200078f08ff */
[----:B------:R-:W-:Y:S01]  /*01e0*/  IMAD.SHL.U32 R243, R9, 0x8, RZ ;  /* 0x0000000809f37824 */ /* 0x000fe200078e00ff */
[----:B------:R-:W-:-:S02]  /*01f0*/  LEA.HI R8, R2, R2, RZ, 0x1 ;  /* 0x0000000202087211 */ /* 0x000fc400078f08ff */
[----:B------:R-:W-:Y:S02]  /*0200*/  SHF.R.S32.HI R11, RZ, 0x1f, R0 ;  /* 0x0000001fff0b7819 */ /* 0x000fe40000011400 */
[----:B------:R-:W-:Y:S02]  /*0210*/  LOP3.LUT R6, R3, 0x38, R243, 0xf8, !PT ;  /* 0x0000003803067812 */ /* 0x000fe400078ef8f3 */
[----:B------:R-:W-:Y:S02]  /*0220*/  LOP3.LUT R7, R5, 0xfffffffe, RZ, 0xc0, !PT ;  /* 0xfffffffe05077812 */ /* 0x000fe400078ec0ff */
[----:B------:R-:W-:Y:S02]  /*0230*/  SHF.R.U32.HI R3, RZ, 0x3, R3 ;  /* 0x00000003ff037819 */ /* 0x000fe40000011603 */
[----:B------:R-:W-:Y:S01]  /*0240*/  LEA.HI R11, R11, R0, RZ, 0x3 ;  /* 0x000000000b0b7211 */ /* 0x000fe200078f18ff */
[----:B------:R-:W-:Y:S01]  /*0250*/  IMAD.IADD R12, R4, 0x1, -R7 ;  /* 0x00000001040c7824 */ /* 0x000fe200078e0a07 */
[----:B------:R-:W-:-:S02]  /*0260*/  LOP3.LUT R5, R8, 0x1ffffffe, RZ, 0xc0, !PT ;  /* 0x1ffffffe08057812 */ /* 0x000fc400078ec0ff */
[----:B------:R-:W-:Y:S02]  /*0270*/  LOP3.LUT R10, R6, R3, RZ, 0x3c, !PT ;  /* 0x00000003060a7212 */ /* 0x000fe400078e3cff */
[----:B------:R-:W-:Y:S01]  /*0280*/  LOP3.LUT R3, R11, 0xfffffff8, RZ, 0xc0, !PT ;  /* 0xfffffff80b037812 */ /* 0x000fe200078ec0ff */
[----:B------:R-:W-:Y:S01]  /*0290*/  IMAD.IADD R14, R2, 0x1, -R5 ;  /* 0x00000001020e7824 */ /* 0x000fe200078e0a05 */
[-C--:B------:R-:W-:Y:S01]  /*02a0*/  LEA.HI R5, R15, R20.reuse, RZ, 0x5 ;  /* 0x000000140f057211 */ /* 0x080fe200078f28ff */
[----:B------:R-:W-:Y:S02]  /*02b0*/  IMAD.SHL.U32 R2, R9, 0x40, RZ ;  /* 0x0000004009027824 */ /* 0x000fe400078e00ff */
[----:B------:R-:W-:Y:S01]  /*02c0*/  IMAD.IADD R7, R0, 0x1, -R3 ;  /* 0x0000000100077824 */ /* 0x000fe200078e0a03 */
[----:B------:R-:W-:Y:S02]  /*02d0*/  LEA.HI R3, R15, R20, RZ, 0x6 ;  /* 0x000000140f037211 */ /* 0x000fe400078f30ff */
[----:B------:R-:W-:-:S02]  /*02e0*/  LOP3.LUT R0, R2, 0x1c0, RZ, 0xc0, !PT ;  /* 0x000001c002007812 */ /* 0x000fc400078ec0ff */
[--C-:B------:R-:W-:Y:S01]  /*02f0*/  SHF.R.S32.HI R231, RZ, 0x5, R5.reuse ;  /* 0x00000005ffe77819 */ /* 0x100fe20000011405 */
[----:B------:R-:W-:Y:S01]  /*0300*/  IMAD.SHL.U32 R3, R3, 0x8, RZ ;  /* 0x0000000803037824 */ /* 0x000fe200078e00ff */
[----:B------:R-:W-:Y:S02]  /*0310*/  SHF.R.S32.HI R2, RZ, 0x1f, R5 ;  /* 0x0000001fff027819 */ /* 0x000fe40000011405 */
[----:B------:R-:W-:Y:S02]  /*0320*/  LOP3.LUT R6, R0, 0x8, R13, 0xf8, !PT ;  /* 0x0000000800067812 */ /* 0x000fe400078ef80d */
[----:B------:R-:W-:Y:S02]  /*0330*/  SHF.R.U32.HI R4, RZ, 0x3, R0 ;  /* 0x00000003ff047819 */ /* 0x000fe40000011600 */
[----:B------:R-:W-:Y:S01]  /*0340*/  LEA.HI R0, R2, R231, RZ, 0x2 ;  /* 0x000000e702007211 */ /* 0x000fe200078f10ff */
[----:B------:R-:W-:Y:S01]  /*0350*/  IMAD.SHL.U32 R2, R12, 0x8, RZ ;  /* 0x000000080c027824 */ /* 0x000fe200078e00ff */
[----:B------:R-:W-:Y:S01]  /*0360*/  LOP3.LUT R10, R10, 0x7ffffe00, R3, 0xf8, !PT ;  /* 0x7ffffe000a0a7812 */ /* 0x000fe200078ef803 */
[----:B------:R-:W-:Y:S01]  /*0370*/  IMAD.SHL.U32 R3, R7, 0x40, RZ ;  /* 0x0000004007037824 */ /* 0x000fe200078e00ff */
[----:B------:R-:W-:-:S02]  /*0380*/  LOP3.LUT R0, R0, 0xffffffc, RZ, 0xc0, !PT ;  /* 0x0ffffffc00007812 */ /* 0x000fc400078ec0ff */
[----:B------:R-:W-:Y:S01]  /*0390*/  LOP3.LUT R5, R5, 0xffffffe0, RZ, 0xc0, !PT ;  /* 0xffffffe005057812 */ /* 0x000fe200078ec0ff */
[----:B------:R-:W-:Y:S01]  /*03a0*/  IMAD.SHL.U32 R242, R10, 0x2, RZ ;  /* 0x000000020af27824 */ /* 0x000fe200078e00ff */
[----:B------:R-:W-:Y:S01]  /*03b0*/  LOP3.LUT R13, R6, R4, RZ, 0x3c, !PT ;  /* 0x00000004060d7212 */ /* 0x000fe200078e3cff */
[----:B------:R-:W-:Y:S01]  /*03c0*/  IMAD.SHL.U32 R4, R8, 0x20, RZ ;  /* 0x0000002008047824 */ /* 0x000fe200078e00ff */
[----:B------:R-:W-:Y:S01]  /*03d0*/  LOP3.LUT P3, RZ, R7, 0x2, RZ, 0xc0, !PT ;  /* 0x0000000207ff7812 */ /* 0x000fe2000786c0ff */
[----:B------:R-:W-:Y:S01]  /*03e0*/  IMAD.IADD R8, R231, 0x1, -R0 ;  /* 0x00000001e7087824 */ /* 0x000fe200078e0a00 */
[----:B------:R-:W-:Y:S01]  /*03f0*/  LOP3.LUT R0, R3, 0x1c0, RZ, 0xc0, !PT ;  /* 0x000001c003007812 */ /* 0x000fe200078ec0ff */
[----:B------:R-:W-:Y:S01]  /*0400*/  IMAD.SHL.U32 R3, R11, 0x40, RZ ;  /* 0x000000400b037824 */ /* 0x000fe200078e00ff */
[----:B------:R-:W-:Y:S01]  /*0410*/  LOP3.LUT R4, R4, 0xffffffc0, RZ, 0xc0, !PT ;  /* 0xffffffc004047812 */ /* 0x000fe200078ec0ff */
[----:B------:R-:W-:Y:S01]  /*0420*/  IMAD.IADD R18, R20, 0x1, -R5 ;  /* 0x0000000114127824 */ /* 0x000fe200078e0a05 */
[----:B------:R-:W-:-:S02]  /*0430*/  LOP3.LUT R2, R0, 0x8, R2, 0xf8, !PT ;  /* 0x0000000800027812 */ /* 0x000fc400078ef802 */
[----:B------:R-:W-:Y:S01]  /*0440*/  SHF.R.U32.HI R0, RZ, 0x3, R0 ;  /* 0x00000003ff007819 */ /* 0x000fe20000011600 */
[----:B------:R-:W-:Y:S01]  /*0450*/  IMAD R4, R14, 0x8, R4 ;  /* 0x000000080e047824 */ /* 0x000fe200078e0204 */
[----:B------:R-:W-:Y:S02]  /*0460*/  LOP3.LUT R3, R3, 0xfffffe00, RZ, 0xc0, !PT ;  /* 0xfffffe0003037812 */ /* 0x000fe400078ec0ff */
[----:B------:R-:W-:Y:S02]  /*0470*/  SHF.R.S32.HI R6, RZ, 0x1f, R18 ;  /* 0x0000001fff067819 */ /* 0x000fe40000011412 */
[----:B------:R-:W-:Y:S01]  /*0480*/  LOP3.LUT R225, R2, R0, RZ, 0x3c, !PT ;  /* 0x0000000002e17212 */ /* 0x000fe200078e3cff */
[----:B------:R-:W-:Y:S01]  /*0490*/  IMAD R231, R231, 0x400, R3 ;  /* 0x00000400e7e77824 */ /* 0x000fe200078e0203 */
[----:B------:R-:W-:Y:S01]  /*04a0*/  LEA.HI R6, R6, R18, RZ, 0x2 ;  /* 0x0000001206067211 */ /* 0x000fe200078f10ff */
[----:B------:R-:W-:Y:S01]  /*04b0*/  IMAD R0, R12, 0x200, R13 ;  /* 0x000002000c007824 */ /* 0x000fe200078e020d */
[----:B------:R-:W-:Y:S01]  /*04c0*/  LOP3.LUT P0, RZ, R7, 0x4, RZ, 0xc0, !PT ;  /* 0x0000000407ff7812 */ /* 0x000fe2000780c0ff */
[----:B------:R-:W-:Y:S01]  /*04d0*/  IMAD.IADD R231, R231, 0x1, R225 ;  /* 0x00000001e7e77824 */ /* 0x000fe200078e02e1 */
[----:B------:R-:W-:-:S02]  /*04e0*/  SHF.R.S32.HI R5, RZ, 0x2, R6 ;  /* 0x00000002ff057819 */ /* 0x000fc40000011406 */
[----:B------:R-:W-:Y:S02]  /*04f0*/  LOP3.LUT R225, R225, R3, RZ, 0xfc, !PT ;  /* 0x00000003e1e17212 */ /* 0x000fe400078efcff */
[----:B------:R-:W-:Y:S01]  /*0500*/  LOP3.LUT R2, R6, 0x7ffffffc, RZ, 0xc0, !PT ;  /* 0x7ffffffc06027812 */ /* 0x000fe200078ec0ff */
[----:B------:R-:W-:Y:S01]  /*0510*/  IMAD R17, R8, 0x10, R5 ;  /* 0x0000001008117824 */ /* 0x000fe200078e0205 */
[----:B------:R-:W-:Y:S02]  /*0520*/  LEA.HI R3, R15, R20, RZ, 0x7 ;  /* 0x000000140f037211 */ /* 0x000fe400078f38ff */
[----:B------:R-:W-:Y:S01]  /*0530*/  LEA R224, R0, 0x3900, 0x1 ;  /* 0x0000390000e07811 */ /* 0x000fe200078e08ff */
[----:B------:R-:W-:Y:S01]  /*0540*/  IMAD.IADD R2, R18, 0x1, -R2 ;  /* 0x0000000112027824 */ /* 0x000fe200078e0a02 */
[----:B------:R-:W-:Y:S01]  /*0550*/  SHF.R.S32.HI R5, RZ, 0x7, R3 ;  /* 0x00000007ff057819 */ /* 0x000fe20000011403 */
[----:B------:R-:W-:Y:S01]  /*0560*/  IMAD R3, R9, 0x10, R19 ;  /* 0x0000001009037824 */ /* 0x000fe200078e0213 */
[----:B------:R-:W-:Y:S01]  /*0570*/  STL [R1+0x9c], R17 ;  /* 0x00009c1101007387 */ /* 0x000fe20000100800 */
[----:B------:R-:W-:Y:S01]  /*0580*/  IMAD.SHL.U32 R8, R2, 0x2, RZ ;  /* 0x0000000202087824 */ /* 0x000fe200078e00ff */
[----:B------:R-:W-:-:S02]  /*0590*/  SHF.R.S32.HI R5, RZ, 0x1f, R243 ;  /* 0x0000001fff057819 */ /* 0x000fc400000114f3 */
[----:B------:R-:W-:Y:S01]  /*05a0*/  STL [R1+0x74], R16 ;  /* 0x0000741001007387 */ /* 0x000fe20000100800 */
[----:B------:R-:W-:Y:S02]  /*05b0*/  R2P PR, R9, 0x6 ;  /* 0x0000000609007804 */ /* 0x000fe40000000000 */
[----:B------:R-:W-:Y:S01]  /*05c0*/  SHF.R.S32.HI R0, RZ, 0x1f, R8 ;  /* 0x0000001fff007819 */ /* 0x000fe20000011408 */
[----:B------:R1:W-:Y:S01]  /*05d0*/  STL [R1+0x14], R3 ;  /* 0x0000140301007387 */ /* 0x0003e20000100800 */
[C---:B------:R-:W-:Y:S02]  /*05e0*/  IADD3 R7, R8.reuse, 0x8, RZ ;  /* 0x0000000808077810 */ /* 0x040fe40007ffe0ff */
[C---:B------:R-:W-:Y:S02]  /*05f0*/  IADD3 R6, R8.reuse, 0x10, RZ ;  /* 0x0000001008067810 */ /* 0x040fe40007ffe0ff */
[C---:B------:R-:W-:Y:S02]  /*0600*/  IADD3 R5, R8.reuse, 0x18, RZ ;  /* 0x0000001808057810 */ /* 0x040fe40007ffe0ff */
[----:B------:R-:W-:-:S02]  /*0610*/  IADD3 R2, R8, 0x30, RZ ;  /* 0x0000003008027810 */ /* 0x000fc40007ffe0ff */
[C---:B------:R-:W-:Y:S02]  /*0620*/  SEL R227, R226.reuse, 0xffffffc0, !P2 ;  /* 0xffffffc0e2e37807 */ /* 0x040fe40005000000 */
[----:B------:R-:W-:Y:S02]  /*0630*/  SEL R226, R226, 0xffffffc0, !P0 ;  /* 0xffffffc0e2e27807 */ /* 0x000fe40004000000 */
[----:B------:R-:W-:Y:S01]  /*0640*/  LEA R231, R231, 0x7100, 0x1 ;  /* 0x00007100e7e77811 */ /* 0x000fe200078e08ff */
[----:B------:R-:W-:Y:S01]  /*0650*/  IMAD.IADD R230, R224, 0x1, R227 ;  /* 0x00000001e0e67824 */ /* 0x000fe200078e02e3 */
[----:B------:R-:W-:Y:S02]  /*0660*/  LEA R225, R225, 0x100, 0x1 ;  /* 0x00000100e1e17811 */ /* 0x000fe400078e08ff */
[----:B------:R-:W-:Y:S01]  /*0670*/  SEL R228, R228, 0xffffffe0, !P3 ;  /* 0xffffffe0e4e47807 */ /* 0x000fe20005800000 */
[C---:B------:R-:W-:Y:S01]  /*0680*/  IMAD.IADD R232, R231.reuse, 0x1, R226 ;  /* 0x00000001e7e87824 */ /* 0x040fe200078e02e2 */
[----:B------:R-:W-:Y:S01]  /*0690*/  IADD3 R235, R224, 0x20, RZ ;  /* 0x00000020e0eb7810 */ /* 0x000fe20007ffe0ff */
[----:B------:R-:W-:Y:S01]  /*06a0*/  IMAD.IADD R226, R226, 0x1, R225 ;  /* 0x00000001e2e27824 */ /* 0x000fe200078e02e1 */
[----:B------:R-:W-:Y:S01]  /*06b0*/  @P1 IADD3 R235, R224, -0x20, RZ ;  /* 0xffffffe0e0eb1810 */ /* 0x000fe20007ffe0ff */
[----:B------:R-:W-:-:S02]  /*06c0*/  IMAD.IADD R234, R231, 0x1, R228 ;  /* 0x00000001e7ea7824 */ /* 0x000fc400078e02e4 */
[----:B------:R-:W-:Y:S01]  /*06d0*/  IMAD.IADD R229, R228, 0x1, R225 ;  /* 0x00000001e4e57824 */ /* 0x000fe200078e02e1 */
[----:B------:R-:W-:Y:S01]  /*06e0*/  IADD3 R241, R235, 0x800, RZ ;  /* 0x00000800ebf17810 */ /* 0x000fe20007ffe0ff */
[----:B-1----:R-:W-:Y:S01]  /*06f0*/  IMAD.IADD R3, R17, 0x1, R4 ;  /* 0x0000000111037824 */ /* 0x002fe200078e0204 */
[----:B------:R-:W-:Y:S01]  /*0700*/  IADD3 R4, R8, 0x20, RZ ;  /* 0x0000002008047810 */ /* 0x000fe20007ffe0ff */
[C---:B------:R-:W-:Y:S01]  /*0710*/  IMAD.IADD R233, R228.reuse, 0x1, R232 ;  /* 0x00000001e4e97824 */ /* 0x040fe200078e02e8 */
[----:B------:R-:W-:Y:S01]  /*0720*/  IADD3 R240, R235, 0x1000, RZ ;  /* 0x00001000ebf07810 */ /* 0x000fe20007ffe0ff */
[----:B------:R-:W-:Y:S01]  /*0730*/  IMAD.IADD R227, R227, 0x1, R235 ;  /* 0x00000001e3e37824 */ /* 0x000fe200078e02eb */
[----:B------:R1:W-:Y:S01]  /*0740*/  STL [R1+0x98], R3 ;  /* 0x0000980301007387 */ /* 0x0003e20000100800 */
[C---:B------:R-:W-:Y:S01]  /*0750*/  IADD3 R239, R235.reuse, 0x1800, RZ ;  /* 0x00001800ebef7810 */ /* 0x040fe20007ffe0ff */
[----:B------:R-:W-:Y:S01]  /*0760*/  IMAD.IADD R228, R228, 0x1, R226 ;  /* 0x00000001e4e47824 */ /* 0x000fe200078e02e2 */
[C---:B------:R-:W-:Y:S01]  /*0770*/  IADD3 R238, R235.reuse, 0x2000, RZ ;  /* 0x00002000ebee7810 */ /* 0x040fe20007ffe0ff */
[----:B------:R-:W-:Y:S01]  /*0780*/  STL [R1+0x44], R8 ;  /* 0x0000440801007387 */ /* 0x000fe20000100800 */
[----:B------:R-:W-:-:S02]  /*0790*/  IADD3 R237, R235, 0x2800, RZ ;  /* 0x00002800ebed7810 */ /* 0x000fc40007ffe0ff */
[----:B------:R-:W-:Y:S01]  /*07a0*/  IADD3 R236, R235, 0x3000, RZ ;  /* 0x00003000ebec7810 */ /* 0x000fe20007ffe0ff */
[----:B------:R2:W-:Y:S04]  /*07b0*/  STL [R1+0x94], R0 ;  /* 0x0000940001007387 */ /* 0x0005e80000100800 */
[----:B------:R3:W-:Y:S04]  /*07c0*/  STL [R1+0x6c], R7 ;  /* 0x00006c0701007387 */ /* 0x0007e80000100800 */
[----:B------:R4:W-:Y:S04]  /*07d0*/  STL [R1+0x68], R6 ;  /* 0x0000680601007387 */ /* 0x0009e80000100800 */
[----:B------:R5:W-:Y:S04]  /*07e0*/  STL [R1+0x64], R5 ;  /* 0x0000640501007387 */ /* 0x000be80000100800 */
[----:B------:R5:W-:Y:S01]  /*07f0*/  STL [R1+0x54], R4 ;  /* 0x0000540401007387 */ /* 0x000be20000100800 */
[----:B-1----:R-:W-:-:S05]  /*0800*/  IADD3 R3, R8, 0x28, RZ ;  /* 0x0000002808037810 */ /* 0x002fca0007ffe0ff */
[----:B------:R1:W-:Y:S01]  /*0810*/  STL [R1+0x60], R3 ;  /* 0x0000600301007387 */ /* 0x0003e20000100800 */
[----:B--2---:R-:W-:-:S03]  /*0820*/  IADD3 R0, R8, 0x38, RZ ;  /* 0x0000003808007810 */ /* 0x004fc60007ffe0ff */
[----:B------:R2:W-:Y:S01]  /*0830*/  STL [R1+0x5c], R2 ;  /* 0x00005c0201007387 */ /* 0x0005e20000100800 */
[----:B---3--:R-:W-:-:S03]  /*0840*/  SHF.R.S32.HI R7, RZ, 0x1f, R7 ;  /* 0x0000001fff077819 */ /* 0x008fc60000011407 */
[----:B------:R3:W-:Y:S01]  /*0850*/  STL [R1+0x58], R0 ;  /* 0x0000580001007387 */ /* 0x0007e20000100800 */
[----:B----4-:R-:W-:-:S03]  /*0860*/  SHF.R.S32.HI R6, RZ, 0x1f, R6 ;  /* 0x0000001fff067819 */ /* 0x010fc60000011406 */
[----:B------:R4:W-:Y:S01]  /*0870*/  STL [R1+0x90], R7 ;  /* 0x0000900701007387 */ /* 0x0009e20000100800 */
[----:B-----5:R-:W-:-:S03]  /*0880*/  SHF.R.S32.HI R5, RZ, 0x1f, R5 ;  /* 0x0000001fff057819 */ /* 0x020fc60000011405 */
[----:B------:R4:W-:Y:S01]  /*0890*/  STL [R1+0x8c], R6 ;  /* 0x00008c0601007387 */ /* 0x0009e20000100800 */
[----:B------:R-:W-:-:S03]  /*08a0*/  SHF.R.S32.HI R4, RZ, 0x1f, R4 ;  /* 0x0000001fff047819 */ /* 0x000fc60000011404 */
[----:B------:R4:W-:Y:S04]  /*08b0*/  STL [R1+0x88], R5 ;  /* 0x0000880501007387 */ /* 0x0009e80000100800 */
[----:B------:R4:W-:Y:S01]  /*08c0*/  STL [R1+0x84], R4 ;  /* 0x0000840401007387 */ /* 0x0009e20000100800 */
[----:B-1----:R-:W-:Y:S02]  /*08d0*/  SHF.R.S32.HI R3, RZ, 0x1f, R3 ;  /* 0x0000001fff037819 */ /* 0x002fe40000011403 */
[----:B--2---:R-:W-:-:S03]  /*08e0*/  SHF.R.S32.HI R2, RZ, 0x1f, R2 ;  /* 0x0000001fff027819 */ /* 0x004fc60000011402 */
[----:B------:R4:W-:Y:S01]  /*08f0*/  STL [R1+0x80], R3 ;  /* 0x0000800301007387 */ /* 0x0009e20000100800 */
[----:B---3--:R-:W-:-:S03]  /*0900*/  SHF.R.S32.HI R0, RZ, 0x1f, R0 ;  /* 0x0000001fff007819 */ /* 0x008fc60000011400 */
[----:B------:R4:W-:Y:S04]  /*0910*/  STL [R1+0x7c], R2 ;  /* 0x00007c0201007387 */ /* 0x0009e80000100800 */
[----:B------:R4:W-:Y:S02]  /*0920*/  STL [R1+0x78], R0 ;  /* 0x0000780001007387 */ /* 0x0009e40000100800 */
.L_x_3285:
[----:B----4-:R-:W2:Y:S01]  /*0930*/  LDL R4, [R1+0x74] ;  /* 0x0000740001047983 */ /* 0x010ea20000100800 */
        /* <DEDUP_REMOVED lines=11> */
[----:B------:R-:W-:-:S04]  /*09f0*/  MOV R0, c[0x0][0x56c] ;  /* 0x00015b0000007a02 */ /* 0x000fc80000000f00 */
[----:B------:R-:W-:Y:S02]  /*0a00*/  ISETP.NE.AND P0, PT, R0, 0x1, PT ;  /* 0x000000010000780c */ /* 0x000fe40003f05270 */
[----:B------:R-:W-:-:S11]  /*0a10*/  MOV R0, R2 ;  /* 0x0000000200007202 */ /* 0x000fd60000000f00 */
[----:B------:R-:W-:-:S05]  /*0a20*/  @P0 IMAD.HI.U32 R4, R2, c[0x0][0x570], RZ ;  /* 0x00015c0002040a27 */ /* 0x000fca00078e00ff */
[----:B------:R-:W-:-:S05]  /*0a30*/  @P0 SHF.R.U32.HI R0, RZ, c[0x0][0x574], R4 ;  /* 0x00015d00ff000a19 */ /* 0x000fca0000011604 */
[----:B------:R-:W-:Y:S01]  /*0a40*/  IMAD R4, R0, c[0x0][0x56c], RZ ;  /* 0x00015b0000047a24 */ /* 0x000fe200078e02ff */
[----:B------:R-:W-:Y:S05]  /*0a50*/  BRA `(.L_x_3210) ;  /* 0x0000006000007947 */ /* 0x000fea0003800000 */
.L_x_3209:
[----:B------:R-:W-:-:S04]  /*0a60*/  MOV R0, c[0x0][0x554] ;  /* 0x0001550000007a02 */ /* 0x000fc80000000f00 */
[----:B------:R-:W-:Y:S02]  /*0a70*/  ISETP.NE.AND P0, PT, R0, 0x1, PT ;  /* 0x000000010000780c */ /* 0x000fe40003f05270 */
[----:B------:R-:W-:-:S11]  /*0a80*/  MOV R0, R2 ;  /* 0x0000000200007202 */ /* 0x000fd60000000f00 */
[----:B------:R-:W-:-:S05]  /*0a90*/  @P0 IMAD.HI.U32 R4, R2, c[0x0][0x558], RZ ;  /* 0x0001560002040a27 */ /* 0x000fca00078e00ff */
[----:B------:R-:W-:-:S05]  /*0aa0*/  @P0 SHF.R.U32.HI R0, RZ, c[0x0][0x55c], R4 ;  /* 0x00015700ff000a19 */ /* 0x000fca0000011604 */
[----:B------:R-:W-:Y:S02]  /*0ab0*/  IMAD R4, R0, c[0x0][0x554], RZ ;  /* 0x0001550000047a24 */ /* 0x000fe400078e02ff */
.L_x_3210:
[----:B------:R-:W-:Y:S05]  /*0ac0*/  BSYNC B0 ;  /* 0x0000000000007941 */ /* 0x000fea0003800000 */
.L_x_3208:
[----:B------:R-:W-:Y:S01]  /*0ad0*/  IMAD.MOV.U32 R5, RZ, RZ, c[0x0][0x548] ;  /* 0x00015200ff057624 */ /* 0x000fe200078e00ff */
[----:B------:R-:W-:Y:S01]  /*0ae0*/  ISETP.NE.U32.AND P0, PT, RZ, c[0x0][0x370], PT ;  /* 0x0000dc00ff007a0c */ /* 0x000fe20003f05070 */
[----:B------:R-:W-:Y:S02]  /*0af0*/  IMAD.IADD R4, R2, 0x1, -R4 ;  /* 0x0000000102047824 */ /* 0x000fe400078e0a04 */
[----:B------:R-:W-:Y:S01]  /*0b00*/  IMAD.MOV.U32 R6, RZ, RZ, RZ ;  /* 0x000000ffff067224 */ /* 0x000fe200078e00ff */
        /* <DEDUP_REMOVED lines=8> */
[----:B------:R-:W-:Y:S01]  /*0b90*/  MOV R14, R0 ;  /* 0x00000000000e7202 */ /* 0x000fe20000000f00 */
[----:B------:R-:W-:Y:S04]  /*0ba0*/  STL [R1+0x48], R11 ;  /* 0x0000480b01007387 */ /* 0x000fe80000100800 */
[----:B------:R1:W2:Y:S01]  /*0bb0*/  @P0 LDG.E R6, [R2.64] ;  /* 0x0000000802060981 */ /* 0x0002a2000c1e1900 */
[----:B------:R-:W-:Y:S01]  /*0bc0*/  MOV R4, c[0x0][0x168] ;  /* 0x00005a0000047a02 */ /* 0x000fe20000000f00 */
[----:B------:R-:W-:Y:S03]  /*0bd0*/  BSSY B0, `(.L_x_3211) ;  /* 0x0000045000007945 */ /* 0x000fe60003800000 */
[----:B------:R-:W-:Y:S01]  /*0be0*/  IADD3 R4, -R4, 0x70, RZ ;  /* 0x0000007004047810 */ /* 0x000fe20007ffe1ff */
[----:B-1----:R-:W-:-:S05]  /*0bf0*/  IMAD.MOV.U32 R2, RZ, RZ, c[0x0][0x53c] ;  /* 0x00014f00ff027624 */ /* 0x002fca00078e00ff */
[----:B------:R-:W-:Y:S02]  /*0c00*/  ISETP.NE.AND P0, PT, R2, 0x1, PT ;  /* 0x000000010200780c */ /* 0x000fe40003f05270 */
[----:B------:R-:W-:-:S11]  /*0c10*/  LOP3.LUT R2, R0, 0x1ffffff, RZ, 0x3c, !PT ;  /* 0x01ffffff00027812 */ /* 0x000fd600078e3cff */
[----:B------:R-:W-:Y:S01]  /*0c20*/  @P0 IMAD.HI.U32 R3, R0, c[0x0][0x540], RZ ;  /* 0x0001500000030a27 */ /* 0x000fe200078e00ff */
[----:B------:R-:W-:-:S03]  /*0c30*/  IADD3 R0, R2, c[0x0][0x53c], RZ ;  /* 0x00014f0002007a10 */ /* 0x000fc60007ffe0ff */
[----:B------:R-:W-:Y:S01]  /*0c40*/  IMAD.MOV.U32 R2, RZ, RZ, c[0x0][0x2c4] ;  /* 0x0000b100ff027624 */ /* 0x000fe200078e00ff */
[----:B------:R-:W-:Y:S01]  /*0c50*/  @P0 SHF.R.U32.HI R14, RZ, c[0x0][0x544], R3 ;  /* 0x00015100ff0e0a19 */ /* 0x000fe20000011603 */
[----:B------:R-:W-:-:S03]  /*0c60*/  IMAD.MOV.U32 R3, RZ, RZ, c[0x0][0x2ac] ;  /* 0x0000ab00ff037624 */ /* 0x000fc600078e00ff */
[----:B------:R-:W-:Y:S01]  /*0c70*/  ISETP.NE.AND P2, PT, R2, 0x1, PT ;  /* 0x000000010200780c */ /* 0x000fe20003f45270 */
[----:B------:R-:W-:Y:S01]  /*0c80*/  IMAD R0, R14, c[0x0][0x53c], R0 ;  /* 0x00014f000e007a24 */ /* 0x000fe200078e0200 */
[----:B------:R-:W-:Y:S01]  /*0c90*/  STL [R1+0x50], R14 ;  /* 0x0000500e01007387 */ /* 0x000fe20000100800 */
[C---:B------:R-:W-:Y:S02]  /*0ca0*/  IMAD R5, R3.reuse, c[0x0][0x1d0], RZ ;  /* 0x0000740003057a24 */ /* 0x040fe400078e02ff */
[----:B------:R-:W-:Y:S02]  /*0cb0*/  IMAD.SHL.U32 R13, R0, 0x80, RZ ;  /* 0x00000080000d7824 */ /* 0x000fe400078e00ff */
[----:B------:R-:W-:Y:S01]  /*0cc0*/  IMAD R3, R3, c[0x0][0x1d0], R4 ;  /* 0x0000740003037a24 */ /* 0x000fe200078e0204 */
[----:B------:R-:W-:Y:S02]  /*0cd0*/  IADD3 R5, R5, 0x6f, RZ ;  /* 0x0000006f05057810 */ /* 0x000fe40007ffe0ff */
[----:B------:R-:W-:Y:S01]  /*0ce0*/  IADD3 R0, R13, 0x7f, RZ ;  /* 0x0000007f0d007810 */ /* 0x000fe20007ffe0ff */
[----:B------:R-:W-:Y:S01]  /*0cf0*/  STL [R1+0x70], R13 ;  /* 0x0000700d01007387 */ /* 0x000fe20000100800 */
[----:B------:R-:W-:-:S03]  /*0d00*/  MOV R4, RZ ;  /* 0x000000ff00047202 */ /* 0x000fc60000000f00 */
[----:B------:R-:W-:-:S04]  /*0d10*/  @P2 IMAD.HI.U32 R2, R0, c[0x0][0x2c8], RZ ;  /* 0x0000b20000022a27 */ /* 0x000fc800078e00ff */
[----:B------:R-:W-:Y:S01]  /*0d20*/  IMAD.HI R4, R5, -0x6db6db6d, R4 ;  /* 0x9249249305047827 */ /* 0x000fe200078e0204 */
[----:B------:R-:W-:-:S03]  /*0d30*/  @P2 SHF.R.U32.HI R0, RZ, c[0x0][0x2cc], R2 ;  /* 0x0000b300ff002a19 */ /* 0x000fc60000011602 */
[----:B------:R-:W-:Y:S02]  /*0d40*/  IMAD.MOV.U32 R2, RZ, RZ, RZ ;  /* 0x000000ffff027224 */ /* 0x000fe400078e00ff */
[----:B------:R-:W-:Y:S01]  /*0d50*/  IMAD.IADD R3, R3, 0x1, R0 ;  /* 0x0000000103037824 */ /* 0x000fe200078e0200 */
[----:B------:R-:W-:-:S03]  /*0d60*/  SHF.R.U32.HI R0, RZ, 0x1f, R4 ;  /* 0x0000001fff007819 */ /* 0x000fc60000011604 */
[----:B------:R-:W-:Y:S01]  /*0d70*/  IMAD.HI R2, R3, -0x6db6db6d, R2 ;  /* 0x9249249303027827 */ /* 0x000fe200078e0202 */
[----:B------:R-:W-:-:S03]  /*0d80*/  LEA.HI.SX32 R4, R4, R0, 0x1a ;  /* 0x0000000004047211 */ /* 0x000fc600078fd2ff */
[----:B------:R-:W-:-:S04]  /*0d90*/  IMAD.MOV R0, RZ, RZ, -R11 ;  /* 0x000000ffff007224 */ /* 0x000fc800078e0a0b */
[----:B------:R-:W-:Y:S01]  /*0da0*/  IMAD R12, R0, c[0x0][0x548], R7 ;  /* 0x00015200000c7a24 */ /* 0x000fe200078e0207 */
[----:B--2---:R1:W-:Y:S04]  /*0db0*/  STL [R1+0x1c], R6 ;  /* 0x00001c0601007387 */ /* 0x0043e80000100800 */
[----:B------:R2:W-:Y:S01]  /*0dc0*/  STL [R1+0x4c], R12 ;  /* 0x00004c0c01007387 */ /* 0x0005e20000100800 */
[----:B-1----:R-:W-:-:S04]  /*0dd0*/  SHF.R.U32.HI R6, RZ, 0x1f, R2 ;  /* 0x0000001fff067819 */ /* 0x002fc80000011602 */
[----:B------:R-:W-:Y:S02]  /*0de0*/  LEA.HI.SX32 R6, R2, R6, 0x1a ;  /* 0x0000000602067211 */ /* 0x000fe400078fd2ff */
[----:B------:R-:W-:Y:S02]  /*0df0*/  MOV R2, RZ ;  /* 0x000000ff00027202 */ /* 0x000fe40000000f00 */
[----:B------:R-:W-:-:S04]  /*0e00*/  IMNMX R6, R4, R6, PT ;  /* 0x0000000604067217 */ /* 0x000fc80003800200 */
[----:B------:R-:W-:-:S13]  /*0e10*/  ISETP.GE.AND P0, PT, R6, 0x1, PT ;  /* 0x000000010600780c */ /* 0x000fda0003f06270 */
[----:B------:R-:W-:Y:S05]  /*0e20*/  @!P0 BRA `(.L_x_3212) ;  /* 0x000001f000008947 */ /* 0x000fea0003800000 */
[----:B--2---:R-:W-:-:S04]  /*0e30*/  SHF.R.U32.HI R0, RZ, 0x10, R14 ;  /* 0x00000010ff007819 */ /* 0x004fc8000001160e */
[----:B------:R-:W-:-:S04]  /*0e40*/  ISETP.NE.AND P0, PT, R0, RZ, PT ;  /* 0x000000ff0000720c */ /* 0x000fc80003f05270 */
[----:B------:R-:W-:-:S04]  /*0e50*/  SEL R0, R0, c[0x0][0x338], P0 ;  /* 0x0000ce0000007a07 */ /* 0x000fc80000000000 */
[-C--:B------:R-:W-:Y:S02]  /*0e60*/  IABS R3, R0.reuse ;  /* 0x0000000000037213 */ /* 0x080fe40000000000 */
[----:B------:R-:W-:Y:S02]  /*0e70*/  IADD3 R7, R0, -0x1, R6 ;  /* 0xffffffff00077810 */ /* 0x000fe40007ffe006 */
[----:B------:R-:W1:Y:S02]  /*0e80*/  I2F.RP R4, R3 ;  /* 0x0000000300047306 */ /* 0x000e640000209400 */
[----:B------:R-:W-:Y:S02]  /*0e90*/  IABS R10, R7 ;  /* 0x00000007000a7213 */ /* 0x000fe40000000000 */
[----:B------:R-:W-:-:S04]  /*0ea0*/  LOP3.LUT R7, R7, R0, RZ, 0x3c, !PT ;  /* 0x0000000007077212 */ /* 0x000fc800078e3cff */
[----:B------:R-:W-:Y:S01]  /*0eb0*/  ISETP.GE.AND P0, PT, R7, RZ, PT ;  /* 0x000000ff0700720c */ /* 0x000fe20003f06270 */
[----:B-1----:R-:W1:Y:S02]  /*0ec0*/  MUFU.RCP R4, R4 ;  /* 0x0000000400047308 */ /* 0x002e640000001000 */
[----:B-1----:R-:W-:-:S06]  /*0ed0*/  IADD3 R4, R4, 0xffffffe, RZ ;  /* 0x0ffffffe04047810 */ /* 0x002fcc0007ffe0ff */
[----:B------:R-:W1:Y:S02]  /*0ee0*/  F2I.FTZ.U32.TRUNC.NTZ R5, R4 ;  /* 0x0000000400057305 */ /* 0x000e64000021f000 */
[----:B-1----:R-:W-:Y:S02]  /*0ef0*/  IMAD.MOV R2, RZ, RZ, -R5 ;  /* 0x000000ffff027224 */ /* 0x002fe400078e0a05 */
[----:B------:R-:W-:Y:S02]  /*0f00*/  IMAD.MOV.U32 R4, RZ, RZ, RZ ;  /* 0x000000ffff047224 */ /* 0x000fe400078e00ff */
        /* <DEDUP_REMOVED lines=16> */
[----:B------:R-:W-:Y:S02]  /*1010*/  @!P1 LOP3.LUT R2, RZ, R0, RZ, 0x33, !PT ;  /* 0x00000000ff029212 */ /* 0x000fe400078e33ff */
.L_x_3212:
[----:B--2---:R-:W-:Y:S05]  /*1020*/  BSYNC B0 ;  /* 0x0000000000007941 */ /* 0x004fea0003800000 */
.L_x_3211:
[----:B------:R-:W-:Y:S01]  /*1030*/  LOP3.LUT R0, R14, 0xffff, RZ, 0xc0, !PT ;  /* 0x0000ffff0e007812 */ /* 0x000fe200078ec0ff */
[----:B------:R-:W-:Y:S01]  /*1040*/  CS2R R20, SRZ ;  /* 0x0000000000147805 */ /* 0x000fe2000001ff00 */
[----:B------:R-:W-:Y:S01]  /*1050*/  CS2R R22, SRZ ;  /* 0x0000000000167805 */ /* 0x000fe2000001ff00 */
[----:B------:R-:W-:Y:S01]  /*1060*/  CS2R R126, SRZ ;  /* 0x00000000007e7805 */ /* 0x000fe2000001ff00 */
[----:B------:R-:W-:Y:S01]  /*1070*/  CS2R R124, SRZ ;  /* 0x00000000007c7805 */ /* 0x000fe2000001ff00 */
        /* <DEDUP_REMOVED lines=37> */
[----:B-1----:R-:W-:-:S04]  /*12d0*/  ISETP.NE.U32.AND P0, PT, RZ, c[0x0][0x340], PT ;  /* 0x0000d000ff007a0c */ /* 0x002fc80003f05070 */
[----:B------:R-:W-:-:S13]  /*12e0*/  ISETP.NE.AND.EX P0, PT, RZ, c[0x0][0x344], PT, P0 ;  /* 0x0000d100ff007a0c */ /* 0x000fda0003f05300 */
[----:B------:R-:W-:Y:S05]  /*12f0*/  @!P0 BRA `(.L_x_3214) ;  /* 0x0000004000008947 */ /* 0x000fea0003800000 */
[----:B------:R-:W-:-:S05]  /*1300*/  MOV R2, 0x4 ;  /* 0x0000000400027802 */ /* 0x000fca0000000f00 */
[----:B------:R-:W-:-:S05]  /*1310*/  IMAD.WIDE R2, R11, R2, c[0x0][0x340] ;  /* 0x0000d0000b027625 */ /* 0x000fca00078e0202 */
[----:B------:R1:W5:Y:S01]  /*1320*/  LDG.E R8, [R2.64] ;  /* 0x0000000802087981 */ /* 0x000362000c1e1900 */
[----:B------:R-:W-:Y:S05]  /*1330*/  BRA `(.L_x_3215) ;  /* 0x0000001000007947 */ /* 0x000fea0003800000 */
.L_x_3214:
[----:B------:R-:W-:Y:S02]  /*1340*/  MOV R8, R11 ;  /* 0x0000000b00087202 */ /* 0x000fe40000000f00 */
.L_x_3215:
[----:B------:R-:W2:Y:S01]  /*1350*/  LDL R0, [R1+0x14] ;  /* 0x0000140001007983 */ /* 0x000ea20000100800 */
[----:B------:R-:W-:Y:S01]  /*1360*/  SHF.R.S32.HI R78, RZ, 0x1f, R12 ;  /* 0x0000001fff4e7819 */ /* 0x000fe2000001140c */
[----:B-1----:R-:W-:Y:S01]  /*1370*/  IMAD.WIDE.U32 R2, R12, c[0x0][0x1b8], RZ ;  /* 0x00006e000c027a25 */ /* 0x002fe200078e00ff */
[----:B------:R-:W-:Y:S02]  /*1380*/  SHF.R.S32.HI R6, RZ, 0x1f, R11 ;  /* 0x0000001fff067819 */ /* 0x000fe4000001140b */
[----:B------:R-:W-:Y:S01]  /*1390*/  ISETP.GE.AND P3, PT, R243, c[0x0][0x198], PT ;  /* 0x00006600f3007a0c */ /* 0x000fe20003f66270 */
[----:B------:R-:W-:Y:S01]  /*13a0*/  IMAD R5, R78, c[0x0][0x1b8], RZ ;  /* 0x00006e004e057a24 */ /* 0x000fe200078e02ff */
[----:B------:R-:W-:Y:S01]  /*13b0*/  IADD3 R178, R245, -0x1, RZ ;  /* 0xfffffffff5b27810 */ /* 0x000fe20007ffe0ff */
[----:B------:R-:W-:Y:S02]  /*13c0*/  IMAD R6, R6, c[0x0][0x1c0], RZ ;  /* 0x0000700006067a24 */ /* 0x000fe400078e02ff */
[----:B------:R-:W-:-:S05]  /*13d0*/  IMAD R5, R12, c[0x0][0x1bc], R5 ;  /* 0x00006f000c057a24 */ /* 0x000fca00078e0205 */
[----:B------:R-:W-:-:S05]  /*13e0*/  IADD3 R3, R3, R5, RZ ;  /* 0x0000000503037210 */ /* 0x000fca0007ffe0ff */
[----:B------:R-:W-:Y:S01]  /*13f0*/  IMAD.WIDE.U32 R2, R11, c[0x0][0x1c0], R2 ;  /* 0x000070000b027a25 */ /* 0x000fe200078e0002 */
[----:B--2---:R-:W-:-:S04]  /*1400*/  IADD3 R4, R0, R13, RZ ;  /* 0x0000000d00047210 */ /* 0x004fc80007ffe0ff */
[----:B------:R-:W-:Y:S01]  /*1410*/  MOV R0, R4 ;  /* 0x0000000400007202 */ /* 0x000fe20000000f00 */
[----:B------:R-:W-:-:S05]  /*1420*/  @P2 IMAD.HI.U32 R7, R4, c[0x0][0x2c8], RZ ;  /* 0x0000b20004072a27 */ /* 0x000fca00078e00ff */
[----:B------:R-:W-:Y:S01]  /*1430*/  @P2 SHF.R.U32.HI R0, RZ, c[0x0][0x2cc], R7 ;  /* 0x0000b300ff002a19 */ /* 0x000fe20000011607 */
[----:B------:R-:W-:-:S03]  /*1440*/  IMAD R7, R11, c[0x0][0x1c4], R6 ;  /* 0x000071000b077a24 */ /* 0x000fc600078e0206 */
        /* <DEDUP_REMOVED lines=17> */
.L_x_3286:
[----:B------:R-:W-:Y:S05]  /*1560*/  BRA.DIV ~URZ, `(.L_x_3217) ;  /* 0x00011b127f007947 */ /* 0x000fea000b800000 */
[----:B------:R3:W4:Y:S02]  /*1570*/  SHFL.IDX PT, R2, R5, RZ, 0x181f ;  /* 0x00181fff05027589 */ /* 0x00072400000e0000 */
.L_x_3287:
[----:B---3--:R-:W3:Y:S04]  /*1580*/  LDL R3, [R1+0x70] ;  /* 0x0000700001037983 */ /* 0x008ee80000100800 */
[----:B------:R-:W1:Y:S02]  /*1590*/  S2R R7, SR_TID.X ;  /* 0x0000000000077919 */ /* 0x000e640000002100 */
[----:B-1----:R-:W-:-:S04]  /*15a0*/  SHF.R.S32.HI R0, RZ, 0x1f, R7 ;  /* 0x0000001fff007819 */ /* 0x002fc80000011407 */
[----:B------:R-:W-:Y:S01]  /*15b0*/  LEA.HI R0, R0, R7, RZ, 0x3 ;  /* 0x0000000700007211 */ /* 0x000fe200078f18ff */
[----:B------:R-:W-:-:S03]  /*15c0*/  IMAD.MOV.U32 R7, RZ, RZ, c[0x0][0x2c4] ;  /* 0x0000b100ff077624 */ /* 0x000fc600078e00ff */
        /* <DEDUP_REMOVED lines=13> */
.L_x_3219:
[----:B------:R-:W-:Y:S05]  /*16a0*/  BSYNC B0 ;  /* 0x0000000000007941 */ /* 0x000fea0003800000 */
.L_x_3218:
[----:B------:R-:W-:Y:S05]  /*16b0*/  BRA.DIV ~URZ, `(.L_x_3220) ;  /* 0x00011a327f007947 */ /* 0x000fea000b800000 */
[----:B--2---:R2:W3:Y:S04]  /*16c0*/  SHFL.IDX PT, R6, R4, 0x1, 0x181f ;  /* 0x00381f0004067f89 */ /* 0x0044e800000e0000 */
[----:B-1--4-:R2:W1:Y:S02]  /*16d0*/  SHFL.IDX PT, R2, R5, 0x1, 0x181f ;  /* 0x00381f0005027f89 */ /* 0x01246400000e0000 */
.L_x_3288:
        /* <DEDUP_REMOVED lines=11> */
.L_x_3222:
[----:B------:R-:W-:Y:S05]  /*1790*/  BSYNC B0 ;  /* 0x0000000000007941 */ /* 0x000fea0003800000 */
.L_x_3221:
[----:B------:R-:W-:Y:S05]  /*17a0*/  BRA.DIV ~URZ, `(.L_x_3223) ;  /* 0x00011a127f007947 */ /* 0x000fea000b800000 */
[----:B---3--:R3:W4:Y:S02]  /*17b0*/  SHFL.IDX PT, R6, R4, 0x2, 0x181f ;  /* 0x00581f0004067f89 */ /* 0x00872400000e0000 */
.L_x_3289:
[----:B------:R-:W-:Y:S05]  /*17c0*/  BRA.DIV ~URZ, `(.L_x_3224) ;  /* 0x00011a627f007947 */ /* 0x000fea000b800000 */
[----:B-1----:R1:W2:Y:S02]  /*17d0*/  SHFL.IDX PT, R2, R5, 0x2, 0x181f ;  /* 0x00581f0005027f89 */ /* 0x0022a400000e0000 */
.L_x_3290:
        /* <DEDUP_REMOVED lines=11> */
.L_x_3226:
[----:B------:R-:W-:Y:S05]  /*1890*/  BSYNC B0 ;  /* 0x0000000000007941 */ /* 0x000fea0003800000 */
.L_x_3225:
[----:B------:R-:W-:Y:S05]  /*18a0*/  BRA.DIV ~URZ, `(.L_x_3227) ;  /* 0x000119f27f007947 */ /* 0x000fea000b800000 */
[----:B----4-:R4:W1:Y:S04]  /*18b0*/  SHFL.IDX PT, R6, R4, 0x3, 0x181f ;  /* 0x00781f0004067f89 */ /* 0x01086800000e0000 */
[----:B--2---:R4:W2:Y:S02]  /*18c0*/  SHFL.IDX PT, R2, R5, 0x3, 0x181f ;  /* 0x00781f0005027f89 */ /* 0x0048a400000e0000 */
.L_x_3291:
        /* <DEDUP_REMOVED lines=11> */
.L_x_3229:
[----:B------:R-:W-:Y:S05]  /*1980*/  BSYNC B0 ;  /* 0x0000000000007941 */ /* 0x000fea0003800000 */
.L_x_3228:
[----:B------:R-:W-:Y:S05]  /*1990*/  BRA.DIV ~URZ, `(.L_x_3230) ;  /* 0x000119d27f007947 */ /* 0x000fea000b800000 */
[----:B-1----:R1:W3:Y:S02]  /*19a0*/  SHFL.IDX PT, R6, R4, 0x4, 0x181f ;  /* 0x00981f0004067f89 */ /* 0x0022e400000e0000 */
.L_x_3292:
[----:B------:R-:W-:Y:S05]  /*19b0*/  BRA.DIV ~URZ, `(.L_x_3231) ;  /* 0x00011a227f007947 */ /* 0x000fea000b800000 */
[----:B--2---:R2:W1:Y:S02]  /*19c0*/  SHFL.IDX PT, R2, R5, 0x4, 0x181f ;  /* 0x00981f0005027f89 */ /* 0x00446400000e0000 */
.L_x_3293:
        /* <DEDUP_REMOVED lines=11> */
.L_x_3233:
[----:B------:R-:W-:Y:S05]  /*1a80*/  BSYNC B0 ;  /* 0x0000000000007941 */ /* 0x000fea0003800000 */
.L_x_3232:
[----:B------:R-:W-:Y:S05]  /*1a90*/  BRA.DIV ~URZ, `(.L_x_3234) ;  /* 0x000119b27f007947 */ /* 0x000fea000b800000 */
[----:B---3--:R3:W2:Y:S04]  /*1aa0*/  SHFL.IDX PT, R6, R4, 0x5, 0x181f ;  /* 0x00b81f0004067f89 */ /* 0x0086a800000e0000 */
[----:B-1----:R3:W1:Y:S02]  /*1ab0*/  SHFL.IDX PT, R2, R5, 0x5, 0x181f ;  /* 0x00b81f0005027f89 */ /* 0x00266400000e0000 */
.L_x_3294:
        /* <DEDUP_REMOVED lines=11> */
.L_x_3236:
[----:B------:R-:W-:Y:S05]  /*1b70*/  BSYNC B0 ;  /* 0x0000000000007941 */ /* 0x000fea0003800000 */
.L_x_3235:
[----:B------:R-:W-:Y:S05]  /*1b80*/  BRA.DIV ~URZ, `(.L_x_3237) ;  /* 0x000119927f007947 */ /* 0x000fea000b800000 */
[----:B--2---:R2:W3:Y:S02]  /*1b90*/  SHFL.IDX PT, R6, R4, 0x6, 0x181f ;  /* 0x00d81f0004067f89 */ /* 0x0044e400000e0000 */
.L_x_3295:
[----:B------:R-:W-:Y:S05]  /*1ba0*/  BRA.DIV ~URZ, `(.L_x_3238) ;  /* 0x000119e27f007947 */ /* 0x000fea000b800000 */
[----:B-1----:R1:W2:Y:S02]  /*1bb0*/  SHFL.IDX PT, R2, R5, 0x6, 0x181f ;  /* 0x00d81f0005027f89 */ /* 0x0022a400000e0000 */
.L_x_3296:
        /* <DEDUP_REMOVED lines=11> */
.L_x_3240:
[----:B------:R-:W-:Y:S05]  /*1c70*/  BSYNC B0 ;  /* 0x0000000000007941 */ /* 0x000fea0003800000 */
.L_x_3239:
[----:B------:R-:W-:Y:S05]  /*1c80*/  BRA.DIV ~URZ, `(.L_x_3241) ;  /* 0x000119727f007947 */ /* 0x000fea000b800000 */
[----:B--234-:R-:W2:Y:S04]  /*1c90*/  SHFL.IDX PT, R4, R4, 0x7, 0x181f ;  /* 0x00f81f0004047f89 */ /* 0x01cea800000e0000 */
[----:B------:R3:W4:Y:S02]  /*1ca0*/  SHFL.IDX PT, R2, R5, 0x7, 0x181f ;  /* 0x00f81f0005027f89 */ /* 0x00072400000e0000 */
.L_x_3297:
        /* <DEDUP_REMOVED lines=19> */
[----:B-1-3--:R-:W3:Y:S01]  /*1de0*/  LDL R5, [R1+0x1c] ;  /* 0x00001c0001057983 */ /* 0x00aee20000100800 */
[----:B------:R-:W-:Y:S01]  /*1df0*/  IMAD.MOV.U32 R6, RZ, RZ, 0x70 ;  /* 0x00000070ff067424 */ /* 0x000fe200078e00ff */
[----:B------:R-:W-:-:S02]  /*1e00*/  ULDC UR4, c[0x0][0x2b8] ;  /* 0x0000ae0000047ab9 */ /* 0x000fc40000000800 */
[----:B------:R-:W-:Y:S01]  /*1e10*/  UISETP.NE.AND UP0, UPT, UR4, 0x1, UPT ;  /* 0x000000010400788c */ /* 0x000fe2000bf05270 */
[----:B------:R-:W-:Y:S01]  /*1e20*/  IMAD R177, R245, R6, -0x70 ;  /* 0xffffff90f5b17424 */ /* 0x000fe200078e0206 */
[----:B------:R-:W4:Y:S01]  /*1e30*/  LDL R79, [R1+0x4c] ;  /* 0x00004c00014f7983 */ /* 0x000f220000100800 */
[----:B------:R-:W-:-:S03]  /*1e40*/  IMAD.MOV.U32 R9, RZ, RZ, c[0x0][0x2ac] ;  /* 0x0000ab00ff097624 */ /* 0x000fc600078e00ff */
[----:B------:R-:W-:Y:S01]  /*1e50*/  PLOP3.LUT P1, PT, PT, PT, UP0, 0x80, 0x0 ;  /* 0x000000000000781c */ /* 0x000fe20003f2f008 */
[----:B------:R-:W-:Y:S01]  /*1e60*/  IMAD R9, R9, c[0x0][0x1d0], RZ ;  /* 0x0000740009097a24 */ /* 0x000fe200078e02ff */
[----:B------:R-:W-:Y:S01]  /*1e70*/  BAR.SYNC.DEFER_BLOCKING 0x0 ;  /* 0x0000000000007b1d */ /* 0x000fe20000010000 */
[----:B------:R-:W-:Y:S01]  /*1e80*/  PLOP3.LUT P0, PT, PT, PT, UP0, 0x80, 0x0 ;  /* 0x000000000000781c */ /* 0x000fe20003f0f008 */
[----:B------:R-:W-:Y:S02]  /*1e90*/  IMAD.MOV.U32 R244, RZ, RZ, RZ ;  /* 0x000000fffff47224 */ /* 0x000fe400078e00ff */
[----:B--2---:R-:W-:-:S05]  /*1ea0*/  IMAD.IADD R2, R204, 0x1, R177 ;  /* 0x00000001cc027824 */ /* 0x004fca00078e02b1 */
[C---:B------:R-:W-:Y:S01]  /*1eb0*/  ISETP.GE.AND P3, PT, R2.reuse, R9, PT ;  /* 0x000000090200720c */ /* 0x040fe20003f66270 */
[----:B---3--:R-:W-:-:S03]  /*1ec0*/  IMAD.IADD R2, R2, 0x1, R5 ;  /* 0x0000000102027824 */ /* 0x008fc600078e0205 */
        /* <DEDUP_REMOVED lines=10> */
[----:B------:R-:W-:-:S05]  /*1f70*/  IMAD R246, R0, c[0x0][0x2b8], R2 ;  /* 0x0000ae0000f67a24 */ /* 0x000fca00078e0202 */
[----:B------:R-:W-:Y:S01]  /*1f80*/  SHF.R.S32.HI R76, RZ, 0x1f, R246 ;  /* 0x0000001fff4c7819 */ /* 0x000fe200000114f6 */
[----:B------:R-:W-:-:S04]  /*1f90*/  IMAD.WIDE.U32 R2, R246, c[0x0][0x1e0], RZ ;  /* 0x00007800f6027a25 */ /* 0x000fc800078e00ff */
[----:B------:R-:W-:-:S04]  /*1fa0*/  IMAD R0, R76, c[0x0][0x1e0], RZ ;  /* 0x000078004c007a24 */ /* 0x000fc800078e02ff */
[----:B------:R-:W-:-:S05]  /*1fb0*/  IMAD R0, R246, c[0x0][0x1e4], R0 ;  /* 0x00007900f6007a24 */ /* 0x000fca00078e0200 */
[----:B------:R-:W-:Y:S01]  /*1fc0*/  IADD3 R3, R3, R0, RZ ;  /* 0x0000000003037210 */ /* 0x000fe20007ffe0ff */
[----:B------:R-:W-:Y:S02]  /*1fd0*/  IMAD R0, R78, c[0x0][0x1e8], RZ ;  /* 0x00007a004e007a24 */ /* 0x000fe400078e02ff */
[----:B----4-:R-:W-:-:S04]  /*1fe0*/  IMAD.WIDE.U32 R8, R79, c[0x0][0x1e8], RZ ;  /* 0x00007a004f087a25 */ /* 0x010fc800078e00ff */
[----:B------:R-:W-:Y:S01]  /*1ff0*/  IMAD R0, R79, c[0x0][0x1ec], R0 ;  /* 0x00007b004f007a24 */ /* 0x000fe200078e0200 */
[----:B------:R3:W-:Y:S03]  /*2000*/  STL.64 [R1+0x20], R8 ;  /* 0x0000200801007387 */ /* 0x0007e60000100a00 */
[----:B------:R-:W-:Y:S02]  /*2010*/  IMAD.IADD R247, R9, 0x1, R0 ;  /* 0x0000000109f77824 */ /* 0x000fe400078e0200 */
[----:B---3--:R-:W3:Y:S01]  /*2020*/  S2R R9, SR_TID.X ;  /* 0x0000000000097919 */ /* 0x008ee20000002100 */
[----:B------:R-:W-:Y:S02]  /*2030*/  IMAD.MOV.U32 R176, RZ, RZ, c[0x0][0x2ac] ;  /* 0x0000ab00ffb07624 */ /* 0x000fe400078e00ff */
[----:B-1----:R-:W-:-:S04]  /*2040*/  IMAD R5, R245, -0x70, R6 ;  /* 0xffffff90f5057824 */ /* 0x002fc800078e0206 */
[----:B------:R-:W-:Y:S01]  /*2050*/  IMAD R176, R176, c[0x0][0x1d0], R5 ;  /* 0x00007400b0b07a24 */ /* 0x000fe200078e0205 */
[----:B---3--:R-:W-:-:S04]  /*2060*/  SHF.R.S32.HI R7, RZ, 0x1f, R9 ;  /* 0x0000001fff077819 */ /* 0x008fc80000011409 */
[----:B------:R-:W-:-:S04]  /*2070*/  LEA.HI R7, R7, R9, RZ, 0x3 ;  /* 0x0000000907077211 */ /* 0x000fc800078f18ff */
[----:B------:R-:W-:Y:S02]  /*2080*/  SHF.R.S32.HI R7, RZ, 0x3, R7 ;  /* 0x00000003ff077819 */ /* 0x000fe40000011407 */
[----:B------:R-:W-:Y:S02]  /*2090*/  ISETP.GE.AND P3, PT, R243, c[0x0][0x1d4], PT ;  /* 0x00007500f3007a0c */ /* 0x000fe40003f66270 */
        /* <DEDUP_REMOVED lines=9> */
[----:B------:R-:W-:-:S03]  /*2130*/  IMAD.IADD R2, R176, 0x1, -R7 ;  /* 0x00000001b0027824 */ /* 0x000fc600078e0a07 */
[----:B------:R-:W2:Y:S04]  /*2140*/  SHFL.IDX PT, R5, R3, RZ, 0x181f ;  /* 0x00181fff03057589 */ /* 0x000ea800000e0000 */
[----:B------:R-:W3:Y:S01]  /*2150*/  SHFL.IDX PT, R6, R0, 0x1, 0x181f ;  /* 0x00381f0000067f89 */ /* 0x000ee200000e0000 */
[----:B------:R-:W-:-:S03]  /*2160*/  ISETP.GE.AND P0, PT, R2, 0x1, PT ;  /* 0x000000010200780c */ /* 0x000fc60003f06270 */
[----:B------:R-:W4:Y:S04]  /*2170*/  SHFL.IDX PT, R7, R0, 0x2, 0x181f ;  /* 0x00581f0000077f89 */ /* 0x000f2800000e0000 */
[----:B------:R-:W5:Y:S01]  /*2180*/  SHFL.IDX PT, R8, R3, 0x1, 0x181f ;  /* 0x00381f0003087f89 */ /* 0x000f6200000e0000 */
[----:B------:R-:W-:-:S03]  /*2190*/  ISETP.GE.AND P4, PT, R2, 0x11, PT ;  /* 0x000000110200780c */ /* 0x000fc60003f86270 */
[----:B------:R-:W4:Y:S01]  /*21a0*/  SHFL.IDX PT, R9, R3, 0x2, 0x181f ;  /* 0x00581f0003097f89 */ /* 0x000f2200000e0000 */
[----:B------:R-:W-:-:S03]  /*21b0*/  ISETP.GE.AND P1, PT, R2, 0x21, PT ;  /* 0x000000210200780c */ /* 0x000fc60003f26270 */
[----:B------:R-:W4:Y:S01]  /*21c0*/  SHFL.IDX PT, R10, R0, 0x3, 0x181f ;  /* 0x00781f00000a7f89 */ /* 0x000f2200000e0000 */
[----:B-1----:R-:W-:-:S03]  /*21d0*/  @P0 LEA R4, P5, R243, R4, 0x1 ;  /* 0x00000004f3040211 */ /* 0x002fc600078a08ff */
[----:B------:R-:W1:Y:S01]  /*21e0*/  SHFL.IDX PT, R11, R3, 0x3, 0x181f ;  /* 0x00781f00030b7f89 */ /* 0x000e6200000e0000 */
[----:B--2---:R-:W-:-:S03]  /*21f0*/  @P0 LEA.HI.X R5, R243, R5, R205, 0x1, P5 ;  /* 0x00000005f3050211 */ /* 0x004fc600028f0ccd */
[----:B------:R-:W2:Y:S01]  /*2200*/  SHFL.IDX PT, R13, R0, 0x4, 0x181f ;  /* 0x00981f00000d7f89 */ /* 0x000ea200000e0000 */
[----:B------:R-:W-:-:S03]  /*2210*/  ISETP.GE.AND P6, PT, R2, 0x31, PT ;  /* 0x000000310200780c */ /* 0x000fc60003fc6270 */
[----:B------:R-:W1:Y:S01]  /*2220*/  SHFL.IDX PT, R14, R3, 0x4, 0x181f ;  /* 0x00981f00030e7f89 */ /* 0x000e6200000e0000 */
[----:B---3--:R-:W-:-:S03]  /*2230*/  @P4 LEA R6, P5, R243, R6, 0x1 ;  /* 0x00000006f3064211 */ /* 0x008fc600078a08ff */
[----:B------:R-:W3:Y:S04]  /*2240*/  SHFL.IDX PT, R15, R0, 0x5, 0x181f ;  /* 0x00b81f00000f7f89 */ /* 0x000ee800000e0000 */
[----:B------:R4:W-:Y:S04]  /*2250*/  @P0 LDGSTS.E.BYPASS.LTC128B.128 [R242+0x3900], [R4.64], !P3 ;  /* 0x0390000004f20fae */ /* 0x0009e8000d901d48 */
[----:B------:R-:W1:Y:S04]  /*2260*/  SHFL.IDX PT, R12, R3, 0x5, 0x181f ;  /* 0x00b81f00030c7f89 */ /* 0x000e6800000e0000 */
[----:B------:R-:W1:Y:S04]  /*2270*/  SHFL.IDX PT, R0, R0, 0x6, 0x181f ;  /* 0x00d81f0000007f89 */ /* 0x000e6800000e0000 */
[----:B------:R-:W1:Y:S01]  /*2280*/  SHFL.IDX PT, R3, R3, 0x6, 0x181f ;  /* 0x00d81f0003037f89 */ /* 0x000e6200000e0000 */
[----:B----4-:R-:W-:-:S02]  /*2290*/  @P1 LEA R4, P0, R243, R7, 0x1 ;  /* 0x00000007f3041211 */ /* 0x010fc400078008ff */
[C-C-:B-----5:R-:W-:Y:S02]  /*22a0*/  @P4 LEA.HI.X R7, R243.reuse, R8, R205.reuse, 0x1, P5 ;  /* 0x00000008f3074211 */ /* 0x160fe400028f0ccd */
[C---:B------:R-:W-:Y:S02]  /*22b0*/  ISETP.GE.AND P5, PT, R2.reuse, 0x41, PT ;  /* 0x000000410200780c */ /* 0x040fe40003fa6270 */
[C---:B------:R-:W-:Y:S01]  /*22c0*/  @P1 LEA.HI.X R5, R243.reuse, R9, R205, 0x1, P0 ;  /* 0x00000009f3051211 */ /* 0x040fe200000f0ccd */
[----:B------:R3:W-:Y:S01]  /*22d0*/  @P4 LDGSTS.E.BYPASS.LTC128B.128 [R242+0x4100], [R6.64], !P3 ;  /* 0x0410000006f24fae */ /* 0x0007e2000d901d48 */
[C---:B------:R-:W-:Y:S02]  /*22e0*/  ISETP.GE.AND P4, PT, R2.reuse, 0x51, PT ;  /* 0x000000510200780c */ /* 0x040fe40003f86270 */
[----:B------:R-:W-:Y:S01]  /*22f0*/  @P6 LEA R10, P0, R243, R10, 0x1 ;  /* 0x0000000af30a6211 */ /* 0x000fe200078008ff */
[----:B------:R4:W-:Y:S01]  /*2300*/  @P1 LDGSTS.E.BYPASS.LTC128B.128 [R242+0x4900], [R4.64], !P3 ;  /* 0x0490000004f21fae */ /* 0x0009e2000d901d48 */
[----:B------:R-:W-:-:S02]  /*2310*/  ISETP.GE.AND P1, PT, R2, 0x61, PT ;  /* 0x000000610200780c */ /* 0x000fc40003f26270 */
[----:B-1----:R-:W-:-:S03]  /*2320*/  @P6 LEA.HI.X R11, R243, R11, R205, 0x1, P0 ;  /* 0x0000000bf30b6211 */ /* 0x002fc600000f0ccd */
[C---:B--2---:R-:W-:Y:S02]  /*2330*/  @P5 LEA R8, P0, R243.reuse, R13, 0x1 ;  /* 0x0000000df3085211 */ /* 0x044fe400078008ff */
[----:B------:R1:W-:Y:S02]  /*2340*/  @P6 LDGSTS.E.BYPASS.LTC128B.128 [R242+0x5100], [R10.64], !P3 ;  /* 0x051000000af26fae */ /* 0x0003e4000d901d48 */
[----:B------:R-:W-:-:S05]  /*2350*/  @P5 LEA.HI.X R9, R243, R14, R205, 0x1, P0 ;  /* 0x0000000ef3095211 */ /* 0x000fca00000f0ccd */
[----:B------:R1:W-:Y:S01]  /*2360*/  @P5 LDGSTS.E.BYPASS.LTC128B.128 [R242+0x5900], [R8.64], !P3 ;  /* 0x0590000008f25fae */ /* 0x0003e2000d901d48 */
[----:B---3--:R-:W-:-:S04]  /*2370*/  @P4 LEA R6, P0, R243, R15, 0x1 ;  /* 0x0000000ff3064211 */ /* 0x008fc800078008ff */
[C---:B------:R-:W-:Y:S02]  /*2380*/  @P4 LEA.HI.X R7, R243.reuse, R12, R205, 0x1, P0 ;  /* 0x0000000cf3074211 */ /* 0x040fe400000f0ccd */
[----:B----4-:R-:W-:-:S03]  /*2390*/  @P1 LEA R4, P0, R243, R0, 0x1 ;  /* 0x00000000f3041211 */ /* 0x010fc600078008ff */
[----:B------:R2:W-:Y:S01]  /*23a0*/  @P4 LDGSTS.E.BYPASS.LTC128B.128 [R242+0x6100], [R6.64], !P3 ;  /* 0x0610000006f24fae */ /* 0x0005e2000d901d48 */
[----:B------:R-:W-:-:S05]  /*23b0*/  @P1 LEA.HI.X R5, R243, R3, R205, 0x1, P0 ;  /* 0x00000003f3051211 */ /* 0x000fca00000f0ccd */
[----:B------:R2:W-:Y:S04]  /*23c0*/  @P1 LDGSTS.E.BYPASS.LTC128B.128 [R242+0x6900], [R4.64], !P3 ;  /* 0x0690000004f21fae */ /* 0x0005e8000d901d48 */
[----:B------:R-:W0:Y:S01]  /*23d0*/  LDGDEPBAR ;  /* 0x00000000000079af */ /* 0x000e220000000000 */
[----:B------:R-:W-:-:S04]  /*23e0*/  DEPBAR.LE SB0, 0x1 ;  /* 0x000080400000791a */ /* 0x000fc80000000000 */
[----:B------:R-:W-:-:S04]  /*23f0*/  DEPBAR.LE SB0, 0x0 ;  /* 0x000080000000791a */ /* 0x000fc80000000000 */
[----:B------:R-:W-:Y:S06]  /*2400*/  BAR.SYNC.DEFER_BLOCKING 0x0 ;  /* 0x0000000000007b1d */ /* 0x000fec0000010000 */
[----:B--2---:R-:W-:Y:S04]  /*2410*/  LDSM.16.M88.4 R4, [R231+0x2000] ;  /* 0x00200000e704783b */ /* 0x004fe80000000200 */
[----:B------:R-:W2:Y:S04]  /*2420*/  LDSM.16.M88.4 R40, [R224] ;  /* 0x00000000e028783b */ /* 0x000ea80000000200 */
[----:B------:R-:W3:Y:S04]  /*2430*/  LDSM.16.M88.4 R36, [R224+0x800] ;  /* 0x00080000e024783b */ /* 0x000ee80000000200 */
[----:B------:R-:W4:Y:S04]  /*2440*/  LDSM.16.M88.4 R32, [R224+0x1000] ;  /* 0x00100000e020783b */ /* 0x000f280000000200 */
[----:B------:R-:W5:Y:S04]  /*2450*/  LDSM.16.M88.4 R28, [R224+0x1800] ;  /* 0x00180000e01c783b */ /* 0x000f680000000200 */
[----:B------:R-:W2:Y:S04]  /*2460*/  LDSM.16.M88.4 R24, [R224+0x2000] ;  /* 0x00200000e018783b */ /* 0x000ea80000000200 */
[----:B------:R-:W2:Y:S04]  /*2470*/  LDSM.16.M88.4 R20, [R224+0x2800] ;  /* 0x00280000e014783b */ /* 0x000ea80000000200 */
[----:B------:R-:W3:Y:S04]  /*2480*/  LDSM.16.M88.4 R16, [R224+0x3000] ;  /* 0x00300000e010783b */ /* 0x000ee80000000200 */
[----:B-1----:R-:W1:Y:S01]  /*2490*/  LDSM.16.M88.4 R8, [R231] ;  /* 0x00000000e708783b */ /* 0x002e620000000200 */
[----:B------:R-:W-:-:S03]  /*24a0*/  IMAD R0, R76, c[0x0][0x208], RZ ;  /* 0x000082004c007a24 */ /* 0x000fc600078e02ff */
[----:B------:R-:W-:Y:S04]  /*24b0*/  LDSM.16.M88.4 R12, [R234+0x2000] ;  /* 0x00200000ea0c783b */ /* 0x000fe80000000200 */
[----:B------:R-:W-:Y:S04]  /*24c0*/  LDSM.16.M88.4 R96, [R240] ;  /* 0x00000000f060783b */ /* 0x000fe80000000200 */
[----:B------:R-:W1:Y:S04]  /*24d0*/  LDSM.16.M88.4 R128, [R236] ;  /* 0x00000000ec80783b */ /* 0x000e680000000200 */
[----:B------:R-:W1:Y:S04]  /*24e0*/  LDSM.16.M88.4 R84, [R235] ;  /* 0x00000000eb54783b */ /* 0x000e680000000200 */
[----:B------:R-:W1:Y:S04]  /*24f0*/  LDSM.16.M88.4 R88, [R241] ;  /* 0x00000000f158783b */ /* 0x000e680000000200 */
[----:B------:R-:W1:Y:S04]  /*2500*/  LDSM.16.M88.4 R104, [R239] ;  /* 0x00000000ef68783b */ /* 0x000e680000000200 */
[----:B------:R-:W1:Y:S04]  /*2510*/  LDSM.16.M88.4 R108, [R238] ;  /* 0x00000000ee6c783b */ /* 0x000e680000000200 */
[----:B------:R-:W1:Y:S01]  /*2520*/  LDSM.16.M88.4 R112, [R237] ;  /* 0x00000000ed70783b */ /* 0x000e620000000200 */
[----:B--2---:R-:W-:Y:S01]  /*2530*/  HMMA.16816.F32.BF16 R80, R4, R40, RZ ;  /* 0x000000280450723c */ /* 0x004fe200000418ff */
[----:B------:R-:W-:-:S07]  /*2540*/  IMAD R0, R246, c[0x0][0x20c], R0 ;  /* 0x00008300f6007a24 */ /* 0x000fce00078e0200 */
        /* <DEDUP_REMOVED lines=12> */
[----:B------:R-:W-:Y:S07]  /*2610*/  HMMA.16816.F32.BF16 R120, R4, R18, RZ ;  /* 0x000000120478723c */ /* 0x000fee00000418ff */
[----:B------:R-:W-:-:S04]  /*2620*/  IMAD.WIDE.U32 R4, R246, c[0x0][0x208], RZ ;  /* 0x00008200f6047a25 */ /* 0x000fc800078e00ff */
[----:B------:R-:W-:Y:S02]  /*2630*/  IMAD.IADD R5, R5, 0x1, R0 ;  /* 0x0000000105057824 */ /* 0x000fe400078e0200 */
[----:B------:R-:W-:Y:S01]  /*2640*/  IMAD R0, R78, c[0x0][0x210], RZ ;  /* 0x000084004e007a24 */ /* 0x000fe200078e02ff */
[----:B-1----:R-:W-:Y:S01]  /*2650*/  HMMA.16816.F32.BF16 R132, R8, R40, RZ ;  /* 0x000000280884723c */ /* 0x002fe200000418ff */
[----:B------:R-:W-:Y:S02]  /*2660*/  IMAD R3, R77, c[0x0][0x218], RZ ;  /* 0x000086004d037a24 */ /* 0x000fe400078e02ff */
[----:B------:R-:W-:Y:S02]  /*2670*/  IMAD R0, R79, c[0x0][0x214], R0 ;  /* 0x000085004f007a24 */ /* 0x000fe400078e0200 */
[----:B------:R-:W-:-:S04]  /*2680*/  IMAD.WIDE.U32 R4, R244, c[0x0][0x218], R4 ;  /* 0x00008600f4047a25 */ /* 0x000fc800078e0004 */
[----:B------:R-:W-:-:S04]  /*2690*/  IMAD.WIDE.U32 R40, R79, c[0x0][0x210], RZ ;  /* 0x000084004f287a25 */ /* 0x000fc800078e00ff */
[----:B------:R-:W-:Y:S02]  /*26a0*/  IMAD.IADD R6, R41, 0x1, R0 ;  /* 0x0000000129067824 */ /* 0x000fe400078e0200 */
[----:B------:R-:W-:Y:S01]  /*26b0*/  IMAD R0, R244, c[0x0][0x21c], R3 ;  /* 0x00008700f4007a24 */ /* 0x000fe200078e0203 */
[----:B------:R-:W-:-:S04]  /*26c0*/  IADD3 R3, P0, R4, R40, RZ ;  /* 0x0000002804037210 */ /* 0x000fc80007f1e0ff */
[----:B------:R-:W-:Y:S02]  /*26d0*/  IADD3.X R4, R6, R5, R0, P0, !PT ;  /* 0x0000000506047210 */ /* 0x000fe400007fe400 */
[----:B------:R-:W-:-:S04]  /*26e0*/  LEA R0, P0, R3, c[0x0][0x1f8], 0x1 ;  /* 0x00007e0003007a11 */ /* 0x000fc800078008ff */
[----:B------:R-:W-:Y:S02]  /*26f0*/  LEA.HI.X R3, R3, c[0x0][0x1fc], R4, 0x1, P0 ;  /* 0x00007f0003037a11 */ /* 0x000fe400000f0c04 */
[----:B------:R-:W1:Y:S04]  /*2700*/  SHFL.IDX PT, R4, R0, RZ, 0x181f ;  /* 0x00181fff00047589 */ /* 0x000e6800000e0000 */
[----:B------:R-:W-:Y:S04]  /*2710*/  STL [R1+0x38], R247 ;  /* 0x000038f701007387 */ /* 0x000fe80000100800 */
[----:B------:R-:W-:Y:S04]  /*2720*/  STL.64 [R1+0x30], R40 ;  /* 0x0000302801007387 */ /* 0x000fe80000100a00 */
[----:B------:R-:W-:Y:S04]  /*2730*/  STL [R1+0x40], R6 ;  /* 0x0000400601007387 */ /* 0x000fe80000100800 */
[----:B------:R-:W2:Y:S01]  /*2740*/  SHFL.IDX PT, R7, R3, RZ, 0x181f ;  /* 0x00181fff03077589 */ /* 0x000ea200000e0000 */
[C---:B------:R-:W-:Y:S03]  /*2750*/  HMMA.16816.F32.BF16 R156, R12.reuse, R128, R44 ;  /* 0x000000800c9c723c */ /* 0x040fe6000004182c */
[----:B------:R-:W-:Y:S04]  /*2760*/  SHFL.IDX PT, R5, R0, 0x1, 0x181f ;  /* 0x00381f0000057f89 */ /* 0x000fe800000e0000 */
[----:B------:R-:W3:Y:S01]  /*2770*/  SHFL.IDX PT, R6, R0, 0x2, 0x181f ;  /* 0x00581f0000067f89 */ /* 0x000ee200000e0000 */
        /* <DEDUP_REMOVED lines=13> */
[----:B------:R-:W-:Y:S04]  /*2850*/  SHFL.IDX PT, R12, R3, 0x1, 0x181f ;  /* 0x00381f00030c7f89 */ /* 0x000fe800000e0000 */
[----:B------:R-:W4:Y:S04]  /*2860*/  SHFL.IDX PT, R15, R3, 0x2, 0x181f ;  /* 0x00581f00030f7f89 */ /* 0x000f2800000e0000 */
[----:B------:R-:W5:Y:S01]  /*2870*/  SHFL.IDX PT, R13, R0, 0x4, 0x181f ;  /* 0x00981f00000d7f89 */ /* 0x000f6200000e0000 */
[----:B------:R-:W-:Y:S01]  /*2880*/  HMMA.16816.F32.BF16 R140, R8, R32, RZ ;  /* 0x00000020088c723c */ /* 0x000fe200000418ff */
[----:B------:R-:W-:-:S02]  /*2890*/  IMAD.SHL.U32 R179, R243, 0x2, RZ ;  /* 0x00000002f3b37824 */ /* 0x000fc400078e00ff */
[----:B------:R-:W-:Y:S05]  /*28a0*/  SHFL.IDX PT, R14, R0, 0x3, 0x181f ;  /* 0x00781f00000e7f89 */ /* 0x000fea00000e0000 */
[C---:B------:R-:W-:Y:S08]  /*28b0*/  HMMA.16816.F32.BF16 R220, R8.reuse, R34, RZ ;  /* 0x0000002208dc723c */ /* 0x040ff000000418ff */
[C---:B------:R-:W-:Y:S01]  /*28c0*/  HMMA.16816.F32.BF16 R32, R8.reuse, R24, RZ ;  /* 0x000000180820723c */ /* 0x040fe200000418ff */
[----:B------:R-:W1:Y:S07]  /*28d0*/  SHFL.IDX PT, R24, R3, 0x4, 0x181f ;  /* 0x00981f0003187f89 */ /* 0x000e6e00000e0000 */
[C---:B------:R-:W-:Y:S08]  /*28e0*/  HMMA.16816.F32.BF16 R144, R8.reuse, R28, RZ ;  /* 0x0000001c0890723c */ /* 0x040ff000000418ff */
[C---:B------:R-:W-:Y:S08]  /*28f0*/  HMMA.16816.F32.BF16 R216, R8.reuse, R30, RZ ;  /* 0x0000001e08d8723c */ /* 0x040ff000000418ff */
[C---:B------:R-:W-:Y:S01]  /*2900*/  HMMA.16816.F32.BF16 R208, R8.reuse, R22, RZ ;  /* 0x0000001608d0723c */ /* 0x040fe200000418ff */
[----:B------:R-:W2:Y:S07]  /*2910*/  SHFL.IDX PT, R22, R3, 0x3, 0x181f ;  /* 0x00781f0003167f89 */ /* 0x000eae00000e0000 */
[C---:B------:R-:W-:Y:S01]  /*2920*/  HMMA.16816.F32.BF16 R28, R8.reuse, R20, RZ ;  /* 0x00000014081c723c */ /* 0x040fe200000418ff */
[----:B------:R-:W-:Y:S06]  /*2930*/  SHFL.IDX PT, R23, R3, 0x5, 0x181f ;  /* 0x00b81f0003177f89 */ /* 0x000fec00000e0000 */
[-C--:B-1----:R-:W-:Y:S01]  /*2940*/  IADD3 R20, P0, R4, R179.reuse, RZ ;  /* 0x000000b304147210 */ /* 0x082fe20007f1e0ff */
[C---:B------:R-:W-:Y:S01]  /*2950*/  HMMA.16816.F32.BF16 R148, R8.reuse, R16, RZ ;  /* 0x000000100894723c */ /* 0x040fe200000418ff */
[----:B------:R-:W1:Y:S06]  /*2960*/  SHFL.IDX PT, R17, R0, 0x5, 0x181f ;  /* 0x00b81f0000117f89 */ /* 0x000e6c00000e0000 */
[----:B------:R-:W-:Y:S01]  /*2970*/  SHF.L.U64.HI R16, R243, 0x1, R205 ;  /* 0x00000001f3107819 */ /* 0x000fe200000102cd */
[----:B------:R-:W-:Y:S01]  /*2980*/  HMMA.16816.F32.BF16 R136, R8, R42, RZ ;  /* 0x0000002a0888723c */ /* 0x000fe200000418ff */
[----:B------:R-:W1:Y:S03]  /*2990*/  SHFL.IDX PT, R0, R0, 0x6, 0x181f ;  /* 0x00d81f0000007f89 */ /* 0x000e6600000e0000 */
[----:B--2---:R-:W-:Y:S01]  /*29a0*/  IMAD.X R21, R7, 0x1, R16, P0 ;  /* 0x0000000107157824 */ /* 0x004fe200000e0610 */
[----:B---3--:R-:W-:-:S03]  /*29b0*/  IADD3 R4, P0, R6, R179, RZ ;  /* 0x000000b306047210 */ /* 0x008fc60007f1e0ff */
[----:B------:R-:W-:Y:S01]  /*29c0*/  HMMA.16816.F32.BF16 R200, R8, R18, RZ ;  /* 0x0000001208c8723c */ /* 0x000fe200000418ff */
[----:B------:R-:W-:-:S06]  /*29d0*/  ISETP.GE.AND P1, PT, R243, c[0x0][0x1d4], PT ;  /* 0x00007500f3007a0c */ /* 0x000fcc0003f26270 */
[----:B------:R-:W-:Y:S01]  /*29e0*/  IADD3 R18, P5, R5, R179, RZ ;  /* 0x000000b305127210 */ /* 0x000fe20007fbe0ff */
[----:B----4-:R-:W-:-:S04]  /*29f0*/  IMAD.X R5, R15, 0x1, R16, P0 ;  /* 0x000000010f057824 */ /* 0x010fc800000e0610 */
[--C-:B------:R-:W-:Y:S01]  /*2a00*/  IMAD.X R19, R12, 0x1, R16.reuse, P5 ;  /* 0x000000010c137824 */ /* 0x100fe200028e0610 */
[-C--:B-----5:R-:W-:Y:S02]  /*2a10*/  IADD3 R12, P0, R13, R179.reuse, RZ ;  /* 0x000000b30d0c7210 */ /* 0x0a0fe40007f1e0ff */
[C---:B------:R-:W-:Y:S02]  /*2a20*/  ISETP.LT.OR P6, PT, R2.reuse, 0x1, P1 ;  /* 0x000000010200780c */ /* 0x040fe40000fc1670 */
[----:B------:R-:W-:Y:S01]  /*2a30*/  ISETP.LT.OR P4, PT, R2, 0x11, P1 ;  /* 0x000000110200780c */ /* 0x000fe20000f81670 */
[----:B------:R-:W-:Y:S01]  /*2a40*/  IMAD.X R13, R24, 0x1, R16, P0 ;  /* 0x00000001180d7824 */ /* 0x000fe200000e0610 */
[----:B------:R-:W-:Y:S02]  /*2a50*/  IADD3 R14, P5, R14, R179, RZ ;  /* 0x000000b30e0e7210 */ /* 0x000fe40007fbe0ff */
[----:B------:R-:W-:Y:S01]  /*2a60*/  ISETP.LT.OR P0, PT, R2, 0x21, P1 ;  /* 0x000000210200780c */ /* 0x000fe20000f01670 */
[----:B------:R-:W-:-:S02]  /*2a70*/  IMAD.MOV.U32 R175, RZ, RZ, R136 ;  /* 0x000000ffffaf7224 */ /* 0x000fc400078e0088 */
[----:B------:R-:W-:Y:S01]  /*2a80*/  IMAD.X R15, R22, 0x1, R16, P5 ;  /* 0x00000001160f7824 */ /* 0x000fe200028e0610 */
[----:B-1----:R-:W-:Y:S01]  /*2a90*/  IADD3 R6, P5, R17, R179, RZ ;  /* 0x000000b311067210 */ /* 0x002fe20007fbe0ff */
[----:B------:R-:W-:Y:S01]  /*2aa0*/  IMAD.MOV.U32 R174, RZ, RZ, R137 ;  /* 0x000000ffffae7224 */ /* 0x000fe200078e0089 */
[----:B------:R-:W-:Y:S01]  /*2ab0*/  MOV R172, R139 ;  /* 0x0000008b00ac7202 */ /* 0x000fe20000000f00 */
[----:B------:R-:W-:Y:S01]  /*2ac0*/  IMAD.MOV.U32 R173, RZ, RZ, R138 ;  /* 0x000000ffffad7224 */ /* 0x000fe200078e008a */
[----:B------:R-:W-:Y:S01]  /*2ad0*/  HMMA.16816.F32.BF16 R248, R8, R38, RZ ;  /* 0x0000002608f8723c */ /* 0x000fe200000418ff */
[----:B------:R-:W-:Y:S01]  /*2ae0*/  IMAD.X R7, R23, 0x1, R16, P5 ;  /* 0x0000000117077824 */ /* 0x000fe200028e0610 */
[----:B------:R-:W-:-:S06]  /*2af0*/  ISETP.LT.OR P5, PT, R2, 0x41, P1 ;  /* 0x000000410200780c */ /* 0x000fcc0000fa1670 */
[C---:B------:R-:W-:Y:S08]  /*2b00*/  HMMA.16816.F32.BF16 R136, R8.reuse, R36, RZ ;  /* 0x000000240888723c */ /* 0x040ff000000418ff */
[----:B------:R-:W-:Y:S01]  /*2b10*/  HMMA.16816.F32.BF16 R212, R8, R26, RZ ;  /* 0x0000001a08d4723c */ /* 0x000fe200000418ff */
[----:B------:R-:W1:Y:S04]  /*2b20*/  LDSM.16.M88.4 R8, [R234] ;  /* 0x00000000ea08783b */ /* 0x000e680000000200 */
        /* <DEDUP_REMOVED lines=9> */
[----:B------:R-:W-:-:S03]  /*2bc0*/  IADD3 R2, P0, R0, R179, RZ ;  /* 0x000000b300027210 */ /* 0x000fc60007f1e0ff */
[----:B------:R-:W5:Y:S04]  /*2bd0*/  LDL R0, [R1+0x18] ;  /* 0x0000180001007983 */ /* 0x000f680000100800 */
[----:B------:R-:W2:Y:S04]  /*2be0*/  SHFL.IDX PT, R3, R3, 0x6, 0x181f ;  /* 0x00d81f0003037f89 */ /* 0x000ea800000e0000 */
[----:B------:R3:W-:Y:S04]  /*2bf0*/  LDGSTS.E.BYPASS.LTC128B.128 [R242+0x1900], [R14.64], !P6 ;  /* 0x019000000ef27fae */ /* 0x0007e8000f101d48 */
[----:B------:R3:W-:Y:S04]  /*2c00*/  LDGSTS.E.BYPASS.LTC128B.128 [R242+0x2100], [R12.64], !P5 ;  /* 0x021000000cf27fae */ /* 0x0007e8000e901d48 */
[----:B------:R4:W-:Y:S01]  /*2c10*/  LDGSTS.E.BYPASS.LTC128B.128 [R242+0x2900], [R6.64], !P4 ;  /* 0x0290000006f27fae */ /* 0x0009e2000e101d48 */
[----:B-1----:R-:W-:Y:S01]  /*2c20*/  HMMA.16816.F32.BF16 R48, R8, R104, R144 ;  /* 0x000000680830723c */ /* 0x002fe20000041890 */
[----:B--2---:R-:W-:-:S07]  /*2c30*/  IMAD.X R3, R3, 0x1, R16, P0 ;  /* 0x0000000103037824 */ /* 0x004fce00000e0610 */
[C---:B------:R-:W-:Y:S01]  /*2c40*/  HMMA.16816.F32.BF16 R32, R8.reuse, R108, R32 ;  /* 0x0000006c0820723c */ /* 0x040fe20000041820 */
[----:B------:R1:W-:Y:S04]  /*2c50*/  LDGSTS.E.BYPASS.LTC128B.128 [R242+0x3100], [R2.64], !P1 ;  /* 0x0310000002f27fae */ /* 0x0003e8000c901d48 */
[----:B------:R-:W-:Y:S03]  /*2c60*/  LDSM.16.M88.4 R60, [R230+0x2000] ;  /* 0x00200000e63c783b */ /* 0x000fe60000000200 */
[C---:B------:R-:W-:Y:S01]  /*2c70*/  HMMA.16816.F32.BF16 R40, R8.reuse, R84, R132 ;  /* 0x000000540828723c */ /* 0x040fe20000041884 */
[----:B------:R-:W-:Y:S04]  /*2c80*/  LDSM.16.M88.4 R56, [R230+0x2800] ;  /* 0x00280000e638783b */ /* 0x000fe80000000200 */
[----:B----4-:R-:W2:Y:S03]  /*2c90*/  LDSM.16.M88.4 R4, [R232+0x2000] ;  /* 0x00200000e804783b */ /* 0x010ea60000000200 */
[----:B------:R-:W-:Y:S01]  /*2ca0*/  HMMA.16816.F32.BF16 R36, R8, R88, R136 ;  /* 0x000000580824723c */ /* 0x000fe20000041888 */
[----:B------:R-:W-:Y:S01]  /*2cb0*/  IMAD.MOV.U32 R85, RZ, RZ, R50 ;  /* 0x000000ffff557224 */ /* 0x000fe200078e0032 */
[----:B------:R-:W4:Y:S01]  /*2cc0*/  LDSM.16.M88.4 R52, [R230+0x3000] ;  /* 0x00300000e634783b */ /* 0x000f220000000200 */
[----:B------:R-:W-:-:S03]  /*2cd0*/  IMAD.MOV.U32 R84, RZ, RZ, R51 ;  /* 0x000000ffff547224 */ /* 0x000fc600078e0033 */
[----:B------:R-:W1:Y:S01]  /*2ce0*/  LDSM.16.M88.4 R24, [R230] ;  /* 0x00000000e618783b */ /* 0x000e620000000200 */
[----:B------:R-:W-:Y:S01]  /*2cf0*/  MOV R89, R48 ;  /* 0x0000003000597202 */ /* 0x000fe20000000f00 */
[----:B------:R-:W-:Y:S02]  /*2d00*/  IMAD.MOV.U32 R88, RZ, RZ, R49 ;  /* 0x000000ffff587224 */ /* 0x000fe400078e0031 */
[----:B------:R-:W1:Y:S04]  /*2d10*/  LDSM.16.M88.4 R20, [R230+0x800] ;  /* 0x00080000e614783b */ /* 0x000e680000000200 */
[----:B------:R-:W1:Y:S04]  /*2d20*/  LDSM.16.M88.4 R48, [R230+0x1000] ;  /* 0x00100000e630783b */ /* 0x000e680000000200 */
[----:B------:R-:W1:Y:S04]  /*2d30*/  LDSM.16.M88.4 R64, [R230+0x1800] ;  /* 0x00180000e640783b */ /* 0x000e680000000200 */
[----:B---3--:R-:W3:Y:S01]  /*2d40*/  LDSM.16.M88.4 R12, [R232] ;  /* 0x00000000e80c783b */ /* 0x008ee20000000200 */
[----:B------:R-:W-:Y:S01]  /*2d50*/  IMAD.MOV.U32 R116, RZ, RZ, R175 ;  /* 0x000000ffff747224 */ /* 0x000fe200078e00af */
[----:B------:R-:W-:Y:S01]  /*2d60*/  MOV R118, R173 ;  /* 0x000000ad00767202 */ /* 0x000fe20000000f00 */
[----:B------:R-:W-:-:S02]  /*2d70*/  IMAD.MOV.U32 R117, RZ, RZ, R174 ;  /* 0x000000ffff757224 */ /* 0x000fc400078e00ae */
[----:B------:R-:W-:Y:S02]  /*2d80*/  IMAD.MOV.U32 R119, RZ, RZ, R172 ;  /* 0x000000ffff777224 */ /* 0x000fe400078e00ac */
[----:B------:R-:W-:Y:S01]  /*2d90*/  IMAD.MOV.U32 R71, RZ, RZ, R204 ;  /* 0x000000ffff477224 */ /* 0x000fe200078e00cc */
[----:B------:R-:W-:Y:S01]  /*2da0*/  MOV R73, R34 ;  /* 0x0000002200497202 */ /* 0x000fe20000000f00 */
[----:B------:R-:W-:Y:S01]  /*2db0*/  HMMA.16816.F32.BF16 R204, R8, R112, R28 ;  /* 0x0000007008cc723c */ /* 0x000fe2000004181c */
[----:B------:R-:W-:Y:S01]  /*2dc0*/  IMAD.MOV.U32 R75, RZ, RZ, R32 ;  /* 0x000000ffff4b7224 */ /* 0x000fe200078e0020 */
[----:B------:R-:W0:Y:S01]  /*2dd0*/  LDGDEPBAR ;  /* 0x00000000000079af */ /* 0x000e220000000000 */
[----:B------:R-:W-:Y:S02]  /*2de0*/  IMAD.MOV.U32 R74, RZ, RZ, R33 ;  /* 0x000000ffff4a7224 */ /* 0x000fe400078e0021 */
[----:B------:R-:W-:-:S03]  /*2df0*/  IMAD.MOV.U32 R72, RZ, RZ, R35 ;  /* 0x000000ffff487224 */ /* 0x000fc600078e0023 */
[C---:B------:R-:W-:Y:S08]  /*2e00*/  HMMA.16816.F32.BF16 R28, R8.reuse, R90, R248 ;  /* 0x0000005a081c723c */ /* 0x040ff000000418f8 */
[----:B------:R-:W-:Y:S01]  /*2e10*/  HMMA.16816.F32.BF16 R32, R8, R86, R116 ;  /* 0x000000560820723c */ /* 0x000fe20000041874 */
[----:B------:R-:W-:-:S07]  /*2e20*/  IMAD.MOV.U32 R17, RZ, RZ, R71 ;  /* 0x000000ffff117224 */ /* 0x000fce00078e0047 */
[C---:B------:R-:W-:Y:S07]  /*2e30*/  HMMA.16816.F32.BF16 R68, R8.reuse, R98, R220 ;  /* 0x000000620844723c */ /* 0x040fee00000418dc */
[----:B------:R-:W-:Y:S01]  /*2e40*/  IMAD.MOV.U32 R220, RZ, RZ, R75 ;  /* 0x000000ffffdc7224 */ /* 0x000fe200078e004b */
[----:B------:R-:W-:Y:S01]  /*2e50*/  HMMA.16816.F32.BF16 R80, R8, R96, R140 ;  /* 0x000000600850723c */ /* 0x000fe2000004188c */
[----:B------:R-:W-:Y:S01]  /*2e60*/  IMAD.MOV.U32 R221, RZ, RZ, R74 ;  /* 0x000000ffffdd7224 */ /* 0x000fe200078e004a */
[----:B------:R-:W-:Y:S01]  /*2e70*/  MOV R223, R72 ;  /* 0x0000004800df7202 */ /* 0x000fe20000000f00 */
[----:B------:R-:W-:-:S05]  /*2e80*/  IMAD.MOV.U32 R222, RZ, RZ, R73 ;  /* 0x000000ffffde7224 */ /* 0x000fca00078e0049 */
[C---:B------:R-:W-:Y:S08]  /*2e90*/  HMMA.16816.F32.BF16 R72, R8.reuse, R106, R216 ;  /* 0x0000006a0848723c */ /* 0x040ff000000418d8 */
[----:B------:R-:W-:Y:S01]  /*2ea0*/  HMMA.16816.F32.BF16 R108, R8, R110, R212 ;  /* 0x0000006e086c723c */ /* 0x000fe200000418d4 */
[----:B------:R-:W-:Y:S02]  /*2eb0*/  IMAD.MOV.U32 R216, RZ, RZ, R89 ;  /* 0x000000ffffd87224 */ /* 0x000fe400078e0059 */
[----:B------:R-:W-:-:S05]  /*2ec0*/  IMAD.MOV.U32 R217, RZ, RZ, R88 ;  /* 0x000000ffffd97224 */ /* 0x000fca00078e0058 */
[C---:B------:R-:W-:Y:S08]  /*2ed0*/  HMMA.16816.F32.BF16 R172, R8.reuse, R128, R148 ;  /* 0x0000008008ac723c */ /* 0x040ff00000041894 */
[C---:B------:R-:W-:Y:S08]  /*2ee0*/  HMMA.16816.F32.BF16 R112, R8.reuse, R114, R208 ;  /* 0x000000720870723c */ /* 0x040ff000000418d0 */
[----:B------:R-:W-:Y:S01]  /*2ef0*/  HMMA.16816.F32.BF16 R128, R8, R130, R200 ;  /* 0x000000820880723c */ /* 0x000fe200000418c8 */
[----:B------:R-:W-:Y:S07]  /*2f00*/  LDSM.16.M88.4 R8, [R233] ;  /* 0x00000000e908783b */ /* 0x000fee0000000200 */
[C---:B--2---:R-:W-:Y:S08]  /*2f10*/  HMMA.16816.F32.BF16 R124, R4.reuse, R56, R164 ;  /* 0x00000038047c723c */ /* 0x044ff000000418a4 */
[C---:B----4-:R-:W-:Y:S08]  /*2f20*/  HMMA.16816.F32.BF16 R116, R4.reuse, R52, R156 ;  /* 0x000000340474723c */ /* 0x050ff0000004189c */
[C---:B------:R-:W-:Y:S08]  /*2f30*/  HMMA.16816.F32.BF16 R132, R4.reuse, R62, R92 ;  /* 0x0000003e0484723c */ /* 0x040ff0000004185c */
[C---:B-1----:R-:W-:Y:S08]  /*2f40*/  HMMA.16816.F32.BF16 R168, R4.reuse, R24, R168 ;  /* 0x0000001804a8723c */ /* 0x042ff000000418a8 */
        /* <DEDUP_REMOVED lines=10> */
[----:B------:R-:W-:Y:S04]  /*2ff0*/  LDSM.16.M88.4 R4, [R233+0x2000] ;  /* 0x00200000e904783b */ /* 0x000fe80000000200 */
[----:B------:R-:W-:Y:S03]  /*3000*/  LDSM.16.M88.4 R44, [R227] ;  /* 0x00000000e32c783b */ /* 0x000fe60000000200 */
[C---:B---3--:R-:W-:Y:S01]  /*3010*/  HMMA.16816.F32.BF16 R92, R12.reuse, R20, R36 ;  /* 0x000000140c5c723c */ /* 0x048fe20000041824 */
[----:B------:R-:W1:Y:S07]  /*3020*/  LDSM.16.M88.4 R36, [R227+0x1000] ;  /* 0x00100000e324783b */ /* 0x000e6e0000000200 */
[C---:B------:R-:W-:Y:S01]  /*3030*/  HMMA.16816.F32.BF16 R88, R12.reuse, R22, R28 ;  /* 0x000000160c58723c */ /* 0x040fe2000004181c */
[----:B------:R-:W2:Y:S04]  /*3040*/  LDSM.16.M88.4 R28, [R227+0x2000] ;  /* 0x00200000e31c783b */ /* 0x000ea80000000200 */
[----:B------:R-:W-:Y:S03]  /*3050*/  LDSM.16.M88.4 R20, [R227+0x3000] ;  /* 0x00300000e314783b */ /* 0x000fe60000000200 */
[C---:B------:R-:W-:Y:S01]  /*3060*/  HMMA.16816.F32.BF16 R100, R12.reuse, R24, R40 ;  /* 0x000000180c64723c */ /* 0x040fe20000041828 */
[----:B------:R-:W3:Y:S07]  /*3070*/  LDSM.16.M88.4 R40, [R227+0x800] ;  /* 0x00080000e328783b */ /* 0x000eee0000000200 */
[C---:B------:R-:W-:Y:S01]  /*3080*/  HMMA.16816.F32.BF16 R96, R12.reuse, R26, R32 ;  /* 0x0000001a0c60723c */ /* 0x040fe20000041820 */
[----:B------:R-:W4:Y:S04]  /*3090*/  LDSM.16.M88.4 R24, [R227+0x2800] ;  /* 0x00280000e318783b */ /* 0x000f280000000200 */
[----:B------:R-:W1:Y:S01]  /*30a0*/  LDSM.16.M88.4 R32, [R227+0x1800] ;  /* 0x00180000e320783b */ /* 0x000e620000000200 */
[----:B------:R-:W-:Y:S01]  /*30b0*/  IMAD.MOV.U32 R218, RZ, RZ, R85 ;  /* 0x000000ffffda7224 */ /* 0x000fe200078e0055 */
[----:B-----5:R-:W-:Y:S01]  /*30c0*/  ISETP.GT.AND P0, PT, R178, R0, PT ;  /* 0x00000000b200720c */ /* 0x020fe20003f04270 */
[----:B------:R-:W-:Y:S01]  /*30d0*/  IMAD.MOV.U32 R219, RZ, RZ, R84 ;  /* 0x000000ffffdb7224 */ /* 0x000fe200078e0054 */
[----:B------:R-:W-:Y:S01]  /*30e0*/  HMMA.16816.F32.BF16 R72, R12, R66, R72 ;  /* 0x000000420c48723c */ /* 0x000fe20000041848 */
[----:B------:R-:W-:-:S07]  /*30f0*/  DEPBAR.LE SB0, 0x0 ;  /* 0x000080000000791a */ /* 0x000fce0000000000 */
        /* <DEDUP_REMOVED lines=9> */
[----:B------:R-:W-:Y:S01]  /*3190*/  BSSY B0, `(.L_x_3242) ;  /* 0x0000068000007945 */ /* 0x000fe20003800000 */
[----:B------:R-:W-:-:S06]  /*31a0*/  ISETP.GT.AND P1, PT, R17, 0x6f, PT ;  /* 0x0000006f1100780c */ /* 0x000fcc0003f24270 */
[C---:B-1----:R-:W-:Y:S08]  /*31b0*/  HMMA.16816.F32.BF16 R172, R4.reuse, R36, R152 ;  /* 0x0000002404ac723c */ /* 0x042ff00000041898 */
[C---:B--2---:R-:W-:Y:S08]  /*31c0*/  HMMA.16816.F32.BF16 R152, R4.reuse, R30, R132 ;  /* 0x0000001e0498723c */ /* 0x044ff00000041884 */
[C---:B------:R-:W-:Y:S08]  /*31d0*/  HMMA.16816.F32.BF16 R188, R4.reuse, R44, R168 ;  /* 0x0000002c04bc723c */ /* 0x040ff000000418a8 */
[C---:B------:R-:W-:Y:S08]  /*31e0*/  HMMA.16816.F32.BF16 R184, R4.reuse, R46, R164 ;  /* 0x0000002e04b8723c */ /* 0x040ff000000418a4 */
[C---:B---3--:R-:W-:Y:S08]  /*31f0*/  HMMA.16816.F32.BF16 R180, R4.reuse, R40, R160 ;  /* 0x0000002804b4723c */ /* 0x048ff000000418a0 */
[C---:B------:R-:W-:Y:S08]  /*3200*/  HMMA.16816.F32.BF16 R52, R4.reuse, R42, R156 ;  /* 0x0000002a0434723c */ /* 0x040ff0000004189c */
[C---:B----4-:R-:W-:Y:S08]  /*3210*/  HMMA.16816.F32.BF16 R132, R4.reuse, R24, R124 ;  /* 0x000000180484723c */ /* 0x050ff0000004187c */
[C---:B------:R-:W-:Y:S08]  /*3220*/  HMMA.16816.F32.BF16 R116, R4.reuse, R20, R116 ;  /* 0x000000140474723c */ /* 0x040ff00000041874 */
[----:B------:R-:W-:Y:S08]  /*3230*/  HMMA.16816.F32.BF16 R192, R4, R22, R104 ;  /* 0x0000001604c0723c */ /* 0x000ff00000041868 */
[----:B------:R-:W-:Y:S08]  /*3240*/  HMMA.16816.F32.BF16 R48, R8, R20, R48 ;  /* 0x000000140830723c */ /* 0x000ff00000041830 */
        /* <DEDUP_REMOVED lines=21> */
[----:B------:R-:W2:Y:S04]  /*33a0*/  LDL R0, [R1+0x1c] ;  /* 0x00001c0001007983 */ /* 0x000ea80000100800 */
[----:B------:R-:W3:Y:S01]  /*33b0*/  LDL.64 R248, [R1+0x28] ;  /* 0x0000280001f87983 */ /* 0x000ee20000100a00 */
[----:B------:R-:W-:-:S02]  /*33c0*/  PLOP3.LUT P4, PT, PT, PT, UP0, 0x80, 0x0 ;  /* 0x000000000000781c */ /* 0x000fc40003f8f008 */
[----:B------:R-:W-:Y:S01]  /*33d0*/  PLOP3.LUT P0, PT, PT, PT, UP0, 0x80, 0x0 ;  /* 0x000000000000781c */ /* 0x000fe20003f0f008 */
[----:B------:R-:W-:Y:S01]  /*33e0*/  IMAD.MOV.U32 R244, RZ, RZ, RZ ;  /* 0x000000fffff47224 */ /* 0x000fe200078e00ff */
[----:B------:R-:W4:Y:S01]  /*33f0*/  LDL.64 R18, [R1+0x20] ;  /* 0x0000200001127983 */ /* 0x000f220000100a00 */
[----:B--2---:R-:W-:-:S04]  /*3400*/  IADD3 R2, R17, R177, R0 ;  /* 0x000000b111027210 */ /* 0x004fc80007ffe000 */
[----:B------:R-:W-:-:S05]  /*3410*/  IADD3 R2, R2, -0x70, RZ ;  /* 0xffffff9002027810 */ /* 0x000fca0007ffe0ff */
[----:B------:R-:W-:-:S04]  /*3420*/  @P4 IMAD.HI.U32 R3, R2, c[0x0][0x2bc], RZ ;  /* 0x0000af0002034a27 */ /* 0x000fc800078e00ff */
[----:B------:R-:W-:Y:S01]  /*3430*/  IMAD.MOV.U32 R0, RZ, RZ, R2 ;  /* 0x000000ffff007224 */ /* 0x000fe200078e0002 */
[----:B------:R-:W-:-:S04]  /*3440*/  @P0 SHF.R.U32.HI R0, RZ, c[0x0][0x2c0], R3 ;  /* 0x0000b000ff000a19 */ /* 0x000fc80000011603 */
[----:B---3--:R-:W-:-:S04]  /*3450*/  @!P1 IADD3 R3, P0, R0, R248, RZ ;  /* 0x000000f800039210 */ /* 0x008fc80007f1e0ff */
        /* <DEDUP_REMOVED lines=14> */
[----:B----4-:R-:W-:-:S03]  /*3540*/  IADD3 R0, P4, R18, R2, RZ ;  /* 0x0000000212007210 */ /* 0x010fc60007f9e0ff */
[----:B------:R-:W-:Y:S01]  /*3550*/  IMAD R2, R244, c[0x0][0x1f4], R4 ;  /* 0x00007d00f4027a24 */ /* 0x000fe200078e0204 */
[----:B------:R-:W-:-:S04]  /*3560*/  LEA R4, P0, R0, c[0x0][0x1c8], 0x1 ;  /* 0x0000720000047a11 */ /* 0x000fc800078008ff */
[----:B------:R-:W-:-:S04]  /*3570*/  IADD3.X R2, R247, R3, R2, P4, !PT ;  /* 0x00000003f7027210 */ /* 0x000fc800027fe402 */
[----:B------:R-:W-:Y:S01]  /*3580*/  LEA.HI.X R0, R0, c[0x0][0x1cc], R2, 0x1, P0 ;  /* 0x0000730000007a11 */ /* 0x000fe200000f0c02 */
[----:B------:R-:W-:Y:S05]  /*3590*/  BRA.DIV ~URZ, `(.L_x_3244) ;  /* 0x000101327f007947 */ /* 0x000fea000b800000 */
[----:B------:R1:W2:Y:S02]  /*35a0*/  SHFL.IDX PT, R7, R0, RZ, 0x181f ;  /* 0x00181fff00077589 */ /* 0x0002a400000e0000 */
.L_x_3298:
[----:B------:R-:W-:Y:S05]  /*35b0*/  BRA.DIV ~URZ, `(.L_x_3245) ;  /* 0x000101827f007947 */ /* 0x000fea000b800000 */
[----:B------:R-:W3:Y:S04]  /*35c0*/  SHFL.IDX PT, R2, R4, RZ, 0x181f ;  /* 0x00181fff04027589 */ /* 0x000ee800000e0000 */
[----:B------:R-:W4:Y:S04]  /*35d0*/  SHFL.IDX PT, R3, R4, 0x1, 0x181f ;  /* 0x00381f0004037f89 */ /* 0x000f2800000e0000 */
[----:B------:R-:W5:Y:S04]  /*35e0*/  SHFL.IDX PT, R5, R4, 0x2, 0x181f ;  /* 0x00581f0004057f89 */ /* 0x000f6800000e0000 */
[----:B------:R-:W1:Y:S04]  /*35f0*/  SHFL.IDX PT, R9, R0, 0x1, 0x181f ;  /* 0x00381f0000097f89 */ /* 0x000e6800000e0000 */
[----:B------:R-:W2:Y:S04]  /*3600*/  SHFL.IDX PT, R8, R4, 0x3, 0x181f ;  /* 0x00781f0004087f89 */ /* 0x000ea800000e0000 */
[----:B------:R-:W2:Y:S04]  /*3610*/  SHFL.IDX PT, R11, R0, 0x2, 0x181f ;  /* 0x00581f00000b7f89 */ /* 0x000ea800000e0000 */
[----:B------:R-:W-:Y:S01]  /*3620*/  SHFL.IDX PT, R12, R4, 0x4, 0x181f ;  /* 0x00981f00040c7f89 */ /* 0x000fe200000e0000 */
[----:B---3--:R-:W-:-:S03]  /*3630*/  IADD3 R6, P0, R2, R179, RZ ;  /* 0x000000b302067210 */ /* 0x008fc60007f1e0ff */
[----:B------:R-:W-:Y:S01]  /*3640*/  SHFL.IDX PT, R13, R4, 0x5, 0x181f ;  /* 0x00b81f00040d7f89 */ /* 0x000fe200000e0000 */
[-C--:B----4-:R-:W-:Y:S01]  /*3650*/  IADD3 R2, P4, R3, R179.reuse, RZ ;  /* 0x000000b303027210 */ /* 0x090fe20007f9e0ff */
[----:B--2---:R-:W-:Y:S02]  /*3660*/  IMAD.X R7, R7, 0x1, R16, P0 ;  /* 0x0000000107077824 */ /* 0x004fe400000e0610 */
[----:B------:R-:W2:Y:S01]  /*3670*/  SHFL.IDX PT, R17, R0, 0x3, 0x181f ;  /* 0x00781f0000117f89 */ /* 0x000ea200000e0000 */
[----:B-----5:R-:W-:-:S03]  /*3680*/  IADD3 R10, P0, R5, R179, RZ ;  /* 0x000000b3050a7210 */ /* 0x020fc60007f1e0ff */
[----:B------:R-:W3:Y:S01]  /*3690*/  SHFL.IDX PT, R15, R0, 0x4, 0x181f ;  /* 0x00981f00000f7f89 */ /* 0x000ee200000e0000 */
[----:B-1----:R-:W-:-:S03]  /*36a0*/  IMAD.X R3, R9, 0x1, R16, P4 ;  /* 0x0000000109037824 */ /* 0x002fc600020e0610 */
[----:B------:R-:W1:Y:S01]  /*36b0*/  SHFL.IDX PT, R14, R0, 0x5, 0x181f ;  /* 0x00b81f00000e7f89 */ /* 0x000e6200000e0000 */
[----:B------:R-:W-:-:S03]  /*36c0*/  IADD3 R8, P5, R8, R179, RZ ;  /* 0x000000b308087210 */ /* 0x000fc60007fbe0ff */
[----:B------:R4:W-:Y:S01]  /*36d0*/  LDGSTS.E.BYPASS.LTC128B.128 [R242+0x3900], [R6.64], !P3 ;  /* 0x0390000006f27fae */ /* 0x0009e2000d901d48 */
[----:B------:R-:W-:-:S03]  /*36e0*/  IMAD.X R11, R11, 0x1, R16, P0 ;  /* 0x000000010b0b7824 */ /* 0x000fc600000e0610 */
[----:B------:R5:W-:Y:S04]  /*36f0*/  LDGSTS.E.BYPASS.LTC128B.128 [R242+0x4100], [R2.64], !P3 ;  /* 0x0410000002f27fae */ /* 0x000be8000d901d48 */
[----:B------:R1:W-:Y:S01]  /*3700*/  LDGSTS.E.BYPASS.LTC128B.128 [R242+0x4900], [R10.64], !P3 ;  /* 0x049000000af27fae */ /* 0x0003e2000d901d48 */
[----:B--2---:R-:W-:-:S03]  /*3710*/  IMAD.X R9, R17, 0x1, R16, P5 ;  /* 0x0000000111097824 */ /* 0x004fc600028e0610 */
[----:B------:R-:W2:Y:S04]  /*3720*/  SHFL.IDX PT, R4, R4, 0x6, 0x181f ;  /* 0x00d81f0004047f89 */ /* 0x000ea800000e0000 */
[----:B------:R2:W-:Y:S04]  /*3730*/  LDGSTS.E.BYPASS.LTC128B.128 [R242+0x5100], [R8.64], !P3 ;  /* 0x0510000008f27fae */ /* 0x0005e8000d901d48 */
[----:B------:R-:W2:Y:S01]  /*3740*/  SHFL.IDX PT, R0, R0, 0x6, 0x181f ;  /* 0x00d81f0000007f89 */ /* 0x000ea200000e0000 */
[-C--:B----4-:R-:W-:Y:S02]  /*3750*/  IADD3 R6, P4, R12, R179.reuse, RZ ;  /* 0x000000b30c067210 */ /* 0x090fe40007f9e0ff */
[----:B-----5:R-:W-:-:S03]  /*3760*/  IADD3 R2, P0, R13, R179, RZ ;  /* 0x000000b30d027210 */ /* 0x020fc60007f1e0ff */
[--C-:B---3--:R-:W-:Y:S02]  /*3770*/  IMAD.X R7, R15, 0x1, R16.reuse, P4 ;  /* 0x000000010f077824 */ /* 0x108fe400020e0610 */
[----:B-1----:R-:W-:-:S03]  /*3780*/  IMAD.X R3, R14, 0x1, R16, P0 ;  /* 0x000000010e037824 */ /* 0x002fc600000e0610 */
[----:B------:R1:W-:Y:S04]  /*3790*/  LDGSTS.E.BYPASS.LTC128B.128 [R242+0x5900], [R6.64], !P3 ;  /* 0x0590000006f27fae */ /* 0x0003e8000d901d48 */
[----:B------:R1:W-:Y:S02]  /*37a0*/  LDGSTS.E.BYPASS.LTC128B.128 [R242+0x6100], [R2.64], !P3 ;  /* 0x0610000002f27fae */ /* 0x0003e4000d901d48 */
.L_x_3299:
[----:B-12---:R-:W-:-:S04]  /*37b0*/  IADD3 R2, P0, R4, R179, RZ ;  /* 0x000000b304027210 */ /* 0x006fc80007f1e0ff */
[----:B------:R-:W-:-:S05]  /*37c0*/  IADD3.X R3, R0, R16, RZ, P0, !PT ;  /* 0x0000001000037210 */ /* 0x000fca00007fe4ff */
[----:B------:R-:W-:Y:S01]  /*37d0*/  @!PT LDS RZ, [RZ] ;  /* 0x00000000fffff984 */ /* 0x000fe20000000800 */
[----:B------:R-:W-:Y:S01]  /*37e0*/  @!PT LDS RZ, [RZ] ;  /* 0x00000000fffff984 */ /* 0x000fe20000000800 */
[----:B------:R-:W-:Y:S01]  /*37f0*/  @!PT LDS RZ, [RZ] ;  /* 0x00000000fffff984 */ /* 0x000fe20000000800 */
[----:B------:R1:W-:Y:S04]  /*3800*/  LDGSTS.E.BYPASS.LTC128B.128 [R242+0x6900], [R2.64], !P3 ;  /* 0x0690000002f27fae */ /* 0x0003e8000d901d48 */
.L_x_3243:
[----:B------:R-:W-:Y:S05]  /*3810*/  BSYNC B0 ;  /* 0x0000000000007941 */ /* 0x000fea0003800000 */
.L_x_3242:
[----:B-1----:R-:W2:Y:S04]  /*3820*/  LDL R2, [R1+0x70] ;  /* 0x0000700001027983 */ /* 0x002ea80000100800 */
[----:B------:R-:W2:Y:S04]  /*3830*/  LDL R0, [R1+0x98] ;  /* 0x0000980001007983 */ /* 0x000ea80000100800 */
[----:B------:R-:W3:Y:S04]  /*3840*/  LDL R3, [R1+0x44] ;  /* 0x0000440001037983 */ /* 0x000ee80000100800 */
[----:B------:R-:W0:Y:S01]  /*3850*/  LDGDEPBAR ;  /* 0x00000000000079af */ /* 0x000e220000000000 */
[----:B--2---:R-:W-:-:S04]  /*3860*/  IMAD.IADD R2, R0, 0x1, R2 ;  /* 0x0000000100027824 */ /* 0x004fc800078e0202 */
[----:B------:R-:W-:Y:S01]  /*3870*/  @P2 IMAD.HI.U32 R0, R2, c[0x0][0x2c8], RZ ;  /* 0x0000b20002002a27 */ /* 0x000fe200078e00ff */
[----:B------:R1:W-:Y:S01]  /*3880*/  STL [R1+0x4], R2 ;  /* 0x0000040201007387 */ /* 0x0003e20000100800 */
[----:B------:R-:W-:Y:S02]  /*3890*/  MOV R4, R2 ;  /* 0x0000000200047202 */ /* 0x000fe40000000f00 */
[----:B---3--:R-:W-:Y:S01]  /*38a0*/  IMAD.IADD R6, R176, 0x1, -R3 ;  /* 0x00000001b0067824 */ /* 0x008fe200078e0a03 */
[----:B------:R-:W-:Y:S02]  /*38b0*/  @P2 SHF.R.U32.HI R4, RZ, c[0x0][0x2cc], R0 ;  /* 0x0000b300ff042a19 */ /* 0x000fe40000011600 */
[----:B-1----:R-:W-:-:S04]  /*38c0*/  IADD3 R2, -R3, 0x1, R176 ;  /* 0x0000000103027810 */ /* 0x002fc80007ffe1b0 */
[----:B------:R-:W-:Y:S01]  /*38d0*/  IADD3 R5, R2, -c[0x0][0x168], RZ ;  /* 0x80005a0002057a10 */ /* 0x000fe20007ffe0ff */
[----:B------:R-:W-:Y:S05]  /*38e0*/  BRA.DIV ~URZ, `(.L_x_3246) ;  /* 0x000105227f007947 */ /* 0x000fea000b800000 */
[----:B------:R1:W2:Y:S02]  /*38f0*/  SHFL.IDX PT, R0, R4, RZ, 0x1c1f ;  /* 0x001c1fff04007589 */ /* 0x0002a400000e0000 */
.L_x_3300:
        /* <DEDUP_REMOVED lines=66> */
[C---:B------:R-:W-:Y:S02]  /*3d20*/  ISETP.GT.AND P0, PT, R3.reuse, 0x9, PT ;  /* 0x000000090300780c */ /* 0x040fe40003f04270 */
[----:B------:R-:W-:Y:S02]  /*3d30*/  ISETP.GT.AND P4, PT, R3, 0x8, PT ;  /* 0x000000080300780c */ /* 0x000fe40003f84270 */
[----:B------:R-:W-:Y:S02]  /*3d40*/  FSEL R14, R99, -INF , P0 ;  /* 0xff800000630e7808 */ /* 0x000fe40000000000 */
[----:B------:R-:W-:Y:S02]  /*3d50*/  ISETP.GT.AND P0, PT, R3, 0x19, PT ;  /* 0x000000190300780c */ /* 0x000fe40003f04270 */
[----:B------:R-:W-:Y:S02]  /*3d60*/  FSEL R13, R98, -INF , P4 ;  /* 0xff800000620d7808 */ /* 0x000fe40002000000 */
[----:B------:R-:W-:-:S02]  /*3d70*/  FSEL R27, R91, -INF , P0 ;  /* 0xff8000005b1b7808 */ /* 0x000fc40000000000 */
[C---:B------:R-:W-:Y:S02]  /*3d80*/  ISETP.GT.AND P0, PT, R3.reuse, 0x29, PT ;  /* 0x000000290300780c */ /* 0x040fe40003f04270 */
[----:B------:R-:W-:Y:S02]  /*3d90*/  ISETP.GT.AND P4, PT, R3, 0x18, PT ;  /* 0x000000180300780c */ /* 0x000fe40003f84270 */
[----:B------:R-:W-:Y:S02]  /*3da0*/  FSEL R113, R83, -INF , P0 ;  /* 0xff80000053717808 */ /* 0x000fe40000000000 */
[C---:B------:R-:W-:Y:S02]  /*3db0*/  ISETP.GT.AND P0, PT, R3.reuse, 0x39, PT ;  /* 0x000000390300780c */ /* 0x040fe40003f04270 */
[----:B------:R-:W-:Y:S02]  /*3dc0*/  FSEL R25, R90, -INF , P4 ;  /* 0xff8000005a197808 */ /* 0x000fe40002000000 */
[----:B------:R-:W-:-:S02]  /*3dd0*/  ISETP.GT.AND P5, PT, R3, 0x1, PT ;  /* 0x000000010300780c */ /* 0x000fc40003fa4270 */
[----:B------:R-:W-:Y:S02]  /*3de0*/  ISETP.GT.AND P4, PT, R3, 0x28, PT ;  /* 0x000000280300780c */ /* 0x000fe40003f84270 */
[----:B------:R-:W-:Y:S02]  /*3df0*/  FSEL R109, R75, -INF , P0 ;  /* 0xff8000004b6d7808 */ /* 0x000fe40000000000 */
[----:B------:R-:W-:Y:S02]  /*3e00*/  ISETP.GT.AND P0, PT, R3, 0x49, PT ;  /* 0x000000490300780c */ /* 0x000fe40003f04270 */
[----:B------:R-:W-:Y:S02]  /*3e10*/  FSEL R8, R103, -INF , P5 ;  /* 0xff80000067087808 */ /* 0x000fe40002800000 */
        /* <DEDUP_REMOVED lines=8> */
[----:B------:R-:W-:Y:S02]  /*3ea0*/  FSEL R74, R59, -INF , P0 ;  /* 0xff8000003b4a7808 */ /* 0x000fe40000000000 */
[----:B------:R-:W-:Y:S02]  /*3eb0*/  ISETP.GT.AND P0, PT, R3, 0x61, PT ;  /* 0x000000610300780c */ /* 0x000fe40003f04270 */
[----:B------:R-:W-:Y:S02]  /*3ec0*/  IMNMX R2, R6, R2, PT ;  /* 0x0000000206027217 */ /* 0x000fe40003800200 */
[----:B------:R-:W-:Y:S02]  /*3ed0*/  FSEL R115, R87, -INF , P5 ;  /* 0xff80000057737808 */ /* 0x000fe40002800000 */
[----:B------:R-:W-:Y:S02]  /*3ee0*/  ISETP.GT.AND P5, PT, R3, 0x31, PT ;  /* 0x000000310300780c */ /* 0x000fe40003fa4270 */
[----:B------:R-:W-:-:S02]  /*3ef0*/  FSEL R76, R51, -INF , P0 ;  /* 0xff800000334c7808 */ /* 0x000fc40000000000 */
[----:B------:R-:W-:Y:S02]  /*3f00*/  ISETP.GT.AND P4, PT, R3, 0x48, PT ;  /* 0x000000480300780c */ /* 0x000fe40003f84270 */
[----:B------:R-:W-:Y:S02]  /*3f10*/  ISETP.GT.AND P0, PT, R2, RZ, PT ;  /* 0x000000ff0200720c */ /* 0x000fe40003f04270 */
[----:B------:R-:W-:Y:S02]  /*3f20*/  IMNMX R0, R6, R0, PT ;  /* 0x0000000006007217 */ /* 0x000fe40003800200 */
[----:B------:R-:W-:Y:S02]  /*3f30*/  FSEL R111, R79, -INF , P5 ;  /* 0xff8000004f6f7808 */ /* 0x000fe40002800000 */
[----:B------:R-:W-:Y:S02]  /*3f40*/  ISETP.GT.AND P5, PT, R3, 0x41, PT ;  /* 0x000000410300780c */ /* 0x000fe40003fa4270 */
[----:B------:R-:W-:-:S02]  /*3f50*/  FSEL R101, R66, -INF , P4 ;  /* 0xff80000042657808 */ /* 0x000fc40002000000 */
[----:B------:R-:W-:Y:S02]  /*3f60*/  FSEL R11, R188, -INF , P0 ;  /* 0xff800000bc0b7808 */ /* 0x000fe40000000000 */
[----:B------:R-:W-:Y:S02]  /*3f70*/  ISETP.GT.AND P4, PT, R3, 0x58, PT ;  /* 0x000000580300780c */ /* 0x000fe40003f84270 */
[----:B------:R-:W-:Y:S02]  /*3f80*/  ISETP.GT.AND P0, PT, R0, 0x1, PT ;  /* 0x000000010000780c */ /* 0x000fe40003f04270 */
[----:B------:R-:W-:Y:S02]  /*3f90*/  FSEL R103, R71, -INF , P5 ;  /* 0xff80000047677808 */ /* 0x000fe40002800000 */
[C---:B------:R-:W-:Y:S02]  /*3fa0*/  ISETP.GT.AND P6, PT, R3.reuse, RZ, PT ;  /* 0x000000ff0300720c */ /* 0x040fe40003fc4270 */
[----:B------:R-:W-:-:S02]  /*3fb0*/  ISETP.GT.AND P5, PT, R3, 0x51, PT ;  /* 0x000000510300780c */ /* 0x000fc40003fa4270 */
[----:B------:R-:W-:Y:S02]  /*3fc0*/  FSEL R77, R58, -INF , P4 ;  /* 0xff8000003a4d7808 */ /* 0x000fe40002000000 */
[----:B------:R-:W-:Y:S02]  /*3fd0*/  FSEL R20, R191, -INF , P0 ;  /* 0xff800000bf147808 */ /* 0x000fe40000000000 */
[----:B------:R-:W-:Y:S02]  /*3fe0*/  ISETP.GT.AND P4, PT, R3, 0x69, PT ;  /* 0x000000690300780c */ /* 0x000fe40003f84270 */
        /* <DEDUP_REMOVED lines=29> */
[----:B------:R-:W-:Y:S02]  /*41c0*/  FSEL R23, R181, -INF , P4 ;  /* 0xff800000b5177808 */ /* 0x000fe40002000000 */
[----:B------:R-:W-:Y:S02]  /*41d0*/  FSEL R70, R172, -INF , P0 ;  /* 0xff800000ac467808 */ /* 0x000fe40000000000 */
[----:B------:R-:W-:Y:S02]  /*41e0*/  ISETP.GT.AND P5, PT, R0, RZ, PT ;  /* 0x000000ff0000720c */ /* 0x000fe40003fa4270 */
[----:B------:R-:W-:-:S02]  /*41f0*/  ISETP.GT.AND P4, PT, R2, 0x18, PT ;  /* 0x000000180200780c */ /* 0x000fc40003f84270 */
[----:B------:R-:W-:Y:S02]  /*4200*/  ISETP.GT.AND P0, PT, R0, 0x21, PT ;  /* 0x000000210000780c */ /* 0x000fe40003f04270 */
        /* <DEDUP_REMOVED lines=9> */
[----:B------:R-:W-:Y:S02]  /*42a0*/  ISETP.GT.AND P5, PT, R0, 0x10, PT ;  /* 0x000000100000780c */ /* 0x000fe40003fa4270 */
        /* <DEDUP_REMOVED lines=38> */
[----:B------:R-:W-:Y:S02]  /*4510*/  ISETP.GT.AND P6, PT, R3, 0x50, PT ;  /* 0x000000500300780c */ /* 0x000fe40003fc4270 */
[----:B------:R-:W-:Y:S02]  /*4520*/  FSEL R83, R157, -INF , P5 ;  /* 0xff8000009d537808 */ /* 0x000fe40002800000 */
[----:B------:R-:W-:Y:S02]  /*4530*/  FSEL R172, R158, -INF , P4 ;  /* 0xff8000009eac7808 */ /* 0x000fe40002000000 */
[----:B------:R-:W-:Y:S02]  /*4540*/  FSEL R170, R154, -INF , P0 ;  /* 0xff8000009aaa7808 */ /* 0x000fe40000000000 */
[----:B------:R-:W-:-:S02]  /*4550*/  FSEL R97, R62, -INF , P6 ;  /* 0xff8000003e617808 */ /* 0x000fc40003000000 */
[C---:B------:R-:W-:Y:S02]  /*4560*/  ISETP.GT.AND P5, PT, R2.reuse, 0x48, PT ;  /* 0x000000480200780c */ /* 0x040fe40003fa4270 */
[----:B------:R-:W-:Y:S02]  /*4570*/  ISETP.GT.AND P4, PT, R2, 0x50, PT ;  /* 0x000000500200780c */ /* 0x000fe40003f84270 */
[----:B------:R-:W-:Y:S02]  /*4580*/  ISETP.GT.AND P0, PT, R0, 0x51, PT ;  /* 0x000000510000780c */ /* 0x000fe40003f04270 */
[----:B------:R-:W-:Y:S02]  /*4590*/  ISETP.GT.AND P6, PT, R3, 0x60, PT ;  /* 0x000000600300780c */ /* 0x000fe40003fc4270 */
[----:B------:R-:W-:Y:S02]  /*45a0*/  FSEL R82, R152, -INF , P5 ;  /* 0xff80000098527808 */ /* 0x000fe40002800000 */
[----:B------:R-:W-:-:S02]  /*45b0*/  FSEL R107, R132, -INF , P4 ;  /* 0xff800000846b7808 */ /* 0x000fc40002000000 */
[----:B------:R-:W-:Y:S02]  /*45c0*/  FSEL R167, R135, -INF , P0 ;  /* 0xff80000087a77808 */ /* 0x000fe40000000000 */
[----:B------:R-:W-:Y:S02]  /*45d0*/  FSEL R79, R50, -INF , P6 ;  /* 0xff800000324f7808 */ /* 0x000fe40003000000 */
[C---:B------:R-:W-:Y:S02]  /*45e0*/  ISETP.GT.AND P5, PT, R0.reuse, 0x49, PT ;  /* 0x000000490000780c */ /* 0x040fe40003fa4270 */
[----:B------:R-:W-:Y:S02]  /*45f0*/  ISETP.GT.AND P4, PT, R0, 0x50, PT ;  /* 0x000000500000780c */ /* 0x000fe40003f84270 */
        /* <DEDUP_REMOVED lines=14> */
[C---:B------:R-:W-:Y:S02]  /*46e0*/  ISETP.GT.AND P5, PT, R2.reuse, 0x61, PT ;  /* 0x000000610200780c */ /* 0x040fe40003fa4270 */
[----:B------:R-:W-:Y:S02]  /*46f0*/  ISETP.GT.AND P4, PT, R2, 0x68, PT ;  /* 0x000000680200780c */ /* 0x000fe40003f84270 */
[----:B------:R-:W-:Y:S02]  /*4700*/  FSEL R166, R126, -INF , P6 ;  /* 0xff8000007ea67808 */ /* 0x000fe40003000000 */
[----:B------:R-:W-:Y:S02]  /*4710*/  ISETP.GT.AND P0, PT, R0, 0x60, PT ;  /* 0x000000600000780c */ /* 0x000fe40003f04270 */
[----:B------:R-:W-:Y:S02]  /*4720*/  ISETP.GT.AND P6, PT, R2, 0x69, PT ;  /* 0x000000690200780c */ /* 0x000fe40003fc4270 */
[----:B------:R-:W-:-:S02]  /*4730*/  FMNMX.FTZ R2, R19, R3, !PT ;  /* 0x0000000313027209 */ /* 0x000fc40007810000 */
[----:B------:R-:W-:Y:S02]  /*4740*/  FSEL R99, R117, -INF , P5 ;  /* 0xff80000075637808 */ /* 0x000fe40002800000 */
[----:B------:R-:W-:Y:S02]  /*4750*/  FSEL R98, R192, -INF , P4 ;  /* 0xff800000c0627808 */ /* 0x000fe40002000000 */
[----:B------:R-:W-:Y:S02]  /*4760*/  FSEL R164, R118, -INF , P0 ;  /* 0xff80000076a47808 */ /* 0x000fe40000000000 */
        /* <DEDUP_REMOVED lines=9> */
[----:B-1----:R-:W-:Y:S02]  /*4800*/  FMNMX.FTZ R4, R16, R20, !PT ;  /* 0x0000001410047209 */ /* 0x002fe40007810000 */
        /* <DEDUP_REMOVED lines=91> */
[----:B------:R-:W-:Y:S02]  /*4dc0*/  FSEL R69, R193, -INF , P6 ;  /* 0xff800000c1457808 */ /* 0x000fe40003000000 */
[----:B------:R-:W-:Y:S02]  /*4dd0*/  FMNMX.FTZ R2, R98, R2, !PT ;  /* 0x0000000262027209 */ /* 0x000fe40007810000 */
[----:B------:R-:W-:Y:S02]  /*4de0*/  FSEL R162, R194, -INF , P4 ;  /* 0xff800000c2a27808 */ /* 0x000fe40002000000 */
        /* <DEDUP_REMOVED lines=23> */
[----:B---3--:R-:W-:-:S03]  /*4f60*/  FMNMX.FTZ R118, R118, R3, !PT ;  /* 0x0000000376767209 */ /* 0x008fc60007810000 */
.L_x_3301:
        /* <DEDUP_REMOVED lines=15> */
[--C-:B------:R-:W-:Y:S01]  /*5060*/  FFMA.FTZ R144, R144, c[0x0][0x2d0], -R4.reuse ;  /* 0x0000b40090907a23 */ /* 0x100fe20000010804 */
[----:B------:R-:W4:Y:S01]  /*5070*/  LDSM.16.MT88.4 R36, [R225+0x800] ;  /* 0x00080000e124783b */ /* 0x000f220000004200 */
[----:B------:R-:W-:-:S02]  /*5080*/  FFMA.FTZ R143, R143, c[0x0][0x2d0], -R4 ;  /* 0x0000b4008f8f7a23 */ /* 0x000fc40000010804 */
[----:B------:R5:W5:Y:S01]  /*5090*/  MUFU.EX2 R178, R2 ;  /* 0x0000000200b27308 */ /* 0x000b620000000800 */
[--C-:B------:R-:W-:Y:S02]  /*50a0*/  FFMA.FTZ R142, R142, c[0x0][0x2d0], -R4.reuse ;  /* 0x0000b4008e8e7a23 */ /* 0x100fe40000010804 */
[--C-:B------:R-:W-:Y:S02]  /*50b0*/  FFMA.FTZ R141, R141, c[0x0][0x2d0], -R4.reuse ;  /* 0x0000b4008d8d7a23 */ /* 0x100fe40000010804 */
[--C-:B------:R-:W-:Y:S02]  /*50c0*/  FFMA.FTZ R184, R136, c[0x0][0x2d0], -R4.reuse ;  /* 0x0000b40088b87a23 */ /* 0x100fe40000010804 */
[--C-:B------:R-:W-:Y:S01]  /*50d0*/  FFMA.FTZ R187, R131, c[0x0][0x2d0], -R4.reuse ;  /* 0x0000b40083bb7a23 */ /* 0x100fe20000010804 */
[----:B------:R-:W1:Y:S01]  /*50e0*/  MUFU.EX2 R177, R5 ;  /* 0x0000000500b17308 */ /* 0x000e620000000800 */
[--C-:B--2---:R-:W-:Y:S02]  /*50f0*/  FFMA.FTZ R0, R10, c[0x0][0x2d0], -R4.reuse ;  /* 0x0000b4000a007a23 */ /* 0x104fe40000010804 */
[----:B------:R-:W-:-:S02]  /*5100*/  FFMA.FTZ R186, R130, c[0x0][0x2d0], -R4 ;  /* 0x0000b40082ba7a23 */ /* 0x000fc40000010804 */
[--C-:B------:R-:W-:Y:S02]  /*5110*/  FFMA.FTZ R185, R129, c[0x0][0x2d0], -R4.reuse ;  /* 0x0000b40081b97a23 */ /* 0x100fe40000010804 */
[--C-:B------:R-:W-:Y:S01]  /*5120*/  FFMA.FTZ R193, R128, c[0x0][0x2d0], -R4.reuse ;  /* 0x0000b40080c17a23 */ /* 0x100fe20000010804 */
[----:B------:R2:W-:Y:S01]  /*5130*/  MUFU.EX2 R207, R0 ;  /* 0x0000000000cf7308 */ /* 0x0005e20000000800 */
[----:B-----5:R-:W-:Y:S01]  /*5140*/  FMUL.FTZ R2, R117, c[0x0][0x2d0] ;  /* 0x0000b40075027a20 */ /* 0x020fe20000410000 */
[----:B------:R-:W-:Y:S01]  /*5150*/  MOV R130, R178 ;  /* 0x000000b200827202 */ /* 0x000fe20000000f00 */
[--C-:B------:R-:W-:Y:S02]  /*5160*/  FFMA.FTZ R194, R123, c[0x0][0x2d0], -R4.reuse ;  /* 0x0000b4007bc27a23 */ /* 0x100fe40000010804 */
[--C-:B------:R-:W-:Y:S01]  /*5170*/  FFMA.FTZ R195, R122, c[0x0][0x2d0], -R4.reuse ;  /* 0x0000b4007ac37a23 */ /* 0x100fe20000010804 */
[----:B------:R-:W-:Y:S01]  /*5180*/  FSEL R2, R2, RZ, P0 ;  /* 0x000000ff02027208 */ /* 0x000fe20000000000 */
[----:B------:R-:W-:Y:S01]  /*5190*/  FFMA.FTZ R196, R121, c[0x0][0x2d0], -R4 ;  /* 0x0000b40079c47a23 */ /* 0x000fe20000010804 */
[----:B------:R-:W-:Y:S01]  /*51a0*/  FSETP.NEU.FTZ.AND P0, PT, R68, -INF , PT ;  /* 0xff8000004400780b */ /* 0x000fe20003f1d000 */
[----:B------:R-:W-:Y:S01]  /*51b0*/  FFMA.FTZ R181, R97, c[0x0][0x2d0], -R3 ;  /* 0x0000b40061b57a23 */ /* 0x000fe20000010803 */
[----:B-1----:R-:W-:Y:S01]  /*51c0*/  MOV R131, R177 ;  /* 0x000000b100837202 */ /* 0x002fe20000000f00 */
[----:B------:R-:W-:-:S02]  /*51d0*/  FFMA.FTZ R5, R23, c[0x0][0x2d0], -R2 ;  /* 0x0000b40017057a23 */ /* 0x000fc40000010802 */
[----:B------:R-:W-:Y:S02]  /*51e0*/  FFMA.FTZ R6, R35, c[0x0][0x2d0], -R2 ;  /* 0x0000b40023067a23 */ /* 0x000fe40000010802 */
[----:B------:R1:W5:Y:S01]  /*51f0*/  MUFU.EX2 R197, R5 ;  /* 0x0000000500c57308 */ /* 0x0003620000000800 */
[----:B--2---:R-:W-:Y:S02]  /*5200*/  FFMA.FTZ R0, R19, c[0x0][0x2d0], -R4 ;  /* 0x0000b40013007a23 */ /* 0x004fe40000010804 */
[----:B------:R-:W-:Y:S02]  /*5210*/  FFMA.FTZ R202, R98, c[0x0][0x2d0], -R2 ;  /* 0x0000b40062ca7a23 */ /* 0x000fe40000010802 */
[--C-:B------:R-:W-:Y:S02]  /*5220*/  FFMA.FTZ R183, R74, c[0x0][0x2d0], -R3.reuse ;  /* 0x0000b4004ab77a23 */ /* 0x100fe40000010803 */
[--C-:B------:R-:W-:Y:S01]  /*5230*/  FFMA.FTZ R198, R73, c[0x0][0x2d0], -R3.reuse ;  /* 0x0000b40049c67a23 */ /* 0x100fe20000010803 */
[----:B------:R2:W-:Y:S01]  /*5240*/  MUFU.EX2 R212, R0 ;  /* 0x0000000000d47308 */ /* 0x0005e20000000800 */
[----:B------:R-:W-:-:S02]  /*5250*/  FFMA.FTZ R112, R112, c[0x0][0x2d0], -R3 ;  /* 0x0000b40070707a23 */ /* 0x000fc40000010803 */
[--C-:B------:R-:W-:Y:S02]  /*5260*/  FFMA.FTZ R136, R108, c[0x0][0x2d0], -R3.reuse ;  /* 0x0000b4006c887a23 */ /* 0x100fe40000010803 */
[--C-:B------:R-:W-:Y:S02]  /*5270*/  FFMA.FTZ R180, R80, c[0x0][0x2d0], -R3.reuse ;  /* 0x0000b40050b47a23 */ /* 0x100fe40000010803 */
[--C-:B------:R-:W-:Y:S01]  /*5280*/  FFMA.FTZ R182, R77, c[0x0][0x2d0], -R3.reuse ;  /* 0x0000b4004db67a23 */ /* 0x100fe20000010803 */
[----:B------:R-:W-:Y:S01]  /*5290*/  MUFU.EX2 R220, R6 ;  /* 0x0000000600dc7308 */ /* 0x000fe20000000800 */
[----:B-1----:R-:W-:Y:S02]  /*52a0*/  FFMA.FTZ R5, R32, c[0x0][0x2d0], -R2 ;  /* 0x0000b40020057a23 */ /* 0x002fe40000010802 */
[--C-:B------:R-:W-:Y:S02]  /*52b0*/  FFMA.FTZ R192, R79, c[0x0][0x2d0], -R3.reuse ;  /* 0x0000b4004fc07a23 */ /* 0x100fe40000010803 */
[----:B------:R-:W-:-:S02]  /*52c0*/  FFMA.FTZ R248, R76, c[0x0][0x2d0], -R3 ;  /* 0x0000b4004cf87a23 */ /* 0x000fc40000010803 */
[----:B------:R-:W-:Y:S01]  /*52d0*/  FFMA.FTZ R201, R71, c[0x0][0x2d0], -R3 ;  /* 0x0000b40047c97a23 */ /* 0x000fe20000010803 */
[----:B------:R-:W-:Y:S01]  /*52e0*/  MUFU.EX2 R116, R5 ;  /* 0x0000000500747308 */ /* 0x000fe20000000800 */
[----:B--2---:R-:W-:Y:S01]  /*52f0*/  FFMA.FTZ R0, R24, c[0x0][0x2d0], -R4 ;  /* 0x0000b40018007a23 */ /* 0x004fe20000010804 */
[----:B-----5:R-:W-:Y:S01]  /*5300*/  MOV R71, R197 ;  /* 0x000000c500477202 */ /* 0x020fe20000000f00 */
[--C-:B------:R-:W-:Y:S02]  /*5310*/  FFMA.FTZ R108, R93, c[0x0][0x2d0], -R2.reuse ;  /* 0x0000b4005d6c7a23 */ /* 0x100fe40000010802 */
[----:B------:R-:W-:-:S03]  /*5320*/  FFMA.FTZ R204, R69, c[0x0][0x2d0], -R2 ;  /* 0x0000b40045cc7a23 */ /* 0x000fc60000010802 */
[----:B------:R1:W-:Y:S08]  /*5330*/  MUFU.EX2 R214, R0 ;  /* 0x0000000000d67308 */ /* 0x0003f00000000800 */
[----:B------:R-:W-:Y:S01]  /*5340*/  MUFU.EX2 R248, R248 ;  /* 0x000000f800f87308 */ /* 0x000fe20000000800 */
[----:B-1----:R-:W-:-:S07]  /*5350*/  FFMA.FTZ R0, R28, c[0x0][0x2d0], -R4 ;  /* 0x0000b4001c007a23 */ /* 0x002fce0000010804 */
[----:B------:R1:W-:Y:S02]  /*5360*/  MUFU.EX2 R216, R0 ;  /* 0x0000000000d87308 */ /* 0x0003e40000000800 */
[----:B-1----:R-:W-:-:S06]  /*5370*/  FFMA.FTZ R0, R30, c[0x0][0x2d0], -R4 ;  /* 0x0000b4001e007a23 */ /* 0x002fcc0000010804 */
[----:B------:R1:W2:Y:S02]  /*5380*/  MUFU.EX2 R190, R0 ;  /* 0x0000000000be7308 */ /* 0x0002a40000000800 */
[----:B-1----:R-:W-:Y:S01]  /*5390*/  FFMA.FTZ R0, R33, c[0x0][0x2d0], -R4 ;  /* 0x0000b40021007a23 */ /* 0x002fe20000010804 */
[----:B--2---:R-:W-:-:S05]  /*53a0*/  MOV R121, R190 ;  /* 0x000000be00797202 */ /* 0x004fca0000000f00 */
[----:B------:R1:W2:Y:S02]  /*53b0*/  MUFU.EX2 R252, R0 ;  /* 0x0000000000fc7308 */ /* 0x0002a40000000800 */
[----:B-1----:R-:W-:-:S06]  /*53c0*/  FFMA.FTZ R0, R7, c[0x0][0x2d0], -R3 ;  /* 0x0000b40007007a23 */ /* 0x002fcc0000010803 */
[----:B------:R1:W-:Y:S02]  /*53d0*/  MUFU.EX2 R206, R0 ;  /* 0x0000000000ce7308 */ /* 0x0003e40000000800 */
[----:B-1----:R-:W-:-:S06]  /*53e0*/  FFMA.FTZ R0, R8, c[0x0][0x2d0], -R3 ;  /* 0x0000b40008007a23 */ /* 0x002fcc0000010803 */
[----:B------:R1:W-:Y:S02]  /*53f0*/  MUFU.EX2 R205, R0 ;  /* 0x0000000000cd7308 */ /* 0x0003e40000000800 */
[----:B-1----:R-:W-:-:S06]  /*5400*/  FFMA.FTZ R0, R13, c[0x0][0x2d0], -R3 ;  /* 0x0000b4000d007a23 */ /* 0x002fcc0000010803 */
[----:B------:R1:W-:Y:S02]  /*5410*/  MUFU.EX2 R125, R0 ;  /* 0x00000000007d7308 */ /* 0x0003e40000000800 */
[----:B-1----:R-:W-:Y:S01]  /*5420*/  FFMA.FTZ R0, R14, c[0x0][0x2d0], -R3 ;  /* 0x0000b4000e007a23 */ /* 0x002fe20000010803 */
[----:B--2---:R-:W-:Y:S01]  /*5430*/  F2FP.BF16.PACK_AB R14, R252, R178 ;  /* 0x000000b2fc0e723e */ /* 0x004fe200000010ff */
[----:B------:R-:W-:-:S04]  /*5440*/  FFMA.FTZ R178, R83, c[0x0][0x2d0], -R2 ;  /* 0x0000b40053b27a23 */ /* 0x000fc80000010802 */
        /* <DEDUP_REMOVED lines=9> */
[--C-:B-1----:R-:W-:Y:S01]  /*54e0*/  FFMA.FTZ R0, R11, c[0x0][0x2d0], -R2.reuse ;  /* 0x0000b4000b007a23 */ /* 0x102fe20000010802 */
[----:B--2---:R-:W-:Y:S01]  /*54f0*/  F2FP.BF16.PACK_AB R15, R221, R177 ;  /* 0x000000b1dd0f723e */ /* 0x004fe200000010ff */
[----:B------:R-:W-:-:S04]  /*5500*/  FFMA.FTZ R177, R82, c[0x0][0x2d0], -R2 ;  /* 0x0000b40052b17a23 */ /* 0x000fc80000010802 */
[----:B------:R1:W-:Y:S02]  /*5510*/  MUFU.EX2 R203, R0 ;  /* 0x0000000000cb7308 */ /* 0x0003e40000000800 */
[--C-:B-1----:R-:W-:Y:S01]  /*5520*/  FFMA.FTZ R0, R12, c[0x0][0x2d0], -R2.reuse ;  /* 0x0000b4000c007a23 */ /* 0x102fe20000010802 */
[----:B------:R-:W-:Y:S01]  /*5530*/  F2FP.BF16.PACK_AB R12, R190, R216 ;  /* 0x000000d8be0c723e */ /* 0x000fe200000010ff */
[----:B------:R-:W-:-:S04]  /*5540*/  FFMA.FTZ R190, R106, c[0x0][0x2d0], -R2 ;  /* 0x0000b4006abe7a23 */ /* 0x000fc80000010802 */
[----:B------:R1:W-:Y:S02]  /*5550*/  MUFU.EX2 R199, R0 ;  /* 0x0000000000c77308 */ /* 0x0003e40000000800 */
[----:B-1----:R-:W-:-:S06]  /*5560*/  FFMA.FTZ R0, R17, c[0x0][0x2d0], -R2 ;  /* 0x0000b40011007a23 */ /* 0x002fcc0000010802 */
[----:B------:R1:W-:Y:S02]  /*5570*/  MUFU.EX2 R211, R0 ;  /* 0x0000000000d37308 */ /* 0x0003e40000000800 */
[----:B-1----:R-:W-:Y:S01]  /*5580*/  FFMA.FTZ R0, R21, c[0x0][0x2d0], -R2 ;  /* 0x0000b40015007a23 */ /* 0x002fe20000010802 */
[----:B------:R-:W-:-:S05]  /*5590*/  F2FP.BF16.PACK_AB R21, R205, R206 ;  /* 0x000000cecd15723e */ /* 0x000fca00000010ff */
[----:B------:R1:W2:Y:S02]  /*55a0*/  MUFU.EX2 R124, R0 ;  /* 0x00000000007c7308 */ /* 0x0002a40000000800 */
[----:B-1----:R-:W-:Y:S01]  /*55b0*/  FFMA.FTZ R0, R22, c[0x0][0x2d0], -R2 ;  /* 0x0000b40016007a23 */ /* 0x002fe20000010802 */
[----:B------:R-:W-:Y:S02]  /*55c0*/  F2FP.BF16.PACK_AB R22, R214, R212 ;  /* 0x000000d4d616723e */ /* 0x000fe400000010ff */
[----:B--2---:R-:W-:-:S03]  /*55d0*/  F2FP.BF16.PACK_AB R18, R124, R211 ;  /* 0x000000d37c12723e */ /* 0x004fc600000010ff */
[----:B------:R1:W-:Y:S02]  /*55e0*/  MUFU.EX2 R218, R0 ;  /* 0x0000000000da7308 */ /* 0x0003e40000000800 */
[----:B-1----:R-:W-:-:S05]  /*55f0*/  FMUL.FTZ R0, R68, c[0x0][0x2d0] ;  /* 0x0000b40044007a20 */ /* 0x002fca0000410000 */
[----:B------:R-:W-:-:S05]  /*5600*/  FSEL R0, R0, RZ, P0 ;  /* 0x000000ff00007208 */ /* 0x000fca0000000000 */
[----:B------:R-:W-:Y:S01]  /*5610*/  FFMA.FTZ R5, R16, c[0x0][0x2d0], -R0 ;  /* 0x0000b40010057a23 */ /* 0x000fe20000010800 */
[----:B------:R-:W-:-:S03]  /*5620*/  F2FP.BF16.PACK_AB R16, R199, R203 ;  /* 0x000000cbc710723e */ /* 0x000fc600000010ff */
[----:B------:R1:W-:Y:S02]  /*5630*/  MUFU.EX2 R213, R5 ;  /* 0x0000000500d57308 */ /* 0x0003e40000000800 */
[----:B-1----:R-:W-:Y:S01]  /*5640*/  FFMA.FTZ R5, R20, c[0x0][0x2d0], -R0 ;  /* 0x0000b40014057a23 */ /* 0x002fe20000010800 */
[----:B------:R-:W-:-:S05]  /*5650*/  F2FP.BF16.PACK_AB R20, R207, R208 ;  /* 0x000000d0cf14723e */ /* 0x000fca00000010ff */
[----:B------:R1:W2:Y:S02]  /*5660*/  MUFU.EX2 R209, R5 ;  /* 0x0000000500d17308 */ /* 0x0002a40000000800 */
[C---:B------:R-:W-:Y:S08]  /*5670*/  HMMA.16816.F32.BF16 R8, R20.reuse, R44, RZ ;  /* 0x0000002c1408723c */ /* 0x040ff000000418ff */
[----:B---3--:R-:W-:Y:S01]  /*5680*/  HMMA.16816.F32.BF16 R64, R20, R40, RZ ;  /* 0x000000281440723c */ /* 0x008fe200000418ff */
[--C-:B-1----:R-:W-:Y:S01]  /*5690*/  FFMA.FTZ R5, R26, c[0x0][0x2d0], -R0.reuse ;  /* 0x0000b4001a057a23 */ /* 0x102fe20000010800 */
[----:B--2---:R-:W-:Y:S01]  /*56a0*/  F2FP.BF16.PACK_AB R17, R209, R213 ;  /* 0x000000d5d111723e */ /* 0x004fe200000010ff */
[----:B------:R-:W1:Y:S02]  /*56b0*/  LDSM.16.MT88.4 R24, [R226] ;  /* 0x00000000e218783b */ /* 0x000e640000004200 */
[----:B------:R2:W-:Y:S11]  /*56c0*/  MUFU.EX2 R210, R5 ;  /* 0x0000000500d27308 */ /* 0x0005f60000000800 */
[----:B----4-:R-:W-:Y:S07]  /*56d0*/  HMMA.16816.F32.BF16 R84, R12, R36, R8 ;  /* 0x000000240c54723c */ /* 0x010fee0000041808 */
[----:B------:R-:W-:Y:S01]  /*56e0*/  F2FP.BF16.PACK_AB R8, R197, R218 ;  /* 0x000000dac508723e */ /* 0x000fe200000010ff */
[----:B--2---:R-:W-:Y:S01]  /*56f0*/  FFMA.FTZ R5, R29, c[0x0][0x2d0], -R0 ;  /* 0x0000b4001d057a23 */ /* 0x004fe20000010800 */
[----:B------:R-:W-:Y:S01]  /*5700*/  F2FP.BF16.PACK_AB R10, R220, R116 ;  /* 0x00000074dc0a723e */ /* 0x000fe200000010ff */
[----:B------:R-:W-:-:S02]  /*5710*/  FFMA.FTZ R197, R102, c[0x0][0x2d0], -R2 ;  /* 0x0000b40066c57a23 */ /* 0x000fc40000010802 */
[----:B------:R2:W3:Y:S02]  /*5720*/  MUFU.EX2 R219, R5 ;  /* 0x0000000500db7308 */ /* 0x0004e40000000800 */
[--C-:B--2---:R-:W-:Y:S01]  /*5730*/  FFMA.FTZ R5, R34, c[0x0][0x2d0], -R0.reuse ;  /* 0x0000b40022057a23 */ /* 0x104fe20000010800 */
[----:B---3--:R-:W-:Y:S01]  /*5740*/  F2FP.BF16.PACK_AB R19, R219, R210 ;  /* 0x000000d2db13723e */ /* 0x008fe200000010ff */
[----:B------:R-:W2:Y:S04]  /*5750*/  LDSM.16.MT88.4 R32, [R229+0x800] ;  /* 0x00080000e520783b */ /* 0x000ea80000004200 */
[----:B------:R3:W-:Y:S02]  /*5760*/  MUFU.EX2 R200, R5 ;  /* 0x0000000500c87308 */ /* 0x0007e40000000800 */
[C---:B------:R-:W-:Y:S08]  /*5770*/  HMMA.16816.F32.BF16 R60, R16.reuse, R44, RZ ;  /* 0x0000002c103c723c */ /* 0x040ff000000418ff */
[----:B-1----:R-:W-:Y:S01]  /*5780*/  HMMA.16816.F32.BF16 R28, R16, R24, RZ ;  /* 0x00000018101c723c */ /* 0x002fe200000418ff */
[----:B---3--:R-:W-:-:S02]  /*5790*/  FFMA.FTZ R5, R48, c[0x0][0x2d0], -R0 ;  /* 0x0000b40030057a23 */ /* 0x008fc40000010800 */
[----:B------:R-:W1:Y:S02]  /*57a0*/  LDSM.16.MT88.4 R48, [R226+0x800] ;  /* 0x00080000e230783b */ /* 0x000e640000004200 */
[----:B------:R3:W4:Y:S03]  /*57b0*/  MUFU.EX2 R189, R5 ;  /* 0x0000000500bd7308 */ /* 0x0007260000000800 */
[----:B------:R-:W-:Y:S01]  /*57c0*/  HMMA.16816.F32.BF16 R56, R16, R40, RZ ;  /* 0x000000281038723c */ /* 0x000fe200000418ff */
[----:B---3--:R-:W-:Y:S01]  /*57d0*/  FFMA.FTZ R5, R52, c[0x0][0x2d0], -R0 ;  /* 0x0000b40034057a23 */ /* 0x008fe20000010800 */
[----:B----4-:R-:W-:-:S06]  /*57e0*/  F2FP.BF16.PACK_AB R9, R189, R200 ;  /* 0x000000c8bd09723e */ /* 0x010fcc00000010ff */
[----:B--2---:R-:W-:Y:S01]  /*57f0*/  HMMA.16816.F32.BF16 R132, R12, R32, R64 ;  /* 0x000000200c84723c */ /* 0x004fe20000041840 */
[----:B------:R-:W-:Y:S01]  /*5800*/  MOV R122, R189 ;  /* 0x000000bd007a7202 */ /* 0x000fe20000000f00 */
[----:B------:R2:W3:Y:S01]  /*5810*/  MUFU.EX2 R179, R5 ;  /* 0x0000000500b37308 */ /* 0x0004e20000000800 */
[----:B------:R-:W-:-:S04]  /*5820*/  FFMA.FTZ R189, R105, c[0x0][0x2d0], -R2 ;  /* 0x0000b40069bd7a23 */ /* 0x000fc80000010802 */
[----:B------:R-:W-:Y:S01]  /*5830*/  FFMA.FTZ R64, R148, c[0x0][0x2d0], -R4 ;  /* 0x0000b40094407a23 */ /* 0x000fe20000010804 */
[----:B------:R-:W-:Y:S01]  /*5840*/  MOV R67, R125 ;  /* 0x0000007d00437202 */ /* 0x000fe20000000f00 */
[----:B------:R-:W-:Y:S01]  /*5850*/  FFMA.FTZ R148, R81, c[0x0][0x2d0], -R2 ;  /* 0x0000b40051947a23 */ /* 0x000fe20000010802 */
[----:B------:R-:W-:Y:S01]  /*5860*/  MOV R66, R124 ;  /* 0x0000007c00427202 */ /* 0x000fe20000000f00 */
[----:B------:R-:W-:Y:S01]  /*5870*/  MUFU.EX2 R250, R64 ;  /* 0x0000004000fa7308 */ /* 0x000fe20000000800 */
[----:B--2---:R-:W-:Y:S01]  /*5880*/  FFMA.FTZ R5, R53, c[0x0][0x2d0], -R0 ;  /* 0x0000b40035057a23 */ /* 0x004fe20000010800 */
[-C--:B---3--:R-:W-:Y:S01]  /*5890*/  MOV R129, R179.reuse ;  /* 0x000000b300817202 */ /* 0x088fe20000000f00 */
[----:B------:R-:W-:Y:S05]  /*58a0*/  HMMA.16816.F32.BF16 R52, R20, R24, RZ ;  /* 0x000000181434723c */ /* 0x000fea00000418ff */
[----:B------:R-:W2:Y:S02]  /*58b0*/  MUFU.EX2 R188, R5 ;  /* 0x0000000500bc7308 */ /* 0x000ea40000000800 */
[----:B--2---:R-:W-:Y:S01]  /*58c0*/  F2FP.BF16.PACK_AB R11, R188, R179 ;  /* 0x000000b3bc0b723e */ /* 0x004fe200000010ff */
[--C-:B------:R-:W-:Y:S01]  /*58d0*/  FFMA.FTZ R179, R92, c[0x0][0x2d0], -R2.reuse ;  /* 0x0000b4005cb37a23 */ /* 0x100fe20000010802 */
[----:B------:R-:W-:Y:S01]  /*58e0*/  MOV R128, R188 ;  /* 0x000000bc00807202 */ /* 0x000fe20000000f00 */
[----:B------:R-:W-:Y:S11]  /*58f0*/  FFMA.FTZ R188, R104, c[0x0][0x2d0], -R2 ;  /* 0x0000b40068bc7a23 */ /* 0x000ff60000010802 */
[----:B------:R-:W-:Y:S03]  /*5900*/  @!UPT UIADD3 URZ, URZ, URZ, URZ ;  /* 0x0000003f3f3ff290 */ /* 0x000fe6000fffe03f */
[----:B-1----:R-:W-:Y:S08]  /*5910*/  HMMA.16816.F32.BF16 R156, R12, R48, R52 ;  /* 0x000000300c9c723c */ /* 0x002ff00000041834 */
[C---:B------:R-:W-:Y:S07]  /*5920*/  HMMA.16816.F32.BF16 R88, R8.reuse, R36, R60 ;  /* 0x000000240858723c */ /* 0x040fee000004183c */
[--C-:B------:R-:W-:Y:S01]  /*5930*/  FFMA.FTZ R63, R147, c[0x0][0x2d0], -R4.reuse ;  /* 0x0000b400933f7a23 */ /* 0x100fe20000010804 */
[----:B------:R-:W-:Y:S01]  /*5940*/  HMMA.16816.F32.BF16 R152, R8, R48, R28 ;  /* 0x000000300898723c */ /* 0x000fe2000004181c */
[--C-:B------:R-:W-:Y:S01]  /*5950*/  FFMA.FTZ R62, R146, c[0x0][0x2d0], -R4.reuse ;  /* 0x0000b400923e7a23 */ /* 0x100fe20000010804 */
[----:B------:R-:W-:Y:S01]  /*5960*/  LDSM.16.MT88.4 R28, [R228+0x800] ;  /* 0x00080000e41c783b */ /* 0x000fe20000004200 */
[--C-:B------:R-:W-:Y:S01]  /*5970*/  FFMA.FTZ R61, R145, c[0x0][0x2d0], -R4.reuse ;  /* 0x0000b400913d7a23 */ /* 0x100fe20000010804 */
[----:B------:R-:W-:Y:S01]  /*5980*/  MUFU.EX2 R251, R63 ;  /* 0x0000003f00fb7308 */ /* 0x000fe20000000800 */
[----:B------:R-:W-:-:S02]  /*5990*/  FFMA.FTZ R147, R140, c[0x0][0x2d0], -R4 ;  /* 0x0000b4008c937a23 */ /* 0x000fc40000010804 */
[--C-:B------:R-:W-:Y:S01]  /*59a0*/  FFMA.FTZ R146, R139, c[0x0][0x2d0], -R4.reuse ;  /* 0x0000b4008b927a23 */ /* 0x100fe20000010804 */
[----:B------:R-:W-:Y:S01]  /*59b0*/  HMMA.16816.F32.BF16 R124, R8, R32, R56 ;  /* 0x00000020087c723c */ /* 0x000fe20000041838 */
[--C-:B------:R-:W-:Y:S02]  /*59c0*/  FFMA.FTZ R145, R138, c[0x0][0x2d0], -R4.reuse ;  /* 0x0000b4008a917a23 */ /* 0x100fe40000010804 */
[----:B------:R-:W-:Y:S01]  /*59d0*/  FFMA.FTZ R140, R137, c[0x0][0x2d0], -R4 ;  /* 0x0000b400898c7a23 */ /* 0x000fe20000010804 */
[----:B------:R-:W-:Y:S01]  /*59e0*/  MUFU.EX2 R106, R62 ;  /* 0x0000003e006a7308 */ /* 0x000fe20000000800 */
[----:B------:R-:W1:Y:S01]  /*59f0*/  LDSM.16.MT88.4 R4, [R228] ;  /* 0x00000000e404783b */ /* 0x000e620000004200 */
[--C-:B------:R-:W-:Y:S02]  /*5a00*/  FFMA.FTZ R49, R115, c[0x0][0x2d0], -R3.reuse ;  /* 0x0000b40073317a23 */ /* 0x100fe40000010803 */
[----:B------:R-:W-:Y:S01]  /*5a10*/  FFMA.FTZ R36, R70, c[0x0][0x2d0], -R2 ;  /* 0x0000b40046247a23 */ /* 0x000fe20000010802 */
[----:B------:R-:W-:Y:S01]  /*5a20*/  MOV R70, R200 ;  /* 0x000000c800467202 */ /* 0x000fe20000000f00 */
[----:B------:R-:W-:-:S02]  /*5a30*/  FFMA.FTZ R115, R111, c[0x0][0x2d0], -R3 ;  /* 0x0000b4006f737a23 */ /* 0x000fc40000010803 */
[--C-:B------:R-:W-:Y:S01]  /*5a40*/  FFMA.FTZ R111, R96, c[0x0][0x2d0], -R2.reuse ;  /* 0x0000b400606f7a23 */ /* 0x100fe20000010802 */
[----:B------:R-:W-:Y:S01]  /*5a50*/  MUFU.EX2 R105, R61 ;  /* 0x0000003d00697308 */ /* 0x000fe20000000800 */
[--C-:B------:R-:W-:Y:S02]  /*5a60*/  FFMA.FTZ R200, R99, c[0x0][0x2d0], -R2.reuse ;  /* 0x0000b40063c87a23 */ /* 0x100fe40000010802 */
[--C-:B------:R-:W-:Y:S02]  /*5a70*/  FFMA.FTZ R33, R72, c[0x0][0x2d0], -R2.reuse ;  /* 0x0000b40048217a23 */ /* 0x100fe40000010802 */
[----:B------:R-:W-:Y:S02]  /*5a80*/  FFMA.FTZ R32, R75, c[0x0][0x2d0], -R2 ;  /* 0x0000b4004b207a23 */ /* 0x000fe40000010802 */
[--C-:B------:R-:W-:Y:S01]  /*5a90*/  FFMA.FTZ R48, R114, c[0x0][0x2d0], -R3.reuse ;  /* 0x0000b40072307a23 */ /* 0x100fe20000010803 */
[----:B------:R-:W-:Y:S01]  /*5aa0*/  MUFU.EX2 R249, R49 ;  /* 0x0000003100f97308 */ /* 0x000fe20000000800 */
[----:B------:R-:W-:-:S02]  /*5ab0*/  FFMA.FTZ R37, R113, c[0x0][0x2d0], -R3 ;  /* 0x0000b40071257a23 */ /* 0x000fc40000010803 */
[--C-:B------:R-:W-:Y:S01]  /*5ac0*/  FFMA.FTZ R60, R120, c[0x0][0x2d0], -R3.reuse ;  /* 0x0000b400783c7a23 */ /* 0x100fe20000010803 */
[----:B------:R-:W-:Y:S01]  /*5ad0*/  MOV R120, R191 ;  /* 0x000000bf00787202 */ /* 0x000fe20000000f00 */
[--C-:B------:R-:W-:Y:S02]  /*5ae0*/  FFMA.FTZ R114, R110, c[0x0][0x2d0], -R3.reuse ;  /* 0x0000b4006e727a23 */ /* 0x100fe40000010803 */
[--C-:B------:R-:W-:Y:S01]  /*5af0*/  FFMA.FTZ R113, R109, c[0x0][0x2d0], -R3.reuse ;  /* 0x0000b4006d717a23 */ /* 0x100fe20000010803 */
[----:B------:R-:W-:Y:S01]  /*5b00*/  MUFU.EX2 R123, R37 ;  /* 0x00000025007b7308 */ /* 0x000fe20000000800 */
[--C-:B------:R-:W-:Y:S02]  /*5b10*/  FFMA.FTZ R137, R103, c[0x0][0x2d0], -R3.reuse ;  /* 0x0000b40067897a23 */ /* 0x100fe40000010803 */
[--C-:B------:R-:W-:Y:S02]  /*5b20*/  FFMA.FTZ R138, R101, c[0x0][0x2d0], -R3.reuse ;  /* 0x0000b400658a7a23 */ /* 0x100fe40000010803 */
[----:B------:R-:W-:-:S02]  /*5b30*/  FFMA.FTZ R139, R100, c[0x0][0x2d0], -R3 ;  /* 0x0000b400648b7a23 */ /* 0x000fc40000010803 */
[--C-:B------:R-:W-:Y:S01]  /*5b40*/  FFMA.FTZ R3, R78, c[0x0][0x2d0], -R2.reuse ;  /* 0x0000b4004e037a23 */ /* 0x100fe20000010802 */
[----:B------:R-:W2:Y:S01]  /*5b50*/  MUFU.EX2 R32, R32 ;  /* 0x0000002000207308 */ /* 0x000ea20000000800 */
[--C-:B------:R-:W-:Y:S02]  /*5b60*/  FFMA.FTZ R110, R95, c[0x0][0x2d0], -R2.reuse ;  /* 0x0000b4005f6e7a23 */ /* 0x100fe40000010802 */
[--C-:B------:R-:W-:Y:S02]  /*5b70*/  FFMA.FTZ R109, R94, c[0x0][0x2d0], -R2.reuse ;  /* 0x0000b4005e6d7a23 */ /* 0x100fe40000010802 */
[----:B------:R-:W-:Y:S02]  /*5b80*/  FFMA.FTZ R191, R107, c[0x0][0x2d0], -R2 ;  /* 0x0000b4006bbf7a23 */ /* 0x000fe40000010802 */
[--C-:B------:R-:W-:Y:S01]  /*5b90*/  FFMA.FTZ R2, R150, c[0x0][0x2d0], -R0.reuse ;  /* 0x0000b40096027a23 */ /* 0x100fe20000010800 */
[-C--:B-1----:R-:W-:Y:S01]  /*5ba0*/  HMMA.16816.F32.BF16 R52, R16, R4.reuse, RZ ;  /* 0x000000041034723c */ /* 0x082fe200000418ff */
[----:B------:R1:W-:Y:S07]  /*5bb0*/  MUFU.EX2 R65, R3 ;  /* 0x0000000300417308 */ /* 0x0003ee0000000800 */
[----:B------:R-:W-:Y:S01]  /*5bc0*/  HMMA.16816.F32.BF16 R56, R20, R4, RZ ;  /* 0x000000041438723c */ /* 0x000fe200000418ff */
[----:B------:R3:W-:Y:S08]  /*5bd0*/  MUFU.EX2 R150, R2 ;  /* 0x0000000200967308 */ /* 0x0007f00000000800 */
[----:B------:R-:W-:Y:S01]  /*5be0*/  MUFU.EX2 R247, R60 ;  /* 0x0000003c00f77308 */ /* 0x000fe20000000800 */
[----:B-1----:R-:W-:-:S06]  /*5bf0*/  FFMA.FTZ R3, R174, c[0x0][0x2d0], -R0 ;  /* 0x0000b400ae037a23 */ /* 0x002fcc0000010800 */
[----:B------:R-:W-:Y:S01]  /*5c00*/  HMMA.16816.F32.BF16 R96, R8, R28, R52 ;  /* 0x0000001c0860723c */ /* 0x000fe20000041834 */
[----:B---3--:R-:W-:Y:S01]  /*5c10*/  FFMA.FTZ R2, R151, c[0x0][0x2d0], -R0 ;  /* 0x0000b40097027a23 */ /* 0x008fe20000010800 */
[----:B------:R-:W-:Y:S01]  /*5c20*/  MUFU.EX2 R107, R48 ;  /* 0x00000030006b7308 */ /* 0x000fe20000000800 */
[----:B--2---:R-:W-:-:S05]  /*5c30*/  MOV R151, R32 ;  /* 0x0000002000977202 */ /* 0x004fca0000000f00 */
[-C--:B------:R-:W-:Y:S02]  /*5c40*/  HMMA.16816.F32.BF16 R52, R16, R46.reuse, RZ ;  /* 0x0000002e1034723c */ /* 0x080fe400000418ff */
[----:B------:R1:W2:Y:S06]  /*5c50*/  MUFU.EX2 R69, R2 ;  /* 0x0000000200457308 */ /* 0x0002ac0000000800 */
[----:B------:R-:W-:Y:S02]  /*5c60*/  HMMA.16816.F32.BF16 R44, R20, R46, RZ ;  /* 0x0000002e142c723c */ /* 0x000fe400000418ff */
[----:B------:R-:W-:Y:S06]  /*5c70*/  MUFU.EX2 R222, R36 ;  /* 0x0000002400de7308 */ /* 0x000fec0000000800 */
[----:B------:R-:W-:Y:S01]  /*5c80*/  HMMA.16816.F32.BF16 R100, R12, R28, R56 ;  /* 0x0000001c0c64723c */ /* 0x000fe20000041838 */
[----:B-1----:R-:W-:Y:S01]  /*5c90*/  FFMA.FTZ R2, R160, c[0x0][0x2d0], -R0 ;  /* 0x0000b400a0027a23 */ /* 0x002fe20000010800 */
[----:B------:R-:W1:Y:S01]  /*5ca0*/  MUFU.EX2 R223, R33 ;  /* 0x0000002100df7308 */ /* 0x000e620000000800 */
[----:B--2---:R-:W-:-:S05]  /*5cb0*/  F2FP.BF16.PACK_AB R5, R69, R150 ;  /* 0x000000964505723e */ /* 0x004fca00000010ff */
[----:B------:R-:W-:Y:S02]  /*5cc0*/  HMMA.16816.F32.BF16 R72, R8, R38, R52 ;  /* 0x000000260848723c */ /* 0x000fe40000041834 */
[----:B------:R2:W-:Y:S06]  /*5cd0*/  MUFU.EX2 R160, R2 ;  /* 0x0000000200a07308 */ /* 0x0005ec0000000800 */
[----:B------:R-:W-:Y:S01]  /*5ce0*/  HMMA.16816.F32.BF16 R52, R16, R42, RZ ;  /* 0x0000002a1034723c */ /* 0x000fe200000418ff */
[----:B-1----:R-:W-:-:S07]  /*5cf0*/  F2FP.BF16.PACK_AB R4, R223, R222 ;  /* 0x000000dedf04723e */ /* 0x002fce00000010ff */
[----:B------:R-:W-:Y:S01]  /*5d00*/  HMMA.16816.F32.BF16 R40, R20, R42, RZ ;  /* 0x0000002a1428723c */ /* 0x000fe200000418ff */
[----:B--2---:R-:W-:Y:S01]  /*5d10*/  FFMA.FTZ R2, R161, c[0x0][0x2d0], -R0 ;  /* 0x0000b400a1027a23 */ /* 0x004fe20000010800 */
[----:B------:R-:W-:Y:S02]  /*5d20*/  MOV R161, R123 ;  /* 0x0000007b00a17202 */ /* 0x000fe40000000f00 */
[----:B------:R-:W-:Y:S01]  /*5d30*/  MOV R123, R252 ;  /* 0x000000fc007b7202 */ /* 0x000fe20000000f00 */
[----:B------:R1:W2:Y:S03]  /*5d40*/  MUFU.EX2 R104, R2 ;  /* 0x0000000200687308 */ /* 0x0002a60000000800 */
[----:B------:R-:W-:Y:S05]  /*5d50*/  HMMA.16816.F32.BF16 R44, R12, R38, R44 ;  /* 0x000000260c2c723c */ /* 0x000fea000004182c */
[----:B------:R3:W-:Y:S03]  /*5d60*/  MUFU.EX2 R252, R144 ;  /* 0x0000009000fc7308 */ /* 0x0007e60000000800 */
[----:B------:R-:W-:Y:S01]  /*5d70*/  HMMA.16816.F32.BF16 R76, R8, R34, R52 ;  /* 0x00000022084c723c */ /* 0x000fe20000041834 */
[----:B-1----:R-:W-:-:S07]  /*5d80*/  MOV R2, R65 ;  /* 0x0000004100027202 */ /* 0x002fce0000000f00 */
[----:B------:R-:W-:Y:S01]  /*5d90*/  HMMA.16816.F32.BF16 R52, R16, R26, RZ ;  /* 0x0000001a1034723c */ /* 0x000fe200000418ff */
[----:B---3--:R-:W-:-:S07]  /*5da0*/  FFMA.FTZ R144, R164, c[0x0][0x2d0], -R0 ;  /* 0x0000b400a4907a23 */ /* 0x008fce0000010800 */
[----:B------:R-:W-:Y:S08]  /*5db0*/  HMMA.16816.F32.BF16 R16, R16, R6, RZ ;  /* 0x000000061010723c */ /* 0x000ff000000418ff */
[C---:B------:R-:W-:Y:S08]  /*5dc0*/  HMMA.16816.F32.BF16 R24, R20.reuse, R26, RZ ;  /* 0x0000001a1418723c */ /* 0x040ff000000418ff */
[----:B------:R-:W-:Y:S07]  /*5dd0*/  HMMA.16816.F32.BF16 R20, R20, R6, RZ ;  /* 0x000000061414723c */ /* 0x000fee00000418ff */
[----:B------:R-:W-:Y:S01]  /*5de0*/  F2FP.BF16.PACK_AB R6, R2, R151 ;  /* 0x000000970206723e */ /* 0x000fe200000010ff */
[----:B------:R-:W-:Y:S01]  /*5df0*/  HMMA.16816.F32.BF16 R92, R8, R30, R16 ;  /* 0x0000001e085c723c */ /* 0x000fe20000041810 */
[----:B--2---:R-:W-:-:S07]  /*5e00*/  F2FP.BF16.PACK_AB R7, R104, R160 ;  /* 0x000000a06807723e */ /* 0x004fce00000010ff */
[C---:B------:R-:W-:Y:S08]  /*5e10*/  HMMA.16816.F32.BF16 R40, R12.reuse, R34, R40 ;  /* 0x000000220c28723c */ /* 0x040ff00000041828 */
[C---:B------:R-:W-:Y:S08]  /*5e20*/  HMMA.16816.F32.BF16 R24, R12.reuse, R50, R24 ;  /* 0x000000320c18723c */ /* 0x040ff00000041818 */
[----:B------:R-:W-:Y:S01]  /*5e30*/  HMMA.16816.F32.BF16 R16, R12, R30, R20 ;  /* 0x0000001e0c10723c */ /* 0x000fe20000041814 */
[----:B------:R-:W1:Y:S07]  /*5e40*/  LDSM.16.MT88.4 R12, [R225+0x1000] ;  /* 0x00100000e10c783b */ /* 0x000e6e0000004200 */
[----:B------:R-:W-:Y:S07]  /*5e50*/  HMMA.16816.F32.BF16 R80, R8, R50, R52 ;  /* 0x000000320850723c */ /* 0x000fee0000041834 */
[----:B------:R-:W-:-:S02]  /*5e60*/  F2FP.BF16.PACK_AB R8, R251, R250 ;  /* 0x000000fafb08723e */ /* 0x000fc400000010ff */
[----:B------:R-:W-:Y:S02]  /*5e70*/  F2FP.BF16.PACK_AB R9, R249, R247 ;  /* 0x000000f7f909723e */ /* 0x000fe400000010ff */
[----:B------:R-:W-:Y:S02]  /*5e80*/  F2FP.BF16.PACK_AB R10, R105, R106 ;  /* 0x0000006a690a723e */ /* 0x000fe400000010ff */
[----:B------:R-:W-:-:S07]  /*5e90*/  F2FP.BF16.PACK_AB R11, R161, R107 ;  /* 0x0000006ba10b723e */ /* 0x000fce00000010ff */
[-C--:B-1----:R-:W-:Y:S01]  /*5ea0*/  HMMA.16816.F32.BF16 R48, R8, R12.reuse, R84 ;  /* 0x0000000c0830723c */ /* 0x082fe20000041854 */
[----:B------:R-:W1:Y:S06]  /*5eb0*/  MUFU.EX2 R84, R141 ;  /* 0x0000008d00547308 */ /* 0x000e6c0000000800 */
[----:B------:R-:W-:Y:S01]  /*5ec0*/  MOV R87, R66 ;  /* 0x0000004200577202 */ /* 0x000fe20000000f00 */
[----:B------:R-:W-:Y:S01]  /*5ed0*/  HMMA.16816.F32.BF16 R56, R4, R12, R88 ;  /* 0x0000000c0438723c */ /* 0x000fe20000041858 */
[----:B------:R-:W-:Y:S02]  /*5ee0*/  MOV R86, R67 ;  /* 0x0000004300567202 */ /* 0x000fe40000000f00 */
[----:B------:R-:W-:Y:S01]  /*5ef0*/  MOV R85, R70 ;  /* 0x0000004600557202 */ /* 0x000fe20000000f00 */
[----:B------:R-:W-:Y:S01]  /*5f00*/  FFMA.FTZ R70, R170, c[0x0][0x2d0], -R0 ;  /* 0x0000b400aa467a23 */ /* 0x000fe20000010800 */
[----:B------:R-:W-:-:S02]  /*5f10*/  MOV R170, R221 ;  /* 0x000000dd00aa7202 */ /* 0x000fc40000000f00 */
[----:B------:R-:W-:Y:S01]  /*5f20*/  MOV R88, R161 ;  /* 0x000000a100587202 */ /* 0x000fe20000000f00 */
[-C--:B------:R-:W-:Y:S01]  /*5f30*/  HMMA.16816.F32.BF16 R52, R4, R14.reuse, R72 ;  /* 0x0000000e0434723c */ /* 0x080fe20000041848 */
[----:B------:R-:W-:Y:S01]  /*5f40*/  MOV R161, R121 ;  /* 0x0000007900a17202 */ /* 0x000fe20000000f00 */
[----:B------:R-:W-:Y:S01]  /*5f50*/  MUFU.EX2 R221, R115 ;  /* 0x0000007300dd7308 */ /* 0x000fe20000000800 */
[----:B-1----:R-:W-:Y:S02]  /*5f60*/  MOV R174, R84 ;  /* 0x0000005400ae7202 */ /* 0x002fe40000000f00 */
[----:B------:R-:W-:Y:S02]  /*5f70*/  MOV R84, R107 ;  /* 0x0000006b00547202 */ /* 0x000fe40000000f00 */
[----:B------:R-:W-:Y:S01]  /*5f80*/  MOV R107, R130 ;  /* 0x00000082006b7202 */ /* 0x000fe20000000f00 */
[----:B------:R-:W-:Y:S01]  /*5f90*/  HMMA.16816.F32.BF16 R28, R8, R14, R44 ;  /* 0x0000000e081c723c */ /* 0x000fe2000004182c */
[----:B------:R-:W1:Y:S01]  /*5fa0*/  LDSM.16.MT88.4 R12, [R229+0x1000] ;  /* 0x00100000e50c783b */ /* 0x000e620000004200 */
[----:B------:R-:W-:Y:S01]  /*5fb0*/  MOV R121, R116 ;  /* 0x0000007400797202 */ /* 0x000fe20000000f00 */
[--C-:B------:R-:W-:Y:S01]  /*5fc0*/  FFMA.FTZ R130, R167, c[0x0][0x2d0], -R0.reuse ;  /* 0x0000b400a7827a23 */ /* 0x100fe20000010800 */
[----:B------:R-:W-:Y:S01]  /*5fd0*/  MOV R90, R69 ;  /* 0x00000045005a7202 */ /* 0x000fe20000000f00 */
[--C-:B------:R-:W-:Y:S01]  /*5fe0*/  FFMA.FTZ R116, R172, c[0x0][0x2d0], -R0.reuse ;  /* 0x0000b400ac747a23 */ /* 0x100fe20000010800 */
[----:B------:R-:W-:Y:S01]  /*5ff0*/  MOV R167, R218 ;  /* 0x000000da00a77202 */ /* 0x000fe20000000f00 */
[----:B------:R-:W-:Y:S01]  /*6000*/  FFMA.FTZ R69, R169, c[0x0][0x2d0], -R0 ;  /* 0x0000b400a9457a23 */ /* 0x000fe20000010800 */
[----:B------:R-:W-:Y:S01]  /*6010*/  MUFU.EX2 R172, R108 ;  /* 0x0000006c00ac7308 */ /* 0x000fe20000000800 */
[----:B------:R-:W-:-:S02]  /*6020*/  MOV R169, R220 ;  /* 0x000000dc00a97202 */ /* 0x000fc40000000f00 */
[----:B------:R-:W-:Y:S02]  /*6030*/  MOV R141, R122 ;  /* 0x0000007a008d7202 */ /* 0x000fe40000000f00 */
[----:B------:R-:W-:Y:S02]  /*6040*/  MOV R89, R105 ;  /* 0x0000006900597202 */ /* 0x000fe40000000f00 */
[----:B------:R-:W-:Y:S01]  /*6050*/  MOV R91, R106 ;  /* 0x0000006a005b7202 */ /* 0x000fe20000000f00 */
[----:B------:R-:W-:Y:S01]  /*6060*/  MUFU.EX2 R220, R112 ;  /* 0x0000007000dc7308 */ /* 0x000fe20000000800 */
[----:B------:R-:W-:Y:S01]  /*6070*/  MOV R105, R128 ;  /* 0x0000008000697202 */ /* 0x000fe20000000f00 */
[--C-:B------:R-:W-:Y:S01]  /*6080*/  FFMA.FTZ R128, R165, c[0x0][0x2d0], -R0.reuse ;  /* 0x0000b400a5807a23 */ /* 0x100fe20000010800 */
[----:B------:R-:W-:Y:S01]  /*6090*/  MOV R106, R129 ;  /* 0x00000081006a7202 */ /* 0x000fe20000000f00 */
[----:B------:R-:W-:Y:S01]  /*60a0*/  FFMA.FTZ R129, R166, c[0x0][0x2d0], -R0 ;  /* 0x0000b400a6817a23 */ /* 0x000fe20000010800 */
[----:B------:R-:W-:-:S02]  /*60b0*/  MOV R166, R217 ;  /* 0x000000d900a67202 */ /* 0x000fc40000000f00 */
[----:B------:R-:W-:Y:S01]  /*60c0*/  MOV R165, R216 ;  /* 0x000000d800a57202 */ /* 0x000fe20000000f00 */
[----:B------:R-:W-:Y:S08]  /*60d0*/  MUFU.EX2 R217, R140 ;  /* 0x0000008c00d97308 */ /* 0x000ff00000000800 */
[----:B------:R-:W-:Y:S08]  /*60e0*/  MUFU.EX2 R216, R145 ;  /* 0x0000009100d87308 */ /* 0x000ff00000000800 */
[----:B------:R-:W-:Y:S01]  /*60f0*/  MUFU.EX2 R116, R116 ;  /* 0x0000007400747308 */ /* 0x000fe20000000800 */
[-C--:B-1----:R-:W-:Y:S07]  /*6100*/  HMMA.16816.F32.BF16 R44, R8, R12.reuse, R132 ;  /* 0x0000000c082c723c */ /* 0x082fee0000041884 */
[----:B------:R-:W-:Y:S01]  /*6110*/  MOV R134, R87 ;  /* 0x0000005700867202 */ /* 0x000fe20000000f00 */
[----:B------:R-:W-:Y:S01]  /*6120*/  HMMA.16816.F32.BF16 R36, R4, R12, R124 ;  /* 0x0000000c0424723c */ /* 0x000fe2000004187c */
[----:B------:R-:W-:Y:S01]  /*6130*/  MOV R135, R2 ;  /* 0x0000000200877202 */ /* 0x000fe20000000f00 */
[----:B------:R-:W-:Y:S01]  /*6140*/  FFMA.FTZ R2, R173, c[0x0][0x2d0], -R0 ;  /* 0x0000b400ad027a23 */ /* 0x000fe20000010800 */
[----:B------:R-:W-:Y:S01]  /*6150*/  MOV R87, R120 ;  /* 0x0000007800577202 */ /* 0x000fe20000000f00 */
[----:B------:R-:W1:Y:S01]  /*6160*/  MUFU.EX2 R173, R113 ;  /* 0x0000007100ad7308 */ /* 0x000e620000000800 */
[----:B------:R-:W-:-:S02]  /*6170*/  MOV R133, R86 ;  /* 0x0000005600857202 */ /* 0x000fc40000000f00 */
[----:B------:R-:W-:Y:S01]  /*6180*/  MOV R120, R131 ;  /* 0x0000008300787202 */ /* 0x000fe20000000f00 */
[-C--:B------:R-:W-:Y:S01]  /*6190*/  HMMA.16816.F32.BF16 R32, R4, R14.reuse, R76 ;  /* 0x0000000e0420723c */ /* 0x080fe2000004184c */
[----:B------:R-:W-:Y:S01]  /*61a0*/  MOV R86, R71 ;  /* 0x0000004700567202 */ /* 0x000fe20000000f00 */
[--C-:B------:R-:W-:Y:S01]  /*61b0*/  FFMA.FTZ R131, R168, c[0x0][0x2d0], -R0.reuse ;  /* 0x0000b400a8837a23 */ /* 0x100fe20000010800 */
[----:B------:R-:W-:Y:S01]  /*61c0*/  MOV R168, R219 ;  /* 0x000000db00a87202 */ /* 0x000fe20000000f00 */
[----:B------:R-:W-:Y:S01]  /*61d0*/  FFMA.FTZ R71, R171, c[0x0][0x2d0], -R0 ;  /* 0x0000b400ab477a23 */ /* 0x000fe20000010800 */
[----:B------:R-:W-:Y:S01]  /*61e0*/  MUFU.EX2 R219, R110 ;  /* 0x0000006e00db7308 */ /* 0x000fe20000000800 */
[----:B------:R-:W-:Y:S02]  /*61f0*/  MOV R164, R134 ;  /* 0x0000008600a47202 */ /* 0x000fe40000000f00 */
[----:B------:R-:W-:Y:S01]  /*6200*/  HMMA.16816.F32.BF16 R20, R8, R14, R40 ;  /* 0x0000000e0814723c */ /* 0x000fe20000041828 */
[----:B------:R-:W2:Y:S01]  /*6210*/  LDSM.16.MT88.4 R12, [R226+0x1000] ;  /* 0x00100000e20c783b */ /* 0x000ea20000004200 */
[----:B------:R-:W-:-:S02]  /*6220*/  MOV R132, R89 ;  /* 0x0000005900847202 */ /* 0x000fc40000000f00 */
[----:B------:R-:W-:Y:S01]  /*6230*/  MOV R134, R91 ;  /* 0x0000005b00867202 */ /* 0x000fe20000000f00 */
[----:B------:R-:W3:Y:S01]  /*6240*/  MUFU.EX2 R171, R3 ;  /* 0x0000000300ab7308 */ /* 0x000ee20000000800 */
[----:B-1----:R-:W-:Y:S02]  /*6250*/  MOV R145, R173 ;  /* 0x000000ad00917202 */ /* 0x002fe40000000f00 */
[-C--:B--2---:R-:W-:Y:S05]  /*6260*/  HMMA.16816.F32.BF16 R40, R8, R12.reuse, R156 ;  /* 0x0000000c0828723c */ /* 0x084fea000004189c */
[----:B------:R-:W1:Y:S03]  /*6270*/  MUFU.EX2 R157, R2 ;  /* 0x00000002009d7308 */ /* 0x000e660000000800 */
[C---:B------:R-:W-:Y:S05]  /*6280*/  HMMA.16816.F32.BF16 R72, R4.reuse, R12, R152 ;  /* 0x0000000c0448723c */ /* 0x040fea0000041898 */
[----:B------:R-:W-:Y:S02]  /*6290*/  MUFU.EX2 R155, R111 ;  /* 0x0000006f009b7308 */ /* 0x000fe40000000800 */
[--C-:B------:R-:W-:Y:S01]  /*62a0*/  FFMA.FTZ R154, R149, c[0x0][0x2d0], -R0.reuse ;  /* 0x0000b400959a7a23 */ /* 0x100fe20000010800 */
[-C--:B------:R-:W-:Y:S05]  /*62b0*/  HMMA.16816.F32.BF16 R64, R4, R14.reuse, R80 ;  /* 0x0000000e0440723c */ /* 0x080fea0000041850 */
[----:B------:R2:W4:Y:S01]  /*62c0*/  MUFU.EX2 R156, R143 ;  /* 0x0000008f009c7308 */ /* 0x0005220000000800 */
[----:B------:R-:W-:Y:S01]  /*62d0*/  MOV R149, R133 ;  /* 0x0000008500957202 */ /* 0x000fe20000000f00 */
[--C-:B------:R-:W-:Y:S01]  /*62e0*/  FFMA.FTZ R152, R163, c[0x0][0x2d0], -R0.reuse ;  /* 0x0000b400a3987a23 */ /* 0x100fe20000010800 */
[----:B------:R-:W-:Y:S01]  /*62f0*/  MOV R133, R90 ;  /* 0x0000005a00857202 */ /* 0x000fe20000000f00 */
[----:B------:R-:W-:Y:S01]  /*6300*/  FFMA.FTZ R153, R162, c[0x0][0x2d0], -R0 ;  /* 0x0000b400a2997a23 */ /* 0x000fe20000010800 */
[----:B------:R-:W-:Y:S01]  /*6310*/  MOV R163, R215 ;  /* 0x000000d700a37202 */ /* 0x000fe20000000f00 */
[----:B------:R-:W-:Y:S01]  /*6320*/  HMMA.16816.F32.BF16 R24, R8, R14, R24 ;  /* 0x0000000e0818723c */ /* 0x000fe20000041818 */
[----:B------:R-:W5:Y:S01]  /*6330*/  LDSM.16.MT88.4 R12, [R228+0x1000] ;  /* 0x00100000e40c783b */ /* 0x000f620000004200 */
[----:B------:R1:W-:Y:S01]  /*6340*/  MUFU.EX2 R158, R142 ;  /* 0x0000008e009e7308 */ /* 0x0003e20000000800 */
[----:B------:R-:W-:-:S02]  /*6350*/  MOV R162, R214 ;  /* 0x000000d600a27202 */ /* 0x000fc40000000f00 */
[----:B--2---:R-:W-:-:S05]  /*6360*/  MOV R143, R120 ;  /* 0x00000078008f7202 */ /* 0x004fca0000000f00 */
[----:B------:R-:W-:Y:S01]  /*6370*/  MUFU.EX2 R159, R114 ;  /* 0x00000072009f7308 */ /* 0x000fe20000000800 */
[----:B-1----:R-:W-:-:S07]  /*6380*/  MOV R142, R121 ;  /* 0x00000079008e7202 */ /* 0x002fce0000000f00 */
[----:B------:R3:W-:Y:S08]  /*6390*/  MUFU.EX2 R214, R147 ;  /* 0x0000009300d67308 */ /* 0x0007f00000000800 */
[----:B------:R1:W-:Y:S01]  /*63a0*/  MUFU.EX2 R215, R146 ;  /* 0x0000009200d77308 */ /* 0x0003e20000000800 */
[----:B---3--:R-:W-:Y:S01]  /*63b0*/  MOV R147, R171 ;  /* 0x000000ab00937202 */ /* 0x008fe20000000f00 */
[----:B-----5:R-:W-:Y:S01]  /*63c0*/  HMMA.16816.F32.BF16 R76, R8, R12, R100 ;  /* 0x0000000c084c723c */ /* 0x020fe20000041864 */
[----:B-1----:R-:W-:-:S06]  /*63d0*/  MOV R146, R172 ;  /* 0x000000ac00927202 */ /* 0x002fcc0000000f00 */
[----:B------:R-:W-:Y:S01]  /*63e0*/  MOV R103, R135 ;  /* 0x0000008700677202 */ /* 0x000fe20000000f00 */
[C---:B------:R-:W-:Y:S01]  /*63f0*/  HMMA.16816.F32.BF16 R80, R4.reuse, R12, R96 ;  /* 0x0000000c0450723c */ /* 0x040fe20000041860 */
[----:B------:R-:W-:Y:S02]  /*6400*/  MOV R135, R84 ;  /* 0x0000005400877202 */ /* 0x000fe40000000f00 */
[----:B------:R-:W-:Y:S02]  /*6410*/  MOV R101, R85 ;  /* 0x0000005500657202 */ /* 0x000fe40000000f00 */
[----:B------:R-:W-:Y:S02]  /*6420*/  MOV R100, R86 ;  /* 0x0000005600647202 */ /* 0x000fe40000000f00 */
[----:B------:R-:W-:Y:S01]  /*6430*/  MOV R98, R161 ;  /* 0x000000a100627202 */ /* 0x000fe20000000f00 */
[----:B------:R-:W-:Y:S01]  /*6440*/  HMMA.16816.F32.BF16 R60, R4, R14, R92 ;  /* 0x0000000e043c723c */ /* 0x000fe2000004185c */
[----:B------:R-:W1:Y:S01]  /*6450*/  MUFU.EX2 R161, R109 ;  /* 0x0000006d00a17308 */ /* 0x000e620000000800 */
[----:B------:R-:W-:-:S02]  /*6460*/  MOV R99, R87 ;  /* 0x0000005700637202 */ /* 0x000fc40000000f00 */
[----:B------:R-:W-:Y:S02]  /*6470*/  MOV R97, R104 ;  /* 0x0000006800617202 */ /* 0x000fe40000000f00 */
[----:B------:R-:W-:Y:S01]  /*6480*/  MOV R96, R105 ;  /* 0x0000006900607202 */ /* 0x000fe20000000f00 */
[--C-:B------:R-:W-:Y:S01]  /*6490*/  FFMA.FTZ R5, R176, c[0x0][0x2d0], -R0.reuse ;  /* 0x0000b400b0057a23 */ /* 0x100fe20000010800 */
[----:B------:R-:W-:Y:S01]  /*64a0*/  HMMA.16816.F32.BF16 R16, R8, R14, R16 ;  /* 0x0000000e0810723c */ /* 0x000fe20000041810 */
[----:B------:R-:W2:Y:S01]  /*64b0*/  LDSM.16.MT88.4 R12, [R225+0x1800] ;  /* 0x00180000e10c783b */ /* 0x000ea20000004200 */
[----:B------:R-:W-:Y:S01]  /*64c0*/  FFMA.FTZ R4, R175, c[0x0][0x2d0], -R0 ;  /* 0x0000b400af047a23 */ /* 0x000fe20000010800 */
[----:B------:R-:W-:Y:S01]  /*64d0*/  MUFU.EX2 R218, R5 ;  /* 0x0000000500da7308 */ /* 0x000fe20000000800 */
[----:B------:R-:W-:Y:S01]  /*64e0*/  F2FP.BF16.PACK_AB R7, R157, R171 ;  /* 0x000000ab9d07723e */ /* 0x000fe200000010ff */
[----:B------:R-:W-:Y:S01]  /*64f0*/  FADD.FTZ R0, R208, R207 ;  /* 0x000000cfd0007221 */ /* 0x000fe20000010000 */
[----:B------:R-:W-:Y:S01]  /*6500*/  MOV R176, R123 ;  /* 0x0000007b00b07202 */ /* 0x000fe20000000f00 */
[----:B------:R-:W-:Y:S01]  /*6510*/  FADD.FTZ R93, R203, R199 ;  /* 0x000000c7cb5d7221 */ /* 0x000fe20000010000 */
[----:B----4-:R-:W-:Y:S01]  /*6520*/  F2FP.BF16.PACK_AB R8, R156, R252 ;  /* 0x000000fc9c08723e */ /* 0x010fe200000010ff */
[----:B------:R-:W-:Y:S01]  /*6530*/  FADD.FTZ R92, R206, R205 ;  /* 0x000000cdce5c7221 */ /* 0x000fe20000010000 */
[----:B-1----:R-:W-:Y:S01]  /*6540*/  F2FP.BF16.PACK_AB R6, R172, R161 ;  /* 0x000000a1ac06723e */ /* 0x002fe200000010ff */
[----:B------:R1:W3:Y:S01]  /*6550*/  MUFU.EX2 R175, R4 ;  /* 0x0000000400af7308 */ /* 0x0002e20000000800 */
[----:B------:R-:W-:Y:S01]  /*6560*/  F2FP.BF16.PACK_AB R9, R221, R220 ;  /* 0x000000dcdd09723e */ /* 0x000fe200000010ff */
[----:B------:R-:W-:Y:S01]  /*6570*/  FADD.FTZ R2, R149, R92 ;  /* 0x0000005c95027221 */ /* 0x000fe20000010000 */
[----:B------:R-:W-:-:S02]  /*6580*/  F2FP.BF16.PACK_AB R10, R174, R158 ;  /* 0x0000009eae0a723e */ /* 0x000fc400000010ff */
[----:B------:R-:W-:Y:S01]  /*6590*/  F2FP.BF16.PACK_AB R11, R173, R159 ;  /* 0x0000009fad0b723e */ /* 0x000fe200000010ff */
[----:B------:R-:W-:Y:S01]  /*65a0*/  FADD.FTZ R2, R163, R2 ;  /* 0x00000002a3027221 */ /* 0x000fe20000010000 */
[----:B------:R-:W-:Y:S01]  /*65b0*/  MOV R95, R106 ;  /* 0x0000006a005f7202 */ /* 0x000fe20000000f00 */
[----:B------:R-:W-:Y:S01]  /*65c0*/  MUFU.EX2 R199, R179 ;  /* 0x000000b300c77308 */ /* 0x000fe20000000800 */
[----:B------:R-:W-:Y:S01]  /*65d0*/  MOV R94, R107 ;  /* 0x0000006b005e7202 */ /* 0x000fe20000000f00 */
[----:B------:R-:W-:Y:S01]  /*65e0*/  FADD.FTZ R2, R166, R2 ;  /* 0x00000002a6027221 */ /* 0x000fe20000010000 */
[----:B------:R-:W-:Y:S02]  /*65f0*/  MOV R102, R88 ;  /* 0x0000005800667202 */ /* 0x000fe40000000f00 */
[----:B------:R-:W-:Y:S02]  /*6600*/  MOV R207, R212 ;  /* 0x000000d400cf7202 */ /* 0x000fe40000000f00 */
[----:B------:R-:W-:Y:S01]  /*6610*/  MOV R166, R141 ;  /* 0x0000008d00a67202 */ /* 0x000fe20000000f00 */
[----:B------:R-:W-:Y:S01]  /*6620*/  MUFU.EX2 R212, R136 ;  /* 0x0000008800d47308 */ /* 0x000fe20000000800 */
[----:B-1----:R-:W-:Y:S01]  /*6630*/  F2FP.BF16.PACK_AB R4, R219, R155 ;  /* 0x0000009bdb04723e */ /* 0x002fe200000010ff */
[----:B------:R-:W-:Y:S01]  /*6640*/  FADD.FTZ R3, R207, R0 ;  /* 0x00000000cf037221 */ /* 0x000fe20000010000 */
[----:B---3--:R-:W-:Y:S01]  /*6650*/  F2FP.BF16.PACK_AB R5, R175, R218 ;  /* 0x000000daaf05723e */ /* 0x008fe200000010ff */
[----:B------:R-:W-:Y:S01]  /*6660*/  FADD.FTZ R0, R211, R93 ;  /* 0x0000005dd3007221 */ /* 0x000fe20000010000 */
[----:B------:R-:W-:Y:S01]  /*6670*/  MOV R149, R100 ;  /* 0x0000006400957202 */ /* 0x000fe20000000f00 */
[----:B------:R-:W-:Y:S01]  /*6680*/  FADD.FTZ R3, R162, R3 ;  /* 0x00000003a2037221 */ /* 0x000fe20000010000 */
[----:B------:R-:W-:Y:S01]  /*6690*/  MOV R162, R101 ;  /* 0x0000006500a27202 */ /* 0x000fe20000000f00 */
[----:B------:R1:W3:Y:S01]  /*66a0*/  MUFU.EX2 R211, R137 ;  /* 0x0000008900d37308 */ /* 0x0002e20000000800 */
[----:B------:R-:W-:Y:S01]  /*66b0*/  FADD.FTZ R0, R164, R0 ;  /* 0x00000000a4007221 */ /* 0x000fe20000010000 */
[----:B------:R-:W-:Y:S01]  /*66c0*/  MOV R164, R143 ;  /* 0x0000008f00a47202 */ /* 0x000fe20000000f00 */
[----:B------:R-:W-:Y:S01]  /*66d0*/  FADD.FTZ R3, R165, R3 ;  /* 0x00000003a5037221 */ /* 0x000fe20000010000 */
[----:B------:R-:W-:Y:S01]  /*66e0*/  MOV R165, R142 ;  /* 0x0000008e00a57202 */ /* 0x000fe20000000f00 */
[----:B------:R-:W-:Y:S01]  /*66f0*/  FADD.FTZ R0, R167, R0 ;  /* 0x00000000a7007221 */ /* 0x000fe20000010000 */
[----:B--2---:R-:W-:Y:S01]  /*6700*/  HMMA.16816.F32.BF16 R124, R4, R12, R56 ;  /* 0x0000000c047c723c */ /* 0x004fe20000041838 */
[----:B------:R-:W-:Y:S01]  /*6710*/  MOV R167, R176 ;  /* 0x000000b000a77202 */ /* 0x000fe20000000f00 */
[----:B------:R-:W-:Y:S01]  /*6720*/  MUFU.EX2 R203, R178 ;  /* 0x000000b200cb7308 */ /* 0x000fe20000000800 */
[----:B------:R-:W-:Y:S01]  /*6730*/  MOV R143, R102 ;  /* 0x00000066008f7202 */ /* 0x000fe20000000f00 */
[----:B------:R-:W-:Y:S01]  /*6740*/  FADD.FTZ R0, R149, R0 ;  /* 0x0000000095007221 */ /* 0x000fe20000010000 */
[----:B------:R-:W-:-:S02]  /*6750*/  MOV R142, R103 ;  /* 0x00000067008e7202 */ /* 0x000fc40000000f00 */
[----:B------:R-:W-:Y:S01]  /*6760*/  MOV R163, R94 ;  /* 0x0000005e00a37202 */ /* 0x000fe20000000f00 */
[----:B------:R-:W-:Y:S01]  /*6770*/  HMMA.16816.F32.BF16 R56, R4, R14, R52 ;  /* 0x0000000e0438723c */ /* 0x000fe20000041834 */
[----:B------:R-:W-:Y:S01]  /*6780*/  MOV R176, R96 ;  /* 0x0000006000b07202 */ /* 0x000fe20000000f00 */
[----:B------:R-:W-:Y:S01]  /*6790*/  MUFU.EX2 R206, R177 ;  /* 0x000000b100ce7308 */ /* 0x000fe20000000800 */
[----:B------:R-:W-:Y:S01]  /*67a0*/  MOV R141, R97 ;  /* 0x00000061008d7202 */ /* 0x000fe20000000f00 */
[----:B------:R-:W-:Y:S01]  /*67b0*/  FADD.FTZ R0, R165, R0 ;  /* 0x00000000a5007221 */ /* 0x000fe20000010000 */
[----:B------:R-:W-:Y:S02]  /*67c0*/  MOV R165, R135 ;  /* 0x0000008700a57202 */ /* 0x000fe40000000f00 */
[----:B-1----:R-:W-:Y:S01]  /*67d0*/  MOV R137, R175 ;  /* 0x000000af00897202 */ /* 0x002fe20000000f00 */
[----:B------:R-:W-:Y:S01]  /*67e0*/  HMMA.16816.F32.BF16 R84, R8, R12, R48 ;  /* 0x0000000c0854723c */ /* 0x000fe20000041830 */
[----:B------:R-:W-:Y:S01]  /*67f0*/  FADD.FTZ R0, R169, R0 ;  /* 0x00000000a9007221 */ /* 0x000fe20000010000 */
[----:B------:R-:W-:Y:S01]  /*6800*/  MUFU.EX2 R208, R148 ;  /* 0x0000009400d07308 */ /* 0x000fe20000000800 */
[----:B------:R-:W-:-:S02]  /*6810*/  MOV R169, R143 ;  /* 0x0000008f00a97202 */ /* 0x000fc40000000f00 */
[----:B------:R-:W-:Y:S01]  /*6820*/  FADD.FTZ R0, R222, R0 ;  /* 0x00000000de007221 */ /* 0x000fe20000010000 */
[----:B------:R-:W-:Y:S02]  /*6830*/  MOV R136, R174 ;  /* 0x000000ae00887202 */ /* 0x000fe40000000f00 */
[----:B------:R-:W-:Y:S01]  /*6840*/  HMMA.16816.F32.BF16 R52, R8, R14, R28 ;  /* 0x0000000e0834723c */ /* 0x000fe2000004181c */
[----:B------:R-:W1:Y:S01]  /*6850*/  LDSM.16.MT88.4 R12, [R229+0x1800] ;  /* 0x00180000e50c783b */ /* 0x000e620000004200 */
[----:B------:R-:W-:Y:S01]  /*6860*/  MUFU.EX2 R205, R71 ;  /* 0x0000004700cd7308 */ /* 0x000fe20000000800 */
[----:B------:R-:W-:-:S04]  /*6870*/  FADD.FTZ R0, R223, R0 ;  /* 0x00000000df007221 */ /* 0x000fc80000010000 */
[----:B------:R-:W-:Y:S02]  /*6880*/  MOV R30, R98 ;  /* 0x00000062001e7202 */ /* 0x000fe40000000f00 */
[----:B------:R-:W-:Y:S01]  /*6890*/  MOV R31, R99 ;  /* 0x00000063001f7202 */ /* 0x000fe20000000f00 */
[----:B------:R-:W-:Y:S02]  /*68a0*/  MUFU.EX2 R207, R70 ;  /* 0x0000004600cf7308 */ /* 0x000fe40000000800 */
[----:B------:R-:W-:Y:S02]  /*68b0*/  FADD.FTZ R3, R30, R3 ;  /* 0x000000031e037221 */ /* 0x000fe40000010000 */
[----:B------:R-:W-:Y:S02]  /*68c0*/  FADD.FTZ R2, R31, R2 ;  /* 0x000000021f027221 */ /* 0x000fe40000010000 */
[----:B------:R-:W-:Y:S02]  /*68d0*/  FADD.FTZ R3, R163, R3 ;  /* 0x00000003a3037221 */ /* 0x000fe40000010000 */
[----:B------:R-:W-:Y:S01]  /*68e0*/  MUFU.EX2 R71, R191 ;  /* 0x000000bf00477308 */ /* 0x000fe20000000800 */
[----:B------:R-:W-:Y:S01]  /*68f0*/  FADD.FTZ R2, R164, R2 ;  /* 0x00000002a4027221 */ /* 0x000fe20000010000 */
[----:B------:R-:W-:Y:S01]  /*6900*/  MOV R164, R134 ;  /* 0x0000008600a47202 */ /* 0x000fe20000000f00 */
[----:B------:R-:W-:Y:S01]  /*6910*/  FADD.FTZ R3, R167, R3 ;  /* 0x00000003a7037221 */ /* 0x000fe20000010000 */
[----:B------:R-:W-:-:S03]  /*6920*/  MOV R167, R133 ;  /* 0x0000008500a77202 */ /* 0x000fc60000000f00 */
[----:B------:R-:W-:Y:S01]  /*6930*/  FADD.FTZ R3, R250, R3 ;  /* 0x00000003fa037221 */ /* 0x000fe20000010000 */
[----:B------:R-:W-:Y:S03]  /*6940*/  MUFU.EX2 R70, R193 ;  /* 0x000000c100467308 */ /* 0x000fe60000000800 */
[----:B------:R-:W-:-:S04]  /*6950*/  FADD.FTZ R3, R251, R3 ;  /* 0x00000003fb037221 */ /* 0x000fc80000010000 */
[----:B------:R-:W-:Y:S01]  /*6960*/  FADD.FTZ R3, R164, R3 ;  /* 0x00000003a4037221 */ /* 0x000fe20000010000 */
[-C--:B-1----:R-:W-:Y:S08]  /*6970*/  HMMA.16816.F32.BF16 R48, R8, R12.reuse, R44 ;  /* 0x0000000c0830723c */ /* 0x082ff0000004182c */
[C---:B------:R-:W-:Y:S08]  /*6980*/  HMMA.16816.F32.BF16 R120, R4.reuse, R12, R36 ;  /* 0x0000000c0478723c */ /* 0x040ff00000041824 */
[-C--:B------:R-:W-:Y:S08]  /*6990*/  HMMA.16816.F32.BF16 R112, R4, R14.reuse, R32 ;  /* 0x0000000e0470723c */ /* 0x080ff00000041820 */
[C---:B------:R-:W-:Y:S01]  /*69a0*/  HMMA.16816.F32.BF16 R44, R8.reuse, R14, R20 ;  /* 0x0000000e082c723c */ /* 0x040fe20000041814 */
[----:B------:R-:W1:Y:S04]  /*69b0*/  LDSM.16.MT88.4 R12, [R226+0x1800] ;  /* 0x00180000e20c783b */ /* 0x000e680000004200 */
[----:B------:R-:W-:Y:S03]  /*69c0*/  LDSM.16.MT88.4 R20, [R225+0x2000] ;  /* 0x00200000e114783b */ /* 0x000fe60000004200 */
[-C--:B-1----:R-:W-:Y:S08]  /*69d0*/  HMMA.16816.F32.BF16 R40, R8, R12.reuse, R40 ;  /* 0x0000000c0828723c */ /* 0x082ff00000041828 */
[C---:B------:R-:W-:Y:S08]  /*69e0*/  HMMA.16816.F32.BF16 R108, R4.reuse, R12, R72 ;  /* 0x0000000c046c723c */ /* 0x040ff00000041848 */
[-C--:B------:R-:W-:Y:S08]  /*69f0*/  HMMA.16816.F32.BF16 R104, R4, R14.reuse, R64 ;  /* 0x0000000e0468723c */ /* 0x080ff00000041840 */
[C---:B------:R-:W-:Y:S01]  /*6a00*/  HMMA.16816.F32.BF16 R32, R8.reuse, R14, R24 ;  /* 0x0000000e0820723c */ /* 0x040fe20000041818 */
[----:B------:R-:W1:Y:S07]  /*6a10*/  LDSM.16.MT88.4 R12, [R228+0x1800] ;  /* 0x00180000e40c783b */ /* 0x000e6e0000004200 */
[-C--:B-1----:R-:W-:Y:S08]  /*6a20*/  HMMA.16816.F32.BF16 R36, R8, R12.reuse, R76 ;  /* 0x0000000c0824723c */ /* 0x082ff0000004184c */
[----:B------:R-:W-:Y:S08]  /*6a30*/  HMMA.16816.F32.BF16 R88, R4, R12, R80 ;  /* 0x0000000c0458723c */ /* 0x000ff00000041850 */
[-C--:B------:R-:W-:Y:S01]  /*6a40*/  HMMA.16816.F32.BF16 R24, R8, R14.reuse, R16 ;  /* 0x0000000e0818723c */ /* 0x080fe20000041810 */
[----:B------:R-:W1:Y:S04]  /*6a50*/  LDSM.16.MT88.4 R8, [R228+0x2000] ;  /* 0x00200000e408783b */ /* 0x000e680000004200 */
[----:B------:R-:W2:Y:S03]  /*6a60*/  LDSM.16.MT88.4 R16, [R229+0x2000] ;  /* 0x00200000e510783b */ /* 0x000ea60000004200 */
[----:B------:R-:W-:Y:S01]  /*6a70*/  HMMA.16816.F32.BF16 R80, R4, R14, R60 ;  /* 0x0000000e0450723c */ /* 0x000fe2000004183c */
[----:B------:R-:W4:Y:S06]  /*6a80*/  LDSM.16.MT88.4 R12, [R226+0x2000] ;  /* 0x00200000e20c783b */ /* 0x000f2c0000004200 */
[----:B------:R-:W-:Y:S01]  /*6a90*/  FADD.FTZ R4, R213, R209 ;  /* 0x000000d1d5047221 */ /* 0x000fe20000010000 */
[----:B---3--:R-:W-:Y:S01]  /*6aa0*/  F2FP.BF16.PACK_AB R5, R211, R212 ;  /* 0x000000d4d305723e */ /* 0x008fe200000010ff */
[----:B------:R3:W-:Y:S01]  /*6ab0*/  MUFU.EX2 R213, R139 ;  /* 0x0000008b00d57308 */ /* 0x0007e20000000800 */
[----:B------:R-:W-:Y:S01]  /*6ac0*/  F2FP.BF16.PACK_AB R6, R217, R216 ;  /* 0x000000d8d906723e */ /* 0x000fe200000010ff */
[----:B------:R-:W-:-:S04]  /*6ad0*/  FADD.FTZ R4, R210, R4 ;  /* 0x00000004d2047221 */ /* 0x000fc80000010000 */
[----:B------:R-:W-:Y:S01]  /*6ae0*/  FADD.FTZ R28, R168, R4 ;  /* 0x00000004a81c7221 */ /* 0x000fe20000010000 */
[----:B------:R-:W-:Y:S01]  /*6af0*/  F2FP.BF16.PACK_AB R4, R215, R214 ;  /* 0x000000d6d704723e */ /* 0x000fe200000010ff */
[----:B------:R-:W5:Y:S01]  /*6b00*/  MUFU.EX2 R210, R138 ;  /* 0x0000008a00d27308 */ /* 0x000f620000000800 */
[----:B------:R-:W-:Y:S02]  /*6b10*/  MOV R168, R170 ;  /* 0x000000aa00a87202 */ /* 0x000fe40000000f00 */
[----:B------:R-:W-:-:S03]  /*6b20*/  MOV R170, R95 ;  /* 0x0000005f00aa7202 */ /* 0x000fc60000000f00 */
[----:B------:R-:W-:Y:S01]  /*6b30*/  FADD.FTZ R2, R168, R2 ;  /* 0x00000002a8027221 */ /* 0x000fe20000010000 */
[----:B------:R-:W-:Y:S01]  /*6b40*/  MOV R168, R132 ;  /* 0x0000008400a87202 */ /* 0x000fe20000000f00 */
[----:B------:R-:W1:Y:S01]  /*6b50*/  MUFU.EX2 R209, R69 ;  /* 0x0000004500d17308 */ /* 0x000e620000000800 */
[----:B---3--:R-:W-:Y:S01]  /*6b60*/  MOV R139, R159 ;  /* 0x0000009f008b7202 */ /* 0x008fe20000000f00 */
[----:B------:R-:W-:Y:S01]  /*6b70*/  FADD.FTZ R2, R247, R2 ;  /* 0x00000002f7027221 */ /* 0x000fe20000010000 */
[----:B------:R-:W-:Y:S01]  /*6b80*/  LDSM.16.MT88.4 R132, [R226+0x3000] ;  /* 0x00300000e284783b */ /* 0x000fe20000004200 */
[----:B------:R-:W-:Y:S02]  /*6b90*/  FADD.FTZ R3, R168, R3 ;  /* 0x00000003a8037221 */ /* 0x000fe40000010000 */
[----:B------:R-:W-:Y:S01]  /*6ba0*/  FADD.FTZ R2, R249, R2 ;  /* 0x00000002f9027221 */ /* 0x000fe20000010000 */
[----:B-----5:R-:W-:Y:S01]  /*6bb0*/  F2FP.BF16.PACK_AB R7, R213, R210 ;  /* 0x000000d2d507723e */ /* 0x020fe200000010ff */
[----:B------:R-:W-:Y:S02]  /*6bc0*/  MUFU.EX2 R69, R194 ;  /* 0x000000c200457308 */ /* 0x000fe40000000800 */
[----:B------:R-:W-:Y:S01]  /*6bd0*/  FADD.FTZ R2, R165, R2 ;  /* 0x00000002a5027221 */ /* 0x000fe20000010000 */
[----:B------:R-:W-:-:S03]  /*6be0*/  MOV R138, R161 ;  /* 0x000000a1008a7202 */ /* 0x000fc60000000f00 */
[----:B------:R-:W-:Y:S01]  /*6bf0*/  FADD.FTZ R2, R169, R2 ;  /* 0x00000002a9027221 */ /* 0x000fe20000010000 */
[C---:B------:R-:W-:Y:S08]  /*6c00*/  HMMA.16816.F32.BF16 R100, R4.reuse, R20, R84 ;  /* 0x000000140464723c */ /* 0x040ff00000041854 */
[C---:B-1----:R-:W-:Y:S08]  /*6c10*/  HMMA.16816.F32.BF16 R64, R4.reuse, R8, R36 ;  /* 0x000000080440723c */ /* 0x042ff00000041824 */
[C---:B------:R-:W-:Y:S08]  /*6c20*/  HMMA.16816.F32.BF16 R96, R4.reuse, R22, R52 ;  /* 0x000000160460723c */ /* 0x040ff00000041834 */
[C---:B--2---:R-:W-:Y:S08]  /*6c30*/  HMMA.16816.F32.BF16 R92, R4.reuse, R16, R48 ;  /* 0x00000010045c723c */ /* 0x044ff00000041830 */
[C---:B------:R-:W-:Y:S08]  /*6c40*/  HMMA.16816.F32.BF16 R84, R4.reuse, R18, R44 ;  /* 0x000000120454723c */ /* 0x040ff0000004182c */
[C---:B----4-:R-:W-:Y:S08]  /*6c50*/  HMMA.16816.F32.BF16 R76, R4.reuse, R12, R40 ;  /* 0x0000000c044c723c */ /* 0x050ff00000041828 */
[C---:B------:R-:W-:Y:S08]  /*6c60*/  HMMA.16816.F32.BF16 R72, R4.reuse, R14, R32 ;  /* 0x0000000e0448723c */ /* 0x040ff00000041820 */
[----:B------:R-:W-:Y:S01]  /*6c70*/  HMMA.16816.F32.BF16 R36, R4, R10, R24 ;  /* 0x0000000a0424723c */ /* 0x000fe20000041818 */
[----:B------:R-:W-:Y:S01]  /*6c80*/  FADD.FTZ R2, R220, R2 ;  /* 0x00000002dc027221 */ /* 0x000fe20000010000 */
[----:B------:R-:W-:Y:S05]  /*6c90*/  MUFU.EX2 R25, R192 ;  /* 0x000000c000197308 */ /* 0x000fea0000000800 */
[----:B------:R-:W-:Y:S01]  /*6ca0*/  F2FP.BF16.PACK_AB R4, R203, R199 ;  /* 0x000000c7cb04723e */ /* 0x000fe200000010ff */
[----:B------:R-:W-:Y:S01]  /*6cb0*/  FADD.FTZ R24, R162, R28 ;  /* 0x0000001ca2187221 */ /* 0x000fe20000010000 */
[----:B------:R-:W-:Y:S01]  /*6cc0*/  F2FP.BF16.PACK_AB R6, R208, R206 ;  /* 0x000000ced006723e */ /* 0x000fe200000010ff */
[----:B------:R-:W-:Y:S01]  /*6cd0*/  FADD.FTZ R3, R252, R3 ;  /* 0x00000003fc037221 */ /* 0x000fe20000010000 */
[----:B------:R-:W-:Y:S01]  /*6ce0*/  F2FP.BF16.PACK_AB R5, R205, R116 ;  /* 0x00000074cd05723e */ /* 0x000fe200000010ff */
[----:B------:R-:W-:Y:S01]  /*6cf0*/  MUFU.EX2 R27, R195 ;  /* 0x000000c3001b7308 */ /* 0x000fe20000000800 */
[----:B------:R-:W-:-:S07]  /*6d00*/  F2FP.BF16.PACK_AB R7, R209, R207 ;  /* 0x000000cfd107723e */ /* 0x000fce00000010ff */
[C---:B------:R-:W-:Y:S01]  /*6d10*/  HMMA.16816.F32.BF16 R60, R4.reuse, R20, R124 ;  /* 0x00000014043c723c */ /* 0x040fe2000004187c */
[----:B------:R-:W-:Y:S06]  /*6d20*/  MUFU.EX2 R26, R196 ;  /* 0x000000c4001a7308 */ /* 0x000fec0000000800 */
[----:B------:R-:W-:Y:S01]  /*6d30*/  MOV R125, R156 ;  /* 0x0000009c007d7202 */ /* 0x000fe20000000f00 */
[----:B------:R-:W-:Y:S01]  /*6d40*/  HMMA.16816.F32.BF16 R56, R4, R22, R56 ;  /* 0x000000160438723c */ /* 0x000fe20000041838 */
[----:B------:R-:W1:Y:S01]  /*6d50*/  LDSM.16.MT88.4 R20, [R225+0x2800] ;  /* 0x00280000e114783b */ /* 0x000e620000004200 */
[----:B------:R-:W-:-:S02]  /*6d60*/  MOV R127, R158 ;  /* 0x0000009e007f7202 */ /* 0x000fc40000000f00 */
[----:B------:R-:W-:-:S04]  /*6d70*/  MOV R126, R157 ;  /* 0x0000009d007e7202 */ /* 0x000fc80000000f00 */
[C---:B------:R-:W-:Y:S08]  /*6d80*/  HMMA.16816.F32.BF16 R48, R4.reuse, R16, R120 ;  /* 0x000000100430723c */ /* 0x040ff00000041878 */
[C---:B------:R-:W-:Y:S01]  /*6d90*/  HMMA.16816.F32.BF16 R40, R4.reuse, R18, R112 ;  /* 0x000000120428723c */ /* 0x040fe20000041870 */
[----:B------:R-:W2:Y:S07]  /*6da0*/  LDSM.16.MT88.4 R16, [R229+0x2800] ;  /* 0x00280000e510783b */ /* 0x000eae0000004200 */
[C---:B------:R-:W-:Y:S01]  /*6db0*/  HMMA.16816.F32.BF16 R32, R4.reuse, R12, R108 ;  /* 0x0000000c0420723c */ /* 0x040fe2000004186c */
[----:B------:R-:W-:Y:S07]  /*6dc0*/  MUFU.EX2 R109, R184 ;  /* 0x000000b8006d7308 */ /* 0x000fee0000000800 */
[C---:B------:R-:W-:Y:S01]  /*6dd0*/  HMMA.16816.F32.BF16 R28, R4.reuse, R14, R104 ;  /* 0x0000000e041c723c */ /* 0x040fe20000041868 */
[----:B------:R-:W3:Y:S01]  /*6de0*/  LDSM.16.MT88.4 R12, [R226+0x2800] ;  /* 0x00280000e20c783b */ /* 0x000ee20000004200 */
[----:B------:R-:W4:Y:S06]  /*6df0*/  MUFU.EX2 R107, R187 ;  /* 0x000000bb006b7308 */ /* 0x000f2c0000000800 */
[C---:B------:R-:W-:Y:S02]  /*6e00*/  HMMA.16816.F32.BF16 R44, R4.reuse, R8, R88 ;  /* 0x00000008042c723c */ /* 0x040fe40000041858 */
[----:B------:R-:W-:Y:S06]  /*6e10*/  MUFU.EX2 R108, R186 ;  /* 0x000000ba006c7308 */ /* 0x000fec0000000800 */
[----:B------:R-:W-:Y:S01]  /*6e20*/  HMMA.16816.F32.BF16 R52, R4, R10, R80 ;  /* 0x0000000a0434723c */ /* 0x000fe20000041850 */
[----:B------:R-:W5:Y:S01]  /*6e30*/  LDSM.16.MT88.4 R8, [R228+0x2800] ;  /* 0x00280000e408783b */ /* 0x000f620000004200 */
[----:B------:R-:W1:Y:S05]  /*6e40*/  MUFU.EX2 R110, R185 ;  /* 0x000000b9006e7308 */ /* 0x000e6a0000000800 */
[----:B------:R-:W-:Y:S01]  /*6e50*/  FADD.FTZ R4, R166, R24 ;  /* 0x00000018a6047221 */ /* 0x000fe20000010000 */
[----:B------:R-:W-:-:S02]  /*6e60*/  MOV R166, R151 ;  /* 0x0000009700a67202 */ /* 0x000fc40000000f00 */
[----:B------:R-:W-:Y:S01]  /*6e70*/  MUFU.EX2 R105, R181 ;  /* 0x000000b500697308 */ /* 0x000fe20000000800 */
[----:B------:R-:W-:Y:S01]  /*6e80*/  FADD.FTZ R24, R170, R4 ;  /* 0x00000004aa187221 */ /* 0x000fe20000010000 */
[----:B----4-:R-:W-:Y:S01]  /*6e90*/  F2FP.BF16.PACK_AB R4, R107, R109 ;  /* 0x0000006d6b04723e */ /* 0x010fe200000010ff */
[----:B------:R-:W-:Y:S01]  /*6ea0*/  FADD.FTZ R0, R166, R0 ;  /* 0x00000000a6007221 */ /* 0x000fe20000010000 */
[----:B------:R-:W-:-:S04]  /*6eb0*/  MOV R170, R142 ;  /* 0x0000008e00aa7202 */ /* 0x000fc80000000f00 */
[----:B------:R-:W4:Y:S01]  /*6ec0*/  MUFU.EX2 R106, R180 ;  /* 0x000000b4006a7308 */ /* 0x000f220000000800 */
[----:B-1----:R-:W-:Y:S01]  /*6ed0*/  F2FP.BF16.PACK_AB R6, R110, R108 ;  /* 0x0000006c6e06723e */ /* 0x002fe200000010ff */
[----:B------:R-:W-:-:S06]  /*6ee0*/  FADD.FTZ R0, R170, R0 ;  /* 0x00000000aa007221 */ /* 0x000fcc0000010000 */
[----:B------:R-:W-:Y:S08]  /*6ef0*/  MUFU.EX2 R91, R182 ;  /* 0x000000b6005b7308 */ /* 0x000ff00000000800 */
[----:B------:R-:W1:Y:S01]  /*6f00*/  MUFU.EX2 R104, R183 ;  /* 0x000000b700687308 */ /* 0x000e620000000800 */
[----:B----4-:R-:W-:-:S07]  /*6f10*/  F2FP.BF16.PACK_AB R5, R106, R105 ;  /* 0x000000696a05723e */ /* 0x010fce00000010ff */
[----:B------:R-:W-:Y:S08]  /*6f20*/  MUFU.EX2 R81, R190 ;  /* 0x000000be00517308 */ /* 0x000ff00000000800 */
[----:B------:R-:W-:Y:S01]  /*6f30*/  MUFU.EX2 R83, R189 ;  /* 0x000000bd00537308 */ /* 0x000fe20000000800 */
[----:B-1----:R-:W-:-:S07]  /*6f40*/  F2FP.BF16.PACK_AB R7, R104, R91 ;  /* 0x0000005b6807723e */ /* 0x002fce00000010ff */
[----:B------:R-:W1:Y:S01]  /*6f50*/  MUFU.EX2 R89, R188 ;  /* 0x000000bc00597308 */ /* 0x000e620000000800 */
[C---:B------:R-:W-:Y:S07]  /*6f60*/  HMMA.16816.F32.BF16 R100, R4.reuse, R20, R100 ;  /* 0x000000140464723c */ /* 0x040fee0000041864 */
[----:B------:R-:W-:Y:S01]  /*6f70*/  MUFU.EX2 R80, R131 ;  /* 0x0000008300507308 */ /* 0x000fe20000000800 */
[C---:B------:R-:W-:Y:S07]  /*6f80*/  HMMA.16816.F32.BF16 R96, R4.reuse, R22, R96 ;  /* 0x000000160460723c */ /* 0x040fee0000041860 */
[----:B------:R-:W4:Y:S01]  /*6f90*/  MUFU.EX2 R82, R130 ;  /* 0x0000008200527308 */ /* 0x000f220000000800 */
[C---:B--2---:R-:W-:Y:S07]  /*6fa0*/  HMMA.16816.F32.BF16 R92, R4.reuse, R16, R92 ;  /* 0x00000010045c723c */ /* 0x044fee000004185c */
[----:B------:R-:W-:Y:S01]  /*6fb0*/  MUFU.EX2 R88, R129 ;  /* 0x0000008100587308 */ /* 0x000fe20000000800 */
[C---:B------:R-:W-:Y:S07]  /*6fc0*/  HMMA.16816.F32.BF16 R84, R4.reuse, R18, R84 ;  /* 0x000000120454723c */ /* 0x040fee0000041854 */
[----:B------:R-:W2:Y:S01]  /*6fd0*/  MUFU.EX2 R90, R128 ;  /* 0x00000080005a7308 */ /* 0x000ea20000000800 */
[C---:B---3--:R-:W-:Y:S08]  /*6fe0*/  HMMA.16816.F32.BF16 R76, R4.reuse, R12, R76 ;  /* 0x0000000c044c723c */ /* 0x048ff0000004184c */
[C---:B------:R-:W-:Y:S08]  /*6ff0*/  HMMA.16816.F32.BF16 R72, R4.reuse, R14, R72 ;  /* 0x0000000e0448723c */ /* 0x040ff00000041848 */
[C---:B-----5:R-:W-:Y:S08]  /*7000*/  HMMA.16816.F32.BF16 R64, R4.reuse, R8, R64 ;  /* 0x000000080440723c */ /* 0x060ff00000041840 */
[----:B------:R-:W-:Y:S07]  /*7010*/  HMMA.16816.F32.BF16 R36, R4, R10, R36 ;  /* 0x0000000a0424723c */ /* 0x000fee0000041824 */
[----:B------:R-:W-:Y:S01]  /*7020*/  FADD.FTZ R4, R176, R24 ;  /* 0x00000018b0047221 */ /* 0x000fe20000010000 */
[----:B-1----:R-:W-:-:S02]  /*7030*/  F2FP.BF16.PACK_AB R6, R89, R83 ;  /* 0x000000535906723e */ /* 0x002fc400000010ff */
[----:B----4-:R-:W-:Y:S01]  /*7040*/  F2FP.BF16.PACK_AB R5, R82, R80 ;  /* 0x000000505205723e */ /* 0x010fe200000010ff */
[----:B------:R-:W-:Y:S01]  /*7050*/  FADD.FTZ R24, R150, R4 ;  /* 0x0000000496187221 */ /* 0x000fe20000010000 */
[----:B------:R-:W-:Y:S01]  /*7060*/  F2FP.BF16.PACK_AB R4, R81, R71 ;  /* 0x000000475104723e */ /* 0x000fe200000010ff */
[----:B------:R-:W-:Y:S01]  /*7070*/  FADD.FTZ R0, R155, R0 ;  /* 0x000000009b007221 */ /* 0x000fe20000010000 */
[----:B--2---:R-:W-:Y:S01]  /*7080*/  F2FP.BF16.PACK_AB R7, R90, R88 ;  /* 0x000000585a07723e */ /* 0x004fe200000010ff */
[----:B------:R-:W1:Y:S01]  /*7090*/  LDSM.16.MT88.4 R148, [R225+0x3000] ;  /* 0x00300000e194783b */ /* 0x000e620000004200 */
[----:B------:R-:W-:Y:S02]  /*70a0*/  MOV R112, R139 ;  /* 0x0000008b00707202 */ /* 0x000fe40000000f00 */
[----:B------:R-:W-:Y:S02]  /*70b0*/  MOV R176, R141 ;  /* 0x0000008d00b07202 */ /* 0x000fe40000000f00 */
[----:B------:R-:W-:Y:S01]  /*70c0*/  MOV R111, R127 ;  /* 0x0000007f006f7202 */ /* 0x000fe20000000f00 */
[C---:B------:R-:W-:Y:S01]  /*70d0*/  HMMA.16816.F32.BF16 R60, R4.reuse, R20, R60 ;  /* 0x00000014043c723c */ /* 0x040fe2000004183c */
[----:B------:R-:W-:Y:S01]  /*70e0*/  MOV R124, R176 ;  /* 0x000000b0007c7202 */ /* 0x000fe20000000f00 */
[----:B------:R-:W2:Y:S06]  /*70f0*/  LDSM.16.MT88.4 R140, [R229+0x3000] ;  /* 0x00300000e58c783b */ /* 0x000eac0000004200 */
[C---:B------:R-:W-:Y:S08]  /*7100*/  HMMA.16816.F32.BF16 R56, R4.reuse, R22, R56 ;  /* 0x000000160438723c */ /* 0x040ff00000041838 */
[C---:B------:R-:W-:Y:S08]  /*7110*/  HMMA.16816.F32.BF16 R48, R4.reuse, R16, R48 ;  /* 0x000000100430723c */ /* 0x040ff00000041830 */
[C---:B------:R-:W-:Y:S08]  /*7120*/  HMMA.16816.F32.BF16 R40, R4.reuse, R18, R40 ;  /* 0x000000120428723c */ /* 0x040ff00000041828 */
[C---:B------:R-:W-:Y:S08]  /*7130*/  HMMA.16816.F32.BF16 R32, R4.reuse, R12, R32 ;  /* 0x0000000c0420723c */ /* 0x040ff00000041820 */
[C---:B------:R-:W-:Y:S08]  /*7140*/  HMMA.16816.F32.BF16 R28, R4.reuse, R14, R28 ;  /* 0x0000000e041c723c */ /* 0x040ff0000004181c */
[C---:B------:R-:W-:Y:S08]  /*7150*/  HMMA.16816.F32.BF16 R44, R4.reuse, R8, R44 ;  /* 0x00000008042c723c */ /* 0x040ff0000004182c */
[----:B------:R-:W-:Y:S01]  /*7160*/  HMMA.16816.F32.BF16 R52, R4, R10, R52 ;  /* 0x0000000a0434723c */ /* 0x000fe20000041834 */
[----:B------:R-:W-:-:S02]  /*7170*/  MOV R113, R138 ;  /* 0x0000008a00717202 */ /* 0x000fc40000000f00 */
[----:B------:R-:W-:Y:S02]  /*7180*/  MOV R114, R137 ;  /* 0x0000008900727202 */ /* 0x000fe40000000f00 */
[----:B------:R-:W-:Y:S02]  /*7190*/  MOV R115, R136 ;  /* 0x0000008800737202 */ /* 0x000fe40000000f00 */
[----:B------:R-:W-:Y:S01]  /*71a0*/  MOV R120, R145 ;  /* 0x0000009100787202 */ /* 0x000fe20000000f00 */
[----:B------:R-:W-:Y:S01]  /*71b0*/  FADD.FTZ R4, R167, R24 ;  /* 0x00000018a7047221 */ /* 0x000fe20000010000 */
[----:B------:R-:W-:Y:S01]  /*71c0*/  MOV R121, R146 ;  /* 0x0000009200797202 */ /* 0x000fe20000000f00 */
[----:B------:R-:W3:Y:S01]  /*71d0*/  LDL R24, [R1+0x70] ;  /* 0x0000700001187983 */ /* 0x000ee20000100800 */
[----:B------:R-:W-:Y:S01]  /*71e0*/  FADD.FTZ R6, R221, R2 ;  /* 0x00000002dd067221 */ /* 0x000fe20000010000 */
[----:B------:R-:W-:Y:S01]  /*71f0*/  MOV R9, c[0x0][0x2ac] ;  /* 0x0000ab0000097a02 */ /* 0x000fe20000000f00 */
[----:B------:R-:W-:Y:S01]  /*7200*/  FADD.FTZ R5, R219, R0 ;  /* 0x00000000db057221 */ /* 0x000fe20000010000 */
[----:B------:R-:W-:-:S02]  /*7210*/  MOV R122, R147 ;  /* 0x00000093007a7202 */ /* 0x000fc40000000f00 */
[----:B------:R-:W-:Y:S01]  /*7220*/  MOV R123, R126 ;  /* 0x0000007e007b7202 */ /* 0x000fe20000000f00 */
[----:B------:R-:W-:Y:S01]  /*7230*/  IMAD R9, R9, c[0x0][0x1d0], RZ ;  /* 0x0000740009097a24 */ /* 0x000fe200078e02ff */
[----:B------:R-:W4:Y:S01]  /*7240*/  MUFU.EX2 R19, R197 ;  /* 0x000000c500137308 */ /* 0x000f220000000800 */
[----:B------:R-:W-:Y:S01]  /*7250*/  FADD.FTZ R7, R125, R3 ;  /* 0x000000037d077221 */ /* 0x000fe20000010000 */
[----:B------:R-:W5:Y:S01]  /*7260*/  LDSM.16.MT88.4 R12, [R228+0x3000] ;  /* 0x00300000e40c783b */ /* 0x000f620000004200 */
[----:B------:R-:W-:-:S04]  /*7270*/  FADD.FTZ R4, R160, R4 ;  /* 0x00000004a0047221 */ /* 0x000fc80000010000 */
[----:B------:R-:W-:Y:S01]  /*7280*/  FADD.FTZ R4, R124, R4 ;  /* 0x000000047c047221 */ /* 0x000fe20000010000 */
[----:B------:R-:W-:Y:S03]  /*7290*/  MUFU.EX2 R21, R202 ;  /* 0x000000ca00157308 */ /* 0x000fe60000000800 */
[----:B------:R-:W-:Y:S02]  /*72a0*/  FADD.FTZ R8, R218, R4 ;  /* 0x00000004da087221 */ /* 0x000fe40000010000 */
[----:B------:R-:W-:Y:S02]  /*72b0*/  FADD.FTZ R4, R113, R5 ;  /* 0x0000000571047221 */ /* 0x000fe40000010000 */
[----:B------:R-:W-:Y:S01]  /*72c0*/  FADD.FTZ R5, R114, R8 ;  /* 0x0000000872057221 */ /* 0x000fe20000010000 */
[----:B------:R-:W-:Y:S01]  /*72d0*/  F2FP.BF16.PACK_AB R185, R248, R25 ;  /* 0x00000019f8b9723e */ /* 0x000fe200000010ff */
[----:B------:R-:W-:Y:S01]  /*72e0*/  FADD.FTZ R4, R121, R4 ;  /* 0x0000000479047221 */ /* 0x000fe20000010000 */
[----:B------:R-:W-:Y:S01]  /*72f0*/  MUFU.EX2 R20, R204 ;  /* 0x000000cc00147308 */ /* 0x000fe20000000800 */
[----:B------:R-:W-:-:S02]  /*7300*/  FADD.FTZ R5, R122, R5 ;  /* 0x000000057a057221 */ /* 0x000fc40000010000 */
[----:B------:R-:W-:-:S05]  /*7310*/  FADD.FTZ R4, R199, R4 ;  /* 0x00000004c7047221 */ /* 0x000fca0000010000 */
[----:B------:R-:W-:Y:S08]  /*7320*/  MUFU.EX2 R23, R198 ;  /* 0x000000c600177308 */ /* 0x000ff00000000800 */
[----:B------:R-:W-:Y:S01]  /*7330*/  MUFU.EX2 R22, R201 ;  /* 0x000000c900167308 */ /* 0x000fe20000000800 */
[----:B---3--:R-:W-:Y:S01]  /*7340*/  @P2 IMAD.HI.U32 R2, R24, c[0x0][0x2c8], RZ ;  /* 0x0000b20018022a27 */ /* 0x008fe200078e00ff */
[----:B------:R-:W-:-:S04]  /*7350*/  MOV R0, R24 ;  /* 0x0000001800007202 */ /* 0x000fc80000000f00 */
[----:B------:R-:W-:Y:S02]  /*7360*/  @P2 SHF.R.U32.HI R0, RZ, c[0x0][0x2cc], R2 ;  /* 0x0000b300ff002a19 */ /* 0x000fe40000011602 */
[----:B------:R-:W-:Y:S02]  /*7370*/  MOV R2, RZ ;  /* 0x000000ff00027202 */ /* 0x000fe40000000f00 */
[----:B------:R-:W-:-:S05]  /*7380*/  IADD3 R3, R0, -c[0x0][0x168], R9 ;  /* 0x80005a0000037a10 */ /* 0x000fca0007ffe009 */
[----:B------:R-:W-:-:S04]  /*7390*/  IMAD.HI R2, R3, -0x6db6db6d, R2 ;  /* 0x9249249303027827 */ /* 0x000fc800078e0202 */
[----:B------:R-:W-:Y:S02]  /*73a0*/  FADD.FTZ R3, R112, R6 ;  /* 0x0000000670037221 */ /* 0x000fe40000010000 */
[----:B------:R-:W3:Y:S01]  /*73b0*/  LDL R6, [R1+0x18] ;  /* 0x0000180001067983 */ /* 0x000ee20000100800 */
[----:B------:R-:W-:-:S04]  /*73c0*/  SHF.R.U32.HI R0, RZ, 0x1f, R2 ;  /* 0x0000001fff007819 */ /* 0x000fc80000011602 */
[----:B------:R-:W-:Y:S01]  /*73d0*/  LEA.HI.SX32 R9, R2, R0, 0x1a ;  /* 0x0000000002097211 */ /* 0x000fe200078fd2ff */
        /* <DEDUP_REMOVED lines=28> */
[----:B------:R-:W1:Y:S01]  /*75a0*/  MUFU.EX2 R17, R144 ;  /* 0x0000009000117308 */ /* 0x000e620000000800 */
[----:B------:R-:W-:Y:S02]  /*75b0*/  FADD.FTZ R0, R91, R3 ;  /* 0x000000035b007221 */ /* 0x000fe40000010000 */
[----:B------:R-:W-:Y:S02]  /*75c0*/  FADD.FTZ R4, R83, R4 ;  /* 0x0000000453047221 */ /* 0x000fe40000010000 */
[----:B------:R-:W-:-:S02]  /*75d0*/  FADD.FTZ R5, R82, R5 ;  /* 0x0000000552057221 */ /* 0x000fc40000010000 */
[----:B------:R-:W-:Y:S01]  /*75e0*/  FADD.FTZ R3, R110, R2 ;  /* 0x000000026e037221 */ /* 0x000fe20000010000 */
[----:B------:R-:W1:Y:S01]  /*75f0*/  MUFU.EX2 R16, R152 ;  /* 0x0000009800107308 */ /* 0x000e620000000800 */
[----:B------:R-:W-:Y:S02]  /*7600*/  FADD.FTZ R2, R104, R0 ;  /* 0x0000000068027221 */ /* 0x000fe40000010000 */
[----:B------:R-:W-:Y:S02]  /*7610*/  FADD.FTZ R0, R89, R4 ;  /* 0x0000000459007221 */ /* 0x000fe40000010000 */
[----:B------:R-:W-:Y:S02]  /*7620*/  FADD.FTZ R5, R88, R5 ;  /* 0x0000000558057221 */ /* 0x000fe40000010000 */
[----:B------:R-:W-:Y:S01]  /*7630*/  FADD.FTZ R4, R70, R3 ;  /* 0x0000000346047221 */ /* 0x000fe20000010000 */
[----:B------:R-:W2:Y:S01]  /*7640*/  MUFU.EX2 R11, R153 ;  /* 0x00000099000b7308 */ /* 0x000ea20000000800 */
[----:B------:R-:W-:-:S02]  /*7650*/  FADD.FTZ R3, R25, R2 ;  /* 0x0000000219037221 */ /* 0x000fc40000010000 */
[----:B----4-:R-:W-:Y:S02]  /*7660*/  FADD.FTZ R0, R19, R0 ;  /* 0x0000000013007221 */ /* 0x010fe40000010000 */
[----:B------:R-:W-:-:S03]  /*7670*/  FADD.FTZ R2, R90, R5 ;  /* 0x000000055a027221 */ /* 0x000fc60000010000 */
[----:B------:R-:W4:Y:S01]  /*7680*/  MUFU.EX2 R10, R154 ;  /* 0x0000009a000a7308 */ /* 0x000f220000000800 */
[----:B------:R-:W-:Y:S02]  /*7690*/  FADD.FTZ R248, R248, R3 ;  /* 0x00000003f8f87221 */ /* 0x000fe40000010000 */
[----:B-1----:R-:W-:Y:S02]  /*76a0*/  FADD.FTZ R3, R18, R0 ;  /* 0x0000000012037221 */ /* 0x002fe40000010000 */
[----:B------:R-:W-:Y:S02]  /*76b0*/  FADD.FTZ R0, R17, R2 ;  /* 0x0000000211007221 */ /* 0x000fe40000010000 */
[----:B------:R-:W-:Y:S02]  /*76c0*/  FADD.FTZ R4, R69, R4 ;  /* 0x0000000445047221 */ /* 0x000fe40000010000 */
[----:B------:R-:W-:Y:S02]  /*76d0*/  FADD.FTZ R0, R16, R0 ;  /* 0x0000000010007221 */ /* 0x000fe40000010000 */
[----:B------:R-:W-:-:S02]  /*76e0*/  FADD.FTZ R2, R27, R4 ;  /* 0x000000041b027221 */ /* 0x000fc40000010000 */
[----:B--2---:R-:W-:Y:S02]  /*76f0*/  FADD.FTZ R0, R11, R0 ;  /* 0x000000000b007221 */ /* 0x004fe40000010000 */
[----:B------:R-:W-:Y:S02]  /*7700*/  FADD.FTZ R3, R21, R3 ;  /* 0x0000000315037221 */ /* 0x000fe40000010000 */
[----:B------:R-:W-:Y:S02]  /*7710*/  FADD.FTZ R4, R26, R2 ;  /* 0x000000021a047221 */ /* 0x000fe40000010000 */
[----:B----4-:R-:W-:Y:S02]  /*7720*/  FADD.FTZ R0, R10, R0 ;  /* 0x000000000a007221 */ /* 0x010fe40000010000 */
[----:B------:R-:W-:Y:S01]  /*7730*/  FADD.FTZ R2, R20, R3 ;  /* 0x0000000314027221 */ /* 0x000fe20000010000 */
[----:B------:R-:W-:Y:S02]  /*7740*/  IADD3 R245, R245, -0x2, RZ ;  /* 0xfffffffef5f57810 */ /* 0x000fe40007ffe0ff */
[----:B------:R-:W-:-:S02]  /*7750*/  F2FP.BF16.PACK_AB R184, R69, R70 ;  /* 0x0000004645b8723e */ /* 0x000fc400000010ff */
[----:B------:R-:W-:Y:S02]  /*7760*/  F2FP.BF16.PACK_AB R186, R26, R27 ;  /* 0x0000001b1aba723e */ /* 0x000fe400000010ff */
[----:B------:R-:W-:Y:S02]  /*7770*/  F2FP.BF16.PACK_AB R187, R22, R23 ;  /* 0x0000001716bb723e */ /* 0x000fe400000010ff */
[----:B------:R-:W-:Y:S02]  /*7780*/  F2FP.BF16.PACK_AB R124, R18, R19 ;  /* 0x00000013127c723e */ /* 0x000fe400000010ff */
[----:B------:R-:W-:Y:S02]  /*7790*/  F2FP.BF16.PACK_AB R126, R20, R21 ;  /* 0x00000015147e723e */ /* 0x000fe400000010ff */
[----:B------:R-:W-:Y:S02]  /*77a0*/  F2FP.BF16.PACK_AB R125, R16, R17 ;  /* 0x00000011107d723e */ /* 0x000fe400000010ff */
[----:B------:R-:W-:Y:S01]  /*77b0*/  F2FP.BF16.PACK_AB R127, R10, R11 ;  /* 0x0000000b0a7f723e */ /* 0x000fe200000010ff */
[----:B------:R-:W-:Y:S01]  /*77c0*/  HMMA.16816.F32.BF16 R156, R184, R148, R100 ;  /* 0x00000094b89c723c */ /* 0x000fe20000041864 */
[----:B------:R-:W-:-:S07]  /*77d0*/  FADD.FTZ R248, R23, R248 ;  /* 0x000000f817f87221 */ /* 0x000fce0000010000 */
[----:B------:R-:W-:Y:S01]  /*77e0*/  HMMA.16816.F32.BF16 R160, R184, R150, R96 ;  /* 0x00000096b8a0723c */ /* 0x000fe20000041860 */
[----:B------:R-:W-:-:S07]  /*77f0*/  FADD.FTZ R248, R22, R248 ;  /* 0x000000f816f87221 */ /* 0x000fce0000010000 */
[C---:B------:R-:W-:Y:S08]  /*7800*/  HMMA.16816.F32.BF16 R164, R184.reuse, R140, R92 ;  /* 0x0000008cb8a4723c */ /* 0x040ff0000004185c */
[C---:B------:R-:W-:Y:S08]  /*7810*/  HMMA.16816.F32.BF16 R168, R184.reuse, R142, R84 ;  /* 0x0000008eb8a8723c */ /* 0x040ff00000041854 */
[C---:B------:R-:W-:Y:S08]  /*7820*/  HMMA.16816.F32.BF16 R172, R184.reuse, R132, R76 ;  /* 0x00000084b8ac723c */ /* 0x040ff0000004184c */
[----:B------:R-:W-:Y:S08]  /*7830*/  HMMA.16816.F32.BF16 R176, R184, R134, R72 ;  /* 0x00000086b8b0723c */ /* 0x000ff00000041848 */
[C---:B------:R-:W-:Y:S08]  /*7840*/  HMMA.16816.F32.BF16 R152, R124.reuse, R148, R60 ;  /* 0x000000947c98723c */ /* 0x040ff0000004183c */
[C---:B------:R-:W-:Y:S08]  /*7850*/  HMMA.16816.F32.BF16 R144, R124.reuse, R140, R48 ;  /* 0x0000008c7c90723c */ /* 0x040ff00000041830 */
[----:B------:R-:W-:Y:S08]  /*7860*/  HMMA.16816.F32.BF16 R136, R124, R132, R32 ;  /* 0x000000847c88723c */ /* 0x000ff00000041820 */
[----:B-----5:R-:W-:Y:S08]  /*7870*/  HMMA.16816.F32.BF16 R180, R184, R12, R64 ;  /* 0x0000000cb8b4723c */ /* 0x020ff00000041840 */
[C---:B------:R-:W-:Y:S08]  /*7880*/  HMMA.16816.F32.BF16 R148, R124.reuse, R150, R56 ;  /* 0x000000967c94723c */ /* 0x040ff00000041838 */
[C---:B------:R-:W-:Y:S08]  /*7890*/  HMMA.16816.F32.BF16 R140, R124.reuse, R142, R40 ;  /* 0x0000008e7c8c723c */ /* 0x040ff00000041828 */
[C---:B------:R-:W-:Y:S08]  /*78a0*/  HMMA.16816.F32.BF16 R132, R124.reuse, R134, R28 ;  /* 0x000000867c84723c */ /* 0x040ff0000004181c */
[----:B------:R-:W-:Y:S08]  /*78b0*/  HMMA.16816.F32.BF16 R128, R124, R12, R44 ;  /* 0x0000000c7c80723c */ /* 0x000ff0000004182c */
[-C--:B------:R-:W-:Y:S08]  /*78c0*/  HMMA.16816.F32.BF16 R184, R184, R14.reuse, R36 ;  /* 0x0000000eb8b8723c */ /* 0x080ff00000041824 */
[----:B------:R-:W-:Y:S01]  /*78d0*/  HMMA.16816.F32.BF16 R124, R124, R14, R52 ;  /* 0x0000000e7c7c723c */ /* 0x000fe20000041834 */
[----:B---3--:R-:W-:-:S05]  /*78e0*/  IMNMX R6, R6, R9, !PT ;  /* 0x0000000906067217 */ /* 0x008fca0007800200 */
[----:B------:R1:W-:Y:S04]  /*78f0*/  STL [R1+0x8], R6 ;  /* 0x0000080601007387 */ /* 0x0003e80000100800 */
[----:B------:R1:W-:Y:S04]  /*7900*/  STL [R1], R4 ;  /* 0x0000000401007387 */ /* 0x0003e80000100800 */
[----:B------:R1:W-:Y:S04]  /*7910*/  STL [R1+0x10], R0 ;  /* 0x0000100001007387 */ /* 0x0003e80000100800 */
[----:B------:R1:W-:Y:S01]  /*7920*/  STL [R1+0xc], R2 ;  /* 0x00000c0201007387 */ /* 0x0003e20000100800 */
[----:B------:R-:W-:Y:S11]  /*7930*/  ISETP.GE.AND P0, PT, R245, R6, PT ;  /* 0x00000006f500720c */ /* 0x000ff60003f06270 */
[----:B------:R-:W-:Y:S02]  /*7940*/  @!UPT UIADD3 URZ, URZ, URZ, URZ ;  /* 0x0000003f3f3ff290 */ /* 0x000fe4000fffe03f */
[----:B------:R-:W-:Y:S05]  /*7950*/  @!P0 BRA `(.L_x_3248) ;  /* 0x0000540000008947 */ /* 0x000fea0003800000 */
[----:B------:R-:W-:Y:S01]  /*7960*/  IMAD.MOV.U32 R121, RZ, RZ, R118 ;  /* 0x000000ffff797224 */ /* 0x000fe200078e0076 */
[----:B------:R-:W-:Y:S01]  /*7970*/  MOV R123, R68 ;  /* 0x00000044007b7202 */ /* 0x000fe20000000f00 */
[----:B------:R-:W-:Y:S01]  /*7980*/  IMAD.MOV.U32 R120, RZ, RZ, R119 ;  /* 0x000000ffff787224 */ /* 0x000fe200078e0077 */
[----:B------:R-:W-:Y:S02]  /*7990*/  MOV R122, R117 ;  /* 0x00000075007a7202 */ /* 0x000fe40000000f00 */
.L_x_3259:
[----:B-1----:R-:W2:Y:S01]  /*79a0*/  LDL R0, [R1+0x18] ;  /* 0x0000180001007983 */ /* 0x002ea20000100800 */
        /* <DEDUP_REMOVED lines=27> */
[----:B------:R-:W2:Y:S01]  /*7b60*/  LDL.64 R8, [R1+0x30] ;  /* 0x0000300001087983 */ /* 0x000ea20000100a00 */
[----:B------:R-:W-:Y:S01]  /*7b70*/  SHF.R.S32.HI R4, RZ, 0x1f, R244 ;  /* 0x0000001fff047819 */ /* 0x000fe200000114f4 */
[C---:B------:R-:W-:Y:S01]  /*7b80*/  IMAD.SHL.U32 R20, R243.reuse, 0x2, RZ ;  /* 0x00000002f3147824 */ /* 0x040fe200078e00ff */
[----:B------:R-:W-:Y:S01]  /*7b90*/  SHF.R.S32.HI R5, RZ, 0x1f, R243 ;  /* 0x0000001fff057819 */ /* 0x000fe200000114f3 */
[----:B------:R-:W-:Y:S02]  /*7ba0*/  IMAD R0, R0, c[0x0][0x208], RZ ;  /* 0x0000820000007a24 */ /* 0x000fe400078e02ff */
[----:B------:R-:W-:Y:S01]  /*7bb0*/  IMAD R4, R4, c[0x0][0x218], RZ ;  /* 0x0000860004047a24 */ /* 0x000fe200078e02ff */
[----:B------:R-:W-:Y:S01]  /*7bc0*/  SHF.L.U64.HI R5, R243, 0x1, R5 ;  /* 0x00000001f3057819 */ /* 0x000fe20000010205 */
[----:B------:R-:W-:Y:S01]  /*7bd0*/  IMAD R0, R246, c[0x0][0x20c], R0 ;  /* 0x00008300f6007a24 */ /* 0x000fe200078e0200 */
[----:B------:R-:W3:Y:S03]  /*7be0*/  LDL R6, [R1+0x40] ;  /* 0x0000400001067983 */ /* 0x000ee60000100800 */
[----:B------:R-:W-:Y:S04]  /*7bf0*/  IMAD.IADD R3, R3, 0x1, R0 ;  /* 0x0000000103037824 */ /* 0x000fe800078e0200 */
[----:B------:R-:W-:Y:S05]  /*7c00*/  IMAD.WIDE.U32 R2, R244, c[0x0][0x218], R2 ;  /* 0x00008600f4027a25 */ /* 0x000fea00078e0002 */
[----:B--2---:R-:W-:Y:S01]  /*7c10*/  IADD3 R0, P4, R8, R2, RZ ;  /* 0x0000000208007210 */ /* 0x004fe20007f9e0ff */
[----:B------:R-:W-:Y:S03]  /*7c20*/  IMAD R2, R244, c[0x0][0x21c], R4 ;  /* 0x00008700f4027a24 */ /* 0x000fe600078e0204 */
[----:B------:R-:W-:Y:S02]  /*7c30*/  LEA R4, P0, R0, c[0x0][0x1f8], 0x1 ;  /* 0x00007e0000047a11 */ /* 0x000fe400078008ff */
[----:B---3--:R-:W-:Y:S04]  /*7c40*/  IADD3.X R2, R6, R3, R2, P4, !PT ;  /* 0x0000000306027210 */ /* 0x008fe800027fe402 */
[----:B------:R-:W-:Y:S01]  /*7c50*/  LEA.HI.X R0, R0, c[0x0][0x1fc], R2, 0x1, P0 ;  /* 0x00007f0000007a11 */ /* 0x000fe200000f0c02 */
[----:B------:R-:W-:-:S05]  /*7c60*/  BRA.DIV ~URZ, `(.L_x_3251) ;  /* 0x0000d7327f007947 */ /* 0x000fca000b800000 */
[----:B------:R1:W2:Y:S02]  /*7c70*/  SHFL.IDX PT, R7, R0, RZ, 0x181f ;  /* 0x00181fff00077589 */ /* 0x0002a400000e0000 */
.L_x_3302:
[----:B------:R-:W-:-:S05]  /*7c80*/  BRA.DIV ~URZ, `(.L_x_3252) ;  /* 0x0000d7827f007947 */ /* 0x000fca000b800000 */
[----:B------:R-:W3:Y:S04]  /*7c90*/  SHFL.IDX PT, R6, R4, RZ, 0x181f ;  /* 0x00181fff04067589 */ /* 0x000ee800000e0000 */
[----:B------:R-:W4:Y:S04]  /*7ca0*/  SHFL.IDX PT, R2, R4, 0x1, 0x181f ;  /* 0x00381f0004027f89 */ /* 0x000f2800000e0000 */
[----:B------:R-:W-:Y:S04]  /*7cb0*/  SHFL.IDX PT, R3, R0, 0x1, 0x181f ;  /* 0x00381f0000037f89 */ /* 0x000fe800000e0000 */
[----:B------:R-:W-:Y:S04]  /*7cc0*/  SHFL.IDX PT, R10, R4, 0x2, 0x181f ;  /* 0x00581f00040a7f89 */ /* 0x000fe800000e0000 */
[----:B------:R-:W5:Y:S04]  /*7cd0*/  SHFL.IDX PT, R8, R4, 0x3, 0x181f ;  /* 0x00781f0004087f89 */ /* 0x000f6800000e0000 */
[----:B------:R-:W1:Y:S04]  /*7ce0*/  SHFL.IDX PT, R11, R0, 0x2, 0x181f ;  /* 0x00581f00000b7f89 */ /* 0x000e6800000e0000 */
[----:B------:R-:W2:Y:S04]  /*7cf0*/  SHFL.IDX PT, R9, R4, 0x4, 0x181f ;  /* 0x00981f0004097f89 */ /* 0x000ea800000e0000 */
[----:B------:R-:W1:Y:S04]  /*7d00*/  SHFL.IDX PT, R15, R0, 0x3, 0x181f ;  /* 0x00781f00000f7f89 */ /* 0x000e6800000e0000 */
[----:B------:R-:W1:Y:S04]  /*7d10*/  SHFL.IDX PT, R12, R4, 0x5, 0x181f ;  /* 0x00b81f00040c7f89 */ /* 0x000e6800000e0000 */
[----:B------:R-:W1:Y:S04]  /*7d20*/  SHFL.IDX PT, R14, R0, 0x4, 0x181f ;  /* 0x00981f00000e7f89 */ /* 0x000e6800000e0000 */
        /* <DEDUP_REMOVED lines=8> */
[--C-:B------:R-:W-:Y:S03]  /*7db0*/  IMAD.X R3, R3, 0x1, R5.reuse, P4 ;  /* 0x0000000103037824 */ /* 0x100fe600020e0605 */
[----:B------:R2:W-:Y:S01]  /*7dc0*/  LDGSTS.E.BYPASS.LTC128B.128 [R242+0x100], [R6.64], !P3 ;  /* 0x0010000006f27fae */ /* 0x0005e2000d901d48 */
[--C-:B------:R-:W-:Y:S03]  /*7dd0*/  IMAD.X R11, R11, 0x1, R5.reuse, P0 ;  /* 0x000000010b0b7824 */ /* 0x100fe600000e0605 */
[----:B------:R3:W-:Y:S04]  /*7de0*/  LDGSTS.E.BYPASS.LTC128B.128 [R242+0x900], [R2.64], !P3 ;  /* 0x0090000002f27fae */ /* 0x0007e8000d901d48 */
[----:B------:R4:W-:Y:S01]  /*7df0*/  LDGSTS.E.BYPASS.LTC128B.128 [R242+0x1100], [R10.64], !P3 ;  /* 0x011000000af27fae */ /* 0x0009e2000d901d48 */
[-C--:B--2---:R-:W-:Y:S01]  /*7e00*/  IADD3 R6, P4, R9, R20.reuse, RZ ;  /* 0x0000001409067210 */ /* 0x084fe20007f9e0ff */
[--C-:B------:R-:W-:Y:S01]  /*7e10*/  IMAD.X R9, R15, 0x1, R5.reuse, P5 ;  /* 0x000000010f097824 */ /* 0x100fe200028e0605 */
[----:B---3--:R-:W-:Y:S03]  /*7e20*/  IADD3 R2, P0, R12, R20, RZ ;  /* 0x000000140c027210 */ /* 0x008fe60007f1e0ff */
[--C-:B------:R-:W-:Y:S01]  /*7e30*/  IMAD.X R7, R14, 0x1, R5.reuse, P4 ;  /* 0x000000010e077824 */ /* 0x100fe200020e0605 */
[----:B------:R4:W-:Y:S01]  /*7e40*/  LDGSTS.E.BYPASS.LTC128B.128 [R242+0x1900], [R8.64], !P3 ;  /* 0x0190000008f27fae */ /* 0x0009e2000d901d48 */
[----:B------:R-:W-:Y:S03]  /*7e50*/  IMAD.X R3, R13, 0x1, R5, P0 ;  /* 0x000000010d037824 */ /* 0x000fe600000e0605 */
[----:B------:R4:W-:Y:S04]  /*7e60*/  LDGSTS.E.BYPASS.LTC128B.128 [R242+0x2100], [R6.64], !P3 ;  /* 0x0210000006f27fae */ /* 0x0009e8000d901d48 */
[----:B------:R4:W-:Y:S02]  /*7e70*/  LDGSTS.E.BYPASS.LTC128B.128 [R242+0x2900], [R2.64], !P3 ;  /* 0x0290000002f27fae */ /* 0x0009e4000d901d48 */
.L_x_3303:
[----:B-1--4-:R-:W-:Y:S04]  /*7e80*/  IADD3 R2, P0, R4, R20, RZ ;  /* 0x0000001404027210 */ /* 0x012fe80007f1e0ff */
[----:B------:R-:W-:Y:S05]  /*7e90*/  IADD3.X R3, R0, R5, RZ, P0, !PT ;  /* 0x0000000500037210 */ /* 0x000fea00007fe4ff */
[----:B------:R-:W-:Y:S01]  /*7ea0*/  @!PT LDS RZ, [RZ] ;  /* 0x00000000fffff984 */ /* 0x000fe20000000800 */
[----:B------:R-:W-:Y:S01]  /*7eb0*/  @!PT LDS RZ, [RZ] ;  /* 0x00000000fffff984 */ /* 0x000fe20000000800 */
[----:B------:R-:W-:Y:S01]  /*7ec0*/  @!PT LDS RZ, [RZ] ;  /* 0x00000000fffff984 */ /* 0x000fe20000000800 */
[----:B------:R1:W-:Y:S04]  /*7ed0*/  LDGSTS.E.BYPASS.LTC128B.128 [R242+0x3100], [R2.64], !P3 ;  /* 0x0310000002f27fae */ /* 0x0003e8000d901d48 */
.L_x_3250:
[----:B-1-34-:R-:W-:Y:S05]  /*7ee0*/  BSYNC B0 ;  /* 0x0000000000007941 */ /* 0x01afea0003800000 */
.L_x_3249:
        /* <DEDUP_REMOVED lines=139> */
[----:B------:R-:W-:Y:S01]  /*87a0*/  IMAD.MOV.U32 R244, RZ, RZ, RZ ;  /* 0x000000fffff47224 */ /* 0x000fe200078e00ff */
[----:B------:R-:W-:Y:S01]  /*87b0*/  PLOP3.LUT P4, PT, PT, PT, UP0, 0x80, 0x0 ;  /* 0x000000000000781c */ /* 0x000fe20003f8f008 */
[C---:B------:R-:W-:Y:S01]  /*87c0*/  IMAD.SHL.U32 R119, R243.reuse, 0x2, RZ ;  /* 0x00000002f3777824 */ /* 0x040fe200078e00ff */
[----:B------:R-:W-:Y:S01]  /*87d0*/  PLOP3.LUT P0, PT, PT, PT, UP0, 0x80, 0x0 ;  /* 0x000000000000781c */ /* 0x000fe20003f0f008 */
[----:B------:R-:W2:Y:S01]  /*87e0*/  LDL R2, [R1+0x1c] ;  /* 0x00001c0001027983 */ /* 0x000ea20000100800 */
[----:B------:R-:W-:Y:S03]  /*87f0*/  SHF.R.S32.HI R117, RZ, 0x1f, R243 ;  /* 0x0000001fff757819 */ /* 0x000fe600000114f3 */
[----:B------:R-:W3:Y:S01]  /*8800*/  LDL R0, [R1+0x14] ;  /* 0x0000140001007983 */ /* 0x000ee20000100800 */
[----:B------:R-:W-:Y:S03]  /*8810*/  SHF.L.U64.HI R117, R243, 0x1, R117 ;  /* 0x00000001f3757819 */ /* 0x000fe60000010275 */
[----:B------:R-:W4:Y:S04]  /*8820*/  LDL.64 R222, [R1+0x28] ;  /* 0x0000280001de7983 */ /* 0x000f280000100a00 */
[----:B------:R-:W5:Y:S04]  /*8830*/  LDL R249, [R1+0x3c] ;  /* 0x00003c0001f97983 */ /* 0x000f680000100800 */
[----:B------:R-:W4:Y:S04]  /*8840*/  LDL.64 R220, [R1+0x20] ;  /* 0x0000200001dc7983 */ /* 0x000f280000100a00 */
[----:B------:R-:W5:Y:S01]  /*8850*/  LDL R247, [R1+0x38] ;  /* 0x0000380001f77983 */ /* 0x000f620000100800 */
[----:B--2---:R-:W-:Y:S05]  /*8860*/  IMAD R2, R245, 0x70, R2 ;  /* 0x00000070f5027824 */ /* 0x004fea00078e0202 */
[----:B---3--:R-:W-:Y:S05]  /*8870*/  IADD3 R2, R2, -0x70, R0 ;  /* 0xffffff9002027810 */ /* 0x008fea0007ffe000 */
        /* <DEDUP_REMOVED lines=25> */
.L_x_3304:
        /* <DEDUP_REMOVED lines=34> */
.L_x_3305:
[----:B--2-4-:R-:W-:Y:S04]  /*8c30*/  IADD3 R2, P0, R116, R119, RZ ;  /* 0x0000007774027210 */ /* 0x014fe80007f1e0ff */
[----:B-1----:R-:W-:Y:S05]  /*8c40*/  IADD3.X R3, R0, R117, RZ, P0, !PT ;  /* 0x0000007500037210 */ /* 0x002fea00007fe4ff */
[----:B------:R-:W-:Y:S01]  /*8c50*/  @!PT LDS RZ, [RZ] ;  /* 0x00000000fffff984 */ /* 0x000fe20000000800 */
[----:B------:R-:W-:Y:S01]  /*8c60*/  @!PT LDS RZ, [RZ] ;  /* 0x00000000fffff984 */ /* 0x000fe20000000800 */
[----:B------:R-:W-:Y:S01]  /*8c70*/  @!PT LDS RZ, [RZ] ;  /* 0x00000000fffff984 */ /* 0x000fe20000000800 */
[----:B------:R1:W-:Y:S04]  /*8c80*/  LDGSTS.E.BYPASS.LTC128B.128 [R242+0x6900], [R2.64], !P3 ;  /* 0x0690000002f27fae */ /* 0x0003e8000d901d48 */
.L_x_3254:
[----:B------:R-:W-:Y:S05]  /*8c90*/  BSYNC B0 ;  /* 0x0000000000007941 */ /* 0x000fea0003800000 */
.L_x_3253:
[----:B-1----:R-:W2:Y:S01]  /*8ca0*/  LDL R3, [R1+0x4] ;  /* 0x0000040001037983 */ /* 0x002ea20000100800 */
[----:B------:R-:W-:Y:S03]  /*8cb0*/  IMAD R117, R245, -0x70, RZ ;  /* 0xffffff90f5757824 */ /* 0x000fe600078e02ff */
[----:B------:R-:W3:Y:S04]  /*8cc0*/  LDL R2, [R1+0x44] ;  /* 0x0000440001027983 */ /* 0x000ee80000100800 */
[----:B------:R-:W0:Y:S01]  /*8cd0*/  LDGDEPBAR ;  /* 0x00000000000079af */ /* 0x000e220000000000 */
[----:B--2---:R-:W-:Y:S01]  /*8ce0*/  MOV R116, R3 ;  /* 0x0000000300747202 */ /* 0x004fe20000000f00 */
[----:B------:R-:W-:Y:S01]  /*8cf0*/  @P2 IMAD.HI.U32 R0, R3, c[0x0][0x2c8], RZ ;  /* 0x0000b20003002a27 */ /* 0x000fe200078e00ff */
[----:B---3--:R-:W-:Y:S04]  /*8d00*/  IADD3 R117, -R2, 0x1, R117 ;  /* 0x0000000102757810 */ /* 0x008fe80007ffe175 */
[----:B------:R-:W-:Y:S02]  /*8d10*/  @P2 SHF.R.U32.HI R116, RZ, c[0x0][0x2cc], R0 ;  /* 0x0000b300ff742a19 */ /* 0x000fe40000011600 */
[----:B------:R-:W-:Y:S05]  /*8d20*/  MOV R0, c[0x0][0x2ac] ;  /* 0x0000ab0000007a02 */ /* 0x000fea0000000f00 */
[----:B------:R-:W-:Y:S05]  /*8d30*/  IMAD R117, R0, c[0x0][0x1d0], R117 ;  /* 0x0000740000757a24 */ /* 0x000fea00078e0275 */
[----:B------:R-:W-:Y:S01]  /*8d40*/  IADD3 R117, R117, -c[0x0][0x168], RZ ;  /* 0x80005a0075757a10 */ /* 0x000fe20007ffe0ff */
[----:B------:R-:W-:-:S05]  /*8d50*/  BRA.DIV ~URZ, `(.L_x_3257) ;  /* 0x0000d4c27f007947 */ /* 0x000fca000b800000 */
[----:B------:R1:W2:Y:S02]  /*8d60*/  SHFL.IDX PT, R0, R116, RZ, 0x1c1f ;  /* 0x001c1fff74007589 */ /* 0x0002a400000e0000 */
.L_x_3306:
        /* <DEDUP_REMOVED lines=58> */
[----:B------:R-:W-:Y:S01]  /*9110*/  FMNMX.FTZ R119, R4, R120, !PT ;  /* 0x0000007804777209 */ /* 0x000fe20007810000 */
[----:B------:R-:W2:Y:S03]  /*9120*/  SHFL.IDX PT, R3, R116, 0x1, 0x1c1f ;  /* 0x003c1f0074037f89 */ /* 0x000ea600000e0000 */
[----:B------:R-:W-:Y:S04]  /*9130*/  FMNMX.FTZ R119, R196, R119, !PT ;  /* 0x00000077c4777209 */ /* 0x000fe80007810000 */
[----:B------:R-:W-:Y:S01]  /*9140*/  FMNMX.FTZ R119, R195, R119, !PT ;  /* 0x00000077c3777209 */ /* 0x000fe20007810000 */
[----:B------:R-:W3:Y:S03]  /*9150*/  SHFL.IDX PT, R2, R116, 0x2, 0x1c1f ;  /* 0x005c1f0074027f89 */ /* 0x000ee600000e0000 */
[----:B------:R-:W-:Y:S04]  /*9160*/  FMNMX.FTZ R119, R194, R119, !PT ;  /* 0x00000077c2777209 */ /* 0x000fe80007810000 */
[----:B------:R-:W-:Y:S01]  /*9170*/  FMNMX.FTZ R119, R193, R119, !PT ;  /* 0x00000077c1777209 */ /* 0x000fe20007810000 */
[----:B------:R-:W4:Y:S03]  /*9180*/  SHFL.IDX PT, R0, R116, 0x3, 0x1c1f ;  /* 0x007c1f0074007f89 */ /* 0x000f2600000e0000 */
[----:B------:R-:W-:Y:S04]  /*9190*/  FMNMX.FTZ R119, R192, R119, !PT ;  /* 0x00000077c0777209 */ /* 0x000fe80007810000 */
[----:B------:R-:W-:Y:S04]  /*91a0*/  FMNMX.FTZ R119, R191, R119, !PT ;  /* 0x00000077bf777209 */ /* 0x000fe80007810000 */
[----:B------:R-:W-:Y:S04]  /*91b0*/  FMNMX.FTZ R119, R190, R119, !PT ;  /* 0x00000077be777209 */ /* 0x000fe80007810000 */
[----:B------:R-:W-:Y:S04]  /*91c0*/  FMNMX.FTZ R119, R189, R119, !PT ;  /* 0x00000077bd777209 */ /* 0x000fe80007810000 */
[----:B------:R-:W-:Y:S04]  /*91d0*/  FMNMX.FTZ R119, R188, R119, !PT ;  /* 0x00000077bc777209 */ /* 0x000fe80007810000 */
[----:B------:R-:W-:Y:S01]  /*91e0*/  FMNMX.FTZ R119, R48, R119, !PT ;  /* 0x0000007730777209 */ /* 0x000fe20007810000 */
[C---:B--2---:R-:W-:Y:S02]  /*91f0*/  IMAD.IADD R3, R117.reuse, 0x1, R3 ;  /* 0x0000000175037824 */ /* 0x044fe400078e0203 */
[----:B---3--:R-:W-:Y:S01]  /*9200*/  IMAD.IADD R2, R117, 0x1, R2 ;  /* 0x0000000175027824 */ /* 0x008fe200078e0202 */
[----:B------:R-:W-:Y:S01]  /*9210*/  FMNMX.FTZ R119, R49, R119, !PT ;  /* 0x0000007731777209 */ /* 0x000fe20007810000 */
[----:B----4-:R-:W-:Y:S01]  /*9220*/  IMAD.IADD R0, R117, 0x1, R0 ;  /* 0x0000000175007824 */ /* 0x010fe200078e0200 */
[C---:B------:R-:W-:Y:S02]  /*9230*/  ISETP.GT.AND P6, PT, R3.reuse, RZ, PT ;  /* 0x000000ff0300720c */ /* 0x040fe40003fc4270 */
[C---:B------:R-:W-:Y:S02]  /*9240*/  ISETP.GT.AND P5, PT, R3.reuse, 0x1, PT ;  /* 0x000000010300780c */ /* 0x040fe40003fa4270 */
[C---:B------:R-:W-:Y:S02]  /*9250*/  ISETP.GT.AND P4, PT, R3.reuse, 0x8, PT ;  /* 0x000000080300780c */ /* 0x040fe40003f84270 */
[----:B------:R-:W-:Y:S02]  /*9260*/  ISETP.GT.AND P0, PT, R3, 0x9, PT ;  /* 0x000000090300780c */ /* 0x000fe40003f04270 */
[----:B------:R-:W-:Y:S02]  /*9270*/  FSEL R21, R6, -INF , P6 ;  /* 0xff80000006157808 */ /* 0x000fe40003000000 */
[----:B------:R-:W-:Y:S02]  /*9280*/  FSEL R36, R7, -INF , P5 ;  /* 0xff80000007247808 */ /* 0x000fe40002800000 */
[----:B------:R-:W-:Y:S02]  /*9290*/  FSEL R32, R18, -INF , P4 ;  /* 0xff80000012207808 */ /* 0x000fe40002000000 */
[----:B------:R-:W-:Y:S02]  /*92a0*/  FSEL R33, R19, -INF , P0 ;  /* 0xff80000013217808 */ /* 0x000fe40000000000 */
[C---:B------:R-:W-:Y:S02]  /*92b0*/  ISETP.GT.AND P6, PT, R3.reuse, 0x10, PT ;  /* 0x000000100300780c */ /* 0x040fe40003fc4270 */
        /* <DEDUP_REMOVED lines=27> */
[----:B------:R-:W-:Y:S02]  /*9470*/  FMNMX.FTZ R119, R52, R119, !PT ;  /* 0x0000007734777209 */ /* 0x000fe40007810000 */
        /* <DEDUP_REMOVED lines=18> */
[----:B------:R-:W-:Y:S02]  /*95a0*/  FMNMX.FTZ R119, R64, R119, !PT ;  /* 0x0000007740777209 */ /* 0x000fe40007810000 */
[----:B------:R-:W-:Y:S02]  /*95b0*/  FSEL R102, R102, -INF , P6 ;  /* 0xff80000066667808 */ /* 0x000fe40003000000 */
[----:B------:R-:W-:Y:S02]  /*95c0*/  FSEL R103, R103, -INF , P5 ;  /* 0xff80000067677808 */ /* 0x000fe40002800000 */
[----:B------:R-:W-:Y:S02]  /*95d0*/  FSEL R114, R114, -INF , P4 ;  /* 0xff80000072727808 */ /* 0x000fe40002000000 */
[----:B------:R-:W-:Y:S02]  /*95e0*/  FSEL R115, R115, -INF , P0 ;  /* 0xff80000073737808 */ /* 0x000fe40000000000 */
[C---:B------:R-:W-:Y:S02]  /*95f0*/  ISETP.GT.AND P6, PT, R2.reuse, RZ, PT ;  /* 0x000000ff0200720c */ /* 0x040fe40003fc4270 */
[----:B------:R-:W-:Y:S02]  /*9600*/  ISETP.GT.AND P5, PT, R2, 0x1, PT ;  /* 0x000000010200780c */ /* 0x000fe40003fa4270 */
[C---:B------:R-:W-:Y:S02]  /*9610*/  ISETP.GT.AND P4, PT, R0.reuse, RZ, PT ;  /* 0x000000ff0000720c */ /* 0x040fe40003f84270 */
[----:B------:R-:W-:Y:S02]  /*9620*/  ISETP.GT.AND P0, PT, R0, 0x1, PT ;  /* 0x000000010000780c */ /* 0x000fe40003f04270 */
[----:B------:R-:W-:Y:S02]  /*9630*/  FMNMX.FTZ R118, R36, R118, !PT ;  /* 0x0000007624767209 */ /* 0x000fe40007810000 */
[----:B------:R-:W-:Y:S02]  /*9640*/  FMNMX.FTZ R119, R65, R119, !PT ;  /* 0x0000007741777209 */ /* 0x000fe40007810000 */
[----:B------:R-:W-:Y:S02]  /*9650*/  FSEL R5, R8, -INF , P6 ;  /* 0xff80000008057808 */ /* 0x000fe40003000000 */
[----:B------:R-:W-:Y:S02]  /*9660*/  FSEL R17, R9, -INF , P5 ;  /* 0xff80000009117808 */ /* 0x000fe40002800000 */
[----:B------:R-:W-:Y:S02]  /*9670*/  FSEL R16, R10, -INF , P4 ;  /* 0xff8000000a107808 */ /* 0x000fe40002000000 */
[----:B------:R-:W-:Y:S02]  /*9680*/  FSEL R20, R11, -INF , P0 ;  /* 0xff8000000b147808 */ /* 0x000fe40000000000 */
[C---:B------:R-:W-:Y:S02]  /*9690*/  ISETP.GT.AND P6, PT, R2.reuse, 0x8, PT ;  /* 0x000000080200780c */ /* 0x040fe40003fc4270 */
[----:B------:R-:W-:Y:S02]  /*96a0*/  ISETP.GT.AND P5, PT, R2, 0x9, PT ;  /* 0x000000090200780c */ /* 0x000fe40003fa4270 */
        /* <DEDUP_REMOVED lines=137> */
[----:B--2---:R-:W-:Y:S02]  /*9f40*/  FMNMX.FTZ R119, R0, R119, !PT ;  /* 0x0000007700777209 */ /* 0x004fe40007810000 */
        /* <DEDUP_REMOVED lines=16> */
[----:B------:R-:W-:Y:S01]  /*a050*/  FMNMX.FTZ R117, R60, R117, !PT ;  /* 0x000000753c757209 */ /* 0x000fe20007810000 */
[----:B------:R-:W2:Y:S01]  /*a060*/  SHFL.BFLY PT, R0, R118, 0x2, 0x1f ;  /* 0x0c401f0076007f89 */ /* 0x000ea200000e0000 */
[----:B------:R-:W-:Y:S02]  /*a070*/  FSEL R106, R106, -INF , P6 ;  /* 0xff8000006a6a7808 */ /* 0x000fe40003000000 */
[----:B------:R-:W-:Y:S02]  /*a080*/  FMNMX.FTZ R117, R61, R117, !PT ;  /* 0x000000753d757209 */ /* 0x000fe40007810000 */
[----:B------:R-:W-:Y:S02]  /*a090*/  FSEL R107, R107, -INF , P5 ;  /* 0xff8000006b6b7808 */ /* 0x000fe40002800000 */
[----:B------:R-:W-:Y:S02]  /*a0a0*/  FMNMX.FTZ R117, R13, R117, !PT ;  /* 0x000000750d757209 */ /* 0x000fe40007810000 */
[----:B------:R-:W-:Y:S02]  /*a0b0*/  FSEL R110, R110, -INF , P4 ;  /* 0xff8000006e6e7808 */ /* 0x000fe40002000000 */
[----:B------:R-:W-:Y:S02]  /*a0c0*/  FMNMX.FTZ R117, R12, R117, !PT ;  /* 0x000000750c757209 */ /* 0x000fe40007810000 */
[----:B------:R-:W-:Y:S02]  /*a0d0*/  FSEL R111, R111, -INF , P0 ;  /* 0xff8000006f6f7808 */ /* 0x000fe40000000000 */
[----:B------:R-:W-:Y:S04]  /*a0e0*/  FMNMX.FTZ R117, R76, R117, !PT ;  /* 0x000000754c757209 */ /* 0x000fe80007810000 */
[----:B------:R-:W-:Y:S04]  /*a0f0*/  FMNMX.FTZ R117, R77, R117, !PT ;  /* 0x000000754d757209 */ /* 0x000fe80007810000 */
[----:B------:R-:W-:Y:S02]  /*a100*/  FMNMX.FTZ R117, R88, R117, !PT ;  /* 0x0000007558757209 */ /* 0x000fe40007810000 */
[----:B--2---:R-:W-:Y:S02]  /*a110*/  FMNMX.FTZ R118, R118, R0, !PT ;  /* 0x0000000076767209 */ /* 0x004fe40007810000 */
[----:B------:R-:W-:Y:S03]  /*a120*/  FMNMX.FTZ R117, R89, R117, !PT ;  /* 0x0000007559757209 */ /* 0x000fe60007810000 */
[----:B------:R-:W2:Y:S01]  /*a130*/  SHFL.BFLY PT, R0, R118, 0x1, 0x1f ;  /* 0x0c201f0076007f89 */ /* 0x000ea200000e0000 */
[----:B------:R-:W-:Y:S04]  /*a140*/  FMNMX.FTZ R117, R92, R117, !PT ;  /* 0x000000755c757209 */ /* 0x000fe80007810000 */
[----:B------:R-:W-:Y:S04]  /*a150*/  FMNMX.FTZ R117, R93, R117, !PT ;  /* 0x000000755d757209 */ /* 0x000fe80007810000 */
[----:B------:R-:W-:Y:S04]  /*a160*/  FMNMX.FTZ R117, R104, R117, !PT ;  /* 0x0000007568757209 */ /* 0x000fe80007810000 */
[----:B------:R-:W-:Y:S04]  /*a170*/  FMNMX.FTZ R117, R105, R117, !PT ;  /* 0x0000007569757209 */ /* 0x000fe80007810000 */
[----:B------:R-:W-:Y:S04]  /*a180*/  FMNMX.FTZ R117, R108, R117, !PT ;  /* 0x000000756c757209 */ /* 0x000fe80007810000 */
[----:B------:R-:W-:Y:S02]  /*a190*/  FMNMX.FTZ R117, R109, R117, !PT ;  /* 0x000000756d757209 */ /* 0x000fe40007810000 */
[----:B--2---:R-:W-:Y:S03]  /*a1a0*/  FMNMX.FTZ R118, R118, R0, !PT ;  /* 0x0000000076767209 */ /* 0x004fe60007810000 */
        /* <DEDUP_REMOVED lines=27> */
[----:B-1----:R-:W-:Y:S04]  /*a360*/  FMNMX.FTZ R116, R95, R0, !PT ;  /* 0x000000005f747209 */ /* 0x002fe80007810000 */
[----:B------:R-:W-:Y:S04]  /*a370*/  FMNMX.FTZ R116, R106, R116, !PT ;  /* 0x000000746a747209 */ /* 0x000fe80007810000 */
[----:B------:R-:W-:Y:S04]  /*a380*/  FMNMX.FTZ R116, R107, R116, !PT ;  /* 0x000000746b747209 */ /* 0x000fe80007810000 */
[----:B------:R-:W-:Y:S04]  /*a390*/  FMNMX.FTZ R116, R110, R116, !PT ;  /* 0x000000746e747209 */ /* 0x000fe80007810000 */
[----:B------:R-:W-:Y:S05]  /*a3a0*/  FMNMX.FTZ R116, R111, R116, !PT ;  /* 0x000000746f747209 */ /* 0x000fea0007810000 */
[----:B------:R-:W1:Y:S02]  /*a3b0*/  SHFL.BFLY PT, R0, R116, 0x2, 0x1f ;  /* 0x0c401f0074007f89 */ /* 0x000e6400000e0000 */
[----:B-1----:R-:W-:Y:S06]  /*a3c0*/  FMNMX.FTZ R116, R116, R0, !PT ;  /* 0x0000000074747209 */ /* 0x002fec0007810000 */
[----:B------:R1:W2:Y:S02]  /*a3d0*/  SHFL.BFLY PT, R0, R116, 0x1, 0x1f ;  /* 0x0c201f0074007f89 */ /* 0x0002a400000e0000 */
.L_x_3307:
[----:B------:R-:W3:Y:S01]  /*a3e0*/  LDL.LU R8, [R1] ;  /* 0x0000000001087983 */ /* 0x000ee20000300800 */
        /* <DEDUP_REMOVED lines=43> */
[----:B------:R-:W-:Y:S05]  /*a6a0*/  FMUL.FTZ R2, R118, c[0x0][0x2d0] ;  /* 0x0000b40076027a20 */ /* 0x000fea0000410000 */
[----:B------:R-:W-:Y:S02]  /*a6b0*/  FSEL R2, R2, RZ, P0 ;  /* 0x000000ff02027208 */ /* 0x000fe40000000000 */
[----:B------:R-:W-:Y:S03]  /*a6c0*/  MUFU.EX2 R204, R204 ;  /* 0x000000cc00cc7308 */ /* 0x000fe60000000800 */
[--C-:B------:R-:W-:Y:S01]  /*a6d0*/  FFMA.FTZ R189, R50, c[0x0][0x2d0], -R2.reuse ;  /* 0x0000b40032bd7a23 */ /* 0x100fe20000010802 */
[----:B------:R-:W-:Y:S01]  /*a6e0*/  MOV R50, R73 ;  /* 0x0000004900327202 */ /* 0x000fe20000000f00 */
[--C-:B------:R-:W-:Y:S02]  /*a6f0*/  FFMA.FTZ R81, R35, c[0x0][0x2d0], -R2.reuse ;  /* 0x0000b40023517a23 */ /* 0x100fe40000010802 */
[--C-:B------:R-:W-:Y:S02]  /*a700*/  FFMA.FTZ R188, R51, c[0x0][0x2d0], -R2.reuse ;  /* 0x0000b40033bc7a23 */ /* 0x100fe40000010802 */
[--C-:B------:R-:W-:Y:S01]  /*a710*/  FFMA.FTZ R120, R55, c[0x0][0x2d0], -R2.reuse ;  /* 0x0000b40037787a23 */ /* 0x100fe20000010802 */
[----:B------:R-:W-:Y:S01]  /*a720*/  MUFU.EX2 R201, R201 ;  /* 0x000000c900c97308 */ /* 0x000fe20000000800 */
[--C-:B------:R-:W-:Y:S01]  /*a730*/  FFMA.FTZ R206, R82, c[0x0][0x2d0], -R2.reuse ;  /* 0x0000b40052ce7a23 */ /* 0x100fe20000010802 */
[----:B------:R-:W4:Y:S01]  /*a740*/  LDL.LU R51, [R1+0xc] ;  /* 0x00000c0001337983 */ /* 0x000f220000300800 */
        /* <DEDUP_REMOVED lines=21> */
[--C-:B-1----:R-:W-:Y:S01]  /*a8a0*/  FFMA.FTZ R116, R66, c[0x0][0x2d0], -R2.reuse ;  /* 0x0000b40042747a23 */ /* 0x102fe20000010802 */
[----:B------:R-:W-:Y:S01]  /*a8b0*/  MUFU.EX2 R71, R192 ;  /* 0x000000c000477308 */ /* 0x000fe20000000800 */
[--C-:B------:R-:W-:Y:S09]  /*a8c0*/  FFMA.FTZ R64, R115, c[0x0][0x2d0], -R2.reuse ;  /* 0x0000b40073407a23 */ /* 0x100ff20000010802 */
        /* <DEDUP_REMOVED lines=25> */
[C---:B--2---:R-:W-:Y:S01]  /*aa60*/  F2FP.BF16.PACK_AB R72, R4.reuse, R3 ;  /* 0x000000030448723e */ /* 0x044fe200000010ff */
[----:B------:R-:W-:Y:S02]  /*aa70*/  FFMA.FTZ R3, R21, c[0x0][0x2d0], -R2 ;  /* 0x0000b40015037a23 */ /* 0x000fe40000010802 */
[----:B------:R-:W-:Y:S01]  /*aa80*/  FADD.FTZ R8, R4, R0 ;  /* 0x0000000004087221 */ /* 0x000fe20000010000 */
[----:B------:R-:W-:Y:S01]  /*aa90*/  FSEL R0, R118, RZ, P0 ;  /* 0x000000ff76007208 */ /* 0x000fe20000000000 */
[--C-:B------:R-:W-:Y:S01]  /*aaa0*/  FFMA.FTZ R4, R36, c[0x0][0x2d0], -R2.reuse ;  /* 0x0000b40024047a23 */ /* 0x100fe20000010802 */
[C---:B------:R-:W-:Y:S02]  /*aab0*/  FSETP.NEU.FTZ.AND P0, PT, R117.reuse, -INF , PT ;  /* 0xff8000007500780b */ /* 0x040fe40003f1d000 */
[----:B------:R-:W-:Y:S01]  /*aac0*/  MUFU.EX2 R73, R3 ;  /* 0x0000000300497308 */ /* 0x000fe20000000800 */
[----:B------:R-:W-:Y:S01]  /*aad0*/  FADD.FTZ R0, -R0, R121 ;  /* 0x0000007900007221 */ /* 0x000fe20000010100 */
[----:B------:R-:W-:Y:S01]  /*aae0*/  MOV R36, R11 ;  /* 0x0000000b00247202 */ /* 0x000fe20000000f00 */
[----:B------:R-:W-:Y:S02]  /*aaf0*/  FFMA.FTZ R121, R54, c[0x0][0x2d0], -R2 ;  /* 0x0000b40036797a23 */ /* 0x000fe40000010802 */
[----:B------:R-:W-:Y:S02]  /*ab00*/  FMUL.FTZ R0, R0, c[0x0][0x2d0] ;  /* 0x0000b40000007a20 */ /* 0x000fe40000410000 */
[----:B------:R-:W-:Y:S03]  /*ab10*/  FMUL.FTZ R2, R117, c[0x0][0x2d0] ;  /* 0x0000b40075027a20 */ /* 0x000fe60000410000 */
[----:B------:R-:W1:Y:S02]  /*ab20*/  MUFU.EX2 R3, R0 ;  /* 0x0000000000037308 */ /* 0x000e640000000800 */
[----:B------:R-:W-:Y:S05]  /*ab30*/  FSEL R2, R2, RZ, P0 ;  /* 0x000000ff02027208 */ /* 0x000fea0000000000 */
        /* <DEDUP_REMOVED lines=8> */
[----:B------:R3:W5:Y:S01]  /*abc0*/  MUFU.EX2 R11, R6 ;  /* 0x00000006000b7308 */ /* 0x0007620000000800 */
[--C-:B------:R-:W-:Y:S02]  /*abd0*/  FFMA.FTZ R21, R105, c[0x0][0x2d0], -R2.reuse ;  /* 0x0000b40069157a23 */ /* 0x100fe40000010802 */
[--C-:B------:R-:W-:Y:S02]  /*abe0*/  FFMA.FTZ R23, R109, c[0x0][0x2d0], -R2.reuse ;  /* 0x0000b4006d177a23 */ /* 0x100fe40000010802 */
[----:B-1----:R-:W-:Y:S02]  /*abf0*/  FFMA.FTZ R0, R3, R248, R73 ;  /* 0x000000f803007223 */ /* 0x002fe40000010049 */
[--C-:B------:R-:W-:Y:S02]  /*ac00*/  FFMA.FTZ R19, R19, c[0x0][0x2d0], -R2.reuse ;  /* 0x0000b40013137a23 */ /* 0x100fe40000010802 */
[--C-:B------:R-:W-:Y:S02]  /*ac10*/  FFMA.FTZ R18, R18, c[0x0][0x2d0], -R2.reuse ;  /* 0x0000b40012127a23 */ /* 0x100fe40000010802 */
[--C-:B------:R-:W-:Y:S02]  /*ac20*/  FFMA.FTZ R48, R24, c[0x0][0x2d0], -R2.reuse ;  /* 0x0000b40018307a23 */ /* 0x100fe40000010802 */
[----:B------:R-:W-:Y:S01]  /*ac30*/  FFMA.FTZ R49, R25, c[0x0][0x2d0], -R2 ;  /* 0x0000b40019317a23 */ /* 0x000fe20000010802 */
[C---:B--2---:R-:W-:Y:S01]  /*ac40*/  F2FP.BF16.PACK_AB R73, R4.reuse, R73 ;  /* 0x000000490449723e */ /* 0x044fe200000010ff */
[----:B------:R-:W-:Y:S01]  /*ac50*/  FADD.FTZ R32, R4, R0 ;  /* 0x0000000004207221 */ /* 0x000fe20000010000 */
[----:B------:R-:W-:Y:S01]  /*ac60*/  FSEL R0, R117, RZ, P0 ;  /* 0x000000ff75007208 */ /* 0x000fe20000000000 */
[--C-:B------:R-:W-:Y:S01]  /*ac70*/  FFMA.FTZ R4, R5, c[0x0][0x2d0], -R2.reuse ;  /* 0x0000b40005047a23 */ /* 0x100fe20000010802 */
[----:B------:R-:W-:Y:S01]  /*ac80*/  FSETP.NEU.FTZ.AND P0, PT, R68, -INF , PT ;  /* 0xff8000004400780b */ /* 0x000fe20003f1d000 */
[----:B------:R-:W-:Y:S02]  /*ac90*/  FFMA.FTZ R5, R17, c[0x0][0x2d0], -R2 ;  /* 0x0000b40011057a23 */ /* 0x000fe40000010802 */
[----:B------:R-:W-:Y:S01]  /*aca0*/  MUFU.EX2 R76, R4 ;  /* 0x00000004004c7308 */ /* 0x000fe20000000800 */
[----:B------:R-:W-:Y:S02]  /*acb0*/  FADD.FTZ R0, -R0, R122 ;  /* 0x0000007a00007221 */ /* 0x000fe40000010100 */
        /* <DEDUP_REMOVED lines=14> */
[----:B------:R-:W-:Y:S01]  /*ada0*/  FFMA.FTZ R122, R12, c[0x0][0x2d0], -R2 ;  /* 0x0000b4000c7a7a23 */ /* 0x000fe20000010802 */
[----:B------:R-:W-:Y:S01]  /*adb0*/  FSEL R2, R68, RZ, P0 ;  /* 0x000000ff44027208 */ /* 0x000fe20000000000 */
[----:B------:R-:W-:Y:S01]  /*adc0*/  FMUL.FTZ R0, R0, c[0x0][0x2d0] ;  /* 0x0000b40000007a20 */ /* 0x000fe20000410000 */
[----:B------:R-:W-:Y:S01]  /*add0*/  MUFU.EX2 R220, R220 ;  /* 0x000000dc00dc7308 */ /* 0x000fe20000000800 */
[----:B---3--:R-:W-:Y:S02]  /*ade0*/  FMUL.FTZ R6, R68, c[0x0][0x2d0] ;  /* 0x0000b40044067a20 */ /* 0x008fe40000410000 */
[----:B------:R-:W-:Y:S02]  /*adf0*/  FADD.FTZ R2, -R2, R123 ;  /* 0x0000007b02027221 */ /* 0x000fe40000010100 */
[----:B-----5:R-:W-:Y:S01]  /*ae00*/  FADD.FTZ R5, R11, R8 ;  /* 0x000000080b057221 */ /* 0x020fe20000010000 */
[----:B------:R-:W-:Y:S01]  /*ae10*/  FSEL R4, R6, RZ, P0 ;  /* 0x000000ff06047208 */ /* 0x000fe20000000000 */
[----:B------:R-:W-:Y:S02]  /*ae20*/  FMUL.FTZ R2, R2, c[0x0][0x2d0] ;  /* 0x0000b40002027a20 */ /* 0x000fe40000410000 */
[C---:B------:R-:W-:Y:S01]  /*ae30*/  FADD.FTZ R67, R74.reuse, R5 ;  /* 0x000000054a437221 */ /* 0x040fe20000010000 */
[----:B------:R-:W1:Y:S01]  /*ae40*/  MUFU.EX2 R0, R0 ;  /* 0x0000000000007308 */ /* 0x000e620000000800 */
[----:B------:R-:W2:Y:S01]  /*ae50*/  LDL.LU R5, [R1+0x10] ;  /* 0x0000100001057983 */ /* 0x000ea20000300800 */
        /* <DEDUP_REMOVED lines=14> */
[C---:B-1----:R-:W-:Y:S01]  /*af40*/  FMUL.FTZ R24, R0.reuse, R144 ;  /* 0x0000009000187220 */ /* 0x042fe20000410000 */
[----:B------:R-:W-:Y:S01]  /*af50*/  MOV R144, R23 ;  /* 0x0000001700907202 */ /* 0x000fe20000000f00 */
[C---:B------:R-:W-:Y:S01]  /*af60*/  FMUL.FTZ R28, R0.reuse, R140 ;  /* 0x0000008c001c7220 */ /* 0x040fe20000410000 */
[----:B------:R-:W-:Y:S01]  /*af70*/  MOV R140, R21 ;  /* 0x00000015008c7202 */ /* 0x000fe20000000f00 */
[C---:B------:R-:W-:Y:S01]  /*af80*/  FMUL.FTZ R29, R0.reuse, R141 ;  /* 0x0000008d001d7220 */ /* 0x040fe20000410000 */
[----:B------:R-:W-:Y:S01]  /*af90*/  MOV R141, R22 ;  /* 0x00000016008d7202 */ /* 0x000fe20000000f00 */
[C---:B------:R-:W-:Y:S01]  /*afa0*/  FMUL.FTZ R13, R0.reuse, R149 ;  /* 0x00000095000d7220 */ /* 0x040fe20000410000 */
[----:B------:R-:W1:Y:S01]  /*afb0*/  LDSM.16.MT88.4 R20, [R225] ;  /* 0x00000000e114783b */ /* 0x000e620000004200 */
[----:B------:R-:W-:Y:S01]  /*afc0*/  MOV R149, R106 ;  /* 0x0000006a00957202 */ /* 0x000fe20000000f00 */
[----:B------:R-:W-:Y:S01]  /*afd0*/  MUFU.EX2 R77, R6 ;  /* 0x00000006004d7308 */ /* 0x000fe20000000800 */
[----:B------:R-:W-:Y:S01]  /*afe0*/  FMUL.FTZ R12, R0, R148 ;  /* 0x00000094000c7220 */ /* 0x000fe20000410000 */
[----:B------:R-:W-:Y:S01]  /*aff0*/  MOV R148, R107 ;  /* 0x0000006b00947202 */ /* 0x000fe20000000f00 */
[--C-:B------:R-:W-:Y:S02]  /*b000*/  FFMA.FTZ R93, R27, c[0x0][0x2d0], -R4.reuse ;  /* 0x0000b4001b5d7a23 */ /* 0x100fe40000010804 */
[--C-:B------:R-:W-:Y:S02]  /*b010*/  FFMA.FTZ R92, R30, c[0x0][0x2d0], -R4.reuse ;  /* 0x0000b4001e5c7a23 */ /* 0x100fe40000010804 */
[--C-:B------:R-:W-:Y:S02]  /*b020*/  FFMA.FTZ R89, R31, c[0x0][0x2d0], -R4.reuse ;  /* 0x0000b4001f597a23 */ /* 0x100fe40000010804 */
[--C-:B------:R-:W-:Y:S01]  /*b030*/  FFMA.FTZ R37, R78, c[0x0][0x2d0], -R4.reuse ;  /* 0x0000b4004e257a23 */ /* 0x100fe20000010804 */
[----:B------:R-:W-:Y:S01]  /*b040*/  MUFU.EX2 R106, R7 ;  /* 0x00000007006a7308 */ /* 0x000fe20000000800 */
[C---:B---3--:R-:W-:Y:S01]  /*b050*/  FMUL.FTZ R10, R2.reuse, R154 ;  /* 0x0000009a020a7220 */ /* 0x048fe20000410000 */
[----:B------:R-:W-:Y:S01]  /*b060*/  MOV R154, R95 ;  /* 0x0000005f009a7202 */ /* 0x000fe20000000f00 */
[C---:B------:R-:W-:Y:S01]  /*b070*/  FMUL.FTZ R11, R2.reuse, R155 ;  /* 0x0000009b020b7220 */ /* 0x040fe20000410000 */
[----:B------:R-:W-:Y:S01]  /*b080*/  MOV R155, R94 ;  /* 0x0000005e009b7202 */ /* 0x000fe20000000f00 */
[C---:B------:R-:W-:Y:S01]  /*b090*/  FMUL.FTZ R14, R2.reuse, R150 ;  /* 0x00000096020e7220 */ /* 0x040fe20000410000 */
[----:B------:R-:W-:Y:S01]  /*b0a0*/  MOV R150, R91 ;  /* 0x0000005b00967202 */ /* 0x000fe20000000f00 */
[----:B------:R-:W-:Y:S01]  /*b0b0*/  FMUL.FTZ R15, R2, R151 ;  /* 0x00000097020f7220 */ /* 0x000fe20000410000 */
[----:B------:R-:W-:Y:S01]  /*b0c0*/  MOV R151, R90 ;  /* 0x0000005a00977202 */ /* 0x000fe20000000f00 */
[--C-:B------:R-:W-:Y:S01]  /*b0d0*/  FFMA.FTZ R79, R79, c[0x0][0x2d0], -R4.reuse ;  /* 0x0000b4004f4f7a23 */ /* 0x100fe20000010804 */
[----:B------:R-:W3:Y:S01]  /*b0e0*/  MUFU.EX2 R95, R33 ;  /* 0x00000021005f7308 */ /* 0x000ee20000000800 */
        /* <DEDUP_REMOVED lines=13> */
[----:B------:R-:W-:Y:S02]  /*b1c0*/  FFMA.FTZ R110, R110, c[0x0][0x2d0], -R4 ;  /* 0x0000b4006e6e7a23 */ /* 0x000fe40000010804 */
[----:B----4-:R-:W-:Y:S01]  /*b1d0*/  FFMA.FTZ R4, R0, R51, R76 ;  /* 0x0000003300047223 */ /* 0x010fe2000001004c */
[C---:B------:R-:W-:Y:S01]  /*b1e0*/  F2FP.BF16.PACK_AB R76, R69.reuse, R76 ;  /* 0x0000004c454c723e */ /* 0x040fe200000010ff */
[C---:B------:R-:W-:Y:S01]  /*b1f0*/  FMUL.FTZ R26, R2.reuse, R146 ;  /* 0x00000092021a7220 */ /* 0x040fe20000410000 */
[----:B------:R-:W-:Y:S01]  /*b200*/  MOV R146, R39 ;  /* 0x0000002700927202 */ /* 0x000fe20000000f00 */
[C---:B------:R-:W-:Y:S01]  /*b210*/  FMUL.FTZ R30, R2.reuse, R142 ;  /* 0x0000008e021e7220 */ /* 0x040fe20000410000 */
[----:B------:R-:W4:Y:S01]  /*b220*/  MUFU.EX2 R91, R16 ;  /* 0x00000010005b7308 */ /* 0x000f220000000800 */
[C---:B------:R-:W-:Y:S01]  /*b230*/  FMUL.FTZ R31, R2.reuse, R143 ;  /* 0x0000008f021f7220 */ /* 0x040fe20000410000 */
[----:B------:R-:W-:Y:S01]  /*b240*/  MOV R142, R38 ;  /* 0x00000026008e7202 */ /* 0x000fe20000000f00 */
[C---:B------:R-:W-:Y:S01]  /*b250*/  FMUL.FTZ R58, R2.reuse, R130 ;  /* 0x00000082023a7220 */ /* 0x040fe20000410000 */
[----:B------:R-:W-:Y:S01]  /*b260*/  MOV R143, R36 ;  /* 0x00000024008f7202 */ /* 0x000fe20000000f00 */
[C---:B------:R-:W-:Y:S02]  /*b270*/  FMUL.FTZ R59, R2.reuse, R131 ;  /* 0x00000083023b7220 */ /* 0x040fe40000410000 */
[C---:B------:R-:W-:Y:S02]  /*b280*/  FMUL.FTZ R62, R2.reuse, R126 ;  /* 0x0000007e023e7220 */ /* 0x040fe40000410000 */
[C---:B------:R-:W-:Y:S01]  /*b290*/  FMUL.FTZ R63, R2.reuse, R127 ;  /* 0x0000007f023f7220 */ /* 0x040fe20000410000 */
[----:B------:R-:W5:Y:S01]  /*b2a0*/  MUFU.EX2 R107, R18 ;  /* 0x00000012006b7308 */ /* 0x000f620000000800 */
[----:B------:R-:W-:Y:S02]  /*b2b0*/  FADD.FTZ R69, R69, R4 ;  /* 0x0000000445457221 */ /* 0x000fe40000010000 */
[----:B------:R-:W-:Y:S01]  /*b2c0*/  FADD.FTZ R70, R75, R32 ;  /* 0x000000204b467221 */ /* 0x000fe20000010000 */
[----:B---3--:R-:W-:Y:S01]  /*b2d0*/  F2FP.BF16.PACK_AB R75, R95, R75 ;  /* 0x0000004b5f4b723e */ /* 0x008fe200000010ff */
[----:B------:R-:W-:Y:S01]  /*b2e0*/  FMUL.FTZ R4, R65, R156 ;  /* 0x0000009c41047220 */ /* 0x000fe20000410000 */
[----:B------:R-:W-:Y:S01]  /*b2f0*/  MOV R156, R37 ;  /* 0x00000025009c7202 */ /* 0x000fe20000000f00 */
[C---:B------:R-:W-:Y:S01]  /*b300*/  FMUL.FTZ R6, R3.reuse, R158 ;  /* 0x0000009e03067220 */ /* 0x040fe20000410000 */
[----:B------:R-:W3:Y:S01]  /*b310*/  LDSM.16.MT88.4 R36, [R229] ;  /* 0x00000000e524783b */ /* 0x000ee20000004200 */
[----:B------:R-:W-:Y:S01]  /*b320*/  FMUL.FTZ R7, R3, R159 ;  /* 0x0000009f03077220 */ /* 0x000fe20000410000 */
[----:B------:R-:W-:Y:S01]  /*b330*/  MOV R158, R52 ;  /* 0x00000034009e7202 */ /* 0x000fe20000000f00 */
[C---:B------:R-:W-:Y:S01]  /*b340*/  FMUL.FTZ R27, R2.reuse, R147 ;  /* 0x00000093021b7220 */ /* 0x040fe20000410000 */
[----:B------:R-:W-:Y:S01]  /*b350*/  MOV R147, R35 ;  /* 0x0000002300937202 */ /* 0x000fe20000000f00 */
[C---:B------:R-:W-:Y:S01]  /*b360*/  FMUL.FTZ R42, R2.reuse, R138 ;  /* 0x0000008a022a7220 */ /* 0x040fe20000410000 */
[----:B------:R-:W-:Y:S01]  /*b370*/  MUFU.EX2 R127, R87 ;  /* 0x00000057007f7308 */ /* 0x000fe20000000800 */
[C---:B------:R-:W-:Y:S01]  /*b380*/  FMUL.FTZ R43, R2.reuse, R139 ;  /* 0x0000008b022b7220 */ /* 0x040fe20000410000 */
[----:B------:R-:W-:Y:S01]  /*b390*/  MOV R139, R79 ;  /* 0x0000004f008b7202 */ /* 0x000fe20000000f00 */
[----:B------:R-:W-:Y:S01]  /*b3a0*/  FMUL.FTZ R46, R2, R134 ;  /* 0x00000086022e7220 */ /* 0x000fe20000410000 */
[----:B----4-:R-:W-:Y:S01]  /*b3b0*/  F2FP.BF16.PACK_AB R79, R106, R91 ;  /* 0x0000005b6a4f723e */ /* 0x010fe200000010ff */
[----:B------:R-:W-:Y:S01]  /*b3c0*/  FMUL.FTZ R47, R2, R135 ;  /* 0x00000087022f7220 */ /* 0x000fe20000410000 */
[----:B------:R-:W-:Y:S01]  /*b3d0*/  MOV R138, R50 ;  /* 0x00000032008a7202 */ /* 0x000fe20000000f00 */
[C---:B------:R-:W-:Y:S01]  /*b3e0*/  FMUL.FTZ R8, R0.reuse, R152 ;  /* 0x0000009800087220 */ /* 0x040fe20000410000 */
[----:B------:R-:W-:Y:S01]  /*b3f0*/  MOV R152, R111 ;  /* 0x0000006f00987202 */ /* 0x000fe20000000f00 */
[C---:B------:R-:W-:Y:S01]  /*b400*/  FMUL.FTZ R9, R0.reuse, R153 ;  /* 0x0000009900097220 */ /* 0x040fe20000410000 */
[----:B-----5:R-:W-:Y:S01]  /*b410*/  F2FP.BF16.PACK_AB R78, R107, R94 ;  /* 0x0000005e6b4e723e */ /* 0x020fe200000010ff */
[C---:B------:R-:W-:Y:S01]  /*b420*/  FMUL.FTZ R16, R65.reuse, R160 ;  /* 0x000000a041107220 */ /* 0x040fe20000410000 */
[----:B------:R-:W-:Y:S01]  /*b430*/  MUFU.EX2 R111, R80 ;  /* 0x00000050006f7308 */ /* 0x000fe20000000800 */
[----:B------:R-:W-:Y:S01]  /*b440*/  FMUL.FTZ R17, R65, R161 ;  /* 0x000000a141117220 */ /* 0x000fe20000410000 */
[----:B------:R-:W-:Y:S01]  /*b450*/  MOV R153, R110 ;  /* 0x0000006e00997202 */ /* 0x000fe20000000f00 */
[C---:B------:R-:W-:Y:S02]  /*b460*/  FMUL.FTZ R18, R3.reuse, R162 ;  /* 0x000000a203127220 */ /* 0x040fe40000410000 */
[----:B------:R-:W-:Y:S02]  /*b470*/  FMUL.FTZ R19, R3, R163 ;  /* 0x000000a303137220 */ /* 0x000fe40000410000 */
[C---:B------:R-:W-:Y:S01]  /*b480*/  FMUL.FTZ R25, R0.reuse, R145 ;  /* 0x0000009100197220 */ /* 0x040fe20000410000 */
[----:B------:R-:W-:Y:S01]  /*b490*/  MOV R145, R34 ;  /* 0x0000002200917202 */ /* 0x000fe20000000f00 */
[C---:B------:R-:W-:Y:S01]  /*b4a0*/  FMUL.FTZ R61, R0.reuse, R125 ;  /* 0x0000007d003d7220 */ /* 0x040fe20000410000 */
[----:B------:R-:W-:Y:S01]  /*b4b0*/  MUFU.EX2 R110, R101 ;  /* 0x00000065006e7308 */ /* 0x000fe20000000800 */
[C---:B------:R-:W-:Y:S01]  /*b4c0*/  FMUL.FTZ R32, R65.reuse, R168 ;  /* 0x000000a841207220 */ /* 0x040fe20000410000 */
[----:B------:R-:W-:Y:S01]  /*b4d0*/  LDSM.16.MT88.4 R160, [R225+0x3000] ;  /* 0x00300000e1a0783b */ /* 0x000fe20000004200 */
[----:B------:R-:W-:Y:S02]  /*b4e0*/  FMUL.FTZ R33, R65, R169 ;  /* 0x000000a941217220 */ /* 0x000fe40000410000 */
[C---:B------:R-:W-:Y:S02]  /*b4f0*/  FMUL.FTZ R34, R3.reuse, R170 ;  /* 0x000000aa03227220 */ /* 0x040fe40000410000 */
[C---:B------:R-:W-:Y:S02]  /*b500*/  FMUL.FTZ R35, R3.reuse, R171 ;  /* 0x000000ab03237220 */ /* 0x040fe40000410000 */
[C---:B------:R-:W-:Y:S01]  /*b510*/  FMUL.FTZ R60, R0.reuse, R124 ;  /* 0x0000007c003c7220 */ /* 0x040fe20000410000 */
[----:B------:R4:W-:Y:S01]  /*b520*/  MUFU.EX2 R125, R81 ;  /* 0x00000051007d7308 */ /* 0x0009e20000000800 */
[C---:B------:R-:W-:Y:S01]  /*b530*/  FMUL.FTZ R40, R0.reuse, R136 ;  /* 0x0000008800287220 */ /* 0x040fe20000410000 */
[----:B------:R-:W-:Y:S01]  /*b540*/  LDSM.16.MT88.4 R168, [R229+0x3000] ;  /* 0x00300000e5a8783b */ /* 0x000fe20000004200 */
[C---:B------:R-:W-:Y:S01]  /*b550*/  FMUL.FTZ R41, R0.reuse, R137 ;  /* 0x0000008900297220 */ /* 0x040fe20000410000 */
[----:B------:R-:W-:Y:S01]  /*b560*/  MOV R137, R64 ;  /* 0x0000004000897202 */ /* 0x000fe20000000f00 */
[C---:B------:R-:W-:Y:S02]  /*b570*/  FMUL.FTZ R45, R0.reuse, R133 ;  /* 0x00000085002d7220 */ /* 0x040fe40000410000 */
[C---:B------:R-:W-:Y:S02]  /*b580*/  FMUL.FTZ R44, R0.reuse, R132 ;  /* 0x00000084002c7220 */ /* 0x040fe40000410000 */
[C---:B------:R-:W-:Y:S01]  /*b590*/  FMUL.FTZ R57, R0.reuse, R129 ;  /* 0x0000008100397220 */ /* 0x040fe20000410000 */
[----:B------:R5:W-:Y:S01]  /*b5a0*/  MUFU.EX2 R101, R49 ;  /* 0x0000003100657308 */ /* 0x000be20000000800 */
[C---:B------:R-:W-:Y:S02]  /*b5b0*/  FMUL.FTZ R50, R3.reuse, R178 ;  /* 0x000000b203327220 */ /* 0x040fe40000410000 */
[C---:B------:R-:W-:Y:S02]  /*b5c0*/  FMUL.FTZ R51, R3.reuse, R179 ;  /* 0x000000b303337220 */ /* 0x040fe40000410000 */
[----:B------:R-:W-:Y:S02]  /*b5d0*/  FMUL.FTZ R56, R0, R128 ;  /* 0x0000008000387220 */ /* 0x000fe40000410000 */
[----:B------:R-:W-:Y:S02]  /*b5e0*/  FADD.FTZ R0, R66, R67 ;  /* 0x0000004342007221 */ /* 0x000fe40000010000 */
[----:B------:R-:W-:Y:S01]  /*b5f0*/  FMUL.FTZ R67, R3, R187 ;  /* 0x000000bb03437220 */ /* 0x000fe20000410000 */
[----:B------:R-:W-:Y:S01]  /*b600*/  MUFU.EX2 R124, R100 ;  /* 0x00000064007c7308 */ /* 0x000fe20000000800 */
[----:B------:R-:W-:Y:S01]  /*b610*/  FADD.FTZ R70, R95, R70 ;  /* 0x000000465f467221 */ /* 0x000fe20000010000 */
[----:B----4-:R-:W-:Y:S08]  /*b620*/  LDSM.16.MT88.4 R80, [R228] ;  /* 0x00000000e450783b */ /* 0x010ff00000004200 */
[----:B------:R4:W-:Y:S01]  /*b630*/  MUFU.EX2 R100, R48 ;  /* 0x0000003000647308 */ /* 0x0009e20000000800 */
[C---:B-----5:R-:W-:Y:S09]  /*b640*/  FMUL.FTZ R49, R65.reuse, R177 ;  /* 0x000000b141317220 */ /* 0x060ff20000410000 */
[----:B------:R-:W-:Y:S10]  /*b650*/  MUFU.EX2 R129, R86 ;  /* 0x0000005600817308 */ /* 0x000ff40000000800 */
[----:B------:R-:W-:Y:S01]  /*b660*/  MUFU.EX2 R133, R85 ;  /* 0x0000005500857308 */ /* 0x000fe20000000800 */
[----:B----4-:R-:W-:Y:S02]  /*b670*/  FMUL.FTZ R48, R65, R176 ;  /* 0x000000b041307220 */ /* 0x010fe40000410000 */
[----:B------:R-:W-:Y:S07]  /*b680*/  LDSM.16.MT88.4 R176, [R226+0x3000] ;  /* 0x00300000e2b0783b */ /* 0x000fee0000004200 */
[----:B------:R4:W-:Y:S10]  /*b690*/  MUFU.EX2 R136, R84 ;  /* 0x0000005400887308 */ /* 0x0009f40000000800 */
[----:B------:R-:W5:Y:S10]  /*b6a0*/  MUFU.EX2 R64, R194 ;  /* 0x000000c200407308 */ /* 0x000f740000000800 */
[----:B------:R-:W1:Y:S01]  /*b6b0*/  MUFU.EX2 R126, R97 ;  /* 0x00000061007e7308 */ /* 0x000e620000000800 */
[----:B----4-:R-:W-:Y:S09]  /*b6c0*/  LDSM.16.MT88.4 R84, [R225+0x800] ;  /* 0x00080000e154783b */ /* 0x010ff20000004200 */
[----:B------:R-:W-:Y:S01]  /*b6d0*/  MUFU.EX2 R97, R93 ;  /* 0x0000005d00617308 */ /* 0x000fe20000000800 */
[----:B-----5:R-:W-:Y:S04]  /*b6e0*/  FADD.FTZ R0, R64, R0 ;  /* 0x0000000040007221 */ /* 0x020fe80000010000 */
[----:B------:R-:W-:Y:S05]  /*b6f0*/  FADD.FTZ R0, R88, R0 ;  /* 0x0000000058007221 */ /* 0x000fea0000010000 */
[----:B------:R-:W-:Y:S01]  /*b700*/  MUFU.EX2 R131, R98 ;  /* 0x0000006200837308 */ /* 0x000fe20000000800 */
[----:B------:R-:W-:Y:S04]  /*b710*/  FADD.FTZ R0, R71, R0 ;  /* 0x0000000047007221 */ /* 0x000fe80000010000 */
[----:B------:R-:W-:Y:S05]  /*b720*/  FADD.FTZ R0, R204, R0 ;  /* 0x00000000cc007221 */ /* 0x000fea0000010000 */
[----:B------:R4:W-:Y:S01]  /*b730*/  MUFU.EX2 R98, R92 ;  /* 0x0000005c00627308 */ /* 0x0009e20000000800 */
[----:B------:R-:W-:Y:S04]  /*b740*/  FADD.FTZ R0, R203, R0 ;  /* 0x00000000cb007221 */ /* 0x000fe80000010000 */
[----:B------:R-:W-:Y:S05]  /*b750*/  FADD.FTZ R0, R202, R0 ;  /* 0x00000000ca007221 */ /* 0x000fea0000010000 */
[----:B------:R-:W-:Y:S10]  /*b760*/  MUFU.EX2 R132, R99 ;  /* 0x0000006300847308 */ /* 0x000ff40000000800 */
[----:B------:R5:W-:Y:S10]  /*b770*/  MUFU.EX2 R99, R89 ;  /* 0x0000005900637308 */ /* 0x000bf40000000800 */
[----:B------:R-:W1:Y:S10]  /*b780*/  MUFU.EX2 R96, R96 ;  /* 0x0000006000607308 */ /* 0x000e740000000800 */
[----:B------:R-:W-:Y:S10]  /*b790*/  MUFU.EX2 R248, R248 ;  /* 0x000000f800f87308 */ /* 0x000ff40000000800 */
[----:B------:R-:W-:Y:S01]  /*b7a0*/  MUFU.EX2 R134, R121 ;  /* 0x0000007900867308 */ /* 0x000fe20000000800 */
[----:B--2---:R-:W-:Y:S01]  /*b7b0*/  FFMA.FTZ R2, R2, R5, R77 ;  /* 0x0000000502027223 */ /* 0x004fe2000001004d */
[C---:B------:R-:W-:Y:S01]  /*b7c0*/  F2FP.BF16.PACK_AB R77, R90.reuse, R77 ;  /* 0x0000004d5a4d723e */ /* 0x040fe200000010ff */
[C---:B------:R-:W-:Y:S01]  /*b7d0*/  FMUL.FTZ R5, R65.reuse, R157 ;  /* 0x0000009d41057220 */ /* 0x040fe20000410000 */
[----:B------:R-:W-:Y:S01]  /*b7e0*/  MOV R157, R53 ;  /* 0x00000035009d7202 */ /* 0x000fe20000000f00 */
[----:B------:R-:W-:Y:S01]  /*b7f0*/  FADD.FTZ R2, R90, R2 ;  /* 0x000000025a027221 */ /* 0x000fe20000010000 */
[----:B------:R-:W2:Y:S04]  /*b800*/  LDSM.16.MT88.4 R52, [R226] ;  /* 0x00000000e234783b */ /* 0x000ea80000004200 */
[-C--:B-1----:R-:W-:Y:S01]  /*b810*/  HMMA.16816.F32.BF16 R4, R72, R20.reuse, R4 ;  /* 0x000000144804723c */ /* 0x082fe20000041804 */
[----:B------:R-:W-:Y:S07]  /*b820*/  MUFU.EX2 R135, R120 ;  /* 0x0000007800877308 */ /* 0x000fee0000000800 */
[C---:B------:R-:W-:Y:S03]  /*b830*/  HMMA.16816.F32.BF16 R8, R76.reuse, R20, R8 ;  /* 0x000000144c08723c */ /* 0x040fe60000041808 */
[----:B------:R-:W-:Y:S04]  /*b840*/  MUFU.EX2 R193, R113 ;  /* 0x0000007100c17308 */ /* 0x000fe80000000800 */
[C---:B------:R-:W-:Y:S01]  /*b850*/  FMUL.FTZ R20, R65.reuse, R164 ;  /* 0x000000a441147220 */ /* 0x040fe20000410000 */
[-C--:B------:R-:W-:Y:S04]  /*b860*/  HMMA.16816.F32.BF16 R12, R76, R22.reuse, R12 ;  /* 0x000000164c0c723c */ /* 0x080fe8000004180c */
[----:B------:R-:W-:Y:S01]  /*b870*/  FMUL.FTZ R21, R65, R165 ;  /* 0x000000a541157220 */ /* 0x000fe20000410000 */
[----:B------:R-:W-:Y:S03]  /*b880*/  MUFU.EX2 R120, R115 ;  /* 0x0000007300787308 */ /* 0x000fe60000000800 */
[C---:B------:R-:W-:Y:S07]  /*b890*/  HMMA.16816.F32.BF16 R16, R72.reuse, R22, R16 ;  /* 0x000000164810723c */ /* 0x040fee0000041810 */
[C---:B------:R-:W-:Y:S01]  /*b8a0*/  FMUL.FTZ R22, R3.reuse, R166 ;  /* 0x000000a603167220 */ /* 0x040fe20000410000 */
[----:B------:R-:W-:Y:S01]  /*b8b0*/  MUFU.EX2 R121, R114 ;  /* 0x0000007200797308 */ /* 0x000fe20000000800 */
[----:B------:R-:W-:Y:S07]  /*b8c0*/  FMUL.FTZ R23, R3, R167 ;  /* 0x000000a703177220 */ /* 0x000fee0000410000 */
[-C--:B---3--:R-:W-:Y:S02]  /*b8d0*/  HMMA.16816.F32.BF16 R20, R72, R36.reuse, R20 ;  /* 0x000000244814723c */ /* 0x088fe40000041814 */
[----:B------:R-:W-:Y:S06]  /*b8e0*/  MUFU.EX2 R113, R104 ;  /* 0x0000006800717308 */ /* 0x000fec0000000800 */
[C---:B------:R-:W-:Y:S04]  /*b8f0*/  HMMA.16816.F32.BF16 R24, R76.reuse, R36, R24 ;  /* 0x000000244c18723c */ /* 0x040fe80000041818 */
[----:B------:R-:W1:Y:S03]  /*b900*/  MUFU.EX2 R114, R105 ;  /* 0x0000006900727308 */ /* 0x000e660000000800 */
[C---:B------:R-:W-:Y:S01]  /*b910*/  FMUL.FTZ R36, R65.reuse, R172 ;  /* 0x000000ac41247220 */ /* 0x040fe20000410000 */
[-C--:B------:R-:W-:Y:S04]  /*b920*/  HMMA.16816.F32.BF16 R28, R76, R38.reuse, R28 ;  /* 0x000000264c1c723c */ /* 0x080fe8000004181c */
[----:B------:R-:W-:Y:S02]  /*b930*/  FMUL.FTZ R37, R65, R173 ;  /* 0x000000ad41257220 */ /* 0x000fe40000410000 */
[----:B------:R-:W-:Y:S02]  /*b940*/  MUFU.EX2 R105, R158 ;  /* 0x0000009e00697308 */ /* 0x000fe40000000800 */
[C---:B------:R-:W-:Y:S07]  /*b950*/  HMMA.16816.F32.BF16 R32, R72.reuse, R38, R32 ;  /* 0x000000264820723c */ /* 0x040fee0000041820 */
[C---:B------:R-:W-:Y:S01]  /*b960*/  FMUL.FTZ R38, R3.reuse, R174 ;  /* 0x000000ae03267220 */ /* 0x040fe20000410000 */
[----:B------:R-:W-:Y:S01]  /*b970*/  MUFU.EX2 R116, R108 ;  /* 0x0000006c00747308 */ /* 0x000fe20000000800 */
[----:B------:R-:W-:Y:S07]  /*b980*/  FMUL.FTZ R39, R3, R175 ;  /* 0x000000af03277220 */ /* 0x000fee0000410000 */
[-C--:B--2---:R-:W-:Y:S02]  /*b990*/  HMMA.16816.F32.BF16 R36, R72, R52.reuse, R36 ;  /* 0x000000344824723c */ /* 0x084fe40000041824 */
[----:B------:R-:W2:Y:S06]  /*b9a0*/  MUFU.EX2 R115, R109 ;  /* 0x0000006d00737308 */ /* 0x000eac0000000800 */
[C---:B------:R-:W-:Y:S04]  /*b9b0*/  HMMA.16816.F32.BF16 R40, R76.reuse, R52, R40 ;  /* 0x000000344c28723c */ /* 0x040fe80000041828 */
[----:B------:R-:W-:Y:S03]  /*b9c0*/  MUFU.EX2 R130, R102 ;  /* 0x0000006600827308 */ /* 0x000fe60000000800 */
        /* <DEDUP_REMOVED lines=8> */
[-C--:B------:R-:W-:Y:S02]  /*ba50*/  HMMA.16816.F32.BF16 R52, R72, R80.reuse, R52 ;  /* 0x000000504834723c */ /* 0x080fe40000041834 */
[----:B------:R-:W-:Y:S06]  /*ba60*/  MUFU.EX2 R217, R217 ;  /* 0x000000d900d97308 */ /* 0x000fec0000000800 */
[C---:B------:R-:W-:Y:S04]  /*ba70*/  HMMA.16816.F32.BF16 R56, R76.reuse, R80, R56 ;  /* 0x000000504c38723c */ /* 0x040fe80000041838 */
[----:B------:R-:W-:Y:S04]  /*ba80*/  MUFU.EX2 R219, R219 ;  /* 0x000000db00db7308 */ /* 0x000fe80000000800 */
[-C--:B------:R-:W-:Y:S06]  /*ba90*/  HMMA.16816.F32.BF16 R60, R76, R82.reuse, R60 ;  /* 0x000000524c3c723c */ /* 0x080fec000004183c */
[----:B------:R-:W-:Y:S01]  /*baa0*/  MUFU.EX2 R221, R221 ;  /* 0x000000dd00dd7308 */ /* 0x000fe20000000800 */
[----:B------:R-:W-:Y:S01]  /*bab0*/  F2FP.BF16.PACK_AB R76, R64, R66 ;  /* 0x00000042404c723e */ /* 0x000fe200000010ff */
[----:B------:R-:W-:Y:S01]  /*bac0*/  FMUL.FTZ R64, R65, R184 ;  /* 0x000000b841407220 */ /* 0x000fe20000410000 */
[----:B------:R-:W-:Y:S03]  /*bad0*/  F2FP.BF16.PACK_AB R78, R71, R88 ;  /* 0x00000058474e723e */ /* 0x000fe600000010ff */
[----:B------:R-:W-:Y:S01]  /*bae0*/  FMUL.FTZ R65, R65, R185 ;  /* 0x000000b941417220 */ /* 0x000fe20000410000 */
[----:B------:R-:W-:Y:S01]  /*baf0*/  F2FP.BF16.PACK_AB R77, R110, R112 ;  /* 0x000000706e4d723e */ /* 0x000fe200000010ff */
[----:B------:R-:W-:Y:S01]  /*bb00*/  FMUL.FTZ R66, R3, R186 ;  /* 0x000000ba03427220 */ /* 0x000fe20000410000 */
[----:B------:R-:W-:Y:S01]  /*bb10*/  F2FP.BF16.PACK_AB R79, R125, R124 ;  /* 0x0000007c7d4f723e */ /* 0x000fe200000010ff */
[----:B------:R-:W-:Y:S01]  /*bb20*/  FADD.FTZ R3, R94, R69 ;  /* 0x000000455e037221 */ /* 0x000fe20000010000 */
[----:B------:R-:W3:Y:S01]  /*bb30*/  MUFU.EX2 R184, R157 ;  /* 0x0000009d00b87308 */ /* 0x000ee20000000800 */
[----:B----4-:R-:W-:Y:S01]  /*bb40*/  LDSM.16.MT88.4 R92, [R226+0x1000] ;  /* 0x00100000e25c783b */ /* 0x010fe20000004200 */
[----:B------:R-:W-:Y:S02]  /*bb50*/  FADD.FTZ R69, R91, R2 ;  /* 0x000000025b457221 */ /* 0x000fe40000010000 */
[----:B------:R-:W-:Y:S04]  /*bb60*/  HMMA.16816.F32.BF16 R64, R72, R82, R64 ;  /* 0x000000524840723c */ /* 0x000fe80000041840 */
[----:B------:R-:W-:Y:S01]  /*bb70*/  FADD.FTZ R69, R106, R69 ;  /* 0x000000456a457221 */ /* 0x000fe20000010000 */
[----:B------:R-:W4:Y:S01]  /*bb80*/  LDSM.16.MT88.4 R80, [R229+0x800] ;  /* 0x00080000e550783b */ /* 0x000f220000004200 */
[----:B------:R-:W-:Y:S01]  /*bb90*/  MUFU.EX2 R186, R143 ;  /* 0x0000008f00ba7308 */ /* 0x000fe20000000800 */
[----:B------:R-:W-:Y:S01]  /*bba0*/  F2FP.BF16.PACK_AB R72, R101, R100 ;  /* 0x000000646548723e */ /* 0x000fe200000010ff */
[-C--:B------:R-:W-:Y:S05]  /*bbb0*/  HMMA.16816.F32.BF16 R4, R76, R84.reuse, R4 ;  /* 0x000000544c04723c */ /* 0x080fea0000041804 */
[----:B------:R-:W-:Y:S01]  /*bbc0*/  F2FP.BF16.PACK_AB R74, R126, R111 ;  /* 0x0000006f7e4a723e */ /* 0x000fe200000010ff */
[----:B-----5:R-:W5:Y:S01]  /*bbd0*/  LDSM.16.MT88.4 R88, [R226+0x800] ;  /* 0x00080000e258783b */ /* 0x020f620000004200 */
[----:B------:R-:W-:Y:S01]  /*bbe0*/  F2FP.BF16.PACK_AB R73, R97, R96 ;  /* 0x000000606149723e */ /* 0x000fe200000010ff */
[----:B------:R-:W-:Y:S01]  /*bbf0*/  MUFU.EX2 R196, R196 ;  /* 0x000000c400c47308 */ /* 0x000fe20000000800 */
[----:B------:R-:W-:Y:S03]  /*bc00*/  F2FP.BF16.PACK_AB R75, R99, R98 ;  /* 0x00000062634b723e */ /* 0x000fe600000010ff */
[----:B------:R-:W-:Y:S02]  /*bc10*/  FADD.FTZ R2, R201, R0 ;  /* 0x00000000c9027221 */ /* 0x000fe40000010000 */
[----:B------:R-:W-:Y:S02]  /*bc20*/  FADD.FTZ R0, R107, R3 ;  /* 0x000000036b007221 */ /* 0x000fe40000010000 */
[C---:B------:R-:W-:Y:S02]  /*bc30*/  HMMA.16816.F32.BF16 R8, R72.reuse, R84, R8 ;  /* 0x000000544808723c */ /* 0x040fe40000041808 */
[----:B------:R-:W-:Y:S02]  /*bc40*/  MUFU.EX2 R122, R122 ;  /* 0x0000007a007a7308 */ /* 0x000fe40000000800 */
[----:B------:R-:W-:Y:S02]  /*bc50*/  FADD.FTZ R3, R112, R70 ;  /* 0x0000004670037221 */ /* 0x000fe40000010000 */
[----:B------:R-:W-:Y:S02]  /*bc60*/  FADD.FTZ R70, R100, R0 ;  /* 0x0000000064467221 */ /* 0x000fe40000010000 */
[-C--:B------:R-:W-:Y:S04]  /*bc70*/  HMMA.16816.F32.BF16 R12, R72, R86.reuse, R12 ;  /* 0x00000056480c723c */ /* 0x080fe8000004180c */
[----:B------:R-:W-:Y:S01]  /*bc80*/  MUFU.EX2 R250, R250 ;  /* 0x000000fa00fa7308 */ /* 0x000fe20000000800 */
[----:B------:R-:W-:Y:S03]  /*bc90*/  FADD.FTZ R0, R200, R2 ;  /* 0x00000002c8007221 */ /* 0x000fe60000010000 */
[C---:B------:R-:W-:Y:S01]  /*bca0*/  HMMA.16816.F32.BF16 R16, R76.reuse, R86, R16 ;  /* 0x000000564c10723c */ /* 0x040fe20000041810 */
[----:B------:R-:W1:Y:S03]  /*bcb0*/  LDSM.16.MT88.4 R84, [R228+0x800] ;  /* 0x00080000e454783b */ /* 0x000e660000004200 */
[----:B------:R-:W-:Y:S02]  /*bcc0*/  FADD.FTZ R0, R199, R0 ;  /* 0x00000000c7007221 */ /* 0x000fe40000010000 */
[----:B------:R-:W-:Y:S02]  /*bcd0*/  MUFU.EX2 R252, R252 ;  /* 0x000000fc00fc7308 */ /* 0x000fe40000000800 */
[-C--:B----4-:R-:W-:Y:S04]  /*bce0*/  HMMA.16816.F32.BF16 R20, R76, R80.reuse, R20 ;  /* 0x000000504c14723c */ /* 0x090fe80000041814 */
[----:B------:R-:W-:Y:S04]  /*bcf0*/  FADD.FTZ R0, R198, R0 ;  /* 0x00000000c6007221 */ /* 0x000fe80000010000 */
        /* <DEDUP_REMOVED lines=9> */
[----:B------:R-:W4:Y:S03]  /*bd90*/  LDSM.16.MT88.4 R80, [R225+0x1000] ;  /* 0x00100000e150783b */ /* 0x000f260000004200 */
[----:B------:R-:W-:Y:S01]  /*bda0*/  FADD.FTZ R70, R97, R0 ;  /* 0x0000000061467221 */ /* 0x000fe20000010000 */
[----:B------:R-:W-:Y:S01]  /*bdb0*/  MUFU.EX2 R110, R156 ;  /* 0x0000009c006e7308 */ /* 0x000fe20000000800 */
[----:B------:R-:W-:Y:S02]  /*bdc0*/  FADD.FTZ R0, R209, R2 ;  /* 0x00000002d1007221 */ /* 0x000fe40000010000 */
[-C--:B-----5:R-:W-:Y:S04]  /*bdd0*/  HMMA.16816.F32.BF16 R36, R76, R88.reuse, R36 ;  /* 0x000000584c24723c */ /* 0x0a0fe80000041824 */
[----:B------:R-:W-:Y:S03]  /*bde0*/  FADD.FTZ R0, R212, R0 ;  /* 0x00000000d4007221 */ /* 0x000fe60000010000 */
[----:B------:R-:W-:Y:S01]  /*bdf0*/  MUFU.EX2 R251, R251 ;  /* 0x000000fb00fb7308 */ /* 0x000fe20000000800 */
[C---:B------:R-:W-:Y:S04]  /*be00*/  HMMA.16816.F32.BF16 R40, R72.reuse, R88, R40 ;  /* 0x000000584828723c */ /* 0x040fe80000041828 */
[----:B------:R-:W-:Y:S04]  /*be10*/  FADD.FTZ R0, R215, R0 ;  /* 0x00000000d7007221 */ /* 0x000fe80000010000 */
[-C--:B------:R-:W-:Y:S01]  /*be20*/  HMMA.16816.F32.BF16 R44, R72, R90.reuse, R44 ;  /* 0x0000005a482c723c */ /* 0x080fe2000004182c */
[----:B------:R-:W-:Y:S03]  /*be30*/  MUFU.EX2 R103, R151 ;  /* 0x0000009700677308 */ /* 0x000fe60000000800 */
[----:B------:R-:W-:Y:S02]  /*be40*/  FADD.FTZ R2, R214, R0 ;  /* 0x00000000d6027221 */ /* 0x000fe40000010000 */
[----:B------:R-:W-:Y:S02]  /*be50*/  FADD.FTZ R0, R124, R69 ;  /* 0x000000457c007221 */ /* 0x000fe40000010000 */
[C---:B------:R-:W-:Y:S01]  /*be60*/  HMMA.16816.F32.BF16 R48, R76.reuse, R90, R48 ;  /* 0x0000005a4c30723c */ /* 0x040fe20000041830 */
[----:B------:R-:W5:Y:S02]  /*be70*/  LDSM.16.MT88.4 R88, [R229+0x1000] ;  /* 0x00100000e558783b */ /* 0x000f640000004200 */
[----:B------:R-:W-:Y:S01]  /*be80*/  MUFU.EX2 R104, R150 ;  /* 0x0000009600687308 */ /* 0x000fe20000000800 */
[----:B------:R-:W-:Y:S02]  /*be90*/  FADD.FTZ R71, R125, R0 ;  /* 0x000000007d477221 */ /* 0x000fe40000010000 */
[----:B------:R-:W-:Y:S02]  /*bea0*/  FADD.FTZ R69, R111, R3 ;  /* 0x000000036f457221 */ /* 0x000fe40000010000 */
[-C--:B-1----:R-:W-:Y:S04]  /*beb0*/  HMMA.16816.F32.BF16 R52, R76, R84.reuse, R52 ;  /* 0x000000544c34723c */ /* 0x082fe80000041834 */
        /* <DEDUP_REMOVED lines=8> */
[----:B------:R-:W-:Y:S03]  /*bf40*/  FADD.FTZ R0, R210, R0 ;  /* 0x00000000d2007221 */ /* 0x000fe60000010000 */
[----:B------:R-:W-:Y:S01]  /*bf50*/  F2FP.BF16.PACK_AB R72, R203, R204 ;  /* 0x000000cccb48723e */ /* 0x000fe200000010ff */
[----:B------:R-:W-:Y:S01]  /*bf60*/  HMMA.16816.F32.BF16 R64, R76, R86, R64 ;  /* 0x000000564c40723c */ /* 0x000fe20000041840 */
[----:B------:R-:W1:Y:S01]  /*bf70*/  LDSM.16.MT88.4 R84, [R228+0x1000] ;  /* 0x00100000e454783b */ /* 0x000e620000004200 */
[----:B------:R-:W1:Y:S02]  /*bf80*/  MUFU.EX2 R96, R138 ;  /* 0x0000008a00607308 */ /* 0x000e640000000800 */
        /* <DEDUP_REMOVED lines=9> */
[-C--:B----4-:R-:W-:Y:S05]  /*c020*/  HMMA.16816.F32.BF16 R4, R72, R80.reuse, R4 ;  /* 0x000000504804723c */ /* 0x090fea0000041804 */
[----:B------:R-:W-:Y:S01]  /*c030*/  F2FP.BF16.PACK_AB R77, R114, R113 ;  /* 0x00000071724d723e */ /* 0x000fe200000010ff */
[----:B------:R-:W-:Y:S01]  /*c040*/  FADD.FTZ R3, R127, R0 ;  /* 0x000000007f037221 */ /* 0x000fe20000010000 */
[----:B--2---:R-:W-:Y:S01]  /*c050*/  F2FP.BF16.PACK_AB R79, R115, R116 ;  /* 0x00000074734f723e */ /* 0x004fe200000010ff */
[----:B------:R-:W-:Y:S01]  /*c060*/  MUFU.EX2 R108, R142 ;  /* 0x0000008e006c7308 */ /* 0x000fe20000000800 */
[----:B------:R-:W-:Y:S03]  /*c070*/  FADD.FTZ R0, R105, R2 ;  /* 0x0000000269007221 */ /* 0x000fe60000010000 */
[----:B------:R-:W-:Y:S02]  /*c080*/  FADD.FTZ R3, R129, R3 ;  /* 0x0000000381037221 */ /* 0x000fe40000010000 */
[C---:B------:R-:W-:Y:S04]  /*c090*/  HMMA.16816.F32.BF16 R8, R76.reuse, R80, R8 ;  /* 0x000000504c08723c */ /* 0x040fe80000041808 */
[C---:B---3--:R-:W-:Y:S01]  /*c0a0*/  FADD.FTZ R0, R184.reuse, R0 ;  /* 0x00000000b8007221 */ /* 0x048fe20000010000 */
[----:B------:R-:W-:Y:S01]  /*c0b0*/  F2FP.BF16.PACK_AB R184, R184, R105 ;  /* 0x00000069b8b8723e */ /* 0x000fe200000010ff */
[----:B------:R-:W2:Y:S01]  /*c0c0*/  MUFU.EX2 R107, R147 ;  /* 0x00000093006b7308 */ /* 0x000ea20000000800 */
[----:B------:R-:W-:Y:S01]  /*c0d0*/  FADD.FTZ R3, R133, R3 ;  /* 0x0000000385037221 */ /* 0x000fe20000010000 */
[-C--:B------:R-:W-:Y:S04]  /*c0e0*/  HMMA.16816.F32.BF16 R12, R76, R82.reuse, R12 ;  /* 0x000000524c0c723c */ /* 0x080fe8000004180c */
[----:B-1----:R-:W-:Y:S02]  /*c0f0*/  FADD.FTZ R0, R96, R0 ;  /* 0x0000000060007221 */ /* 0x002fe40000010000 */
[----:B------:R-:W-:Y:S02]  /*c100*/  FADD.FTZ R3, R136, R3 ;  /* 0x0000000388037221 */ /* 0x000fe40000010000 */
[C---:B------:R-:W-:Y:S01]  /*c110*/  HMMA.16816.F32.BF16 R16, R72.reuse, R82, R16 ;  /* 0x000000524810723c */ /* 0x040fe20000041810 */
[----:B------:R-:W1:Y:S01]  /*c120*/  LDSM.16.MT88.4 R80, [R225+0x1800] ;  /* 0x00180000e150783b */ /* 0x000e620000004200 */
[----:B------:R-:W-:Y:S02]  /*c130*/  MUFU.EX2 R106, R146 ;  /* 0x00000092006a7308 */ /* 0x000fe40000000800 */
[C---:B------:R-:W-:Y:S01]  /*c140*/  FADD.FTZ R0, R186.reuse, R0 ;  /* 0x00000000ba007221 */ /* 0x040fe20000010000 */
[----:B------:R-:W-:Y:S01]  /*c150*/  F2FP.BF16.PACK_AB R186, R186, R96 ;  /* 0x00000060baba723e */ /* 0x000fe200000010ff */
[----:B------:R-:W-:Y:S02]  /*c160*/  FADD.FTZ R3, R131, R3 ;  /* 0x0000000383037221 */ /* 0x000fe40000010000 */
[-C--:B-----5:R-:W-:Y:S04]  /*c170*/  HMMA.16816.F32.BF16 R20, R72, R88.reuse, R20 ;  /* 0x000000584814723c */ /* 0x0a0fe80000041814 */
[----:B------:R-:W3:Y:S01]  /*c180*/  MUFU.EX2 R102, R137 ;  /* 0x0000008900667308 */ /* 0x000ee20000000800 */
[----:B------:R-:W-:Y:S01]  /*c190*/  FADD.FTZ R3, R132, R3 ;  /* 0x0000000384037221 */ /* 0x000fe20000010000 */
[----:B--2---:R-:W-:Y:S01]  /*c1a0*/  F2FP.BF16.PACK_AB R185, R107, R108 ;  /* 0x0000006c6bb9723e */ /* 0x004fe200000010ff */
[----:B------:R-:W-:Y:S01]  /*c1b0*/  FADD.FTZ R2, R190, R69 ;  /* 0x00000045be027221 */ /* 0x000fe20000010000 */
[C---:B------:R-:W-:Y:S04]  /*c1c0*/  HMMA.16816.F32.BF16 R24, R76.reuse, R88, R24 ;  /* 0x000000584c18723c */ /* 0x040fe80000041818 */
[----:B------:R-:W-:Y:S02]  /*c1d0*/  FADD.FTZ R3, R130, R3 ;  /* 0x0000000382037221 */ /* 0x000fe40000010000 */
[----:B------:R-:W-:Y:S02]  /*c1e0*/  MUFU.EX2 R97, R145 ;  /* 0x0000009100617308 */ /* 0x000fe40000000800 */
[-C--:B------:R-:W-:Y:S04]  /*c1f0*/  HMMA.16816.F32.BF16 R28, R76, R90.reuse, R28 ;  /* 0x0000005a4c1c723c */ /* 0x080fe8000004181c */
[----:B------:R-:W-:Y:S04]  /*c200*/  FADD.FTZ R3, R128, R3 ;  /* 0x0000000380037221 */ /* 0x000fe80000010000 */
[C---:B------:R-:W-:Y:S01]  /*c210*/  HMMA.16816.F32.BF16 R32, R72.reuse, R90, R32 ;  /* 0x0000005a4820723c */ /* 0x040fe20000041820 */
[----:B------:R-:W2:Y:S01]  /*c220*/  LDSM.16.MT88.4 R88, [R229+0x1800] ;  /* 0x00180000e558783b */ /* 0x000ea20000004200 */
[----:B------:R-:W-:Y:S02]  /*c230*/  MUFU.EX2 R98, R140 ;  /* 0x0000008c00627308 */ /* 0x000fe40000000800 */
[----:B---3--:R-:W-:Y:S01]  /*c240*/  F2FP.BF16.PACK_AB R187, R102, R106 ;  /* 0x0000006a66bb723e */ /* 0x008fe200000010ff */
[----:B------:R-:W-:Y:S03]  /*c250*/  FADD.FTZ R3, R196, R3 ;  /* 0x00000003c4037221 */ /* 0x000fe60000010000 */
[-C--:B------:R-:W-:Y:S04]  /*c260*/  HMMA.16816.F32.BF16 R36, R72, R92.reuse, R36 ;  /* 0x0000005c4824723c */ /* 0x080fe80000041824 */
[----:B------:R-:W3:Y:S01]  /*c270*/  MUFU.EX2 R99, R141 ;  /* 0x0000008d00637308 */ /* 0x000ee20000000800 */
[----:B------:R-:W-:Y:S03]  /*c280*/  FADD.FTZ R3, R122, R3 ;  /* 0x000000037a037221 */ /* 0x000fe60000010000 */
[C---:B------:R-:W-:Y:S04]  /*c290*/  HMMA.16816.F32.BF16 R40, R76.reuse, R92, R40 ;  /* 0x0000005c4c28723c */ /* 0x040fe80000041828 */
[----:B------:R-:W-:Y:S04]  /*c2a0*/  FADD.FTZ R3, R120, R3 ;  /* 0x0000000378037221 */ /* 0x000fe80000010000 */
[-C--:B------:R-:W-:Y:S04]  /*c2b0*/  HMMA.16816.F32.BF16 R44, R76, R94.reuse, R44 ;  /* 0x0000005e4c2c723c */ /* 0x080fe8000004182c */
[----:B------:R-:W-:Y:S04]  /*c2c0*/  FADD.FTZ R3, R121, R3 ;  /* 0x0000000379037221 */ /* 0x000fe80000010000 */
[C---:B------:R-:W-:Y:S01]  /*c2d0*/  HMMA.16816.F32.BF16 R48, R72.reuse, R94, R48 ;  /* 0x0000005e4830723c */ /* 0x040fe20000041830 */
[----:B------:R-:W4:Y:S03]  /*c2e0*/  LDSM.16.MT88.4 R92, [R226+0x1800] ;  /* 0x00180000e25c783b */ /* 0x000f260000004200 */
[----:B---3--:R-:W-:Y:S01]  /*c2f0*/  F2FP.BF16.PACK_AB R124, R98, R99 ;  /* 0x00000063627c723e */ /* 0x008fe200000010ff */
[----:B------:R-:W-:Y:S03]  /*c300*/  FADD.FTZ R3, R220, R3 ;  /* 0x00000003dc037221 */ /* 0x000fe60000010000 */
[-C--:B------:R-:W-:Y:S04]  /*c310*/  HMMA.16816.F32.BF16 R52, R72, R84.reuse, R52 ;  /* 0x000000544834723c */ /* 0x080fe80000041834 */
[----:B------:R-:W-:Y:S04]  /*c320*/  FADD.FTZ R3, R248, R3 ;  /* 0x00000003f8037221 */ /* 0x000fe80000010000 */
[C---:B------:R-:W-:Y:S04]  /*c330*/  HMMA.16816.F32.BF16 R56, R76.reuse, R84, R56 ;  /* 0x000000544c38723c */ /* 0x040fe80000041838 */
[----:B------:R-:W-:Y:S04]  /*c340*/  FADD.FTZ R3, R249, R3 ;  /* 0x00000003f9037221 */ /* 0x000fe80000010000 */
[-C--:B------:R-:W-:Y:S04]  /*c350*/  HMMA.16816.F32.BF16 R60, R76, R86.reuse, R60 ;  /* 0x000000564c3c723c */ /* 0x080fe8000004183c */
[----:B------:R-:W-:Y:S03]  /*c360*/  FADD.FTZ R3, R251, R3 ;  /* 0x00000003fb037221 */ /* 0x000fe60000010000 */
[----:B------:R-:W-:Y:S01]  /*c370*/  F2FP.BF16.PACK_AB R76, R199, R200 ;  /* 0x000000c8c74c723e */ /* 0x000fe200000010ff */
[----:B------:R-:W-:Y:S01]  /*c380*/  HMMA.16816.F32.BF16 R64, R72, R86, R64 ;  /* 0x000000564840723c */ /* 0x000fe20000041840 */
[----:B------:R-:W3:Y:S03]  /*c390*/  LDSM.16.MT88.4 R84, [R228+0x1800] ;  /* 0x00180000e454783b */ /* 0x000ee60000004200 */
[----:B------:R-:W-:Y:S01]  /*c3a0*/  F2FP.BF16.PACK_AB R78, R197, R198 ;  /* 0x000000c6c54e723e */ /* 0x000fe200000010ff */
[----:B------:R-:W-:Y:S01]  /*c3b0*/  FADD.FTZ R3, R99, R3 ;  /* 0x0000000363037221 */ /* 0x000fe20000010000 */
[----:B------:R-:W-:Y:S02]  /*c3c0*/  F2FP.BF16.PACK_AB R77, R135, R134 ;  /* 0x00000086874d723e */ /* 0x000fe400000010ff */
[----:B------:R-:W-:Y:S04]  /*c3d0*/  F2FP.BF16.PACK_AB R79, R193, R192 ;  /* 0x000000c0c14f723e */ /* 0x000fe800000010ff */
        /* <DEDUP_REMOVED lines=29> */
[----:B------:R-:W-:Y:S01]  /*c5b0*/  F2FP.BF16.PACK_AB R78, R121, R120 ;  /* 0x00000078794e723e */ /* 0x000fe200000010ff */
[-C--:B-1----:R-:W-:Y:S05]  /*c5c0*/  HMMA.16816.F32.BF16 R4, R72, R80.reuse, R4 ;  /* 0x000000504804723c */ /* 0x082fea0000041804 */
[----:B------:R-:W-:Y:S02]  /*c5d0*/  F2FP.BF16.PACK_AB R77, R252, R250 ;  /* 0x000000fafc4d723e */ /* 0x000fe400000010ff */
[----:B------:R-:W-:Y:S02]  /*c5e0*/  F2FP.BF16.PACK_AB R79, R109, R110 ;  /* 0x0000006e6d4f723e */ /* 0x000fe400000010ff */
[----:B------:R-:W-:Y:S03]  /*c5f0*/  MOV R121, R118 ;  /* 0x0000007600797202 */ /* 0x000fe60000000f00 */
[----:B------:R-:W-:Y:S02]  /*c600*/  MOV R120, R119 ;  /* 0x0000007700787202 */ /* 0x000fe40000000f00 */
[C---:B------:R-:W-:Y:S04]  /*c610*/  HMMA.16816.F32.BF16 R8, R76.reuse, R80, R8 ;  /* 0x000000504c08723c */ /* 0x040fe80000041808 */
[----:B------:R-:W-:Y:S04]  /*c620*/  MOV R122, R117 ;  /* 0x00000075007a7202 */ /* 0x000fe80000000f00 */
        /* <DEDUP_REMOVED lines=26> */
[----:B------:R-:W-:Y:S07]  /*c7d0*/  F2FP.BF16.PACK_AB R75, R100, R101 ;  /* 0x00000065644b723e */ /* 0x000fee00000010ff */
[C---:B------:R-:W-:Y:S01]  /*c7e0*/  HMMA.16816.F32.BF16 R8, R72.reuse, R80, R8 ;  /* 0x000000504808723c */ /* 0x040fe20000041808 */
[----:B------:R-:W1:Y:S07]  /*c7f0*/  MUFU.EX2 R80, R153 ;  /* 0x0000009900507308 */ /* 0x000e6e0000000800 */
[-C--:B------:R-:W-:Y:S03]  /*c800*/  HMMA.16816.F32.BF16 R12, R72, R82.reuse, R12 ;  /* 0x00000052480c723c */ /* 0x080fe6000004180c */
[----:B------:R-:W-:Y:S05]  /*c810*/  MUFU.EX2 R81, R148 ;  /* 0x0000009400517308 */ /* 0x000fea0000000800 */
[C---:B------:R-:W-:Y:S05]  /*c820*/  HMMA.16816.F32.BF16 R16, R76.reuse, R82, R16 ;  /* 0x000000524c10723c */ /* 0x040fea0000041810 */
[----:B------:R-:W5:Y:S03]  /*c830*/  MUFU.EX2 R83, R144 ;  /* 0x0000009000537308 */ /* 0x000f660000000800 */
[-C--:B--2---:R-:W-:Y:S04]  /*c840*/  HMMA.16816.F32.BF16 R20, R76, R88.reuse, R20 ;  /* 0x000000584c14723c */ /* 0x084fe80000041814 */
[----:B-1----:R-:W-:Y:S03]  /*c850*/  F2FP.BF16.PACK_AB R127, R71, R80 ;  /* 0x00000050477f723e */ /* 0x002fe600000010ff */
[----:B------:R-:W1:Y:S01]  /*c860*/  MUFU.EX2 R82, R149 ;  /* 0x0000009500527308 */ /* 0x000e620000000800 */
[C---:B------:R-:W-:Y:S08]  /*c870*/  HMMA.16816.F32.BF16 R24, R72.reuse, R88, R24 ;  /* 0x000000584818723c */ /* 0x040ff00000041818 */
[-C--:B------:R-:W-:Y:S04]  /*c880*/  HMMA.16816.F32.BF16 R28, R72, R90.reuse, R28 ;  /* 0x0000005a481c723c */ /* 0x080fe8000004181c */
[----:B-----5:R-:W-:Y:S04]  /*c890*/  F2FP.BF16.PACK_AB R126, R83, R97 ;  /* 0x00000061537e723e */ /* 0x020fe800000010ff */
[C---:B------:R-:W-:Y:S04]  /*c8a0*/  HMMA.16816.F32.BF16 R32, R76.reuse, R90, R32 ;  /* 0x0000005a4c20723c */ /* 0x040fe80000041820 */
[----:B-1----:R-:W-:Y:S04]  /*c8b0*/  F2FP.BF16.PACK_AB R125, R81, R82 ;  /* 0x00000052517d723e */ /* 0x002fe800000010ff */
[-C--:B----4-:R-:W-:Y:S08]  /*c8c0*/  HMMA.16816.F32.BF16 R36, R76, R92.reuse, R36 ;  /* 0x0000005c4c24723c */ /* 0x090ff00000041824 */
[C---:B------:R-:W-:Y:S08]  /*c8d0*/  HMMA.16816.F32.BF16 R40, R72.reuse, R92, R40 ;  /* 0x0000005c4828723c */ /* 0x040ff00000041828 */
[-C--:B------:R-:W-:Y:S08]  /*c8e0*/  HMMA.16816.F32.BF16 R44, R72, R94.reuse, R44 ;  /* 0x0000005e482c723c */ /* 0x080ff0000004182c */
[C---:B------:R-:W-:Y:S08]  /*c8f0*/  HMMA.16816.F32.BF16 R48, R76.reuse, R94, R48 ;  /* 0x0000005e4c30723c */ /* 0x040ff00000041830 */
[-C--:B---3--:R-:W-:Y:S08]  /*c900*/  HMMA.16816.F32.BF16 R52, R76, R84.reuse, R52 ;  /* 0x000000544c34723c */ /* 0x088ff00000041834 */
[C---:B------:R-:W-:Y:S08]  /*c910*/  HMMA.16816.F32.BF16 R56, R72.reuse, R84, R56 ;  /* 0x000000544838723c */ /* 0x040ff00000041838 */
[-C--:B------:R-:W-:Y:S01]  /*c920*/  HMMA.16816.F32.BF16 R60, R72, R86.reuse, R60 ;  /* 0x00000056483c723c */ /* 0x080fe2000004183c */
[----:B------:R-:W2:Y:S04]  /*c930*/  LDL R72, [R1+0x8] ;  /* 0x0000080001487983 */ /* 0x000ea80000100800 */
[----:B------:R1:W-:Y:S03]  /*c940*/  STL [R1], R0 ;  /* 0x0000000001007387 */ /* 0x0003e60000100800 */
[----:B------:R-:W-:Y:S08]  /*c950*/  HMMA.16816.F32.BF16 R64, R76, R86, R64 ;  /* 0x000000564c40723c */ /* 0x000ff00000041840 */
[-C--:B------:R-:W-:Y:S01]  /*c960*/  HMMA.16816.F32.BF16 R156, R184, R160.reuse, R4 ;  /* 0x000000a0b89c723c */ /* 0x080fe20000041804 */
[----:B------:R-:W3:Y:S07]  /*c970*/  LDSM.16.MT88.4 R4, [R228+0x3000] ;  /* 0x00300000e404783b */ /* 0x000eee0000004200 */
[C---:B------:R-:W-:Y:S04]  /*c980*/  HMMA.16816.F32.BF16 R152, R124.reuse, R160, R8 ;  /* 0x000000a07c98723c */ /* 0x040fe80000041808 */
        /* <DEDUP_REMOVED lines=34> */
[-C--:B---3--:R-:W-:Y:S03]  /*cbb0*/  HMMA.16816.F32.BF16 R180, R184, R4.reuse, R52 ;  /* 0x00000004b8b4723c */ /* 0x088fe60000041834 */
        /* <DEDUP_REMOVED lines=20> */
[----:B------:R1:W-:Y:S03]  /*cd00*/  STL [R1+0xc], R2 ;  /* 0x00000c0201007387 */ /* 0x0003e60000100800 */
[----:B------:R-:W-:Y:S01]  /*cd10*/  FADD.FTZ R248, R102, R4 ;  /* 0x0000000466f87221 */ /* 0x000fe20000010000 */
[----:B------:R1:W-:Y:S01]  /*cd20*/  STL [R1+0x10], R0 ;  /* 0x0000100001007387 */ /* 0x0003e20000100800 */
[C---:B--2---:R-:W-:Y:S02]  /*cd30*/  ISETP.GT.AND P0, PT, R245.reuse, R72, PT ;  /* 0x00000048f500720c */ /* 0x044fe40003f04270 */
[----:B------:R-:W-:Y:S11]  /*cd40*/  IADD3 R245, R245, -0x1, RZ ;  /* 0xfffffffff5f57810 */ /* 0x000ff60007ffe0ff */
[----:B-1----:R-:W-:-:S05]  /*cd50*/  @P0 BRA `(.L_x_3259) ;  /* 0xffffac4000000947 */ /* 0x002fca000383ffff */
.L_x_3248:
[----:B-1----:R-:W2:Y:S02]  /*cd60*/  LDL R0, [R1+0x18] ;  /* 0x0000180001007983 */ /* 0x002ea40000100800 */
[----:B--2---:R-:W-:-:S13]  /*cd70*/  ISETP.GE.AND P0, PT, R245, R0, PT ;  /* 0x00000000f500720c */ /* 0x004fda0003f06270 */
[----:B------:R-:W-:Y:S05]  /*cd80*/  @!P0 BRA `(.L_x_3260) ;  /* 0x000043d000008947 */ /* 0x000fea0003800000 */
[----:B------:R-:W-:Y:S01]  /*cd90*/  IMAD.MOV.U32 R121, RZ, RZ, R118 ;  /* 0x000000ffff797224 */ /* 0x000fe200078e0076 */
[----:B------:R-:W-:Y:S01]  /*cda0*/  MOV R123, R68 ;  /* 0x00000044007b7202 */ /* 0x000fe20000000f00 */
[----:B------:R-:W-:Y:S01]  /*cdb0*/  IMAD.MOV.U32 R120, RZ, RZ, R119 ;  /* 0x000000ffff787224 */ /* 0x000fe200078e0077 */
[----:B------:R-:W-:Y:S02]  /*cdc0*/  MOV R122, R117 ;  /* 0x00000075007a7202 */ /* 0x000fe40000000f00 */
.L_x_3267:
        /* <DEDUP_REMOVED lines=41> */
.L_x_3308:
[-C--:B------:R-:W-:Y:S01]  /*d060*/  HMMA.16816.F32.BF16 R4, R112, R16.reuse, RZ ;  /* 0x000000107004723c */ /* 0x080fe200000418ff */
[----:B------:R-:W3:Y:S01]  /*d070*/  LDL R247, [R1+0x18] ;  /* 0x0000180001f77983 */ /* 0x000ee20000100800 */
[----:B------:R-:W-:Y:S03]  /*d080*/  BSSY B0, `(.L_x_3262) ;  /* 0x00000f9000007945 */ /* 0x000fe60003800000 */
[----:B------:R-:W4:Y:S03]  /*d090*/  SHFL.IDX PT, R84, R0, RZ, 0x181f ;  /* 0x00181fff00547589 */ /* 0x000f2600000e0000 */
[C---:B------:R-:W-:Y:S05]  /*d0a0*/  HMMA.16816.F32.BF16 R8, R108.reuse, R16, RZ ;  /* 0x000000106c08723c */ /* 0x040fea00000418ff */
[----:B------:R-:W5:Y:S03]  /*d0b0*/  SHFL.IDX PT, R2, R0, 0x1, 0x181f ;  /* 0x00381f0000027f89 */ /* 0x000f6600000e0000 */
[-C--:B------:R-:W-:Y:S05]  /*d0c0*/  HMMA.16816.F32.BF16 R12, R108, R18.reuse, RZ ;  /* 0x000000126c0c723c */ /* 0x080fea00000418ff */
[----:B------:R-:W-:Y:S03]  /*d0d0*/  SHFL.IDX PT, R3, R88, 0x1, 0x181f ;  /* 0x00381f0058037f89 */ /* 0x000fe600000e0000 */
[C---:B------:R-:W-:Y:S05]  /*d0e0*/  HMMA.16816.F32.BF16 R16, R112.reuse, R18, RZ ;  /* 0x000000127010723c */ /* 0x040fea00000418ff */
[----:B------:R-:W1:Y:S03]  /*d0f0*/  SHFL.IDX PT, R90, R0, 0x2, 0x181f ;  /* 0x00581f00005a7f89 */ /* 0x000e6600000e0000 */
[-C--:B------:R-:W-:Y:S05]  /*d100*/  HMMA.16816.F32.BF16 R20, R112, R32.reuse, RZ ;  /* 0x000000207014723c */ /* 0x080fea00000418ff */
[----:B------:R-:W-:Y:S03]  /*d110*/  SHFL.IDX PT, R86, R88, 0x2, 0x181f ;  /* 0x00581f0058567f89 */ /* 0x000fe600000e0000 */
        /* <DEDUP_REMOVED lines=11> */
[----:B------:R-:W1:Y:S03]  /*d1d0*/  SHFL.IDX PT, R93, R88, 0x4, 0x181f ;  /* 0x00981f00585d7f89 */ /* 0x000e6600000e0000 */
[C---:B------:R-:W-:Y:S05]  /*d1e0*/  HMMA.16816.F32.BF16 R48, R112.reuse, R50, RZ ;  /* 0x000000327030723c */ /* 0x040fea00000418ff */
[----:B------:R-:W1:Y:S03]  /*d1f0*/  SHFL.IDX PT, R101, R88, 0x5, 0x181f ;  /* 0x00b81f0058657f89 */ /* 0x000e6600000e0000 */
[-C--:B------:R-:W-:Y:S08]  /*d200*/  HMMA.16816.F32.BF16 R52, R112, R64.reuse, RZ ;  /* 0x000000407034723c */ /* 0x080ff000000418ff */
[C---:B------:R-:W-:Y:S08]  /*d210*/  HMMA.16816.F32.BF16 R56, R108.reuse, R64, RZ ;  /* 0x000000406c38723c */ /* 0x040ff000000418ff */
[-C--:B------:R-:W-:Y:S08]  /*d220*/  HMMA.16816.F32.BF16 R60, R108, R66.reuse, RZ ;  /* 0x000000426c3c723c */ /* 0x080ff000000418ff */
[C---:B------:R-:W-:Y:S08]  /*d230*/  HMMA.16816.F32.BF16 R64, R112.reuse, R66, RZ ;  /* 0x000000427040723c */ /* 0x040ff000000418ff */
[-C--:B------:R-:W-:Y:S08]  /*d240*/  HMMA.16816.F32.BF16 R68, R112, R80.reuse, RZ ;  /* 0x000000507044723c */ /* 0x080ff000000418ff */
[C---:B------:R-:W-:Y:S08]  /*d250*/  HMMA.16816.F32.BF16 R72, R108.reuse, R80, RZ ;  /* 0x000000506c48723c */ /* 0x040ff000000418ff */
[-C--:B------:R-:W-:Y:S08]  /*d260*/  HMMA.16816.F32.BF16 R76, R108, R82.reuse, RZ ;  /* 0x000000526c4c723c */ /* 0x080ff000000418ff */
[C---:B------:R-:W-:Y:S04]  /*d270*/  HMMA.16816.F32.BF16 R80, R112.reuse, R82, RZ ;  /* 0x000000527050723c */ /* 0x040fe800000418ff */
[-C--:B----4-:R-:W-:Y:S02]  /*d280*/  IADD3 R84, P2, R84, R104.reuse, RZ ;  /* 0x0000006854547210 */ /* 0x090fe40007f5e0ff */
[-C--:B-----5:R-:W-:Y:S02]  /*d290*/  IADD3 R2, P0, R2, R104.reuse, RZ ;  /* 0x0000006802027210 */ /* 0x0a0fe40007f1e0ff */
[-C--:B-1----:R-:W-:Y:S01]  /*d2a0*/  IADD3 R90, P6, R90, R104.reuse, RZ ;  /* 0x000000685a5a7210 */ /* 0x082fe20007fde0ff */
[--C-:B--2---:R-:W-:Y:S03]  /*d2b0*/  IMAD.X R85, R85, 0x1, R100.reuse, P2 ;  /* 0x0000000155557824 */ /* 0x104fe600010e0664 */
[--C-:B------:R-:W-:Y:S01]  /*d2c0*/  IMAD.X R3, R3, 0x1, R100.reuse, P0 ;  /* 0x0000000103037824 */ /* 0x100fe200000e0664 */
[-C--:B------:R-:W-:Y:S01]  /*d2d0*/  IADD3 R94, P5, R94, R104.reuse, RZ ;  /* 0x000000685e5e7210 */ /* 0x080fe20007fbe0ff */
[----:B------:R1:W-:Y:S01]  /*d2e0*/  LDGSTS.E.BYPASS.LTC128B.128 [R242+0x100], [R84.64], !P3 ;  /* 0x0010000054f27fae */ /* 0x0003e2000d901d48 */
[--C-:B------:R-:W-:Y:S01]  /*d2f0*/  IMAD.X R91, R86, 0x1, R100.reuse, P6 ;  /* 0x00000001565b7824 */ /* 0x100fe200030e0664 */
[-C--:B------:R-:W-:Y:S02]  /*d300*/  IADD3 R92, P4, R92, R104.reuse, RZ ;  /* 0x000000685c5c7210 */ /* 0x080fe40007f9e0ff */
[--C-:B------:R-:W-:Y:S01]  /*d310*/  IMAD.X R95, R89, 0x1, R100.reuse, P5 ;  /* 0x00000001595f7824 */ /* 0x100fe200028e0664 */
[-C--:B------:R-:W-:Y:S02]  /*d320*/  IADD3 R102, P2, R102, R104.reuse, RZ ;  /* 0x0000006866667210 */ /* 0x080fe40007f5e0ff */
[----:B------:R-:W-:Y:S01]  /*d330*/  IADD3 R104, P0, R0, R104, RZ ;  /* 0x0000006800687210 */ /* 0x000fe20007f1e0ff */
[----:B------:R2:W-:Y:S01]  /*d340*/  LDGSTS.E.BYPASS.LTC128B.128 [R242+0x900], [R2.64], !P3 ;  /* 0x0090000002f27fae */ /* 0x0005e2000d901d48 */
[--C-:B------:R-:W-:Y:S02]  /*d350*/  IMAD.X R93, R93, 0x1, R100.reuse, P4 ;  /* 0x000000015d5d7824 */ /* 0x100fe400020e0664 */
[--C-:B------:R-:W-:Y:S05]  /*d360*/  IMAD.X R103, R101, 0x1, R100.reuse, P2 ;  /* 0x0000000165677824 */ /* 0x100fea00010e0664 */
[----:B------:R4:W-:Y:S08]  /*d370*/  LDGSTS.E.BYPASS.LTC128B.128 [R242+0x1100], [R90.64], !P3 ;  /* 0x011000005af27fae */ /* 0x0009f0000d901d48 */
[----:B------:R5:W-:Y:S01]  /*d380*/  LDGSTS.E.BYPASS.LTC128B.128 [R242+0x1900], [R94.64], !P3 ;  /* 0x019000005ef27fae */ /* 0x000be2000d901d48 */
[-C--:B-1----:R-:W-:Y:S07]  /*d390*/  HMMA.16816.F32.BF16 R84, R112, R96.reuse, RZ ;  /* 0x000000607054723c */ /* 0x082fee00000418ff */
[----:B------:R4:W1:Y:S08]  /*d3a0*/  SHFL.IDX PT, R0, R88, 0x6, 0x181f ;  /* 0x00d81f0058007f89 */ /* 0x00087000000e0000 */
[----:B------:R5:W-:Y:S08]  /*d3b0*/  LDGSTS.E.BYPASS.LTC128B.128 [R242+0x2100], [R92.64], !P3 ;  /* 0x021000005cf27fae */ /* 0x000bf0000d901d48 */
[----:B------:R2:W-:Y:S01]  /*d3c0*/  LDGSTS.E.BYPASS.LTC128B.128 [R242+0x2900], [R102.64], !P3 ;  /* 0x0290000066f27fae */ /* 0x0005e2000d901d48 */
[C---:B----4-:R-:W-:Y:S02]  /*d3d0*/  HMMA.16816.F32.BF16 R88, R108.reuse, R96, RZ ;  /* 0x000000606c58723c */ /* 0x050fe400000418ff */
[----:B-1----:R-:W-:Y:S05]  /*d3e0*/  IMAD.X R105, R0, 0x1, R100, P0 ;  /* 0x0000000100697824 */ /* 0x002fea00000e0664 */
[----:B------:R1:W-:Y:S01]  /*d3f0*/  LDGSTS.E.BYPASS.LTC128B.128 [R242+0x3100], [R104.64], !P3 ;  /* 0x0310000068f27fae */ /* 0x0003e2000d901d48 */
[-C--:B-----5:R-:W-:Y:S07]  /*d400*/  HMMA.16816.F32.BF16 R92, R108, R98.reuse, RZ ;  /* 0x000000626c5c723c */ /* 0x0a0fee00000418ff */
[----:B------:R-:W0:Y:S01]  /*d410*/  LDGDEPBAR ;  /* 0x00000000000079af */ /* 0x000e220000000000 */
[C---:B------:R-:W-:Y:S08]  /*d420*/  HMMA.16816.F32.BF16 R96, R112.reuse, R98, RZ ;  /* 0x000000627060723c */ /* 0x040ff000000418ff */
[-C--:B--2---:R-:W-:Y:S08]  /*d430*/  HMMA.16816.F32.BF16 R100, R112, R116.reuse, RZ ;  /* 0x000000747064723c */ /* 0x084ff000000418ff */
[C---:B-1----:R-:W-:Y:S08]  /*d440*/  HMMA.16816.F32.BF16 R104, R108.reuse, R116, RZ ;  /* 0x000000746c68723c */ /* 0x042ff000000418ff */
[-C--:B------:R-:W-:Y:S08]  /*d450*/  HMMA.16816.F32.BF16 R108, R108, R118.reuse, RZ ;  /* 0x000000766c6c723c */ /* 0x080ff000000418ff */
[----:B------:R-:W-:Y:S01]  /*d460*/  HMMA.16816.F32.BF16 R112, R112, R118, RZ ;  /* 0x000000767070723c */ /* 0x000fe200000418ff */
[----:B------:R-:W-:Y:S07]  /*d470*/  LDSM.16.M88.4 R116, [R232] ;  /* 0x00000000e874783b */ /* 0x000fee0000000200 */
[-C--:B------:R-:W-:Y:S08]  /*d480*/  HMMA.16816.F32.BF16 R4, R188, R192.reuse, R4 ;  /* 0x000000c0bc04723c */ /* 0x080ff00000041804 */
[C---:B------:R-:W-:Y:S08]  /*d490*/  HMMA.16816.F32.BF16 R8, R196.reuse, R192, R8 ;  /* 0x000000c0c408723c */ /* 0x040ff00000041808 */
[-C--:B------:R-:W-:Y:S03]  /*d4a0*/  HMMA.16816.F32.BF16 R12, R196, R194.reuse, R12 ;  /* 0x000000c2c40c723c */ /* 0x080fe6000004180c */
[----:B---3--:R-:W-:Y:S05]  /*d4b0*/  ISETP.GT.AND P0, PT, R245, R247, PT ;  /* 0x000000f7f500720c */ /* 0x008fea0003f04270 */
        /* <DEDUP_REMOVED lines=72> */
[C---:B---3--:R-:W-:Y:S01]  /*d940*/  HMMA.16816.F32.BF16 R8, R196.reuse, R208, R8 ;  /* 0x000000d0c408723c */ /* 0x048fe20000041808 */
[----:B------:R-:W-:Y:S07]  /*d950*/  BAR.SYNC.DEFER_BLOCKING 0x0 ;  /* 0x0000000000007b1d */ /* 0x000fee0000010000 */
        /* <DEDUP_REMOVED lines=67> */
.L_x_3309:
        /* <DEDUP_REMOVED lines=34> */
.L_x_3310:
[----:B--2-4-:R-:W-:Y:S04]  /*dfb0*/  IADD3 R2, P0, R116, R119, RZ ;  /* 0x0000007774027210 */ /* 0x014fe80007f1e0ff */
[----:B-1----:R-:W-:Y:S05]  /*dfc0*/  IADD3.X R3, R0, R117, RZ, P0, !PT ;  /* 0x0000007500037210 */ /* 0x002fea00007fe4ff */
[----:B------:R-:W-:Y:S01]  /*dfd0*/  @!PT LDS RZ, [RZ] ;  /* 0x00000000fffff984 */ /* 0x000fe20000000800 */
[----:B------:R-:W-:Y:S01]  /*dfe0*/  @!PT LDS RZ, [RZ] ;  /* 0x00000000fffff984 */ /* 0x000fe20000000800 */
[----:B------:R-:W-:Y:S01]  /*dff0*/  @!PT LDS RZ, [RZ] ;  /* 0x00000000fffff984 */ /* 0x000fe20000000800 */
[----:B------:R1:W-:Y:S04]  /*e000*/  LDGSTS.E.BYPASS.LTC128B.128 [R242+0x6900], [R2.64], !P3 ;  /* 0x0690000002f27fae */ /* 0x0003e8000d901d48 */
.L_x_3263:
[----:B------:R-:W-:Y:S05]  /*e010*/  BSYNC B0 ;  /* 0x0000000000007941 */ /* 0x000fea0003800000 */
.L_x_3262:
        /* <DEDUP_REMOVED lines=115> */
[----:B-1----:R-:W-:Y:S02]  /*e750*/  FMNMX.FTZ R116, R116, R0, !PT ;  /* 0x0000000074747209 */ /* 0x002fe40007810000 */
[----:B------:R-:W1:Y:S04]  /*e760*/  SHFL.BFLY PT, R0, R118, 0x2, 0x1f ;  /* 0x0c401f0076007f89 */ /* 0x000e6800000e0000 */
[----:B------:R-:W2:Y:S01]  /*e770*/  SHFL.BFLY PT, R119, R116, 0x1, 0x1f ;  /* 0x0c201f0074777f89 */ /* 0x000ea200000e0000 */
[----:B-1----:R-:W-:Y:S02]  /*e780*/  FMNMX.FTZ R118, R118, R0, !PT ;  /* 0x0000000076767209 */ /* 0x002fe40007810000 */
[----:B--2---:R-:W-:Y:S03]  /*e790*/  FMNMX.FTZ R119, R116, R119, !PT ;  /* 0x0000007774777209 */ /* 0x004fe60007810000 */
[----:B------:R-:W1:Y:S04]  /*e7a0*/  SHFL.BFLY PT, R0, R118, 0x1, 0x1f ;  /* 0x0c201f0076007f89 */ /* 0x000e6800000e0000 */
[----:B------:R-:W2:Y:S01]  /*e7b0*/  SHFL.BFLY PT, R116, R188, 0x2, 0x1f ;  /* 0x0c401f00bc747f89 */ /* 0x000ea200000e0000 */
[----:B-1----:R-:W-:Y:S03]  /*e7c0*/  FMNMX.FTZ R118, R118, R0, !PT ;  /* 0x0000000076767209 */ /* 0x002fe60007810000 */
[----:B------:R-:W1:Y:S01]  /*e7d0*/  SHFL.BFLY PT, R0, R117, 0x2, 0x1f ;  /* 0x0c401f0075007f89 */ /* 0x000e6200000e0000 */
[----:B--2---:R-:W-:Y:S02]  /*e7e0*/  FMNMX.FTZ R116, R188, R116, !PT ;  /* 0x00000074bc747209 */ /* 0x004fe40007810000 */
[----:B-1----:R-:W-:Y:S05]  /*e7f0*/  FMNMX.FTZ R117, R117, R0, !PT ;  /* 0x0000000075757209 */ /* 0x002fea0007810000 */
[----:B------:R-:W1:Y:S02]  /*e800*/  SHFL.BFLY PT, R0, R117, 0x1, 0x1f ;  /* 0x0c201f0075007f89 */ /* 0x000e6400000e0000 */
[----:B-1----:R-:W-:Y:S02]  /*e810*/  FMNMX.FTZ R117, R117, R0, !PT ;  /* 0x0000000075757209 */ /* 0x002fe40007810000 */
[----:B------:R1:W2:Y:S04]  /*e820*/  SHFL.BFLY PT, R0, R116, 0x1, 0x1f ;  /* 0x0c201f0074007f89 */ /* 0x0002a800000e0000 */
.L_x_3311:
[----:B------:R-:W3:Y:S01]  /*e830*/  LDL.LU R188, [R1] ;  /* 0x0000000001bc7983 */ /* 0x000ee20000300800 */
[C---:B------:R-:W-:Y:S01]  /*e840*/  FMUL.FTZ R2, R119.reuse, c[0x0][0x2d0] ;  /* 0x0000b40077027a20 */ /* 0x040fe20000410000 */
[----:B-12---:R-:W-:Y:S01]  /*e850*/  FMNMX.FTZ R116, R0, R116, !PT ;  /* 0x0000007400747209 */ /* 0x006fe20007810000 */
[----:B------:R-:W-:Y:S01]  /*e860*/  FADD.FTZ R0, -R119, R120 ;  /* 0x0000007877007221 */ /* 0x000fe20000010100 */
[----:B------:R-:W-:Y:S01]  /*e870*/  WARPSYNC 0xffffffff ;  /* 0xffffffff00007948 */ /* 0x000fe20003800000 */
        /* <DEDUP_REMOVED lines=35> */
[----:B------:R-:W-:Y:S04]  /*eab0*/  FMUL.FTZ R2, R118, c[0x0][0x2d0] ;  /* 0x0000b40076027a20 */ /* 0x000fe80000410000 */
[--C-:B------:R-:W-:Y:S02]  /*eac0*/  FFMA.FTZ R20, R18, c[0x0][0x2d0], -R2.reuse ;  /* 0x0000b40012147a23 */ /* 0x100fe40000010802 */
[--C-:B------:R-:W-:Y:S01]  /*ead0*/  FFMA.FTZ R52, R115, c[0x0][0x2d0], -R2.reuse ;  /* 0x0000b40073347a23 */ /* 0x100fe20000010802 */
[----:B------:R-:W-:Y:S01]  /*eae0*/  MUFU.EX2 R205, R205 ;  /* 0x000000cd00cd7308 */ /* 0x000fe20000000800 */
[--C-:B------:R-:W-:Y:S02]  /*eaf0*/  FFMA.FTZ R19, R19, c[0x0][0x2d0], -R2.reuse ;  /* 0x0000b40013137a23 */ /* 0x100fe40000010802 */
[--C-:B------:R-:W-:Y:S01]  /*eb00*/  FFMA.FTZ R112, R22, c[0x0][0x2d0], -R2.reuse ;  /* 0x0000b40016707a23 */ /* 0x100fe20000010802 */
[----:B------:R-:W-:Y:S01]  /*eb10*/  MOV R22, R3 ;  /* 0x0000000300167202 */ /* 0x000fe20000000f00 */
        /* <DEDUP_REMOVED lines=26> */
[----:B------:R-:W2:Y:S10]  /*ecc0*/  MUFU.EX2 R7, R7 ;  /* 0x0000000700077308 */ /* 0x000eb40000000800 */
        /* <DEDUP_REMOVED lines=25> */
[C---:B-1----:R-:W-:Y:S01]  /*ee60*/  F2FP.BF16.PACK_AB R68, R5.reuse, R4 ;  /* 0x000000040544723e */ /* 0x042fe200000010ff */
[----:B------:R-:W-:Y:S01]  /*ee70*/  FFMA.FTZ R188, R54, c[0x0][0x2d0], -R2 ;  /* 0x0000b40036bc7a23 */ /* 0x000fe20000010802 */
[----:B------:R-:W-:Y:S01]  /*ee80*/  MOV R54, R197 ;  /* 0x000000c500367202 */ /* 0x000fe20000000f00 */
[----:B------:R-:W-:Y:S01]  /*ee90*/  FADD.FTZ R32, R5, R0 ;  /* 0x0000000005207221 */ /* 0x000fe20000010000 */
[----:B--2---:R-:W-:Y:S01]  /*eea0*/  F2FP.BF16.PACK_AB R69, R7, R6 ;  /* 0x000000060745723e */ /* 0x004fe200000010ff */
[----:B------:R-:W-:Y:S02]  /*eeb0*/  FADD.FTZ R0, -R118, R121 ;  /* 0x0000007976007221 */ /* 0x000fe40000010100 */
[--C-:B------:R-:W-:Y:S01]  /*eec0*/  FFMA.FTZ R121, R55, c[0x0][0x2d0], -R2.reuse ;  /* 0x0000b40037797a23 */ /* 0x100fe20000010802 */
[----:B------:R-:W-:Y:S01]  /*eed0*/  MUFU.EX2 R188, R188 ;  /* 0x000000bc00bc7308 */ /* 0x000fe20000000800 */
[----:B------:R-:W-:Y:S02]  /*eee0*/  FFMA.FTZ R197, R67, c[0x0][0x2d0], -R2 ;  /* 0x0000b40043c57a23 */ /* 0x000fe40000010802 */
[----:B------:R-:W-:Y:S02]  /*eef0*/  FMUL.FTZ R2, R117, c[0x0][0x2d0] ;  /* 0x0000b40075027a20 */ /* 0x000fe40000410000 */
[----:B------:R-:W-:Y:S02]  /*ef00*/  FADD.FTZ R5, R120, R32 ;  /* 0x0000002078057221 */ /* 0x000fe40000010000 */
[--C-:B------:R-:W-:Y:S02]  /*ef10*/  FFMA.FTZ R18, R12, c[0x0][0x2d0], -R2.reuse ;  /* 0x0000b4000c127a23 */ /* 0x100fe40000010802 */
[----:B------:R-:W2:Y:S01]  /*ef20*/  LDL.LU R12, [R1+0xc] ;  /* 0x00000c00010c7983 */ /* 0x000ea20000300800 */
[C---:B------:R-:W-:Y:S01]  /*ef30*/  FADD.FTZ R64, R70.reuse, R5 ;  /* 0x0000000546407221 */ /* 0x040fe20000010000 */
[----:B------:R-:W-:Y:S01]  /*ef40*/  F2FP.BF16.PACK_AB R70, R70, R120 ;  /* 0x000000784646723e */ /* 0x000fe200000010ff */
[----:B------:R-:W-:Y:S01]  /*ef50*/  FMUL.FTZ R0, R0, c[0x0][0x2d0] ;  /* 0x0000b40000007a20 */ /* 0x000fe20000410000 */
[----:B------:R-:W3:Y:S01]  /*ef60*/  LDL.LU R5, [R1+0x10] ;  /* 0x0000100001057983 */ /* 0x000ee20000300800 */
        /* <DEDUP_REMOVED lines=22> */
[----:B-1----:R-:W-:Y:S02]  /*f0d0*/  FFMA.FTZ R0, R3, R248, R6 ;  /* 0x000000f803007223 */ /* 0x002fe40000010006 */
[----:B------:R-:W-:Y:S02]  /*f0e0*/  FFMA.FTZ R96, R40, c[0x0][0x2d0], -R2 ;  /* 0x0000b40028607a23 */ /* 0x000fe40000010802 */
[----:B------:R-:W-:Y:S01]  /*f0f0*/  FADD.FTZ R33, R7, R0 ;  /* 0x0000000007217221 */ /* 0x000fe20000010000 */
[----:B------:R-:W-:Y:S01]  /*f100*/  MUFU.EX2 R120, R98 ;  /* 0x0000006200787308 */ /* 0x000fe20000000800 */
[----:B------:R-:W-:Y:S02]  /*f110*/  FADD.FTZ R0, -R117, R122 ;  /* 0x0000007a75007221 */ /* 0x000fe40000010100 */
[--C-:B------:R-:W-:Y:S02]  /*f120*/  FFMA.FTZ R122, R76, c[0x0][0x2d0], -R2.reuse ;  /* 0x0000b4004c7a7a23 */ /* 0x100fe40000010802 */
[----:B------:R-:W-:Y:S02]  /*f130*/  FMUL.FTZ R0, R0, c[0x0][0x2d0] ;  /* 0x0000b40000007a20 */ /* 0x000fe40000410000 */
        /* <DEDUP_REMOVED lines=9> */
[----:B------:R-:W-:Y:S02]  /*f1d0*/  FMUL.FTZ R4, R116, c[0x0][0x2d0] ;  /* 0x0000b40074047a20 */ /* 0x000fe40000410000 */
[----:B------:R-:W-:Y:S02]  /*f1e0*/  FMUL.FTZ R32, R65, R168 ;  /* 0x000000a841207220 */ /* 0x000fe40000410000 */
[--C-:B------:R-:W-:Y:S02]  /*f1f0*/  FFMA.FTZ R89, R27, c[0x0][0x2d0], -R4.reuse ;  /* 0x0000b4001b597a23 */ /* 0x100fe40000010804 */
[--C-:B------:R-:W-:Y:S02]  /*f200*/  FFMA.FTZ R37, R74, c[0x0][0x2d0], -R4.reuse ;  /* 0x0000b4004a257a23 */ /* 0x100fe40000010804 */
[--C-:B------:R-:W-:Y:S01]  /*f210*/  FFMA.FTZ R78, R78, c[0x0][0x2d0], -R4.reuse ;  /* 0x0000b4004e4e7a23 */ /* 0x100fe20000010804 */
[----:B------:R1:W4:Y:S01]  /*f220*/  MUFU.EX2 R2, R0 ;  /* 0x0000000000027308 */ /* 0x0003220000000800 */
        /* <DEDUP_REMOVED lines=14> */
[----:B-1----:R-:W-:Y:S02]  /*f310*/  FADD.FTZ R0, -R116, R123 ;  /* 0x0000007b74007221 */ /* 0x002fe40000010100 */
[----:B----4-:R-:W-:Y:S01]  /*f320*/  FMUL.FTZ R29, R2, R141 ;  /* 0x0000008d021d7220 */ /* 0x010fe20000410000 */
[----:B------:R-:W-:Y:S01]  /*f330*/  MOV R141, R71 ;  /* 0x00000047008d7202 */ /* 0x000fe20000000f00 */
[----:B------:R-:W-:Y:S01]  /*f340*/  FMUL.FTZ R0, R0, c[0x0][0x2d0] ;  /* 0x0000b40000007a20 */ /* 0x000fe20000410000 */
[----:B------:R-:W1:Y:S01]  /*f350*/  MUFU.EX2 R71, R20 ;  /* 0x0000001400477308 */ /* 0x000e620000000800 */
[--C-:B------:R-:W-:Y:S02]  /*f360*/  FFMA.FTZ R7, R14, c[0x0][0x2d0], -R4.reuse ;  /* 0x0000b4000e077a23 */ /* 0x100fe40000010804 */
[--C-:B------:R-:W-:Y:S02]  /*f370*/  FFMA.FTZ R6, R15, c[0x0][0x2d0], -R4.reuse ;  /* 0x0000b4000f067a23 */ /* 0x100fe40000010804 */
[--C-:B------:R-:W-:Y:S02]  /*f380*/  FFMA.FTZ R67, R30, c[0x0][0x2d0], -R4.reuse ;  /* 0x0000b4001e437a23 */ /* 0x100fe40000010804 */
[--C-:B------:R-:W-:Y:S02]  /*f390*/  FFMA.FTZ R66, R31, c[0x0][0x2d0], -R4.reuse ;  /* 0x0000b4001f427a23 */ /* 0x100fe40000010804 */
[--C-:B------:R-:W-:Y:S01]  /*f3a0*/  FFMA.FTZ R104, R42, c[0x0][0x2d0], -R4.reuse ;  /* 0x0000b4002a687a23 */ /* 0x100fe20000010804 */
[----:B------:R-:W4:Y:S01]  /*f3b0*/  MUFU.EX2 R0, R0 ;  /* 0x0000000000007308 */ /* 0x000f220000000800 */
[--C-:B------:R-:W-:Y:S02]  /*f3c0*/  FFMA.FTZ R105, R43, c[0x0][0x2d0], -R4.reuse ;  /* 0x0000b4002b697a23 */ /* 0x100fe40000010804 */
[--C-:B------:R-:W-:Y:S01]  /*f3d0*/  FFMA.FTZ R108, R46, c[0x0][0x2d0], -R4.reuse ;  /* 0x0000b4002e6c7a23 */ /* 0x100fe20000010804 */
[----:B-----5:R-:W-:Y:S01]  /*f3e0*/  F2FP.BF16.PACK_AB R74, R107, R94 ;  /* 0x0000005e6b4a723e */ /* 0x020fe200000010ff */
[--C-:B------:R-:W-:Y:S02]  /*f3f0*/  FFMA.FTZ R109, R47, c[0x0][0x2d0], -R4.reuse ;  /* 0x0000b4002f6d7a23 */ /* 0x100fe40000010804 */
[--C-:B------:R-:W-:Y:S02]  /*f400*/  FFMA.FTZ R220, R58, c[0x0][0x2d0], -R4.reuse ;  /* 0x0000b4003adc7a23 */ /* 0x100fe40000010804 */
[--C-:B------:R-:W-:Y:S01]  /*f410*/  FFMA.FTZ R222, R59, c[0x0][0x2d0], -R4.reuse ;  /* 0x0000b4003bde7a23 */ /* 0x100fe20000010804 */
[----:B------:R-:W-:Y:S01]  /*f420*/  MUFU.EX2 R73, R10 ;  /* 0x0000000a00497308 */ /* 0x000fe20000000800 */
[--C-:B------:R-:W-:Y:S02]  /*f430*/  FFMA.FTZ R123, R62, c[0x0][0x2d0], -R4.reuse ;  /* 0x0000b4003e7b7a23 */ /* 0x100fe40000010804 */
[--C-:B------:R-:W-:Y:S02]  /*f440*/  FFMA.FTZ R248, R63, c[0x0][0x2d0], -R4.reuse ;  /* 0x0000b4003ff87a23 */ /* 0x100fe40000010804 */
[----:B------:R-:W-:Y:S02]  /*f450*/  FFMA.FTZ R95, R95, c[0x0][0x2d0], -R4 ;  /* 0x0000b4005f5f7a23 */ /* 0x000fe40000010804 */
[C---:B------:R-:W-:Y:S01]  /*f460*/  FMUL.FTZ R28, R2.reuse, R140 ;  /* 0x0000008c021c7220 */ /* 0x040fe20000410000 */
[----:B------:R-:W-:Y:S01]  /*f470*/  MOV R140, R23 ;  /* 0x00000017008c7202 */ /* 0x000fe20000000f00 */
[----:B-1----:R-:W-:Y:S01]  /*f480*/  FADD.FTZ R88, R71, R33 ;  /* 0x0000002147587221 */ /* 0x002fe20000010000 */
[----:B------:R1:W-:Y:S01]  /*f490*/  MUFU.EX2 R93, R7 ;  /* 0x00000007005d7308 */ /* 0x0003e20000000800 */
[C---:B------:R-:W-:Y:S01]  /*f4a0*/  FMUL.FTZ R9, R2.reuse, R153 ;  /* 0x0000009902097220 */ /* 0x040fe20000410000 */
[----:B------:R-:W-:Y:S01]  /*f4b0*/  MOV R153, R53 ;  /* 0x0000003500997202 */ /* 0x000fe20000000f00 */
[----:B------:R-:W-:Y:S01]  /*f4c0*/  FMUL.FTZ R25, R2, R145 ;  /* 0x0000009102197220 */ /* 0x000fe20000410000 */
[----:B------:R-:W-:Y:S01]  /*f4d0*/  MOV R145, R76 ;  /* 0x0000004c00917202 */ /* 0x000fe20000000f00 */
[C---:B----4-:R-:W-:Y:S01]  /*f4e0*/  FMUL.FTZ R42, R0.reuse, R138 ;  /* 0x0000008a002a7220 */ /* 0x050fe20000410000 */
[----:B------:R-:W-:Y:S01]  /*f4f0*/  MOV R138, R51 ;  /* 0x00000033008a7202 */ /* 0x000fe20000000f00 */
[C---:B------:R-:W-:Y:S01]  /*f500*/  FMUL.FTZ R11, R0.reuse, R155 ;  /* 0x0000009b000b7220 */ /* 0x040fe20000410000 */
[----:B------:R-:W-:Y:S01]  /*f510*/  MOV R51, R22 ;  /* 0x0000001600337202 */ /* 0x000fe20000000f00 */
[----:B------:R-:W-:Y:S01]  /*f520*/  FMUL.FTZ R15, R0, R151 ;  /* 0x00000097000f7220 */ /* 0x000fe20000410000 */
[----:B------:R-:W-:Y:S01]  /*f530*/  MOV R155, R95 ;  /* 0x0000005f009b7202 */ /* 0x000fe20000000f00 */
[----:B------:R-:W4:Y:S01]  /*f540*/  MUFU.EX2 R106, R6 ;  /* 0x00000006006a7308 */ /* 0x000f220000000800 */
[----:B------:R-:W-:Y:S01]  /*f550*/  MOV R151, R91 ;  /* 0x0000005b00977202 */ /* 0x000fe20000000f00 */
[C---:B------:R-:W-:Y:S02]  /*f560*/  FMUL.FTZ R41, R2.reuse, R137 ;  /* 0x0000008902297220 */ /* 0x040fe40000410000 */
[C---:B------:R-:W-:Y:S02]  /*f570*/  FMUL.FTZ R56, R2.reuse, R128 ;  /* 0x0000008002387220 */ /* 0x040fe40000410000 */
[C---:B------:R-:W-:Y:S02]  /*f580*/  FMUL.FTZ R57, R2.reuse, R129 ;  /* 0x0000008102397220 */ /* 0x040fe40000410000 */
[C---:B------:R-:W-:Y:S02]  /*f590*/  FMUL.FTZ R60, R2.reuse, R124 ;  /* 0x0000007c023c7220 */ /* 0x040fe40000410000 */
[----:B------:R-:W5:Y:S01]  /*f5a0*/  MUFU.EX2 R95, R19 ;  /* 0x00000013005f7308 */ /* 0x000f620000000800 */
[C---:B------:R-:W-:Y:S02]  /*f5b0*/  FMUL.FTZ R61, R2.reuse, R125 ;  /* 0x0000007d023d7220 */ /* 0x040fe40000410000 */
[C---:B-1----:R-:W-:Y:S01]  /*f5c0*/  FMUL.FTZ R7, R3.reuse, R159 ;  /* 0x0000009f03077220 */ /* 0x042fe20000410000 */
[----:B------:R-:W-:Y:S01]  /*f5d0*/  MOV R159, R37 ;  /* 0x00000025009f7202 */ /* 0x000fe20000000f00 */
[C---:B------:R-:W-:Y:S01]  /*f5e0*/  FMUL.FTZ R8, R2.reuse, R152 ;  /* 0x0000009802087220 */ /* 0x040fe20000410000 */
[----:B------:R-:W-:Y:S01]  /*f5f0*/  MOV R152, R111 ;  /* 0x0000006f00987202 */ /* 0x000fe20000000f00 */
[C---:B------:R-:W-:Y:S01]  /*f600*/  FMUL.FTZ R13, R2.reuse, R149 ;  /* 0x00000095020d7220 */ /* 0x040fe20000410000 */
[----:B------:R-:W-:Y:S01]  /*f610*/  MOV R111, R36 ;  /* 0x00000024006f7202 */ /* 0x000fe20000000f00 */
[C---:B------:R-:W-:Y:S01]  /*f620*/  FMUL.FTZ R24, R2.reuse, R144 ;  /* 0x0000009002187220 */ /* 0x040fe20000410000 */
[----:B------:R1:W1:Y:S01]  /*f630*/  MUFU.EX2 R91, R16 ;  /* 0x00000010005b7308 */ /* 0x0002620000000800 */
[C---:B------:R-:W-:Y:S01]  /*f640*/  FMUL.FTZ R40, R2.reuse, R136 ;  /* 0x0000008802287220 */ /* 0x040fe20000410000 */
[----:B------:R-:W-:Y:S01]  /*f650*/  MOV R149, R86 ;  /* 0x0000005600957202 */ /* 0x000fe20000000f00 */
[----:B------:R-:W-:Y:S01]  /*f660*/  FMUL.FTZ R44, R2, R132 ;  /* 0x00000084022c7220 */ /* 0x000fe20000410000 */
[----:B----4-:R-:W-:Y:S01]  /*f670*/  F2FP.BF16.PACK_AB R75, R106, R93 ;  /* 0x0000005d6a4b723e */ /* 0x010fe200000010ff */
[----:B------:R-:W-:Y:S01]  /*f680*/  FMUL.FTZ R6, R3, R158 ;  /* 0x0000009e03067220 */ /* 0x000fe20000410000 */
[----:B------:R-:W-:Y:S01]  /*f690*/  MOV R144, R87 ;  /* 0x0000005700907202 */ /* 0x000fe20000000f00 */
[----:B------:R-:W-:Y:S01]  /*f6a0*/  FMUL.FTZ R45, R2, R133 ;  /* 0x00000085022d7220 */ /* 0x000fe20000410000 */
[----:B------:R-:W-:Y:S01]  /*f6b0*/  MOV R158, R84 ;  /* 0x00000054009e7202 */ /* 0x000fe20000000f00 */
[C---:B------:R-:W-:Y:S01]  /*f6c0*/  FMUL.FTZ R31, R0.reuse, R143 ;  /* 0x0000008f001f7220 */ /* 0x040fe20000410000 */
[----:B------:R-:W-:Y:S01]  /*f6d0*/  MOV R143, R38 ;  /* 0x00000026008f7202 */ /* 0x000fe20000000f00 */
[C---:B------:R-:W-:Y:S01]  /*f6e0*/  FMUL.FTZ R10, R0.reuse, R154 ;  /* 0x0000009a000a7220 */ /* 0x040fe20000410000 */
[----:B------:R-:W-:Y:S01]  /*f6f0*/  MOV R154, R52 ;  /* 0x00000034009a7202 */ /* 0x000fe20000000f00 */
[C---:B------:R-:W-:Y:S01]  /*f700*/  FMUL.FTZ R14, R0.reuse, R150 ;  /* 0x00000096000e7220 */ /* 0x040fe20000410000 */
[----:B-----5:R-:W-:Y:S01]  /*f710*/  F2FP.BF16.PACK_AB R71, R95, R71 ;  /* 0x000000475f47723e */ /* 0x020fe200000010ff */
[C---:B------:R-:W-:Y:S01]  /*f720*/  FMUL.FTZ R18, R3.reuse, R162 ;  /* 0x000000a203127220 */ /* 0x040fe20000410000 */
[----:B------:R-:W-:Y:S01]  /*f730*/  MOV R150, R55 ;  /* 0x0000003700967202 */ /* 0x000fe20000000f00 */
[----:B------:R-:W-:Y:S01]  /*f740*/  FMUL.FTZ R19, R3, R163 ;  /* 0x000000a303137220 */ /* 0x000fe20000410000 */
[----:B------:R4:W-:Y:S01]  /*f750*/  MUFU.EX2 R125, R49 ;  /* 0x00000031007d7308 */ /* 0x0009e20000000800 */
[C---:B------:R-:W-:Y:S01]  /*f760*/  FMUL.FTZ R17, R65.reuse, R161 ;  /* 0x000000a141117220 */ /* 0x040fe20000410000 */
[----:B------:R-:W-:Y:S01]  /*f770*/  MOV R161, R51 ;  /* 0x0000003300a17202 */ /* 0x000fe20000000f00 */
[C---:B------:R-:W-:Y:S01]  /*f780*/  FMUL.FTZ R26, R0.reuse, R146 ;  /* 0x00000092001a7220 */ /* 0x040fe20000410000 */
[----:B------:R-:W-:Y:S01]  /*f790*/  MOV R146, R34 ;  /* 0x0000002200927202 */ /* 0x000fe20000000f00 */
[C---:B------:R-:W-:Y:S01]  /*f7a0*/  FMUL.FTZ R27, R0.reuse, R147 ;  /* 0x00000093001b7220 */ /* 0x040fe20000410000 */
[----:B------:R-:W-:Y:S01]  /*f7b0*/  MOV R147, R35 ;  /* 0x0000002300937202 */ /* 0x000fe20000000f00 */
[C---:B-1----:R-:W-:Y:S01]  /*f7c0*/  FMUL.FTZ R16, R65.reuse, R160 ;  /* 0x000000a041107220 */ /* 0x042fe20000410000 */
[----:B------:R-:W-:Y:S01]  /*f7d0*/  MOV R160, R54 ;  /* 0x0000003600a07202 */ /* 0x000fe20000000f00 */
[C---:B------:R-:W-:Y:S01]  /*f7e0*/  FMUL.FTZ R30, R0.reuse, R142 ;  /* 0x0000008e001e7220 */ /* 0x040fe20000410000 */
[----:B------:R-:W-:Y:S01]  /*f7f0*/  LDSM.16.MT88.4 R52, [R226] ;  /* 0x00000000e234783b */ /* 0x000fe20000004200 */
[----:B------:R-:W-:Y:S01]  /*f800*/  FMUL.FTZ R33, R65, R169 ;  /* 0x000000a941217220 */ /* 0x000fe20000410000 */
[----:B------:R-:W-:Y:S01]  /*f810*/  MUFU.EX2 R124, R100 ;  /* 0x00000064007c7308 */ /* 0x000fe20000000800 */
[C---:B------:R-:W-:Y:S01]  /*f820*/  FMUL.FTZ R34, R3.reuse, R170 ;  /* 0x000000aa03227220 */ /* 0x040fe20000410000 */
[----:B------:R-:W-:Y:S01]  /*f830*/  MOV R142, R50 ;  /* 0x00000032008e7202 */ /* 0x000fe20000000f00 */
[----:B------:R-:W-:Y:S02]  /*f840*/  FMUL.FTZ R35, R3, R171 ;  /* 0x000000ab03237220 */ /* 0x000fe40000410000 */
[C---:B------:R-:W-:Y:S01]  /*f850*/  FMUL.FTZ R43, R0.reuse, R139 ;  /* 0x0000008b002b7220 */ /* 0x040fe20000410000 */
[----:B------:R-:W-:Y:S01]  /*f860*/  MOV R139, R85 ;  /* 0x00000055008b7202 */ /* 0x000fe20000000f00 */
[C---:B------:R-:W-:Y:S01]  /*f870*/  FMUL.FTZ R47, R0.reuse, R135 ;  /* 0x00000087002f7220 */ /* 0x040fe20000410000 */
[----:B------:R-:W-:Y:S01]  /*f880*/  LDSM.16.MT88.4 R168, [R229+0x3000] ;  /* 0x00300000e5a8783b */ /* 0x000fe20000004200 */
[C---:B------:R-:W-:Y:S01]  /*f890*/  FMUL.FTZ R59, R0.reuse, R131 ;  /* 0x00000083003b7220 */ /* 0x040fe20000410000 */
[----:B------:R1:W-:Y:S01]  /*f8a0*/  MUFU.EX2 R100, R48 ;  /* 0x0000003000647308 */ /* 0x0003e20000000800 */
[C---:B------:R-:W-:Y:S02]  /*f8b0*/  FMUL.FTZ R46, R0.reuse, R134 ;  /* 0x00000086002e7220 */ /* 0x040fe40000410000 */
[----:B----4-:R-:W-:Y:S02]  /*f8c0*/  FMUL.FTZ R49, R65, R177 ;  /* 0x000000b141317220 */ /* 0x010fe40000410000 */
[C---:B------:R-:W-:Y:S02]  /*f8d0*/  FMUL.FTZ R50, R3.reuse, R178 ;  /* 0x000000b203327220 */ /* 0x040fe40000410000 */
[----:B------:R-:W-:Y:S02]  /*f8e0*/  FMUL.FTZ R51, R3, R179 ;  /* 0x000000b303337220 */ /* 0x000fe40000410000 */
[C---:B------:R-:W-:Y:S01]  /*f8f0*/  FMUL.FTZ R58, R0.reuse, R130 ;  /* 0x00000082003a7220 */ /* 0x040fe20000410000 */
[----:B------:R-:W-:Y:S01]  /*f900*/  MUFU.EX2 R131, R82 ;  /* 0x0000005200837308 */ /* 0x000fe20000000800 */
[C---:B------:R-:W-:Y:S02]  /*f910*/  FMUL.FTZ R62, R0.reuse, R126 ;  /* 0x0000007e003e7220 */ /* 0x040fe40000410000 */
[----:B------:R-:W-:Y:S07]  /*f920*/  FMUL.FTZ R63, R0, R127 ;  /* 0x0000007f003f7220 */ /* 0x000fee0000410000 */
[----:B------:R-:W-:Y:S01]  /*f930*/  MUFU.EX2 R135, R81 ;  /* 0x0000005100877308 */ /* 0x000fe20000000800 */
[----:B-1----:R-:W-:Y:S02]  /*f940*/  FMUL.FTZ R48, R65, R176 ;  /* 0x000000b041307220 */ /* 0x002fe40000410000 */
[----:B------:R-:W-:Y:S07]  /*f950*/  LDSM.16.MT88.4 R176, [R226+0x3000] ;  /* 0x00300000e2b0783b */ /* 0x000fee0000004200 */
[----:B------:R-:W-:Y:S10]  /*f960*/  MUFU.EX2 R137, R80 ;  /* 0x0000005000897308 */ /* 0x000ff40000000800 */
[----:B------:R-:W-:Y:S10]  /*f970*/  MUFU.EX2 R110, R101 ;  /* 0x00000065006e7308 */ /* 0x000ff40000000800 */
[----:B------:R1:W-:Y:S10]  /*f980*/  MUFU.EX2 R101, R83 ;  /* 0x0000005300657308 */ /* 0x0003f40000000800 */
[----:B------:R-:W4:Y:S10]  /*f990*/  MUFU.EX2 R85, R196 ;  /* 0x000000c400557308 */ /* 0x000f340000000800 */
[----:B------:R-:W-:Y:S01]  /*f9a0*/  MUFU.EX2 R86, R193 ;  /* 0x000000c100567308 */ /* 0x000fe20000000800 */
[----:B-1----:R-:W-:Y:S09]  /*f9b0*/  LDSM.16.MT88.4 R80, [R225+0x800] ;  /* 0x00080000e150783b */ /* 0x002ff20000004200 */
[----:B------:R-:W-:Y:S10]  /*f9c0*/  MUFU.EX2 R193, R113 ;  /* 0x0000007100c17308 */ /* 0x000ff40000000800 */
[----:B------:R1:W-:Y:S01]  /*f9d0*/  MUFU.EX2 R98, R67 ;  /* 0x0000004300627308 */ /* 0x0003e20000000800 */
[C---:B--2---:R-:W-:Y:S01]  /*f9e0*/  FFMA.FTZ R4, R2.reuse, R12, R72 ;  /* 0x0000000c02047223 */ /* 0x044fe20000010048 */
[C---:B------:R-:W-:Y:S01]  /*f9f0*/  F2FP.BF16.PACK_AB R72, R21.reuse, R72 ;  /* 0x000000481548723e */ /* 0x040fe200000010ff */
[----:B------:R-:W-:Y:S01]  /*fa00*/  FMUL.FTZ R12, R2, R148 ;  /* 0x00000094020c7220 */ /* 0x000fe20000410000 */
[----:B------:R-:W-:Y:S01]  /*fa10*/  MOV R148, R39 ;  /* 0x0000002700947202 */ /* 0x000fe20000000f00 */
[----:B------:R-:W-:Y:S01]  /*fa20*/  FADD.FTZ R90, R21, R4 ;  /* 0x00000004155a7221 */ /* 0x000fe20000010000 */
[----:B------:R-:W-:Y:S01]  /*fa30*/  LDSM.16.MT88.4 R36, [R229] ;  /* 0x00000000e524783b */ /* 0x000fe20000004200 */
[----:B---3--:R-:W-:Y:S01]  /*fa40*/  FFMA.FTZ R2, R0, R5, R73 ;  /* 0x0000000500027223 */ /* 0x008fe20000010049 */
[----:B------:R-:W-:Y:S01]  /*fa50*/  F2FP.BF16.PACK_AB R73, R91, R73 ;  /* 0x000000495b49723e */ /* 0x000fe200000010ff */
[C---:B------:R-:W-:Y:S01]  /*fa60*/  FMUL.FTZ R4, R65.reuse, R156 ;  /* 0x0000009c41047220 */ /* 0x040fe20000410000 */
[----:B------:R-:W-:Y:S01]  /*fa70*/  MOV R156, R79 ;  /* 0x0000004f009c7202 */ /* 0x000fe20000000f00 */
[----:B------:R-:W-:Y:S01]  /*fa80*/  FMUL.FTZ R5, R65, R157 ;  /* 0x0000009d41057220 */ /* 0x000fe20000410000 */
[----:B------:R-:W-:Y:S01]  /*fa90*/  MOV R157, R78 ;  /* 0x0000004e009d7202 */ /* 0x000fe20000000f00 */
[----:B------:R2:W-:Y:S01]  /*faa0*/  MUFU.EX2 R113, R66 ;  /* 0x0000004200717308 */ /* 0x0005e20000000800 */
[----:B------:R-:W3:Y:S01]  /*fab0*/  LDSM.16.MT88.4 R20, [R225] ;  /* 0x00000000e114783b */ /* 0x000ee20000004200 */
[----:B----4-:R-:W-:Y:S02]  /*fac0*/  FADD.FTZ R0, R85, R64 ;  /* 0x0000004055007221 */ /* 0x010fe40000010000 */
[----:B------:R-:W-:Y:S02]  /*fad0*/  FADD.FTZ R2, R91, R2 ;  /* 0x000000025b027221 */ /* 0x000fe40000010000 */
[----:B------:R-:W-:Y:S02]  /*fae0*/  FMUL.FTZ R64, R65, R184 ;  /* 0x000000b841407220 */ /* 0x000fe40000410000 */
[----:B------:R-:W-:Y:S01]  /*faf0*/  FADD.FTZ R93, R93, R2 ;  /* 0x000000025d5d7221 */ /* 0x000fe20000010000 */
[----:B------:R-:W4:Y:S01]  /*fb00*/  LDSM.16.MT88.4 R76, [R228] ;  /* 0x00000000e44c783b */ /* 0x000f220000004200 */
[----:B------:R-:W5:Y:S01]  /*fb10*/  MUFU.EX2 R84, R195 ;  /* 0x000000c300547308 */ /* 0x000f620000000800 */
[C---:B-1----:R-:W-:Y:S02]  /*fb20*/  FMUL.FTZ R67, R3.reuse, R187 ;  /* 0x000000bb03437220 */ /* 0x042fe40000410000 */
[----:B------:R-:W-:Y:S07]  /*fb30*/  FADD.FTZ R93, R106, R93 ;  /* 0x0000005d6a5d7221 */ /* 0x000fee0000010000 */
[----:B------:R-:W1:Y:S01]  /*fb40*/  MUFU.EX2 R87, R194 ;  /* 0x000000c200577308 */ /* 0x000e620000000800 */
[----:B--2---:R-:W-:Y:S09]  /*fb50*/  FMUL.FTZ R66, R3, R186 ;  /* 0x000000ba03427220 */ /* 0x004ff20000410000 */
[----:B------:R-:W-:Y:S01]  /*fb60*/  MUFU.EX2 R184, R160 ;  /* 0x000000a000b87308 */ /* 0x000fe20000000800 */
[----:B-----5:R-:W-:Y:S09]  /*fb70*/  FADD.FTZ R0, R84, R0 ;  /* 0x0000000054007221 */ /* 0x020ff20000010000 */
[----:B------:R-:W-:Y:S01]  /*fb80*/  MUFU.EX2 R126, R97 ;  /* 0x00000061007e7308 */ /* 0x000fe20000000800 */
[-C--:B---3--:R-:W-:Y:S05]  /*fb90*/  HMMA.16816.F32.BF16 R4, R68, R20.reuse, R4 ;  /* 0x000000144404723c */ /* 0x088fea0000041804 */
[----:B-1----:R-:W-:Y:S03]  /*fba0*/  FADD.FTZ R0, R87, R0 ;  /* 0x0000000057007221 */ /* 0x002fe60000010000 */
[C---:B------:R-:W-:Y:S01]  /*fbb0*/  HMMA.16816.F32.BF16 R8, R72.reuse, R20, R8 ;  /* 0x000000144808723c */ /* 0x040fe20000041808 */
[----:B------:R-:W-:Y:S03]  /*fbc0*/  MUFU.EX2 R97, R89 ;  /* 0x0000005900617308 */ /* 0x000fe60000000800 */
[----:B------:R-:W-:Y:S03]  /*fbd0*/  FADD.FTZ R0, R86, R0 ;  /* 0x0000000056007221 */ /* 0x000fe60000010000 */
[C---:B------:R-:W-:Y:S01]  /*fbe0*/  FMUL.FTZ R20, R65.reuse, R164 ;  /* 0x000000a441147220 */ /* 0x040fe20000410000 */
[-C--:B------:R-:W-:Y:S03]  /*fbf0*/  HMMA.16816.F32.BF16 R12, R72, R22.reuse, R12 ;  /* 0x00000016480c723c */ /* 0x080fe6000004180c */
[----:B------:R-:W-:Y:S01]  /*fc00*/  MUFU.EX2 R132, R103 ;  /* 0x0000006700847308 */ /* 0x000fe20000000800 */
[----:B------:R-:W-:Y:S02]  /*fc10*/  FMUL.FTZ R21, R65, R165 ;  /* 0x000000a541157220 */ /* 0x000fe40000410000 */
[----:B------:R-:W-:Y:S02]  /*fc20*/  FADD.FTZ R0, R207, R0 ;  /* 0x00000000cf007221 */ /* 0x000fe40000010000 */
[C---:B------:R-:W-:Y:S04]  /*fc30*/  HMMA.16816.F32.BF16 R16, R68.reuse, R22, R16 ;  /* 0x000000164410723c */ /* 0x040fe80000041810 */
[----:B------:R-:W-:Y:S01]  /*fc40*/  FADD.FTZ R0, R206, R0 ;  /* 0x00000000ce007221 */ /* 0x000fe20000010000 */
[----:B------:R-:W-:Y:S02]  /*fc50*/  MUFU.EX2 R127, R96 ;  /* 0x00000060007f7308 */ /* 0x000fe40000000800 */
[C---:B------:R-:W-:Y:S02]  /*fc60*/  FMUL.FTZ R22, R3.reuse, R166 ;  /* 0x000000a603167220 */ /* 0x040fe40000410000 */
[----:B------:R-:W-:Y:S03]  /*fc70*/  FMUL.FTZ R23, R3, R167 ;  /* 0x000000a703177220 */ /* 0x000fe60000410000 */
[----:B------:R-:W-:Y:S03]  /*fc80*/  FADD.FTZ R0, R205, R0 ;  /* 0x00000000cd007221 */ /* 0x000fe60000010000 */
[----:B------:R1:W-:Y:S01]  /*fc90*/  MUFU.EX2 R103, R161 ;  /* 0x000000a100677308 */ /* 0x0003e20000000800 */
[-C--:B------:R-:W-:Y:S03]  /*fca0*/  HMMA.16816.F32.BF16 R20, R68, R36.reuse, R20 ;  /* 0x000000244414723c */ /* 0x080fe60000041814 */
[----:B------:R-:W-:Y:S05]  /*fcb0*/  FADD.FTZ R2, R204, R0 ;  /* 0x00000000cc027221 */ /* 0x000fea0000010000 */
[C---:B------:R-:W-:Y:S01]  /*fcc0*/  HMMA.16816.F32.BF16 R24, R72.reuse, R36, R24 ;  /* 0x000000244818723c */ /* 0x040fe20000041818 */
[----:B------:R2:W3:Y:S06]  /*fcd0*/  MUFU.EX2 R96, R92 ;  /* 0x0000005c00607308 */ /* 0x0004ec0000000800 */
[C---:B------:R-:W-:Y:S01]  /*fce0*/  FMUL.FTZ R36, R65.reuse, R172 ;  /* 0x000000ac41247220 */ /* 0x040fe20000410000 */
[-C--:B------:R-:W-:Y:S03]  /*fcf0*/  HMMA.16816.F32.BF16 R28, R72, R38.reuse, R28 ;  /* 0x00000026481c723c */ /* 0x080fe6000004181c */
[----:B------:R-:W-:Y:S01]  /*fd00*/  MUFU.EX2 R186, R138 ;  /* 0x0000008a00ba7308 */ /* 0x000fe20000000800 */
[----:B------:R-:W-:Y:S01]  /*fd10*/  FMUL.FTZ R37, R65, R173 ;  /* 0x000000ad41257220 */ /* 0x000fe20000410000 */
[----:B-1----:R-:W-:Y:S03]  /*fd20*/  LDSM.16.MT88.4 R160, [R225+0x3000] ;  /* 0x00300000e1a0783b */ /* 0x002fe60000004200 */
[C---:B------:R-:W-:Y:S05]  /*fd30*/  HMMA.16816.F32.BF16 R32, R68.reuse, R38, R32 ;  /* 0x000000264420723c */ /* 0x040fea0000041820 */
[----:B------:R-:W-:Y:S02]  /*fd40*/  MUFU.EX2 R136, R121 ;  /* 0x0000007900887308 */ /* 0x000fe40000000800 */
[C---:B------:R-:W-:Y:S02]  /*fd50*/  FMUL.FTZ R38, R3.reuse, R174 ;  /* 0x000000ae03267220 */ /* 0x040fe40000410000 */
[----:B------:R-:W-:Y:S03]  /*fd60*/  FMUL.FTZ R39, R3, R175 ;  /* 0x000000af03277220 */ /* 0x000fe60000410000 */
[----:B--2---:R-:W-:Y:S03]  /*fd70*/  FADD.FTZ R92, R94, R90 ;  /* 0x0000005a5e5c7221 */ /* 0x004fe60000010000 */
[----:B------:R-:W-:Y:S01]  /*fd80*/  MUFU.EX2 R130, R114 ;  /* 0x0000007200827308 */ /* 0x000fe20000000800 */
[-C--:B------:R-:W-:Y:S03]  /*fd90*/  HMMA.16816.F32.BF16 R36, R68, R52.reuse, R36 ;  /* 0x000000344424723c */ /* 0x080fe60000041824 */
[----:B------:R-:W-:Y:S04]  /*fda0*/  FADD.FTZ R0, R107, R92 ;  /* 0x0000005c6b007221 */ /* 0x000fe80000010000 */
[----:B------:R-:W-:Y:S01]  /*fdb0*/  FADD.FTZ R92, R100, R0 ;  /* 0x00000000645c7221 */ /* 0x000fe20000010000 */
[C---:B------:R-:W-:Y:S01]  /*fdc0*/  HMMA.16816.F32.BF16 R40, R72.reuse, R52, R40 ;  /* 0x000000344828723c */ /* 0x040fe20000041828 */
[----:B------:R-:W-:Y:S03]  /*fdd0*/  MUFU.EX2 R107, R156 ;  /* 0x0000009c006b7308 */ /* 0x000fe60000000800 */
[----:B------:R-:W-:Y:S03]  /*fde0*/  FADD.FTZ R0, R203, R2 ;  /* 0x00000002cb007221 */ /* 0x000fe60000010000 */
[C---:B------:R-:W-:Y:S01]  /*fdf0*/  FMUL.FTZ R52, R65.reuse, R180 ;  /* 0x000000b441347220 */ /* 0x040fe20000410000 */
[-C--:B------:R-:W-:Y:S03]  /*fe00*/  HMMA.16816.F32.BF16 R44, R72, R54.reuse, R44 ;  /* 0x00000036482c723c */ /* 0x080fe6000004182c */
[----:B------:R-:W-:Y:S01]  /*fe10*/  MUFU.EX2 R128, R122 ;  /* 0x0000007a00807308 */ /* 0x000fe20000000800 */
[C---:B------:R-:W-:Y:S02]  /*fe20*/  FMUL.FTZ R53, R65.reuse, R181 ;  /* 0x000000b541357220 */ /* 0x040fe40000410000 */
[----:B------:R-:W-:Y:S02]  /*fe30*/  FMUL.FTZ R65, R65, R185 ;  /* 0x000000b941417220 */ /* 0x000fe40000410000 */
[C---:B------:R-:W-:Y:S04]  /*fe40*/  HMMA.16816.F32.BF16 R48, R68.reuse, R54, R48 ;  /* 0x000000364430723c */ /* 0x040fe80000041830 */
[----:B------:R-:W-:Y:S01]  /*fe50*/  FADD.FTZ R0, R202, R0 ;  /* 0x00000000ca007221 */ /* 0x000fe20000010000 */
[----:B------:R-:W-:Y:S02]  /*fe60*/  MUFU.EX2 R129, R115 ;  /* 0x0000007300817308 */ /* 0x000fe40000000800 */
[C---:B------:R-:W-:Y:S02]  /*fe70*/  FMUL.FTZ R54, R3.reuse, R182 ;  /* 0x000000b603367220 */ /* 0x040fe40000410000 */
[----:B------:R-:W-:Y:S03]  /*fe80*/  FMUL.FTZ R55, R3, R183 ;  /* 0x000000b703377220 */ /* 0x000fe60000410000 */
[----:B------:R-:W-:Y:S02]  /*fe90*/  FADD.FTZ R3, R95, R88 ;  /* 0x000000585f037221 */ /* 0x000fe40000010000 */
[----:B------:R-:W-:Y:S01]  /*fea0*/  LDSM.16.MT88.4 R88, [R226+0x1000] ;  /* 0x00100000e258783b */ /* 0x000fe20000004200 */
[----:B------:R-:W-:Y:S01]  /*feb0*/  MUFU.EX2 R114, R104 ;  /* 0x0000006800727308 */ /* 0x000fe20000000800 */
[-C--:B----4-:R-:W-:Y:S03]  /*fec0*/  HMMA.16816.F32.BF16 R52, R68, R76.reuse, R52 ;  /* 0x0000004c4434723c */ /* 0x090fe60000041834 */
[----:B------:R-:W-:Y:S02]  /*fed0*/  FADD.FTZ R3, R112, R3 ;  /* 0x0000000370037221 */ /* 0x000fe40000010000 */
[----:B------:R-:W-:Y:S03]  /*fee0*/  FADD.FTZ R0, R201, R0 ;  /* 0x00000000c9007221 */ /* 0x000fe60000010000 */
[C---:B------:R-:W-:Y:S01]  /*fef0*/  HMMA.16816.F32.BF16 R56, R72.reuse, R76, R56 ;  /* 0x0000004c4838723c */ /* 0x040fe20000041838 */
[----:B------:R-:W-:Y:S03]  /*ff00*/  MUFU.EX2 R115, R105 ;  /* 0x0000006900737308 */ /* 0x000fe60000000800 */
[----:B------:R-:W-:Y:S02]  /*ff10*/  FADD.FTZ R2, R200, R0 ;  /* 0x00000000c8027221 */ /* 0x000fe40000010000 */
[----:B---3--:R-:W-:Y:S02]  /*ff20*/  FADD.FTZ R0, R96, R93 ;  /* 0x0000005d60007221 */ /* 0x008fe40000010000 */
[-C--:B------:R-:W-:Y:S03]  /*ff30*/  HMMA.16816.F32.BF16 R60, R72, R78.reuse, R60 ;  /* 0x0000004e483c723c */ /* 0x080fe6000004183c */
[----:B------:R-:W-:Y:S01]  /*ff40*/  MUFU.EX2 R122, R108 ;  /* 0x0000006c007a7308 */ /* 0x000fe20000000800 */
[----:B------:R-:W-:Y:S02]  /*ff50*/  FADD.FTZ R93, R110, R3 ;  /* 0x000000036e5d7221 */ /* 0x000fe40000010000 */
[----:B------:R-:W-:Y:S01]  /*ff60*/  FADD.FTZ R3, R101, R92 ;  /* 0x0000005c65037221 */ /* 0x000fe20000010000 */
[----:B------:R-:W-:Y:S01]  /*ff70*/  F2FP.BF16.PACK_AB R72, R84, R85 ;  /* 0x000000555448723e */ /* 0x000fe200000010ff */
[----:B------:R-:W-:Y:S01]  /*ff80*/  HMMA.16816.F32.BF16 R64, R68, R78, R64 ;  /* 0x0000004e4440723c */ /* 0x000fe20000041840 */
[----:B------:R-:W1:Y:S03]  /*ff90*/  LDSM.16.MT88.4 R76, [R229+0x800] ;  /* 0x00080000e54c783b */ /* 0x000e660000004200 */
[----:B------:R-:W-:Y:S01]  /*ffa0*/  F2FP.BF16.PACK_AB R74, R86, R87 ;  /* 0x00000057564a723e */ /* 0x000fe200000010ff */
[----:B------:R-:W-:Y:S01]  /*ffb0*/  MUFU.EX2 R121, R109 ;  /* 0x0000006d00797308 */ /* 0x000fe20000000800 */
[----:B------:R-:W-:Y:S01]  /*ffc0*/  F2FP.BF16.PACK_AB R73, R110, R112 ;  /* 0x000000706e49723e */ /* 0x000fe200000010ff */
[----:B------:R-:W-:Y:S01]  /*ffd0*/  FADD.FTZ R92, R97, R0 ;  /* 0x00000000615c7221 */ /* 0x000fe20000010000 */
[----:B------:R-:W-:Y:S01]  /*ffe0*/  F2FP.BF16.PACK_AB R75, R125, R124 ;  /* 0x0000007c7d4b723e */ /* 0x000fe200000010ff */
[----:B------:R-:W2:Y:S03]  /*fff0*/  LDSM.16.MT88.4 R84, [R226+0x800] ;  /* 0x00080000e254783b */ /* 0x000ea60000004200 */
[----:B------:R-:W-:Y:S01]  /*10000*/  F2FP.BF16.PACK_AB R68, R101, R100 ;  /* 0x000000646544723e */ /* 0x000fe200000010ff */
[----:B------:R-:W-:Y:S01]  /*10010*/  FADD.FTZ R0, R212, R2 ;  /* 0x00000002d4007221 */ /* 0x000fe20000010000 */
[----:B------:R-:W-:Y:S01]  /*10020*/  F2FP.BF16.PACK_AB R70, R126, R120 ;  /* 0x000000787e46723e */ /* 0x000fe200000010ff */
[-C--:B------:R-:W-:Y:S01]  /*10030*/  HMMA.16816.F32.BF16 R4, R72, R80.reuse, R4 ;  /* 0x000000504804723c */ /* 0x080fe20000041804 */
[----:B------:R-:W-:Y:S04]  /*10040*/  MUFU.EX2 R110, R159 ;  /* 0x0000009f006e7308 */ /* 0x000fe80000000800 */
[----:B------:R-:W-:Y:S01]  /*10050*/  F2FP.BF16.PACK_AB R69, R97, R96 ;  /* 0x000000606145723e */ /* 0x000fe200000010ff */
[----:B------:R-:W-:Y:S01]  /*10060*/  FADD.FTZ R0, R216, R0 ;  /* 0x00000000d8007221 */ /* 0x000fe20000010000 */
[----:B------:R-:W-:Y:S04]  /*10070*/  F2FP.BF16.PACK_AB R71, R113, R98 ;  /* 0x000000627147723e */ /* 0x000fe800000010ff */
[----:B------:R-:W-:Y:S01]  /*10080*/  MUFU.EX2 R109, R158 ;  /* 0x0000009e006d7308 */ /* 0x000fe20000000800 */
[----:B------:R-:W-:Y:S02]  /*10090*/  FADD.FTZ R0, R218, R0 ;  /* 0x00000000da007221 */ /* 0x000fe40000010000 */
[C---:B------:R-:W-:Y:S04]  /*100a0*/  HMMA.16816.F32.BF16 R8, R68.reuse, R80, R8 ;  /* 0x000000504408723c */ /* 0x040fe80000041808 */
[----:B------:R-:W-:Y:S02]  /*100b0*/  FADD.FTZ R2, R217, R0 ;  /* 0x00000000d9027221 */ /* 0x000fe40000010000 */
[----:B------:R-:W-:Y:S01]  /*100c0*/  FADD.FTZ R0, R124, R93 ;  /* 0x0000005d7c007221 */ /* 0x000fe20000010000 */
[----:B------:R-:W-:Y:S01]  /*100d0*/  MUFU.EX2 R108, R157 ;  /* 0x0000009d006c7308 */ /* 0x000fe20000000800 */
[-C--:B------:R-:W-:Y:S04]  /*100e0*/  HMMA.16816.F32.BF16 R12, R68, R82.reuse, R12 ;  /* 0x00000052440c723c */ /* 0x080fe8000004180c */
[----:B------:R-:W-:Y:S01]  /*100f0*/  FADD.FTZ R93, R120, R3 ;  /* 0x00000003785d7221 */ /* 0x000fe20000010000 */
[----:B------:R-:W-:Y:S01]  /*10100*/  MOV R120, R119 ;  /* 0x0000007700787202 */ /* 0x000fe20000000f00 */
[----:B------:R-:W-:Y:S02]  /*10110*/  FADD.FTZ R3, R98, R92 ;  /* 0x0000005c62037221 */ /* 0x000fe40000010000 */
[C---:B------:R-:W-:Y:S01]  /*10120*/  HMMA.16816.F32.BF16 R16, R72.reuse, R82, R16 ;  /* 0x000000524810723c */ /* 0x040fe20000041810 */
[----:B------:R-:W3:Y:S01]  /*10130*/  LDSM.16.MT88.4 R80, [R228+0x800] ;  /* 0x00080000e450783b */ /* 0x000ee20000004200 */
[----:B------:R-:W-:Y:S02]  /*10140*/  MUFU.EX2 R101, R146 ;  /* 0x0000009200657308 */ /* 0x000fe40000000800 */
[----:B------:R-:W-:Y:S02]  /*10150*/  FADD.FTZ R92, R125, R0 ;  /* 0x000000007d5c7221 */ /* 0x000fe40000010000 */
[----:B------:R-:W-:Y:S02]  /*10160*/  FADD.FTZ R0, R215, R2 ;  /* 0x00000002d7007221 */ /* 0x000fe40000010000 */
[-C--:B-1----:R-:W-:Y:S04]  /*10170*/  HMMA.16816.F32.BF16 R20, R72, R76.reuse, R20 ;  /* 0x0000004c4814723c */ /* 0x082fe80000041814 */
[----:B------:R-:W1:Y:S01]  /*10180*/  MUFU.EX2 R133, R102 ;  /* 0x0000006600857308 */ /* 0x000e620000000800 */
[----:B------:R-:W-:Y:S02]  /*10190*/  FADD.FTZ R0, R214, R0 ;  /* 0x00000000d6007221 */ /* 0x000fe40000010000 */
[----:B------:R-:W-:Y:S01]  /*101a0*/  FADD.FTZ R92, R192, R92 ;  /* 0x0000005cc05c7221 */ /* 0x000fe20000010000 */
[C---:B------:R-:W-:Y:S04]  /*101b0*/  HMMA.16816.F32.BF16 R24, R68.reuse, R76, R24 ;  /* 0x0000004c4418723c */ /* 0x040fe80000041818 */
[----:B------:R-:W-:Y:S02]  /*101c0*/  FADD.FTZ R0, R213, R0 ;  /* 0x00000000d5007221 */ /* 0x000fe40000010000 */
[----:B------:R-:W-:Y:S02]  /*101d0*/  MUFU.EX2 R102, R151 ;  /* 0x0000009700667308 */ /* 0x000fe40000000800 */
[-C--:B------:R-:W-:Y:S04]  /*101e0*/  HMMA.16816.F32.BF16 R28, R68, R78.reuse, R28 ;  /* 0x0000004e441c723c */ /* 0x080fe8000004181c */
[----:B------:R-:W-:Y:S02]  /*101f0*/  FADD.FTZ R2, R219, R0 ;  /* 0x00000000db027221 */ /* 0x000fe40000010000 */
[----:B------:R-:W-:Y:S02]  /*10200*/  FADD.FTZ R0, R126, R93 ;  /* 0x0000005d7e007221 */ /* 0x000fe40000010000 */
[C---:B------:R-:W-:Y:S01]  /*10210*/  HMMA.16816.F32.BF16 R32, R72.reuse, R78, R32 ;  /* 0x0000004e4820723c */ /* 0x040fe20000041820 */
[----:B------:R-:W4:Y:S01]  /*10220*/  LDSM.16.MT88.4 R76, [R225+0x1000] ;  /* 0x00100000e14c783b */ /* 0x000f220000004200 */
[----:B------:R-:W5:Y:S02]  /*10230*/  MUFU.EX2 R134, R99 ;  /* 0x0000006300867308 */ /* 0x000f640000000800 */
[----:B------:R-:W-:Y:S02]  /*10240*/  FADD.FTZ R93, R113, R3 ;  /* 0x00000003715d7221 */ /* 0x000fe40000010000 */
[----:B------:R-:W-:Y:S02]  /*10250*/  FADD.FTZ R3, R127, R0 ;  /* 0x000000007f037221 */ /* 0x000fe40000010000 */
[-C--:B--2---:R-:W-:Y:S04]  /*10260*/  HMMA.16816.F32.BF16 R36, R72, R84.reuse, R36 ;  /* 0x000000544824723c */ /* 0x084fe80000041824 */
[----:B------:R-:W-:Y:S01]  /*10270*/  MUFU.EX2 R220, R220 ;  /* 0x000000dc00dc7308 */ /* 0x000fe20000000800 */
[----:B------:R-:W-:Y:S02]  /*10280*/  FADD.FTZ R0, R103, R2 ;  /* 0x0000000267007221 */ /* 0x000fe40000010000 */
[----:B------:R-:W-:Y:S01]  /*10290*/  FADD.FTZ R3, R131, R3 ;  /* 0x0000000383037221 */ /* 0x000fe20000010000 */
[C---:B------:R-:W-:Y:S04]  /*102a0*/  HMMA.16816.F32.BF16 R40, R68.reuse, R84, R40 ;  /* 0x000000544428723c */ /* 0x040fe80000041828 */
[C---:B------:R-:W-:Y:S01]  /*102b0*/  FADD.FTZ R0, R184.reuse, R0 ;  /* 0x00000000b8007221 */ /* 0x040fe20000010000 */
[----:B------:R-:W-:Y:S01]  /*102c0*/  F2FP.BF16.PACK_AB R184, R184, R103 ;  /* 0x00000067b8b8723e */ /* 0x000fe200000010ff */
[----:B------:R-:W-:Y:S01]  /*102d0*/  MUFU.EX2 R222, R222 ;  /* 0x000000de00de7308 */ /* 0x000fe20000000800 */
[----:B------:R-:W-:Y:S01]  /*102e0*/  FADD.FTZ R3, R135, R3 ;  /* 0x0000000387037221 */ /* 0x000fe20000010000 */
[-C--:B------:R-:W-:Y:S04]  /*102f0*/  HMMA.16816.F32.BF16 R44, R68, R86.reuse, R44 ;  /* 0x00000056442c723c */ /* 0x080fe8000004182c */
[----:B------:R-:W-:Y:S02]  /*10300*/  FADD.FTZ R3, R137, R3 ;  /* 0x0000000389037221 */ /* 0x000fe40000010000 */
[----:B------:R-:W-:Y:S02]  /*10310*/  FADD.FTZ R2, R191, R92 ;  /* 0x0000005cbf027221 */ /* 0x000fe40000010000 */
[C---:B------:R-:W-:Y:S01]  /*10320*/  HMMA.16816.F32.BF16 R48, R72.reuse, R86, R48 ;  /* 0x000000564830723c */ /* 0x040fe20000041830 */
[----:B------:R-:W2:Y:S01]  /*10330*/  LDSM.16.MT88.4 R84, [R229+0x1000] ;  /* 0x00100000e554783b */ /* 0x000ea20000004200 */
[----:B------:R-:W-:Y:S02]  /*10340*/  MUFU.EX2 R123, R123 ;  /* 0x0000007b007b7308 */ /* 0x000fe40000000800 */
[----:B-1----:R-:W-:Y:S04]  /*10350*/  FADD.FTZ R3, R133, R3 ;  /* 0x0000000385037221 */ /* 0x002fe80000010000 */
[-C--:B---3--:R-:W-:Y:S04]  /*10360*/  HMMA.16816.F32.BF16 R52, R72, R80.reuse, R52 ;  /* 0x000000504834723c */ /* 0x088fe80000041834 */
[----:B------:R-:W-:Y:S01]  /*10370*/  MUFU.EX2 R248, R248 ;  /* 0x000000f800f87308 */ /* 0x000fe20000000800 */
[----:B-----5:R-:W-:Y:S03]  /*10380*/  FADD.FTZ R3, R134, R3 ;  /* 0x0000000386037221 */ /* 0x020fe60000010000 */
[C---:B------:R-:W-:Y:S04]  /*10390*/  HMMA.16816.F32.BF16 R56, R68.reuse, R80, R56 ;  /* 0x000000504438723c */ /* 0x040fe80000041838 */
[----:B------:R-:W-:Y:S02]  /*103a0*/  FADD.FTZ R3, R132, R3 ;  /* 0x0000000384037221 */ /* 0x000fe40000010000 */
[----:B------:R-:W1:Y:S02]  /*103b0*/  MUFU.EX2 R199, R199 ;  /* 0x000000c700c77308 */ /* 0x000e640000000800 */
[-C--:B------:R-:W-:Y:S04]  /*103c0*/  HMMA.16816.F32.BF16 R60, R68, R82.reuse, R60 ;  /* 0x00000052443c723c */ /* 0x080fe8000004183c */
[----:B------:R-:W-:Y:S03]  /*103d0*/  FADD.FTZ R3, R130, R3 ;  /* 0x0000000382037221 */ /* 0x000fe60000010000 */
[----:B------:R-:W-:Y:S01]  /*103e0*/  F2FP.BF16.PACK_AB R68, R206, R207 ;  /* 0x000000cfce44723e */ /* 0x000fe200000010ff */
[----:B------:R-:W-:Y:S01]  /*103f0*/  HMMA.16816.F32.BF16 R64, R72, R82, R64 ;  /* 0x000000524840723c */ /* 0x000fe20000041840 */
[----:B------:R-:W3:Y:S01]  /*10400*/  LDSM.16.MT88.4 R80, [R228+0x1000] ;  /* 0x00100000e450783b */ /* 0x000ee20000004200 */
[----:B------:R-:W5:Y:S02]  /*10410*/  MUFU.EX2 R198, R198 ;  /* 0x000000c600c67308 */ /* 0x000f640000000800 */
[----:B------:R-:W-:Y:S02]  /*10420*/  F2FP.BF16.PACK_AB R70, R204, R205 ;  /* 0x000000cdcc46723e */ /* 0x000fe400000010ff */
[----:B------:R-:W-:Y:S02]  /*10430*/  F2FP.BF16.PACK_AB R69, R191, R192 ;  /* 0x000000c0bf45723e */ /* 0x000fe400000010ff */
[----:B------:R-:W-:Y:S04]  /*10440*/  F2FP.BF16.PACK_AB R71, R189, R190 ;  /* 0x000000bebd47723e */ /* 0x000fe800000010ff */
[----:B------:R-:W-:Y:S01]  /*10450*/  F2FP.BF16.PACK_AB R72, R131, R127 ;  /* 0x0000007f8348723e */ /* 0x000fe200000010ff */
[----:B------:R-:W2:Y:S01]  /*10460*/  MUFU.EX2 R252, R252 ;  /* 0x000000fc00fc7308 */ /* 0x000ea20000000800 */
[----:B------:R-:W-:Y:S01]  /*10470*/  F2FP.BF16.PACK_AB R74, R137, R135 ;  /* 0x00000087894a723e */ /* 0x000fe200000010ff */
[-C--:B----4-:R-:W-:Y:S05]  /*10480*/  HMMA.16816.F32.BF16 R4, R68, R76.reuse, R4 ;  /* 0x0000004c4404723c */ /* 0x090fea0000041804 */
[----:B------:R-:W-:Y:S01]  /*10490*/  F2FP.BF16.PACK_AB R73, R115, R114 ;  /* 0x000000727349723e */ /* 0x000fe200000010ff */
[----:B-1----:R-:W-:Y:S01]  /*104a0*/  FADD.FTZ R3, R199, R3 ;  /* 0x00000003c7037221 */ /* 0x002fe20000010000 */
[----:B------:R-:W-:Y:S01]  /*104b0*/  F2FP.BF16.PACK_AB R75, R121, R122 ;  /* 0x0000007a794b723e */ /* 0x000fe200000010ff */
[----:B------:R-:W1:Y:S04]  /*104c0*/  MUFU.EX2 R111, R111 ;  /* 0x0000006f006f7308 */ /* 0x000e680000000800 */
[----:B-----5:R-:W-:Y:S02]  /*104d0*/  FADD.FTZ R3, R198, R3 ;  /* 0x00000003c6037221 */ /* 0x020fe40000010000 */
[C---:B------:R-:W-:Y:S04]  /*104e0*/  HMMA.16816.F32.BF16 R8, R72.reuse, R76, R8 ;  /* 0x0000004c4808723c */ /* 0x040fe80000041808 */
[----:B------:R-:W-:Y:S01]  /*104f0*/  MUFU.EX2 R99, R150 ;  /* 0x0000009600637308 */ /* 0x000fe20000000800 */
[----:B------:R-:W-:Y:S03]  /*10500*/  FADD.FTZ R3, R128, R3 ;  /* 0x0000000380037221 */ /* 0x000fe60000010000 */
[-C--:B------:R-:W-:Y:S04]  /*10510*/  HMMA.16816.F32.BF16 R12, R72, R78.reuse, R12 ;  /* 0x0000004e480c723c */ /* 0x080fe8000004180c */
[----:B------:R-:W-:Y:S02]  /*10520*/  FADD.FTZ R3, R129, R3 ;  /* 0x0000000381037221 */ /* 0x000fe40000010000 */
[----:B------:R-:W-:Y:S02]  /*10530*/  MUFU.EX2 R98, R155 ;  /* 0x0000009b00627308 */ /* 0x000fe40000000800 */
[C---:B------:R-:W-:Y:S01]  /*10540*/  HMMA.16816.F32.BF16 R16, R68.reuse, R78, R16 ;  /* 0x0000004e4410723c */ /* 0x040fe20000041810 */
[----:B------:R-:W4:Y:S03]  /*10550*/  LDSM.16.MT88.4 R76, [R225+0x1800] ;  /* 0x00180000e14c783b */ /* 0x000f260000004200 */
[----:B------:R-:W-:Y:S04]  /*10560*/  FADD.FTZ R3, R223, R3 ;  /* 0x00000003df037221 */ /* 0x000fe80000010000 */
[-C--:B--2---:R-:W-:Y:S01]  /*10570*/  HMMA.16816.F32.BF16 R20, R68, R84.reuse, R20 ;  /* 0x000000544414723c */ /* 0x084fe20000041814 */
[----:B------:R-:W2:Y:S03]  /*10580*/  MUFU.EX2 R94, R139 ;  /* 0x0000008b005e7308 */ /* 0x000ea60000000800 */
[----:B------:R-:W-:Y:S04]  /*10590*/  FADD.FTZ R3, R251, R3 ;  /* 0x00000003fb037221 */ /* 0x000fe80000010000 */
[C---:B------:R-:W-:Y:S03]  /*105a0*/  HMMA.16816.F32.BF16 R24, R72.reuse, R84, R24 ;  /* 0x000000544818723c */ /* 0x040fe60000041818 */
[----:B------:R-:W-:Y:S01]  /*105b0*/  MUFU.EX2 R106, R143 ;  /* 0x0000008f006a7308 */ /* 0x000fe20000000800 */
[----:B------:R-:W-:Y:S04]  /*105c0*/  FADD.FTZ R3, R252, R3 ;  /* 0x00000003fc037221 */ /* 0x000fe80000010000 */
[-C--:B------:R-:W-:Y:S04]  /*105d0*/  HMMA.16816.F32.BF16 R28, R72, R86.reuse, R28 ;  /* 0x00000056481c723c */ /* 0x080fe8000004181c */
[----:B-1----:R-:W-:Y:S01]  /*105e0*/  FADD.FTZ R3, R111, R3 ;  /* 0x000000036f037221 */ /* 0x002fe20000010000 */
[----:B------:R-:W1:Y:S03]  /*105f0*/  MUFU.EX2 R105, R142 ;  /* 0x0000008e00697308 */ /* 0x000e660000000800 */
[C---:B------:R-:W-:Y:S01]  /*10600*/  HMMA.16816.F32.BF16 R32, R68.reuse, R86, R32 ;  /* 0x000000564420723c */ /* 0x040fe20000041820 */
[----:B------:R-:W5:Y:S03]  /*10610*/  LDSM.16.MT88.4 R84, [R229+0x1800] ;  /* 0x00180000e554783b */ /* 0x000f660000004200 */
[----:B--2---:R-:W-:Y:S03]  /*10620*/  FADD.FTZ R0, R94, R0 ;  /* 0x000000005e007221 */ /* 0x004fe60000010000 */
[----:B------:R-:W-:Y:S01]  /*10630*/  MUFU.EX2 R104, R147 ;  /* 0x0000009300687308 */ /* 0x000fe20000000800 */
[-C--:B------:R-:W-:Y:S04]  /*10640*/  HMMA.16816.F32.BF16 R36, R68, R88.reuse, R36 ;  /* 0x000000584424723c */ /* 0x080fe80000041824 */
[C---:B------:R-:W-:Y:S01]  /*10650*/  FADD.FTZ R0, R186.reuse, R0 ;  /* 0x00000000ba007221 */ /* 0x040fe20000010000 */
[----:B------:R-:W-:Y:S03]  /*10660*/  F2FP.BF16.PACK_AB R186, R186, R94 ;  /* 0x0000005ebaba723e */ /* 0x000fe600000010ff */
[C---:B------:R-:W-:Y:S01]  /*10670*/  HMMA.16816.F32.BF16 R40, R72.reuse, R88, R40 ;  /* 0x000000584828723c */ /* 0x040fe20000041828 */
[----:B------:R-:W2:Y:S03]  /*10680*/  MUFU.EX2 R100, R154 ;  /* 0x0000009a00647308 */ /* 0x000ea60000000800 */
[----:B-1----:R-:W-:Y:S04]  /*10690*/  F2FP.BF16.PACK_AB R185, R105, R106 ;  /* 0x0000006a69b9723e */ /* 0x002fe800000010ff */
[-C--:B------:R-:W-:Y:S03]  /*106a0*/  HMMA.16816.F32.BF16 R44, R72, R90.reuse, R44 ;  /* 0x0000005a482c723c */ /* 0x080fe6000004182c */
[----:B------:R-:W-:Y:S05]  /*106b0*/  MUFU.EX2 R95, R145 ;  /* 0x00000091005f7308 */ /* 0x000fea0000000800 */
[C---:B------:R-:W-:Y:S01]  /*106c0*/  HMMA.16816.F32.BF16 R48, R68.reuse, R90, R48 ;  /* 0x0000005a4430723c */ /* 0x040fe20000041830 */
[----:B------:R-:W1:Y:S04]  /*106d0*/  LDSM.16.MT88.4 R88, [R226+0x1800] ;  /* 0x00180000e258783b */ /* 0x000e680000004200 */
[----:B------:R-:W-:Y:S03]  /*106e0*/  MUFU.EX2 R96, R140 ;  /* 0x0000008c00607308 */ /* 0x000fe60000000800 */
[-C--:B---3--:R-:W-:Y:S04]  /*106f0*/  HMMA.16816.F32.BF16 R52, R68, R80.reuse, R52 ;  /* 0x000000504434723c */ /* 0x088fe80000041834 */
[----:B--2---:R-:W-:Y:S03]  /*10700*/  F2FP.BF16.PACK_AB R187, R100, R104 ;  /* 0x0000006864bb723e */ /* 0x004fe600000010ff */
[----:B------:R-:W2:Y:S01]  /*10710*/  MUFU.EX2 R97, R141 ;  /* 0x0000008d00617308 */ /* 0x000ea20000000800 */
        /* <DEDUP_REMOVED lines=10> */
[-C--:B----4-:R-:W-:Y:S05]  /*107c0*/  HMMA.16816.F32.BF16 R4, R72, R76.reuse, R4 ;  /* 0x0000004c4804723c */ /* 0x090fea0000041804 */
[----:B------:R-:W-:Y:S02]  /*107d0*/  F2FP.BF16.PACK_AB R69, R222, R220 ;  /* 0x000000dcde45723e */ /* 0x000fe400000010ff */
[----:B------:R-:W-:Y:S02]  /*107e0*/  F2FP.BF16.PACK_AB R71, R248, R123 ;  /* 0x0000007bf847723e */ /* 0x000fe400000010ff */
[----:B--2---:R-:W-:Y:S05]  /*107f0*/  F2FP.BF16.PACK_AB R124, R96, R97 ;  /* 0x00000061607c723e */ /* 0x004fea00000010ff */
[C---:B------:R-:W-:Y:S08]  /*10800*/  HMMA.16816.F32.BF16 R8, R68.reuse, R76, R8 ;  /* 0x0000004c4408723c */ /* 0x040ff00000041808 */
[-C--:B------:R-:W-:Y:S08]  /*10810*/  HMMA.16816.F32.BF16 R12, R68, R78.reuse, R12 ;  /* 0x0000004e440c723c */ /* 0x080ff0000004180c */
[C---:B------:R-:W-:Y:S01]  /*10820*/  HMMA.16816.F32.BF16 R16, R72.reuse, R78, R16 ;  /* 0x0000004e4810723c */ /* 0x040fe20000041810 */
[----:B------:R-:W2:Y:S07]  /*10830*/  LDSM.16.MT88.4 R76, [R225+0x2000] ;  /* 0x00200000e14c783b */ /* 0x000eae0000004200 */
[-C--:B-----5:R-:W-:Y:S08]  /*10840*/  HMMA.16816.F32.BF16 R20, R72, R84.reuse, R20 ;  /* 0x000000544814723c */ /* 0x0a0ff00000041814 */
[C---:B------:R-:W-:Y:S08]  /*10850*/  HMMA.16816.F32.BF16 R24, R68.reuse, R84, R24 ;  /* 0x000000544418723c */ /* 0x040ff00000041818 */
[-C--:B------:R-:W-:Y:S08]  /*10860*/  HMMA.16816.F32.BF16 R28, R68, R86.reuse, R28 ;  /* 0x00000056441c723c */ /* 0x080ff0000004181c */
[C---:B------:R-:W-:Y:S01]  /*10870*/  HMMA.16816.F32.BF16 R32, R72.reuse, R86, R32 ;  /* 0x000000564820723c */ /* 0x040fe20000041820 */
[----:B------:R-:W4:Y:S07]  /*10880*/  LDSM.16.MT88.4 R84, [R229+0x2000] ;  /* 0x00200000e554783b */ /* 0x000f2e0000004200 */
[-C--:B-1----:R-:W-:Y:S08]  /*10890*/  HMMA.16816.F32.BF16 R36, R72, R88.reuse, R36 ;  /* 0x000000584824723c */ /* 0x082ff00000041824 */
[C---:B------:R-:W-:Y:S08]  /*108a0*/  HMMA.16816.F32.BF16 R40, R68.reuse, R88, R40 ;  /* 0x000000584428723c */ /* 0x040ff00000041828 */
[-C--:B------:R-:W-:Y:S08]  /*108b0*/  HMMA.16816.F32.BF16 R44, R68, R90.reuse, R44 ;  /* 0x0000005a442c723c */ /* 0x080ff0000004182c */
[C---:B------:R-:W-:Y:S01]  /*108c0*/  HMMA.16816.F32.BF16 R48, R72.reuse, R90, R48 ;  /* 0x0000005a4830723c */ /* 0x040fe20000041830 */
[----:B------:R-:W1:Y:S07]  /*108d0*/  LDSM.16.MT88.4 R88, [R226+0x2000] ;  /* 0x00200000e258783b */ /* 0x000e6e0000004200 */
        /* <DEDUP_REMOVED lines=11> */
[-C--:B--2---:R-:W-:Y:S05]  /*10990*/  HMMA.16816.F32.BF16 R4, R68, R76.reuse, R4 ;  /* 0x0000004c4404723c */ /* 0x084fea0000041804 */
[----:B------:R-:W-:Y:S02]  /*109a0*/  F2FP.BF16.PACK_AB R73, R109, R110 ;  /* 0x0000006e6d49723e */ /* 0x000fe400000010ff */
[----:B------:R-:W-:Y:S07]  /*109b0*/  F2FP.BF16.PACK_AB R75, R107, R108 ;  /* 0x0000006c6b4b723e */ /* 0x000fee00000010ff */
        /* <DEDUP_REMOVED lines=28> */
[C---:B------:R-:W-:Y:S01]  /*10b80*/  HMMA.16816.F32.BF16 R8, R68.reuse, R76, R8 ;  /* 0x0000004c4408723c */ /* 0x040fe20000041808 */
[----:B------:R-:W-:Y:S07]  /*10b90*/  MUFU.EX2 R76, R152 ;  /* 0x00000098004c7308 */ /* 0x000fee0000000800 */
[-C--:B------:R-:W-:Y:S03]  /*10ba0*/  HMMA.16816.F32.BF16 R12, R68, R78.reuse, R12 ;  /* 0x0000004e440c723c */ /* 0x080fe6000004180c */
[----:B------:R-:W2:Y:S05]  /*10bb0*/  MUFU.EX2 R77, R153 ;  /* 0x00000099004d7308 */ /* 0x000eaa0000000800 */
[C---:B------:R-:W-:Y:S05]  /*10bc0*/  HMMA.16816.F32.BF16 R16, R72.reuse, R78, R16 ;  /* 0x0000004e4810723c */ /* 0x040fea0000041810 */
[----:B------:R-:W-:Y:S03]  /*10bd0*/  MUFU.EX2 R79, R149 ;  /* 0x00000095004f7308 */ /* 0x000fe60000000800 */
[-C--:B----4-:R-:W-:Y:S07]  /*10be0*/  HMMA.16816.F32.BF16 R20, R72, R84.reuse, R20 ;  /* 0x000000544814723c */ /* 0x090fee0000041814 */
[----:B------:R-:W4:Y:S01]  /*10bf0*/  MUFU.EX2 R78, R148 ;  /* 0x00000094004e7308 */ /* 0x000f220000000800 */
[C---:B------:R-:W-:Y:S04]  /*10c00*/  HMMA.16816.F32.BF16 R24, R68.reuse, R84, R24 ;  /* 0x000000544418723c */ /* 0x040fe80000041818 */
[----:B--2---:R-:W-:Y:S04]  /*10c10*/  F2FP.BF16.PACK_AB R127, R76, R77 ;  /* 0x0000004d4c7f723e */ /* 0x004fe800000010ff */
[-C--:B------:R-:W-:Y:S01]  /*10c20*/  HMMA.16816.F32.BF16 R28, R68, R86.reuse, R28 ;  /* 0x00000056441c723c */ /* 0x080fe2000004181c */
[----:B------:R-:W2:Y:S07]  /*10c30*/  MUFU.EX2 R84, R144 ;  /* 0x0000009000547308 */ /* 0x000eae0000000800 */
[C---:B------:R-:W-:Y:S04]  /*10c40*/  HMMA.16816.F32.BF16 R32, R72.reuse, R86, R32 ;  /* 0x000000564820723c */ /* 0x040fe80000041820 */
[----:B----4-:R-:W-:Y:S04]  /*10c50*/  F2FP.BF16.PACK_AB R125, R78, R79 ;  /* 0x0000004f4e7d723e */ /* 0x010fe800000010ff */
[-C--:B-1----:R-:W-:Y:S08]  /*10c60*/  HMMA.16816.F32.BF16 R36, R72, R88.reuse, R36 ;  /* 0x000000584824723c */ /* 0x082ff00000041824 */
[C---:B------:R-:W-:Y:S04]  /*10c70*/  HMMA.16816.F32.BF16 R40, R68.reuse, R88, R40 ;  /* 0x000000584428723c */ /* 0x040fe80000041828 */
[----:B--2---:R-:W-:Y:S04]  /*10c80*/  F2FP.BF16.PACK_AB R126, R84, R95 ;  /* 0x0000005f547e723e */ /* 0x004fe800000010ff */
        /* <DEDUP_REMOVED lines=21> */
[----:B------:R-:W-:Y:S01]  /*10de0*/  MOV R122, R117 ;  /* 0x00000075007a7202 */ /* 0x000fe20000000f00 */
[----:B------:R-:W-:Y:S01]  /*10df0*/  FADD.FTZ R2, R121, R2 ;  /* 0x0000000279027221 */ /* 0x000fe20000010000 */
[----:B------:R-:W-:Y:S01]  /*10e00*/  MOV R121, R118 ;  /* 0x0000007600797202 */ /* 0x000fe20000000f00 */
[C---:B------:R-:W-:Y:S04]  /*10e10*/  HMMA.16816.F32.BF16 R144, R124.reuse, R168, R24 ;  /* 0x000000a87c90723c */ /* 0x040fe80000041818 */
[----:B------:R-:W-:Y:S02]  /*10e20*/  FADD.FTZ R0, R136, R0 ;  /* 0x0000000088007221 */ /* 0x000fe40000010000 */
[----:B------:R-:W-:Y:S02]  /*10e30*/  FADD.FTZ R2, R220, R2 ;  /* 0x00000002dc027221 */ /* 0x000fe40000010000 */
        /* <DEDUP_REMOVED lines=39> */
[----:B------:R-:W-:Y:S01]  /*110b0*/  FADD.FTZ R2, R77, R0 ;  /* 0x000000004d027221 */ /* 0x000fe20000010000 */
[C---:B------:R-:W-:Y:S01]  /*110c0*/  IADD3 R0, R245.reuse, -0x1, RZ ;  /* 0xfffffffff5007810 */ /* 0x040fe20007ffe0ff */
[----:B------:R-:W-:Y:S02]  /*110d0*/  FADD.FTZ R3, R84, R3 ;  /* 0x0000000354037221 */ /* 0x000fe40000010000 */
[----:B------:R-:W-:Y:S02]  /*110e0*/  FADD.FTZ R2, R76, R2 ;  /* 0x000000024c027221 */ /* 0x000fe40000010000 */
[----:B------:R-:W-:Y:S01]  /*110f0*/  FADD.FTZ R4, R104, R4 ;  /* 0x0000000468047221 */ /* 0x000fe20000010000 */
[----:B------:R1:W-:Y:S03]  /*11100*/  STL [R1+0xc], R3 ;  /* 0x00000c0301007387 */ /* 0x0003e60000100800 */
[----:B------:R-:W-:Y:S01]  /*11110*/  FADD.FTZ R248, R100, R4 ;  /* 0x0000000464f87221 */ /* 0x000fe20000010000 */
[----:B------:R1:W-:Y:S01]  /*11120*/  STL [R1+0x10], R2 ;  /* 0x0000100201007387 */ /* 0x0003e20000100800 */
[----:B--2---:R-:W-:Y:S02]  /*11130*/  ISETP.GT.AND P0, PT, R245, R69, PT ;  /* 0x00000045f500720c */ /* 0x004fe40003f04270 */
[----:B------:R-:W-:Y:S11]  /*11140*/  MOV R245, R0 ;  /* 0x0000000000f57202 */ /* 0x000ff60000000f00 */
[----:B-1----:R-:W-:-:S05]  /*11150*/  @P0 BRA `(.L_x_3267) ;  /* 0xffffbc7000000947 */ /* 0x002fca000383ffff */
.L_x_3260:
[----:B------:R-:W-:Y:S05]  /*11160*/  BRA.DIV ~URZ, `(.L_x_3268) ;  /* 0x00006fd27f007947 */ /* 0x000fea000b800000 */
[----:B------:R-:W2:Y:S04]  /*11170*/  LDL R0, [R1] ;  /* 0x0000000001007983 */ /* 0x000ea80000100800 */
[----:B--2---:R1:W2:Y:S02]  /*11180*/  SHFL.BFLY PT, R4, R0, 0x2, 0x1f ;  /* 0x0c401f0000047f89 */ /* 0x0042a400000e0000 */
.L_x_3312:
[----:B-1----:R-:W3:Y:S02]  /*11190*/  LDL.LU R0, [R1] ;  /* 0x0000000001007983 */ /* 0x002ee40000300800 */
[----:B--23--:R-:W-:Y:S01]  /*111a0*/  FADD.FTZ R4, R4, R0 ;  /* 0x0000000004047221 */ /* 0x00cfe20000010000 */
[----:B------:R-:W-:Y:S05]  /*111b0*/  BRA.DIV ~URZ, `(.L_x_3269) ;  /* 0x00006fe27f007947 */ /* 0x000fea000b800000 */
[----:B------:R-:W2:Y:S04]  /*111c0*/  LDL.LU R0, [R1+0xc] ;  /* 0x00000c0001007983 */ /* 0x000ea80000300800 */
[----:B------:R-:W3:Y:S04]  /*111d0*/  LDL.LU R9, [R1+0x10] ;  /* 0x0000100001097983 */ /* 0x000ee80000300800 */
[----:B------:R-:W1:Y:S02]  /*111e0*/  SHFL.BFLY PT, R5, R248, 0x2, 0x1f ;  /* 0x0c401f00f8057f89 */ /* 0x000e6400000e0000 */
[----:B-1----:R-:W-:-:S05]  /*111f0*/  FADD.FTZ R5, R5, R248 ;  /* 0x000000f805057221 */ /* 0x002fca0000010000 */
[----:B------:R-:W1:Y:S02]  /*11200*/  SHFL.BFLY PT, R2, R5, 0x1, 0x1f ;  /* 0x0c201f0005027f89 */ /* 0x000e6400000e0000 */
[----:B-1----:R-:W-:Y:S02]  /*11210*/  FADD.FTZ R5, R5, R2 ;  /* 0x0000000205057221 */ /* 0x002fe40000010000 */
[----:B--2---:R-:W1:Y:S04]  /*11220*/  SHFL.BFLY PT, R6, R0, 0x2, 0x1f ;  /* 0x0c401f0000067f89 */ /* 0x004e6800000e0000 */
[----:B---3--:R-:W2:Y:S01]  /*11230*/  SHFL.BFLY PT, R7, R9, 0x2, 0x1f ;  /* 0x0c401f0009077f89 */ /* 0x008ea200000e0000 */
[----:B-1----:R-:W-:-:S03]  /*11240*/  FADD.FTZ R6, R6, R0 ;  /* 0x0000000006067221 */ /* 0x002fc60000010000 */
[----:B------:R-:W1:Y:S01]  /*11250*/  SHFL.BFLY PT, R0, R4, 0x1, 0x1f ;  /* 0x0c201f0004007f89 */ /* 0x000e6200000e0000 */
[----:B--2---:R-:W-:-:S03]  /*11260*/  FADD.FTZ R7, R7, R9 ;  /* 0x0000000907077221 */ /* 0x004fc60000010000 */
[----:B------:R-:W2:Y:S04]  /*11270*/  SHFL.BFLY PT, R3, R6, 0x1, 0x1f ;  /* 0x0c201f0006037f89 */ /* 0x000ea800000e0000 */
[----:B------:R3:W4:Y:S01]  /*11280*/  SHFL.BFLY PT, R8, R7, 0x1, 0x1f ;  /* 0x0c201f0007087f89 */ /* 0x00072200000e0000 */
[----:B-1----:R-:W-:Y:S02]  /*11290*/  FADD.FTZ R4, R4, R0 ;  /* 0x0000000004047221 */ /* 0x002fe40000010000 */
[----:B--2---:R-:W-:-:S03]  /*112a0*/  FADD.FTZ R6, R6, R3 ;  /* 0x0000000306067221 */ /* 0x004fc60000010000 */
.L_x_3313:
[----:B------:R-:W-:Y:S01]  /*112b0*/  FSETP.NE.FTZ.AND P3, PT, R4, RZ, PT ;  /* 0x000000ff0400720b */ /* 0x000fe20003f75000 */
[----:B------:R-:W-:Y:S01]  /*112c0*/  CS2R R2, SRZ ;  /* 0x0000000000027805 */ /* 0x000fe2000001ff00 */
[----:B------:R-:W-:Y:S02]  /*112d0*/  FSETP.NE.FTZ.AND P1, PT, R6, RZ, PT ;  /* 0x000000ff0600720b */ /* 0x000fe40003f35000 */
[----:B------:R-:W-:-:S02]  /*112e0*/  FSETP.NE.FTZ.AND P2, PT, R5, RZ, PT ;  /* 0x000000ff0500720b */ /* 0x000fc40003f55000 */
[----:B------:R-:W-:Y:S02]  /*112f0*/  MOV R0, RZ ;  /* 0x000000ff00007202 */ /* 0x000fe40000000f00 */
[----:B------:R-:W-:Y:S02]  /*11300*/  MOV R23, 0xff800000 ;  /* 0xff80000000177802 */ /* 0x000fe40000000f00 */
[----:B------:R-:W-:Y:S02]  /*11310*/  MOV R21, 0xff800000 ;  /* 0xff80000000157802 */ /* 0x000fe40000000f00 */
[----:B------:R-:W-:Y:S01]  /*11320*/  MOV R22, 0xff800000 ;  /* 0xff80000000167802 */ /* 0x000fe20000000f00 */
[----:B------:R-:W1:Y:S01]  /*11330*/  @P3 MUFU.RCP R0, R4 ;  /* 0x0000000400003308 */ /* 0x000e620000001000 */
[----:B------:R-:W-:-:S07]  /*11340*/  MOV R20, 0xff800000 ;  /* 0xff80000000147802 */ /* 0x000fce0000000f00 */
[----:B------:R2:W-:Y:S08]  /*11350*/  @P3 MUFU.LG2 R9, R4 ;  /* 0x0000000400093308 */ /* 0x0005f00000000c00 */
[----:B------:R-:W5:Y:S01]  /*11360*/  @P1 MUFU.RCP R2, R6 ;  /* 0x0000000600021308 */ /* 0x000f620000001000 */
[C---:B-1----:R-:W-:Y:S02]  /*11370*/  FMUL.FTZ R156, R0.reuse, R156 ;  /* 0x0000009c009c7220 */ /* 0x042fe40000410000 */
[----:B------:R-:W-:-:S02]  /*11380*/  FMUL.FTZ R157, R0, R157 ;  /* 0x0000009d009d7220 */ /* 0x000fc40000410000 */
[C---:B------:R-:W-:Y:S02]  /*11390*/  FMUL.FTZ R160, R0.reuse, R160 ;  /* 0x000000a000a07220 */ /* 0x040fe40000410000 */
[----:B------:R-:W-:Y:S01]  /*113a0*/  FMUL.FTZ R161, R0, R161 ;  /* 0x000000a100a17220 */ /* 0x000fe20000410000 */
[----:B------:R-:W1:Y:S01]  /*113b0*/  @P2 MUFU.RCP R3, R5 ;  /* 0x0000000500032308 */ /* 0x000e620000001000 */
[----:B--2-4-:R-:W-:Y:S01]  /*113c0*/  FADD.FTZ R4, R8, R7 ;  /* 0x0000000708047221 */ /* 0x014fe20000010000 */
[----:B---3--:R-:W-:Y:S01]  /*113d0*/  @P3 MOV R7, 0x3f317218 ;  /* 0x3f31721800073802 */ /* 0x008fe20000000f00 */
[C---:B------:R-:W-:Y:S02]  /*113e0*/  FMUL.FTZ R164, R0.reuse, R164 ;  /* 0x000000a400a47220 */ /* 0x040fe40000410000 */
[----:B------:R-:W-:Y:S01]  /*113f0*/  FMUL.FTZ R165, R0, R165 ;  /* 0x000000a500a57220 */ /* 0x000fe20000410000 */
[----:B------:R-:W-:Y:S01]  /*11400*/  FSETP.NE.FTZ.AND P0, PT, R4, RZ, PT ;  /* 0x000000ff0400720b */ /* 0x000fe20003f15000 */
[C---:B------:R-:W-:Y:S01]  /*11410*/  FMUL.FTZ R168, R0.reuse, R168 ;  /* 0x000000a800a87220 */ /* 0x040fe20000410000 */
[----:B------:R-:W2:Y:S01]  /*11420*/  @P1 MUFU.LG2 R6, R6 ;  /* 0x0000000600061308 */ /* 0x000ea20000000c00 */
[----:B------:R-:W-:-:S02]  /*11430*/  FMUL.FTZ R169, R0, R169 ;  /* 0x000000a900a97220 */ /* 0x000fc40000410000 */
[C---:B------:R-:W-:Y:S02]  /*11440*/  FMUL.FTZ R172, R0.reuse, R172 ;  /* 0x000000ac00ac7220 */ /* 0x040fe40000410000 */
[C---:B------:R-:W-:Y:S02]  /*11450*/  FMUL.FTZ R173, R0.reuse, R173 ;  /* 0x000000ad00ad7220 */ /* 0x040fe40000410000 */
[C---:B------:R-:W-:Y:S01]  /*11460*/  FMUL.FTZ R176, R0.reuse, R176 ;  /* 0x000000b000b07220 */ /* 0x040fe20000410000 */
[----:B------:R3:W4:Y:S01]  /*11470*/  @P2 MUFU.LG2 R8, R5 ;  /* 0x0000000500082308 */ /* 0x0007220000000c00 */
[C---:B------:R-:W-:Y:S02]  /*11480*/  FMUL.FTZ R177, R0.reuse, R177 ;  /* 0x000000b100b17220 */ /* 0x040fe40000410000 */
[C---:B------:R-:W-:Y:S02]  /*11490*/  FMUL.FTZ R180, R0.reuse, R180 ;  /* 0x000000b400b47220 */ /* 0x040fe40000410000 */
[----:B------:R-:W-:-:S02]  /*114a0*/  FMUL.FTZ R181, R0, R181 ;  /* 0x000000b500b57220 */ /* 0x000fc40000410000 */
[C---:B------:R-:W-:Y:S02]  /*114b0*/  FMUL.FTZ R184, R0.reuse, R184 ;  /* 0x000000b800b87220 */ /* 0x040fe40000410000 */
[----:B------:R-:W-:Y:S01]  /*114c0*/  FMUL.FTZ R185, R0, R185 ;  /* 0x000000b900b97220 */ /* 0x000fe20000410000 */
[----:B------:R-:W-:Y:S01]  /*114d0*/  MOV R0, RZ ;  /* 0x000000ff00007202 */ /* 0x000fe20000000f00 */
[C---:B-----5:R-:W-:Y:S02]  /*114e0*/  FMUL.FTZ R152, R2.reuse, R152 ;  /* 0x0000009802987220 */ /* 0x060fe40000410000 */
[C---:B------:R-:W-:Y:S02]  /*114f0*/  FMUL.FTZ R153, R2.reuse, R153 ;  /* 0x0000009902997220 */ /* 0x040fe40000410000 */
[C---:B------:R-:W-:Y:S01]  /*11500*/  FMUL.FTZ R148, R2.reuse, R148 ;  /* 0x0000009402947220 */ /* 0x040fe20000410000 */
[----:B------:R-:W-:Y:S01]  /*11510*/  @P0 MUFU.RCP R0, R4 ;  /* 0x0000000400000308 */ /* 0x000fe20000001000 */
[C---:B------:R-:W-:Y:S01]  /*11520*/  FMUL.FTZ R149, R2.reuse, R149 ;  /* 0x0000009502957220 */ /* 0x040fe20000410000 */
[----:B---3--:R-:W-:Y:S01]  /*11530*/  @P2 MOV R5, 0x3f317218 ;  /* 0x3f31721800052802 */ /* 0x008fe20000000f00 */
        /* <DEDUP_REMOVED lines=12> */
[C---:B-1----:R-:W-:Y:S01]  /*11600*/  FMUL.FTZ R158, R3.reuse, R158 ;  /* 0x0000009e039e7220 */ /* 0x042fe20000410000 */
[----:B------:R1:W3:Y:S01]  /*11610*/  @P0 MUFU.LG2 R2, R4 ;  /* 0x0000000400020308 */ /* 0x0002e20000000c00 */
        /* <DEDUP_REMOVED lines=8> */
[----:B-1----:R-:W-:Y:S01]  /*116a0*/  MOV R4, 0x1 ;  /* 0x0000000100047802 */ /* 0x002fe20000000f00 */
        /* <DEDUP_REMOVED lines=8> */
[----:B--2---:R-:W-:Y:S02]  /*11730*/  @P1 FMUL.FTZ R6, R6, 0.69314718246459960938 ;  /* 0x3f31721806061820 */ /* 0x004fe40000410000 */
[----:B------:R-:W-:Y:S02]  /*11740*/  @P3 FMUL.FTZ R9, R9, 0.69314718246459960938 ;  /* 0x3f31721809093820 */ /* 0x000fe40000410000 */
[----:B------:R-:W-:Y:S02]  /*11750*/  @P1 FMUL.FTZ R3, R3, c[0x0][0x2d0] ;  /* 0x0000b40003031a20 */ /* 0x000fe40000410000 */
[----:B------:R-:W-:-:S02]  /*11760*/  @P3 FMUL.FTZ R7, R7, c[0x0][0x2d0] ;  /* 0x0000b40007073a20 */ /* 0x000fc40000410000 */
[----:B------:R-:W-:Y:S01]  /*11770*/  @P1 FFMA.FTZ R23, R3, R117, R6 ;  /* 0x0000007503171223 */ /* 0x000fe20000010006 */
[----:B------:R-:W-:Y:S01]  /*11780*/  @P0 MOV R3, 0x3f317218 ;  /* 0x3f31721800030802 */ /* 0x000fe20000000f00 */
[----:B----4-:R-:W-:Y:S02]  /*11790*/  @P2 FMUL.FTZ R8, R8, 0.69314718246459960938 ;  /* 0x3f31721808082820 */ /* 0x010fe40000410000 */
[----:B------:R-:W-:Y:S02]  /*117a0*/  @P2 FMUL.FTZ R5, R5, c[0x0][0x2d0] ;  /* 0x0000b40005052a20 */ /* 0x000fe40000410000 */
[----:B---3--:R-:W-:Y:S02]  /*117b0*/  @P0 FMUL.FTZ R2, R2, 0.69314718246459960938 ;  /* 0x3f31721802020820 */ /* 0x008fe40000410000 */
[----:B------:R-:W-:Y:S02]  /*117c0*/  @P0 FMUL.FTZ R3, R3, c[0x0][0x2d0] ;  /* 0x0000b40003030a20 */ /* 0x000fe40000410000 */
        /* <DEDUP_REMOVED lines=16> */
[----:B------:R-:W-:Y:S01]  /*118d0*/  PRMT R0, R4, 0x7610, R0 ;  /* 0x0000761004007816 */ /* 0x000fe20000000000 */
[----:B------:R-:W-:Y:S02]  /*118e0*/  @P3 FFMA.FTZ R21, R7, R119, R9 ;  /* 0x0000007707153223 */ /* 0x000fe40000010009 */
[----:B------:R-:W-:Y:S02]  /*118f0*/  @P2 FFMA.FTZ R22, R5, R118, R8 ;  /* 0x0000007605162223 */ /* 0x000fe40000010008 */
[----:B------:R-:W-:-:S02]  /*11900*/  @P0 FFMA.FTZ R20, R3, R68, R2 ;  /* 0x0000004403140223 */ /* 0x000fc40000010002 */
.L_x_3213:
[----:B-1----:R1:W5:Y:S01]  /*11910*/  LDL R7, [R1+0x74] ;  /* 0x0000740001077983 */ /* 0x0023620000100800 */
[----:B------:R-:W-:Y:S03]  /*11920*/  BSSY B0, `(.L_x_3270) ;  /* 0x0000012000007945 */ /* 0x000fe60003800000 */
[----:B------:R-:W2:Y:S02]  /*11930*/  S2R R6, SR_TID.X ;  /* 0x0000000000067919 */ /* 0x000ea40000002100 */
        /* <DEDUP_REMOVED lines=16> */
.L_x_3271:
[----:B-1----:R-:W-:Y:S05]  /*11a40*/  BSYNC B0 ;  /* 0x0000000000007941 */ /* 0x002fea0003800000 */
.L_x_3270:
        /* <DEDUP_REMOVED lines=8> */
[----:B------:R-:W-:Y:S01]  /*11ad0*/  SHF.R.S32.HI R2, RZ, 0x1f, R6 ;  /* 0x0000001fff027819 */ /* 0x000fe20000011406 */
[----:B------:R-:W-:Y:S02]  /*11ae0*/  IMAD.MOV.U32 R249, RZ, RZ, RZ ;  /* 0x000000fffff97224 */ /* 0x000fe400078e00ff */
[----:B------:R-:W-:Y:S01]  /*11af0*/  IMAD.MOV.U32 R3, RZ, RZ, 0x1f ;  /* 0x0000001fff037424 */ /* 0x000fe200078e00ff */
[----:B------:R-:W-:-:S04]  /*11b00*/  LEA.HI R2, R2, R6, RZ, 0x7 ;  /* 0x0000000602027211 */ /* 0x000fc800078f38ff */
[----:B------:R-:W-:-:S05]  /*11b10*/  SHF.R.S32.HI R2, RZ, 0x7, R2 ;  /* 0x00000007ff027819 */ /* 0x000fca0000011402 */
[----:B------:R-:W-:Y:S01]  /*11b20*/  IMAD.MOV.U32 R247, RZ, RZ, R2 ;  /* 0x000000fffff77224 */ /* 0x000fe200078e0002 */
[----:B------:R-:W-:Y:S02]  /*11b30*/  MOV R2, 0x11b50 ;  /* 0x00011b5000027802 */ /* 0x000fe40000000f00 */
[----:B------:R-:W-:Y:S05]  /*11b40*/  CALL.REL.NOINC `($__internal_43_$__cuda_sm70_shflsync_idx_p) ;  /* 0x0000698000007944 */ /* 0x000fea0003c00000 */
.L_x_3274:
[----:B------:R-:W2:Y:S04]  /*11b50*/  LDL.LU R4, [R1+0x4c] ;  /* 0x00004c0001047983 */ /* 0x000ea80000300800 */
[----:B------:R-:W3:Y:S04]  /*11b60*/  LDL R8, [R1+0x98] ;  /* 0x0000980001087983 */ /* 0x000ee80000100800 */
[----:B------:R-:W4:Y:S04]  /*11b70*/  LDL.LU R13, [R1+0x48] ;  /* 0x00004800010d7983 */ /* 0x000f280000300800 */
[----:B------:R-:W3:Y:S04]  /*11b80*/  LDL.LU R16, [R1+0x50] ;  /* 0x0000500001107983 */ /* 0x000ee80000300800 */
[----:B------:R-:W3:Y:S01]  /*11b90*/  LDL.LU R15, [R1+0x70] ;  /* 0x00007000010f7983 */ /* 0x000ee20000300800 */
[----:B------:R-:W-:-:S03]  /*11ba0*/  MOV R3, 0x1 ;  /* 0x0000000100037802 */ /* 0x000fc60000000f00 */
[----:B------:R-:W3:Y:S01]  /*11bb0*/  LDL R14, [R1+0x9c] ;  /* 0x00009c00010e7983 */ /* 0x000ee20000100800 */
[----:B------:R-:W-:-:S03]  /*11bc0*/  ISETP.NE.AND P0, PT, R3, c[0x0][0x4e8], PT ;  /* 0x00013a0003007a0c */ /* 0x000fc60003f05270 */
[----:B------:R1:W5:Y:S04]  /*11bd0*/  LDL R40, [R1+0x94] ;  /* 0x0000940001287983 */ /* 0x0003680000100800 */
        /* <DEDUP_REMOVED lines=14> */
[----:B------:R1:W5:Y:S01]  /*11cc0*/  LDL R25, [R1+0x58] ;  /* 0x0000580001197983 */ /* 0x0003620000100800 */
[----:B------:R-:W-:-:S02]  /*11cd0*/  ULDC UR5, c[0x0][0x4e8] ;  /* 0x00013a0000057ab9 */ /* 0x000fc40000000800 */
[----:B------:R-:W-:Y:S02]  /*11ce0*/  ULDC UR4, c[0x0][0x388] ;  /* 0x0000e20000047ab9 */ /* 0x000fe40000000800 */
[----:B------:R-:W-:Y:S01]  /*11cf0*/  UIMAD UR4, UR5, UR4, URZ ;  /* 0x00000004050472a4 */ /* 0x000fe2000f8e023f */
[----:B------:R-:W-:Y:S01]  /*11d00*/  BSSY B0, `(.L_x_3275) ;  /* 0x000007f000007945 */ /* 0x000fe20003800000 */
[----:B--2---:R-:W-:Y:S01]  /*11d10*/  SHF.R.S32.HI R0, RZ, 0x1f, R4 ;  /* 0x0000001fff007819 */ /* 0x004fe20000011404 */
[----:B------:R-:W-:-:S04]  /*11d20*/  IMAD.WIDE.U32 R6, R4, c[0x0][0x4d0], RZ ;  /* 0x0001340004067a25 */ /* 0x000fc800078e00ff */
[C---:B------:R-:W-:Y:S02]  /*11d30*/  IMAD R2, R0.reuse, c[0x0][0x4d0], RZ ;  /* 0x0001340000027a24 */ /* 0x040fe400078e02ff */
[----:B------:R-:W-:Y:S02]  /*11d40*/  IMAD R0, R0, c[0x0][0x438], RZ ;  /* 0x00010e0000007a24 */ /* 0x000fe400078e02ff */
[C---:B------:R-:W-:Y:S02]  /*11d50*/  IMAD R2, R4.reuse, c[0x0][0x4d4], R2 ;  /* 0x0001350004027a24 */ /* 0x040fe400078e0202 */
[C---:B------:R-:W-:Y:S02]  /*11d60*/  IMAD R0, R4.reuse, c[0x0][0x43c], R0 ;  /* 0x00010f0004007a24 */ /* 0x040fe400078e0200 */
[----:B------:R-:W-:Y:S01]  /*11d70*/  IMAD.WIDE.U32 R4, R4, c[0x0][0x438], RZ ;  /* 0x00010e0004047a25 */ /* 0x000fe200078e00ff */
[----:B------:R-:W-:Y:S02]  /*11d80*/  IADD3 R7, R7, R2, RZ ;  /* 0x0000000207077210 */ /* 0x000fe40007ffe0ff */
[----:B----4-:R-:W-:Y:S01]  /*11d90*/  SHF.R.S32.HI R2, RZ, 0x1f, R13 ;  /* 0x0000001fff027819 */ /* 0x010fe2000001140d */
[----:B------:R-:W-:Y:S01]  /*11da0*/  IMAD.IADD R5, R5, 0x1, R0 ;  /* 0x0000000105057824 */ /* 0x000fe200078e0200 */
[----:B---3--:R-:W-:Y:S01]  /*11db0*/  IADD3 R0, R8, R15, RZ ;  /* 0x0000000f08007210 */ /* 0x008fe20007ffe0ff */
[----:B------:R-:W-:-:S04]  /*11dc0*/  IMAD.WIDE.U32 R6, R13, c[0x0][0x4d8], R6 ;  /* 0x000136000d067a25 */ /* 0x000fc800078e0006 */
[----:B------:R-:W-:-:S04]  /*11dd0*/  @P0 IMAD.HI.U32 R10, R0, c[0x0][0x4ec], RZ ;  /* 0x00013b00000a0a27 */ /* 0x000fc800078e00ff */
[C---:B------:R-:W-:Y:S02]  /*11de0*/  IMAD R9, R2.reuse, c[0x0][0x4d8], RZ ;  /* 0x0001360002097a24 */ /* 0x040fe400078e02ff */
[----:B------:R-:W-:Y:S01]  /*11df0*/  IMAD R8, R2, c[0x0][0x440], RZ ;  /* 0x0001100002087a24 */ /* 0x000fe200078e02ff */
[----:B------:R-:W-:Y:S01]  /*11e00*/  MOV R2, R0 ;  /* 0x0000000000027202 */ /* 0x000fe20000000f00 */
[----:B------:R-:W-:Y:S01]  /*11e10*/  IMAD.MOV.U32 R3, RZ, RZ, R0 ;  /* 0x000000ffff037224 */ /* 0x000fe200078e0000 */
[----:B------:R-:W-:Y:S01]  /*11e20*/  @P0 SHF.R.U32.HI R3, RZ, c[0x0][0x4f0], R10 ;  /* 0x00013c00ff030a19 */ /* 0x000fe2000001160a */
[C---:B------:R-:W-:Y:S02]  /*11e30*/  IMAD R11, R13.reuse, c[0x0][0x4dc], R9 ;  /* 0x000137000d0b7a24 */ /* 0x040fe400078e0209 */
[----:B------:R-:W-:Y:S01]  /*11e40*/  IMAD R12, R13, c[0x0][0x444], R8 ;  /* 0x000111000d0c7a24 */ /* 0x000fe200078e0208 */
[----:B------:R-:W-:Y:S01]  /*11e50*/  SHF.R.S32.HI R8, RZ, 0x1f, R16 ;  /* 0x0000001fff087819 */ /* 0x000fe20000011410 */
[----:B------:R-:W-:-:S04]  /*11e60*/  @P0 IMAD.HI.U32 R9, R0, c[0x0][0x4ec], RZ ;  /* 0x00013b0000090a27 */ /* 0x000fc800078e00ff */
[----:B------:R-:W-:Y:S01]  /*11e70*/  IMAD.WIDE.U32 R4, R13, c[0x0][0x440], R4 ;  /* 0x000110000d047a25 */ /* 0x000fe200078e0004 */
[----:B------:R-:W-:-:S03]  /*11e80*/  @P0 SHF.R.U32.HI R2, RZ, c[0x0][0x4f0], R9 ;  /* 0x00013c00ff020a19 */ /* 0x000fc60000011609 */
[----:B------:R-:W-:Y:S02]  /*11e90*/  IMAD.MOV R10, RZ, RZ, -R3 ;  /* 0x000000ffff0a7224 */ /* 0x000fe400078e0a03 */
[C---:B------:R-:W-:Y:S01]  /*11ea0*/  IMAD R9, R8.reuse, c[0x0][0x4e0], RZ ;  /* 0x0001380008097a24 */ /* 0x040fe200078e02ff */
[----:B------:R-:W-:Y:S01]  /*11eb0*/  IADD3 R5, R5, R12, RZ ;  /* 0x0000000c05057210 */ /* 0x000fe20007ffe0ff */
[----:B------:R-:W-:Y:S02]  /*11ec0*/  IMAD.IADD R7, R7, 0x1, R11 ;  /* 0x0000000107077824 */ /* 0x000fe400078e020b */
[----:B------:R-:W-:Y:S02]  /*11ed0*/  IMAD R8, R8, c[0x0][0x448], RZ ;  /* 0x0001120008087a24 */ /* 0x000fe400078e02ff */
[----:B------:R-:W-:Y:S02]  /*11ee0*/  IMAD R10, R10, c[0x0][0x4e8], R0 ;  /* 0x00013a000a0a7a24 */ /* 0x000fe400078e0200 */
[C---:B------:R-:W-:Y:S01]  /*11ef0*/  IMAD R12, R16.reuse, c[0x0][0x44c], R8 ;  /* 0x00011300100c7a24 */ /* 0x040fe200078e0208 */
[----:B------:R-:W-:Y:S01]  /*11f00*/  SHF.R.S32.HI R8, RZ, 0x1f, R2 ;  /* 0x0000001fff087819 */ /* 0x000fe20000011402 */
[----:B------:R-:W-:-:S04]  /*11f10*/  IMAD.WIDE.U32 R6, R16, c[0x0][0x4e0], R6 ;  /* 0x0001380010067a25 */ /* 0x000fc800078e0006 */
[C---:B------:R-:W-:Y:S01]  /*11f20*/  IMAD R13, R16.reuse, c[0x0][0x4e4], R9 ;  /* 0x00013900100d7a24 */ /* 0x040fe200078e0209 */
[----:B------:R-:W-:Y:S01]  /*11f30*/  SHF.R.S32.HI R9, RZ, 0x1f, R10 ;  /* 0x0000001fff097819 */ /* 0x000fe2000001140a */
[----:B------:R-:W-:Y:S01]  /*11f40*/  IMAD.WIDE.U32 R4, R16, c[0x0][0x448], R4 ;  /* 0x0001120010047a25 */ /* 0x000fe200078e0004 */
[----:B------:R-:W-:Y:S02]  /*11f50*/  SHF.R.S32.HI R11, RZ, 0x1f, R3 ;  /* 0x0000001fff0b7819 */ /* 0x000fe40000011403 */
[----:B------:R-:W-:Y:S01]  /*11f60*/  IADD3 R6, P0, R3, R6, RZ ;  /* 0x0000000603067210 */ /* 0x000fe20007f1e0ff */
[----:B------:R-:W-:Y:S01]  /*11f70*/  IMAD R3, R8, c[0x0][0x430], RZ ;  /* 0x00010c0008037a24 */ /* 0x000fe200078e02ff */
[----:B------:R-:W-:Y:S01]  /*11f80*/  IADD3 R5, R5, R12, RZ ;  /* 0x0000000c05057210 */ /* 0x000fe20007ffe0ff */
[----:B------:R-:W-:Y:S01]  /*11f90*/  IMAD R8, R9, c[0x0][0x4c8], RZ ;  /* 0x0001320009087a24 */ /* 0x000fe200078e02ff */
[----:B------:R-:W-:Y:S01]  /*11fa0*/  IADD3.X R7, R11, R7, R13, P0, !PT ;  /* 0x000000070b077210 */ /* 0x000fe200007fe40d */
[----:B------:R-:W-:-:S02]  /*11fb0*/  IMAD R11, R2, c[0x0][0x434], R3 ;  /* 0x00010d00020b7a24 */ /* 0x000fc400078e0203 */
[----:B------:R-:W-:Y:S02]  /*11fc0*/  IMAD R12, R10, c[0x0][0x4cc], R8 ;  /* 0x000133000a0c7a24 */ /* 0x000fe400078e0208 */
[----:B------:R-:W-:-:S04]  /*11fd0*/  IMAD.WIDE.U32 R8, R2, c[0x0][0x430], R4 ;  /* 0x00010c0002087a25 */ /* 0x000fc800078e0004 */
[----:B------:R-:W-:Y:S01]  /*11fe0*/  IMAD.WIDE.U32 R4, R10, c[0x0][0x4c8], R6 ;  /* 0x000132000a047a25 */ /* 0x000fe200078e0006 */
[----:B------:R-:W-:-:S03]  /*11ff0*/  IADD3 R7, R9, R11, RZ ;  /* 0x0000000b09077210 */ /* 0x000fc60007ffe0ff */
[----:B------:R-:W-:Y:S02]  /*12000*/  IMAD.MOV R3, RZ, RZ, -R2 ;  /* 0x000000ffff037224 */ /* 0x000fe400078e0a02 */
[----:B------:R-:W-:Y:S02]  /*12010*/  IMAD.IADD R9, R5, 0x1, R12 ;  /* 0x0000000105097824 */ /* 0x000fe400078e020c */
[----:B------:R-:W-:Y:S02]  /*12020*/  IMAD R5, R3, c[0x0][0x4e8], R0 ;  /* 0x00013a0003057a24 */ /* 0x000fe400078e0200 */
[----:B------:R-:W-:Y:S02]  /*12030*/  IMAD.IADD R3, R14, 0x1, R15 ;  /* 0x000000010e037824 */ /* 0x000fe400078e020f */
[----:B------:R-:W2:Y:S01]  /*12040*/  S2R R14, SR_TID.X ;  /* 0x00000000000e7919 */ /* 0x000ea20000002100 */
[----:B------:R-:W-:-:S04]  /*12050*/  LEA R2, P0, R4, c[0x0][0x4a8], 0x2 ;  /* 0x00012a0004027a11 */ /* 0x000fc800078010ff */
[----:B------:R-:W-:Y:S01]  /*12060*/  LEA.HI.X R0, R4, c[0x0][0x4ac], R9, 0x2, P0 ;  /* 0x00012b0004007a11 */ /* 0x000fe200000f1409 */
[----:B------:R-:W-:Y:S04]  /*12070*/  SHFL.IDX PT, R12, R2, RZ, 0x1c1f ;  /* 0x001c1fff020c7589 */ /* 0x000fe800000e0000 */
[----:B------:R-:W3:Y:S04]  /*12080*/  SHFL.IDX PT, R13, R0, RZ, 0x1c1f ;  /* 0x001c1fff000d7589 */ /* 0x000ee800000e0000 */
[----:B------:R-:W-:Y:S01]  /*12090*/  SHFL.IDX PT, R10, R2, 0x1, 0x1c1f ;  /* 0x003c1f00020a7f89 */ /* 0x000fe200000e0000 */
[----:B--2---:R-:W-:-:S04]  /*120a0*/  SHF.R.S32.HI R16, RZ, 0x1f, R14 ;  /* 0x0000001fff107819 */ /* 0x004fc8000001140e */
[----:B------:R-:W-:Y:S01]  /*120b0*/  LEA.HI R16, R16, R14, RZ, 0x5 ;  /* 0x0000000e10107211 */ /* 0x000fe200078f28ff */
[----:B------:R-:W2:Y:S03]  /*120c0*/  SHFL.IDX PT, R11, R0, 0x1, 0x1c1f ;  /* 0x003c1f00000b7f89 */ /* 0x000ea600000e0000 */
[----:B------:R-:W-:-:S04]  /*120d0*/  LOP3.LUT R16, R16, 0xffffffe0, RZ, 0xc0, !PT ;  /* 0xffffffe010107812 */ /* 0x000fc800078ec0ff */
[----:B------:R-:W-:Y:S02]  /*120e0*/  IADD3 R16, -R16, R14, RZ ;  /* 0x0000000e10107210 */ /* 0x000fe40007ffe1ff */
[C---:B------:R-:W-:Y:S02]  /*120f0*/  IADD3 R17, R3.reuse, 0x8, RZ ;  /* 0x0000000803117810 */ /* 0x040fe40007ffe0ff */
[----:B------:R-:W-:Y:S02]  /*12100*/  LOP3.LUT P1, RZ, R16, 0x3, RZ, 0xc0, !PT ;  /* 0x0000000310ff7812 */ /* 0x000fe4000782c0ff */
[----:B------:R-:W-:Y:S01]  /*12110*/  SHF.R.S32.HI R4, RZ, 0x1f, R5 ;  /* 0x0000001fff047819 */ /* 0x000fe20000011405 */
[----:B------:R-:W-:Y:S01]  /*12120*/  SHFL.IDX PT, R9, R0, 0x2, 0x1c1f ;  /* 0x005c1f0000097f89 */ /* 0x000fe200000e0000 */
[----:B------:R-:W-:Y:S02]  /*12130*/  MOV R6, R8 ;  /* 0x0000000800067202 */ /* 0x000fe40000000f00 */
[----:B------:R-:W-:Y:S01]  /*12140*/  ISETP.GE.OR P4, PT, R3, UR4, P1 ;  /* 0x0000000403007c0c */ /* 0x000fe20008f86670 */
[----:B------:R-:W4:Y:S01]  /*12150*/  SHFL.IDX PT, R8, R2, 0x2, 0x1c1f ;  /* 0x005c1f0002087f89 */ /* 0x000f2200000e0000 */
[----:B------:R-:W-:-:S03]  /*12160*/  ISETP.GE.OR P3, PT, R17, UR4, P1 ;  /* 0x0000000411007c0c */ /* 0x000fc60008f66670 */
[----:B------:R-:W-:Y:S04]  /*12170*/  SHFL.IDX PT, R14, R2, 0x3, 0x1c1f ;  /* 0x007c1f00020e7f89 */ /* 0x000fe800000e0000 */
[----:B------:R1:W4:Y:S01]  /*12180*/  SHFL.IDX PT, R15, R0, 0x3, 0x1c1f ;  /* 0x007c1f00000f7f89 */ /* 0x00032200000e0000 */
[----:B------:R-:W-:-:S03]  /*12190*/  IADD3 R16, R3, 0x40, RZ ;  /* 0x0000004003107810 */ /* 0x000fc60007ffe0ff */
[----:B---3--:R3:W-:Y:S01]  /*121a0*/  @!P4 ST.E [R12.64], R21 ;  /* 0x000000150c00c985 */ /* 0x0087e2000c101908 */
[----:B------:R-:W-:-:S03]  /*121b0*/  ISETP.GE.OR P2, PT, R16, UR4, P1 ;  /* 0x0000000410007c0c */ /* 0x000fc60008f46670 */
[----:B--2---:R3:W-:Y:S01]  /*121c0*/  @!P3 ST.E [R10.64], R22 ;  /* 0x000000160a00b985 */ /* 0x0047e2000c101908 */
[----:B------:R-:W-:Y:S01]  /*121d0*/  ISETP.GE.AND P3, PT, R3, UR4, PT ;  /* 0x0000000403007c0c */ /* 0x000fe2000bf66270 */
[----:B-1----:R-:W-:-:S04]  /*121e0*/  IMAD R0, R4, c[0x0][0x428], RZ ;  /* 0x00010a0004007a24 */ /* 0x002fc800078e02ff */
[C---:B------:R-:W-:Y:S02]  /*121f0*/  IMAD R0, R5.reuse, c[0x0][0x42c], R0 ;  /* 0x00010b0005007a24 */ /* 0x040fe400078e0200 */
[----:B------:R-:W-:Y:S01]  /*12200*/  IMAD.WIDE.U32 R4, R5, c[0x0][0x428], R6 ;  /* 0x00010a0005047a25 */ /* 0x000fe200078e0006 */
[----:B------:R-:W-:-:S04]  /*12210*/  IADD3 R6, R3, 0x48, RZ ;  /* 0x0000004803067810 */ /* 0x000fc80007ffe0ff */
[----:B------:R-:W-:Y:S01]  /*12220*/  ISETP.GE.OR P1, PT, R6, UR4, P1 ;  /* 0x0000000406007c0c */ /* 0x000fe20008f26670 */
[----:B------:R-:W-:Y:S01]  /*12230*/  IMAD.IADD R18, R5, 0x1, R0 ;  /* 0x0000000105127824 */ /* 0x000fe200078e0200 */
[C---:B------:R-:W-:Y:S01]  /*12240*/  LEA R19, P0, R4.reuse, c[0x0][0x400], 0x2 ;  /* 0x0001000004137a11 */ /* 0x040fe200078010ff */
[----:B----4-:R3:W-:Y:S03]  /*12250*/  @!P2 ST.E [R8.64], R23 ;  /* 0x000000170800a985 */ /* 0x0107e6000c101908 */
[----:B------:R-:W-:Y:S01]  /*12260*/  LEA.HI.X R18, R4, c[0x0][0x404], R18, 0x2, P0 ;  /* 0x0001010004127a11 */ /* 0x000fe200000f1412 */
[----:B------:R3:W1:Y:S01]  /*12270*/  SHFL.IDX PT, R0, R19, RZ, 0x1c1f ;  /* 0x001c1fff13007589 */ /* 0x00066200000e0000 */
[----:B------:R-:W-:Y:S02]  /*12280*/  ISETP.GE.AND P2, PT, R17, UR4, PT ;  /* 0x0000000411007c0c */ /* 0x000fe4000bf46270 */
[----:B------:R-:W-:Y:S01]  /*12290*/  ISETP.GE.AND P0, PT, R6, UR4, PT ;  /* 0x0000000406007c0c */ /* 0x000fe2000bf06270 */
[----:B------:R3:W2:Y:S04]  /*122a0*/  SHFL.IDX PT, R2, R18, RZ, 0x1c1f ;  /* 0x001c1fff12027589 */ /* 0x0006a800000e0000 */
[----:B------:R3:W-:Y:S01]  /*122b0*/  @!P1 ST.E [R14.64], R20 ;  /* 0x000000140e009985 */ /* 0x0007e2000c101908 */
[----:B------:R-:W-:Y:S01]  /*122c0*/  ISETP.GE.AND P1, PT, R16, UR4, PT ;  /* 0x0000000410007c0c */ /* 0x000fe2000bf26270 */
[----:B------:R-:W-:Y:S07]  /*122d0*/  @P3 BRA `(.L_x_3276) ;  /* 0x0000021000003947 */ /* 0x000fee0003800000 */
[----:B-----5:R-:W-:Y:S02]  /*122e0*/  ISETP.GE.AND P3, PT, R39, c[0x0][0x3c8], PT ;  /* 0x0000f20027007a0c */ /* 0x020fe40003f66270 */
[----:B------:R-:W-:-:S02]  /*122f0*/  ISETP.GE.AND P5, PT, R37, c[0x0][0x3c8], PT ;  /* 0x0000f20025007a0c */ /* 0x000fc40003fa6270 */
[----:B------:R-:W-:-:S09]  /*12300*/  ISETP.GE.AND P6, PT, R29, c[0x0][0x3c8], PT ;  /* 0x0000f2001d007a0c */ /* 0x000fd20003fc6270 */
[----:B-1----:R-:W-:-:S04]  /*12310*/  @!P3 LEA R4, P4, R39, R0, 0x2 ;  /* 0x000000002704b211 */ /* 0x002fc800078810ff */
[----:B--2---:R-:W-:Y:S02]  /*12320*/  @!P3 LEA.HI.X R5, R39, R2, R40, 0x2, P4 ;  /* 0x000000022705b211 */ /* 0x004fe400020f1428 */
[----:B------:R-:W-:-:S03]  /*12330*/  ISETP.GE.AND P4, PT, R35, c[0x0][0x3c8], PT ;  /* 0x0000f20023007a0c */ /* 0x000fc60003f86270 */
[----:B------:R1:W-:Y:S02]  /*12340*/  @!P3 ST.E.64 [R4.64], R156 ;  /* 0x0000009c0400b985 */ /* 0x0003e4000c101b08 */
[----:B-1----:R-:W-:-:S04]  /*12350*/  @!P5 LEA R4, P3, R37, R0, 0x2 ;  /* 0x000000002504d211 */ /* 0x002fc800078610ff */
[----:B------:R-:W-:Y:S02]  /*12360*/  @!P5 LEA.HI.X R5, R37, R2, R38, 0x2, P3 ;  /* 0x000000022505d211 */ /* 0x000fe400018f1426 */
        /* <DEDUP_REMOVED lines=9> */
[----:B------:R1:W-:Y:S01]  /*12400*/  @!P3 ST.E.64 [R4.64], R168 ;  /* 0x000000a80400b985 */ /* 0x0003e2000c101b08 */
[----:B---3--:R-:W-:-:S04]  /*12410*/  @!P5 LEA R10, P3, R31, R0, 0x2 ;  /* 0x000000001f0ad211 */ /* 0x008fc800078610ff */
[----:B------:R-:W-:Y:S02]  /*12420*/  @!P5 LEA.HI.X R11, R31, R2, R32, 0x2, P3 ;  /* 0x000000021f0bd211 */ /* 0x000fe400018f1420 */
[----:B------:R-:W-:Y:S02]  /*12430*/  ISETP.GE.AND P5, PT, R27, c[0x0][0x3c8], PT ;  /* 0x0000f2001b007a0c */ /* 0x000fe40003fa6270 */
[----:B------:R-:W-:-:S04]  /*12440*/  @!P6 LEA R8, P3, R29, R0, 0x2 ;  /* 0x000000001d08e211 */ /* 0x000fc800078610ff */
[----:B------:R-:W-:-:S07]  /*12450*/  @!P6 LEA.HI.X R9, R29, R2, R30, 0x2, P3 ;  /* 0x000000021d09e211 */ /* 0x000fce00018f141e */
[----:B------:R-:W-:-:S04]  /*12460*/  @!P5 LEA R6, P3, R27, R0, 0x2 ;  /* 0x000000001b06d211 */ /* 0x000fc800078610ff */
[----:B------:R-:W-:Y:S02]  /*12470*/  @!P5 LEA.HI.X R7, R27, R2, R28, 0x2, P3 ;  /* 0x000000021b07d211 */ /* 0x000fe400018f141c */
[----:B-1----:R-:W-:-:S04]  /*12480*/  @!P4 LEA R4, P3, R25, R0, 0x2 ;  /* 0x000000001904c211 */ /* 0x002fc800078610ff */
[----:B------:R-:W-:Y:S02]  /*12490*/  @!P4 LEA.HI.X R5, R25, R2, R26, 0x2, P3 ;  /* 0x000000021905c211 */ /* 0x000fe400018f141a */
[----:B------:R-:W-:-:S13]  /*124a0*/  ISETP.GE.AND P3, PT, R31, c[0x0][0x3c8], PT ;  /* 0x0000f2001f007a0c */ /* 0x000fda0003f66270 */
[----:B------:R1:W-:Y:S04]  /*124b0*/  @!P3 ST.E.64 [R10.64], R172 ;  /* 0x000000ac0a00b985 */ /* 0x0003e8000c101b08 */
[----:B------:R1:W-:Y:S04]  /*124c0*/  @!P6 ST.E.64 [R8.64], R176 ;  /* 0x000000b00800e985 */ /* 0x0003e8000c101b08 */
[----:B------:R1:W-:Y:S04]  /*124d0*/  @!P5 ST.E.64 [R6.64], R180 ;  /* 0x000000b40600d985 */ /* 0x0003e8000c101b08 */
[----:B------:R1:W-:Y:S02]  /*124e0*/  @!P4 ST.E.64 [R4.64], R184 ;  /* 0x000000b80400c985 */ /* 0x0003e4000c101b08 */
.L_x_3276:
[----:B------:R-:W-:Y:S05]  /*124f0*/  BSYNC B0 ;  /* 0x0000000000007941 */ /* 0x000fea0003800000 */
.L_x_3275:
[----:B--2---:R2:W4:Y:S01]  /*12500*/  SHFL.IDX PT, R2, R18, 0x1, 0x1c1f ;  /* 0x003c1f0012027f89 */ /* 0x00452200000e0000 */
[----:B------:R-:W-:Y:S03]  /*12510*/  BSSY B0, `(.L_x_3277) ;  /* 0x0000023000007945 */ /* 0x000fe60003800000 */
[----:B-1----:R2:W1:Y:S01]  /*12520*/  SHFL.IDX PT, R0, R19, 0x1, 0x1c1f ;  /* 0x003c1f0013007f89 */ /* 0x00246200000e0000 */
[----:B------:R-:W-:Y:S05]  /*12530*/  @P2 BRA `(.L_x_3278) ;  /* 0x0000020000002947 */ /* 0x000fea0003800000 */
[----:B-----5:R-:W-:Y:S02]  /*12540*/  ISETP.GE.AND P3, PT, R39, c[0x0][0x3c8], PT ;  /* 0x0000f20027007a0c */ /* 0x020fe40003f66270 */
[----:B------:R-:W-:-:S02]  /*12550*/  ISETP.GE.AND P5, PT, R37, c[0x0][0x3c8], PT ;  /* 0x0000f20025007a0c */ /* 0x000fc40003fa6270 */
[----:B------:R-:W-:-:S09]  /*12560*/  ISETP.GE.AND P2, PT, R35, c[0x0][0x3c8], PT ;  /* 0x0000f20023007a0c */ /* 0x000fd20003f46270 */
[----:B-1----:R-:W-:-:S04]  /*12570*/  @!P3 LEA R4, P4, R39, R0, 0x2 ;  /* 0x000000002704b211 */ /* 0x002fc800078810ff */
[----:B----4-:R-:W-:Y:S02]  /*12580*/  @!P3 LEA.HI.X R5, R39, R2, R40, 0x2, P4 ;  /* 0x000000022705b211 */ /* 0x010fe400020f1428 */
[----:B------:R-:W-:-:S03]  /*12590*/  @!P5 LEA R6, P4, R37, R0, 0x2 ;  /* 0x000000002506d211 */ /* 0x000fc600078810ff */
[----:B------:R1:W-:Y:S01]  /*125a0*/  @!P3 ST.E.64 [R4.64], R158 ;  /* 0x0000009e0400b985 */ /* 0x0003e2000c101b08 */
[----:B------:R-:W-:Y:S02]  /*125b0*/  ISETP.GE.AND P3, PT, R33, c[0x0][0x3c8], PT ;  /* 0x0000f20021007a0c */ /* 0x000fe40003f66270 */
[----:B------:R-:W-:-:S05]  /*125c0*/  @!P5 LEA.HI.X R7, R37, R2, R38, 0x2, P4 ;  /* 0x000000022507d211 */ /* 0x000fca00020f1426 */
[----:B------:R4:W-:Y:S01]  /*125d0*/  @!P5 ST.E.64 [R6.64], R162 ;  /* 0x000000a20600d985 */ /* 0x0009e2000c101b08 */
[----:B------:R-:W-:Y:S02]  /*125e0*/  ISETP.GE.AND P5, PT, R31, c[0x0][0x3c8], PT ;  /* 0x0000f2001f007a0c */ /* 0x000fe40003fa6270 */
[----:B-1----:R-:W-:-:S04]  /*125f0*/  @!P2 LEA R4, P4, R35, R0, 0x2 ;  /* 0x000000002304a211 */ /* 0x002fc800078810ff */
[----:B------:R-:W-:Y:S02]  /*12600*/  @!P2 LEA.HI.X R5, R35, R2, R36, 0x2, P4 ;  /* 0x000000022305a211 */ /* 0x000fe400020f1424 */
[----:B----4-:R-:W-:-:S03]  /*12610*/  @!P3 LEA R6, P4, R33, R0, 0x2 ;  /* 0x000000002106b211 */ /* 0x010fc600078810ff */
[----:B------:R1:W-:Y:S01]  /*12620*/  @!P2 ST.E.64 [R4.64], R166 ;  /* 0x000000a60400a985 */ /* 0x0003e2000c101b08 */
[----:B------:R-:W-:Y:S02]  /*12630*/  @!P3 LEA.HI.X R7, R33, R2, R34, 0x2, P4 ;  /* 0x000000022107b211 */ /* 0x000fe400020f1422 */
[----:B------:R-:W-:-:S03]  /*12640*/  ISETP.GE.AND P4, PT, R29, c[0x0][0x3c8], PT ;  /* 0x0000f2001d007a0c */ /* 0x000fc60003f86270 */
[----:B------:R4:W-:Y:S01]  /*12650*/  @!P3 ST.E.64 [R6.64], R170 ;  /* 0x000000aa0600b985 */ /* 0x0009e2000c101b08 */
[----:B------:R-:W-:Y:S02]  /*12660*/  ISETP.GE.AND P3, PT, R27, c[0x0][0x3c8], PT ;  /* 0x0000f2001b007a0c */ /* 0x000fe40003f66270 */
[----:B-1----:R-:W-:-:S04]  /*12670*/  @!P5 LEA R4, P2, R31, R0, 0x2 ;  /* 0x000000001f04d211 */ /* 0x002fc800078410ff */
[----:B------:R-:W-:Y:S02]  /*12680*/  @!P5 LEA.HI.X R5, R31, R2, R32, 0x2, P2 ;  /* 0x000000021f05d211 */ /* 0x000fe400010f1420 */
[----:B------:R-:W-:-:S03]  /*12690*/  ISETP.GE.AND P2, PT, R25, c[0x0][0x3c8], PT ;  /* 0x0000f20019007a0c */ /* 0x000fc60003f46270 */
[----:B------:R1:W-:Y:S01]  /*126a0*/  @!P5 ST.E.64 [R4.64], R174 ;  /* 0x000000ae0400d985 */ /* 0x0003e2000c101b08 */
[----:B---3--:R-:W-:-:S04]  /*126b0*/  @!P4 LEA R8, P5, R29, R0, 0x2 ;  /* 0x000000001d08c211 */ /* 0x008fc800078a10ff */
[----:B------:R-:W-:Y:S02]  /*126c0*/  @!P4 LEA.HI.X R9, R29, R2, R30, 0x2, P5 ;  /* 0x000000021d09c211 */ /* 0x000fe400028f141e */
[----:B----4-:R-:W-:-:S03]  /*126d0*/  @!P3 LEA R6, P5, R27, R0, 0x2 ;  /* 0x000000001b06b211 */ /* 0x010fc600078a10ff */
[----:B------:R3:W-:Y:S01]  /*126e0*/  @!P4 ST.E.64 [R8.64], R178 ;  /* 0x000000b20800c985 */ /* 0x0007e2000c101b08 */
[----:B------:R-:W-:-:S05]  /*126f0*/  @!P3 LEA.HI.X R7, R27, R2, R28, 0x2, P5 ;  /* 0x000000021b07b211 */ /* 0x000fca00028f141c */
[----:B------:R3:W-:Y:S01]  /*12700*/  @!P3 ST.E.64 [R6.64], R182 ;  /* 0x000000b60600b985 */ /* 0x0007e2000c101b08 */
[----:B-1----:R-:W-:-:S04]  /*12710*/  @!P2 LEA R4, P5, R25, R0, 0x2 ;  /* 0x000000001904a211 */ /* 0x002fc800078a10ff */
[----:B------:R-:W-:-:S05]  /*12720*/  @!P2 LEA.HI.X R5, R25, R2, R26, 0x2, P5 ;  /* 0x000000021905a211 */ /* 0x000fca00028f141a */
[----:B------:R3:W-:Y:S04]  /*12730*/  @!P2 ST.E.64 [R4.64], R186 ;  /* 0x000000ba0400a985 */ /* 0x0007e8000c101b08 */
.L_x_3278:
[----:B------:R-:W-:Y:S05]  /*12740*/  BSYNC B0 ;  /* 0x0000000000007941 */ /* 0x000fea0003800000 */
.L_x_3277:
[----:B----4-:R4:W2:Y:S01]  /*12750*/  SHFL.IDX PT, R2, R18, 0x2, 0x1c1f ;  /* 0x005c1f0012027f89 */ /* 0x0108a200000e0000 */
[----:B------:R-:W-:Y:S03]  /*12760*/  BSSY B0, `(.L_x_3279) ;  /* 0x0000023000007945 */ /* 0x000fe60003800000 */
[----:B-1----:R4:W1:Y:S01]  /*12770*/  SHFL.IDX PT, R0, R19, 0x2, 0x1c1f ;  /* 0x005c1f0013007f89 */ /* 0x00286200000e0000 */
[----:B------:R-:W-:Y:S05]  /*12780*/  @P1 BRA `(.L_x_3280) ;  /* 0x0000020000001947 */ /* 0x000fea0003800000 */
[----:B-----5:R-:W-:Y:S02]  /*12790*/  ISETP.GE.AND P3, PT, R39, c[0x0][0x3c8], PT ;  /* 0x0000f20027007a0c */ /* 0x020fe40003f66270 */
[----:B------:R-:W-:Y:S02]  /*127a0*/  ISETP.GE.AND P5, PT, R37, c[0x0][0x3c8], PT ;  /* 0x0000f20025007a0c */ /* 0x000fe40003fa6270 */
[----:B------:R-:W-:Y:S02]  /*127b0*/  ISETP.GE.AND P2, PT, R35, c[0x0][0x3c8], PT ;  /* 0x0000f20023007a0c */ /* 0x000fe40003f46270 */
[----:B------:R-:W-:-:S07]  /*127c0*/  ISETP.GE.AND P1, PT, R33, c[0x0][0x3c8], PT ;  /* 0x0000f20021007a0c */ /* 0x000fce0003f26270 */
[----:B-1-3--:R-:W-:-:S04]  /*127d0*/  @!P3 LEA R4, P4, R39, R0, 0x2 ;  /* 0x000000002704b211 */ /* 0x00afc800078810ff */
[----:B--2---:R-:W-:Y:S02]  /*127e0*/  @!P3 LEA.HI.X R5, R39, R2, R40, 0x2, P4 ;  /* 0x000000022705b211 */ /* 0x004fe400020f1428 */
        /* <DEDUP_REMOVED lines=16> */
[----:B--2---:R-:W-:-:S03]  /*128f0*/  @!P3 LEA R8, P5, R29, R0, 0x2 ;  /* 0x000000001d08b211 */ /* 0x004fc600078a10ff */
[----:B------:R2:W-:Y:S01]  /*12900*/  @!P4 ST.E.64 [R10.64], R136 ;  /* 0x000000880a00c985 */ /* 0x0005e2000c101b08 */
[----:B------:R-:W-:Y:S02]  /*12910*/  @!P3 LEA.HI.X R9, R29, R2, R30, 0x2, P5 ;  /* 0x000000021d09b211 */ /* 0x000fe400028f141e */
[----:B---3--:R-:W-:-:S03]  /*12920*/  @!P2 LEA R6, P5, R27, R0, 0x2 ;  /* 0x000000001b06a211 */ /* 0x008fc600078a10ff */
[----:B------:R2:W-:Y:S01]  /*12930*/  @!P3 ST.E.64 [R8.64], R132 ;  /* 0x000000840800b985 */ /* 0x0005e2000c101b08 */
[----:B------:R-:W-:-:S05]  /*12940*/  @!P2 LEA.HI.X R7, R27, R2, R28, 0x2, P5 ;  /* 0x000000021b07a211 */ /* 0x000fca00028f141c */
[----:B------:R2:W-:Y:S01]  /*12950*/  @!P2 ST.E.64 [R6.64], R128 ;  /* 0x000000800600a985 */ /* 0x0005e2000c101b08 */
[----:B-1----:R-:W-:-:S04]  /*12960*/  @!P1 LEA R4, P5, R25, R0, 0x2 ;  /* 0x0000000019049211 */ /* 0x002fc800078a10ff */
[----:B------:R-:W-:-:S05]  /*12970*/  @!P1 LEA.HI.X R5, R25, R2, R26, 0x2, P5 ;  /* 0x0000000219059211 */ /* 0x000fca00028f141a */
[----:B------:R2:W-:Y:S04]  /*12980*/  @!P1 ST.E.64 [R4.64], R124 ;  /* 0x0000007c04009985 */ /* 0x0005e8000c101b08 */
.L_x_3280:
[----:B------:R-:W-:Y:S05]  /*12990*/  BSYNC B0 ;  /* 0x0000000000007941 */ /* 0x000fea0003800000 */
.L_x_3279:
[----:B--2---:R2:W3:Y:S04]  /*129a0*/  SHFL.IDX PT, R2, R18, 0x3, 0x1c1f ;  /* 0x007c1f0012027f89 */ /* 0x0044e800000e0000 */
[----:B-1----:R2:W1:Y:S01]  /*129b0*/  SHFL.IDX PT, R0, R19, 0x3, 0x1c1f ;  /* 0x007c1f0013007f89 */ /* 0x00246200000e0000 */
[----:B------:R-:W-:Y:S05]  /*129c0*/  @P0 BRA `(.L_x_3281) ;  /* 0x000004e000000947 */ /* 0x000fea0003800000 */
[----:B-----5:R-:W-:Y:S02]  /*129d0*/  ISETP.GE.AND P1, PT, R39, c[0x0][0x3c8], PT ;  /* 0x0000f20027007a0c */ /* 0x020fe40003f26270 */
[----:B------:R-:W-:Y:S02]  /*129e0*/  ISETP.GE.AND P0, PT, R37, c[0x0][0x3c8], PT ;  /* 0x0000f20025007a0c */ /* 0x000fe40003f06270 */
[----:B------:R-:W-:-:S09]  /*129f0*/  ISETP.GE.AND P4, PT, R35, c[0x0][0x3c8], PT ;  /* 0x0000f20023007a0c */ /* 0x000fd20003f86270 */
[-C--:B-1-3--:R-:W-:Y:S02]  /*12a00*/  @!P1 LEA R4, P3, R39, R0.reuse, 0x2 ;  /* 0x0000000027049211 */ /* 0x08afe400078610ff */
[----:B------:R-:W-:Y:S02]  /*12a10*/  @!P0 LEA R6, P2, R37, R0, 0x2 ;  /* 0x0000000025068211 */ /* 0x000fe400078410ff */
[-C--:B------:R-:W-:Y:S02]  /*12a20*/  @!P1 LEA.HI.X R5, R39, R2.reuse, R40, 0x2, P3 ;  /* 0x0000000227059211 */ /* 0x080fe400018f1428 */
[----:B------:R-:W-:Y:S02]  /*12a30*/  ISETP.GE.AND P3, PT, R33, c[0x0][0x3c8], PT ;  /* 0x0000f20021007a0c */ /* 0x000fe40003f66270 */
[----:B------:R-:W-:Y:S01]  /*12a40*/  @!P0 LEA.HI.X R7, R37, R2, R38, 0x2, P2 ;  /* 0x0000000225078211 */ /* 0x000fe200010f1426 */
[----:B------:R1:W-:Y:S01]  /*12a50*/  @!P1 ST.E.64 [R4.64], R154 ;  /* 0x0000009a04009985 */ /* 0x0003e2000c101b08 */
[----:B------:R-:W-:-:S02]  /*12a60*/  ISETP.GE.AND P2, PT, R31, c[0x0][0x3c8], PT ;  /* 0x0000f2001f007a0c */ /* 0x000fc40003f46270 */
[----:B------:R-:W-:Y:S01]  /*12a70*/  ISETP.GE.AND P1, PT, R29, c[0x0][0x3c8], PT ;  /* 0x0000f2001d007a0c */ /* 0x000fe20003f26270 */
        /* <DEDUP_REMOVED lines=8> */
[----:B---3--:R-:W-:Y:S02]  /*12b00*/  @!P1 LEA R6, P5, R29, R0, 0x2 ;  /* 0x000000001d069211 */ /* 0x008fe400078a10ff */
        /* <DEDUP_REMOVED lines=10> */
[----:B---3--:R-:W-:-:S04]  /*12bb0*/  LEA R4, P0, R25, R0, 0x2 ;  /* 0x0000000019047211 */ /* 0x008fc800078010ff */
[----:B------:R-:W-:-:S05]  /*12bc0*/  LEA.HI.X R5, R25, R2, R26, 0x2, P0 ;  /* 0x0000000219057211 */ /* 0x000fca00000f141a */
[----:B------:R1:W-:Y:S01]  /*12bd0*/  ST.E.64 [R4.64], R126 ;  /* 0x0000007e04007985 */ /* 0x0003e2000c101b08 */
[----:B------:R-:W-:Y:S05]  /*12be0*/  BRA `(.L_x_3281) ;  /* 0x000002c000007947 */ /* 0x000fea0003800000 */
.L_x_3273:
[----:B------:R-:W1:Y:S02]  /*12bf0*/  S2R R4, SR_TID.X ;  /* 0x0000000000047919 */ /* 0x000e640000002100 */
[----:B-1----:R-:W-:-:S13]  /*12c00*/  ISETP.GT.AND P0, PT, R4, 0x7f, PT ;  /* 0x0000007f0400780c */ /* 0x002fda0003f04270 */
[----:B------:R-:W-:Y:S05]  /*12c10*/  @P0 BRA `(.L_x_3281) ;  /* 0x0000029000000947 */ /* 0x000fea0003800000 */
[----:B------:R-:W2:Y:S01]  /*12c20*/  LDL.LU R3, [R1+0x70] ;  /* 0x0000700001037983 */ /* 0x000ea20000300800 */
[----:B------:R-:W-:-:S05]  /*12c30*/  MOV R2, c[0x0][0x4e8] ;  /* 0x00013a0000027a02 */ /* 0x000fca0000000f00 */
[----:B------:R-:W-:Y:S01]  /*12c40*/  IMAD R0, R2, c[0x0][0x388], RZ ;  /* 0x0000e20002007a24 */ /* 0x000fe200078e02ff */
[----:B--2---:R-:W-:-:S04]  /*12c50*/  IADD3 R4, R3, R4, RZ ;  /* 0x0000000403047210 */ /* 0x004fc80007ffe0ff */
[----:B------:R-:W-:-:S13]  /*12c60*/  ISETP.GE.AND P0, PT, R4, R0, PT ;  /* 0x000000000400720c */ /* 0x000fda0003f06270 */
[----:B------:R-:W-:Y:S05]  /*12c70*/  @P0 BRA `(.L_x_3281) ;  /* 0x0000023000000947 */ /* 0x000fea0003800000 */
[----:B------:R-:W2:Y:S04]  /*12c80*/  LDL.LU R3, [R1+0x4c] ;  /* 0x00004c0001037983 */ /* 0x000ea80000300800 */
[----:B------:R-:W3:Y:S04]  /*12c90*/  LDL.LU R9, [R1+0x48] ;  /* 0x0000480001097983 */ /* 0x000ee80000300800 */
[----:B------:R-:W4:Y:S01]  /*12ca0*/  LDL.LU R8, [R1+0x50] ;  /* 0x0000500001087983 */ /* 0x000f220000300800 */
[----:B------:R-:W-:-:S13]  /*12cb0*/  ISETP.NE.AND P0, PT, R2, 0x1, PT ;  /* 0x000000010200780c */ /* 0x000fda0003f05270 */
[----:B------:R-:W-:Y:S01]  /*12cc0*/  @P0 IMAD.HI.U32 R7, R4, c[0x0][0x4ec], RZ ;  /* 0x00013b0004070a27 */ /* 0x000fe200078e00ff */
[----:B--2---:R-:W-:Y:S02]  /*12cd0*/  SHF.R.S32.HI R0, RZ, 0x1f, R3 ;  /* 0x0000001fff007819 */ /* 0x004fe40000011403 */
[----:B---3--:R-:W-:-:S03]  /*12ce0*/  SHF.R.S32.HI R6, RZ, 0x1f, R9 ;  /* 0x0000001fff067819 */ /* 0x008fc60000011409 */
[----:B------:R-:W-:-:S04]  /*12cf0*/  IMAD R0, R0, c[0x0][0x4d0], RZ ;  /* 0x0001340000007a24 */ /* 0x000fc800078e02ff */
[C---:B------:R-:W-:Y:S01]  /*12d00*/  IMAD R5, R3.reuse, c[0x0][0x4d4], R0 ;  /* 0x0001350003057a24 */ /* 0x040fe200078e0200 */
[----:B------:R-:W-:Y:S01]  /*12d10*/  MOV R0, R4 ;  /* 0x0000000400007202 */ /* 0x000fe20000000f00 */
[----:B------:R-:W-:Y:S01]  /*12d20*/  IMAD.WIDE.U32 R2, R3, c[0x0][0x4d0], RZ ;  /* 0x0001340003027a25 */ /* 0x000fe200078e00ff */
[----:B------:R-:W-:-:S03]  /*12d30*/  @P0 SHF.R.U32.HI R0, RZ, c[0x0][0x4f0], R7 ;  /* 0x00013c00ff000a19 */ /* 0x000fc60000011607 */
[----:B------:R-:W-:Y:S01]  /*12d40*/  IMAD R6, R6, c[0x0][0x4d8], RZ ;  /* 0x0001360006067a24 */ /* 0x000fe200078e02ff */
[----:B------:R-:W-:Y:S02]  /*12d50*/  IADD3 R3, R3, R5, RZ ;  /* 0x0000000503037210 */ /* 0x000fe40007ffe0ff */
[----:B----4-:R-:W-:Y:S01]  /*12d60*/  SHF.R.S32.HI R5, RZ, 0x1f, R8 ;  /* 0x0000001fff057819 */ /* 0x010fe20000011408 */
[C---:B------:R-:W-:Y:S01]  /*12d70*/  IMAD R7, R9.reuse, c[0x0][0x4dc], R6 ;  /* 0x0001370009077a24 */ /* 0x040fe200078e0206 */
        /* <DEDUP_REMOVED lines=12> */
[----:B------:R-:W-:-:S04]  /*12e40*/  IMAD R0, R4, c[0x0][0x4cc], R0 ;  /* 0x0001330004007a24 */ /* 0x000fc800078e0200 */
[----:B------:R-:W-:-:S05]  /*12e50*/  IMAD.WIDE.U32 R2, R4, c[0x0][0x4c8], R2 ;  /* 0x0001320004027a25 */ /* 0x000fca00078e0002 */
[----:B------:R-:W-:Y:S02]  /*12e60*/  IADD3 R0, R3, R0, RZ ;  /* 0x0000000003007210 */ /* 0x000fe40007ffe0ff */
[----:B------:R-:W-:-:S04]  /*12e70*/  LEA R4, P0, R2, c[0x0][0x4a8], 0x2 ;  /* 0x00012a0002047a11 */ /* 0x000fc800078010ff */
[----:B------:R-:W-:Y:S02]  /*12e80*/  LEA.HI.X R5, R2, c[0x0][0x4ac], R0, 0x2, P0 ;  /* 0x00012b0002057a11 */ /* 0x000fe400000f1400 */
[----:B------:R-:W-:-:S05]  /*12e90*/  MOV R0, 0xff800000 ;  /* 0xff80000000007802 */ /* 0x000fca0000000f00 */
[----:B------:R1:W-:Y:S02]  /*12ea0*/  STG.E [R4.64], R0 ;  /* 0x0000000004007986 */ /* 0x0003e4000c101908 */
.L_x_3281:
[----:B------:R-:W-:Y:S05]  /*12eb0*/  BSYNC B1 ;  /* 0x0000000000017941 */ /* 0x000fea0003800000 */
.L_x_3272:
[----:B------:R-:W-:-:S13]  /*12ec0*/  ISETP.NE.AND P0, PT, RZ, UR6, PT ;  /* 0x00000006ff007c0c */ /* 0x000fda000bf05270 */
[----:B------:R-:W-:Y:S01]  /*12ed0*/  @P0 WARPSYNC 0xffffffff ;  /* 0xffffffff00000948 */ /* 0x000fe20003800000 */
[----:B------:R-:W-:Y:S06]  /*12ee0*/  @P0 BAR.SYNC.DEFER_BLOCKING 0x5, 0x80 ;  /* 0x0142000000000b1d */ /* 0x000fec0000010000 */
[----:B-1----:R-:W1:Y:S04]  /*12ef0*/  @P0 LDS R0, [0xb100] ;  /* 0x00b10000ff000984 */ /* 0x002e680000000800 */
[----:B-1----:R1:W-:Y:S04]  /*12f00*/  @P0 STL [R1+0x74], R0 ;  /* 0x0000740001000387 */ /* 0x0023e80000100800 */
[----:B------:R-:W-:Y:S06]  /*12f10*/  @P0 BAR.ARV 0x4, 0x80 ;  /* 0x0102000000000b1d */ /* 0x000fec0000002000 */
[----:B------:R-:W-:Y:S05]  /*12f20*/  @P0 BRA `(.L_x_3282) ;  /* 0x0000009000000947 */ /* 0x000fea0003800000 */
[----:B------:R-:W-:Y:S05]  /*12f30*/  BRA.DIV ~URZ, `(.L_x_3283) ;  /* 0x000054c27f007947 */ /* 0x000fea000b800000 */
[----:B-1----:R1:W2:Y:S02]  /*12f40*/  SHFL.IDX PT, R0, R24, RZ, 0x1f ;  /* 0x00001fff18007589 */ /* 0x0022a400000e0000 */
.L_x_3314:
[----:B---3--:R-:W3:Y:S01]  /*12f50*/  S2R R2, SR_TID.X ;  /* 0x0000000000027919 */ /* 0x008ee20000002100 */
[----:B------:R-:W-:Y:S03]  /*12f60*/  WARPSYNC 0xffffffff ;  /* 0xffffffff00007948 */ /* 0x000fe60003800000 */
[----:B------:R-:W-:Y:S06]  /*12f70*/  BAR.SYNC.DEFER_BLOCKING 0x4, 0x80 ;  /* 0x0102000000007b1d */ /* 0x000fec0000010000 */
[----:B--2---:R2:W-:Y:S01]  /*12f80*/  STL [R1+0x74], R0 ;  /* 0x0000740001007387 */ /* 0x0045e20000100800 */
[----:B---3--:R-:W-:-:S13]  /*12f90*/  LOP3.LUT P0, RZ, R2, 0x7f, RZ, 0xc0, !PT ;  /* 0x0000007f02ff7812 */ /* 0x008fda000780c0ff */
[----:B------:R2:W-:Y:S04]  /*12fa0*/  @!P0 STS [0xb100], R24 ;  /* 0x00b10018ff008388 */ /* 0x0005e80000000800 */
[----:B------:R-:W-:Y:S06]  /*12fb0*/  BAR.ARV 0x5, 0x80 ;  /* 0x0142000000007b1d */ /* 0x000fec0000002000 */
.L_x_3282:
[----:B-12---:R-:W2:Y:S02]  /*12fc0*/  LDL R0, [R1+0x74] ;  /* 0x0000740001007983 */ /* 0x006ea40000100800 */
[----:B--2---:R-:W-:-:S13]  /*12fd0*/  ISETP.GE.AND P0, PT, R0, c[0x0][0x538], PT ;  /* 0x00014e0000007a0c */ /* 0x004fda0003f06270 */
[----:B---345:R-:W-:Y:S01]  /*12fe0*/  @P0 CALL.REL.NOINC `(.L_x_3284) ;  /* 0x0000001000000944 */ /* 0x038fe20003c00000 */
[----:B------:R-:W-:Y:S05]  /*12ff0*/  BRA `(.L_x_3285) ;  /* 0xfffed93000007947 */ /* 0x000fea000383ffff */
.L_x_3284:
[----:B------:R-:W-:Y:S05]  /*13000*/  EXIT ;  /* 0x000000000000794d */ /* 0x000fea0003800000 */
.L_x_3216:
[----:B------:R-:W-:Y:S01]  /*13010*/  IMAD.MOV.U32 R247, RZ, RZ, R4 ;  /* 0x000000fffff77224 */ /* 0x000fe200078e0004 */
[----:B------:R-:W-:Y:S01]  /*13020*/  MOV R249, RZ ;  /* 0x000000ff00f97202 */ /* 0x000fe20000000f00 */
[----:B------:R-:W-:Y:S01]  /*13030*/  IMAD.MOV.U32 R3, RZ, RZ, 0x181f ;  /* 0x0000181fff037424 */ /* 0x000fe200078e00ff */
[----:B------:R-:W-:Y:S02]  /*13040*/  MOV R2, 0x13060 ;  /* 0x0001306000027802 */ /* 0x000fe40000000f00 */
[----:B-----5:R-:W-:Y:S05]  /*13050*/  CALL.REL.NOINC `($__internal_43_$__cuda_sm70_shflsync_idx_p) ;  /* 0x0000547000007944 */ /* 0x020fea0003c00000 */
[----:B------:R-:W-:Y:S01]  /*13060*/  MOV R6, R250 ;  /* 0x000000fa00067202 */ /* 0x000fe20000000f00 */
[----:B------:R-:W-:Y:S05]  /*13070*/  BRA `(.L_x_3286) ;  /* 0xfffee4e000007947 */ /* 0x000fea000383ffff */
.L_x_3217:
[----:B------:R-:W-:Y:S01]  /*13080*/  IMAD.MOV.U32 R247, RZ, RZ, R5 ;  /* 0x000000fffff77224 */ /* 0x000fe200078e0005 */
[----:B------:R-:W-:Y:S01]  /*13090*/  MOV R249, RZ ;  /* 0x000000ff00f97202 */ /* 0x000fe20000000f00 */
[----:B------:R-:W-:Y:S01]  /*130a0*/  IMAD.MOV.U32 R3, RZ, RZ, 0x181f ;  /* 0x0000181fff037424 */ /* 0x000fe200078e00ff */
[----:B------:R-:W-:Y:S02]  /*130b0*/  MOV R2, 0x130d0 ;  /* 0x000130d000027802 */ /* 0x000fe40000000f00 */
[----:B-12--5:R-:W-:Y:S05]  /*130c0*/  CALL.REL.NOINC `($__internal_43_$__cuda_sm70_shflsync_idx_p) ;  /* 0x0000540000007944 */ /* 0x026fea0003c00000 */
[----:B------:R-:W-:Y:S01]  /*130d0*/  MOV R2, R250 ;  /* 0x000000fa00027202 */ /* 0x000fe20000000f00 */
[----:B------:R-:W-:Y:S05]  /*130e0*/  BRA `(.L_x_3287) ;  /* 0xfffee49000007947 */ /* 0x000fea000383ffff */
.L_x_3220:
[----:B------:R-:W-:Y:S01]  /*130f0*/  IMAD.MOV.U32 R247, RZ, RZ, R4 ;  /* 0x000000fffff77224 */ /* 0x000fe200078e0004 */
[----:B------:R-:W-:Y:S01]  /*13100*/  MOV R249, 0x1 ;  /* 0x0000000100f97802 */ /* 0x000fe20000000f00 */
[----:B-1----:R-:W-:Y:S01]  /*13110*/  IMAD.MOV.U32 R3, RZ, RZ, 0x181f ;  /* 0x0000181fff037424 */ /* 0x002fe200078e00ff */
[----:B----4-:R-:W-:-:S02]  /*13120*/  MOV R2, 0x13140 ;  /* 0x0001314000027802 */ /* 0x010fc40000000f00 */
[----:B--2--5:R-:W-:Y:S05]  /*13130*/  CALL.REL.NOINC `($__internal_43_$__cuda_sm70_shflsync_idx_p) ;  /* 0x0000539000007944 */ /* 0x024fea0003c00000 */
[----:B------:R-:W-:Y:S01]  /*13140*/  IMAD.MOV.U32 R6, RZ, RZ, R250 ;  /* 0x000000ffff067224 */ /* 0x000fe200078e00fa */
[----:B------:R-:W-:Y:S01]  /*13150*/  MOV R249, 0x1 ;  /* 0x0000000100f97802 */ /* 0x000fe20000000f00 */
[----:B------:R-:W-:Y:S01]  /*13160*/  IMAD.MOV.U32 R247, RZ, RZ, R5 ;  /* 0x000000fffff77224 */ /* 0x000fe200078e0005 */
[----:B------:R-:W-:-:S02]  /*13170*/  MOV R3, 0x181f ;  /* 0x0000181f00037802 */ /* 0x000fc40000000f00 */
[----:B------:R-:W-:Y:S02]  /*13180*/  MOV R2, 0x131a0 ;  /* 0x000131a000027802 */ /* 0x000fe40000000f00 */
[----:B------:R-:W-:Y:S05]  /*13190*/  CALL.REL.NOINC `($__internal_43_$__cuda_sm70_shflsync_idx_p) ;  /* 0x0000533000007944 */ /* 0x000fea0003c00000 */
[----:B------:R-:W-:Y:S01]  /*131a0*/  MOV R2, R250 ;  /* 0x000000fa00027202 */ /* 0x000fe20000000f00 */
[----:B------:R-:W-:Y:S05]  /*131b0*/  BRA `(.L_x_3288) ;  /* 0xfffee52000007947 */ /* 0x000fea000383ffff */
.L_x_3223:
[----:B------:R-:W-:Y:S01]  /*131c0*/  IMAD.MOV.U32 R247, RZ, RZ, R4 ;  /* 0x000000fffff77224 */ /* 0x000fe200078e0004 */
[----:B------:R-:W-:Y:S01]  /*131d0*/  MOV R249, 0x2 ;  /* 0x0000000200f97802 */ /* 0x000fe20000000f00 */
[----:B-1----:R-:W-:Y:S01]  /*131e0*/  IMAD.MOV.U32 R3, RZ, RZ, 0x181f ;  /* 0x0000181fff037424 */ /* 0x002fe200078e00ff */
[----:B------:R-:W-:Y:S02]  /*131f0*/  MOV R2, 0x13210 ;  /* 0x0001321000027802 */ /* 0x000fe40000000f00 */
[----:B--23-5:R-:W-:Y:S05]  /*13200*/  CALL.REL.NOINC `($__internal_43_$__cuda_sm70_shflsync_idx_p) ;  /* 0x000052c000007944 */ /* 0x02cfea0003c00000 */
[----:B------:R-:W-:Y:S01]  /*13210*/  MOV R6, R250 ;  /* 0x000000fa00067202 */ /* 0x000fe20000000f00 */
[----:B------:R-:W-:Y:S05]  /*13220*/  BRA `(.L_x_3289) ;  /* 0xfffee59000007947 */ /* 0x000fea000383ffff */
.L_x_3224:
[----:B------:R-:W-:Y:S01]  /*13230*/  IMAD.MOV.U32 R247, RZ, RZ, R5 ;  /* 0x000000fffff77224 */ /* 0x000fe200078e0005 */
[----:B------:R-:W-:Y:S01]  /*13240*/  MOV R249, 0x2 ;  /* 0x0000000200f97802 */ /* 0x000fe20000000f00 */
[----:B-1----:R-:W-:Y:S01]  /*13250*/  IMAD.MOV.U32 R3, RZ, RZ, 0x181f ;  /* 0x0000181fff037424 */ /* 0x002fe200078e00ff */
[----:B------:R-:W-:Y:S02]  /*13260*/  MOV R2, 0x13280 ;  /* 0x0001328000027802 */ /* 0x000fe40000000f00 */
[----:B--2345:R-:W-:Y:S05]  /*13270*/  CALL.REL.NOINC `($__internal_43_$__cuda_sm70_shflsync_idx_p) ;  /* 0x0000525000007944 */ /* 0x03cfea0003c00000 */
[----:B------:R-:W-:Y:S01]  /*13280*/  MOV R2, R250 ;  /* 0x000000fa00027202 */ /* 0x000fe20000000f00 */
[----:B------:R-:W-:Y:S05]  /*13290*/  BRA `(.L_x_3290) ;  /* 0xfffee54000007947 */ /* 0x000fea000383ffff */
.L_x_3227:
[----:B------:R-:W-:Y:S01]  /*132a0*/  IMAD.MOV.U32 R247, RZ, RZ, R4 ;  /* 0x000000fffff77224 */ /* 0x000fe200078e0004 */
[----:B------:R-:W-:Y:S01]  /*132b0*/  MOV R249, 0x3 ;  /* 0x0000000300f97802 */ /* 0x000fe20000000f00 */
[----:B--2---:R-:W-:Y:S01]  /*132c0*/  IMAD.MOV.U32 R3, RZ, RZ, 0x181f ;  /* 0x0000181fff037424 */ /* 0x004fe200078e00ff */
[----:B------:R-:W-:-:S02]  /*132d0*/  MOV R2, 0x132f0 ;  /* 0x000132f000027802 */ /* 0x000fc40000000f00 */
[----:B-1-345:R-:W-:Y:S05]  /*132e0*/  CALL.REL.NOINC `($__internal_43_$__cuda_sm70_shflsync_idx_p) ;  /* 0x000051e000007944 */ /* 0x03afea0003c00000 */
        /* <DEDUP_REMOVED lines=8> */
.L_x_3230:
[----:B------:R-:W-:Y:S01]  /*13370*/  IMAD.MOV.U32 R247, RZ, RZ, R4 ;  /* 0x000000fffff77224 */ /* 0x000fe200078e0004 */
[----:B------:R-:W-:Y:S01]  /*13380*/  MOV R249, 0x4 ;  /* 0x0000000400f97802 */ /* 0x000fe20000000f00 */
[----:B-1----:R-:W-:Y:S01]  /*13390*/  IMAD.MOV.U32 R3, RZ, RZ, 0x181f ;  /* 0x0000181fff037424 */ /* 0x002fe200078e00ff */
[----:B--2---:R-:W-:Y:S02]  /*133a0*/  MOV R2, 0x133c0 ;  /* 0x000133c000027802 */ /* 0x004fe40000000f00 */
[----:B---345:R-:W-:Y:S05]  /*133b0*/  CALL.REL.NOINC `($__internal_43_$__cuda_sm70_shflsync_idx_p) ;  /* 0x0000511000007944 */ /* 0x038fea0003c00000 */
[----:B------:R-:W-:Y:S01]  /*133c0*/  MOV R6, R250 ;  /* 0x000000fa00067202 */ /* 0x000fe20000000f00 */
[----:B------:R-:W-:Y:S05]  /*133d0*/  BRA `(.L_x_3292) ;  /* 0xfffee5d000007947 */ /* 0x000fea000383ffff */
.L_x_3231:
[----:B------:R-:W-:Y:S01]  /*133e0*/  IMAD.MOV.U32 R247, RZ, RZ, R5 ;  /* 0x000000fffff77224 */ /* 0x000fe200078e0005 */
[----:B------:R-:W-:Y:S01]  /*133f0*/  MOV R249, 0x4 ;  /* 0x0000000400f97802 */ /* 0x000fe20000000f00 */
[----:B------:R-:W-:Y:S01]  /*13400*/  IMAD.MOV.U32 R3, RZ, RZ, 0x181f ;  /* 0x0000181fff037424 */ /* 0x000fe200078e00ff */
[----:B--2---:R-:W-:Y:S02]  /*13410*/  MOV R2, 0x13430 ;  /* 0x0001343000027802 */ /* 0x004fe40000000f00 */
[----:B-1-345:R-:W-:Y:S05]  /*13420*/  CALL.REL.NOINC `($__internal_43_$__cuda_sm70_shflsync_idx_p) ;  /* 0x000050a000007944 */ /* 0x03afea0003c00000 */
[----:B------:R-:W-:Y:S01]  /*13430*/  MOV R2, R250 ;  /* 0x000000fa00027202 */ /* 0x000fe20000000f00 */
[----:B------:R-:W-:Y:S05]  /*13440*/  BRA `(.L_x_3293) ;  /* 0xfffee58000007947 */ /* 0x000fea000383ffff */
.L_x_3234:
[----:B------:R-:W-:Y:S01]  /*13450*/  IMAD.MOV.U32 R247, RZ, RZ, R4 ;  /* 0x000000fffff77224 */ /* 0x000fe200078e0004 */
[----:B------:R-:W-:Y:S01]  /*13460*/  MOV R249, 0x5 ;  /* 0x0000000500f97802 */ /* 0x000fe20000000f00 */
[----:B-1----:R-:W-:Y:S01]  /*13470*/  IMAD.MOV.U32 R3, RZ, RZ, 0x181f ;  /* 0x0000181fff037424 */ /* 0x002fe200078e00ff */
[----:B------:R-:W-:-:S02]  /*13480*/  MOV R2, 0x134a0 ;  /* 0x000134a000027802 */ /* 0x000fc40000000f00 */
[----:B--2345:R-:W-:Y:S05]  /*13490*/  CALL.REL.NOINC `($__internal_43_$__cuda_sm70_shflsync_idx_p) ;  /* 0x0000503000007944 */ /* 0x03cfea0003c00000 */
        /* <DEDUP_REMOVED lines=8> */
.L_x_3237:
[----:B------:R-:W-:Y:S01]  /*13520*/  IMAD.MOV.U32 R247, RZ, RZ, R4 ;  /* 0x000000fffff77224 */ /* 0x000fe200078e0004 */
[----:B------:R-:W-:Y:S01]  /*13530*/  MOV R249, 0x6 ;  /* 0x0000000600f97802 */ /* 0x000fe20000000f00 */
[----:B-1----:R-:W-:Y:S01]  /*13540*/  IMAD.MOV.U32 R3, RZ, RZ, 0x181f ;  /* 0x0000181fff037424 */ /* 0x002fe200078e00ff */
[----:B------:R-:W-:Y:S02]  /*13550*/  MOV R2, 0x13570 ;  /* 0x0001357000027802 */ /* 0x000fe40000000f00 */
[----:B--2345:R-:W-:Y:S05]  /*13560*/  CALL.REL.NOINC `($__internal_43_$__cuda_sm70_shflsync_idx_p) ;  /* 0x00004f6000007944 */ /* 0x03cfea0003c00000 */
[----:B------:R-:W-:Y:S01]  /*13570*/  MOV R6, R250 ;  /* 0x000000fa00067202 */ /* 0x000fe20000000f00 */
[----:B------:R-:W-:Y:S05]  /*13580*/  BRA `(.L_x_3295) ;  /* 0xfffee61000007947 */ /* 0x000fea000383ffff */
.L_x_3238:
[----:B------:R-:W-:Y:S01]  /*13590*/  IMAD.MOV.U32 R247, RZ, RZ, R5 ;  /* 0x000000fffff77224 */ /* 0x000fe200078e0005 */
[----:B------:R-:W-:Y:S01]  /*135a0*/  MOV R249, 0x6 ;  /* 0x0000000600f97802 */ /* 0x000fe20000000f00 */
[----:B-1----:R-:W-:Y:S01]  /*135b0*/  IMAD.MOV.U32 R3, RZ, RZ, 0x181f ;  /* 0x0000181fff037424 */ /* 0x002fe200078e00ff */
[----:B------:R-:W-:Y:S02]  /*135c0*/  MOV R2, 0x135e0 ;  /* 0x000135e000027802 */ /* 0x000fe40000000f00 */
[----:B--2345:R-:W-:Y:S05]  /*135d0*/  CALL.REL.NOINC `($__internal_43_$__cuda_sm70_shflsync_idx_p) ;  /* 0x00004ef000007944 */ /* 0x03cfea0003c00000 */
[----:B------:R-:W-:Y:S01]  /*135e0*/  MOV R2, R250 ;  /* 0x000000fa00027202 */ /* 0x000fe20000000f00 */
[----:B------:R-:W-:Y:S05]  /*135f0*/  BRA `(.L_x_3296) ;  /* 0xfffee5c000007947 */ /* 0x000fea000383ffff */
.L_x_3241:
        /* <DEDUP_REMOVED lines=13> */
.L_x_3244:
[----:B------:R-:W-:Y:S01]  /*136d0*/  IMAD.MOV.U32 R247, RZ, RZ, R0 ;  /* 0x000000fffff77224 */ /* 0x000fe200078e0000 */
[----:B------:R-:W-:Y:S01]  /*136e0*/  MOV R249, RZ ;  /* 0x000000ff00f97202 */ /* 0x000fe20000000f00 */
[----:B------:R-:W-:Y:S01]  /*136f0*/  IMAD.MOV.U32 R3, RZ, RZ, 0x181f ;  /* 0x0000181fff037424 */ /* 0x000fe200078e00ff */
[----:B------:R-:W-:Y:S02]  /*13700*/  MOV R2, 0x13720 ;  /* 0x0001372000027802 */ /* 0x000fe40000000f00 */
[----:B------:R-:W-:Y:S05]  /*13710*/  CALL.REL.NOINC `($__internal_43_$__cuda_sm70_shflsync_idx_p) ;  /* 0x00004db000007944 */ /* 0x000fea0003c00000 */
[----:B------:R-:W-:Y:S01]  /*13720*/  MOV R7, R250 ;  /* 0x000000fa00077202 */ /* 0x000fe20000000f00 */
[----:B------:R-:W-:Y:S05]  /*13730*/  BRA `(.L_x_3298) ;  /* 0xfffefe7000007947 */ /* 0x000fea000383ffff */
.L_x_3245:
[----:B------:R-:W-:Y:S01]  /*13740*/  IMAD.MOV.U32 R247, RZ, RZ, R4 ;  /* 0x000000fffff77224 */ /* 0x000fe200078e0004 */
[----:B------:R-:W-:Y:S01]  /*13750*/  MOV R249, RZ ;  /* 0x000000ff00f97202 */ /* 0x000fe20000000f00 */
[----:B------:R-:W-:Y:S01]  /*13760*/  IMAD.MOV.U32 R3, RZ, RZ, 0x181f ;  /* 0x0000181fff037424 */ /* 0x000fe200078e00ff */
[----:B------:R-:W-:Y:S02]  /*13770*/  MOV R2, 0x13790 ;  /* 0x0001379000027802 */ /* 0x000fe40000000f00 */
[----:B-12---:R-:W-:Y:S05]  /*13780*/  CALL.REL.NOINC `($__internal_43_$__cuda_sm70_shflsync_idx_p) ;  /* 0x00004d4000007944 */ /* 0x006fea0003c00000 */
        /* <DEDUP_REMOVED lines=8> */
[----:B-1----:R-:W-:Y:S01]  /*13810*/  IMAD.MOV.U32 R3, RZ, RZ, 0x181f ;  /* 0x0000181fff037424 */ /* 0x002fe200078e00ff */
[----:B------:R-:W-:Y:S02]  /*13820*/  MOV R2, 0x13840 ;  /* 0x0001384000027802 */ /* 0x000fe40000000f00 */
[----:B------:R-:W-:Y:S05]  /*13830*/  CALL.REL.NOINC `($__internal_43_$__cuda_sm70_shflsync_idx_p) ;  /* 0x00004c9000007944 */ /* 0x000fea0003c00000 */
[----:B------:R-:W-:Y:S01]  /*13840*/  IMAD.MOV.U32 R5, RZ, RZ, R250 ;  /* 0x000000ffff057224 */ /* 0x000fe200078e00fa */
[----:B------:R-:W-:Y:S01]  /*13850*/  MOV R249, 0x1 ;  /* 0x0000000100f97802 */ /* 0x000fe20000000f00 */
[----:B------:R-:W-:Y:S01]  /*13860*/  IMAD.MOV.U32 R247, RZ, RZ, R4 ;  /* 0x000000fffff77224 */ /* 0x000fe200078e0004 */
[----:B------:R-:W-:Y:S02]  /*13870*/  MOV R3, 0x181f ;  /* 0x0000181f00037802 */ /* 0x000fe40000000f00 */
[----:B------:R-:W-:Y:S02]  /*13880*/  MOV R2, 0x138a0 ;  /* 0x000138a000027802 */ /* 0x000fe40000000f00 */
[----:B------:R-:W-:Y:S05]  /*13890*/  CALL.REL.NOINC `($__internal_43_$__cuda_sm70_shflsync_idx_p) ;  /* 0x00004c3000007944 */ /* 0x000fea0003c00000 */
        /* <DEDUP_REMOVED lines=85> */
[----:B------:R-:W-:Y:S01]  /*13df0*/  MOV R4, R250 ;  /* 0x000000fa00047202 */ /* 0x000fe20000000f00 */
[----:B------:R-:W-:Y:S05]  /*13e00*/  BRA `(.L_x_3299) ;  /* 0xfffef9a000007947 */ /* 0x000fea000383ffff */
.L_x_3246:
[----:B------:R-:W-:Y:S01]  /*13e10*/  IMAD.MOV.U32 R247, RZ, RZ, R4 ;  /* 0x000000fffff77224 */ /* 0x000fe200078e0004 */
[----:B------:R-:W-:Y:S01]  /*13e20*/  MOV R249, RZ ;  /* 0x000000ff00f97202 */ /* 0x000fe20000000f00 */
[----:B------:R-:W-:Y:S01]  /*13e30*/  IMAD.MOV.U32 R3, RZ, RZ, 0x1c1f ;  /* 0x00001c1fff037424 */ /* 0x000fe200078e00ff */
[----:B------:R-:W-:-:S02]  /*13e40*/  MOV R2, 0x13e60 ;  /* 0x00013e6000027802 */ /* 0x000fc40000000f00 */
[----:B------:R-:W-:Y:S05]  /*13e50*/  CALL.REL.NOINC `($__internal_43_$__cuda_sm70_shflsync_idx_p) ;  /* 0x0000467000007944 */ /* 0x000fea0003c00000 */
[----:B------:R-:W-:Y:S01]  /*13e60*/  MOV R0, R250 ;  /* 0x000000fa00007202 */ /* 0x000fe20000000f00 */
[----:B------:R-:W-:Y:S05]  /*13e70*/  BRA `(.L_x_3300) ;  /* 0xfffefa8000007947 */ /* 0x000fea000383ffff */
.L_x_3247:
[----:B------:R-:W-:Y:S01]  /*13e80*/  IMAD.MOV.U32 R247, RZ, RZ, R4 ;  /* 0x000000fffff77224 */ /* 0x000fe200078e0004 */
[----:B------:R-:W-:Y:S01]  /*13e90*/  MOV R249, 0x1 ;  /* 0x0000000100f97802 */ /* 0x000fe20000000f00 */
[----:B------:R-:W-:Y:S01]  /*13ea0*/  IMAD.MOV.U32 R3, RZ, RZ, 0x1c1f ;  /* 0x00001c1fff037424 */ /* 0x000fe200078e00ff */
[----:B------:R-:W-:-:S02]  /*13eb0*/  MOV R2, 0x13ed0 ;  /* 0x00013ed000027802 */ /* 0x000fc40000000f00 */
[----:B-1----:R-:W-:Y:S05]  /*13ec0*/  CALL.REL.NOINC `($__internal_43_$__cuda_sm70_shflsync_idx_p) ;  /* 0x0000460000007944 */ /* 0x002fea0003c00000 */
[----:B------:R-:W-:Y:S01]  /*13ed0*/  IMAD.IADD R0, R5, 0x1, R250 ;  /* 0x0000000105007824 */ /* 0x000fe200078e02fa */
[----:B------:R-:W-:Y:S01]  /*13ee0*/  MOV R2, 0x142c0 ;  /* 0x000142c000027802 */ /* 0x000fe20000000f00 */
[----:B------:R-:W-:-:S02]  /*13ef0*/  IMAD.MOV.U32 R247, RZ, RZ, R4 ;  /* 0x000000fffff77224 */ /* 0x000fc400078e0004 */
[----:B------:R-:W-:Y:S01]  /*13f00*/  IMAD.MOV.U32 R249, RZ, RZ, 0x2 ;  /* 0x00000002fff97424 */ /* 0x000fe200078e00ff */
[----:B------:R-:W-:Y:S01]  /*13f10*/  IMNMX R0, R6, R0, PT ;  /* 0x0000000006007217 */ /* 0x000fe20003800200 */
[----:B------:R-:W-:-:S03]  /*13f20*/  IMAD.MOV.U32 R3, RZ, RZ, 0x1c1f ;  /* 0x00001c1fff037424 */ /* 0x000fc600078e00ff */
        /* <DEDUP_REMOVED lines=56> */
[----:B------:R-:W-:Y:S05]  /*142b0*/  CALL.REL.NOINC `($__internal_43_$__cuda_sm70_shflsync_idx_p) ;  /* 0x0000421000007944 */ /* 0x000fea0003c00000 */
[----:B------:R-:W-:Y:S01]  /*142c0*/  IMAD.IADD R0, R5, 0x1, R250 ;  /* 0x0000000105007824 */ /* 0x000fe200078e02fa */
[----:B------:R-:W-:Y:S01]  /*142d0*/  MOV R2, 0x146b0 ;  /* 0x000146b000027802 */ /* 0x000fe20000000f00 */
[----:B------:R-:W-:Y:S02]  /*142e0*/  IMAD.MOV.U32 R247, RZ, RZ, R4 ;  /* 0x000000fffff77224 */ /* 0x000fe400078e0004 */
        /* <DEDUP_REMOVED lines=61> */
[----:B------:R-:W-:Y:S01]  /*146c0*/  FMNMX.FTZ R117, R11, R12, !PT ;  /* 0x0000000c0b757209 */ /* 0x000fe20007810000 */
[----:B------:R-:W-:Y:S01]  /*146d0*/  IMAD.MOV.U32 R0, RZ, RZ, 0x2 ;  /* 0x00000002ff007424 */ /* 0x000fe200078e00ff */
[----:B------:R-:W-:Y:S02]  /*146e0*/  MOV R2, 0x15150 ;  /* 0x0001515000027802 */ /* 0x000fe40000000f00 */
[----:B------:R-:W-:Y:S02]  /*146f0*/  IMNMX R6, R6, R5, PT ;  /* 0x0000000506067217 */ /* 0x000fe40003800200 */
[----:B------:R-:W-:Y:S02]  /*14700*/  FMNMX.FTZ R117, R17, R117, !PT ;  /* 0x0000007511757209 */ /* 0x000fe40007810000 */
[----:B------:R-:W-:-:S02]  /*14710*/  ISETP.GT.AND P5, PT, R6, 0x1, PT ;  /* 0x000000010600780c */ /* 0x000fc40003fa4270 */
[C---:B------:R-:W-:Y:S02]  /*14720*/  ISETP.GT.AND P6, PT, R6.reuse, RZ, PT ;  /* 0x000000ff0600720c */ /* 0x040fe40003fc4270 */
[----:B------:R-:W-:Y:S02]  /*14730*/  FSEL R20, R191, -INF , P5 ;  /* 0xff800000bf147808 */ /* 0x000fe40002800000 */
[C---:B------:R-:W-:Y:S02]  /*14740*/  ISETP.GT.AND P5, PT, R6.reuse, 0x11, PT ;  /* 0x000000110600780c */ /* 0x040fe40003fa4270 */
        /* <DEDUP_REMOVED lines=45> */
[----:B------:R-:W-:Y:S02]  /*14a20*/  FMNMX.FTZ R119, R9, R10, !PT ;  /* 0x0000000a09777209 */ /* 0x000fe40007810000 */
[----:B------:R-:W-:Y:S02]  /*14a30*/  FSEL R166, R126, -INF , P4 ;  /* 0xff8000007ea67808 */ /* 0x000fe40002000000 */
[----:B------:R-:W-:Y:S02]  /*14a40*/  FSEL R165, R127, -INF , P0 ;  /* 0xff8000007fa57808 */ /* 0x000fe40000000000 */
[C---:B------:R-:W-:Y:S02]  /*14a50*/  ISETP.GT.AND P4, PT, R6.reuse, 0x68, PT ;  /* 0x000000680600780c */ /* 0x040fe40003f84270 */
[----:B------:R-:W-:Y:S02]  /*14a60*/  ISETP.GT.AND P0, PT, R6, 0x69, PT ;  /* 0x000000690600780c */ /* 0x000fe40003f04270 */
        /* <DEDUP_REMOVED lines=109> */
[----:B------:R-:W-:Y:S05]  /*15140*/  CALL.REL.NOINC `($__internal_42_$__cuda_sm70_shflsync_bfly_p) ;  /* 0x0000332000007944 */ /* 0x000fea0003c00000 */
[----:B------:R-:W-:Y:S01]  /*15150*/  FMNMX.FTZ R119, R119, R0, !PT ;  /* 0x0000000077777209 */ /* 0x000fe20007810000 */
[----:B------:R-:W-:Y:S01]  /*15160*/  IMAD.MOV.U32 R0, RZ, RZ, 0x1 ;  /* 0x00000001ff007424 */ /* 0x000fe200078e00ff */
[----:B------:R-:W-:-:S03]  /*15170*/  MOV R2, 0x151a0 ;  /* 0x000151a000027802 */ /* 0x000fc60000000f00 */
[----:B------:R-:W-:Y:S02]  /*15180*/  IMAD.MOV.U32 R116, RZ, RZ, R119 ;  /* 0x000000ffff747224 */ /* 0x000fe400078e0077 */
[----:B------:R-:W-:Y:S05]  /*15190*/  CALL.REL.NOINC `($__internal_42_$__cuda_sm70_shflsync_bfly_p) ;  /* 0x000032d000007944 */ /* 0x000fea0003c00000 */
[----:B------:R-:W-:Y:S01]  /*151a0*/  FMNMX.FTZ R119, R119, R0, !PT ;  /* 0x0000000077777209 */ /* 0x000fe20007810000 */
[----:B------:R-:W-:Y:S01]  /*151b0*/  IMAD.MOV.U32 R116, RZ, RZ, R118 ;  /* 0x000000ffff747224 */ /* 0x000fe200078e0076 */
[----:B------:R-:W-:Y:S01]  /*151c0*/  MOV R2, 0x151f0 ;  /* 0x000151f000027802 */ /* 0x000fe20000000f00 */
[----:B------:R-:W-:Y:S02]  /*151d0*/  IMAD.MOV.U32 R0, RZ, RZ, 0x2 ;  /* 0x00000002ff007424 */ /* 0x000fe400078e00ff */
        /* <DEDUP_REMOVED lines=26> */
[----:B------:R-:W-:Y:S01]  /*15380*/  MOV R68, R0 ;  /* 0x0000000000447202 */ /* 0x000fe20000000f00 */
[----:B------:R-:W-:Y:S05]  /*15390*/  BRA `(.L_x_3301) ;  /* 0xfffefbd000007947 */ /* 0x000fea000383ffff */
.L_x_3251:
[----:B------:R-:W-:Y:S01]  /*153a0*/  MOV R249, RZ ;  /* 0x000000ff00f97202 */ /* 0x000fe20000000f00 */
[----:B------:R-:W-:Y:S01]  /*153b0*/  IMAD.MOV.U32 R247, RZ, RZ, R0 ;  /* 0x000000fffff77224 */ /* 0x000fe200078e0000 */
[----:B------:R-:W-:Y:S01]  /*153c0*/  MOV R2, 0x153f0 ;  /* 0x000153f000027802 */ /* 0x000fe20000000f00 */
[----:B------:R-:W-:Y:S02]  /*153d0*/  IMAD.MOV.U32 R3, RZ, RZ, 0x181f ;  /* 0x0000181fff037424 */ /* 0x000fe400078e00ff */
[----:B------:R-:W-:Y:S05]  /*153e0*/  CALL.REL.NOINC `($__internal_43_$__cuda_sm70_shflsync_idx_p) ;  /* 0x000030e000007944 */ /* 0x000fea0003c00000 */
[----:B------:R-:W-:Y:S01]  /*153f0*/  MOV R7, R250 ;  /* 0x000000fa00077202 */ /* 0x000fe20000000f00 */
[----:B------:R-:W-:-:S05]  /*15400*/  BRA `(.L_x_3302) ;  /* 0xffff287000007947 */ /* 0x000fca000383ffff */
.L_x_3252:
[----:B------:R-:W-:Y:S01]  /*15410*/  MOV R249, RZ ;  /* 0x000000ff00f97202 */ /* 0x000fe20000000f00 */
[----:B------:R-:W-:Y:S01]  /*15420*/  IMAD.MOV.U32 R247, RZ, RZ, R4 ;  /* 0x000000fffff77224 */ /* 0x000fe200078e0004 */
[----:B------:R-:W-:Y:S01]  /*15430*/  MOV R2, 0x15460 ;  /* 0x0001546000027802 */ /* 0x000fe20000000f00 */
[----:B------:R-:W-:Y:S02]  /*15440*/  IMAD.MOV.U32 R3, RZ, RZ, 0x181f ;  /* 0x0000181fff037424 */ /* 0x000fe400078e00ff */
[----:B-12---:R-:W-:Y:S05]  /*15450*/  CALL.REL.NOINC `($__internal_43_$__cuda_sm70_shflsync_idx_p) ;  /* 0x0000307000007944 */ /* 0x006fea0003c00000 */
        /* <DEDUP_REMOVED lines=10> */
[----:B------:R-:W-:Y:S05]  /*15500*/  CALL.REL.NOINC `($__internal_43_$__cuda_sm70_shflsync_idx_p) ;  /* 0x00002fc000007944 */ /* 0x000fea0003c00000 */
[----:B------:R-:W-:Y:S01]  /*15510*/  MOV R249, 0x1 ;  /* 0x0000000100f97802 */ /* 0x000fe20000000f00 */
[----:B------:R-:W-:Y:S01]  /*15520*/  IMAD.MOV.U32 R6, RZ, RZ, R250 ;  /* 0x000000ffff067224 */ /* 0x000fe200078e00fa */
[----:B------:R-:W-:Y:S01]  /*15530*/  MOV R3, 0x181f ;  /* 0x0000181f00037802 */ /* 0x000fe20000000f00 */
[----:B------:R-:W-:Y:S01]  /*15540*/  IMAD.MOV.U32 R247, RZ, RZ, R4 ;  /* 0x000000fffff77224 */ /* 0x000fe200078e0004 */
[----:B------:R-:W-:Y:S02]  /*15550*/  MOV R2, 0x15570 ;  /* 0x0001557000027802 */ /* 0x000fe40000000f00 */
[----:B------:R-:W-:Y:S05]  /*15560*/  CALL.REL.NOINC `($__internal_43_$__cuda_sm70_shflsync_idx_p) ;  /* 0x00002f6000007944 */ /* 0x000fea0003c00000 */
        /* <DEDUP_REMOVED lines=85> */
[----:B------:R-:W-:Y:S01]  /*15ac0*/  MOV R4, R250 ;  /* 0x000000fa00047202 */ /* 0x000fe20000000f00 */
[----:B------:R-:W-:-:S05]  /*15ad0*/  BRA `(.L_x_3303) ;  /* 0xffff23a000007947 */ /* 0x000fca000383ffff */
.L_x_3255:
[----:B------:R-:W-:Y:S01]  /*15ae0*/  MOV R249, RZ ;  /* 0x000000ff00f97202 */ /* 0x000fe20000000f00 */
[----:B------:R-:W-:Y:S01]  /*15af0*/  IMAD.MOV.U32 R247, RZ, RZ, R0 ;  /* 0x000000fffff77224 */ /* 0x000fe200078e0000 */
[----:B------:R-:W-:Y:S01]  /*15b00*/  MOV R2, 0x15b30 ;  /* 0x00015b3000027802 */ /* 0x000fe20000000f00 */
[----:B------:R-:W-:Y:S02]  /*15b10*/  IMAD.MOV.U32 R3, RZ, RZ, 0x181f ;  /* 0x0000181fff037424 */ /* 0x000fe400078e00ff */
[----:B------:R-:W-:Y:S05]  /*15b20*/  CALL.REL.NOINC `($__internal_43_$__cuda_sm70_shflsync_idx_p) ;  /* 0x000029a000007944 */ /* 0x000fea0003c00000 */
[----:B------:R-:W-:Y:S01]  /*15b30*/  MOV R118, R250 ;  /* 0x000000fa00767202 */ /* 0x000fe20000000f00 */
[----:B------:R-:W-:-:S05]  /*15b40*/  BRA `(.L_x_3304) ;  /* 0xffff2ec000007947 */ /* 0x000fca000383ffff */
.L_x_3256:
        /* <DEDUP_REMOVED lines=109> */
.L_x_3257:
[----:B------:R-:W-:Y:S01]  /*16220*/  MOV R249, RZ ;  /* 0x000000ff00f97202 */ /* 0x000fe20000000f00 */
[----:B------:R-:W-:Y:S01]  /*16230*/  IMAD.MOV.U32 R247, RZ, RZ, R116 ;  /* 0x000000fffff77224 */ /* 0x000fe200078e0074 */
[----:B------:R-:W-:Y:S01]  /*16240*/  MOV R2, 0x16270 ;  /* 0x0001627000027802 */ /* 0x000fe20000000f00 */
[----:B------:R-:W-:Y:S02]  /*16250*/  IMAD.MOV.U32 R3, RZ, RZ, 0x1c1f ;  /* 0x00001c1fff037424 */ /* 0x000fe400078e00ff */
[----:B------:R-:W-:Y:S05]  /*16260*/  CALL.REL.NOINC `($__internal_43_$__cuda_sm70_shflsync_idx_p) ;  /* 0x0000226000007944 */ /* 0x000fea0003c00000 */
[----:B------:R-:W-:Y:S01]  /*16270*/  MOV R0, R250 ;  /* 0x000000fa00007202 */ /* 0x000fe20000000f00 */
[----:B------:R-:W-:-:S05]  /*16280*/  BRA `(.L_x_3306) ;  /* 0xffff2ae000007947 */ /* 0x000fca000383ffff */
.L_x_3258:
[----:B------:R-:W-:Y:S01]  /*16290*/  MOV R249, 0x1 ;  /* 0x0000000100f97802 */ /* 0x000fe20000000f00 */
[----:B------:R-:W-:Y:S01]  /*162a0*/  IMAD.MOV.U32 R247, RZ, RZ, R116 ;  /* 0x000000fffff77224 */ /* 0x000fe200078e0074 */
[----:B------:R-:W-:Y:S01]  /*162b0*/  MOV R2, 0x162e0 ;  /* 0x000162e000027802 */ /* 0x000fe20000000f00 */
[----:B------:R-:W-:Y:S02]  /*162c0*/  IMAD.MOV.U32 R3, RZ, RZ, 0x1c1f ;  /* 0x00001c1fff037424 */ /* 0x000fe400078e00ff */
[----:B-1----:R-:W-:Y:S05]  /*162d0*/  CALL.REL.NOINC `($__internal_43_$__cuda_sm70_shflsync_idx_p) ;  /* 0x000021f000007944 */ /* 0x002fea0003c00000 */
        /* <DEDUP_REMOVED lines=61> */
[----:B------:R-:W-:Y:S05]  /*166b0*/  CALL.REL.NOINC `($__internal_43_$__cuda_sm70_shflsync_idx_p) ;  /* 0x00001e1000007944 */ /* 0x000fea0003c00000 */
        /* <DEDUP_REMOVED lines=60> */
[----:B------:R-:W-:Y:S02]  /*16a80*/  FSEL R109, R109, -INF , P0 ;  /* 0xff8000006d6d7808 */ /* 0x000fe40000000000 */
[----:B------:R-:W-:Y:S05]  /*16a90*/  CALL.REL.NOINC `($__internal_43_$__cuda_sm70_shflsync_idx_p) ;  /* 0x00001a3000007944 */ /* 0x000fea0003c00000 */
[----:B------:R-:W-:Y:S01]  /*16aa0*/  FMNMX.FTZ R116, R4, R120, !PT ;  /* 0x0000007804747209 */ /* 0x000fe20007810000 */
[----:B------:R-:W-:Y:S01]  /*16ab0*/  IMAD.IADD R117, R117, 0x1, R250 ;  /* 0x0000000175757824 */ /* 0x000fe200078e02fa */
[----:B------:R-:W-:Y:S01]  /*16ac0*/  FMNMX.FTZ R6, R21, R121, !PT ;  /* 0x0000007915067209 */ /* 0x000fe20007810000 */
[----:B------:R-:W-:Y:S01]  /*16ad0*/  IMAD.MOV.U32 R0, RZ, RZ, 0x2 ;  /* 0x00000002ff007424 */ /* 0x000fe200078e00ff */
[----:B------:R-:W-:Y:S02]  /*16ae0*/  FMNMX.FTZ R7, R5, R122, !PT ;  /* 0x0000007a05077209 */ /* 0x000fe40007810000 */
[C---:B------:R-:W-:Y:S02]  /*16af0*/  ISETP.GT.AND P6, PT, R117.reuse, RZ, PT ;  /* 0x000000ff7500720c */ /* 0x040fe40003fc4270 */
[C---:B------:R-:W-:Y:S02]  /*16b00*/  ISETP.GT.AND P5, PT, R117.reuse, 0x1, PT ;  /* 0x000000017500780c */ /* 0x040fe40003fa4270 */
[----:B------:R-:W-:Y:S02]  /*16b10*/  FSEL R16, R10, -INF , P6 ;  /* 0xff8000000a107808 */ /* 0x000fe40003000000 */
[----:B------:R-:W-:Y:S02]  /*16b20*/  ISETP.GT.AND P4, PT, R117, 0x8, PT ;  /* 0x000000087500780c */ /* 0x000fe40003f84270 */
[----:B------:R-:W-:Y:S02]  /*16b30*/  FSEL R20, R11, -INF , P5 ;  /* 0xff8000000b147808 */ /* 0x000fe40002800000 */
[----:B------:R-:W-:Y:S02]  /*16b40*/  FMNMX.FTZ R8, R16, R123, !PT ;  /* 0x0000007b10087209 */ /* 0x000fe40007810000 */
[----:B------:R-:W-:Y:S02]  /*16b50*/  ISETP.GT.AND P0, PT, R117, 0x9, PT ;  /* 0x000000097500780c */ /* 0x000fe40003f04270 */
[----:B------:R-:W-:Y:S02]  /*16b60*/  FSEL R14, R14, -INF , P4 ;  /* 0xff8000000e0e7808 */ /* 0x000fe40002000000 */
[----:B------:R-:W-:Y:S02]  /*16b70*/  FMNMX.FTZ R116, R196, R116, !PT ;  /* 0x00000074c4747209 */ /* 0x000fe40007810000 */
[----:B------:R-:W-:Y:S02]  /*16b80*/  FMNMX.FTZ R6, R36, R6, !PT ;  /* 0x0000000624067209 */ /* 0x000fe40007810000 */
[----:B------:R-:W-:Y:S02]  /*16b90*/  FMNMX.FTZ R7, R17, R7, !PT ;  /* 0x0000000711077209 */ /* 0x000fe40007810000 */
[----:B------:R-:W-:Y:S02]  /*16ba0*/  FMNMX.FTZ R8, R20, R8, !PT ;  /* 0x0000000814087209 */ /* 0x000fe40007810000 */
[----:B------:R-:W-:Y:S02]  /*16bb0*/  FSEL R15, R15, -INF , P0 ;  /* 0xff8000000f0f7808 */ /* 0x000fe40000000000 */
[----:B------:R-:W-:Y:S02]  /*16bc0*/  ISETP.GT.AND P6, PT, R117, 0x10, PT ;  /* 0x000000107500780c */ /* 0x000fe40003fc4270 */
[----:B------:R-:W-:Y:S02]  /*16bd0*/  FMNMX.FTZ R116, R195, R116, !PT ;  /* 0x00000074c3747209 */ /* 0x000fe40007810000 */
[----:B------:R-:W-:Y:S02]  /*16be0*/  FMNMX.FTZ R6, R32, R6, !PT ;  /* 0x0000000620067209 */ /* 0x000fe40007810000 */
[----:B------:R-:W-:Y:S02]  /*16bf0*/  FMNMX.FTZ R7, R19, R7, !PT ;  /* 0x0000000713077209 */ /* 0x000fe40007810000 */
[----:B------:R-:W-:Y:S02]  /*16c00*/  FMNMX.FTZ R8, R14, R8, !PT ;  /* 0x000000080e087209 */ /* 0x000fe40007810000 */
[----:B------:R-:W-:Y:S02]  /*16c10*/  ISETP.GT.AND P5, PT, R117, 0x11, PT ;  /* 0x000000117500780c */ /* 0x000fe40003fa4270 */
[----:B------:R-:W-:Y:S02]  /*16c20*/  FSEL R26, R26, -INF , P6 ;  /* 0xff8000001a1a7808 */ /* 0x000fe40003000000 */
        /* <DEDUP_REMOVED lines=41> */
[C---:B------:R-:W-:Y:S02]  /*16ec0*/  ISETP.GT.AND P6, PT, R117.reuse, 0x30, PT ;  /* 0x000000307500780c */ /* 0x040fe40003fc4270 */
        /* <DEDUP_REMOVED lines=104> */
[----:B------:R-:W-:Y:S05]  /*17550*/  CALL.REL.NOINC `($__internal_42_$__cuda_sm70_shflsync_bfly_p) ;  /* 0x00000f1000007944 */ /* 0x000fea0003c00000 */
[----:B------:R-:W-:Y:S01]  /*17560*/  FMNMX.FTZ R116, R116, R0, !PT ;  /* 0x0000000074747209 */ /* 0x000fe20007810000 */
[----:B------:R-:W-:Y:S01]  /*17570*/  IMAD.MOV.U32 R0, RZ, RZ, 0x1 ;  /* 0x00000001ff007424 */ /* 0x000fe200078e00ff */
[----:B------:R-:W-:Y:S02]  /*17580*/  MOV R2, 0x175a0 ;  /* 0x000175a000027802 */ /* 0x000fe40000000f00 */
        /* <DEDUP_REMOVED lines=28> */
[----:B------:R-:W-:-:S05]  /*17750*/  BRA `(.L_x_3307) ;  /* 0xffff2c8000007947 */ /* 0x000fca000383ffff */
.L_x_3261:
[----:B-1--4-:R-:W-:Y:S01]  /*17760*/  MOV R249, RZ ;  /* 0x000000ff00f97202 */ /* 0x012fe20000000f00 */
[----:B------:R-:W-:Y:S01]  /*17770*/  IMAD.MOV.U32 R247, RZ, RZ, R88 ;  /* 0x000000fffff77224 */ /* 0x000fe200078e0058 */
[----:B------:R-:W-:Y:S01]  /*17780*/  MOV R2, 0x177b0 ;  /* 0x000177b000027802 */ /* 0x000fe20000000f00 */
[----:B------:R-:W-:Y:S02]  /*17790*/  IMAD.MOV.U32 R3, RZ, RZ, 0x181f ;  /* 0x0000181fff037424 */ /* 0x000fe400078e00ff */
[----:B------:R-:W-:Y:S05]  /*177a0*/  CALL.REL.NOINC `($__internal_43_$__cuda_sm70_shflsync_idx_p) ;  /* 0x00000d2000007944 */ /* 0x000fea0003c00000 */
[----:B------:R-:W-:Y:S01]  /*177b0*/  MOV R85, R250 ;  /* 0x000000fa00557202 */ /* 0x000fe20000000f00 */
[----:B------:R-:W-:-:S05]  /*177c0*/  BRA `(.L_x_3308) ;  /* 0xffff589000007947 */ /* 0x000fca000383ffff */
.L_x_3264:
[----:B------:R-:W-:Y:S01]  /*177d0*/  MOV R249, RZ ;  /* 0x000000ff00f97202 */ /* 0x000fe20000000f00 */
[----:B------:R-:W-:Y:S01]  /*177e0*/  IMAD.MOV.U32 R247, RZ, RZ, R0 ;  /* 0x000000fffff77224 */ /* 0x000fe200078e0000 */
[----:B------:R-:W-:Y:S01]  /*177f0*/  MOV R2, 0x17820 ;  /* 0x0001782000027802 */ /* 0x000fe20000000f00 */
[----:B------:R-:W-:Y:S02]  /*17800*/  IMAD.MOV.U32 R3, RZ, RZ, 0x181f ;  /* 0x0000181fff037424 */ /* 0x000fe400078e00ff */
[----:B------:R-:W-:Y:S05]  /*17810*/  CALL.REL.NOINC `($__internal_43_$__cuda_sm70_shflsync_idx_p) ;  /* 0x00000cb000007944 */ /* 0x000fea0003c00000 */
[----:B------:R-:W-:Y:S01]  /*17820*/  MOV R118, R250 ;  /* 0x000000fa00767202 */ /* 0x000fe20000000f00 */
[----:B------:R-:W-:-:S05]  /*17830*/  BRA `(.L_x_3309) ;  /* 0xffff655000007947 */ /* 0x000fca000383ffff */
.L_x_3265:
        /* <DEDUP_REMOVED lines=109> */
.L_x_3266:
[----:B------:R-:W-:Y:S02]  /*17f10*/  MOV R0, 0x2 ;  /* 0x0000000200007802 */ /* 0x000fe40000000f00 */
        /* <DEDUP_REMOVED lines=34> */
.L_x_3268:
[----:B------:R1:W5:Y:S01]  /*18140*/  LDL R116, [R1] ;  /* 0x0000000001747983 */ /* 0x0003620000100800 */
[----:B------:R-:W-:-:S02]  /*18150*/  MOV R0, 0x2 ;  /* 0x0000000200007802 */ /* 0x000fc40000000f00 */
[----:B------:R-:W-:Y:S02]  /*18160*/  MOV R2, 0x18180 ;  /* 0x0001818000027802 */ /* 0x000fe40000000f00 */
[----:B-1---5:R-:W-:Y:S05]  /*18170*/  CALL.REL.NOINC `($__internal_42_$__cuda_sm70_shflsync_bfly_p) ;  /* 0x000002f000007944 */ /* 0x022fea0003c00000 */
[----:B------:R-:W-:Y:S01]  /*18180*/  MOV R4, R0 ;  /* 0x0000000000047202 */ /* 0x000fe20000000f00 */
[----:B------:R-:W-:Y:S05]  /*18190*/  BRA `(.L_x_3312) ;  /* 0xffff8ff000007947 */ /* 0x000fea000383ffff */
.L_x_3269:
[----:B------:R-:W-:Y:S01]  /*181a0*/  IMAD.MOV.U32 R116, RZ, RZ, R4 ;  /* 0x000000ffff747224 */ /* 0x000fe200078e0004 */
[----:B------:R-:W-:Y:S02]  /*181b0*/  MOV R0, 0x1 ;  /* 0x0000000100007802 */ /* 0x000fe40000000f00 */
[----:B------:R-:W-:Y:S02]  /*181c0*/  MOV R2, 0x181e0 ;  /* 0x000181e000027802 */ /* 0x000fe40000000f00 */
[----:B------:R-:W-:Y:S05]  /*181d0*/  CALL.REL.NOINC `($__internal_42_$__cuda_sm70_shflsync_bfly_p) ;  /* 0x0000029000007944 */ /* 0x000fea0003c00000 */
[----:B------:R-:W-:Y:S01]  /*181e0*/  FADD.FTZ R4, R4, R0 ;  /* 0x0000000004047221 */ /* 0x000fe20000010000 */
[----:B------:R-:W-:Y:S02]  /*181f0*/  MOV R116, R248 ;  /* 0x000000f800747202 */ /* 0x000fe40000000f00 */
[----:B------:R-:W-:Y:S02]  /*18200*/  MOV R0, 0x2 ;  /* 0x0000000200007802 */ /* 0x000fe40000000f00 */
[----:B------:R-:W-:Y:S02]  /*18210*/  MOV R2, 0x18230 ;  /* 0x0001823000027802 */ /* 0x000fe40000000f00 */
[----:B------:R-:W-:Y:S05]  /*18220*/  CALL.REL.NOINC `($__internal_42_$__cuda_sm70_shflsync_bfly_p) ;  /* 0x0000024000007944 */ /* 0x000fea0003c00000 */
[----:B------:R-:W-:Y:S01]  /*18230*/  FADD.FTZ R5, R248, R0 ;  /* 0x00000000f8057221 */ /* 0x000fe20000010000 */
[----:B------:R-:W-:-:S02]  /*18240*/  MOV R0, 0x1 ;  /* 0x0000000100007802 */ /* 0x000fc40000000f00 */
[----:B------:R-:W-:Y:S02]  /*18250*/  MOV R2, 0x18280 ;  /* 0x0001828000027802 */ /* 0x000fe40000000f00 */
[----:B------:R-:W-:Y:S02]  /*18260*/  MOV R116, R5 ;  /* 0x0000000500747202 */ /* 0x000fe40000000f00 */
[----:B------:R-:W-:Y:S05]  /*18270*/  CALL.REL.NOINC `($__internal_42_$__cuda_sm70_shflsync_bfly_p) ;  /* 0x000001f000007944 */ /* 0x000fea0003c00000 */
[----:B------:R1:W5:Y:S01]  /*18280*/  LDL R116, [R1+0xc] ;  /* 0x00000c0001747983 */ /* 0x0003620000100800 */
[----:B------:R-:W-:Y:S01]  /*18290*/  FADD.FTZ R5, R5, R0 ;  /* 0x0000000005057221 */ /* 0x000fe20000010000 */
[----:B------:R-:W-:Y:S02]  /*182a0*/  MOV R0, 0x2 ;  /* 0x0000000200007802 */ /* 0x000fe40000000f00 */
[----:B------:R-:W-:Y:S02]  /*182b0*/  MOV R2, 0x182d0 ;  /* 0x000182d000027802 */ /* 0x000fe40000000f00 */
[----:B-1---5:R-:W-:Y:S05]  /*182c0*/  CALL.REL.NOINC `($__internal_42_$__cuda_sm70_shflsync_bfly_p) ;  /* 0x000001a000007944 */ /* 0x022fea0003c00000 */
[----:B------:R-:W2:Y:S02]  /*182d0*/  LDL.LU R2, [R1+0xc] ;  /* 0x00000c0001027983 */ /* 0x000ea40000300800 */
[----:B--2---:R-:W-:Y:S01]  /*182e0*/  FADD.FTZ R6, R2, R0 ;  /* 0x0000000002067221 */ /* 0x004fe20000010000 */
[----:B------:R-:W-:Y:S02]  /*182f0*/  MOV R0, 0x1 ;  /* 0x0000000100007802 */ /* 0x000fe40000000f00 */
[----:B------:R-:W-:-:S02]  /*18300*/  MOV R2, 0x18330 ;  /* 0x0001833000027802 */ /* 0x000fc40000000f00 */
        /* <DEDUP_REMOVED lines=10> */
[----:B------:R-:W-:Y:S02]  /*183b0*/  MOV R2, 0x183e0 ;  /* 0x000183e000027802 */ /* 0x000fe40000000f00 */
[----:B------:R-:W-:-:S02]  /*183c0*/  MOV R116, R7 ;  /* 0x0000000700747202 */ /* 0x000fc40000000f00 */
[----:B------:R-:W-:Y:S05]  /*183d0*/  CALL.REL.NOINC `($__internal_42_$__cuda_sm70_shflsync_bfly_p) ;  /* 0x0000009000007944 */ /* 0x000fea0003c00000 */
[----:B------:R-:W-:Y:S01]  /*183e0*/  MOV R8, R0 ;  /* 0x0000000000087202 */ /* 0x000fe20000000f00 */
[----:B------:R-:W-:Y:S05]  /*183f0*/  BRA `(.L_x_3313) ;  /* 0xffff8eb000007947 */ /* 0x000fea000383ffff */
.L_x_3283:
[----:B------:R-:W-:Y:S01]  /*18400*/  IMAD.MOV.U32 R247, RZ, RZ, R24 ;  /* 0x000000fffff77224 */ /* 0x000fe200078e0018 */
[----:B------:R-:W-:Y:S01]  /*18410*/  MOV R249, RZ ;  /* 0x000000ff00f97202 */ /* 0x000fe20000000f00 */
[----:B------:R-:W-:Y:S01]  /*18420*/  IMAD.MOV.U32 R3, RZ, RZ, 0x1f ;  /* 0x0000001fff037424 */ /* 0x000fe200078e00ff */
[----:B---3--:R-:W-:-:S02]  /*18430*/  MOV R2, 0x18450 ;  /* 0x0001845000027802 */ /* 0x008fc40000000f00 */
[----:B-12-45:R-:W-:Y:S05]  /*18440*/  CALL.REL.NOINC `($__internal_43_$__cuda_sm70_shflsync_idx_p) ;  /* 0x0000008000007944 */ /* 0x036fea0003c00000 */
[----:B------:R-:W-:Y:S01]  /*18450*/  MOV R0, R250 ;  /* 0x000000fa00007202 */ /* 0x000fe20000000f00 */
[----:B------:R-:W-:Y:S05]  /*18460*/  BRA `(.L_x_3314) ;  /* 0xffffaae000007947 */ /* 0x000fea000383ffff */
        .weak           $__internal_42_$__cuda_sm70_shflsync_bfly_p
        .type           $__internal_42_$__cuda_sm70_shflsync_bfly_p,@function
        .size           $__internal_42_$__cuda_sm70_shflsync_bfly_p,($__internal_43_$__cuda_sm70_shflsync_idx_p - $__internal_42_$__cuda_sm70_shflsync_bfly_p)
$__internal_42_$__cuda_sm70_shflsync_bfly_p:
[----:B------:R-:W-:Y:S02]  /*18470*/  MOV R197, 0xffffffff ;  /* 0xffffffff00c57802 */ /* 0x000fe40000000f00 */
[----:B------:R-:W-:-:S02]  /*18480*/  MOV R3, 0x1f ;  /* 0x0000001f00037802 */ /* 0x000fc40000000f00 */
[----:B------:R-:W-:Y:S04]  /*18490*/  WARPSYNC R197 ;  /* 0x000000c500007348 */ /* 0x000fe80003800000 */
[----:B------:R1:W2:Y:S02]  /*184a0*/  SHFL.BFLY PT, R0, R116, R0, R3 ;  /* 0x0c00000074007389 */ /* 0x0002a400000e0003 */
[----:B-1----:R-:W-:-:S04]  /*184b0*/  MOV R3, 0x0 ;  /* 0x0000000000037802 */ /* 0x002fc80000000f00 */
[----:B--2---:R-:W-:Y:S05]  /*184c0*/  RET.REL.NODEC R2 `(_ZN7cutlass13device_kernelIN5flash19enable_sm80_to_sm89INS1_16FlashAttnFwdSm80INS1_25CollectiveMainloopFwdSm80ILi4ELi1ELb0EN4cute5tupleIJNS5_1CILi128EEENS7_ILi112EEENS7_ILi64EEEEEELi64ENS_10bfloat16_tEfNS_4arch4Sm80ELb1ELb0ELb0ELb0ELb1ELb0ELb1ELb1EEENS1_21CollectiveEpilogueFwdINS6_IJS8_SA_S9_EEENS6_IJNS7_ILi1EEESI_SI_EEESC_SE_Li128ELb0ELb1ELb1ELb0EEENS1_30DynamicPersistentTileSchedulerILi128ELi128ELb1ELb1ELb0EEEEEEEEEvNT_6ParamsE) ;  /* 0xfffe7b3002007950 */ /* 0x004fea0003c3ffff */
        .weak           $__internal_43_$__cuda_sm70_shflsync_idx_p
        .type           $__internal_43_$__cuda_sm70_shflsync_idx_p,@function
        .size           $__internal_43_$__cuda_sm70_shflsync_idx_p,(.L_x_3875 - $__internal_43_$__cuda_sm70_shflsync_idx_p)
$__internal_43_$__cuda_sm70_shflsync_idx_p:
[----:B------:R-:W-:-:S04]  /*184d0*/  MOV R250, 0xffffffff ;  /* 0xffffffff00fa7802 */ /* 0x000fc80000000f00 */
[----:B------:R-:W-:Y:S04]  /*184e0*/  WARPSYNC R250 ;  /* 0x000000fa00007348 */ /* 0x000fe80003800000 */
[----:B------:R1:W2:Y:S02]  /*184f0*/  SHFL.IDX PT, R250, R247, R249, R3 ;  /* 0x000000f9f7fa7389 */ /* 0x0002a400000e0003 */
[----:B-1----:R-:W-:-:S04]  /*18500*/  MOV R3, 0x0 ;  /* 0x0000000000037802 */ /* 0x002fc80000000f00 */
[----:B--2---:R-:W-:Y:S05]  /*18510*/  RET.REL.NODEC R2 `(_ZN7cutlass13device_kernelIN5flash19enable_sm80_to_sm89INS1_16FlashAttnFwdSm80INS1_25CollectiveMainloopFwdSm80ILi4ELi1ELb0EN4cute5tupleIJNS5_1CILi128EEENS7_ILi112EEENS7_ILi64EEEEEELi64ENS_10bfloat16_tEfNS_4arch4Sm80ELb1ELb0ELb0ELb0ELb1ELb0ELb1ELb1EEENS1_21CollectiveEpilogueFwdINS6_IJS8_SA_S9_EEENS6_IJNS7_ILi1EEESI_SI_EEESC_SE_Li128ELb0ELb1ELb1ELb0EEENS1_30DynamicPersistentTileSchedulerILi128ELi128ELb1ELb1ELb0EEEEEEEEEvNT_6ParamsE) ;  /* 0xfffe7ae002007950 */ /* 0x004fea0003c3ffff */
.L_x_3315:
        /* <DEDUP_REMOVED lines=14> */
.L_x_3875:


//--------------------- .text._ZN7cutlass13device_kernelIN5flash19enable_sm80_to_sm89INS1_16FlashAttnFwdSm80INS1_25CollectiveMainloopFwdSm80ILi4ELi1ELb0EN4cute5tupleIJNS5_1CILi128EEENS7_ILi80EEENS7_ILi64EEEEEELi64ENS_10bfloat16_tEfNS_4arch4Sm80ELb1ELb0ELb0ELb1ELb1ELb0ELb1ELb1EEENS1_21CollectiveEpilogueFwdINS6_IJS8_SA_S9_EEENS6_IJNS7_ILi1EEESI_SI_EEESC_SE_Li128ELb1ELb1ELb1ELb0EEENS1_36VarlenDynamicPersistentTileSchedulerILi128ELi80ELi128ELi128ELb1ELb1ELb0ELb1ELb1ELb1EEEEEEEEEvNT_6ParamsE --------------------------
	.section	.text._ZN7cutlass13device_kernelIN5flash19enable_sm80_to_sm89INS1_16FlashAttnFwdSm80INS1_25CollectiveMainloopFwdSm80ILi4ELi1ELb0EN4cute5tupleIJNS5_1CILi128EEENS7_ILi80EEENS7_ILi64EEEEEELi64ENS_10bfloat16_tEfNS_4arch4Sm80ELb1ELb0ELb0ELb1ELb1ELb0ELb1ELb1EEENS1_21CollectiveEpilogueFwdINS6_IJS8_SA_S9_EEENS6_IJNS7_ILi1EEESI_SI_EEESC_SE_Li128ELb1ELb1ELb1ELb0EEENS1_36VarlenDynamicPersistentTileSchedulerILi128ELi80ELi128ELi128ELb1ELb1ELb0ELb1ELb1ELb1EEEEEEEEEvNT_6ParamsE,"ax",@progbits
	.sectioninfo	@"SHI_REGISTERS=255"
	.align	128
.text._ZN7cutlass13device_kernelIN5flash19enable_sm80_to_sm89INS1_16FlashAttnFwdSm80INS1_25CollectiveMainloopFwdSm80ILi4ELi1ELb0EN4cute5tupleIJNS5_1CILi128EEENS7_ILi80EEENS7_ILi64EEEEEELi64ENS_10bfloat16_tEfNS_4arch4Sm80ELb1ELb0ELb0ELb1ELb1ELb0ELb1ELb1EEENS1_21CollectiveEpilogueFwdINS6_IJS8_SA_S9_EEENS6_IJNS7_ILi1EEESI_SI_EEESC_SE_Li128ELb1ELb1ELb1ELb0EEENS1_36VarlenDynamicPersistentTileSchedulerILi128ELi80ELi128ELi128ELb1ELb1ELb0ELb1ELb1ELb1EEEEEEEEEvNT_6ParamsE:
        .type           _ZN7cutlass13device_kernelIN5flash19enable_sm80_to_sm89INS1_16FlashAttnFwdSm80INS1_25CollectiveMainloopFwdSm80ILi4ELi1ELb0EN4cute5tupleIJNS5_1CILi128EEENS7_ILi80EEENS7_ILi64EEEEEELi64ENS_10bfloat16_tEfNS_4arch4Sm80ELb1ELb0ELb0ELb1ELb1ELb0ELb1ELb1EEENS1_21CollectiveEpilogueFwdINS6_IJS8_SA_S9_EEENS6_IJNS7_ILi1EEESI_SI_EEESC_SE_Li128ELb1ELb1ELb1ELb0EEENS1_36VarlenDynamicPersistentTileSchedulerILi128ELi80ELi128ELi128ELb1ELb1ELb0ELb1ELb1ELb1EEEEEEEEEvNT_6ParamsE,@function
        .size           _ZN7cutlass13device_kernelIN5flash19enable_sm80_to_sm89INS1_16FlashAttnFwdSm80INS1_25CollectiveMainloopFwdSm80ILi4ELi1ELb0EN4cute5tupleIJNS5_1CILi128EEENS7_ILi80EEENS7_ILi64EEEEEELi64ENS_10bfloat16_tEfNS_4arch4Sm80ELb1ELb0ELb0ELb1ELb1ELb0ELb1ELb1EEENS1_21CollectiveEpilogueFwdINS6_IJS8_SA_S9_EEENS6_IJNS7_ILi1EEESI_SI_EEESC_SE_Li128ELb1ELb1ELb1ELb0EEENS1_36VarlenDynamicPersistentTileSchedulerILi128ELi80ELi128ELi128ELb1ELb1ELb0ELb1ELb1ELb1EEEEEEEEEvNT_6ParamsE,(.L_x_3878 - _ZN7cutlass13device_kernelIN5flash19enable_sm80_to_sm89INS1_16FlashAttnFwdSm80INS1_25CollectiveMainloopFwdSm80ILi4ELi1ELb0EN4cute5tupleIJNS5_1CILi128EEENS7_ILi80EEENS7_ILi64EEEEEELi64ENS_10bfloat16_tEfNS_4arch4Sm80ELb1ELb0ELb0ELb1ELb1ELb0ELb1ELb1EEENS1_21CollectiveEpilogueFwdINS6_IJS8_SA_S9_EEENS6_IJNS7_ILi1EEESI_SI_EEESC_SE_Li128ELb1ELb1ELb1ELb0EEENS1_36VarlenDynamicPersistentTileSchedulerILi128ELi80ELi128ELi128ELb1ELb1ELb0ELb1ELb1ELb1EEEEEEEEEvNT_6ParamsE)
        .other          _ZN7cutlass13device_kernelIN5flash19enable_sm80_to_sm89INS1_16FlashAttnFwdSm80INS1_25CollectiveMainloopFwdSm80ILi4ELi1ELb0EN4cute5tupleIJNS5_1CILi128EEENS7_ILi80EEENS7_ILi64EEEEEELi64ENS_10bfloat16_tEfNS_4arch4Sm80ELb1ELb0ELb0ELb1ELb1ELb0ELb1ELb1EEENS1_21CollectiveEpilogueFwdINS6_IJS8_SA_S9_EEENS6_IJNS7_ILi1EEESI_SI_EEESC_SE_Li128ELb1ELb1ELb1ELb0EEENS1_36VarlenDynamicPersistentTileSchedulerILi128ELi80ELi128ELi128ELb1ELb1ELb0ELb1ELb1ELb1EEEEEEEEEvNT_6ParamsE,@"STO_CUDA_ENTRY STV_DEFAULT"
_ZN7cutlass13device_kernelIN5flash19enable_sm80_to_sm89INS1_16FlashAttnFwdSm80INS1_25CollectiveMainloopFwdSm80ILi4ELi1ELb0EN4cute5tupleIJNS5_1CILi128EEENS7_ILi80EEENS7_ILi64EEEEEELi64ENS_10bfloat16_tEfNS_4arch4Sm80ELb1ELb0ELb0ELb1ELb1ELb0ELb1ELb1EEENS1_21CollectiveEpilogueFwdINS6_IJS8_SA_S9_EEENS6_IJNS7_ILi1EEESI_SI_EEESC_SE_Li128ELb1ELb1ELb1ELb0EEENS1_36VarlenDynamicPersistentTileSchedulerILi128ELi80ELi128ELi128ELb1ELb1ELb0ELb1ELb1ELb1EEEEEEEEEvNT_6ParamsE:
        /* <DEDUP_REMOVED lines=54> */
.L_x_3321:
        /* <DEDUP_REMOVED lines=16> */
.L_x_3459:
        /* <DEDUP_REMOVED lines=16> */
.L_x_3460:
[----:B--2---:R-:W-:-:S05]  /*0560*/  IMAD R0, R0, c[0x0][0x538], RZ ;  /* 0x00014e0000007a24 */ /* 0x004fca00078e02ff */
[----:B------:R-:W-:-:S04]  /*0570*/  IADD3 R7, R0, R7, RZ ;  /* 0x0000000700077210 */ /* 0x000fc80007ffe0ff */
[----:B------:R-:W-:-:S13]  /*0580*/  ISETP.GT.AND P0, PT, R7, UR4, PT ;  /* 0x0000000407007c0c */ /* 0x000fda000bf04270 */
[----:B-1----:R-:W-:Y:S05]  /*0590*/  @!P0 BRA `(.L_x_3321) ;  /* 0xfffffdc000008947 */ /* 0x002fea000383ffff */
.L_x_3317:
[----:B------:R-:W-:-:S05]  /*05a0*/  IADD3 R10, -R0, R7, RZ ;  /* 0x00000007000a7210 */ /* 0x000fca0007ffe1ff */
[----:B------:R-:W-:-:S05]  /*05b0*/  IMAD R0, R4, c[0x0][0x538], R10 ;  /* 0x00014e0004007a24 */ /* 0x000fca00078e020a */
[----:B------:R-:W-:Y:S01]  /*05c0*/  ISETP.GT.AND P0, PT, R0, UR4, PT ;  /* 0x0000000400007c0c */ /* 0x000fe2000bf04270 */
[----:B------:R-:W-:-:S12]  /*05d0*/  BRA.DIV ~URZ, `(.L_x_3322) ;  /* 0x000125a27f007947 */ /* 0x000fd8000b800000 */
[----:B------:R-:W-:-:S04]  /*05e0*/  VOTE.ANY R7, PT, !P0 ;  /* 0x0000000000077806 */ /* 0x000fc800040e0100 */
.L_x_3461:
[----:B------:R-:W1:Y:S02]  /*05f0*/  POPC R0, R7 ;  /* 0x0000000700007309 */ /* 0x000e640000000000 */
[----:B-1----:R-:W-:-:S05]  /*0600*/  IADD3 R2, R0, R6, RZ ;  /* 0x0000000600027210 */ /* 0x002fca0007ffe0ff */
[----:B------:R1:W-:Y:S01]  /*0610*/  STL [R1+0x3c], R2 ;  /* 0x00003c0201007387 */ /* 0x0003e20000100800 */
[----:B------:R-:W-:Y:S05]  /*0620*/  BRA.DIV ~URZ, `(.L_x_3323) ;  /* 0x000125a27f007947 */ /* 0x000fea000b800000 */
[----:B------:R2:W3:Y:S01]  /*0630*/  SHFL.IDX PT, R12, R9, R0, 0x1f ;  /* 0x00001f00090c7589 */ /* 0x0004e200000e0000 */
[----:B------:R-:W-:-:S03]  /*0640*/  MOV R5, RZ ;  /* 0x000000ff00057202 */ /* 0x000fc60000000f00 */
[----:B------:R2:W4:Y:S04]  /*0650*/  SHFL.IDX PT, R9, R8, R0, 0x1f ;  /* 0x00001f0008097589 */ /* 0x00052800000e0000 */
.L_x_3462:
[----:B------:R-:W-:Y:S01]  /*0660*/  ISETP.NE.AND P0, PT, R7, RZ, PT ;  /* 0x000000ff0700720c */ /* 0x000fe20003f05270 */
[----:B------:R-:W-:-:S12]  /*0670*/  BSSY B0, `(.L_x_3324) ;  /* 0x0000005000007945 */ /* 0x000fd80003800000 */
[----:B------:R-:W-:Y:S05]  /*0680*/  @!P0 BRA `(.L_x_3325) ;  /* 0x0000003000008947 */ /* 0x000fea0003800000 */
[----:B--2---:R-:W-:Y:S01]  /*0690*/  IADD3 R0, R0, -0x1, RZ ;  /* 0xffffffff00007810 */ /* 0x004fe20007ffe0ff */
[----:B------:R-:W-:Y:S05]  /*06a0*/  BRA.DIV ~URZ, `(.L_x_3326) ;  /* 0x000126027f007947 */ /* 0x000fea000b800000 */
[----:B------:R2:W1:Y:S02]  /*06b0*/  SHFL.IDX PT, R5, R4, R0, 0x1f ;  /* 0x00001f0004057589 */ /* 0x00046400000e0000 */
.L_x_3325:
[----:B------:R-:W-:Y:S05]  /*06c0*/  BSYNC B0 ;  /* 0x0000000000007941 */ /* 0x000fea0003800000 */
.L_x_3324:
        /* <DEDUP_REMOVED lines=69> */
.L_x_3328:
        /* <DEDUP_REMOVED lines=70> */
.L_x_3329:
[----:B------:R-:W-:Y:S05]  /*0f80*/  BSYNC B0 ;  /* 0x0000000000007941 */ /* 0x000fea0003800000 */
.L_x_3327:
[----:B------:R-:W-:-:S04]  /*0f90*/  LOP3.LUT R0, RZ, R0, RZ, 0x33, !PT ;  /* 0x00000000ff007212 */ /* 0x000fc800078e33ff */
[----:B------:R-:W-:-:S05]  /*0fa0*/  IADD3 R0, R0, R12, RZ ;  /* 0x0000000c00007210 */ /* 0x000fca0007ffe0ff */
[----:B------:R2:W-:Y:S01]  /*0fb0*/  STL [R1+0x34], R0 ;  /* 0x0000340001007387 */ /* 0x0005e20000100800 */
[----:B------:R-:W-:Y:S05]  /*0fc0*/  BRA `(.L_x_3330) ;  /* 0x0000006000007947 */ /* 0x000fea0003800000 */
.L_x_3318:
[----:B------:R-:W-:Y:S01]  /*0fd0*/  MOV R0, UR4 ;  /* 0x0000000400007c02 */ /* 0x000fe20008000f00 */
[----:B------:R-:W-:Y:S04]  /*0fe0*/  STL [R1+0x34], RZ ;  /* 0x000034ff01007387 */ /* 0x000fe80000100800 */
[----:B------:R-:W-:Y:S04]  /*0ff0*/  STL [R1+0x38], RZ ;  /* 0x000038ff01007387 */ /* 0x000fe80000100800 */
[----:B------:R1:W-:Y:S02]  /*1000*/  STL [R1+0x30], R0 ;  /* 0x0000300001007387 */ /* 0x0003e40000100800 */
[----:B-1----:R-:W-:-:S05]  /*1010*/  MOV R0, c[0x0][0x53c] ;  /* 0x00014f0000007a02 */ /* 0x002fca0000000f00 */
[----:B------:R1:W-:Y:S02]  /*1020*/  STL [R1+0x3c], R0 ;  /* 0x00003c0001007387 */ /* 0x0003e40000100800 */
.L_x_3330:
        /* <DEDUP_REMOVED lines=8> */
.L_x_3316:
        /* <DEDUP_REMOVED lines=23> */
[----:B------:R-:W-:Y:S01]  /*1220*/  LOP3.LUT R3, R2, 0xfffffff8, RZ, 0xc0, !PT ;  /* 0xfffffff802037812 */ /* 0x000fe200078ec0ff */
[----:B------:R-:W-:Y:S01]  /*1230*/  IMAD R248, R10, 0x10, R20 ;  /* 0x000000100af87824 */ /* 0x000fe200078e0214 */
        /* <DEDUP_REMOVED lines=51> */
[----:B------:R-:W-:Y:S01]  /*1570*/  IMAD.MOV.U32 R11, RZ, RZ, 0x40 ;  /* 0x00000040ff0b7424 */ /* 0x000fe200078e00ff */
        /* <DEDUP_REMOVED lines=10> */
[----:B------:R-:W-:Y:S01]  /*1620*/  LOP3.LUT P4, RZ, R10, 0x2, RZ, 0xc0, !PT ;  /* 0x000000020aff7812 */ /* 0x000fe2000788c0ff */
[----:B------:R-:W-:Y:S01]  /*1630*/  STL [R1+0xbc], R18 ;  /* 0x0000bc1201007387 */ /* 0x000fe20000100800 */
[CC--:B------:R-:W-:Y:S01]  /*1640*/  IADD3 R4, R2.reuse, R3.reuse, R5 ;  /* 0x0000000302047210 */ /* 0x0c0fe20007ffe005 */
[----:B------:R-:W-:Y:S01]  /*1650*/  IMAD.MOV.U32 R7, RZ, RZ, -0x10 ;  /* 0xfffffff0ff077424 */ /* 0x000fe200078e00ff */
[----:B------:R-:W-:Y:S01]  /*1660*/  LOP3.LUT R5, R2, R3, RZ, 0xfc, !PT ;  /* 0x0000000302057212 */ /* 0x000fe200078efcff */
[----:B------:R-:W-:Y:S01]  /*1670*/  IMAD.SHL.U32 R209, R17, 0x2, RZ ;  /* 0x0000000211d17824 */ /* 0x000fe200078e00ff */
[----:B------:R-:W-:Y:S01]  /*1680*/  LOP3.LUT R3, R12, 0x7ffffffc, RZ, 0xc0, !PT ;  /* 0x7ffffffc0c037812 */ /* 0x000fe200078ec0ff */
[----:B------:R-:W-:Y:S01]  /*1690*/  IMAD.IADD R12, R18, 0x1, R13 ;  /* 0x00000001120c7824 */ /* 0x000fe200078e020d */
[----:B------:R-:W-:-:S02]  /*16a0*/  SHF.R.S32.HI R10, RZ, 0x1f, R204 ;  /* 0x0000001fff0a7819 */ /* 0x000fc400000114cc */
[----:B------:R-:W-:Y:S01]  /*16b0*/  LEA R188, R0, 0x2900, 0x1 ;  /* 0x0000290000bc7811 */ /* 0x000fe200078e08ff */
[----:B------:R-:W-:Y:S01]  /*16c0*/  IMAD.IADD R3, R19, 0x1, -R3 ;  /* 0x0000000113037824 */ /* 0x000fe200078e0a03 */
[C---:B------:R-:W-:Y:S01]  /*16d0*/  SEL R6, R9.reuse, 0xffffffe0, !P1 ;  /* 0xffffffe009067807 */ /* 0x040fe20004800000 */
[----:B------:R1:W-:Y:S01]  /*16e0*/  STL [R1+0x40], R12 ;  /* 0x0000400c01007387 */ /* 0x0003e20000100800 */
[----:B------:R-:W-:Y:S01]  /*16f0*/  SEL R0, R9, 0xffffffe0, !P6 ;  /* 0xffffffe009007807 */ /* 0x000fe20007000000 */
[----:B------:R-:W-:Y:S01]  /*1700*/  IMAD.SHL.U32 R10, R3, 0x2, RZ ;  /* 0x00000002030a7824 */ /* 0x000fe200078e00ff */
[C---:B------:R-:W-:Y:S02]  /*1710*/  SEL R2, R11.reuse, 0xffffffc0, !P3 ;  /* 0xffffffc00b027807 */ /* 0x040fe40005800000 */
[----:B------:R-:W-:Y:S02]  /*1720*/  SEL R3, R11, 0xffffffc0, !P5 ;  /* 0xffffffc00b037807 */ /* 0x000fe40006800000 */
[----:B------:R-:W-:Y:S01]  /*1730*/  SHF.R.S32.HI R9, RZ, 0x1f, R10 ;  /* 0x0000001fff097819 */ /* 0x000fe2000001140a */
[----:B------:R-:W-:Y:S01]  /*1740*/  STL [R1+0x2c], R10 ;  /* 0x00002c0a01007387 */ /* 0x000fe20000100800 */
[----:B------:R-:W-:Y:S01]  /*1750*/  IADD3 R16, R10, 0x8, RZ ;  /* 0x000000080a107810 */ /* 0x000fe20007ffe0ff */
[----:B------:R-:W-:Y:S01]  /*1760*/  IMAD.IADD R194, R188, 0x1, R2 ;  /* 0x00000001bcc27824 */ /* 0x000fe200078e0202 */
[C---:B------:R-:W-:Y:S01]  /*1770*/  IADD3 R15, R10.reuse, 0x10, RZ ;  /* 0x000000100a0f7810 */ /* 0x040fe20007ffe0ff */
[----:B------:R2:W-:Y:S01]  /*1780*/  STL [R1+0xac], R9 ;  /* 0x0000ac0901007387 */ /* 0x0005e20000100800 */
[----:B------:R-:W-:-:S02]  /*1790*/  IADD3 R14, R10, 0x18, RZ ;  /* 0x000000180a0e7810 */ /* 0x000fc40007ffe0ff */
[C---:B------:R-:W-:Y:S01]  /*17a0*/  IADD3 R13, R10.reuse, 0x20, RZ ;  /* 0x000000200a0d7810 */ /* 0x040fe20007ffe0ff */
[----:B------:R-:W-:Y:S01]  /*17b0*/  STL [R1+0x60], R16 ;  /* 0x0000601001007387 */ /* 0x000fe20000100800 */
[----:B------:R-:W-:Y:S02]  /*17c0*/  IADD3 R11, R10, 0x30, RZ ;  /* 0x000000300a0b7810 */ /* 0x000fe40007ffe0ff */
[----:B------:R-:W-:Y:S01]  /*17d0*/  SEL R7, R7, 0x10, !P0 ;  /* 0x0000001007077807 */ /* 0x000fe20004000000 */
[----:B------:R3:W-:Y:S01]  /*17e0*/  STL [R1+0x5c], R15 ;  /* 0x00005c0f01007387 */ /* 0x0007e20000100800 */
[C---:B------:R-:W-:Y:S02]  /*17f0*/  IADD3 R199, R188.reuse, 0x20, RZ ;  /* 0x00000020bcc77810 */ /* 0x040fe40007ffe0ff */
[----:B------:R-:W-:Y:S01]  /*1800*/  @P4 IADD3 R199, R188, -0x20, RZ ;  /* 0xffffffe0bcc74810 */ /* 0x000fe20007ffe0ff */
[----:B------:R4:W-:Y:S01]  /*1810*/  STL [R1+0x58], R14 ;  /* 0x0000580e01007387 */ /* 0x0009e20000100800 */
[----:B-1----:R-:W-:-:S02]  /*1820*/  IADD3 R12, R10, 0x28, RZ ;  /* 0x000000280a0c7810 */ /* 0x002fc40007ffe0ff */
        /* <DEDUP_REMOVED lines=9> */
[----:B--2---:R-:W-:Y:S01]  /*18c0*/  IADD3 R9, R10, 0x38, RZ ;  /* 0x000000380a097810 */ /* 0x004fe20007ffe0ff */
[----:B------:R-:W-:Y:S01]  /*18d0*/  IMAD.IADD R198, R195, 0x1, R0 ;  /* 0x00000001c3c67824 */ /* 0x000fe200078e0200 */
[----:B------:R-:W-:Y:S01]  /*18e0*/  LEA R10, R8, 0x80, 0x1 ;  /* 0x00000080080a7811 */ /* 0x000fe200078e08ff */
[C---:B------:R-:W-:Y:S01]  /*18f0*/  IMAD.IADD R193, R0.reuse, 0x1, R189 ;  /* 0x0000000100c17824 */ /* 0x040fe200078e02bd */
[----:B------:R-:W-:Y:S01]  /*1900*/  SHF.R.S32.HI R8, RZ, 0x1f, R16 ;  /* 0x0000001fff087819 */ /* 0x000fe20000011410 */
[----:B------:R-:W-:Y:S01]  /*1910*/  STL [R1+0x48], R9 ;  /* 0x0000480901007387 */ /* 0x000fe20000100800 */
[C---:B------:R-:W-:Y:S01]  /*1920*/  IADD3 R202, R199.reuse, 0x1000, RZ ;  /* 0x00001000c7ca7810 */ /* 0x040fe20007ffe0ff */
[C---:B------:R-:W-:Y:S01]  /*1930*/  IMAD.IADD R197, R0.reuse, 0x1, R196 ;  /* 0x0000000100c57824 */ /* 0x040fe200078e02c4 */
[----:B---3--:R-:W-:Y:S01]  /*1940*/  SHF.R.S32.HI R15, RZ, 0x1f, R15 ;  /* 0x0000001fff0f7819 */ /* 0x008fe2000001140f */
[----:B------:R-:W-:Y:S01]  /*1950*/  STL [R1+0x74], R10 ;  /* 0x0000740a01007387 */ /* 0x000fe20000100800 */
[C---:B------:R-:W-:Y:S01]  /*1960*/  IADD3 R201, R199.reuse, 0x1800, RZ ;  /* 0x00001800c7c97810 */ /* 0x040fe20007ffe0ff */
[----:B------:R-:W-:Y:S01]  /*1970*/  IMAD.IADD R192, R0, 0x1, R190 ;  /* 0x0000000100c07824 */ /* 0x000fe200078e02be */
[----:B----4-:R-:W-:Y:S01]  /*1980*/  SHF.R.S32.HI R14, RZ, 0x1f, R14 ;  /* 0x0000001fff0e7819 */ /* 0x010fe2000001140e */
[----:B------:R2:W-:Y:S01]  /*1990*/  STL [R1+0xa4], R8 ;  /* 0x0000a40801007387 */ /* 0x0005e20000100800 */
[----:B------:R-:W-:-:S03]  /*19a0*/  IADD3 R200, R199, 0x2000, RZ ;  /* 0x00002000c7c87810 */ /* 0x000fc60007ffe0ff */
[----:B------:R-:W-:Y:S01]  /*19b0*/  STL [R1+0xa0], R15 ;  /* 0x0000a00f01007387 */ /* 0x000fe20000100800 */
[----:B-1----:R-:W-:-:S03]  /*19c0*/  SHF.R.S32.HI R12, RZ, 0x1f, R12 ;  /* 0x0000001fff0c7819 */ /* 0x002fc6000001140c */
[----:B------:R-:W-:Y:S01]  /*19d0*/  STL [R1+0x9c], R14 ;  /* 0x00009c0e01007387 */ /* 0x000fe20000100800 */
[----:B-----5:R-:W-:Y:S02]  /*19e0*/  SHF.R.S32.HI R11, RZ, 0x1f, R11 ;  /* 0x0000001fff0b7819 */ /* 0x020fe4000001140b */
[----:B--2---:R-:W-:-:S05]  /*19f0*/  SHF.R.S32.HI R8, RZ, 0x1f, R13 ;  /* 0x0000001fff087819 */ /* 0x004fca000001140d */
        /* <DEDUP_REMOVED lines=22> */
.L_x_3458:
[----:B------:R-:W3:Y:S01]  /*1b60*/  LDL R0, [R1+0x3c] ;  /* 0x00003c0001007983 */ /* 0x000ee20000100800 */
[----:B------:R-:W-:Y:S01]  /*1b70*/  IMAD.MOV.U32 R8, RZ, RZ, 0x4 ;  /* 0x00000004ff087424 */ /* 0x000fe200078e00ff */
[----:B------:R-:W-:-:S03]  /*1b80*/  ISETP.NE.U32.AND P3, PT, RZ, c[0x0][0x360], PT ;  /* 0x0000d800ff007a0c */ /* 0x000fc60003f65070 */
[----:B--23--:R-:W-:-:S05]  /*1b90*/  IMAD.WIDE R2, R0, R8, c[0x0][0x588] ;  /* 0x0001620000027625 */ /* 0x00cfca00078e0208 */
[----:B------:R-:W2:Y:S01]  /*1ba0*/  LDG.E R12, [R2.64] ;  /* 0x00000006020c7981 */ /* 0x000ea2000c1e1900 */
[----:B------:R-:W-:Y:S01]  /*1bb0*/  ISETP.NE.AND.EX P3, PT, RZ, c[0x0][0x364], PT, P3 ;  /* 0x0000d900ff007a0c */ /* 0x000fe20003f65330 */
[----:B------:R-:W-:Y:S01]  /*1bc0*/  IMAD.MOV.U32 R251, RZ, RZ, RZ ;  /* 0x000000fffffb7224 */ /* 0x000fe200078e00ff */
[----:B------:R-:W-:Y:S01]  /*1bd0*/  ISETP.NE.U32.AND P4, PT, RZ, c[0x0][0x370], PT ;  /* 0x0000dc00ff007a0c */ /* 0x000fe20003f85070 */
[----:B------:R-:W-:Y:S01]  /*1be0*/  IMAD.MOV.U32 R11, RZ, RZ, RZ ;  /* 0x000000ffff0b7224 */ /* 0x000fe200078e00ff */
[----:B------:R-:W-:Y:S02]  /*1bf0*/  ISETP.NE.U32.AND P0, PT, RZ, c[0x0][0x348], PT ;  /* 0x0000d200ff007a0c */ /* 0x000fe40003f05070 */
[----:B------:R-:W-:Y:S02]  /*1c00*/  ISETP.NE.AND.EX P4, PT, RZ, c[0x0][0x374], PT, P4 ;  /* 0x0000dd00ff007a0c */ /* 0x000fe40003f85340 */
[----:B------:R-:W-:Y:S01]  /*1c10*/  ISETP.NE.AND.EX P0, PT, RZ, c[0x0][0x34c], PT, P0 ;  /* 0x0000d300ff007a0c */ /* 0x000fe20003f05300 */
[C---:B--2---:R-:W-:Y:S01]  /*1c20*/  IMAD.SHL.U32 R17, R12.reuse, 0x4, RZ ;  /* 0x000000040c117824 */ /* 0x044fe200078e00ff */
[----:B------:R-:W-:Y:S01]  /*1c30*/  SHF.R.S32.HI R13, RZ, 0x1f, R12 ;  /* 0x0000001fff0d7819 */ /* 0x000fe2000001140c */
[----:B------:R1:W-:Y:S08]  /*1c40*/  STL [R1+0x44], R12 ;  /* 0x0000440c01007387 */ /* 0x0003f00000100800 */
[----:B------:R-:W-:-:S02]  /*1c50*/  @P4 LEA R6, P2, R12, c[0x0][0x370], 0x2 ;  /* 0x0000dc000c064a11 */ /* 0x000fc400078410ff */
[C-C-:B------:R-:W-:Y:S01]  /*1c60*/  SHF.L.U64.HI R16, R12.reuse, 0x2, R13.reuse ;  /* 0x000000020c107819 */ /* 0x140fe2000001020d */
[----:B------:R1:W-:Y:S01]  /*1c70*/  STL [R1+0x70], R13 ;  /* 0x0000700d01007387 */ /* 0x0003e20000100800 */
[C---:B------:R-:W-:Y:S02]  /*1c80*/  @P3 IADD3 R4, P1, R17.reuse, c[0x0][0x360], RZ ;  /* 0x0000d80011043a10 */ /* 0x040fe40007f3e0ff */
[----:B------:R-:W-:Y:S01]  /*1c90*/  @P4 LEA.HI.X R7, R12, c[0x0][0x374], R13, 0x2, P2 ;  /* 0x0000dd000c074a11 */ /* 0x000fe200010f140d */
[----:B------:R1:W-:Y:S01]  /*1ca0*/  STL [R1+0x64], R17 ;  /* 0x0000641101007387 */ /* 0x0003e20000100800 */
[C---:B------:R-:W-:Y:S02]  /*1cb0*/  @P3 IADD3.X R5, R16.reuse, c[0x0][0x364], RZ, P1, !PT ;  /* 0x0000d90010053a10 */ /* 0x040fe40000ffe4ff */
[----:B------:R-:W-:Y:S01]  /*1cc0*/  IADD3 R2, P2, R17, c[0x0][0x348], RZ ;  /* 0x0000d20011027a10 */ /* 0x000fe20007f5e0ff */
[----:B------:R1:W5:Y:S03]  /*1cd0*/  @P4 LDG.E R251, [R6.64] ;  /* 0x0000000606fb4981 */ /* 0x000366000c1e1900 */
[----:B------:R-:W-:Y:S01]  /*1ce0*/  IADD3.X R3, R16, c[0x0][0x34c], RZ, P2, !PT ;  /* 0x0000d30010037a10 */ /* 0x000fe200017fe4ff */
[----:B------:R-:W2:Y:S04]  /*1cf0*/  @P3 LDG.E R0, [R4.64] ;  /* 0x0000000604003981 */ /* 0x000ea8000c1e1900 */
[----:B------:R1:W5:Y:S04]  /*1d00*/  @P0 LDG.E R11, [R2.64] ;  /* 0x00000006020b0981 */ /* 0x000368000c1e1900 */
[----:B------:R1:W-:Y:S01]  /*1d10*/  STL [R1+0x68], R16 ;  /* 0x0000681001007387 */ /* 0x0003e20000100800 */
[----:B------:R-:W-:Y:S03]  /*1d20*/  YIELD ;  /* 0x0000000000007946 */ /* 0x000fe60003800000 */
[----:B--2---:R1:W-:Y:S01]  /*1d30*/  @P3 STL [R1+0x20], R0 ;  /* 0x0000200001003387 */ /* 0x0043e20000100800 */
[----:B------:R-:W-:Y:S05]  /*1d40*/  @P3 BRA `(.L_x_3331) ;  /* 0x0000007000003947 */ /* 0x000fea0003800000 */
[----:B-1----:R-:W-:-:S05]  /*1d50*/  MOV R0, c[0x0][0x168] ;  /* 0x00005a0000007a02 */ /* 0x002fca0000000f00 */
[----:B------:R1:W-:Y:S01]  /*1d60*/  STL [R1+0x20], R0 ;  /* 0x0000200001007387 */ /* 0x0003e20000100800 */
[----:B------:R-:W-:Y:S05]  /*1d70*/  @!P0 BRA `(.L_x_3331) ;  /* 0x0000004000008947 */ /* 0x000fea0003800000 */
[----:B-1----:R1:W2:Y:S04]  /*1d80*/  LDG.E R0, [R2.64] ;  /* 0x0000000602007981 */ /* 0x0022a8000c1e1900 */
[----:B-1----:R-:W2:Y:S02]  /*1d90*/  LDG.E R2, [R2.64+0x4] ;  /* 0x0000040602027981 */ /* 0x002ea4000c1e1900 */
[----:B--2---:R-:W-:-:S05]  /*1da0*/  IADD3 R0, -R0, R2, RZ ;  /* 0x0000000200007210 */ /* 0x004fca0007ffe1ff */
[----:B------:R1:W-:Y:S02]  /*1db0*/  STL [R1+0x20], R0 ;  /* 0x0000200001007387 */ /* 0x0003e40000100800 */
.L_x_3331:
[----:B------:R-:W-:-:S04]  /*1dc0*/  ISETP.NE.U32.AND P1, PT, RZ, c[0x0][0x368], PT ;  /* 0x0000da00ff007a0c */ /* 0x000fc80003f25070 */
[----:B------:R-:W-:-:S13]  /*1dd0*/  ISETP.NE.AND.EX P1, PT, RZ, c[0x0][0x36c], PT, P1 ;  /* 0x0000db00ff007a0c */ /* 0x000fda0003f25310 */
[----:B------:R-:W-:Y:S05]  /*1de0*/  @!P1 BRA `(.L_x_3332) ;  /* 0x0000004000009947 */ /* 0x000fea0003800000 */
[----:B-1----:R-:W-:-:S04]  /*1df0*/  IADD3 R2, P1, R17, c[0x0][0x368], RZ ;  /* 0x0000da0011027a10 */ /* 0x002fc80007f3e0ff */
[----:B------:R-:W-:-:S05]  /*1e00*/  IADD3.X R3, R16, c[0x0][0x36c], RZ, P1, !PT ;  /* 0x0000db0010037a10 */ /* 0x000fca0000ffe4ff */
[----:B------:R1:W5:Y:S01]  /*1e10*/  LDG.E R0, [R2.64] ;  /* 0x0000000602007981 */ /* 0x000362000c1e1900 */
[----:B------:R-:W-:Y:S05]  /*1e20*/  BRA `(.L_x_3333) ;  /* 0x0000008000007947 */ /* 0x000fea0003800000 */
.L_x_3332:
[----:B------:R-:W-:Y:S01]  /*1e30*/  ISETP.NE.U32.AND P1, PT, RZ, c[0x0][0x350], PT ;  /* 0x0000d400ff007a0c */ /* 0x000fe20003f25070 */
[----:B-1----:R-:W-:-:S03]  /*1e40*/  IMAD.U32 R0, RZ, RZ, UR5 ;  /* 0x00000005ff007e24 */ /* 0x002fc6000f8e00ff */
[----:B------:R-:W-:-:S13]  /*1e50*/  ISETP.NE.AND.EX P1, PT, RZ, c[0x0][0x354], PT, P1 ;  /* 0x0000d500ff007a0c */ /* 0x000fda0003f25310 */
[----:B------:R-:W-:Y:S05]  /*1e60*/  @!P1 BRA `(.L_x_3333) ;  /* 0x0000004000009947 */ /* 0x000fea0003800000 */
[----:B------:R-:W-:-:S05]  /*1e70*/  IMAD.WIDE R2, R12, R8, c[0x0][0x350] ;  /* 0x0000d4000c027625 */ /* 0x000fca00078e0208 */
[----:B------:R-:W2:Y:S04]  /*1e80*/  LDG.E R4, [R2.64] ;  /* 0x0000000602047981 */ /* 0x000ea8000c1e1900 */
[----:B------:R-:W2:Y:S02]  /*1e90*/  LDG.E R0, [R2.64+0x4] ;  /* 0x0000040602007981 */ /* 0x000ea4000c1e1900 */
[----:B--2---:R-:W-:Y:S02]  /*1ea0*/  IADD3 R0, -R4, R0, RZ ;  /* 0x0000000004007210 */ /* 0x004fe40007ffe1ff */
.L_x_3333:
[----:B-1----:R-:W2:Y:S04]  /*1eb0*/  LDL R2, [R1+0x20] ;  /* 0x0000200001027983 */ /* 0x002ea80000100800 */
[----:B------:R-:W3:Y:S04]  /*1ec0*/  LDL.LU R3, [R1+0x34] ;  /* 0x0000340001037983 */ /* 0x000ee80000300800 */
[----:B------:R-:W4:Y:S01]  /*1ed0*/  LDL R15, [R1+0x38] ;  /* 0x00003800010f7983 */ /* 0x000f220000100800 */
[----:B-----5:R-:W-:Y:S01]  /*1ee0*/  IMAD.IADD R4, R0, 0x1, -R251 ;  /* 0x0000000100047824 */ /* 0x020fe200078e0afb */
[----:B------:R-:W-:Y:S01]  /*1ef0*/  BSSY B0, `(.L_x_3334) ;  /* 0x000003e000007945 */ /* 0x000fe20003800000 */
[----:B--2---:R-:W-:-:S02]  /*1f00*/  IMAD.MOV.U32 R5, RZ, RZ, R2 ;  /* 0x000000ffff057224 */ /* 0x004fc400078e0002 */
[----:B------:R-:W-:Y:S02]  /*1f10*/  IMAD.MOV.U32 R2, RZ, RZ, c[0x0][0x2c4] ;  /* 0x0000b100ff027624 */ /* 0x000fe400078e00ff */
[----:B---3--:R-:W-:-:S03]  /*1f20*/  IMAD.SHL.U32 R14, R3, 0x80, RZ ;  /* 0x00000080030e7824 */ /* 0x008fc600078e00ff */
[----:B------:R-:W-:Y:S02]  /*1f30*/  ISETP.NE.AND P5, PT, R2, 0x1, PT ;  /* 0x000000010200780c */ /* 0x000fe40003fa5270 */
[----:B------:R-:W-:-:S05]  /*1f40*/  IADD3 R2, R14, 0x7f, RZ ;  /* 0x0000007f0e027810 */ /* 0x000fca0007ffe0ff */
[----:B------:R-:W-:-:S06]  /*1f50*/  IMAD.MOV.U32 R0, RZ, RZ, R2 ;  /* 0x000000ffff007224 */ /* 0x000fcc00078e0002 */
[----:B------:R-:W-:Y:S01]  /*1f60*/  @P5 IMAD.HI.U32 R3, R2, c[0x0][0x2c8], RZ ;  /* 0x0000b20002035a27 */ /* 0x000fe200078e00ff */
[----:B------:R-:W-:-:S04]  /*1f70*/  IADD3 R2, R4, 0x50, -R5 ;  /* 0x0000005004027810 */ /* 0x000fc80007ffe805 */
[----:B------:R-:W-:Y:S02]  /*1f80*/  @P5 SHF.R.U32.HI R0, RZ, c[0x0][0x2cc], R3 ;  /* 0x0000b300ff005a19 */ /* 0x000fe40000011603 */
[----:B------:R-:W-:-:S03]  /*1f90*/  IADD3 R3, R4, 0x4f, RZ ;  /* 0x0000004f04037810 */ /* 0x000fc60007ffe0ff */
[----:B------:R-:W-:Y:S02]  /*1fa0*/  IMAD.IADD R0, R2, 0x1, R0 ;  /* 0x0000000102007824 */ /* 0x000fe400078e0200 */
[----:B------:R-:W-:Y:S01]  /*1fb0*/  IMAD.HI R2, R3, 0x66666667, RZ ;  /* 0x6666666703027827 */ /* 0x000fe200078e02ff */
[----:B------:R-:W-:Y:S03]  /*1fc0*/  STL [R1+0x28], R14 ;  /* 0x0000280e01007387 */ /* 0x000fe60000100800 */
[----:B------:R-:W-:Y:S01]  /*1fd0*/  IMAD.HI R0, R0, 0x66666667, RZ ;  /* 0x6666666700007827 */ /* 0x000fe200078e02ff */
[----:B------:R1:W-:Y:S04]  /*1fe0*/  STL [R1+0x24], R4 ;  /* 0x0000240401007387 */ /* 0x0003e80000100800 */
[----:B------:R-:W-:-:S04]  /*1ff0*/  SHF.R.U32.HI R3, RZ, 0x1f, R0 ;  /* 0x0000001fff037819 */ /* 0x000fc80000011600 */
[----:B------:R-:W-:Y:S02]  /*2000*/  LEA.HI.SX32 R0, R0, R3, 0x1b ;  /* 0x0000000300007211 */ /* 0x000fe400078fdaff */
[----:B----4-:R-:W-:Y:S02]  /*2010*/  LOP3.LUT R3, R15, 0xff0000, RZ, 0xc0, !PT ;  /* 0x00ff00000f037812 */ /* 0x010fe400078ec0ff */
[----:B-1----:R-:W-:-:S04]  /*2020*/  SHF.R.U32.HI R4, RZ, 0x1f, R2 ;  /* 0x0000001fff047819 */ /* 0x002fc80000011602 */
[----:B------:R-:W-:Y:S02]  /*2030*/  LEA.HI.SX32 R4, R2, R4, 0x1b ;  /* 0x0000000402047211 */ /* 0x000fe400078fdaff */
[----:B------:R-:W-:Y:S02]  /*2040*/  LOP3.LUT R2, R15, 0xff000000, RZ, 0xc0, !PT ;  /* 0xff0000000f027812 */ /* 0x000fe400078ec0ff */
[----:B------:R-:W-:Y:S02]  /*2050*/  IMNMX R6, R4, R0, PT ;  /* 0x0000000004067217 */ /* 0x000fe40003800200 */
[----:B------:R-:W-:-:S04]  /*2060*/  SHF.R.U32.HI R0, RZ, 0x8, R2 ;  /* 0x00000008ff007819 */ /* 0x000fc80000011602 */
[----:B------:R-:W-:-:S04]  /*2070*/  LEA.HI R0, R3, R0, RZ, 0x10 ;  /* 0x0000000003007211 */ /* 0x000fc800078f80ff */
[----:B------:R-:W-:Y:S02]  /*2080*/  LOP3.LUT R18, R0, 0xff, RZ, 0xc0, !PT ;  /* 0x000000ff00127812 */ /* 0x000fe400078ec0ff */
[----:B------:R-:W-:-:S03]  /*2090*/  SHF.R.U32.HI R5, RZ, 0x10, R0 ;  /* 0x00000010ff057819 */ /* 0x000fc60000011600 */
[----:B------:R1:W-:Y:S04]  /*20a0*/  STL [R1+0x6c], R18 ;  /* 0x00006c1201007387 */ /* 0x0003e80000100800 */
[----:B------:R1:W-:Y:S01]  /*20b0*/  STL [R1+0x34], R5 ;  /* 0x0000340501007387 */ /* 0x0003e20000100800 */
[----:B------:R-:W-:Y:S01]  /*20c0*/  ISETP.GE.AND P1, PT, R6, 0x1, PT ;  /* 0x000000010600780c */ /* 0x000fe20003f26270 */
[----:B------:R-:W-:-:S12]  /*20d0*/  IMAD.MOV.U32 R2, RZ, RZ, RZ ;  /* 0x000000ffff027224 */ /* 0x000fd800078e00ff */
        /* <DEDUP_REMOVED lines=31> */
.L_x_3335:
[----:B------:R-:W-:Y:S05]  /*22d0*/  BSYNC B0 ;  /* 0x0000000000007941 */ /* 0x000fea0003800000 */
.L_x_3334:
[----:B------:R-:W-:Y:S01]  /*22e0*/  IMAD R249, R18, R2, RZ ;  /* 0x0000000212f97224 */ /* 0x000fe200078e02ff */
[----:B------:R-:W-:Y:S01]  /*22f0*/  PRMT R0, RZ, 0x7610, R0 ;  /* 0x00007610ff007816 */ /* 0x000fe20000000000 */
[----:B------:R-:W-:Y:S01]  /*2300*/  CS2R R22, SRZ ;  /* 0x0000000000167805 */ /* 0x000fe2000001ff00 */
[----:B------:R-:W-:Y:S01]  /*2310*/  CS2R R24, SRZ ;  /* 0x0000000000187805 */ /* 0x000fe2000001ff00 */
        /* <DEDUP_REMOVED lines=36> */
[----:B------:R-:W-:-:S04]  /*2560*/  ISETP.NE.U32.AND P2, PT, RZ, c[0x0][0x340], PT ;  /* 0x0000d000ff007a0c */ /* 0x000fc80003f45070 */
[----:B------:R-:W-:-:S13]  /*2570*/  ISETP.NE.AND.EX P2, PT, RZ, c[0x0][0x344], PT, P2 ;  /* 0x0000d100ff007a0c */ /* 0x000fda0003f45320 */
[----:B------:R-:W-:-:S04]  /*2580*/  @P2 IADD3 R2, P1, R17, c[0x0][0x340], RZ ;  /* 0x0000d00011022a10 */ /* 0x000fc80007f3e0ff */
[----:B------:R-:W-:-:S05]  /*2590*/  @P2 IADD3.X R3, R16, c[0x0][0x344], RZ, P1, !PT ;  /* 0x0000d10010032a10 */ /* 0x000fca0000ffe4ff */
[----:B------:R2:W5:Y:S01]  /*25a0*/  @P2 LDG.E R8, [R2.64] ;  /* 0x0000000602082981 */ /* 0x000562000c1e1900 */
[----:B------:R-:W-:Y:S01]  /*25b0*/  SHF.R.S32.HI R0, RZ, 0x1f, R11 ;  /* 0x0000001fff007819 */ /* 0x000fe2000001140b */
[----:B------:R-:W-:Y:S01]  /*25c0*/  IMAD.IADD R4, R248, 0x1, R14 ;  /* 0x00000001f8047824 */ /* 0x000fe200078e020e */
[----:B------:R-:W-:Y:S02]  /*25d0*/  LOP3.LUT R20, R15, 0xffff, RZ, 0xc0, !PT ;  /* 0x0000ffff0f147812 */ /* 0x000fe400078ec0ff */
[----:B------:R-:W-:Y:S01]  /*25e0*/  SEL R6, R13, RZ, !P0 ;  /* 0x000000ff0d067207 */ /* 0x000fe20004000000 */
[----:B------:R-:W-:Y:S01]  /*25f0*/  IMAD R0, R0, c[0x0][0x178], RZ ;  /* 0x00005e0000007a24 */ /* 0x000fe200078e02ff */
[----:B-1----:R-:W-:Y:S01]  /*2600*/  SEL R5, R12, RZ, !P0 ;  /* 0x000000ff0c057207 */ /* 0x002fe20004000000 */
[----:B------:R-:W-:Y:S01]  /*2610*/  @P5 IMAD.HI.U32 R7, R4, c[0x0][0x2c8], RZ ;  /* 0x0000b20004075a27 */ /* 0x000fe200078e00ff */
[----:B------:R-:W-:Y:S02]  /*2620*/  ISETP.GE.AND P1, PT, R204, c[0x0][0x198], PT ;  /* 0x00006600cc007a0c */ /* 0x000fe40003f26270 */
[----:B------:R-:W-:Y:S01]  /*2630*/  IADD3 R150, R205, -0x1, RZ ;  /* 0xffffffffcd967810 */ /* 0x000fe20007ffe0ff */
[----:B------:R-:W-:-:S02]  /*2640*/  IMAD R0, R11, c[0x0][0x17c], R0 ;  /* 0x00005f000b007a24 */ /* 0x000fc400078e0200 */
[----:B------:R-:W-:-:S04]  /*2650*/  IMAD R6, R6, c[0x0][0x1c0], RZ ;  /* 0x0000700006067a24 */ /* 0x000fc800078e02ff */
[----:B------:R-:W-:Y:S02]  /*2660*/  IMAD R6, R5, c[0x0][0x1c4], R6 ;  /* 0x0000710005067a24 */ /* 0x000fe400078e0206 */
[----:B--2---:R-:W-:-:S05]  /*2670*/  IMAD.WIDE.U32 R2, R11, c[0x0][0x178], RZ ;  /* 0x00005e000b027a25 */ /* 0x004fca00078e00ff */
[----:B------:R-:W-:Y:S02]  /*2680*/  IADD3 R3, R3, R0, RZ ;  /* 0x0000000003037210 */ /* 0x000fe40007ffe0ff */
[----:B------:R-:W-:Y:S02]  /*2690*/  MOV R0, R4 ;  /* 0x0000000400007202 */ /* 0x000fe40000000f00 */
[----:B------:R-:W-:Y:S01]  /*26a0*/  @P5 SHF.R.U32.HI R0, RZ, c[0x0][0x2cc], R7 ;  /* 0x0000b300ff005a19 */ /* 0x000fe20000011607 */
[----:B------:R-:W-:-:S03]  /*26b0*/  IMAD.WIDE.U32 R2, R20, c[0x0][0x1b8], R2 ;  /* 0x00006e0014027a25 */ /* 0x000fc600078e0002 */
[----:B------:R-:W-:Y:S01]  /*26c0*/  SHF.R.S32.HI R7, RZ, 0x1f, R0 ;  /* 0x0000001fff077819 */ /* 0x000fe20000011400 */
[----:B------:R-:W-:-:S04]  /*26d0*/  IMAD R3, R20, c[0x0][0x1bc], R3 ;  /* 0x00006f0014037a24 */ /* 0x000fc800078e0203 */
[----:B------:R-:W-:-:S04]  /*26e0*/  IMAD.WIDE.U32 R2, R5, c[0x0][0x1c0], R2 ;  /* 0x0000700005027a25 */ /* 0x000fc800078e0002 */
        /* <DEDUP_REMOVED lines=13> */
[----:B------:R-:W-:Y:S02]  /*27c0*/  LEA.HI.X R5, R2, c[0x0][0x164], R0, 0x1, P0 ;  /* 0x0000590002057a11 */ /* 0x000fe400000f0c00 */
[----:B------:R-:W-:Y:S01]  /*27d0*/  @!P2 MOV R8, R12 ;  /* 0x0000000c0008a202 */ /* 0x000fe20000000f00 */
[----:B------:R-:W-:Y:S05]  /*27e0*/  BRA.DIV ~URZ, `(.L_x_3337) ;  /* 0x000105327f007947 */ /* 0x000fea000b800000 */
[----:B------:R1:W2:Y:S02]  /*27f0*/  SHFL.IDX PT, R7, R5, RZ, 0x181f ;  /* 0x00181fff05077589 */ /* 0x0002a400000e0000 */
.L_x_3463:
[----:B------:R-:W-:Y:S05]  /*2800*/  BRA.DIV ~URZ, `(.L_x_3338) ;  /* 0x000105827f007947 */ /* 0x000fea000b800000 */
[----:B------:R3:W4:Y:S02]  /*2810*/  SHFL.IDX PT, R2, R6, RZ, 0x181f ;  /* 0x00181fff06027589 */ /* 0x00072400000e0000 */
.L_x_3464:
[----:B---3--:R-:W3:Y:S04]  /*2820*/  LDL R4, [R1+0x20] ;  /* 0x0000200001047983 */ /* 0x008ee80000100800 */
[----:B----4-:R-:W4:Y:S04]  /*2830*/  LDL R3, [R1+0x28] ;  /* 0x0000280001037983 */ /* 0x010f280000100800 */
[----:B------:R-:W1:Y:S02]  /*2840*/  S2R R9, SR_TID.X ;  /* 0x0000000000097919 */ /* 0x000e640000002100 */
[----:B-1----:R-:W-:-:S04]  /*2850*/  SHF.R.S32.HI R0, RZ, 0x1f, R9 ;  /* 0x0000001fff007819 */ /* 0x002fc80000011409 */
[----:B------:R-:W-:-:S04]  /*2860*/  LEA.HI R0, R0, R9, RZ, 0x3 ;  /* 0x0000000900007211 */ /* 0x000fc800078f18ff */
[----:B------:R-:W-:Y:S01]  /*2870*/  SHF.R.S32.HI R0, RZ, 0x3, R0 ;  /* 0x00000003ff007819 */ /* 0x000fe20000011400 */
[----:B------:R-:W-:Y:S01]  /*2880*/  BSSY B0, `(.L_x_3339) ;  /* 0x000000c000007945 */ /* 0x000fe20003800000 */
[----:B---3--:R-:W-:-:S03]  /*2890*/  IMAD R4, R4, c[0x0][0x2c4], RZ ;  /* 0x0000b10004047a24 */ /* 0x008fc600078e02ff */
[----:B----4-:R-:W-:-:S05]  /*28a0*/  IMAD.IADD R0, R0, 0x1, R3 ;  /* 0x0000000100007824 */ /* 0x010fca00078e0203 */
[----:B------:R-:W-:-:S13]  /*28b0*/  ISETP.GE.AND P0, PT, R0, R4, PT ;  /* 0x000000040000720c */ /* 0x000fda0003f06270 */
[----:B------:R-:W-:Y:S05]  /*28c0*/  @P0 BRA `(.L_x_3340) ;  /* 0x0000007000000947 */ /* 0x000fea0003800000 */
[----:B------:R-:W-:Y:S02]  /*28d0*/  SHF.R.S32.HI R9, RZ, 0x1f, R204 ;  /* 0x0000001fff097819 */ /* 0x000fe400000114cc */
[----:B------:R-:W-:-:S04]  /*28e0*/  LEA R2, P0, R204, R2, 0x1 ;  /* 0x00000002cc027211 */ /* 0x000fc800078008ff */
[----:B--2---:R-:W-:-:S05]  /*28f0*/  LEA.HI.X R3, R204, R7, R9, 0x1, P0 ;  /* 0x00000007cc037211 */ /* 0x004fca00000f0c09 */
[----:B------:R-:W-:Y:S01]  /*2900*/  @!PT LDS RZ, [RZ] ;  /* 0x00000000fffff984 */ /* 0x000fe20000000800 */
[----:B------:R-:W-:Y:S01]  /*2910*/  @!PT LDS RZ, [RZ] ;  /* 0x00000000fffff984 */ /* 0x000fe20000000800 */
[----:B------:R-:W-:Y:S01]  /*2920*/  @!PT LDS RZ, [RZ] ;  /* 0x00000000fffff984 */ /* 0x000fe20000000800 */
[----:B------:R1:W-:Y:S04]  /*2930*/  LDGSTS.E.BYPASS.LTC128B.128 [R209+0x5100], [R2.64], !P1 ;  /* 0x0510000002d17fae */ /* 0x0003e8000c901d46 */
.L_x_3340:
[----:B------:R-:W-:Y:S05]  /*2940*/  BSYNC B0 ;  /* 0x0000000000007941 */ /* 0x000fea0003800000 */
.L_x_3339:
[----:B------:R-:W-:Y:S05]  /*2950*/  BRA.DIV ~URZ, `(.L_x_3341) ;  /* 0x000104a27f007947 */ /* 0x000fea000b800000 */
[----:B--2---:R2:W3:Y:S04]  /*2960*/  SHFL.IDX PT, R7, R5, 0x1, 0x181f ;  /* 0x00381f0005077f89 */ /* 0x0044e800000e0000 */
[----:B-1----:R2:W1:Y:S02]  /*2970*/  SHFL.IDX PT, R2, R6, 0x1, 0x181f ;  /* 0x00381f0006027f89 */ /* 0x00246400000e0000 */
.L_x_3465:
        /* <DEDUP_REMOVED lines=11> */
.L_x_3343:
[----:B------:R-:W-:Y:S05]  /*2a30*/  BSYNC B0 ;  /* 0x0000000000007941 */ /* 0x000fea0003800000 */
.L_x_3342:
[----:B------:R-:W-:Y:S05]  /*2a40*/  BRA.DIV ~URZ, `(.L_x_3344) ;  /* 0x000104827f007947 */ /* 0x000fea000b800000 */
[----:B---3--:R3:W4:Y:S02]  /*2a50*/  SHFL.IDX PT, R7, R5, 0x2, 0x181f ;  /* 0x00581f0005077f89 */ /* 0x00872400000e0000 */
.L_x_3466:
[----:B------:R-:W-:Y:S05]  /*2a60*/  BRA.DIV ~URZ, `(.L_x_3345) ;  /* 0x000104d27f007947 */ /* 0x000fea000b800000 */
[----:B-1----:R1:W2:Y:S02]  /*2a70*/  SHFL.IDX PT, R2, R6, 0x2, 0x181f ;  /* 0x00581f0006027f89 */ /* 0x0022a400000e0000 */
.L_x_3467:
        /* <DEDUP_REMOVED lines=11> */
.L_x_3347:
[----:B------:R-:W-:Y:S05]  /*2b30*/  BSYNC B0 ;  /* 0x0000000000007941 */ /* 0x000fea0003800000 */
.L_x_3346:
[----:B------:R-:W-:Y:S05]  /*2b40*/  BRA.DIV ~URZ, `(.L_x_3348) ;  /* 0x000104627f007947 */ /* 0x000fea000b800000 */
[----:B----4-:R4:W1:Y:S04]  /*2b50*/  SHFL.IDX PT, R7, R5, 0x3, 0x181f ;  /* 0x00781f0005077f89 */ /* 0x01086800000e0000 */
[----:B--2---:R4:W2:Y:S02]  /*2b60*/  SHFL.IDX PT, R2, R6, 0x3, 0x181f ;  /* 0x00781f0006027f89 */ /* 0x0048a400000e0000 */
.L_x_3468:
        /* <DEDUP_REMOVED lines=11> */
.L_x_3350:
[----:B------:R-:W-:Y:S05]  /*2c20*/  BSYNC B0 ;  /* 0x0000000000007941 */ /* 0x000fea0003800000 */
.L_x_3349:
[----:B------:R-:W-:Y:S05]  /*2c30*/  BRA.DIV ~URZ, `(.L_x_3351) ;  /* 0x000104427f007947 */ /* 0x000fea000b800000 */
[----:B-1----:R1:W3:Y:S02]  /*2c40*/  SHFL.IDX PT, R7, R5, 0x4, 0x181f ;  /* 0x00981f0005077f89 */ /* 0x0022e400000e0000 */
.L_x_3469:
[----:B------:R-:W-:Y:S05]  /*2c50*/  BRA.DIV ~URZ, `(.L_x_3352) ;  /* 0x000104927f007947 */ /* 0x000fea000b800000 */
[----:B--2---:R2:W1:Y:S02]  /*2c60*/  SHFL.IDX PT, R2, R6, 0x4, 0x181f ;  /* 0x00981f0006027f89 */ /* 0x00446400000e0000 */
.L_x_3470:
        /* <DEDUP_REMOVED lines=11> */
.L_x_3354:
[----:B------:R-:W-:Y:S05]  /*2d20*/  BSYNC B0 ;  /* 0x0000000000007941 */ /* 0x000fea0003800000 */
.L_x_3353:
[----:B------:R-:W-:Y:S05]  /*2d30*/  BRA.DIV ~URZ, `(.L_x_3355) ;  /* 0x000104227f007947 */ /* 0x000fea000b800000 */
[----:B---3--:R3:W2:Y:S04]  /*2d40*/  SHFL.IDX PT, R7, R5, 0x5, 0x181f ;  /* 0x00b81f0005077f89 */ /* 0x0086a800000e0000 */
[----:B-1----:R3:W1:Y:S02]  /*2d50*/  SHFL.IDX PT, R2, R6, 0x5, 0x181f ;  /* 0x00b81f0006027f89 */ /* 0x00266400000e0000 */
.L_x_3471:
        /* <DEDUP_REMOVED lines=11> */
.L_x_3357:
[----:B------:R-:W-:Y:S05]  /*2e10*/  BSYNC B0 ;  /* 0x0000000000007941 */ /* 0x000fea0003800000 */
.L_x_3356:
[----:B------:R-:W-:Y:S05]  /*2e20*/  BRA.DIV ~URZ, `(.L_x_3358) ;  /* 0x000104027f007947 */ /* 0x000fea000b800000 */
[----:B--2---:R2:W3:Y:S02]  /*2e30*/  SHFL.IDX PT, R7, R5, 0x6, 0x181f ;  /* 0x00d81f0005077f89 */ /* 0x0044e400000e0000 */
.L_x_3472:
[----:B------:R-:W-:Y:S05]  /*2e40*/  BRA.DIV ~URZ, `(.L_x_3359) ;  /* 0x000104527f007947 */ /* 0x000fea000b800000 */
[----:B-1----:R1:W2:Y:S02]  /*2e50*/  SHFL.IDX PT, R2, R6, 0x6, 0x181f ;  /* 0x00d81f0006027f89 */ /* 0x0022a400000e0000 */
.L_x_3473:
        /* <DEDUP_REMOVED lines=11> */
.L_x_3361:
[----:B------:R-:W-:Y:S05]  /*2f10*/  BSYNC B0 ;  /* 0x0000000000007941 */ /* 0x000fea0003800000 */
.L_x_3360:
[----:B------:R-:W-:Y:S05]  /*2f20*/  BRA.DIV ~URZ, `(.L_x_3362) ;  /* 0x000103e27f007947 */ /* 0x000fea000b800000 */
[----:B--234-:R-:W2:Y:S04]  /*2f30*/  SHFL.IDX PT, R5, R5, 0x7, 0x181f ;  /* 0x00f81f0005057f89 */ /* 0x01cea800000e0000 */
[----:B------:R3:W4:Y:S02]  /*2f40*/  SHFL.IDX PT, R2, R6, 0x7, 0x181f ;  /* 0x00f81f0006027f89 */ /* 0x00072400000e0000 */
.L_x_3474:
        /* <DEDUP_REMOVED lines=8> */
[C---:B----4-:R-:W-:Y:S02]  /*2fd0*/  @!P2 LEA R2, P0, R204.reuse, R2, 0x1 ;  /* 0x00000002cc02a211 */ /* 0x050fe400078008ff */
        /* <DEDUP_REMOVED lines=9> */
[----:B------:R-:W2:Y:S01]  /*3070*/  LDL R9, [R1+0x24] ;  /* 0x0000240001097983 */ /* 0x000ea20000100800 */
[----:B------:R-:W-:-:S02]  /*3080*/  IMAD.MOV.U32 R149, RZ, RZ, 0x50 ;  /* 0x00000050ff957424 */ /* 0x000fc400078e00ff */
[----:B------:R-:W-:Y:S02]  /*3090*/  IMAD.MOV.U32 R0, RZ, RZ, c[0x0][0x2b8] ;  /* 0x0000ae00ff007624 */ /* 0x000fe400078e00ff */
[----:B------:R-:W-:Y:S02]  /*30a0*/  IMAD R149, R205, R149, -0x50 ;  /* 0xffffffb0cd957424 */ /* 0x000fe400078e0295 */
[----:B------:R-:W-:Y:S01]  /*30b0*/  IMAD.MOV.U32 R210, RZ, RZ, RZ ;  /* 0x000000ffffd27224 */ /* 0x000fe200078e00ff */
[----:B------:R-:W-:Y:S01]  /*30c0*/  BAR.SYNC.DEFER_BLOCKING 0x0 ;  /* 0x0000000000007b1d */ /* 0x000fe20000010000 */
[----:B------:R-:W-:Y:S01]  /*30d0*/  ISETP.NE.AND P4, PT, R0, 0x1, PT ;  /* 0x000000010000780c */ /* 0x000fe20003f85270 */
[----:B-1----:R-:W-:-:S05]  /*30e0*/  IMAD.IADD R2, R248, 0x1, R149 ;  /* 0x00000001f8027824 */ /* 0x002fca00078e0295 */
[C---:B--2---:R-:W-:Y:S01]  /*30f0*/  ISETP.GE.AND P1, PT, R2.reuse, R9, PT ;  /* 0x000000090200720c */ /* 0x044fe20003f26270 */
[----:B------:R-:W-:-:S03]  /*3100*/  IMAD.IADD R2, R2, 0x1, R251 ;  /* 0x0000000102027824 */ /* 0x000fc600078e02fb */
[----:B------:R-:W-:-:S03]  /*3110*/  ISETP.GT.OR P1, PT, R248, 0x4f, P1 ;  /* 0x0000004ff800780c */ /* 0x000fc60000f24670 */
[----:B------:R-:W-:-:S04]  /*3120*/  @P4 IMAD.HI.U32 R3, R2, c[0x0][0x2bc], RZ ;  /* 0x0000af0002034a27 */ /* 0x000fc800078e00ff */
[----:B------:R-:W-:Y:S01]  /*3130*/  IMAD.MOV.U32 R0, RZ, RZ, R2 ;  /* 0x000000ffff007224 */ /* 0x000fe200078e0002 */
[----:B------:R-:W-:-:S05]  /*3140*/  @P4 SHF.R.U32.HI R0, RZ, c[0x0][0x2c0], R3 ;  /* 0x0000b000ff004a19 */ /* 0x000fca0000011603 */
[----:B------:R-:W-:-:S04]  /*3150*/  @!P1 IADD3 R3, P0, R0, R174, RZ ;  /* 0x000000ae00039210 */ /* 0x000fc80007f1e0ff */
[----:B------:R-:W-:Y:S02]  /*3160*/  @!P1 LEA.HI.X.SX32 R5, R0, R151, 0x1, P0 ;  /* 0x0000009700059211 */ /* 0x000fe400000f0eff */
[----:B------:R-:W-:-:S04]  /*3170*/  @!P1 LEA R4, P0, R3, c[0x0][0x2a0], 0x2 ;  /* 0x0000a80003049a11 */ /* 0x000fc800078010ff */
[----:B------:R-:W-:-:S05]  /*3180*/  @!P1 LEA.HI.X R5, R3, c[0x0][0x2a4], R5, 0x2, P0 ;  /* 0x0000a90003059a11 */ /* 0x000fca00000f1405 */
[----:B------:R-:W2:Y:S01]  /*3190*/  @!P1 LDG.E R210, [R4.64] ;  /* 0x0000000604d29981 */ /* 0x000ea2000c1e1900 */
[----:B------:R-:W-:Y:S01]  /*31a0*/  IMAD.MOV R0, RZ, RZ, -R0 ;  /* 0x000000ffff007224 */ /* 0x000fe200078e0a00 */
[----:B------:R-:W-:Y:S01]  /*31b0*/  BSSY B0, `(.L_x_3363) ;  /* 0x0000122000007945 */ /* 0x000fe20003800000 */
[----:B------:R-:W-:Y:S01]  /*31c0*/  IMAD.WIDE.U32 R172, R20, c[0x0][0x1e8], RZ ;  /* 0x00007a0014ac7a25 */ /* 0x000fe200078e00ff */
[----:B------:R-:W1:Y:S03]  /*31d0*/  S2R R10, SR_TID.X ;  /* 0x00000000000a7919 */ /* 0x000e660000002100 */
[----:B------:R-:W-:Y:S01]  /*31e0*/  IMAD R211, R0, c[0x0][0x2b8], R2 ;  /* 0x0000ae0000d37a24 */ /* 0x000fe200078e0202 */
[----:B------:R-:W-:Y:S01]  /*31f0*/  STL.64 [R1], R172 ;  /* 0x000000ac01007387 */ /* 0x000fe20000100a00 */
[----:B------:R-:W-:Y:S02]  /*3200*/  IMAD R252, R20, c[0x0][0x1ec], R173 ;  /* 0x00007b0014fc7a24 */ /* 0x000fe400078e02ad */
[----:B------:R-:W-:Y:S01]  /*3210*/  IMAD.WIDE.U32 R2, R211, c[0x0][0x1e0], RZ ;  /* 0x00007800d3027a25 */ /* 0x000fe200078e00ff */
[----:B------:R-:W-:-:S03]  /*3220*/  SHF.R.S32.HI R22, RZ, 0x1f, R211 ;  /* 0x0000001fff167819 */ /* 0x000fc600000114d3 */
[----:B------:R-:W-:Y:S02]  /*3230*/  IMAD R148, R150, -0x50, R9 ;  /* 0xffffffb096947824 */ /* 0x000fe400078e0209 */
[----:B------:R-:W-:Y:S02]  /*3240*/  IMAD R0, R22, c[0x0][0x1e0], RZ ;  /* 0x0000780016007a24 */ /* 0x000fe400078e02ff */
[----:B------:R-:W-:-:S04]  /*3250*/  IMAD.WIDE.U32 R78, R20, c[0x0][0x210], RZ ;  /* 0x00008400144e7a25 */ /* 0x000fc800078e00ff */
[----:B------:R-:W-:Y:S01]  /*3260*/  IMAD R0, R211, c[0x0][0x1e4], R0 ;  /* 0x00007900d3007a24 */ /* 0x000fe200078e0200 */
[----:B------:R-:W-:Y:S01]  /*3270*/  STL.64 [R1+0x10], R78 ;  /* 0x0000104e01007387 */ /* 0x000fe20000100a00 */
[----:B------:R-:W-:Y:S01]  /*3280*/  IMAD R76, R20, c[0x0][0x214], R79 ;  /* 0x00008500144c7a24 */ /* 0x000fe200078e024f */
[----:B------:R-:W-:Y:S01]  /*3290*/  SHF.L.U64.HI R20, R204, 0x1, R104 ;  /* 0x00000001cc147819 */ /* 0x000fe20000010268 */
[----:B------:R-:W-:Y:S01]  /*32a0*/  IMAD.IADD R3, R3, 0x1, R0 ;  /* 0x0000000103037824 */ /* 0x000fe200078e0200 */
[----:B-1----:R-:W-:Y:S02]  /*32b0*/  SHF.R.S32.HI R7, RZ, 0x1f, R10 ;  /* 0x0000001fff077819 */ /* 0x002fe4000001140a */
[----:B------:R-:W-:Y:S02]  /*32c0*/  STL [R1+0x1c], R76 ;  /* 0x00001c4c01007387 */ /* 0x000fe40000100800 */
[----:B------:R-:W-:-:S04]  /*32d0*/  LEA.HI R7, R7, R10, RZ, 0x3 ;  /* 0x0000000a07077211 */ /* 0x000fc800078f18ff */
[----:B------:R-:W-:-:S05]  /*32e0*/  SHF.R.S32.HI R7, RZ, 0x3, R7 ;  /* 0x00000003ff077819 */ /* 0x000fca0000011407 */
[----:B------:R-:W-:-:S05]  /*32f0*/  IMAD.IADD R21, R148, 0x1, -R7 ;  /* 0x0000000194157824 */ /* 0x000fca00078e0a07 */
[C---:B------:R-:W-:Y:S02]  /*3300*/  ISETP.GE.AND P6, PT, R21.reuse, 0x1, PT ;  /* 0x000000011500780c */ /* 0x040fe40003fc6270 */
[----:B------:R-:W-:Y:S02]  /*3310*/  ISETP.GE.AND P3, PT, R21, 0x11, PT ;  /* 0x000000111500780c */ /* 0x000fe40003f66270 */
[----:B--2---:R-:W-:Y:S01]  /*3320*/  SHF.R.S32.HI R23, RZ, 0x1f, R210 ;  /* 0x0000001fff177819 */ /* 0x004fe200000114d2 */
[----:B------:R-:W-:-:S04]  /*3330*/  IMAD.WIDE.U32 R2, R210, c[0x0][0x1f0], R2 ;  /* 0x00007c00d2027a25 */ /* 0x000fc800078e0002 */
[----:B------:R-:W-:Y:S01]  /*3340*/  IMAD R0, R23, c[0x0][0x1f0], RZ ;  /* 0x00007c0017007a24 */ /* 0x000fe200078e02ff */
[----:B------:R-:W-:-:S03]  /*3350*/  IADD3 R2, P0, R2, R172, RZ ;  /* 0x000000ac02027210 */ /* 0x000fc60007f1e0ff */
[----:B------:R-:W-:-:S05]  /*3360*/  IMAD R0, R210, c[0x0][0x1f4], R0 ;  /* 0x00007d00d2007a24 */ /* 0x000fca00078e0200 */
[----:B------:R-:W-:Y:S02]  /*3370*/  IADD3.X R3, R252, R3, R0, P0, !PT ;  /* 0x00000003fc037210 */ /* 0x000fe400007fe400 */
[----:B------:R-:W-:-:S04]  /*3380*/  LEA R0, P0, R2, c[0x0][0x1c8], 0x1 ;  /* 0x0000720002007a11 */ /* 0x000fc800078008ff */
[----:B---3--:R-:W-:Y:S01]  /*3390*/  LEA.HI.X R6, R2, c[0x0][0x1cc], R3, 0x1, P0 ;  /* 0x0000730002067a11 */ /* 0x008fe200000f0c03 */
[----:B------:R-:W-:Y:S01]  /*33a0*/  SHFL.IDX PT, R10, R0, 0x2, 0x181f ;  /* 0x00581f00000a7f89 */ /* 0x000fe200000e0000 */
[----:B------:R-:W-:-:S03]  /*33b0*/  @P6 ISETP.GE.AND P0, PT, R204, c[0x0][0x1d4], PT ;  /* 0x00007500cc006a0c */ /* 0x000fc60003f06270 */
[----:B------:R-:W1:Y:S04]  /*33c0*/  SHFL.IDX PT, R2, R0, RZ, 0x181f ;  /* 0x00181fff00027589 */ /* 0x000e6800000e0000 */
[----:B------:R-:W2:Y:S04]  /*33d0*/  SHFL.IDX PT, R3, R0, 0x1, 0x181f ;  /* 0x00381f0000037f89 */ /* 0x000ea800000e0000 */
[----:B------:R-:W3:Y:S04]  /*33e0*/  SHFL.IDX PT, R5, R6, RZ, 0x181f ;  /* 0x00181fff06057589 */ /* 0x000ee800000e0000 */
[----:B------:R-:W4:Y:S04]  /*33f0*/  SHFL.IDX PT, R7, R6, 0x1, 0x181f ;  /* 0x00381f0006077f89 */ /* 0x000f2800000e0000 */
[----:B------:R-:W5:Y:S04]  /*3400*/  SHFL.IDX PT, R11, R6, 0x2, 0x181f ;  /* 0x00581f00060b7f89 */ /* 0x000f6800000e0000 */
[----:B------:R-:W5:Y:S01]  /*3410*/  SHFL.IDX PT, R8, R0, 0x3, 0x181f ;  /* 0x00781f0000087f89 */ /* 0x000f6200000e0000 */
[----:B-1----:R-:W-:-:S03]  /*3420*/  @P6 LEA R4, P1, R204, R2, 0x1 ;  /* 0x00000002cc046211 */ /* 0x002fc600078208ff */
[----:B------:R-:W1:Y:S01]  /*3430*/  SHFL.IDX PT, R9, R6, 0x3, 0x181f ;  /* 0x00781f0006097f89 */ /* 0x000e6200000e0000 */
[C---:B--2---:R-:W-:Y:S02]  /*3440*/  @P3 LEA R2, P2, R204.reuse, R3, 0x1 ;  /* 0x00000003cc023211 */ /* 0x044fe400078408ff */
[C-C-:B---3--:R-:W-:Y:S02]  /*3450*/  @P6 LEA.HI.X R5, R204.reuse, R5, R104.reuse, 0x1, P1 ;  /* 0x00000005cc056211 */ /* 0x148fe400008f0c68 */
[C---:B------:R-:W-:Y:S02]  /*3460*/  ISETP.GE.AND P1, PT, R21.reuse, 0x21, PT ;  /* 0x000000211500780c */ /* 0x040fe40003f26270 */
[C---:B----4-:R-:W-:Y:S01]  /*3470*/  @P3 LEA.HI.X R3, R204.reuse, R7, R104, 0x1, P2 ;  /* 0x00000007cc033211 */ /* 0x050fe200010f0c68 */
[----:B------:R2:W-:Y:S01]  /*3480*/  @P6 LDGSTS.E.BYPASS.LTC128B.128 [R209+0x2900], [R4.64], !P0 ;  /* 0x0290000004d16fae */ /* 0x0005e2000c101d46 */
[C---:B------:R-:W-:Y:S02]  /*3490*/  @P3 ISETP.GE.AND P2, PT, R204.reuse, c[0x0][0x1d4], PT ;  /* 0x00007500cc003a0c */ /* 0x040fe40003f46270 */
[----:B------:R-:W-:Y:S01]  /*34a0*/  ISETP.GE.AND P6, PT, R21, 0x31, PT ;  /* 0x000000311500780c */ /* 0x000fe20003fc6270 */
[----:B------:R-:W3:Y:S04]  /*34b0*/  SHFL.IDX PT, R7, R0, 0x4, 0x181f ;  /* 0x00981f0000077f89 */ /* 0x000ee800000e0000 */
[----:B------:R-:W4:Y:S02]  /*34c0*/  SHFL.IDX PT, R0, R6, 0x4, 0x181f ;  /* 0x00981f0006007f89 */ /* 0x000f2400000e0000 */
[----:B------:R-:W-:-:S04]  /*34d0*/  @P1 ISETP.GE.AND P0, PT, R204, c[0x0][0x1d4], PT ;  /* 0x00007500cc001a0c */ /* 0x000fc80003f06270 */
[----:B------:R1:W-:Y:S01]  /*34e0*/  @P3 LDGSTS.E.BYPASS.LTC128B.128 [R209+0x3100], [R2.64], !P2 ;  /* 0x0310000002d13fae */ /* 0x0003e2000d101d46 */
[----:B------:R-:W-:Y:S02]  /*34f0*/  ISETP.GE.AND P3, PT, R21, 0x41, PT ;  /* 0x000000411500780c */ /* 0x000fe40003f66270 */
[----:B-1----:R-:W-:-:S04]  /*3500*/  @P1 LEA R2, P2, R204, R10, 0x1 ;  /* 0x0000000acc021211 */ /* 0x002fc800078408ff */
[C---:B-----5:R-:W-:Y:S02]  /*3510*/  @P1 LEA.HI.X R3, R204.reuse, R11, R104, 0x1, P2 ;  /* 0x0000000bcc031211 */ /* 0x060fe400010f0c68 */
[----:B--2---:R-:W-:-:S03]  /*3520*/  @P6 LEA R4, P2, R204, R8, 0x1 ;  /* 0x00000008cc046211 */ /* 0x004fc600078408ff */
[----:B------:R3:W-:Y:S01]  /*3530*/  @P1 LDGSTS.E.BYPASS.LTC128B.128 [R209+0x3900], [R2.64], !P0 ;  /* 0x0390000002d11fae */ /* 0x0007e2000c101d46 */
[C---:B------:R-:W-:Y:S02]  /*3540*/  @P6 ISETP.GE.AND P1, PT, R204.reuse, c[0x0][0x1d4], PT ;  /* 0x00007500cc006a0c */ /* 0x040fe40003f26270 */
[C---:B------:R-:W-:Y:S02]  /*3550*/  @P3 ISETP.GE.AND P0, PT, R204.reuse, c[0x0][0x1d4], PT ;  /* 0x00007500cc003a0c */ /* 0x040fe40003f06270 */
[----:B------:R-:W-:-:S09]  /*3560*/  @P6 LEA.HI.X R5, R204, R9, R104, 0x1, P2 ;  /* 0x00000009cc056211 */ /* 0x000fd200010f0c68 */
[----:B------:R1:W-:Y:S01]  /*3570*/  @P6 LDGSTS.E.BYPASS.LTC128B.128 [R209+0x4100], [R4.64], !P1 ;  /* 0x0410000004d16fae */ /* 0x0003e2000c901d46 */
[----:B------:R-:W-:-:S04]  /*3580*/  ISETP.GE.AND P1, PT, R204, c[0x0][0x1d4], PT ;  /* 0x00007500cc007a0c */ /* 0x000fc80003f26270 */
[----:B------:R-:W-:Y:S02]  /*3590*/  ISETP.LT.OR P6, PT, R21, 0x11, P1 ;  /* 0x000000111500780c */ /* 0x000fe40000fc1670 */
[----:B---3--:R-:W-:-:S04]  /*35a0*/  @P3 LEA R2, P2, R204, R7, 0x1 ;  /* 0x00000007cc023211 */ /* 0x008fc800078408ff */
[----:B----4-:R-:W-:Y:S01]  /*35b0*/  @P3 LEA.HI.X R3, R204, R0, R104, 0x1, P2 ;  /* 0x00000000cc033211 */ /* 0x010fe200010f0c68 */
[----:B------:R-:W-:Y:S02]  /*35c0*/  IMAD R0, R22, c[0x0][0x208], RZ ;  /* 0x0000820016007a24 */ /* 0x000fe400078e02ff */
[----:B------:R-:W-:Y:S02]  /*35d0*/  IMAD.SHL.U32 R22, R204, 0x2, RZ ;  /* 0x00000002cc167824 */ /* 0x000fe400078e00ff */
[----:B------:R2:W-:Y:S01]  /*35e0*/  @P3 LDGSTS.E.BYPASS.LTC128B.128 [R209+0x4900], [R2.64], !P0 ;  /* 0x0490000002d13fae */ /* 0x0005e2000c101d46 */
[----:B------:R-:W-:-:S03]  /*35f0*/  IMAD R0, R211, c[0x0][0x20c], R0 ;  /* 0x00008300d3007a24 */ /* 0x000fc600078e0200 */
[----:B------:R-:W0:Y:S01]  /*3600*/  LDGDEPBAR ;  /* 0x00000000000079af */ /* 0x000e220000000000 */
[----:B--2---:R-:W-:Y:S01]  /*3610*/  IMAD.WIDE.U32 R2, R211, c[0x0][0x208], RZ ;  /* 0x00008200d3027a25 */ /* 0x004fe200078e00ff */
[----:B------:R-:W-:-:S04]  /*3620*/  DEPBAR.LE SB0, 0x1 ;  /* 0x000080400000791a */ /* 0x000fc80000000000 */
[----:B------:R-:W-:-:S04]  /*3630*/  DEPBAR.LE SB0, 0x0 ;  /* 0x000080000000791a */ /* 0x000fc80000000000 */
[----:B------:R-:W-:Y:S01]  /*3640*/  BAR.SYNC.DEFER_BLOCKING 0x0 ;  /* 0x0000000000007b1d */ /* 0x000fe20000010000 */
[----:B------:R-:W-:Y:S02]  /*3650*/  IMAD.IADD R3, R3, 0x1, R0 ;  /* 0x0000000103037824 */ /* 0x000fe400078e0200 */
[----:B------:R-:W-:Y:S02]  /*3660*/  IMAD R0, R23, c[0x0][0x218], RZ ;  /* 0x0000860017007a24 */ /* 0x000fe400078e02ff */
[----:B------:R-:W-:-:S04]  /*3670*/  IMAD.WIDE.U32 R2, R210, c[0x0][0x218], R2 ;  /* 0x00008600d2027a25 */ /* 0x000fc800078e0002 */
[----:B------:R-:W-:Y:S01]  /*3680*/  IMAD R0, R210, c[0x0][0x21c], R0 ;  /* 0x00008700d2007a24 */ /* 0x000fe200078e0200 */
[----:B------:R-:W-:-:S04]  /*3690*/  IADD3 R2, P0, R2, R78, RZ ;  /* 0x0000004e02027210 */ /* 0x000fc80007f1e0ff */
[----:B------:R-:W-:Y:S02]  /*36a0*/  IADD3.X R3, R76, R3, R0, P0, !PT ;  /* 0x000000034c037210 */ /* 0x000fe400007fe400 */
[----:B------:R-:W-:-:S04]  /*36b0*/  LEA R0, P0, R2, c[0x0][0x1f8], 0x1 ;  /* 0x00007e0002007a11 */ /* 0x000fc800078008ff */
[----:B------:R-:W-:Y:S02]  /*36c0*/  LEA.HI.X R2, R2, c[0x0][0x1fc], R3, 0x1, P0 ;  /* 0x00007f0002027a11 */ /* 0x000fe400000f0c03 */
[----:B------:R-:W-:Y:S01]  /*36d0*/  SHFL.IDX PT, R3, R0, 0x1, 0x181f ;  /* 0x00381f0000037f89 */ /* 0x000fe200000e0000 */
[----:B------:R-:W-:-:S03]  /*36e0*/  ISETP.LT.OR P0, PT, R21, 0x1, P1 ;  /* 0x000000011500780c */ /* 0x000fc60000f01670 */
[----:B-1----:R-:W-:Y:S04]  /*36f0*/  LDSM.16.M88.4 R4, [R195+0x2000] ;  /* 0x00200000c304783b */ /* 0x002fe80000000200 */
[----:B------:R-:W1:Y:S04]  /*3700*/  LDSM.16.M88.4 R12, [R188+0x800] ;  /* 0x00080000bc0c783b */ /* 0x000e680000000200 */
[----:B------:R-:W2:Y:S04]  /*3710*/  LDSM.16.M88.4 R8, [R195] ;  /* 0x00000000c308783b */ /* 0x000ea80000000200 */
[----:B------:R-:W3:Y:S04]  /*3720*/  LDSM.16.M88.4 R16, [R188] ;  /* 0x00000000bc10783b */ /* 0x000ee80000000200 */
[----:B------:R-:W4:Y:S04]  /*3730*/  LDSM.16.M88.4 R24, [R188+0x1000] ;  /* 0x00100000bc18783b */ /* 0x000f280000000200 */
[----:B------:R-:W5:Y:S04]  /*3740*/  LDSM.16.M88.4 R28, [R188+0x1800] ;  /* 0x00180000bc1c783b */ /* 0x000f680000000200 */
[----:B------:R-:W4:Y:S04]  /*3750*/  LDSM.16.M88.4 R32, [R188+0x2000] ;  /* 0x00200000bc20783b */ /* 0x000f280000000200 */
[----:B------:R-:W-:Y:S04]  /*3760*/  LDSM.16.M88.4 R36, [R202] ;  /* 0x00000000ca24783b */ /* 0x000fe80000000200 */
[----:B------:R-:W-:Y:S04]  /*3770*/  LDSM.16.M88.4 R64, [R199] ;  /* 0x00000000c740783b */ /* 0x000fe80000000200 */
[----:B------:R-:W-:Y:S01]  /*3780*/  LDSM.16.M88.4 R40, [R203] ;  /* 0x00000000cb28783b */ /* 0x000fe20000000200 */
[-C--:B-1----:R-:W-:Y:S08]  /*3790*/  HMMA.16816.F32.BF16 R48, R4, R12.reuse, RZ ;  /* 0x0000000c0430723c */ /* 0x082ff000000418ff */
[C---:B--2---:R-:W-:Y:S01]  /*37a0*/  HMMA.16816.F32.BF16 R152, R8.reuse, R12, RZ ;  /* 0x0000000c0898723c */ /* 0x044fe200000418ff */
[----:B------:R-:W-:Y:S04]  /*37b0*/  SHFL.IDX PT, R12, R0, RZ, 0x181f ;  /* 0x00181fff000c7589 */ /* 0x000fe800000e0000 */
[----:B------:R-:W-:Y:S03]  /*37c0*/  SHFL.IDX PT, R13, R2, 0x3, 0x181f ;  /* 0x00781f00020d7f89 */ /* 0x000fe600000e0000 */
[C---:B---3--:R-:W-:Y:S08]  /*37d0*/  HMMA.16816.F32.BF16 R124, R8.reuse, R16, RZ ;  /* 0x00000010087c723c */ /* 0x048ff000000418ff */
[C---:B------:R-:W-:Y:S08]  /*37e0*/  HMMA.16816.F32.BF16 R128, R8.reuse, R18, RZ ;  /* 0x000000120880723c */ /* 0x040ff000000418ff */
[C---:B------:R-:W-:Y:S08]  /*37f0*/  HMMA.16816.F32.BF16 R112, R8.reuse, R14, RZ ;  /* 0x0000000e0870723c */ /* 0x040ff000000418ff */
[C---:B----4-:R-:W-:Y:S08]  /*3800*/  HMMA.16816.F32.BF16 R100, R8.reuse, R24, RZ ;  /* 0x000000180864723c */ /* 0x050ff000000418ff */
[C---:B------:R-:W-:Y:S08]  /*3810*/  HMMA.16816.F32.BF16 R132, R8.reuse, R26, RZ ;  /* 0x0000001a0884723c */ /* 0x040ff000000418ff */
[C---:B-----5:R-:W-:Y:S08]  /*3820*/  HMMA.16816.F32.BF16 R96, R8.reuse, R28, RZ ;  /* 0x0000001c0860723c */ /* 0x060ff000000418ff */
[C---:B------:R-:W-:Y:S08]  /*3830*/  HMMA.16816.F32.BF16 R144, R8.reuse, R30, RZ ;  /* 0x0000001e0890723c */ /* 0x040ff000000418ff */
[C---:B------:R-:W-:Y:S08]  /*3840*/  HMMA.16816.F32.BF16 R88, R8.reuse, R32, RZ ;  /* 0x000000200858723c */ /* 0x040ff000000418ff */
[----:B------:R-:W-:Y:S01]  /*3850*/  HMMA.16816.F32.BF16 R84, R8, R34, RZ ;  /* 0x000000220854723c */ /* 0x000fe200000418ff */
[----:B------:R-:W-:Y:S04]  /*3860*/  SHFL.IDX PT, R9, R2, RZ, 0x181f ;  /* 0x00181fff02097589 */ /* 0x000fe800000e0000 */
[----:B------:R-:W-:Y:S03]  /*3870*/  SHFL.IDX PT, R8, R0, 0x2, 0x181f ;  /* 0x00581f0000087f89 */ /* 0x000fe600000e0000 */
[C---:B------:R-:W-:Y:S01]  /*3880*/  HMMA.16816.F32.BF16 R44, R4.reuse, R16, RZ ;  /* 0x00000010042c723c */ /* 0x040fe200000418ff */
[----:B------:R-:W1:Y:S04]  /*3890*/  SHFL.IDX PT, R11, R2, 0x1, 0x181f ;  /* 0x00381f00020b7f89 */ /* 0x000e6800000e0000 */
[----:B------:R-:W2:Y:S02]  /*38a0*/  SHFL.IDX PT, R10, R0, 0x3, 0x181f ;  /* 0x00781f00000a7f89 */ /* 0x000ea400000e0000 */
[----:B------:R-:W-:Y:S01]  /*38b0*/  IADD3 R16, P2, R3, R22, RZ ;  /* 0x0000001603107210 */ /* 0x000fe20007f5e0ff */
[C---:B------:R-:W-:Y:S01]  /*38c0*/  HMMA.16816.F32.BF16 R52, R4.reuse, R24, RZ ;  /* 0x000000180434723c */ /* 0x040fe200000418ff */
[----:B------:R-:W-:Y:S07]  /*38d0*/  SHFL.IDX PT, R0, R0, 0x4, 0x181f ;  /* 0x00981f0000007f89 */ /* 0x000fee00000e0000 */
[C---:B------:R-:W-:Y:S08]  /*38e0*/  HMMA.16816.F32.BF16 R56, R4.reuse, R28, RZ ;  /* 0x0000001c0438723c */ /* 0x040ff000000418ff */
[----:B------:R-:W-:Y:S01]  /*38f0*/  HMMA.16816.F32.BF16 R60, R4, R32, RZ ;  /* 0x00000020043c723c */ /* 0x000fe200000418ff */
[----:B-1----:R-:W-:-:S07]  /*3900*/  IMAD.X R17, R11, 0x1, R20, P2 ;  /* 0x000000010b117824 */ /* 0x002fce00010e0614 */
[C---:B------:R-:W-:Y:S01]  /*3910*/  HMMA.16816.F32.BF16 R72, R4.reuse, R18, RZ ;  /* 0x000000120448723c */ /* 0x040fe200000418ff */
[----:B------:R-:W-:Y:S07]  /*3920*/  SHFL.IDX PT, R18, R2, 0x4, 0x181f ;  /* 0x00981f0002127f89 */ /* 0x000fee00000e0000 */
[C---:B------:R-:W-:Y:S01]  /*3930*/  HMMA.16816.F32.BF16 R68, R4.reuse, R14, RZ ;  /* 0x0000000e0444723c */ /* 0x040fe200000418ff */
[----:B------:R1:W3:Y:S07]  /*3940*/  SHFL.IDX PT, R15, R2, 0x2, 0x181f ;  /* 0x00581f00020f7f89 */ /* 0x0002ee00000e0000 */
[C---:B------:R-:W-:Y:S01]  /*3950*/  HMMA.16816.F32.BF16 R92, R4.reuse, R26, RZ ;  /* 0x0000001a045c723c */ /* 0x040fe200000418ff */
[----:B------:R-:W-:Y:S07]  /*3960*/  LDSM.16.M88.4 R24, [R200] ;  /* 0x00000000c818783b */ /* 0x000fee0000000200 */
[C---:B------:R-:W-:Y:S01]  /*3970*/  HMMA.16816.F32.BF16 R120, R4.reuse, R30, RZ ;  /* 0x0000001e0478723c */ /* 0x040fe200000418ff */
[----:B------:R-:W-:Y:S07]  /*3980*/  LDSM.16.M88.4 R28, [R201] ;  /* 0x00000000c91c783b */ /* 0x000fee0000000200 */
[----:B------:R-:W-:Y:S01]  /*3990*/  HMMA.16816.F32.BF16 R116, R4, R34, RZ ;  /* 0x000000220474723c */ /* 0x000fe200000418ff */
[----:B------:R-:W4:Y:S01]  /*39a0*/  LDSM.16.M88.4 R4, [R198+0x2000] ;  /* 0x00200000c604783b */ /* 0x000f220000000200 */
[----:B-1----:R-:W-:-:S02]  /*39b0*/  IADD3 R2, P3, R12, R22, RZ ;  /* 0x000000160c027210 */ /* 0x002fc40007f7e0ff */
[----:B--2---:R-:W-:-:S03]  /*39c0*/  IADD3 R12, P2, R10, R22, RZ ;  /* 0x000000160a0c7210 */ /* 0x004fc60007f5e0ff */
[--C-:B------:R-:W-:Y:S01]  /*39d0*/  IMAD.X R3, R9, 0x1, R20.reuse, P3 ;  /* 0x0000000109037824 */ /* 0x100fe200018e0614 */
[----:B------:R-:W-:Y:S01]  /*39e0*/  IADD3 R14, P3, R8, R22, RZ ;  /* 0x00000016080e7210 */ /* 0x000fe20007f7e0ff */
[--C-:B------:R-:W-:Y:S01]  /*39f0*/  IMAD.X R13, R13, 0x1, R20.reuse, P2 ;  /* 0x000000010d0d7824 */ /* 0x100fe200010e0614 */
[----:B------:R-:W-:Y:S01]  /*3a00*/  ISETP.LT.OR P2, PT, R21, 0x31, P1 ;  /* 0x000000311500780c */ /* 0x000fe20000f41670 */
[----:B------:R-:W1:Y:S02]  /*3a10*/  LDSM.16.M88.4 R8, [R198] ;  /* 0x00000000c608783b */ /* 0x000e640000000200 */
[----:B---3--:R-:W-:Y:S01]  /*3a20*/  IMAD.X R15, R15, 0x1, R20, P3 ;  /* 0x000000010f0f7824 */ /* 0x008fe200018e0614 */
[C---:B------:R-:W-:Y:S01]  /*3a30*/  ISETP.LT.OR P3, PT, R21.reuse, 0x21, P1 ;  /* 0x000000211500780c */ /* 0x040fe20000f61670 */
[----:B------:R-:W-:Y:S01]  /*3a40*/  @!PT LDS RZ, [RZ] ;  /* 0x00000000fffff984 */ /* 0x000fe20000000800 */
[----:B------:R-:W-:Y:S01]  /*3a50*/  @!PT LDS RZ, [RZ] ;  /* 0x00000000fffff984 */ /* 0x000fe20000000800 */
[----:B------:R-:W-:Y:S01]  /*3a60*/  @!PT LDS RZ, [RZ] ;  /* 0x00000000fffff984 */ /* 0x000fe20000000800 */
[----:B------:R2:W-:Y:S01]  /*3a70*/  LDGSTS.E.BYPASS.LTC128B.128 [R209+0x100], [R2.64], !P0 ;  /* 0x0010000002d17fae */ /* 0x0005e2000c101d46 */
[----:B------:R-:W-:-:S03]  /*3a80*/  ISETP.LT.OR P1, PT, R21, 0x41, P1 ;  /* 0x000000411500780c */ /* 0x000fc60000f21670 */
[----:B------:R3:W-:Y:S08]  /*3a90*/  LDGSTS.E.BYPASS.LTC128B.128 [R209+0x900], [R16.64], !P6 ;  /* 0x0090000010d17fae */ /* 0x0007f0000f101d46 */
[----:B------:R5:W-:Y:S01]  /*3aa0*/  LDGSTS.E.BYPASS.LTC128B.128 [R209+0x1100], [R14.64], !P3 ;  /* 0x011000000ed17fae */ /* 0x000be2000d901d46 */
[----:B------:R-:W-:-:S03]  /*3ab0*/  ISETP.GT.AND P3, PT, R248, 0x4f, PT ;  /* 0x0000004ff800780c */ /* 0x000fc60003f64270 */
[----:B------:R5:W-:Y:S01]  /*3ac0*/  LDGSTS.E.BYPASS.LTC128B.128 [R209+0x1900], [R12.64], !P2 ;  /* 0x019000000cd17fae */ /* 0x000be2000d101d46 */
[----:B----4-:R-:W-:Y:S01]  /*3ad0*/  HMMA.16816.F32.BF16 R32, R4, R36, R52 ;  /* 0x000000240420723c */ /* 0x010fe20000041834 */
[----:B--2---:R-:W-:-:S05]  /*3ae0*/  IADD3 R2, P0, R0, R22, RZ ;  /* 0x0000001600027210 */ /* 0x004fca0007f1e0ff */
[----:B------:R-:W-:Y:S01]  /*3af0*/  IMAD.X R3, R18, 0x1, R20, P0 ;  /* 0x0000000112037824 */ /* 0x000fe200000e0614 */
[----:B------:R-:W-:Y:S01]  /*3b00*/  ISETP.GT.AND P0, PT, R150, R249, PT ;  /* 0x000000f99600720c */ /* 0x000fe20003f04270 */
[C---:B------:R-:W-:Y:S03]  /*3b10*/  HMMA.16816.F32.BF16 R104, R4.reuse, R24, R60 ;  /* 0x000000180468723c */ /* 0x040fe6000004183c */
[----:B------:R2:W-:Y:S04]  /*3b20*/  LDGSTS.E.BYPASS.LTC128B.128 [R209+0x2100], [R2.64], !P1 ;  /* 0x0210000002d17fae */ /* 0x0005e8000c901d46 */
[----:B---3--:R-:W-:Y:S01]  /*3b30*/  LDSM.16.M88.4 R16, [R196+0x2000] ;  /* 0x00200000c410783b */ /* 0x008fe20000000200 */
[C---:B------:R-:W-:Y:S03]  /*3b40*/  HMMA.16816.F32.BF16 R108, R4.reuse, R28, R56 ;  /* 0x0000001c046c723c */ /* 0x040fe60000041838 */
[----:B------:R-:W3:Y:S04]  /*3b50*/  LDSM.16.M88.4 R52, [R194+0x1000] ;  /* 0x00100000c234783b */ /* 0x000ee80000000200 */
[----:B------:R-:W4:Y:S01]  /*3b60*/  LDSM.16.M88.4 R60, [R194] ;  /* 0x00000000c23c783b */ /* 0x000f220000000200 */
[C---:B------:R-:W-:Y:S03]  /*3b70*/  HMMA.16816.F32.BF16 R80, R4.reuse, R64, R44 ;  /* 0x000000400450723c */ /* 0x040fe6000004182c */
[----:B------:R-:W2:Y:S04]  /*3b80*/  LDSM.16.M88.4 R56, [R194+0x800] ;  /* 0x00080000c238783b */ /* 0x000ea80000000200 */
[----:B-----5:R-:W5:Y:S01]  /*3b90*/  LDSM.16.M88.4 R12, [R196] ;  /* 0x00000000c40c783b */ /* 0x020f620000000200 */
[C---:B------:R-:W-:Y:S03]  /*3ba0*/  HMMA.16816.F32.BF16 R76, R4.reuse, R40, R48 ;  /* 0x00000028044c723c */ /* 0x040fe60000041830 */
[----:B------:R-:W2:Y:S04]  /*3bb0*/  LDSM.16.M88.4 R48, [R194+0x1800] ;  /* 0x00180000c230783b */ /* 0x000ea80000000200 */
[----:B------:R-:W2:Y:S01]  /*3bc0*/  LDSM.16.M88.4 R44, [R194+0x2000] ;  /* 0x00200000c22c783b */ /* 0x000ea20000000200 */
[----:B------:R-:W-:Y:S03]  /*3bd0*/  HMMA.16816.F32.BF16 R72, R4, R66, R72 ;  /* 0x000000420448723c */ /* 0x000fe60000041848 */
[----:B------:R-:W0:Y:S05]  /*3be0*/  LDGDEPBAR ;  /* 0x00000000000079af */ /* 0x000e2a0000000000 */
[----:B-1----:R-:W-:Y:S08]  /*3bf0*/  HMMA.16816.F32.BF16 R124, R8, R64, R124 ;  /* 0x00000040087c723c */ /* 0x002ff0000004187c */
[----:B------:R-:W-:Y:S08]  /*3c00*/  HMMA.16816.F32.BF16 R68, R4, R42, R68 ;  /* 0x0000002a0444723c */ /* 0x000ff00000041844 */
[C---:B------:R-:W-:Y:S08]  /*3c10*/  HMMA.16816.F32.BF16 R156, R8.reuse, R36, R100 ;  /* 0x00000024089c723c */ /* 0x040ff00000041864 */
[C---:B------:R-:W-:Y:S08]  /*3c20*/  HMMA.16816.F32.BF16 R64, R8.reuse, R66, R128 ;  /* 0x000000420840723c */ /* 0x040ff00000041880 */
[C---:B------:R-:W-:Y:S08]  /*3c30*/  HMMA.16816.F32.BF16 R152, R8.reuse, R40, R152 ;  /* 0x000000280898723c */ /* 0x040ff00000041898 */
[----:B------:R-:W-:Y:S01]  /*3c40*/  HMMA.16816.F32.BF16 R100, R8, R42, R112 ;  /* 0x0000002a0864723c */ /* 0x000fe20000041870 */
[----:B------:R-:W-:Y:S07]  /*3c50*/  LDSM.16.M88.4 R40, [R191] ;  /* 0x00000000bf28783b */ /* 0x000fee0000000200 */
[-C--:B------:R-:W-:Y:S08]  /*3c60*/  HMMA.16816.F32.BF16 R164, R4, R38.reuse, R92 ;  /* 0x0000002604a4723c */ /* 0x080ff0000004185c */
[----:B------:R-:W-:Y:S01]  /*3c70*/  HMMA.16816.F32.BF16 R132, R8, R38, R132 ;  /* 0x000000260884723c */ /* 0x000fe20000041884 */
[----:B------:R-:W-:Y:S07]  /*3c80*/  LDSM.16.M88.4 R36, [R191+0x800] ;  /* 0x00080000bf24783b */ /* 0x000fee0000000200 */
[C---:B------:R-:W-:Y:S08]  /*3c90*/  HMMA.16816.F32.BF16 R120, R4.reuse, R30, R120 ;  /* 0x0000001e0478723c */ /* 0x040ff00000041878 */
[----:B------:R-:W-:Y:S01]  /*3ca0*/  HMMA.16816.F32.BF16 R116, R4, R26, R116 ;  /* 0x0000001a0474723c */ /* 0x000fe20000041874 */
[----:B------:R-:W-:Y:S07]  /*3cb0*/  LDSM.16.M88.4 R4, [R197+0x2000] ;  /* 0x00200000c504783b */ /* 0x000fee0000000200 */
[C---:B------:R-:W-:Y:S08]  /*3cc0*/  HMMA.16816.F32.BF16 R160, R8.reuse, R28, R96 ;  /* 0x0000001c08a0723c */ /* 0x040ff00000041860 */
[C---:B------:R-:W-:Y:S08]  /*3cd0*/  HMMA.16816.F32.BF16 R168, R8.reuse, R24, R88 ;  /* 0x0000001808a8723c */ /* 0x040ff00000041858 */
[C---:B------:R-:W-:Y:S01]  /*3ce0*/  HMMA.16816.F32.BF16 R144, R8.reuse, R30, R144 ;  /* 0x0000001e0890723c */ /* 0x040fe20000041890 */
[----:B------:R-:W-:Y:S07]  /*3cf0*/  LDSM.16.M88.4 R28, [R191+0x1800] ;  /* 0x00180000bf1c783b */ /* 0x000fee0000000200 */
[----:B------:R-:W-:Y:S01]  /*3d00*/  HMMA.16816.F32.BF16 R140, R8, R26, R84 ;  /* 0x0000001a088c723c */ /* 0x000fe20000041854 */
[----:B------:R-:W-:Y:S04]  /*3d10*/  LDSM.16.M88.4 R8, [R197] ;  /* 0x00000000c508783b */ /* 0x000fe80000000200 */
[----:B------:R-:W-:Y:S03]  /*3d20*/  LDSM.16.M88.4 R24, [R191+0x2000] ;  /* 0x00200000bf18783b */ /* 0x000fe60000000200 */
[----:B---3--:R-:W-:Y:S01]  /*3d30*/  HMMA.16816.F32.BF16 R112, R16, R52, R32 ;  /* 0x000000341070723c */ /* 0x008fe20000041820 */
[----:B------:R-:W1:Y:S01]  /*3d40*/  LDSM.16.M88.4 R32, [R191+0x1000] ;  /* 0x00100000bf20783b */ /* 0x000e620000000200 */
[----:B------:R-:W-:-:S06]  /*3d50*/  DEPBAR.LE SB0, 0x0 ;  /* 0x000080000000791a */ /* 0x000fcc0000000000 */
[C---:B----4-:R-:W-:Y:S08]  /*3d60*/  HMMA.16816.F32.BF16 R96, R16.reuse, R62, R72 ;  /* 0x0000003e1060723c */ /* 0x050ff00000041848 */
[C---:B--2---:R-:W-:Y:S08]  /*3d70*/  HMMA.16816.F32.BF16 R128, R16.reuse, R56, R76 ;  /* 0x000000381080723c */ /* 0x044ff0000004184c */
[----:B------:R-:W-:Y:S08]  /*3d80*/  HMMA.16816.F32.BF16 R92, R16, R58, R68 ;  /* 0x0000003a105c723c */ /* 0x000ff00000041844 */
[----:B-----5:R-:W-:Y:S08]  /*3d90*/  HMMA.16816.F32.BF16 R72, R12, R62, R64 ;  /* 0x0000003e0c48723c */ /* 0x020ff00000041840 */
        /* <DEDUP_REMOVED lines=14> */
[----:B------:R-:W-:Y:S08]  /*3e80*/  HMMA.16816.F32.BF16 R12, R12, R46, R140 ;  /* 0x0000002e0c0c723c */ /* 0x000ff0000004188c */
[C---:B-1----:R-:W-:Y:S08]  /*3e90*/  HMMA.16816.F32.BF16 R112, R4.reuse, R32, R112 ;  /* 0x000000200470723c */ /* 0x042ff00000041870 */
[----:B------:R-:W-:Y:S08]  /*3ea0*/  HMMA.16816.F32.BF16 R88, R4, R34, R88 ;  /* 0x000000220458723c */ /* 0x000ff00000041858 */
[C---:B------:R-:W-:Y:S08]  /*3eb0*/  HMMA.16816.F32.BF16 R60, R8.reuse, R32, R60 ;  /* 0x00000020083c723c */ /* 0x040ff0000004183c */
[----:B------:R-:W-:Y:S08]  /*3ec0*/  HMMA.16816.F32.BF16 R56, R8, R34, R56 ;  /* 0x000000220838723c */ /* 0x000ff00000041838 */
[C---:B------:R-:W-:Y:S08]  /*3ed0*/  HMMA.16816.F32.BF16 R104, R4.reuse, R24, R104 ;  /* 0x000000180468723c */ /* 0x040ff00000041868 */
[----:B------:R-:W-:Y:S08]  /*3ee0*/  HMMA.16816.F32.BF16 R80, R4, R26, R80 ;  /* 0x0000001a0450723c */ /* 0x000ff00000041850 */
[----:B------:R-:W-:Y:S08]  /*3ef0*/  HMMA.16816.F32.BF16 R32, R8, R24, R16 ;  /* 0x000000180820723c */ /* 0x000ff00000041810 */
        /* <DEDUP_REMOVED lines=44> */
.L_x_3475:
        /* <DEDUP_REMOVED lines=24> */
.L_x_3476:
        /* <DEDUP_REMOVED lines=9> */
.L_x_3364:
[----:B------:R-:W-:Y:S05]  /*43d0*/  BSYNC B0 ;  /* 0x0000000000007941 */ /* 0x000fea0003800000 */
.L_x_3363:
[----:B-1----:R-:W2:Y:S04]  /*43e0*/  LDL R2, [R1+0x28] ;  /* 0x0000280001027983 */ /* 0x002ea80000100800 */
[----:B------:R-:W2:Y:S04]  /*43f0*/  LDL R0, [R1+0x40] ;  /* 0x0000400001007983 */ /* 0x000ea80000100800 */
[----:B------:R-:W3:Y:S04]  /*4400*/  LDL R5, [R1+0x2c] ;  /* 0x00002c0001057983 */ /* 0x000ee80000100800 */
[----:B------:R-:W4:Y:S04]  /*4410*/  LDL R4, [R1+0x20] ;  /* 0x0000200001047983 */ /* 0x000f280000100800 */
[----:B------:R-:W0:Y:S01]  /*4420*/  LDGDEPBAR ;  /* 0x00000000000079af */ /* 0x000e220000000000 */
[----:B--2---:R-:W-:-:S04]  /*4430*/  IMAD.IADD R0, R0, 0x1, R2 ;  /* 0x0000000100007824 */ /* 0x004fc800078e0202 */
[----:B------:R-:W-:Y:S01]  /*4440*/  @P5 IMAD.HI.U32 R3, R0, c[0x0][0x2c8], RZ ;  /* 0x0000b20000035a27 */ /* 0x000fe200078e00ff */
[C---:B---3--:R-:W-:Y:S02]  /*4450*/  IADD3 R2, -R5.reuse, 0x1, R148 ;  /* 0x0000000105027810 */ /* 0x048fe40007ffe194 */
[----:B------:R-:W-:Y:S02]  /*4460*/  IADD3 R5, -R5, R148, RZ ;  /* 0x0000009405057210 */ /* 0x000fe40007ffe1ff */
[----:B------:R-:W-:Y:S01]  /*4470*/  @P5 SHF.R.U32.HI R0, RZ, c[0x0][0x2cc], R3 ;  /* 0x0000b300ff005a19 */ /* 0x000fe20000011603 */
[----:B----4-:R-:W-:Y:S01]  /*4480*/  IMAD.IADD R4, R2, 0x1, -R4 ;  /* 0x0000000102047824 */ /* 0x010fe200078e0a04 */
[----:B------:R-:W-:Y:S05]  /*4490*/  BRA.DIV ~URZ, `(.L_x_3367) ;  /* 0x0000f5127f007947 */ /* 0x000fea000b800000 */
[----:B------:R1:W2:Y:S02]  /*44a0*/  SHFL.IDX PT, R2, R0, RZ, 0x1c1f ;  /* 0x001c1fff00027589 */ /* 0x0002a400000e0000 */
.L_x_3477:
        /* <DEDUP_REMOVED lines=50> */
[C---:B------:R-:W-:Y:S02]  /*47d0*/  ISETP.GT.AND P0, PT, R3.reuse, 0x9, PT ;  /* 0x000000090300780c */ /* 0x040fe40003f04270 */
[----:B------:R-:W-:Y:S02]  /*47e0*/  ISETP.GT.AND P2, PT, R3, 0x1, PT ;  /* 0x000000010300780c */ /* 0x000fe40003f44270 */
[----:B------:R-:W-:Y:S02]  /*47f0*/  FSEL R17, R75, -INF , P0 ;  /* 0xff8000004b117808 */ /* 0x000fe40000000000 */
[C---:B------:R-:W-:Y:S02]  /*4800*/  ISETP.GT.AND P0, PT, R3.reuse, 0x19, PT ;  /* 0x000000190300780c */ /* 0x040fe40003f04270 */
[----:B------:R-:W-:Y:S02]  /*4810*/  ISETP.GT.AND P1, PT, R3, 0x8, PT ;  /* 0x000000080300780c */ /* 0x000fe40003f24270 */
[----:B------:R-:W-:-:S02]  /*4820*/  FSEL R30, R67, -INF , P0 ;  /* 0xff800000431e7808 */ /* 0x000fc40000000000 */
[----:B------:R-:W-:Y:S02]  /*4830*/  ISETP.GT.AND P0, PT, R3, 0x29, PT ;  /* 0x000000290300780c */ /* 0x000fe40003f04270 */
[----:B------:R-:W-:Y:S02]  /*4840*/  FSEL R13, R79, -INF , P2 ;  /* 0xff8000004f0d7808 */ /* 0x000fe40001000000 */
[----:B------:R-:W-:Y:S02]  /*4850*/  FSEL R117, R59, -INF , P0 ;  /* 0xff8000003b757808 */ /* 0x000fe40000000000 */
[C---:B------:R-:W-:Y:S02]  /*4860*/  ISETP.GT.AND P0, PT, R3.reuse, 0x39, PT ;  /* 0x000000390300780c */ /* 0x040fe40003f04270 */
[----:B------:R-:W-:Y:S02]  /*4870*/  FSEL R15, R74, -INF , P1 ;  /* 0xff8000004a0f7808 */ /* 0x000fe40000800000 */
[----:B------:R-:W-:-:S02]  /*4880*/  ISETP.GT.AND P2, PT, R3, 0x11, PT ;  /* 0x000000110300780c */ /* 0x000fc40003f44270 */
[----:B------:R-:W-:Y:S02]  /*4890*/  FSEL R141, R51, -INF , P0 ;  /* 0xff800000338d7808 */ /* 0x000fe40000000000 */
[C---:B------:R-:W-:Y:S02]  /*48a0*/  ISETP.GT.AND P1, PT, R3.reuse, 0x18, PT ;  /* 0x000000180300780c */ /* 0x040fe40003f24270 */
[----:B------:R-:W-:Y:S02]  /*48b0*/  ISETP.GT.AND P0, PT, R3, 0x41, PT ;  /* 0x000000410300780c */ /* 0x000fe40003f04270 */
[----:B------:R-:W-:Y:S02]  /*48c0*/  IMNMX R2, R5, R2, PT ;  /* 0x0000000205027217 */ /* 0x000fe40003800200 */
[----:B------:R-:W-:Y:S02]  /*48d0*/  FSEL R23, R71, -INF , P2 ;  /* 0xff80000047177808 */ /* 0x000fe40001000000 */
[----:B------:R-:W-:-:S02]  /*48e0*/  FSEL R24, R66, -INF , P1 ;  /* 0xff80000042187808 */ /* 0x000fc40000800000 */
[----:B------:R-:W-:Y:S02]  /*48f0*/  ISETP.GT.AND P2, PT, R3, 0x21, PT ;  /* 0x000000210300780c */ /* 0x000fe40003f44270 */
[----:B------:R-:W-:Y:S02]  /*4900*/  FSEL R144, R35, -INF , P0 ;  /* 0xff80000023907808 */ /* 0x000fe40000000000 */
[----:B------:R-:W-:Y:S02]  /*4910*/  ISETP.GT.AND P1, PT, R3, 0x28, PT ;  /* 0x000000280300780c */ /* 0x000fe40003f24270 */
[----:B------:R-:W-:Y:S02]  /*4920*/  ISETP.GT.AND P0, PT, R2, RZ, PT ;  /* 0x000000ff0200720c */ /* 0x000fe40003f04270 */
[----:B------:R-:W-:Y:S02]  /*4930*/  IMNMX R0, R5, R0, PT ;  /* 0x0000000005007217 */ /* 0x000fe40003800200 */
[----:B------:R-:W-:-:S02]  /*4940*/  FSEL R119, R63, -INF , P2 ;  /* 0xff8000003f777808 */ /* 0x000fc40001000000 */
[----:B------:R-:W-:Y:S02]  /*4950*/  FSEL R118, R58, -INF , P1 ;  /* 0xff8000003a767808 */ /* 0x000fe40000800000 */
[C---:B------:R-:W-:Y:S02]  /*4960*/  ISETP.GT.AND P2, PT, R3.reuse, 0x31, PT ;  /* 0x000000310300780c */ /* 0x040fe40003f44270 */
[----:B------:R-:W-:Y:S02]  /*4970*/  FSEL R19, R136, -INF , P0 ;  /* 0xff80000088137808 */ /* 0x000fe40000000000 */
[----:B------:R-:W-:Y:S02]  /*4980*/  ISETP.GT.AND P1, PT, R3, 0x38, PT ;  /* 0x000000380300780c */ /* 0x000fe40003f24270 */
[----:B------:R-:W-:Y:S02]  /*4990*/  ISETP.GT.AND P0, PT, R0, 0x1, PT ;  /* 0x000000010000780c */ /* 0x000fe40003f04270 */
[----:B------:R-:W-:-:S02]  /*49a0*/  FSEL R135, R55, -INF , P2 ;  /* 0xff80000037877808 */ /* 0x000fc40001000000 */
[C---:B------:R-:W-:Y:S02]  /*49b0*/  ISETP.GT.AND P6, PT, R3.reuse, RZ, PT ;  /* 0x000000ff0300720c */ /* 0x040fe40003fc4270 */
[----:B------:R-:W-:Y:S02]  /*49c0*/  FSEL R134, R50, -INF , P1 ;  /* 0xff80000032867808 */ /* 0x000fe40000800000 */
[----:B------:R-:W-:Y:S02]  /*49d0*/  ISETP.GT.AND P2, PT, R3, 0x48, PT ;  /* 0x000000480300780c */ /* 0x000fe40003f44270 */
[----:B------:R-:W-:Y:S02]  /*49e0*/  FSEL R32, R139, -INF , P0 ;  /* 0xff8000008b207808 */ /* 0x000fe40000000000 */
[----:B------:R-:W-:Y:S02]  /*49f0*/  ISETP.GT.AND P1, PT, R3, 0x49, PT ;  /* 0x000000490300780c */ /* 0x000fe40003f24270 */
        /* <DEDUP_REMOVED lines=18> */
[----:B------:R-:W-:-:S02]  /*4b20*/  ISETP.GT.AND P2, PT, R0, RZ, PT ;  /* 0x000000ff0000720c */ /* 0x000fc40003f44270 */
[----:B------:R-:W-:Y:S02]  /*4b30*/  ISETP.GT.AND P1, PT, R0, 0x9, PT ;  /* 0x000000090000780c */ /* 0x000fe40003f24270 */
[----:B------:R-:W-:Y:S02]  /*4b40*/  ISETP.GT.AND P0, PT, R2, 0x19, PT ;  /* 0x000000190200780c */ /* 0x000fe40003f04270 */
[----:B------:R-:W-:Y:S02]  /*4b50*/  FSEL R140, R54, -INF , P6 ;  /* 0xff800000368c7808 */ /* 0x000fe40003000000 */
[----:B------:R-:W-:Y:S02]  /*4b60*/  ISETP.GT.AND P6, PT, R3, 0x40, PT ;  /* 0x000000400300780c */ /* 0x000fe40003fc4270 */
[----:B------:R-:W-:Y:S02]  /*4b70*/  FSEL R31, R138, -INF , P2 ;  /* 0xff8000008a1f7808 */ /* 0x000fe40001000000 */
[----:B------:R-:W-:-:S02]  /*4b80*/  FSEL R48, R99, -INF , P1 ;  /* 0xff80000063307808 */ /* 0x000fc40000800000 */
[----:B------:R-:W-:Y:S02]  /*4b90*/  FSEL R50, R93, -INF , P0 ;  /* 0xff8000005d327808 */ /* 0x000fe40000000000 */
[----:B------:R-:W-:Y:S02]  /*4ba0*/  ISETP.GT.AND P2, PT, R0, 0x8, PT ;  /* 0x000000080000780c */ /* 0x000fe40003f44270 */
[C---:B------:R-:W-:Y:S02]  /*4bb0*/  ISETP.GT.AND P1, PT, R2.reuse, 0x11, PT ;  /* 0x000000110200780c */ /* 0x040fe40003f24270 */
[----:B------:R-:W-:Y:S02]  /*4bc0*/  ISETP.GT.AND P0, PT, R2, 0x20, PT ;  /* 0x000000200200780c */ /* 0x000fe40003f04270 */
[----:B------:R-:W-:Y:S02]  /*4bd0*/  FSEL R145, R34, -INF , P6 ;  /* 0xff80000022917808 */ /* 0x000fe40003000000 */
[----:B------:R-:W-:-:S02]  /*4be0*/  FSEL R34, R98, -INF , P2 ;  /* 0xff80000062227808 */ /* 0x000fc40001000000 */
[----:B------:R-:W-:Y:S02]  /*4bf0*/  FSEL R33, R129, -INF , P1 ;  /* 0xff80000081217808 */ /* 0x000fe40000800000 */
[----:B------:R-:W-:Y:S02]  /*4c00*/  FSEL R101, R112, -INF , P0 ;  /* 0xff80000070657808 */ /* 0x000fe40000000000 */
[----:B------:R-:W-:Y:S02]  /*4c10*/  ISETP.GT.AND P2, PT, R0, 0x10, PT ;  /* 0x000000100000780c */ /* 0x000fe40003f44270 */
[----:B------:R-:W-:Y:S02]  /*4c20*/  ISETP.GT.AND P1, PT, R2, 0x18, PT ;  /* 0x000000180200780c */ /* 0x000fe40003f24270 */
[----:B------:R-:W-:Y:S02]  /*4c30*/  ISETP.GT.AND P0, PT, R0, 0x21, PT ;  /* 0x000000210000780c */ /* 0x000fe40003f04270 */
[----:B------:R-:W-:-:S02]  /*4c40*/  FSEL R49, R130, -INF , P2 ;  /* 0xff80000082317808 */ /* 0x000fc40001000000 */
[----:B------:R-:W-:Y:S02]  /*4c50*/  FSEL R35, R92, -INF , P1 ;  /* 0xff8000005c237808 */ /* 0x000fe40000800000 */
[----:B------:R-:W-:Y:S02]  /*4c60*/  FSEL R70, R115, -INF , P0 ;  /* 0xff80000073467808 */ /* 0x000fe40000000000 */
[C---:B------:R-:W-:Y:S02]  /*4c70*/  ISETP.GT.AND P2, PT, R0.reuse, 0x18, PT ;  /* 0x000000180000780c */ /* 0x040fe40003f44270 */
[----:B------:R-:W-:Y:S02]  /*4c80*/  ISETP.GT.AND P1, PT, R0, 0x19, PT ;  /* 0x000000190000780c */ /* 0x000fe40003f24270 */
[----:B------:R-:W-:Y:S02]  /*4c90*/  ISETP.GT.AND P0, PT, R2, 0x29, PT ;  /* 0x000000290200780c */ /* 0x000fe40003f04270 */
[----:B------:R-:W-:-:S02]  /*4ca0*/  FSEL R53, R94, -INF , P2 ;  /* 0xff8000005e357808 */ /* 0x000fc40001000000 */
[----:B------:R-:W-:Y:S02]  /*4cb0*/  FSEL R54, R95, -INF , P1 ;  /* 0xff8000005f367808 */ /* 0x000fe40000800000 */
[----:B------:R-:W-:Y:S02]  /*4cc0*/  FSEL R116, R89, -INF , P0 ;  /* 0xff80000059747808 */ /* 0x000fe40000000000 */
[----:B------:R-:W-:Y:S02]  /*4cd0*/  ISETP.GT.AND P2, PT, R2, 0x21, PT ;  /* 0x000000210200780c */ /* 0x000fe40003f44270 */
[C---:B------:R-:W-:Y:S02]  /*4ce0*/  ISETP.GT.AND P1, PT, R0.reuse, 0x20, PT ;  /* 0x000000200000780c */ /* 0x040fe40003f24270 */
        /* <DEDUP_REMOVED lines=105> */
[----:B------:R-:W-:Y:S02]  /*5380*/  FSEL R157, R81, -INF , P6 ;  /* 0xff800000519d7808 */ /* 0x000fe40003000000 */
        /* <DEDUP_REMOVED lines=25> */
.L_x_3478:
        /* <DEDUP_REMOVED lines=10> */
[----:B------:R-:W-:Y:S01]  /*55c0*/  FFMA.FTZ R2, R28, c[0x0][0x2d0], -R4 ;  /* 0x0000b4001c027a23 */ /* 0x000fe20000010804 */
[----:B----4-:R-:W-:Y:S01]  /*55d0*/  FMNMX.FTZ R68, R9, R8, !PT ;  /* 0x0000000809447209 */ /* 0x010fe20007810000 */
[----:B------:R-:W-:Y:S01]  /*55e0*/  WARPSYNC 0xffffffff ;  /* 0xffffffff00007948 */ /* 0x000fe20003800000 */
[----:B------:R-:W-:Y:S01]  /*55f0*/  FSEL R3, R3, RZ, P0 ;  /* 0x000000ff03037208 */ /* 0x000fe20000000000 */
[----:B------:R-:W4:Y:S01]  /*5600*/  LDSM.16.MT88.4 R40, [R189] ;  /* 0x00000000bd28783b */ /* 0x000f220000004200 */
[----:B------:R-:W-:-:S02]  /*5610*/  FSETP.NEU.FTZ.AND P0, PT, R98, -INF , PT ;  /* 0xff8000006200780b */ /* 0x000fc40003f1d000 */
[----:B------:R5:W-:Y:S01]  /*5620*/  MUFU.EX2 R236, R2 ;  /* 0x0000000200ec7308 */ /* 0x000be20000000800 */
[----:B------:R-:W-:Y:S01]  /*5630*/  FFMA.FTZ R5, R24, c[0x0][0x2d0], -R3 ;  /* 0x0000b40018057a23 */ /* 0x000fe20000010803 */
[----:B------:R-:W2:Y:S01]  /*5640*/  LDSM.16.MT88.4 R44, [R193] ;  /* 0x00000000c12c783b */ /* 0x000ea20000004200 */
[----:B------:R-:W-:-:S03]  /*5650*/  IADD3 R205, R205, -0x2, RZ ;  /* 0xfffffffecdcd7810 */ /* 0x000fc60007ffe0ff */
[----:B------:R-:W2:Y:S01]  /*5660*/  LDSM.16.MT88.4 R36, [R190] ;  /* 0x00000000be24783b */ /* 0x000ea20000004200 */
[----:B-1----:R-:W-:Y:S01]  /*5670*/  FFMA.FTZ R0, R12, c[0x0][0x2d0], -R4 ;  /* 0x0000b4000c007a23 */ /* 0x002fe20000010804 */
[----:B------:R1:W-:Y:S01]  /*5680*/  MUFU.EX2 R234, R5 ;  /* 0x0000000500ea7308 */ /* 0x0003e20000000800 */
[----:B-----5:R-:W-:-:S07]  /*5690*/  FMUL.FTZ R2, R98, c[0x0][0x2d0] ;  /* 0x0000b40062027a20 */ /* 0x020fce0000410000 */
[----:B------:R5:W-:Y:S01]  /*56a0*/  MUFU.EX2 R187, R0 ;  /* 0x0000000000bb7308 */ /* 0x000be20000000800 */
[----:B------:R-:W-:Y:S02]  /*56b0*/  FSEL R2, R2, RZ, P0 ;  /* 0x000000ff02027208 */ /* 0x000fe40000000000 */
[----:B------:R-:W-:-:S03]  /*56c0*/  FSETP.NEU.FTZ.AND P0, PT, R68, -INF , PT ;  /* 0xff8000004400780b */ /* 0x000fc60003f1d000 */
[----:B-1----:R-:W-:-:S04]  /*56d0*/  FFMA.FTZ R5, R33, c[0x0][0x2d0], -R2 ;  /* 0x0000b40021057a23 */ /* 0x002fc80000010802 */
[----:B------:R1:W-:Y:S01]  /*56e0*/  MUFU.EX2 R222, R5 ;  /* 0x0000000500de7308 */ /* 0x0003e20000000800 */
[----:B-----5:R-:W-:-:S07]  /*56f0*/  FFMA.FTZ R0, R14, c[0x0][0x2d0], -R4 ;  /* 0x0000b4000e007a23 */ /* 0x020fce0000010804 */
[----:B------:R5:W-:Y:S01]  /*5700*/  MUFU.EX2 R218, R0 ;  /* 0x0000000000da7308 */ /* 0x000be20000000800 */
[----:B-1----:R-:W-:-:S07]  /*5710*/  FFMA.FTZ R5, R35, c[0x0][0x2d0], -R2 ;  /* 0x0000b40023057a23 */ /* 0x002fce0000010802 */
[----:B------:R-:W-:Y:S01]  /*5720*/  MUFU.EX2 R233, R5 ;  /* 0x0000000500e97308 */ /* 0x000fe20000000800 */
[----:B-----5:R-:W-:-:S07]  /*5730*/  FFMA.FTZ R0, R16, c[0x0][0x2d0], -R4 ;  /* 0x0000b40010007a23 */ /* 0x020fce0000010804 */
[----:B------:R1:W-:Y:S02]  /*5740*/  MUFU.EX2 R221, R0 ;  /* 0x0000000000dd7308 */ /* 0x0003e40000000800 */
[----:B-1----:R-:W-:-:S06]  /*5750*/  FFMA.FTZ R0, R18, c[0x0][0x2d0], -R4 ;  /* 0x0000b40012007a23 */ /* 0x002fcc0000010804 */
        /* <DEDUP_REMOVED lines=17> */
[----:B------:R-:W-:-:S05]  /*5870*/  F2FP.BF16.PACK_AB R20, R187, R206 ;  /* 0x000000cebb14723e */ /* 0x000fca00000010ff */
[----:B------:R1:W-:Y:S02]  /*5880*/  MUFU.EX2 R224, R0 ;  /* 0x0000000000e07308 */ /* 0x0003e40000000800 */
[----:B-1----:R-:W-:Y:S01]  /*5890*/  FFMA.FTZ R0, R23, c[0x0][0x2d0], -R3 ;  /* 0x0000b40017007a23 */ /* 0x002fe20000010803 */
[----:B-----5:R-:W-:-:S05]  /*58a0*/  F2FP.BF16.PACK_AB R23, R217, R216 ;  /* 0x000000d8d917723e */ /* 0x020fca00000010ff */
[----:B------:R1:W5:Y:S02]  /*58b0*/  MUFU.EX2 R225, R0 ;  /* 0x0000000000e17308 */ /* 0x0003640000000800 */
[----:B-1----:R-:W-:Y:S01]  /*58c0*/  FFMA.FTZ R0, R30, c[0x0][0x2d0], -R3 ;  /* 0x0000b4001e007a23 */ /* 0x002fe20000010803 */
[----:B-----5:R-:W-:-:S05]  /*58d0*/  F2FP.BF16.PACK_AB R13, R225, R224 ;  /* 0x000000e0e10d723e */ /* 0x020fca00000010ff */
[----:B------:R1:W5:Y:S02]  /*58e0*/  MUFU.EX2 R235, R0 ;  /* 0x0000000000eb7308 */ /* 0x0003640000000800 */
[----:B-1----:R-:W-:Y:S01]  /*58f0*/  FFMA.FTZ R0, R19, c[0x0][0x2d0], -R2 ;  /* 0x0000b40013007a23 */ /* 0x002fe20000010802 */
[----:B-----5:R-:W-:-:S05]  /*5900*/  F2FP.BF16.PACK_AB R15, R235, R234 ;  /* 0x000000eaeb0f723e */ /* 0x020fca00000010ff */
[----:B------:R1:W-:Y:S02]  /*5910*/  MUFU.EX2 R213, R0 ;  /* 0x0000000000d57308 */ /* 0x0003e40000000800 */
[----:B-1----:R-:W-:Y:S01]  /*5920*/  FFMA.FTZ R0, R22, c[0x0][0x2d0], -R2 ;  /* 0x0000b40016007a23 */ /* 0x002fe20000010802 */
[----:B------:R-:W-:-:S05]  /*5930*/  F2FP.BF16.PACK_AB R22, R221, R218 ;  /* 0x000000dadd16723e */ /* 0x000fca00000010ff */
[----:B------:R1:W5:Y:S02]  /*5940*/  MUFU.EX2 R212, R0 ;  /* 0x0000000000d47308 */ /* 0x0003640000000800 */
[C---:B----4-:R-:W-:Y:S08]  /*5950*/  HMMA.16816.F32.BF16 R76, R20.reuse, R40, RZ ;  /* 0x00000028144c723c */ /* 0x050ff000000418ff */
[----:B--2---:R-:W-:Y:S01]  /*5960*/  HMMA.16816.F32.BF16 R72, R20, R44, RZ ;  /* 0x0000002c1448723c */ /* 0x004fe200000418ff */
[----:B-1----:R-:W-:Y:S01]  /*5970*/  FFMA.FTZ R0, R25, c[0x0][0x2d0], -R2 ;  /* 0x0000b40019007a23 */ /* 0x002fe20000010802 */
[----:B-----5:R-:W-:-:S03]  /*5980*/  F2FP.BF16.PACK_AB R16, R212, R213 ;  /* 0x000000d5d410723e */ /* 0x020fc600000010ff */
[----:B------:R1:W-:Y:S03]  /*5990*/  MUFU.EX2 R214, R0 ;  /* 0x0000000000d67308 */ /* 0x0003e60000000800 */
[----:B------:R-:W-:Y:S01]  /*59a0*/  HMMA.16816.F32.BF16 R64, R20, R36, RZ ;  /* 0x000000241440723c */ /* 0x000fe200000418ff */
[----:B-1----:R-:W-:-:S04]  /*59b0*/  FFMA.FTZ R0, R26, c[0x0][0x2d0], -R2 ;  /* 0x0000b4001a007a23 */ /* 0x002fc80000010802 */
[----:B------:R1:W2:Y:S02]  /*59c0*/  MUFU.EX2 R215, R0 ;  /* 0x0000000000d77308 */ /* 0x0002a40000000800 */
[----:B-1----:R-:W-:Y:S01]  /*59d0*/  FFMA.FTZ R0, R27, c[0x0][0x2d0], -R2 ;  /* 0x0000b4001b007a23 */ /* 0x002fe20000010802 */
[----:B--2---:R-:W-:Y:S01]  /*59e0*/  F2FP.BF16.PACK_AB R18, R215, R214 ;  /* 0x000000d6d712723e */ /* 0x004fe200000010ff */
[----:B------:R-:W-:Y:S04]  /*59f0*/  LDSM.16.MT88.4 R24, [R192] ;  /* 0x00000000c018783b */ /* 0x000fe80000004200 */
[----:B------:R1:W2:Y:S02]  /*5a00*/  MUFU.EX2 R223, R0 ;  /* 0x0000000000df7308 */ /* 0x0002a40000000800 */
[----:B-1----:R-:W-:Y:S01]  /*5a10*/  FMUL.FTZ R0, R68, c[0x0][0x2d0] ;  /* 0x0000b40044007a20 */ /* 0x002fe20000410000 */
[----:B--2---:R-:W-:-:S04]  /*5a20*/  F2FP.BF16.PACK_AB R8, R222, R223 ;  /* 0x000000dfde08723e */ /* 0x004fc800000010ff */
[----:B------:R-:W-:-:S05]  /*5a30*/  FSEL R0, R0, RZ, P0 ;  /* 0x000000ff00007208 */ /* 0x000fca0000000000 */
[--C-:B------:R-:W-:Y:S02]  /*5a40*/  FFMA.FTZ R5, R31, c[0x0][0x2d0], -R0.reuse ;  /* 0x0000b4001f057a23 */ /* 0x100fe40000010800 */
[----:B------:R-:W1:Y:S02]  /*5a50*/  LDSM.16.MT88.4 R28, [R190+0x800] ;  /* 0x00080000be1c783b */ /* 0x000e640000004200 */
[----:B------:R2:W-:Y:S02]  /*5a60*/  MUFU.EX2 R208, R5 ;  /* 0x0000000500d07308 */ /* 0x0005e40000000800 */
[----:B--2---:R-:W-:-:S06]  /*5a70*/  FFMA.FTZ R5, R32, c[0x0][0x2d0], -R0 ;  /* 0x0000b40020057a23 */ /* 0x004fcc0000010800 */
[----:B------:R2:W4:Y:S02]  /*5a80*/  MUFU.EX2 R207, R5 ;  /* 0x0000000500cf7308 */ /* 0x0005240000000800 */
[--C-:B--2---:R-:W-:Y:S01]  /*5a90*/  FFMA.FTZ R5, R34, c[0x0][0x2d0], -R0.reuse ;  /* 0x0000b40022057a23 */ /* 0x104fe20000010800 */
[----:B----4-:R-:W-:Y:S01]  /*5aa0*/  F2FP.BF16.PACK_AB R17, R207, R208 ;  /* 0x000000d0cf11723e */ /* 0x010fe200000010ff */
[----:B------:R-:W2:Y:S01]  /*5ab0*/  LDSM.16.MT88.4 R32, [R193+0x800] ;  /* 0x00080000c120783b */ /* 0x000ea20000004200 */
[----:B-1----:R-:W-:Y:S03]  /*5ac0*/  HMMA.16816.F32.BF16 R104, R12, R28, R64 ;  /* 0x0000001c0c68723c */ /* 0x002fe60000041840 */
[----:B------:R1:W-:Y:S02]  /*5ad0*/  MUFU.EX2 R219, R5 ;  /* 0x0000000500db7308 */ /* 0x0003e40000000800 */
[----:B-1----:R-:W-:-:S06]  /*5ae0*/  FFMA.FTZ R5, R48, c[0x0][0x2d0], -R0 ;  /* 0x0000b40030057a23 */ /* 0x002fcc0000010800 */
[----:B------:R1:W4:Y:S02]  /*5af0*/  MUFU.EX2 R220, R5 ;  /* 0x0000000500dc7308 */ /* 0x0003240000000800 */
[----:B-1----:R-:W-:Y:S01]  /*5b00*/  FFMA.FTZ R5, R50, c[0x0][0x2d0], -R2 ;  /* 0x0000b40032057a23 */ /* 0x002fe20000010802 */
[----:B----4-:R-:W-:Y:S01]  /*5b10*/  F2FP.BF16.PACK_AB R19, R220, R219 ;  /* 0x000000dbdc13723e */ /* 0x010fe200000010ff */
[----:B--2---:R-:W-:Y:S04]  /*5b20*/  HMMA.16816.F32.BF16 R112, R12, R32, R72 ;  /* 0x000000200c70723c */ /* 0x004fe80000041848 */
[----:B------:R1:W2:Y:S04]  /*5b30*/  MUFU.EX2 R232, R5 ;  /* 0x0000000500e87308 */ /* 0x0002a80000000800 */
[C---:B------:R-:W-:Y:S08]  /*5b40*/  HMMA.16816.F32.BF16 R60, R16.reuse, R40, RZ ;  /* 0x00000028103c723c */ /* 0x040ff000000418ff */
[C---:B------:R-:W-:Y:S01]  /*5b50*/  HMMA.16816.F32.BF16 R56, R16.reuse, R44, RZ ;  /* 0x0000002c1038723c */ /* 0x040fe200000418ff */
[--C-:B-1----:R-:W-:Y:S01]  /*5b60*/  FFMA.FTZ R5, R49, c[0x0][0x2d0], -R0.reuse ;  /* 0x0000b40031057a23 */ /* 0x102fe20000010800 */
[----:B--2---:R-:W-:Y:S01]  /*5b70*/  F2FP.BF16.PACK_AB R10, R232, R233 ;  /* 0x000000e9e80a723e */ /* 0x004fe200000010ff */
[----:B------:R-:W1:Y:S02]  /*5b80*/  LDSM.16.MT88.4 R48, [R189+0x800] ;  /* 0x00080000bd30783b */ /* 0x000e640000004200 */
[----:B------:R2:W-:Y:S03]  /*5b90*/  MUFU.EX2 R226, R5 ;  /* 0x0000000500e27308 */ /* 0x0005e60000000800 */
[C---:B------:R-:W-:Y:S08]  /*5ba0*/  HMMA.16816.F32.BF16 R64, R16.reuse, R42, RZ ;  /* 0x0000002a1040723c */ /* 0x040ff000000418ff */
[----:B------:R-:W-:Y:S01]  /*5bb0*/  HMMA.16816.F32.BF16 R72, R16, R38, RZ ;  /* 0x000000261048723c */ /* 0x000fe200000418ff */
[----:B--2---:R-:W-:-:S04]  /*5bc0*/  FFMA.FTZ R5, R52, c[0x0][0x2d0], -R0 ;  /* 0x0000b40034057a23 */ /* 0x004fc80000010800 */
[----:B------:R2:W4:Y:S02]  /*5bd0*/  MUFU.EX2 R228, R5 ;  /* 0x0000000500e47308 */ /* 0x0005240000000800 */
[--C-:B--2---:R-:W-:Y:S01]  /*5be0*/  FFMA.FTZ R5, R53, c[0x0][0x2d0], -R0.reuse ;  /* 0x0000b40035057a23 */ /* 0x104fe20000010800 */
[----:B----4-:R-:W-:Y:S01]  /*5bf0*/  F2FP.BF16.PACK_AB R9, R228, R226 ;  /* 0x000000e2e409723e */ /* 0x010fe200000010ff */
[----:B-1----:R-:W-:Y:S04]  /*5c00*/  HMMA.16816.F32.BF16 R84, R12, R48, R76 ;  /* 0x000000300c54723c */ /* 0x002fe8000004184c */
[----:B------:R1:W-:Y:S04]  /*5c10*/  MUFU.EX2 R230, R5 ;  /* 0x0000000500e67308 */ /* 0x0003e80000000800 */
[-C--:B------:R-:W-:Y:S08]  /*5c20*/  HMMA.16816.F32.BF16 R76, R16, R46.reuse, RZ ;  /* 0x0000002e104c723c */ /* 0x080ff000000418ff */
[----:B------:R-:W-:Y:S01]  /*5c30*/  HMMA.16816.F32.BF16 R44, R20, R46, RZ ;  /* 0x0000002e142c723c */ /* 0x000fe200000418ff */
[----:B-1----:R-:W-:-:S04]  /*5c40*/  FFMA.FTZ R5, R54, c[0x0][0x2d0], -R0 ;  /* 0x0000b40036057a23 */ /* 0x002fc80000010800 */
[----:B------:R1:W2:Y:S03]  /*5c50*/  MUFU.EX2 R229, R5 ;  /* 0x0000000500e57308 */ /* 0x0002a60000000800 */
[----:B------:R-:W-:Y:S01]  /*5c60*/  HMMA.16816.F32.BF16 R52, R16, R36, RZ ;  /* 0x000000241034723c */ /* 0x000fe200000418ff */
[----:B-1----:R-:W-:Y:S01]  /*5c70*/  FFMA.FTZ R5, R132, c[0x0][0x2d0], -R4 ;  /* 0x0000b40084057a23 */ /* 0x002fe20000010804 */
[----:B--2---:R-:W-:-:S03]  /*5c80*/  F2FP.BF16.PACK_AB R11, R229, R230 ;  /* 0x000000e6e50b723e */ /* 0x004fc600000010ff */
[----:B------:R1:W-:Y:S04]  /*5c90*/  MUFU.EX2 R183, R5 ;  /* 0x0000000500b77308 */ /* 0x0003e80000000800 */
[C---:B------:R-:W-:Y:S08]  /*5ca0*/  HMMA.16816.F32.BF16 R80, R8.reuse, R48, R60 ;  /* 0x000000300850723c */ /* 0x040ff0000004183c */
[----:B------:R-:W-:Y:S01]  /*5cb0*/  HMMA.16816.F32.BF16 R108, R8, R32, R56 ;  /* 0x00000020086c723c */ /* 0x000fe20000041838 */
[----:B-1----:R-:W-:-:S04]  /*5cc0*/  FFMA.FTZ R5, R127, c[0x0][0x2d0], -R4 ;  /* 0x0000b4007f057a23 */ /* 0x002fc80000010804 */
[----:B------:R1:W2:Y:S03]  /*5cd0*/  MUFU.EX2 R184, R5 ;  /* 0x0000000500b87308 */ /* 0x0002a60000000800 */
        /* <DEDUP_REMOVED lines=34> */
[----:B--2---:R-:W-:Y:S02]  /*5f00*/  F2FP.BF16.PACK_AB R12, R184, R183 ;  /* 0x000000b7b80c723e */ /* 0x004fe400000010ff */
[----:B----4-:R-:W-:Y:S01]  /*5f10*/  F2FP.BF16.PACK_AB R13, R180, R179 ;  /* 0x000000b3b40d723e */ /* 0x010fe200000010ff */
[----:B------:R2:W-:Y:S01]  /*5f20*/  MUFU.EX2 R171, R5 ;  /* 0x0000000500ab7308 */ /* 0x0005e20000000800 */
[----:B------:R-:W-:Y:S02]  /*5f30*/  F2FP.BF16.PACK_AB R14, R186, R185 ;  /* 0x000000b9ba0e723e */ /* 0x000fe400000010ff */
[----:B-1----:R-:W-:-:S07]  /*5f40*/  F2FP.BF16.PACK_AB R15, R182, R181 ;  /* 0x000000b5b60f723e */ /* 0x002fce00000010ff */
[----:B------:R-:W-:Y:S01]  /*5f50*/  HMMA.16816.F32.BF16 R84, R12, R16, R84 ;  /* 0x000000100c54723c */ /* 0x000fe20000041854 */
[----:B--2---:R-:W-:-:S07]  /*5f60*/  FFMA.FTZ R5, R102, c[0x0][0x2d0], -R2 ;  /* 0x0000b40066057a23 */ /* 0x004fce0000010802 */
[C---:B------:R-:W-:Y:S01]  /*5f70*/  HMMA.16816.F32.BF16 R56, R12.reuse, R24, R112 ;  /* 0x000000180c38723c */ /* 0x040fe20000041870 */
[----:B------:R-:W-:Y:S01]  /*5f80*/  LDSM.16.MT88.4 R112, [R189+0x2000] ;  /* 0x00200000bd70783b */ /* 0x000fe20000004200 */
[----:B------:R1:W2:Y:S06]  /*5f90*/  MUFU.EX2 R173, R5 ;  /* 0x0000000500ad7308 */ /* 0x0002ac0000000800 */
[C---:B------:R-:W-:Y:S08]  /*5fa0*/  HMMA.16816.F32.BF16 R44, R12.reuse, R20, R104 ;  /* 0x000000140c2c723c */ /* 0x040ff00000041868 */
[----:B------:R-:W-:Y:S01]  /*5fb0*/  HMMA.16816.F32.BF16 R40, R12, R22, R40 ;  /* 0x000000160c28723c */ /* 0x000fe20000041828 */
[----:B-1----:R-:W-:Y:S01]  /*5fc0*/  FFMA.FTZ R5, R103, c[0x0][0x2d0], -R2 ;  /* 0x0000b40067057a23 */ /* 0x002fe20000010802 */
[----:B--2---:R-:W-:-:S03]  /*5fd0*/  F2FP.BF16.PACK_AB R8, R173, R171 ;  /* 0x000000abad08723e */ /* 0x004fc600000010ff */
        /* <DEDUP_REMOVED lines=26> */
[----:B--2---:R-:W-:-:S04]  /*6180*/  FFMA.FTZ R5, R149, c[0x0][0x2d0], -R4 ;  /* 0x0000b40095057a23 */ /* 0x004fc80000010804 */
[----:B------:R2:W-:Y:S02]  /*6190*/  MUFU.EX2 R167, R5 ;  /* 0x0000000500a77308 */ /* 0x0005e40000000800 */
[--C-:B------:R-:W-:Y:S01]  /*61a0*/  FFMA.FTZ R25, R145, c[0x0][0x2d0], -R3.reuse ;  /* 0x0000b40091197a23 */ /* 0x100fe20000010803 */
[----:B------:R-:W-:Y:S01]  /*61b0*/  HMMA.16816.F32.BF16 R72, R8, R22, R72 ;  /* 0x000000160848723c */ /* 0x000fe20000041848 */
[----:B------:R-:W-:-:S04]  /*61c0*/  FFMA.FTZ R24, R144, c[0x0][0x2d0], -R3 ;  /* 0x0000b40090187a23 */ /* 0x000fc80000010803 */
[----:B------:R-:W-:Y:S01]  /*61d0*/  MUFU.EX2 R25, R25 ;  /* 0x0000001900197308 */ /* 0x000fe20000000800 */
[----:B--2---:R-:W-:-:S07]  /*61e0*/  FFMA.FTZ R5, R148, c[0x0][0x2d0], -R4 ;  /* 0x0000b40094057a23 */ /* 0x004fce0000010804 */
[----:B------:R-:W-:Y:S01]  /*61f0*/  MUFU.EX2 R24, R24 ;  /* 0x0000001800187308 */ /* 0x000fe20000000800 */
[C---:B-1----:R-:W-:Y:S07]  /*6200*/  HMMA.16816.F32.BF16 R64, R12.reuse, R16, R92 ;  /* 0x000000100c40723c */ /* 0x042fee000004185c */
[----:B------:R1:W2:Y:S01]  /*6210*/  MUFU.EX2 R168, R5 ;  /* 0x0000000500a87308 */ /* 0x0002a20000000800 */
[----:B------:R-:W-:Y:S01]  /*6220*/  HMMA.16816.F32.BF16 R32, R12, R18, R88 ;  /* 0x000000120c20723c */ /* 0x000fe20000041858 */
[----:B------:R-:W4:Y:S07]  /*6230*/  LDSM.16.MT88.4 R12, [R190+0x1800] ;  /* 0x00180000be0c783b */ /* 0x000f2e0000004200 */
[----:B------:R-:W-:Y:S01]  /*6240*/  HMMA.16816.F32.BF16 R88, R8, R26, R76 ;  /* 0x0000001a0858723c */ /* 0x000fe2000004184c */
[----:B-1----:R-:W-:Y:S01]  /*6250*/  FFMA.FTZ R5, R140, c[0x0][0x2d0], -R3 ;  /* 0x0000b4008c057a23 */ /* 0x002fe20000010803 */
[----:B--2---:R-:W-:-:S05]  /*6260*/  F2FP.BF16.PACK_AB R6, R168, R167 ;  /* 0x000000a7a806723e */ /* 0x004fca00000010ff */
[----:B------:R-:W-:Y:S01]  /*6270*/  FFMA.FTZ R27, R143, c[0x0][0x2d0], -R3 ;  /* 0x0000b4008f1b7a23 */ /* 0x000fe20000010803 */
[----:B------:R-:W-:Y:S01]  /*6280*/  HMMA.16816.F32.BF16 R76, R8, R20, R120 ;  /* 0x00000014084c723c */ /* 0x000fe20000041878 */
[----:B------:R1:W-:Y:S01]  /*6290*/  MUFU.EX2 R97, R5 ;  /* 0x0000000500617308 */ /* 0x0003e20000000800 */
[----:B------:R-:W2:Y:S01]  /*62a0*/  LDSM.16.MT88.4 R20, [R189+0x1800] ;  /* 0x00180000bd14783b */ /* 0x000ea20000004200 */
[----:B------:R-:W-:Y:S01]  /*62b0*/  FFMA.FTZ R26, R153, c[0x0][0x2d0], -R4 ;  /* 0x0000b400991a7a23 */ /* 0x000fe20000010804 */
[----:B------:R-:W-:-:S04]  /*62c0*/  F2FP.BF16.PACK_AB R153, R24, R25 ;  /* 0x000000191899723e */ /* 0x000fc800000010ff */
[C---:B------:R-:W-:Y:S01]  /*62d0*/  HMMA.16816.F32.BF16 R60, R8.reuse, R16, R60 ;  /* 0x00000010083c723c */ /* 0x040fe2000004183c */
[----:B------:R-:W-:Y:S07]  /*62e0*/  MUFU.EX2 R26, R26 ;  /* 0x0000001a001a7308 */ /* 0x000fee0000000800 */
[----:B------:R-:W-:Y:S01]  /*62f0*/  HMMA.16816.F32.BF16 R36, R8, R18, R28 ;  /* 0x000000120824723c */ /* 0x000fe2000004181c */
[----:B-1----:R-:W-:Y:S01]  /*6300*/  FFMA.FTZ R5, R135, c[0x0][0x2d0], -R3 ;  /* 0x0000b40087057a23 */ /* 0x002fe20000010803 */
[----:B------:R-:W1:Y:S01]  /*6310*/  LDSM.16.MT88.4 R16, [R193+0x1800] ;  /* 0x00180000c110783b */ /* 0x000e620000004200 */
[----:B------:R-:W5:Y:S03]  /*6320*/  MUFU.EX2 R27, R27 ;  /* 0x0000001b001b7308 */ /* 0x000f660000000800 */
[----:B------:R-:W1:Y:S01]  /*6330*/  LDSM.16.MT88.4 R8, [R192+0x1800] ;  /* 0x00180000c008783b */ /* 0x000e620000004200 */
[----:B------:R-:W-:-:S02]  /*6340*/  FFMA.FTZ R30, R156, c[0x0][0x2d0], -R4 ;  /* 0x0000b4009c1e7a23 */ /* 0x000fc40000010804 */
[--C-:B------:R-:W-:Y:S02]  /*6350*/  FFMA.FTZ R29, R155, c[0x0][0x2d0], -R4.reuse ;  /* 0x0000b4009b1d7a23 */ /* 0x100fe40000010804 */
[----:B------:R2:W-:Y:S01]  /*6360*/  MUFU.EX2 R101, R5 ;  /* 0x0000000500657308 */ /* 0x0005e20000000800 */
[----:B------:R-:W-:Y:S01]  /*6370*/  FFMA.FTZ R28, R154, c[0x0][0x2d0], -R4 ;  /* 0x0000b4009a1c7a23 */ /* 0x000fe20000010804 */
[----:B------:R-:W-:Y:S01]  /*6380*/  F2FP.BF16.PACK_AB R4, R166, R165 ;  /* 0x000000a5a604723e */ /* 0x000fe200000010ff */
[----:B------:R-:W-:-:S05]  /*6390*/  FFMA.FTZ R31, R164, c[0x0][0x2d0], -R2 ;  /* 0x0000b400a41f7a23 */ /* 0x000fca0000010802 */
[----:B------:R-:W-:Y:S01]  /*63a0*/  MUFU.EX2 R30, R30 ;  /* 0x0000001e001e7308 */ /* 0x000fe20000000800 */
[----:B-----5:R-:W-:Y:S01]  /*63b0*/  F2FP.BF16.PACK_AB R155, R52, R27 ;  /* 0x0000001b349b723e */ /* 0x020fe200000010ff */
[----:B--2---:R-:W-:-:S06]  /*63c0*/  FFMA.FTZ R5, R134, c[0x0][0x2d0], -R3 ;  /* 0x0000b40086057a23 */ /* 0x004fcc0000010803 */
[----:B------:R-:W-:Y:S08]  /*63d0*/  MUFU.EX2 R29, R29 ;  /* 0x0000001d001d7308 */ /* 0x000ff00000000800 */
[----:B------:R2:W-:Y:S08]  /*63e0*/  MUFU.EX2 R102, R5 ;  /* 0x0000000500667308 */ /* 0x0005f00000000800 */
[----:B------:R-:W5:Y:S01]  /*63f0*/  MUFU.EX2 R28, R28 ;  /* 0x0000001c001c7308 */ /* 0x000f620000000800 */
[----:B--2---:R-:W-:-:S07]  /*6400*/  FFMA.FTZ R5, R141, c[0x0][0x2d0], -R3 ;  /* 0x0000b4008d057a23 */ /* 0x004fce0000010803 */
[----:B------:R-:W-:Y:S01]  /*6410*/  MUFU.EX2 R31, R31 ;  /* 0x0000001f001f7308 */ /* 0x000fe20000000800 */
[----:B------:R-:W-:Y:S01]  /*6420*/  FFMA.FTZ R3, R161, c[0x0][0x2d0], -R2 ;  /* 0x0000b400a1037a23 */ /* 0x000fe20000010802 */
[----:B-----5:R-:W-:-:S06]  /*6430*/  F2FP.BF16.PACK_AB R154, R26, R28 ;  /* 0x0000001c1a9a723e */ /* 0x020fcc00000010ff */
[----:B------:R2:W5:Y:S08]  /*6440*/  MUFU.EX2 R103, R5 ;  /* 0x0000000500677308 */ /* 0x0005700000000800 */
[----:B------:R1:W-:Y:S01]  /*6450*/  MUFU.EX2 R54, R3 ;  /* 0x0000000300367308 */ /* 0x0003e20000000800 */
[----:B--2---:R-:W-:Y:S02]  /*6460*/  F2FP.BF16.PACK_AB R5, R101, R97 ;  /* 0x000000616505723e */ /* 0x004fe400000010ff */
[----:B-----5:R-:W-:Y:S01]  /*6470*/  F2FP.BF16.PACK_AB R7, R103, R102 ;  /* 0x000000666707723e */ /* 0x020fe200000010ff */
[----:B-1----:R-:W-:-:S06]  /*6480*/  FFMA.FTZ R3, R160, c[0x0][0x2d0], -R2 ;  /* 0x0000b400a0037a23 */ /* 0x002fcc0000010802 */
[C---:B----4-:R-:W-:Y:S01]  /*6490*/  HMMA.16816.F32.BF16 R148, R4.reuse, R14, R40 ;  /* 0x0000000e0494723c */ /* 0x050fe20000041828 */
[----:B------:R1:W2:Y:S06]  /*64a0*/  MUFU.EX2 R69, R3 ;  /* 0x0000000300457308 */ /* 0x0002ac0000000800 */
[--C-:B------:R-:W-:Y:S01]  /*64b0*/  FFMA.FTZ R40, R137, c[0x0][0x2d0], -R0.reuse ;  /* 0x0000b40089287a23 */ /* 0x100fe20000010800 */
[----:B------:R-:W-:Y:S01]  /*64c0*/  HMMA.16816.F32.BF16 R84, R4, R20, R84 ;  /* 0x000000140454723c */ /* 0x000fe20000041854 */
[--C-:B------:R-:W-:Y:S02]  /*64d0*/  FFMA.FTZ R41, R136, c[0x0][0x2d0], -R0.reuse ;  /* 0x0000b40088297a23 */ /* 0x100fe40000010800 */
[----:B------:R-:W-:-:S02]  /*64e0*/  FFMA.FTZ R42, R133, c[0x0][0x2d0], -R0 ;  /* 0x0000b400852a7a23 */ /* 0x000fc40000010800 */
[----:B------:R-:W-:Y:S03]  /*64f0*/  MUFU.EX2 R40, R40 ;  /* 0x0000002800287308 */ /* 0x000fe60000000800 */
        /* <DEDUP_REMOVED lines=9> */
[C---:B------:R-:W-:Y:S01]  /*6590*/  HMMA.16816.F32.BF16 R64, R4.reuse, R8, R64 ;  /* 0x000000080440723c */ /* 0x040fe20000041840 */
        /* <DEDUP_REMOVED lines=10> */
[----:B------:R-:W-:Y:S01]  /*6640*/  FADD.FTZ R2, R178, R176 ;  /* 0x000000b0b2027221 */ /* 0x000fe20000010000 */
[----:B------:R-:W-:Y:S01]  /*6650*/  HMMA.16816.F32.BF16 R104, R152, R112, R84 ;  /* 0x000000709868723c */ /* 0x000fe20000041854 */
[----:B------:R-:W-:Y:S02]  /*6660*/  FFMA.FTZ R35, R139, c[0x0][0x2d0], -R0 ;  /* 0x0000b4008b237a23 */ /* 0x000fe40000010800 */
[----:B------:R-:W-:Y:S01]  /*6670*/  FADD.FTZ R2, R216, R2 ;  /* 0x00000002d8027221 */ /* 0x000fe20000010000 */
[----:B------:R-:W-:Y:S03]  /*6680*/  MUFU.EX2 R32, R32 ;  /* 0x0000002000207308 */ /* 0x000fe60000000800 */
[----:B------:R-:W-:-:S04]  /*6690*/  FADD.FTZ R2, R217, R2 ;  /* 0x00000002d9027221 */ /* 0x000fc80000010000 */
[----:B------:R-:W-:Y:S01]  /*66a0*/  FADD.FTZ R2, R224, R2 ;  /* 0x00000002e0027221 */ /* 0x000fe20000010000 */
[----:B------:R-:W-:Y:S01]  /*66b0*/  MUFU.EX2 R33, R33 ;  /* 0x0000002100217308 */ /* 0x000fe20000000800 */
[----:B-1----:R-:W-:-:S07]  /*66c0*/  FFMA.FTZ R3, R147, c[0x0][0x2d0], -R0 ;  /* 0x0000b40093037a23 */ /* 0x002fce0000010800 */
[----:B------:R1:W2:Y:S08]  /*66d0*/  MUFU.EX2 R53, R3 ;  /* 0x0000000300357308 */ /* 0x0002b00000000800 */
[----:B------:R-:W-:Y:S01]  /*66e0*/  MUFU.EX2 R34, R34 ;  /* 0x0000002200227308 */ /* 0x000fe20000000800 */
[--C-:B-1----:R-:W-:Y:S01]  /*66f0*/  FFMA.FTZ R3, R146, c[0x0][0x2d0], -R0.reuse ;  /* 0x0000b40092037a23 */ /* 0x102fe20000010800 */
[----:B--2---:R-:W-:Y:S01]  /*6700*/  F2FP.BF16.PACK_AB R5, R53, R43 ;  /* 0x0000002b3505723e */ /* 0x004fe200000010ff */
[----:B------:R-:W1:Y:S05]  /*6710*/  LDSM.16.MT88.4 R144, [R190+0x2000] ;  /* 0x00200000be90783b */ /* 0x000e6a0000004200 */
[----:B------:R-:W-:Y:S08]  /*6720*/  MUFU.EX2 R35, R35 ;  /* 0x0000002300237308 */ /* 0x000ff00000000800 */
[----:B------:R2:W-:Y:S02]  /*6730*/  MUFU.EX2 R55, R3 ;  /* 0x0000000300377308 */ /* 0x0005e40000000800 */
[----:B--2---:R-:W-:-:S02]  /*6740*/  FFMA.FTZ R3, R138, c[0x0][0x2d0], -R0 ;  /* 0x0000b4008a037a23 */ /* 0x004fc40000010800 */
[----:B------:R-:W-:-:S04]  /*6750*/  FADD.FTZ R0, R213, R212 ;  /* 0x000000d4d5007221 */ /* 0x000fc80000010000 */
[----:B------:R-:W2:Y:S01]  /*6760*/  MUFU.EX2 R70, R3 ;  /* 0x0000000300467308 */ /* 0x000ea20000000800 */
[----:B------:R-:W-:-:S04]  /*6770*/  FADD.FTZ R0, R214, R0 ;  /* 0x00000000d6007221 */ /* 0x000fc80000010000 */
[----:B------:R-:W-:-:S04]  /*6780*/  FADD.FTZ R0, R215, R0 ;  /* 0x00000000d7007221 */ /* 0x000fc80000010000 */
[----:B------:R-:W-:Y:S01]  /*6790*/  FADD.FTZ R0, R223, R0 ;  /* 0x00000000df007221 */ /* 0x000fe20000010000 */
[----:B-1----:R-:W-:Y:S01]  /*67a0*/  HMMA.16816.F32.BF16 R136, R152, R144, R44 ;  /* 0x000000909888723c */ /* 0x002fe2000004182c */
[----:B--2---:R-:W-:Y:S01]  /*67b0*/  F2FP.BF16.PACK_AB R7, R70, R55 ;  /* 0x000000374607723e */ /* 0x004fe200000010ff */
[----:B------:R-:W-:-:S06]  /*67c0*/  FADD.FTZ R3, R206, R187 ;  /* 0x000000bbce037221 */ /* 0x000fcc0000010000 */
[----:B------:R-:W-:Y:S01]  /*67d0*/  HMMA.16816.F32.BF16 R148, R152, R146, R148 ;  /* 0x000000929894723c */ /* 0x000fe20000041894 */
[----:B------:R-:W-:-:S04]  /*67e0*/  FADD.FTZ R3, R218, R3 ;  /* 0x00000003da037221 */ /* 0x000fc80000010000 */
[----:B------:R-:W-:-:S03]  /*67f0*/  FADD.FTZ R3, R221, R3 ;  /* 0x00000003dd037221 */ /* 0x000fc60000010000 */
[----:B------:R-:W-:Y:S01]  /*6800*/  HMMA.16816.F32.BF16 R108, R4, R20, R128 ;  /* 0x00000014046c723c */ /* 0x000fe20000041880 */
[----:B------:R-:W1:Y:S01]  /*6810*/  LDSM.16.MT88.4 R128, [R193+0x2000] ;  /* 0x00200000c180783b */ /* 0x000e620000004200 */
[----:B------:R-:W-:-:S06]  /*6820*/  FADD.FTZ R3, R227, R3 ;  /* 0x00000003e3037221 */ /* 0x000fcc0000010000 */
[C---:B------:R-:W-:Y:S08]  /*6830*/  HMMA.16816.F32.BF16 R20, R4.reuse, R22, R116 ;  /* 0x000000160414723c */ /* 0x040ff00000041874 */
[C---:B------:R-:W-:Y:S08]  /*6840*/  HMMA.16816.F32.BF16 R124, R4.reuse, R16, R124 ;  /* 0x00000010047c723c */ /* 0x040ff0000004187c */
[C---:B------:R-:W-:Y:S08]  /*6850*/  HMMA.16816.F32.BF16 R88, R4.reuse, R18, R88 ;  /* 0x000000120458723c */ /* 0x040ff00000041858 */
[C---:B------:R-:W-:Y:S08]  /*6860*/  HMMA.16816.F32.BF16 R76, R4.reuse, R12, R76 ;  /* 0x0000000c044c723c */ /* 0x040ff0000004184c */
[C---:B------:R-:W-:Y:S08]  /*6870*/  HMMA.16816.F32.BF16 R72, R4.reuse, R14, R72 ;  /* 0x0000000e0448723c */ /* 0x040ff00000041848 */
[C---:B------:R-:W-:Y:S07]  /*6880*/  HMMA.16816.F32.BF16 R60, R4.reuse, R8, R60 ;  /* 0x00000008043c723c */ /* 0x040fee000004183c */
[----:B------:R-:W-:Y:S01]  /*6890*/  FADD.FTZ R8, R208, R207 ;  /* 0x000000cfd0087221 */ /* 0x000fe20000010000 */
[----:B------:R-:W-:Y:S01]  /*68a0*/  HMMA.16816.F32.BF16 R36, R4, R10, R36 ;  /* 0x0000000a0424723c */ /* 0x000fe20000041824 */
[----:B------:R-:W2:Y:S01]  /*68b0*/  LDSM.16.MT88.4 R4, [R192+0x2000] ;  /* 0x00200000c004783b */ /* 0x000ea20000004200 */
[----:B------:R-:W-:-:S02]  /*68c0*/  FADD.FTZ R9, R231, R3 ;  /* 0x00000003e7097221 */ /* 0x000fc40000010000 */
[----:B------:R-:W-:Y:S02]  /*68d0*/  FADD.FTZ R8, R219, R8 ;  /* 0x00000008db087221 */ /* 0x000fe40000010000 */
[----:B------:R-:W-:Y:S02]  /*68e0*/  FADD.FTZ R3, R225, R2 ;  /* 0x00000002e1037221 */ /* 0x000fe40000010000 */
[----:B------:R-:W-:Y:S01]  /*68f0*/  @P5 IMAD.HI.U32 R2, R240, c[0x0][0x2c8], RZ ;  /* 0x0000b200f0025a27 */ /* 0x000fe200078e00ff */
[C---:B------:R-:W-:Y:S03]  /*6900*/  HMMA.16816.F32.BF16 R116, R152.reuse, R114, R80 ;  /* 0x000000729874723c */ /* 0x040fe60000041850 */
[----:B------:R-:W-:Y:S02]  /*6910*/  FADD.FTZ R10, R220, R8 ;  /* 0x00000008dc0a7221 */ /* 0x000fe40000010000 */
[----:B------:R-:W-:Y:S01]  /*6920*/  FADD.FTZ R8, R222, R0 ;  /* 0x00000000de087221 */ /* 0x000fe20000010000 */
[----:B------:R-:W-:Y:S01]  /*6930*/  MOV R0, R240 ;  /* 0x000000f000007202 */ /* 0x000fe20000000f00 */
[----:B------:R-:W-:Y:S01]  /*6940*/  FADD.FTZ R3, R234, R3 ;  /* 0x00000003ea037221 */ /* 0x000fe20000010000 */
[----:B------:R-:W-:Y:S01]  /*6950*/  @P5 SHF.R.U32.HI R0, RZ, c[0x0][0x2cc], R2 ;  /* 0x0000b300ff005a19 */ /* 0x000fe20000011602 */
[----:B-1----:R-:W-:Y:S02]  /*6960*/  HMMA.16816.F32.BF16 R120, R152, R128, R56 ;  /* 0x000000809878723c */ /* 0x002fe40000041838 */
[----:B------:R-:W-:Y:S01]  /*6970*/  FADD.FTZ R3, R235, R3 ;  /* 0x00000003eb037221 */ /* 0x000fe20000010000 */
[----:B---3--:R-:W-:-:S03]  /*6980*/  IADD3 R0, R0, R238, -R239 ;  /* 0x000000ee00007210 */ /* 0x008fc60007ffe8ef */
[----:B------:R-:W-:Y:S02]  /*6990*/  FADD.FTZ R3, R179, R3 ;  /* 0x00000003b3037221 */ /* 0x000fe40000010000 */
[----:B------:R-:W-:Y:S01]  /*69a0*/  IMAD.HI R0, R0, 0x66666667, RZ ;  /* 0x6666666700007827 */ /* 0x000fe200078e02ff */
[----:B------:R-:W-:Y:S03]  /*69b0*/  HMMA.16816.F32.BF16 R132, R152, R130, R48 ;  /* 0x000000829884723c */ /* 0x000fe60000041830 */
[----:B------:R-:W-:Y:S01]  /*69c0*/  FADD.FTZ R3, R180, R3 ;  /* 0x00000003b4037221 */ /* 0x000fe20000010000 */
[----:B------:R-:W-:-:S03]  /*69d0*/  SHF.R.U32.HI R2, RZ, 0x1f, R0 ;  /* 0x0000001fff027819 */ /* 0x000fc60000011600 */
[----:B------:R-:W-:Y:S01]  /*69e0*/  FADD.FTZ R3, R181, R3 ;  /* 0x00000003b5037221 */ /* 0x000fe20000010000 */
[----:B------:R-:W-:Y:S01]  /*69f0*/  LEA.HI.SX32 R11, R0, R2, 0x1b ;  /* 0x00000002000b7211 */ /* 0x000fe200078fdaff */
[----:B------:R-:W-:Y:S02]  /*6a00*/  FADD.FTZ R0, R226, R10 ;  /* 0x0000000ae2007221 */ /* 0x000fe40000010000 */
[----:B------:R-:W-:Y:S01]  /*6a10*/  FADD.FTZ R2, R236, R9 ;  /* 0x00000009ec027221 */ /* 0x000fe20000010000 */
[----:B------:R-:W-:Y:S01]  /*6a20*/  IMNMX R250, R249, R11, !PT ;  /* 0x0000000bf9fa7217 */ /* 0x000fe20007800200 */
[----:B------:R-:W-:Y:S01]  /*6a30*/  FADD.FTZ R3, R182, R3 ;  /* 0x00000003b6037221 */ /* 0x000fe20000010000 */
[----:B--2---:R-:W-:Y:S02]  /*6a40*/  HMMA.16816.F32.BF16 R84, R152, R4, R64 ;  /* 0x000000049854723c */ /* 0x004fe40000041840 */
[----:B------:R-:W-:Y:S01]  /*6a50*/  ISETP.GE.AND P0, PT, R205, R250, PT ;  /* 0x000000facd00720c */ /* 0x000fe20003f06270 */
[----:B------:R-:W-:-:S04]  /*6a60*/  FADD.FTZ R3, R97, R3 ;  /* 0x0000000361037221 */ /* 0x000fc80000010000 */
[----:B------:R-:W-:Y:S01]  /*6a70*/  FADD.FTZ R3, R101, R3 ;  /* 0x0000000365037221 */ /* 0x000fe20000010000 */
[----:B------:R-:W-:Y:S07]  /*6a80*/  HMMA.16816.F32.BF16 R152, R152, R6, R92 ;  /* 0x000000069898723c */ /* 0x000fee000004185c */
[----:B------:R-:W-:Y:S02]  /*6a90*/  F2FP.BF16.PACK_AB R92, R32, R31 ;  /* 0x0000001f205c723e */ /* 0x000fe400000010ff */
[----:B------:R-:W-:-:S02]  /*6aa0*/  F2FP.BF16.PACK_AB R94, R34, R33 ;  /* 0x00000021225e723e */ /* 0x000fc400000010ff */
[----:B------:R-:W-:Y:S02]  /*6ab0*/  F2FP.BF16.PACK_AB R93, R40, R35 ;  /* 0x00000023285d723e */ /* 0x000fe400000010ff */
[----:B------:R-:W-:-:S07]  /*6ac0*/  F2FP.BF16.PACK_AB R95, R42, R41 ;  /* 0x000000292a5f723e */ /* 0x000fce00000010ff */
[C---:B------:R-:W-:Y:S08]  /*6ad0*/  HMMA.16816.F32.BF16 R124, R92.reuse, R128, R124 ;  /* 0x000000805c7c723c */ /* 0x040ff0000004187c */
[C---:B------:R-:W-:Y:S08]  /*6ae0*/  HMMA.16816.F32.BF16 R128, R92.reuse, R130, R88 ;  /* 0x000000825c80723c */ /* 0x040ff00000041858 */
[C---:B------:R-:W-:Y:S07]  /*6af0*/  HMMA.16816.F32.BF16 R88, R92.reuse, R4, R60 ;  /* 0x000000045c58723c */ /* 0x040fee000004183c */
        /* <DEDUP_REMOVED lines=53> */
[----:B------:R-:W-:Y:S05]  /*6e50*/  @!P0 BRA `(.L_x_3369) ;  /* 0x00003f0000008947 */ /* 0x000fea0003800000 */
[----:B------:R-:W-:Y:S01]  /*6e60*/  MOV R101, R99 ;  /* 0x0000006300657202 */ /* 0x000fe20000000f00 */
[----:B------:R-:W-:Y:S01]  /*6e70*/  IMAD.MOV.U32 R103, RZ, RZ, R68 ;  /* 0x000000ffff677224 */ /* 0x000fe200078e0044 */
[----:B------:R-:W-:Y:S01]  /*6e80*/  MOV R97, R100 ;  /* 0x0000006400617202 */ /* 0x000fe20000000f00 */
[----:B------:R-:W-:Y:S01]  /*6e90*/  IMAD.MOV.U32 R212, RZ, RZ, R205 ;  /* 0x000000ffffd47224 */ /* 0x000fe200078e00cd */
[----:B------:R-:W-:-:S02]  /*6ea0*/  MOV R102, R98 ;  /* 0x0000006200667202 */ /* 0x000fc40000000f00 */
.L_x_3380:
        /* <DEDUP_REMOVED lines=39> */
[----:B------:R2:W3:Y:S02]  /*7120*/  SHFL.IDX PT, R7, R4, RZ, 0x181f ;  /* 0x00181fff04077589 */ /* 0x0004e400000e0000 */
.L_x_3479:
[----:B------:R-:W-:-:S05]  /*7130*/  BRA.DIV ~URZ, `(.L_x_3373) ;  /* 0x0000d9727f007947 */ /* 0x000fca000b800000 */
[----:B------:R-:W4:Y:S01]  /*7140*/  SHFL.IDX PT, R2, R0, RZ, 0x181f ;  /* 0x00181fff00027589 */ /* 0x000f2200000e0000 */
[----:B------:R-:W-:Y:S03]  /*7150*/  ISETP.GE.AND P0, PT, R204, c[0x0][0x1d4], PT ;  /* 0x00007500cc007a0c */ /* 0x000fe60003f06270 */
[----:B------:R-:W5:Y:S04]  /*7160*/  SHFL.IDX PT, R3, R0, 0x1, 0x181f ;  /* 0x00381f0000037f89 */ /* 0x000f6800000e0000 */
[----:B------:R-:W2:Y:S04]  /*7170*/  SHFL.IDX PT, R6, R0, 0x2, 0x181f ;  /* 0x00581f0000067f89 */ /* 0x000ea800000e0000 */
[----:B------:R-:W3:Y:S04]  /*7180*/  SHFL.IDX PT, R9, R0, 0x3, 0x181f ;  /* 0x00781f0000097f89 */ /* 0x000ee800000e0000 */
[----:B------:R-:W1:Y:S04]  /*7190*/  SHFL.IDX PT, R14, R4, 0x1, 0x181f ;  /* 0x00381f00040e7f89 */ /* 0x000e6800000e0000 */
[----:B------:R-:W1:Y:S04]  /*71a0*/  SHFL.IDX PT, R13, R4, 0x2, 0x181f ;  /* 0x00581f00040d7f89 */ /* 0x000e6800000e0000 */
[----:B------:R-:W1:Y:S04]  /*71b0*/  SHFL.IDX PT, R12, R4, 0x3, 0x181f ;  /* 0x00781f00040c7f89 */ /* 0x000e6800000e0000 */
[----:B------:R-:W1:Y:S04]  /*71c0*/  SHFL.IDX PT, R0, R0, 0x4, 0x181f ;  /* 0x00981f0000007f89 */ /* 0x000e6800000e0000 */
[----:B--2---:R-:W2:Y:S01]  /*71d0*/  SHFL.IDX PT, R4, R4, 0x4, 0x181f ;  /* 0x00981f0004047f89 */ /* 0x004ea200000e0000 */
[-C--:B----4-:R-:W-:Y:S02]  /*71e0*/  IADD3 R10, P1, R2, R15.reuse, RZ ;  /* 0x0000000f020a7210 */ /* 0x090fe40007f3e0ff */
[-C--:B-----5:R-:W-:Y:S02]  /*71f0*/  IADD3 R8, P6, R3, R15.reuse, RZ ;  /* 0x0000000f03087210 */ /* 0x0a0fe40007fde0ff */
[-C--:B------:R-:W-:Y:S01]  /*7200*/  IADD3 R6, P2, R6, R15.reuse, RZ ;  /* 0x0000000f06067210 */ /* 0x080fe20007f5e0ff */
[--C-:B---3--:R-:W-:Y:S01]  /*7210*/  IMAD.X R11, R7, 0x1, R5.reuse, P1 ;  /* 0x00000001070b7824 */ /* 0x108fe200008e0605 */
[----:B------:R-:W-:Y:S01]  /*7220*/  IADD3 R2, P1, R9, R15, RZ ;  /* 0x0000000f09027210 */ /* 0x000fe20007f3e0ff */
[--C-:B-1----:R-:W-:Y:S03]  /*7230*/  IMAD.X R9, R14, 0x1, R5.reuse, P6 ;  /* 0x000000010e097824 */ /* 0x102fe600030e0605 */
[----:B------:R1:W-:Y:S01]  /*7240*/  LDGSTS.E.BYPASS.LTC128B.128 [R209+0x100], [R10.64], !P0 ;  /* 0x001000000ad17fae */ /* 0x0003e2000c101d46 */
[--C-:B------:R-:W-:Y:S03]  /*7250*/  IMAD.X R7, R13, 0x1, R5.reuse, P2 ;  /* 0x000000010d077824 */ /* 0x100fe600010e0605 */
[----:B------:R1:W-:Y:S01]  /*7260*/  LDGSTS.E.BYPASS.LTC128B.128 [R209+0x900], [R8.64], !P0 ;  /* 0x0090000008d17fae */ /* 0x0003e2000c101d46 */
[----:B------:R-:W-:Y:S03]  /*7270*/  IMAD.X R3, R12, 0x1, R5, P1 ;  /* 0x000000010c037824 */ /* 0x000fe600008e0605 */
[----:B------:R3:W-:Y:S04]  /*7280*/  LDGSTS.E.BYPASS.LTC128B.128 [R209+0x1100], [R6.64], !P0 ;  /* 0x0110000006d17fae */ /* 0x0007e8000c101d46 */
[----:B------:R1:W-:Y:S01]  /*7290*/  LDGSTS.E.BYPASS.LTC128B.128 [R209+0x1900], [R2.64], !P0 ;  /* 0x0190000002d17fae */ /* 0x0003e2000c101d46 */
[----:B---3--:R-:W-:Y:S04]  /*72a0*/  SEL R6, RZ, 0x10, P0 ;  /* 0x00000010ff067807 */ /* 0x008fe80000000000 */
.L_x_3480:
        /* <DEDUP_REMOVED lines=9> */
.L_x_3371:
[----:B--234-:R-:W-:Y:S05]  /*7340*/  BSYNC B0 ;  /* 0x0000000000007941 */ /* 0x01cfea0003800000 */
.L_x_3370:
        /* <DEDUP_REMOVED lines=102> */
[----:B------:R-:W-:Y:S01]  /*79b0*/  IMAD R2, R212, 0x50, R251 ;  /* 0x00000050d4027824 */ /* 0x000fe200078e02fb */
[----:B------:R-:W2:Y:S01]  /*79c0*/  LDL.64 R98, [R1+0x8] ;  /* 0x0000080001627983 */ /* 0x000ea20000100a00 */
[----:B------:R-:W-:Y:S01]  /*79d0*/  IMAD.MOV.U32 R210, RZ, RZ, RZ ;  /* 0x000000ffffd27224 */ /* 0x000fe200078e00ff */
[----:B------:R-:W-:Y:S01]  /*79e0*/  SHF.R.S32.HI R100, RZ, 0x1f, R204 ;  /* 0x0000001fff647819 */ /* 0x000fe200000114cc */
[----:B------:R-:W-:Y:S01]  /*79f0*/  IMAD.SHL.U32 R164, R204, 0x2, RZ ;  /* 0x00000002cca47824 */ /* 0x000fe200078e00ff */
[----:B------:R-:W-:Y:S02]  /*7a00*/  IADD3 R2, R2, -0x50, R248 ;  /* 0xffffffb002027810 */ /* 0x000fe40007ffe0f8 */
[----:B------:R-:W3:Y:S03]  /*7a10*/  LDL R96, [R1+0x18] ;  /* 0x0000180001607983 */ /* 0x000ee60000100800 */
[----:B------:R-:W-:Y:S01]  /*7a20*/  @P4 IMAD.HI.U32 R3, R2, c[0x0][0x2bc], RZ ;  /* 0x0000af0002034a27 */ /* 0x000fe200078e00ff */
[----:B------:R-:W4:Y:S03]  /*7a30*/  LDL.64 R206, [R1] ;  /* 0x0000000001ce7983 */ /* 0x000f260000100a00 */
[----:B------:R-:W-:Y:S01]  /*7a40*/  IMAD.MOV.U32 R0, RZ, RZ, R2 ;  /* 0x000000ffff007224 */ /* 0x000fe200078e0002 */
[----:B------:R-:W-:Y:S04]  /*7a50*/  @P4 SHF.R.U32.HI R0, RZ, c[0x0][0x2c0], R3 ;  /* 0x0000b000ff004a19 */ /* 0x000fe80000011603 */
[C---:B--2---:R-:W-:Y:S04]  /*7a60*/  @!P3 IADD3 R3, P0, R0.reuse, R98, RZ ;  /* 0x000000620003b210 */ /* 0x044fe80007f1e0ff */
[----:B---3--:R-:W-:Y:S01]  /*7a70*/  @!P3 LEA.HI.X.SX32 R96, R0, R96, 0x1, P0 ;  /* 0x000000600060b211 */ /* 0x008fe200000f0eff */
[----:B------:R-:W-:Y:S01]  /*7a80*/  IMAD.MOV R0, RZ, RZ, -R0 ;  /* 0x000000ffff007224 */ /* 0x000fe200078e0a00 */
[C---:B------:R-:W-:Y:S03]  /*7a90*/  @!P3 LEA R98, P0, R3.reuse, c[0x0][0x2a0], 0x2 ;  /* 0x0000a8000362ba11 */ /* 0x040fe600078010ff */
        /* <DEDUP_REMOVED lines=12> */
[----:B----4-:R-:W-:Y:S03]  /*7b60*/  IADD3 R2, P1, R206, R2, RZ ;  /* 0x00000002ce027210 */ /* 0x010fe60007f3e0ff */
[----:B------:R-:W-:Y:S01]  /*7b70*/  IMAD R96, R210, c[0x0][0x1f4], R0 ;  /* 0x00007d00d2607a24 */ /* 0x000fe200078e0200 */
[----:B------:R-:W-:Y:S04]  /*7b80*/  LEA R0, P0, R2, c[0x0][0x1c8], 0x1 ;  /* 0x0000720002007a11 */ /* 0x000fe800078008ff */
[----:B------:R-:W-:Y:S04]  /*7b90*/  IADD3.X R3, R252, R3, R96, P1, !PT ;  /* 0x00000003fc037210 */ /* 0x000fe80000ffe460 */
[----:B------:R-:W-:Y:S01]  /*7ba0*/  LEA.HI.X R96, R2, c[0x0][0x1cc], R3, 0x1, P0 ;  /* 0x0000730002607a11 */ /* 0x000fe200000f0c03 */
[----:B------:R-:W-:-:S05]  /*7bb0*/  BRA.DIV ~URZ, `(.L_x_3376) ;  /* 0x0000d4527f007947 */ /* 0x000fca000b800000 */
[----:B------:R1:W2:Y:S02]  /*7bc0*/  SHFL.IDX PT, R100, R96, RZ, 0x181f ;  /* 0x00181fff60647589 */ /* 0x0002a400000e0000 */
.L_x_3481:
        /* <DEDUP_REMOVED lines=15> */
[----:B------:R-:W-:Y:S01]  /*7cc0*/  SEL R99, RZ, 0x10, P0 ;  /* 0x00000010ff637807 */ /* 0x000fe20000000000 */
        /* <DEDUP_REMOVED lines=8> */
.L_x_3482:
[C---:B--2---:R-:W-:Y:S02]  /*7d50*/  IADD3 R2, -R99.reuse, 0x10, RZ ;  /* 0x0000001063027810 */ /* 0x044fe40007ffe1ff */
[----:B------:R-:W-:Y:S02]  /*7d60*/  ISETP.NE.U32.AND P2, PT, R99, RZ, PT ;  /* 0x000000ff6300720c */ /* 0x000fe40003f45070 */
[----:B------:R-:W-:Y:S04]  /*7d70*/  LOP3.LUT R2, R2, 0xf, RZ, 0xc0, !PT ;  /* 0x0000000f02027812 */ /* 0x000fe800078ec0ff */
[----:B------:R-:W-:Y:S04]  /*7d80*/  IADD3 R2, P1, P0, R2, R0, R164 ;  /* 0x0000000002027210 */ /* 0x000fe8000783e0a4 */
[----:B-1----:R-:W-:Y:S05]  /*7d90*/  IADD3.X R3, RZ, R96, R98, P1, P0 ;  /* 0x00000060ff037210 */ /* 0x002fea0000fe0462 */
[----:B------:R-:W-:Y:S01]  /*7da0*/  @!PT LDS RZ, [RZ] ;  /* 0x00000000fffff984 */ /* 0x000fe20000000800 */
[----:B------:R-:W-:Y:S01]  /*7db0*/  @!PT LDS RZ, [RZ] ;  /* 0x00000000fffff984 */ /* 0x000fe20000000800 */
[----:B------:R-:W-:Y:S01]  /*7dc0*/  @!PT LDS RZ, [RZ] ;  /* 0x00000000fffff984 */ /* 0x000fe20000000800 */
[----:B------:R1:W-:Y:S04]  /*7dd0*/  LDGSTS.E.BYPASS.LTC128B.128.ZFILL [R209+0x4900], [R2.64], P2 ;  /* 0x0490000002d17fae */ /* 0x0003e80009141d46 */
.L_x_3375:
[----:B------:R-:W-:Y:S05]  /*7de0*/  BSYNC B0 ;  /* 0x0000000000007941 */ /* 0x000fea0003800000 */
.L_x_3374:
[----:B-1----:R-:W2:Y:S04]  /*7df0*/  LDL R2, [R1+0x28] ;  /* 0x0000280001027983 */ /* 0x002ea80000100800 */
[----:B------:R-:W2:Y:S04]  /*7e00*/  LDL R0, [R1+0x40] ;  /* 0x0000400001007983 */ /* 0x000ea80000100800 */
[----:B------:R-:W3:Y:S04]  /*7e10*/  LDL R99, [R1+0x2c] ;  /* 0x00002c0001637983 */ /* 0x000ee80000100800 */
[----:B------:R-:W4:Y:S04]  /*7e20*/  LDL R98, [R1+0x24] ;  /* 0x0000240001627983 */ /* 0x000f280000100800 */
[----:B------:R-:W4:Y:S04]  /*7e30*/  LDL R3, [R1+0x20] ;  /* 0x0000200001037983 */ /* 0x000f280000100800 */
[----:B------:R-:W0:Y:S01]  /*7e40*/  LDGDEPBAR ;  /* 0x00000000000079af */ /* 0x000e220000000000 */
[----:B--2---:R-:W-:Y:S01]  /*7e50*/  IADD3 R96, R0, R2, RZ ;  /* 0x0000000200607210 */ /* 0x004fe20007ffe0ff */
[----:B------:R-:W-:Y:S04]  /*7e60*/  IMAD R0, R212, -0x50, RZ ;  /* 0xffffffb0d4007824 */ /* 0x000fe800078e02ff */
[----:B------:R-:W-:Y:S01]  /*7e70*/  @P5 IMAD.HI.U32 R2, R96, c[0x0][0x2c8], RZ ;  /* 0x0000b20060025a27 */ /* 0x000fe200078e00ff */
[----:B---3--:R-:W-:Y:S04]  /*7e80*/  IADD3 R0, -R99, 0x1, R0 ;  /* 0x0000000163007810 */ /* 0x008fe80007ffe100 */
[----:B------:R-:W-:Y:S02]  /*7e90*/  @P5 SHF.R.U32.HI R96, RZ, c[0x0][0x2cc], R2 ;  /* 0x0000b300ff605a19 */ /* 0x000fe40000011602 */
[----:B----4-:R-:W-:Y:S01]  /*7ea0*/  IADD3 R98, -R3, R0, R98 ;  /* 0x0000000003627210 */ /* 0x010fe20007ffe162 */
[----:B------:R-:W-:-:S05]  /*7eb0*/  BRA.DIV ~URZ, `(.L_x_3378) ;  /* 0x0000d7227f007947 */ /* 0x000fca000b800000 */
[----:B------:R1:W2:Y:S02]  /*7ec0*/  SHFL.IDX PT, R0, R96, RZ, 0x1c1f ;  /* 0x001c1fff60007589 */ /* 0x0002a400000e0000 */
.L_x_3483:
        /* <DEDUP_REMOVED lines=43> */
[----:B------:R-:W-:Y:S08]  /*8180*/  SHFL.IDX PT, R2, R96, 0x2, 0x1c1f ;  /* 0x005c1f0060027f89 */ /* 0x000ff000000e0000 */
[----:B------:R-:W-:Y:S08]  /*8190*/  SHFL.IDX PT, R3, R96, 0x1, 0x1c1f ;  /* 0x003c1f0060037f89 */ /* 0x000ff000000e0000 */
[----:B------:R-:W2:Y:S02]  /*81a0*/  SHFL.IDX PT, R0, R96, 0x3, 0x1c1f ;  /* 0x007c1f0060007f89 */ /* 0x000ea400000e0000 */
[C---:B--2---:R-:W-:Y:S02]  /*81b0*/  IMAD.IADD R0, R98.reuse, 0x1, R0 ;  /* 0x0000000162007824 */ /* 0x044fe400078e0200 */
[C---:B------:R-:W-:Y:S02]  /*81c0*/  IMAD.IADD R2, R98.reuse, 0x1, R2 ;  /* 0x0000000162027824 */ /* 0x040fe400078e0202 */
[----:B------:R-:W-:Y:S03]  /*81d0*/  IMAD.IADD R3, R98, 0x1, R3 ;  /* 0x0000000162037824 */ /* 0x000fe600078e0203 */
[C---:B------:R-:W-:Y:S02]  /*81e0*/  ISETP.GT.AND P6, PT, R2.reuse, RZ, PT ;  /* 0x000000ff0200720c */ /* 0x040fe40003fc4270 */
[----:B------:R-:W-:Y:S02]  /*81f0*/  ISETP.GT.AND P2, PT, R2, 0x1, PT ;  /* 0x000000010200780c */ /* 0x000fe40003f44270 */
[----:B------:R-:W-:Y:S02]  /*8200*/  FSEL R21, R8, -INF , P6 ;  /* 0xff80000008157808 */ /* 0x000fe40003000000 */
[----:B------:R-:W-:Y:S02]  /*8210*/  ISETP.GT.AND P6, PT, R3, 0x8, PT ;  /* 0x000000080300780c */ /* 0x000fe40003fc4270 */
[----:B------:R-:W-:Y:S02]  /*8220*/  FSEL R48, R9, -INF , P2 ;  /* 0xff80000009307808 */ /* 0x000fe40001000000 */
[----:B------:R-:W-:Y:S02]  /*8230*/  ISETP.GT.AND P2, PT, R3, 0x9, PT ;  /* 0x000000090300780c */ /* 0x000fe40003f44270 */
[----:B------:R-:W-:Y:S02]  /*8240*/  FSEL R33, R18, -INF , P6 ;  /* 0xff80000012217808 */ /* 0x000fe40003000000 */
[----:B------:R-:W-:Y:S02]  /*8250*/  FSEL R36, R19, -INF , P2 ;  /* 0xff80000013247808 */ /* 0x000fe40001000000 */
[C---:B------:R-:W-:Y:S02]  /*8260*/  ISETP.GT.AND P6, PT, R2.reuse, 0x8, PT ;  /* 0x000000080200780c */ /* 0x040fe40003fc4270 */
        /* <DEDUP_REMOVED lines=12> */
[C---:B------:R-:W-:Y:S02]  /*8330*/  ISETP.GT.AND P2, PT, R3.reuse, 0x19, PT ;  /* 0x000000190300780c */ /* 0x040fe40003f44270 */
[C---:B------:R-:W-:Y:S02]  /*8340*/  ISETP.GT.AND P1, PT, R3.reuse, RZ, PT ;  /* 0x000000ff0300720c */ /* 0x040fe40003f24270 */
[----:B------:R-:W-:Y:S02]  /*8350*/  ISETP.GT.AND P0, PT, R3, 0x1, PT ;  /* 0x000000010300780c */ /* 0x000fe40003f04270 */
[----:B------:R-:W-:Y:S02]  /*8360*/  FSEL R168, R34, -INF , P6 ;  /* 0xff80000022a87808 */ /* 0x000fe40003000000 */
[----:B------:R-:W-:Y:S02]  /*8370*/  FSEL R166, R35, -INF , P2 ;  /* 0xff80000023a67808 */ /* 0x000fe40001000000 */
[C---:B------:R-:W-:Y:S02]  /*8380*/  ISETP.GT.AND P6, PT, R2.reuse, 0x18, PT ;  /* 0x000000180200780c */ /* 0x040fe40003fc4270 */
[----:B------:R-:W-:Y:S02]  /*8390*/  ISETP.GT.AND P2, PT, R2, 0x19, PT ;  /* 0x000000190200780c */ /* 0x000fe40003f44270 */
[----:B------:R-:W-:Y:S02]  /*83a0*/  FSEL R20, R6, -INF , P1 ;  /* 0xff80000006147808 */ /* 0x000fe40000800000 */
[----:B------:R-:W-:Y:S02]  /*83b0*/  FSEL R32, R7, -INF , P0 ;  /* 0xff80000007207808 */ /* 0x000fe40000000000 */
        /* <DEDUP_REMOVED lines=78> */
[----:B------:R-:W-:Y:S02]  /*88a0*/  FMNMX.FTZ R3, R172, R4, !PT ;  /* 0x00000004ac037209 */ /* 0x000fe40007810000 */
[----:B------:R-:W-:Y:S02]  /*88b0*/  FSEL R13, R74, -INF , P6 ;  /* 0xff8000004a0d7808 */ /* 0x000fe40003000000 */
[----:B------:R-:W-:Y:S02]  /*88c0*/  FSEL R12, R75, -INF , P2 ;  /* 0xff8000004b0c7808 */ /* 0x000fe40001000000 */
[C---:B------:R-:W-:Y:S02]  /*88d0*/  ISETP.GT.AND P6, PT, R2.reuse, 0x48, PT ;  /* 0x000000480200780c */ /* 0x040fe40003fc4270 */
[----:B------:R-:W-:Y:S02]  /*88e0*/  ISETP.GT.AND P2, PT, R2, 0x49, PT ;  /* 0x000000490200780c */ /* 0x000fe40003f44270 */
[----:B------:R-:W-:Y:S02]  /*88f0*/  FSEL R23, R82, -INF , P1 ;  /* 0xff80000052177808 */ /* 0x000fe40000800000 */
[----:B------:R-:W-:Y:S02]  /*8900*/  FSEL R22, R83, -INF , P0 ;  /* 0xff80000053167808 */ /* 0x000fe40000000000 */
[----:B------:R-:W-:Y:S02]  /*8910*/  FMNMX.FTZ R3, R175, R3, !PT ;  /* 0x00000003af037209 */ /* 0x000fe40007810000 */
        /* <DEDUP_REMOVED lines=81> */
[----:B------:R-:W-:Y:S02]  /*8e30*/  FSEL R10, R79, -INF , P0 ;  /* 0xff8000004f0a7808 */ /* 0x000fe40000000000 */
[----:B------:R-:W-:Y:S04]  /*8e40*/  FMNMX.FTZ R0, R11, R6, !PT ;  /* 0x000000060b007209 */ /* 0x000fe80007810000 */
[----:B------:R-:W-:Y:S01]  /*8e50*/  FMNMX.FTZ R0, R10, R0, !PT ;  /* 0x000000000a007209 */ /* 0x000fe20007810000 */
[----:B------:R-:W3:Y:S08]  /*8e60*/  SHFL.BFLY PT, R6, R4, 0x2, 0x1f ;  /* 0x0c401f0004067f89 */ /* 0x000ef000000e0000 */
[----:B------:R-:W4:Y:S08]  /*8e70*/  SHFL.BFLY PT, R7, R3, 0x2, 0x1f ;  /* 0x0c401f0003077f89 */ /* 0x000f3000000e0000 */
[----:B------:R-:W5:Y:S01]  /*8e80*/  SHFL.BFLY PT, R9, R0, 0x2, 0x1f ;  /* 0x0c401f0000097f89 */ /* 0x000f6200000e0000 */
[----:B--2---:R-:W-:Y:S02]  /*8e90*/  FMNMX.FTZ R5, R5, R2, !PT ;  /* 0x0000000205057209 */ /* 0x004fe40007810000 */
[----:B---3--:R-:W-:Y:S05]  /*8ea0*/  FMNMX.FTZ R2, R4, R6, !PT ;  /* 0x0000000604027209 */ /* 0x008fea0007810000 */
[----:B------:R-:W2:Y:S01]  /*8eb0*/  SHFL.BFLY PT, R6, R5, 0x1, 0x1f ;  /* 0x0c201f0005067f89 */ /* 0x000ea200000e0000 */
[----:B----4-:R-:W-:Y:S07]  /*8ec0*/  FMNMX.FTZ R3, R3, R7, !PT ;  /* 0x0000000703037209 */ /* 0x010fee0007810000 */
[----:B------:R-:W3:Y:S01]  /*8ed0*/  SHFL.BFLY PT, R7, R2, 0x1, 0x1f ;  /* 0x0c201f0002077f89 */ /* 0x000ee200000e0000 */
[----:B-----5:R-:W-:Y:S07]  /*8ee0*/  FMNMX.FTZ R4, R0, R9, !PT ;  /* 0x0000000900047209 */ /* 0x020fee0007810000 */
[----:B------:R-:W4:Y:S08]  /*8ef0*/  SHFL.BFLY PT, R8, R3, 0x1, 0x1f ;  /* 0x0c201f0003087f89 */ /* 0x000f3000000e0000 */
[----:B------:R1:W1:Y:S01]  /*8f00*/  SHFL.BFLY PT, R0, R4, 0x1, 0x1f ;  /* 0x0c201f0004007f89 */ /* 0x00026200000e0000 */
[----:B--2---:R-:W-:Y:S02]  /*8f10*/  FMNMX.FTZ R100, R5, R6, !PT ;  /* 0x0000000605647209 */ /* 0x004fe40007810000 */
[----:B---3--:R-:W-:Y:S02]  /*8f20*/  FMNMX.FTZ R99, R2, R7, !PT ;  /* 0x0000000702637209 */ /* 0x008fe40007810000 */
[----:B----4-:R-:W-:Y:S03]  /*8f30*/  FMNMX.FTZ R98, R3, R8, !PT ;  /* 0x0000000803627209 */ /* 0x010fe60007810000 */
.L_x_3484:
[C---:B------:R-:W-:Y:S01]  /*8f40*/  FMUL.FTZ R2, R100.reuse, c[0x0][0x2d0] ;  /* 0x0000b40064027a20 */ /* 0x040fe20000410000 */
[----:B------:R-:W-:Y:S01]  /*8f50*/  FSETP.NEU.FTZ.AND P2, PT, R100, -INF , PT ;  /* 0xff8000006400780b */ /* 0x000fe20003f5d000 */
[----:B------:R-:W-:Y:S01]  /*8f60*/  WARPSYNC 0xffffffff ;  /* 0xffffffff00007948 */ /* 0x000fe20003800000 */
[----:B------:R-:W-:Y:S02]  /*8f70*/  FSETP.NEU.FTZ.AND P1, PT, R99, -INF , PT ;  /* 0xff8000006300780b */ /* 0x000fe40003f3d000 */
[----:B------:R-:W-:Y:S02]  /*8f80*/  FSEL R6, R2, RZ, P2 ;  /* 0x000000ff02067208 */ /* 0x000fe40001000000 */
[----:B------:R-:W-:Y:S02]  /*8f90*/  FSETP.NEU.FTZ.AND P0, PT, R98, -INF , PT ;  /* 0xff8000006200780b */ /* 0x000fe40003f1d000 */
[----:B-1----:R-:W-:Y:S01]  /*8fa0*/  FMNMX.FTZ R68, R0, R4, !PT ;  /* 0x0000000400447209 */ /* 0x002fe20007810000 */
[--C-:B------:R-:W-:Y:S01]  /*8fb0*/  FFMA.FTZ R2, R156, c[0x0][0x2d0], -R6.reuse ;  /* 0x0000b4009c027a23 */ /* 0x100fe20000010806 */
[----:B------:R-:W-:Y:S01]  /*8fc0*/  FSEL R5, R98, RZ, P0 ;  /* 0x000000ff62057208 */ /* 0x000fe20000000000 */
[--C-:B------:R-:W-:Y:S02]  /*8fd0*/  FFMA.FTZ R3, R172, c[0x0][0x2d0], -R6.reuse ;  /* 0x0000b400ac037a23 */ /* 0x100fe40000010806 */
[----:B------:R1:W-:Y:S01]  /*8fe0*/  MUFU.EX2 R42, R2 ;  /* 0x00000002002a7308 */ /* 0x0003e20000000800 */
[----:B------:R-:W-:Y:S02]  /*8ff0*/  FMUL.FTZ R4, R68, c[0x0][0x2d0] ;  /* 0x0000b40044047a20 */ /* 0x000fe40000410000 */
        /* <DEDUP_REMOVED lines=13> */
[----:B-1----:R-:W-:Y:S05]  /*90d0*/  FMUL.FTZ R2, R99, c[0x0][0x2d0] ;  /* 0x0000b40063027a20 */ /* 0x002fea0000410000 */
[----:B------:R-:W-:Y:S01]  /*90e0*/  MUFU.EX2 R246, R186 ;  /* 0x000000ba00f67308 */ /* 0x000fe20000000800 */
[----:B------:R-:W-:Y:S01]  /*90f0*/  FSEL R7, R2, RZ, P1 ;  /* 0x000000ff02077208 */ /* 0x000fe20000800000 */
[--C-:B--2---:R-:W-:Y:S04]  /*9100*/  FFMA.FTZ R3, R175, c[0x0][0x2d0], -R6.reuse ;  /* 0x0000b400af037a23 */ /* 0x104fe80000010806 */
        /* <DEDUP_REMOVED lines=22> */
[--C-:B--2---:R-:W-:Y:S07]  /*9270*/  FFMA.FTZ R3, R36, c[0x0][0x2d0], -R7.reuse ;  /* 0x0000b40024037a23 */ /* 0x104fee0000010807 */
[----:B------:R2:W-:Y:S10]  /*9280*/  MUFU.EX2 R237, R3 ;  /* 0x0000000300ed7308 */ /* 0x0005f40000000800 */
[----:B------:R-:W-:Y:S01]  /*9290*/  MUFU.EX2 R245, R184 ;  /* 0x000000b800f57308 */ /* 0x000fe20000000800 */
[--C-:B-1----:R-:W-:Y:S02]  /*92a0*/  FFMA.FTZ R2, R174, c[0x0][0x2d0], -R6.reuse ;  /* 0x0000b400ae027a23 */ /* 0x102fe40000010806 */
[----:B------:R-:W-:Y:S02]  /*92b0*/  FFMA.FTZ R174, R207, c[0x0][0x2d0], -R6 ;  /* 0x0000b400cfae7a23 */ /* 0x000fe40000010806 */
[--C-:B------:R-:W-:Y:S05]  /*92c0*/  FFMA.FTZ R207, R23, c[0x0][0x2d0], -R7.reuse ;  /* 0x0000b40017cf7a23 */ /* 0x100fea0000010807 */
[----:B------:R1:W-:Y:S01]  /*92d0*/  MUFU.EX2 R236, R2 ;  /* 0x0000000200ec7308 */ /* 0x0003e20000000800 */
[----:B--2---:R-:W-:Y:S09]  /*92e0*/  FSEL R3, R99, RZ, P1 ;  /* 0x000000ff63037208 */ /* 0x004ff20000800000 */
[----:B------:R-:W-:Y:S10]  /*92f0*/  MUFU.EX2 R239, R159 ;  /* 0x0000009f00ef7308 */ /* 0x000ff40000000800 */
[----:B------:R-:W-:Y:S01]  /*9300*/  MUFU.EX2 R186, R168 ;  /* 0x000000a800ba7308 */ /* 0x000fe20000000800 */
[----:B-1----:R-:W-:Y:S09]  /*9310*/  FFMA.FTZ R2, R33, c[0x0][0x2d0], -R7 ;  /* 0x0000b40021027a23 */ /* 0x002ff20000010807 */
[----:B------:R1:W-:Y:S10]  /*9320*/  MUFU.EX2 R233, R2 ;  /* 0x0000000200e97308 */ /* 0x0003f40000000800 */
[----:B------:R-:W-:Y:S10]  /*9330*/  MUFU.EX2 R170, R170 ;  /* 0x000000aa00aa7308 */ /* 0x000ff40000000800 */
[----:B------:R-:W-:Y:S01]  /*9340*/  MUFU.EX2 R181, R181 ;  /* 0x000000b500b57308 */ /* 0x000fe20000000800 */
[----:B-1----:R-:W-:Y:S05]  /*9350*/  FMUL.FTZ R2, R98, c[0x0][0x2d0] ;  /* 0x0000b40062027a20 */ /* 0x002fea0000410000 */
[----:B------:R-:W-:Y:S04]  /*9360*/  FSEL R8, R2, RZ, P0 ;  /* 0x000000ff02087208 */ /* 0x000fe80000000000 */
[----:B------:R-:W-:Y:S01]  /*9370*/  MUFU.EX2 R179, R179 ;  /* 0x000000b300b37308 */ /* 0x000fe20000000800 */
[----:B------:R-:W-:Y:S01]  /*9380*/  FSETP.NEU.FTZ.AND P0, PT, R68, -INF , PT ;  /* 0xff8000004400780b */ /* 0x000fe20003f1d000 */
[--C-:B------:R-:W-:Y:S03]  /*9390*/  FFMA.FTZ R2, R48, c[0x0][0x2d0], -R8.reuse ;  /* 0x0000b40030027a23 */ /* 0x100fe60000010808 */
[----:B------:R-:W-:Y:S01]  /*93a0*/  FSEL R4, R4, RZ, P0 ;  /* 0x000000ff04047208 */ /* 0x000fe20000000000 */
[--C-:B------:R-:W-:Y:S02]  /*93b0*/  FFMA.FTZ R9, R21, c[0x0][0x2d0], -R8.reuse ;  /* 0x0000b40015097a23 */ /* 0x100fe40000010808 */
[----:B------:R-:W1:Y:S01]  /*93c0*/  LDSM.16.MT88.4 R20, [R189] ;  /* 0x00000000bd14783b */ /* 0x000e620000004200 */
[----:B------:R-:W-:Y:S01]  /*93d0*/  FFMA.FTZ R165, R38, c[0x0][0x2d0], -R8 ;  /* 0x0000b40026a57a23 */ /* 0x000fe20000010808 */
[----:B------:R2:W-:Y:S01]  /*93e0*/  MUFU.EX2 R225, R2 ;  /* 0x0000000200e17308 */ /* 0x0005e20000000800 */
[----:B------:R-:W-:Y:S02]  /*93f0*/  FFMA.FTZ R66, R81, c[0x0][0x2d0], -R4 ;  /* 0x0000b40051427a23 */ /* 0x000fe40000010804 */
[--C-:B------:R-:W-:Y:S02]  /*9400*/  FFMA.FTZ R59, R173, c[0x0][0x2d0], -R8.reuse ;  /* 0x0000b400ad3b7a23 */ /* 0x100fe40000010808 */
[--C-:B------:R-:W-:Y:S01]  /*9410*/  FFMA.FTZ R58, R171, c[0x0][0x2d0], -R8.reuse ;  /* 0x0000b400ab3a7a23 */ /* 0x100fe20000010808 */
[----:B------:R-:W-:Y:S01]  /*9420*/  LDSM.16.MT88.4 R80, [R192] ;  /* 0x00000000c050783b */ /* 0x000fe20000004200 */
[----:B------:R-:W-:Y:S02]  /*9430*/  FFMA.FTZ R71, R64, c[0x0][0x2d0], -R8 ;  /* 0x0000b40040477a23 */ /* 0x000fe40000010808 */
        /* <DEDUP_REMOVED lines=10> */
[--C-:B--2---:R-:W-:Y:S02]  /*94e0*/  FFMA.FTZ R2, R37, c[0x0][0x2d0], -R8.reuse ;  /* 0x0000b40025027a23 */ /* 0x104fe40000010808 */
[--C-:B------:R-:W-:Y:S02]  /*94f0*/  FFMA.FTZ R57, R164, c[0x0][0x2d0], -R8.reuse ;  /* 0x0000b400a4397a23 */ /* 0x100fe40000010808 */
[----:B------:R-:W-:Y:S01]  /*9500*/  FFMA.FTZ R56, R160, c[0x0][0x2d0], -R8 ;  /* 0x0000b400a0387a23 */ /* 0x000fe20000010808 */
[----:B------:R2:W-:Y:S01]  /*9510*/  MUFU.EX2 R232, R2 ;  /* 0x0000000200e87308 */ /* 0x0005e20000000800 */
[--C-:B------:R-:W-:Y:S02]  /*9520*/  FFMA.FTZ R222, R11, c[0x0][0x2d0], -R4.reuse ;  /* 0x0000b4000bde7a23 */ /* 0x100fe40000010804 */
[----:B------:R-:W-:Y:S02]  /*9530*/  FFMA.FTZ R223, R10, c[0x0][0x2d0], -R4 ;  /* 0x0000b4000adf7a23 */ /* 0x000fe40000010804 */
[--C-:B---3--:R-:W-:Y:S02]  /*9540*/  FFMA.FTZ R9, R49, c[0x0][0x2d0], -R8.reuse ;  /* 0x0000b40031097a23 */ /* 0x108fe40000010808 */
        /* <DEDUP_REMOVED lines=9> */
[----:B--2---:R-:W-:Y:S05]  /*95e0*/  FSEL R2, R100, RZ, P2 ;  /* 0x000000ff64027208 */ /* 0x004fea0001000000 */
[----:B------:R-:W-:Y:S04]  /*95f0*/  FADD.FTZ R0, -R2, R97 ;  /* 0x0000006102007221 */ /* 0x000fe80000010100 */
[----:B------:R-:W-:Y:S01]  /*9600*/  MUFU.EX2 R185, R161 ;  /* 0x000000a100b97308 */ /* 0x000fe20000000800 */
[----:B------:R-:W-:Y:S02]  /*9610*/  FADD.FTZ R2, -R3, R101 ;  /* 0x0000006503027221 */ /* 0x000fe40000010100 */
[----:B------:R-:W-:Y:S02]  /*9620*/  FMUL.FTZ R0, R0, c[0x0][0x2d0] ;  /* 0x0000b40000007a20 */ /* 0x000fe40000410000 */
[----:B------:R-:W-:Y:S02]  /*9630*/  FADD.FTZ R3, -R5, R102 ;  /* 0x0000006605037221 */ /* 0x000fe40000010100 */
[--C-:B------:R-:W-:Y:S02]  /*9640*/  FFMA.FTZ R102, R206, c[0x0][0x2d0], -R6.reuse ;  /* 0x0000b400ce667a23 */ /* 0x100fe40000010806 */
[----:B------:R-:W-:Y:S01]  /*9650*/  FFMA.FTZ R97, R205, c[0x0][0x2d0], -R6 ;  /* 0x0000b400cd617a23 */ /* 0x000fe20000010806 */
[----:B------:R2:W-:Y:S01]  /*9660*/  MUFU.EX2 R65, R0 ;  /* 0x0000000000417308 */ /* 0x0005e20000000800 */
[--C-:B------:R-:W-:Y:S02]  /*9670*/  FFMA.FTZ R205, R15, c[0x0][0x2d0], -R4.reuse ;  /* 0x0000b4000fcd7a23 */ /* 0x100fe40000010804 */
[----:B------:R-:W-:Y:S02]  /*9680*/  FFMA.FTZ R206, R14, c[0x0][0x2d0], -R4 ;  /* 0x0000b4000ece7a23 */ /* 0x000fe40000010804 */
[----:B------:R-:W-:Y:S02]  /*9690*/  FFMA.FTZ R101, R157, c[0x0][0x2d0], -R7 ;  /* 0x0000b4009d657a23 */ /* 0x000fe40000010807 */
[----:B------:R-:W-:Y:S03]  /*96a0*/  FFMA.FTZ R157, R41, c[0x0][0x2d0], -R8 ;  /* 0x0000b400299d7a23 */ /* 0x000fe60000010808 */
[----:B------:R-:W-:Y:S10]  /*96b0*/  MUFU.EX2 R244, R101 ;  /* 0x0000006500f47308 */ /* 0x000ff40000000800 */
[----:B------:R-:W-:Y:S01]  /*96c0*/  MUFU.EX2 R184, R157 ;  /* 0x0000009d00b87308 */ /* 0x000fe20000000800 */
[----:B--2---:R-:W-:Y:S09]  /*96d0*/  FMUL.FTZ R0, R2, c[0x0][0x2d0] ;  /* 0x0000b40002007a20 */ /* 0x004ff20000410000 */
[----:B------:R2:W-:Y:S10]  /*96e0*/  MUFU.EX2 R67, R0 ;  /* 0x0000000000437308 */ /* 0x0005f40000000800 */
[----:B------:R-:W-:Y:S10]  /*96f0*/  MUFU.EX2 R159, R173 ;  /* 0x000000ad009f7308 */ /* 0x000ff40000000800 */
[----:B------:R-:W-:Y:S01]  /*9700*/  MUFU.EX2 R158, R187 ;  /* 0x000000bb009e7308 */ /* 0x000fe20000000800 */
[----:B--2---:R-:W-:Y:S02]  /*9710*/  FMUL.FTZ R0, R3, c[0x0][0x2d0] ;  /* 0x0000b40003007a20 */ /* 0x004fe40000410000 */
[--C-:B------:R-:W-:Y:S02]  /*9720*/  FFMA.FTZ R3, R167, c[0x0][0x2d0], -R4.reuse ;  /* 0x0000b400a7037a23 */ /* 0x100fe40000010804 */
[--C-:B------:R-:W-:Y:S05]  /*9730*/  FFMA.FTZ R167, R26, c[0x0][0x2d0], -R4.reuse ;  /* 0x0000b4001aa77a23 */ /* 0x100fea0000010804 */
[----:B------:R2:W-:Y:S10]  /*9740*/  MUFU.EX2 R2, R0 ;  /* 0x0000000000027308 */ /* 0x0005f40000000800 */
[----:B------:R3:W-:Y:S10]  /*9750*/  MUFU.EX2 R238, R3 ;  /* 0x0000000300ee7308 */ /* 0x0007f40000000800 */
[----:B------:R-:W-:Y:S01]  /*9760*/  MUFU.EX2 R167, R167 ;  /* 0x000000a700a77308 */ /* 0x000fe20000000800 */
[--C-:B--2---:R-:W-:Y:S02]  /*9770*/  FFMA.FTZ R0, R53, c[0x0][0x2d0], -R4.reuse ;  /* 0x0000b40035007a23 */ /* 0x104fe40000010804 */
[----:B------:R-:W-:Y:S07]  /*9780*/  LDSM.16.MT88.4 R52, [R190] ;  /* 0x00000000be34783b */ /* 0x000fee0000004200 */
[----:B------:R2:W-:Y:S01]  /*9790*/  MUFU.EX2 R216, R0 ;  /* 0x0000000000d87308 */ /* 0x0005e20000000800 */
[--C-:B---3--:R-:W-:Y:S09]  /*97a0*/  FFMA.FTZ R3, R31, c[0x0][0x2d0], -R4.reuse ;  /* 0x0000b4001f037a23 */ /* 0x108ff20000010804 */
[----:B------:R-:W-:Y:S10]  /*97b0*/  MUFU.EX2 R178, R178 ;  /* 0x000000b200b27308 */ /* 0x000ff40000000800 */
[----:B------:R-:W-:Y:S01]  /*97c0*/  MUFU.EX2 R161, R213 ;  /* 0x000000d500a17308 */ /* 0x000fe20000000800 */
[----:B--2---:R-:W-:Y:S02]  /*97d0*/  FFMA.FTZ R0, R163, c[0x0][0x2d0], -R4 ;  /* 0x0000b400a3007a23 */ /* 0x004fe40000010804 */
[----:B------:R-:W-:Y:S02]  /*97e0*/  FFMA.FTZ R163, R39, c[0x0][0x2d0], -R8 ;  /* 0x0000b40027a37a23 */ /* 0x000fe40000010808 */
[----:B------:R-:W2:Y:S05]  /*97f0*/  LDSM.16.MT88.4 R36, [R193] ;  /* 0x00000000c124783b */ /* 0x000eaa0000004200 */
[----:B------:R3:W-:Y:S10]  /*9800*/  MUFU.EX2 R230, R0 ;  /* 0x0000000000e67308 */ /* 0x0007f40000000800 */
[----:B------:R-:W-:Y:S10]  /*9810*/  MUFU.EX2 R172, R163 ;  /* 0x000000a300ac7308 */ /* 0x000ff40000000800 */
[----:B------:R-:W-:Y:S01]  /*9820*/  MUFU.EX2 R163, R208 ;  /* 0x000000d000a37308 */ /* 0x000fe20000000800 */
[----:B---3--:R-:W-:Y:S02]  /*9830*/  FFMA.FTZ R0, R162, c[0x0][0x2d0], -R4 ;  /* 0x0000b400a2007a23 */ /* 0x008fe40000010804 */
[----:B------:R-:W-:Y:S07]  /*9840*/  FFMA.FTZ R162, R34, c[0x0][0x2d0], -R8 ;  /* 0x0000b40022a27a23 */ /* 0x000fee0000010808 */
[----:B------:R3:W-:Y:S10]  /*9850*/  MUFU.EX2 R229, R0 ;  /* 0x0000000000e57308 */ /* 0x0007f40000000800 */
[----:B------:R-:W-:Y:S10]  /*9860*/  MUFU.EX2 R157, R215 ;  /* 0x000000d7009d7308 */ /* 0x000ff40000000800 */
[----:B------:R-:W-:Y:S01]  /*9870*/  MUFU.EX2 R101, R217 ;  /* 0x000000d900657308 */ /* 0x000fe20000000800 */
[----:B---3--:R-:W-:Y:S02]  /*9880*/  FSEL R0, R68, RZ, P0 ;  /* 0x000000ff44007208 */ /* 0x008fe40000000000 */
[----:B------:R-:W-:Y:S03]  /*9890*/  ISETP.GT.AND P0, PT, R212, R250, PT ;  /* 0x000000fad400720c */ /* 0x000fe60003f04270 */
[----:B------:R-:W-:Y:S02]  /*98a0*/  FADD.FTZ R0, -R0, R103 ;  /* 0x0000006700007221 */ /* 0x000fe40000010100 */
[----:B------:R-:W-:Y:S02]  /*98b0*/  FFMA.FTZ R103, R30, c[0x0][0x2d0], -R4 ;  /* 0x0000b4001e677a23 */ /* 0x000fe40000010804 */
[----:B------:R-:W-:Y:S06]  /*98c0*/  FMUL.FTZ R0, R0, c[0x0][0x2d0] ;  /* 0x0000b40000007a20 */ /* 0x000fec0000410000 */
[----:B------:R-:W3:Y:S02]  /*98d0*/  MUFU.EX2 R0, R0 ;  /* 0x0000000000007308 */ /* 0x000ee40000000800 */
[----:B---3--:R-:W-:Y:S01]  /*98e0*/  FMUL.FTZ R10, R0, R110 ;  /* 0x0000006e000a7220 */ /* 0x008fe20000410000 */
[----:B------:R-:W-:Y:S01]  /*98f0*/  F2FP.BF16.PACK_AB R72, R228, R42 ;  /* 0x0000002ae448723e */ /* 0x000fe200000010ff */
[----:B------:R-:W-:Y:S01]  /*9900*/  FMUL.FTZ R4, R65, R104 ;  /* 0x0000006841047220 */ /* 0x000fe20000410000 */
[----:B------:R-:W-:Y:S01]  /*9910*/  F2FP.BF16.PACK_AB R73, R227, R226 ;  /* 0x000000e2e349723e */ /* 0x000fe200000010ff */
[----:B------:R-:W-:Y:S01]  /*9920*/  FMUL.FTZ R5, R65, R105 ;  /* 0x0000006941057220 */ /* 0x000fe20000410000 */
[----:B------:R-:W-:Y:S01]  /*9930*/  F2FP.BF16.PACK_AB R74, R236, R235 ;  /* 0x000000ebec4a723e */ /* 0x000fe200000010ff */
        /* <DEDUP_REMOVED lines=8> */
[C---:B------:R-:W-:Y:S01]  /*99c0*/  FMUL.FTZ R18, R67.reuse, R118 ;  /* 0x0000007643127220 */ /* 0x040fe20000410000 */
[-C--:B-1----:R-:W-:Y:S01]  /*99d0*/  HMMA.16816.F32.BF16 R4, R72, R20.reuse, R4 ;  /* 0x000000144804723c */ /* 0x082fe20000041804 */
[----:B------:R-:W-:Y:S04]  /*99e0*/  MUFU.EX2 R110, R57 ;  /* 0x00000039006e7308 */ /* 0x000fe80000000800 */
[----:B------:R-:W-:Y:S01]  /*99f0*/  F2FP.BF16.PACK_AB R79, R238, R229 ;  /* 0x000000e5ee4f723e */ /* 0x000fe200000010ff */
[C---:B------:R-:W-:Y:S02]  /*9a00*/  FMUL.FTZ R8, R2.reuse, R108 ;  /* 0x0000006c02087220 */ /* 0x040fe40000410000 */
[----:B------:R-:W-:Y:S03]  /*9a10*/  FMUL.FTZ R9, R2, R109 ;  /* 0x0000006d02097220 */ /* 0x000fe60000410000 */
[----:B------:R-:W-:Y:S01]  /*9a20*/  MUFU.EX2 R104, R63 ;  /* 0x0000003f00687308 */ /* 0x000fe20000000800 */
[----:B------:R-:W-:Y:S02]  /*9a30*/  FMUL.FTZ R11, R0, R111 ;  /* 0x0000006f000b7220 */ /* 0x000fe40000410000 */
[----:B------:R-:W-:Y:S02]  /*9a40*/  FMUL.FTZ R19, R67, R119 ;  /* 0x0000007743137220 */ /* 0x000fe40000410000 */
[----:B------:R-:W-:Y:S01]  /*9a50*/  LDSM.16.MT88.4 R116, [R189+0x2000] ;  /* 0x00200000bd74783b */ /* 0x000fe20000004200 */
[C---:B------:R-:W-:Y:S02]  /*9a60*/  FMUL.FTZ R32, R65.reuse, R132 ;  /* 0x0000008441207220 */ /* 0x040fe40000410000 */
[C---:B------:R-:W-:Y:S02]  /*9a70*/  HMMA.16816.F32.BF16 R8, R76.reuse, R20, R8 ;  /* 0x000000144c08723c */ /* 0x040fe40000041808 */
[----:B------:R-:W-:Y:S02]  /*9a80*/  MUFU.EX2 R107, R62 ;  /* 0x0000003e006b7308 */ /* 0x000fe40000000800 */
[C---:B------:R-:W-:Y:S02]  /*9a90*/  FMUL.FTZ R12, R2.reuse, R112 ;  /* 0x00000070020c7220 */ /* 0x040fe40000410000 */
[----:B------:R-:W-:Y:S02]  /*9aa0*/  FMUL.FTZ R13, R2, R113 ;  /* 0x00000071020d7220 */ /* 0x000fe40000410000 */
[C---:B------:R-:W-:Y:S04]  /*9ab0*/  FMUL.FTZ R14, R0.reuse, R114 ;  /* 0x00000072000e7220 */ /* 0x040fe80000410000 */
[----:B------:R-:W-:Y:S01]  /*9ac0*/  FMUL.FTZ R15, R0, R115 ;  /* 0x00000073000f7220 */ /* 0x000fe20000410000 */
[----:B------:R1:W-:Y:S01]  /*9ad0*/  MUFU.EX2 R114, R56 ;  /* 0x0000003800727308 */ /* 0x0003e20000000800 */
[----:B------:R-:W-:Y:S02]  /*9ae0*/  FMUL.FTZ R33, R65, R133 ;  /* 0x0000008541217220 */ /* 0x000fe40000410000 */
[C---:B------:R-:W-:Y:S02]  /*9af0*/  FMUL.FTZ R34, R67.reuse, R134 ;  /* 0x0000008643227220 */ /* 0x040fe40000410000 */
[----:B------:R-:W-:Y:S01]  /*9b00*/  FMUL.FTZ R35, R67, R135 ;  /* 0x0000008743237220 */ /* 0x000fe20000410000 */
[-C--:B------:R-:W-:Y:S01]  /*9b10*/  HMMA.16816.F32.BF16 R12, R76, R22.reuse, R12 ;  /* 0x000000164c0c723c */ /* 0x080fe2000004180c */
[----:B------:R-:W-:Y:S02]  /*9b20*/  LDSM.16.MT88.4 R132, [R193+0x2000] ;  /* 0x00200000c184783b */ /* 0x000fe40000004200 */
[C---:B------:R-:W-:Y:S01]  /*9b30*/  FMUL.FTZ R48, R65.reuse, R148 ;  /* 0x0000009441307220 */ /* 0x040fe20000410000 */
[----:B------:R3:W-:Y:S01]  /*9b40*/  MUFU.EX2 R111, R61 ;  /* 0x0000003d006f7308 */ /* 0x0007e20000000800 */
[----:B------:R-:W-:Y:S02]  /*9b50*/  FMUL.FTZ R49, R65, R149 ;  /* 0x0000009541317220 */ /* 0x000fe40000410000 */
[----:B------:R-:W-:Y:S01]  /*9b60*/  FMUL.FTZ R50, R67, R150 ;  /* 0x0000009643327220 */ /* 0x000fe20000410000 */
[C---:B------:R-:W-:Y:S04]  /*9b70*/  HMMA.16816.F32.BF16 R16, R72.reuse, R22, R16 ;  /* 0x000000164810723c */ /* 0x040fe80000041810 */
[C---:B------:R-:W-:Y:S02]  /*9b80*/  FMUL.FTZ R20, R65.reuse, R120 ;  /* 0x0000007841147220 */ /* 0x040fe40000410000 */
[----:B------:R-:W-:Y:S01]  /*9b90*/  FMUL.FTZ R21, R65, R121 ;  /* 0x0000007941157220 */ /* 0x000fe20000410000 */
[----:B------:R-:W-:Y:S01]  /*9ba0*/  MUFU.EX2 R112, R102 ;  /* 0x0000006600707308 */ /* 0x000fe20000000800 */
[C---:B------:R-:W-:Y:S04]  /*9bb0*/  FMUL.FTZ R22, R67.reuse, R122 ;  /* 0x0000007a43167220 */ /* 0x040fe80000410000 */
[C---:B------:R-:W-:Y:S02]  /*9bc0*/  FMUL.FTZ R23, R67.reuse, R123 ;  /* 0x0000007b43177220 */ /* 0x040fe40000410000 */
[----:B------:R-:W-:Y:S02]  /*9bd0*/  FMUL.FTZ R51, R67, R151 ;  /* 0x0000009743337220 */ /* 0x000fe40000410000 */
[----:B------:R-:W-:Y:S01]  /*9be0*/  LDSM.16.MT88.4 R148, [R190+0x2000] ;  /* 0x00200000be94783b */ /* 0x000fe20000004200 */
[C---:B-1----:R-:W-:Y:S01]  /*9bf0*/  FMUL.FTZ R56, R2.reuse, R88 ;  /* 0x0000005802387220 */ /* 0x042fe20000410000 */
[----:B------:R1:W-:Y:S01]  /*9c00*/  MUFU.EX2 R102, R58 ;  /* 0x0000003a00667308 */ /* 0x0003e20000000800 */
[-C--:B--2---:R-:W-:Y:S03]  /*9c10*/  HMMA.16816.F32.BF16 R20, R72, R36.reuse, R20 ;  /* 0x000000244814723c */ /* 0x084fe60000041814 */
[C---:B------:R-:W-:Y:S02]  /*9c20*/  FMUL.FTZ R24, R2.reuse, R124 ;  /* 0x0000007c02187220 */ /* 0x040fe40000410000 */
[----:B------:R-:W-:Y:S02]  /*9c30*/  FMUL.FTZ R25, R2, R125 ;  /* 0x0000007d02197220 */ /* 0x000fe40000410000 */
[C---:B------:R-:W-:Y:S02]  /*9c40*/  FMUL.FTZ R26, R0.reuse, R126 ;  /* 0x0000007e001a7220 */ /* 0x040fe40000410000 */
[----:B------:R-:W-:Y:S01]  /*9c50*/  FMUL.FTZ R27, R0, R127 ;  /* 0x0000007f001b7220 */ /* 0x000fe20000410000 */
[----:B------:R2:W-:Y:S02]  /*9c60*/  MUFU.EX2 R115, R60 ;  /* 0x0000003c00737308 */ /* 0x0005e40000000800 */
[C---:B------:R-:W-:Y:S02]  /*9c70*/  FMUL.FTZ R57, R2.reuse, R89 ;  /* 0x0000005902397220 */ /* 0x040fe40000410000 */
[C---:B---3--:R-:W-:Y:S02]  /*9c80*/  FMUL.FTZ R61, R2.reuse, R93 ;  /* 0x0000005d023d7220 */ /* 0x048fe40000410000 */
[C---:B------:R-:W-:Y:S04]  /*9c90*/  HMMA.16816.F32.BF16 R24, R76.reuse, R36, R24 ;  /* 0x000000244c18723c */ /* 0x040fe80000041818 */
[C---:B------:R-:W-:Y:S01]  /*9ca0*/  FMUL.FTZ R28, R2.reuse, R128 ;  /* 0x00000080021c7220 */ /* 0x040fe20000410000 */
[----:B------:R-:W-:Y:S01]  /*9cb0*/  MUFU.EX2 R113, R97 ;  /* 0x0000006100717308 */ /* 0x000fe20000000800 */
[----:B------:R-:W-:Y:S02]  /*9cc0*/  FMUL.FTZ R29, R2, R129 ;  /* 0x00000081021d7220 */ /* 0x000fe40000410000 */
[C---:B------:R-:W-:Y:S04]  /*9cd0*/  FMUL.FTZ R30, R0.reuse, R130 ;  /* 0x00000082001e7220 */ /* 0x040fe80000410000 */
[C---:B------:R-:W-:Y:S02]  /*9ce0*/  FMUL.FTZ R31, R0.reuse, R131 ;  /* 0x00000083001f7220 */ /* 0x040fe40000410000 */
[C---:B-1----:R-:W-:Y:S01]  /*9cf0*/  FMUL.FTZ R58, R0.reuse, R90 ;  /* 0x0000005a003a7220 */ /* 0x042fe20000410000 */
[----:B------:R1:W3:Y:S01]  /*9d00*/  MUFU.EX2 R97, R59 ;  /* 0x0000003b00617308 */ /* 0x0002e20000000800 */
[----:B------:R-:W-:Y:S02]  /*9d10*/  FMUL.FTZ R62, R0, R94 ;  /* 0x0000005e003e7220 */ /* 0x000fe40000410000 */
[----:B--2---:R-:W-:Y:S01]  /*9d20*/  FMUL.FTZ R60, R2, R92 ;  /* 0x0000005c023c7220 */ /* 0x004fe20000410000 */
[-C--:B------:R-:W-:Y:S03]  /*9d30*/  HMMA.16816.F32.BF16 R28, R76, R38.reuse, R28 ;  /* 0x000000264c1c723c */ /* 0x080fe6000004181c */
[----:B------:R-:W-:Y:S02]  /*9d40*/  FMUL.FTZ R63, R0, R95 ;  /* 0x0000005f003f7220 */ /* 0x000fe40000410000 */
[----:B------:R-:W-:Y:S01]  /*9d50*/  LDSM.16.MT88.4 R92, [R192+0x1000] ;  /* 0x00100000c05c783b */ /* 0x000fe20000004200 */
[----:B------:R-:W-:Y:S01]  /*9d60*/  FMUL.FTZ R40, R2, R140 ;  /* 0x0000008c02287220 */ /* 0x000fe20000410000 */
[----:B------:R-:W-:Y:S01]  /*9d70*/  MUFU.EX2 R108, R66 ;  /* 0x00000042006c7308 */ /* 0x000fe20000000800 */
[C---:B------:R-:W-:Y:S04]  /*9d80*/  HMMA.16816.F32.BF16 R32, R72.reuse, R38, R32 ;  /* 0x000000264820723c */ /* 0x040fe80000041820 */
[C---:B------:R-:W-:Y:S02]  /*9d90*/  FMUL.FTZ R36, R65.reuse, R136 ;  /* 0x0000008841247220 */ /* 0x040fe40000410000 */
[----:B------:R-:W-:Y:S02]  /*9da0*/  FMUL.FTZ R37, R65, R137 ;  /* 0x0000008941257220 */ /* 0x000fe40000410000 */
[C---:B------:R-:W-:Y:S01]  /*9db0*/  FMUL.FTZ R38, R67.reuse, R138 ;  /* 0x0000008a43267220 */ /* 0x040fe20000410000 */
[----:B------:R2:W-:Y:S03]  /*9dc0*/  MUFU.EX2 R109, R64 ;  /* 0x00000040006d7308 */ /* 0x0005e60000000800 */
[----:B------:R-:W-:Y:S02]  /*9dd0*/  FMUL.FTZ R39, R67, R139 ;  /* 0x0000008b43277220 */ /* 0x000fe40000410000 */
[----:B-1----:R-:W-:Y:S02]  /*9de0*/  FMUL.FTZ R59, R0, R91 ;  /* 0x0000005b003b7220 */ /* 0x002fe40000410000 */
[----:B------:R-:W-:Y:S01]  /*9df0*/  LDSM.16.MT88.4 R88, [R190+0x800] ;  /* 0x00080000be58783b */ /* 0x000fe20000004200 */
[----:B------:R-:W-:Y:S02]  /*9e00*/  FMUL.FTZ R41, R2, R141 ;  /* 0x0000008d02297220 */ /* 0x000fe40000410000 */
[-C--:B------:R-:W-:Y:S01]  /*9e10*/  HMMA.16816.F32.BF16 R36, R72, R52.reuse, R36 ;  /* 0x000000344824723c */ /* 0x080fe20000041824 */
[----:B------:R-:W-:Y:S02]  /*9e20*/  MUFU.EX2 R105, R175 ;  /* 0x000000af00697308 */ /* 0x000fe40000000800 */
[C---:B------:R-:W-:Y:S02]  /*9e30*/  FMUL.FTZ R43, R0.reuse, R143 ;  /* 0x0000008f002b7220 */ /* 0x040fe40000410000 */
[C---:B------:R-:W-:Y:S02]  /*9e40*/  FFMA.FTZ R70, R65.reuse, R231, R42 ;  /* 0x000000e741467223 */ /* 0x040fe4000001002a */
[----:B------:R-:W-:Y:S02]  /*9e50*/  FMUL.FTZ R42, R0, R142 ;  /* 0x0000008e002a7220 */ /* 0x000fe40000410000 */
[C---:B------:R-:W-:Y:S02]  /*9e60*/  FMUL.FTZ R44, R2.reuse, R144 ;  /* 0x00000090022c7220 */ /* 0x040fe40000410000 */
[----:B------:R-:W-:Y:S01]  /*9e70*/  MUFU.EX2 R106, R174 ;  /* 0x000000ae006a7308 */ /* 0x000fe20000000800 */
[----:B------:R-:W-:Y:S02]  /*9e80*/  FMUL.FTZ R45, R2, R145 ;  /* 0x00000091022d7220 */ /* 0x000fe40000410000 */
[C---:B------:R-:W-:Y:S04]  /*9e90*/  HMMA.16816.F32.BF16 R40, R76.reuse, R52, R40 ;  /* 0x000000344c28723c */ /* 0x040fe80000041828 */
[C---:B------:R-:W-:Y:S02]  /*9ea0*/  FMUL.FTZ R46, R0.reuse, R146 ;  /* 0x00000092002e7220 */ /* 0x040fe40000410000 */
[----:B------:R-:W-:Y:S01]  /*9eb0*/  FMUL.FTZ R47, R0, R147 ;  /* 0x00000093002f7220 */ /* 0x000fe20000410000 */
[----:B------:R1:W-:Y:S01]  /*9ec0*/  MUFU.EX2 R146, R3 ;  /* 0x0000000300927308 */ /* 0x0003e20000000800 */
[C---:B------:R-:W-:Y:S04]  /*9ed0*/  FMUL.FTZ R52, R65.reuse, R84 ;  /* 0x0000005441347220 */ /* 0x040fe80000410000 */
[C---:B------:R-:W-:Y:S01]  /*9ee0*/  FMUL.FTZ R53, R65.reuse, R85 ;  /* 0x0000005541357220 */ /* 0x040fe20000410000 */
[-C--:B------:R-:W-:Y:S03]  /*9ef0*/  HMMA.16816.F32.BF16 R44, R76, R54.reuse, R44 ;  /* 0x000000364c2c723c */ /* 0x080fe6000004182c */
[C---:B--2---:R-:W-:Y:S01]  /*9f00*/  FMUL.FTZ R64, R65.reuse, R152 ;  /* 0x0000009841407220 */ /* 0x044fe20000410000 */
[----:B------:R-:W-:Y:S01]  /*9f10*/  MUFU.EX2 R174, R183 ;  /* 0x000000b700ae7308 */ /* 0x000fe20000000800 */
[----:B------:R-:W-:Y:S01]  /*9f20*/  FMUL.FTZ R65, R65, R153 ;  /* 0x0000009941417220 */ /* 0x000fe20000410000 */
[----:B------:R-:W-:Y:S01]  /*9f30*/  F2FP.BF16.PACK_AB R152, R178, R179 ;  /* 0x000000b3b298723e */ /* 0x000fe200000010ff */
[----:B------:R-:W-:Y:S01]  /*9f40*/  FMUL.FTZ R66, R67, R154 ;  /* 0x0000009a43427220 */ /* 0x000fe20000410000 */
[C---:B------:R-:W-:Y:S04]  /*9f50*/  HMMA.16816.F32.BF16 R48, R72.reuse, R54, R48 ;  /* 0x000000364830723c */ /* 0x040fe80000041830 */
[----:B------:R-:W-:Y:S01]  /*9f60*/  FFMA.FTZ R2, R2, R243, R224 ;  /* 0x000000f302027223 */ /* 0x000fe200000100e0 */
[----:B------:R-:W-:Y:S01]  /*9f70*/  F2FP.BF16.PACK_AB R154, R161, R163 ;  /* 0x000000a3a19a723e */ /* 0x000fe200000010ff */
[----:B------:R-:W-:Y:S01]  /*9f80*/  MUFU.EX2 R147, R96 ;  /* 0x0000006000937308 */ /* 0x000fe20000000800 */
[C---:B------:R-:W-:Y:S02]  /*9f90*/  FMUL.FTZ R54, R67.reuse, R86 ;  /* 0x0000005643367220 */ /* 0x040fe40000410000 */
[C---:B------:R-:W-:Y:S02]  /*9fa0*/  FMUL.FTZ R55, R67.reuse, R87 ;  /* 0x0000005743377220 */ /* 0x040fe40000410000 */
[----:B------:R-:W-:Y:S01]  /*9fb0*/  LDSM.16.MT88.4 R84, [R193+0x800] ;  /* 0x00080000c154783b */ /* 0x000fe20000004200 */
[----:B------:R-:W-:Y:S02]  /*9fc0*/  FFMA.FTZ R0, R0, R242, R216 ;  /* 0x000000f200007223 */ /* 0x000fe400000100d8 */
[C---:B-1----:R-:W-:Y:S02]  /*9fd0*/  FFMA.FTZ R3, R67.reuse, R241, R226 ;  /* 0x000000f143037223 */ /* 0x042fe400000100e2 */
[-C--:B------:R-:W-:Y:S01]  /*9fe0*/  HMMA.16816.F32.BF16 R52, R72, R80.reuse, R52 ;  /* 0x000000504834723c */ /* 0x080fe20000041834 */
[----:B------:R-:W1:Y:S02]  /*9ff0*/  MUFU.EX2 R96, R69 ;  /* 0x0000004500607308 */ /* 0x000e640000000800 */
[----:B------:R-:W-:Y:S02]  /*a000*/  FMUL.FTZ R67, R67, R155 ;  /* 0x0000009b43437220 */ /* 0x000fe40000410000 */
[----:B------:R-:W-:Y:S02]  /*a010*/  FADD.FTZ R3, R227, R3 ;  /* 0x00000003e3037221 */ /* 0x000fe40000010000 */
[----:B------:R-:W-:Y:S01]  /*a020*/  FADD.FTZ R2, R225, R2 ;  /* 0x00000002e1027221 */ /* 0x000fe20000010000 */
[C---:B------:R-:W-:Y:S03]  /*a030*/  HMMA.16816.F32.BF16 R56, R76.reuse, R80, R56 ;  /* 0x000000504c38723c */ /* 0x040fe60000041838 */
[----:B------:R-:W-:Y:S01]  /*a040*/  MUFU.EX2 R224, R180 ;  /* 0x000000b400e07308 */ /* 0x000fe20000000800 */
[----:B------:R-:W-:Y:S02]  /*a050*/  FADD.FTZ R70, R228, R70 ;  /* 0x00000046e4467221 */ /* 0x000fe40000010000 */
[----:B------:R-:W-:Y:S01]  /*a060*/  FADD.FTZ R3, R233, R3 ;  /* 0x00000003e9037221 */ /* 0x000fe20000010000 */
[----:B---3--:R-:W-:Y:S01]  /*a070*/  F2FP.BF16.PACK_AB R80, R102, R97 ;  /* 0x000000616650723e */ /* 0x008fe200000010ff */
[-C--:B------:R-:W-:Y:S01]  /*a080*/  HMMA.16816.F32.BF16 R60, R76, R82.reuse, R60 ;  /* 0x000000524c3c723c */ /* 0x080fe2000004183c */
[----:B------:R-:W2:Y:S03]  /*a090*/  LDSM.16.MT88.4 R76, [R189+0x800] ;  /* 0x00080000bd4c783b */ /* 0x000ea60000004200 */
[----:B------:R-:W-:Y:S01]  /*a0a0*/  FADD.FTZ R2, R232, R2 ;  /* 0x00000002e8027221 */ /* 0x000fe20000010000 */
[----:B------:R-:W-:Y:S03]  /*a0b0*/  MUFU.EX2 R183, R182 ;  /* 0x000000b600b77308 */ /* 0x000fe60000000800 */
[----:B------:R-:W-:Y:S04]  /*a0c0*/  HMMA.16816.F32.BF16 R64, R72, R82, R64 ;  /* 0x000000524840723c */ /* 0x000fe80000041840 */
[----:B-1----:R-:W-:Y:S01]  /*a0d0*/  F2FP.BF16.PACK_AB R81, R108, R96 ;  /* 0x000000606c51723e */ /* 0x002fe200000010ff */
[----:B------:R-:W-:Y:S02]  /*a0e0*/  FADD.FTZ R69, R230, R0 ;  /* 0x00000000e6457221 */ /* 0x000fe40000010000 */
[----:B------:R-:W-:Y:S01]  /*a0f0*/  F2FP.BF16.PACK_AB R72, R106, R105 ;  /* 0x000000696a48723e */ /* 0x000fe200000010ff */
[----:B------:R-:W-:Y:S01]  /*a100*/  MUFU.EX2 R182, R169 ;  /* 0x000000a900b67308 */ /* 0x000fe20000000800 */
[----:B------:R-:W-:Y:S03]  /*a110*/  F2FP.BF16.PACK_AB R73, R107, R104 ;  /* 0x000000686b49723e */ /* 0x000fe600000010ff */
        /* <DEDUP_REMOVED lines=8> */
[----:B------:R-:W-:Y:S02]  /*a1a0*/  FADD.FTZ R3, R234, R2 ;  /* 0x00000002ea037221 */ /* 0x000fe40000010000 */
[----:B------:R-:W-:Y:S02]  /*a1b0*/  FADD.FTZ R2, R238, R70 ;  /* 0x00000046ee027221 */ /* 0x000fe40000010000 */
[----:B------:R-:W-:Y:S02]  /*a1c0*/  FADD.FTZ R3, R97, R3 ;  /* 0x0000000361037221 */ /* 0x000fe40000010000 */
[----:B------:R-:W-:Y:S02]  /*a1d0*/  FADD.FTZ R2, R96, R2 ;  /* 0x0000000260027221 */ /* 0x000fe40000010000 */
[----:B------:R-:W-:Y:S01]  /*a1e0*/  FADD.FTZ R3, R102, R3 ;  /* 0x0000000366037221 */ /* 0x000fe20000010000 */
[----:B------:R-:W1:Y:S01]  /*a1f0*/  MUFU.EX2 R231, R156 ;  /* 0x0000009c00e77308 */ /* 0x000e620000000800 */
[----:B------:R-:W-:Y:S02]  /*a200*/  FADD.FTZ R0, R236, R0 ;  /* 0x00000000ec007221 */ /* 0x000fe40000010000 */
[----:B------:R-:W-:Y:S01]  /*a210*/  FADD.FTZ R69, R104, R69 ;  /* 0x0000004568457221 */ /* 0x000fe20000010000 */
[-C--:B--2---:R-:W-:Y:S03]  /*a220*/  HMMA.16816.F32.BF16 R4, R72, R76.reuse, R4 ;  /* 0x0000004c4804723c */ /* 0x084fe60000041804 */
[----:B------:R-:W-:Y:S02]  /*a230*/  FADD.FTZ R0, R105, R0 ;  /* 0x0000000069007221 */ /* 0x000fe40000010000 */
[----:B------:R-:W-:Y:S01]  /*a240*/  FADD.FTZ R69, R107, R69 ;  /* 0x000000456b457221 */ /* 0x000fe20000010000 */
[----:B------:R2:W3:Y:S01]  /*a250*/  MUFU.EX2 R145, R71 ;  /* 0x0000004700917308 */ /* 0x0004e20000000800 */
[----:B------:R-:W-:Y:S01]  /*a260*/  FADD.FTZ R0, R106, R0 ;  /* 0x000000006a007221 */ /* 0x000fe20000010000 */
[C---:B------:R-:W-:Y:S04]  /*a270*/  HMMA.16816.F32.BF16 R8, R80.reuse, R76, R8 ;  /* 0x0000004c5008723c */ /* 0x040fe80000041808 */
[----:B------:R-:W-:Y:S02]  /*a280*/  FADD.FTZ R2, R108, R2 ;  /* 0x000000026c027221 */ /* 0x000fe40000010000 */
[----:B------:R-:W-:Y:S02]  /*a290*/  FADD.FTZ R69, R111, R69 ;  /* 0x000000456f457221 */ /* 0x000fe40000010000 */
[-C--:B------:R-:W-:Y:S01]  /*a2a0*/  HMMA.16816.F32.BF16 R12, R80, R78.reuse, R12 ;  /* 0x0000004e500c723c */ /* 0x080fe2000004180c */
[----:B------:R-:W-:Y:S03]  /*a2b0*/  MUFU.EX2 R175, R160 ;  /* 0x000000a000af7308 */ /* 0x000fe60000000800 */
[----:B------:R-:W-:Y:S02]  /*a2c0*/  FADD.FTZ R3, R110, R3 ;  /* 0x000000036e037221 */ /* 0x000fe40000010000 */
[----:B------:R-:W-:Y:S02]  /*a2d0*/  FADD.FTZ R0, R112, R0 ;  /* 0x0000000070007221 */ /* 0x000fe40000010000 */
[C---:B------:R-:W-:Y:S01]  /*a2e0*/  HMMA.16816.F32.BF16 R16, R72.reuse, R78, R16 ;  /* 0x0000004e4810723c */ /* 0x040fe20000041810 */
[----:B------:R-:W4:Y:S02]  /*a2f0*/  LDSM.16.MT88.4 R76, [R192+0x800] ;  /* 0x00080000c04c783b */ /* 0x000f240000004200 */
[----:B------:R-:W5:Y:S01]  /*a300*/  MUFU.EX2 R144, R103 ;  /* 0x0000006700907308 */ /* 0x000f620000000800 */
[----:B------:R-:W-:Y:S02]  /*a310*/  FADD.FTZ R70, R113, R0 ;  /* 0x0000000071467221 */ /* 0x000fe40000010000 */
[----:B--2---:R-:W-:Y:S02]  /*a320*/  FADD.FTZ R71, R109, R2 ;  /* 0x000000026d477221 */ /* 0x004fe40000010000 */
        /* <DEDUP_REMOVED lines=10> */
[----:B-1----:R-:W-:Y:S02]  /*a3d0*/  FADD.FTZ R2, R231, R2 ;  /* 0x00000002e7027221 */ /* 0x002fe40000010000 */
[C---:B------:R-:W-:Y:S01]  /*a3e0*/  HMMA.16816.F32.BF16 R32, R72.reuse, R86, R32 ;  /* 0x000000564820723c */ /* 0x040fe20000041820 */
[----:B------:R-:W1:Y:S01]  /*a3f0*/  LDSM.16.MT88.4 R84, [R189+0x1000] ;  /* 0x00100000bd54783b */ /* 0x000e620000004200 */
[----:B------:R-:W-:Y:S02]  /*a400*/  MUFU.EX2 R169, R164 ;  /* 0x000000a400a97308 */ /* 0x000fe40000000800 */
[----:B------:R-:W-:Y:S04]  /*a410*/  FADD.FTZ R3, R246, R3 ;  /* 0x00000003f6037221 */ /* 0x000fe80000010000 */
[-C--:B------:R-:W-:Y:S04]  /*a420*/  HMMA.16816.F32.BF16 R36, R72, R88.reuse, R36 ;  /* 0x000000584824723c */ /* 0x080fe80000041824 */
[----:B------:R2:W-:Y:S04]  /*a430*/  MUFU.EX2 R156, R205 ;  /* 0x000000cd009c7308 */ /* 0x0005e80000000800 */
[C---:B------:R-:W-:Y:S06]  /*a440*/  HMMA.16816.F32.BF16 R40, R80.reuse, R88, R40 ;  /* 0x000000585028723c */ /* 0x040fec0000041828 */
[----:B------:R-:W-:Y:S02]  /*a450*/  MUFU.EX2 R103, R206 ;  /* 0x000000ce00677308 */ /* 0x000fe40000000800 */
[-C--:B------:R-:W-:Y:S08]  /*a460*/  HMMA.16816.F32.BF16 R44, R80, R90.reuse, R44 ;  /* 0x0000005a502c723c */ /* 0x080ff0000004182c */
[C---:B------:R-:W-:Y:S01]  /*a470*/  HMMA.16816.F32.BF16 R48, R72.reuse, R90, R48 ;  /* 0x0000005a4830723c */ /* 0x040fe20000041830 */
[----:B------:R-:W1:Y:S01]  /*a480*/  LDSM.16.MT88.4 R88, [R193+0x1000] ;  /* 0x00100000c158783b */ /* 0x000e620000004200 */
[----:B------:R-:W-:Y:S02]  /*a490*/  MUFU.EX2 R166, R176 ;  /* 0x000000b000a67308 */ /* 0x000fe40000000800 */
[----:B--2---:R-:W-:Y:S04]  /*a4a0*/  IADD3 R205, R212, -0x1, RZ ;  /* 0xffffffffd4cd7810 */ /* 0x004fe80007ffe0ff */
[-C--:B----4-:R-:W-:Y:S04]  /*a4b0*/  HMMA.16816.F32.BF16 R52, R72, R76.reuse, R52 ;  /* 0x0000004c4834723c */ /* 0x090fe80000041834 */
[----:B------:R-:W2:Y:S01]  /*a4c0*/  MUFU.EX2 R164, R177 ;  /* 0x000000b100a47308 */ /* 0x000ea20000000800 */
[----:B------:R-:W-:Y:S03]  /*a4d0*/  MOV R212, R205 ;  /* 0x000000cd00d47202 */ /* 0x000fe60000000f00 */
[C---:B------:R-:W-:Y:S06]  /*a4e0*/  HMMA.16816.F32.BF16 R56, R80.reuse, R76, R56 ;  /* 0x0000004c5038723c */ /* 0x040fec0000041838 */
[----:B------:R-:W4:Y:S01]  /*a4f0*/  MUFU.EX2 R160, R207 ;  /* 0x000000cf00a07308 */ /* 0x000f220000000800 */
[----:B---3--:R-:W-:Y:S01]  /*a500*/  F2FP.BF16.PACK_AB R76, R184, R145 ;  /* 0x00000091b84c723e */ /* 0x008fe200000010ff */
[-C--:B------:R-:W-:Y:S01]  /*a510*/  HMMA.16816.F32.BF16 R60, R80, R78.reuse, R60 ;  /* 0x0000004e503c723c */ /* 0x080fe2000004183c */
[----:B------:R-:W3:Y:S03]  /*a520*/  LDSM.16.MT88.4 R80, [R190+0x1000] ;  /* 0x00100000be50783b */ /* 0x000ee60000004200 */
[----:B-----5:R-:W-:Y:S04]  /*a530*/  F2FP.BF16.PACK_AB R77, R165, R144 ;  /* 0x00000090a54d723e */ /* 0x020fe800000010ff */
[----:B------:R-:W-:Y:S01]  /*a540*/  HMMA.16816.F32.BF16 R64, R72, R78, R64 ;  /* 0x0000004e4840723c */ /* 0x000fe20000041840 */
[----:B------:R-:W5:Y:S03]  /*a550*/  MUFU.EX2 R102, R214 ;  /* 0x000000d600667308 */ /* 0x000f660000000800 */
[----:B--2---:R-:W-:Y:S03]  /*a560*/  F2FP.BF16.PACK_AB R153, R164, R166 ;  /* 0x000000a6a499723e */ /* 0x004fe600000010ff */
[----:B------:R-:W-:Y:S02]  /*a570*/  F2FP.BF16.PACK_AB R72, R246, R247 ;  /* 0x000000f7f648723e */ /* 0x000fe400000010ff */
[----:B------:R-:W-:Y:S02]  /*a580*/  F2FP.BF16.PACK_AB R73, R231, R147 ;  /* 0x00000093e749723e */ /* 0x000fe400000010ff */
[----:B------:R-:W-:Y:S01]  /*a590*/  MUFU.EX2 R97, R218 ;  /* 0x000000da00617308 */ /* 0x000fe20000000800 */
[----:B------:R-:W-:Y:S02]  /*a5a0*/  F2FP.BF16.PACK_AB R74, R245, R240 ;  /* 0x000000f0f54a723e */ /* 0x000fe400000010ff */
[----:B------:R-:W-:Y:S02]  /*a5b0*/  F2FP.BF16.PACK_AB R75, R244, R239 ;  /* 0x000000eff44b723e */ /* 0x000fe400000010ff */
[----:B------:R-:W-:Y:S02]  /*a5c0*/  F2FP.BF16.PACK_AB R78, R172, R175 ;  /* 0x000000afac4e723e */ /* 0x000fe400000010ff */
[----:B------:R-:W-:Y:S02]  /*a5d0*/  F2FP.BF16.PACK_AB R79, R162, R167 ;  /* 0x000000a7a24f723e */ /* 0x000fe400000010ff */
[----:B----4-:R-:W-:Y:S01]  /*a5e0*/  F2FP.BF16.PACK_AB R155, R157, R160 ;  /* 0x000000a09d9b723e */ /* 0x010fe200000010ff */
[-C--:B-1----:R-:W-:Y:S01]  /*a5f0*/  HMMA.16816.F32.BF16 R4, R72, R84.reuse, R4 ;  /* 0x000000544804723c */ /* 0x082fe20000041804 */
[----:B------:R-:W-:Y:S07]  /*a600*/  MUFU.EX2 R96, R220 ;  /* 0x000000dc00607308 */ /* 0x000fee0000000800 */
        /* <DEDUP_REMOVED lines=8> */
[----:B------:R-:W-:Y:S07]  /*a690*/  LDSM.16.MT88.4 R88, [R190+0x1800] ;  /* 0x00180000be58783b */ /* 0x000fee0000004200 */
[-C--:B---3--:R-:W-:Y:S08]  /*a6a0*/  HMMA.16816.F32.BF16 R36, R72, R80.reuse, R36 ;  /* 0x000000504824723c */ /* 0x088ff00000041824 */
[C---:B------:R-:W-:Y:S08]  /*a6b0*/  HMMA.16816.F32.BF16 R40, R76.reuse, R80, R40 ;  /* 0x000000504c28723c */ /* 0x040ff00000041828 */
[-C--:B------:R-:W-:Y:S08]  /*a6c0*/  HMMA.16816.F32.BF16 R44, R76, R82.reuse, R44 ;  /* 0x000000524c2c723c */ /* 0x080ff0000004182c */
[C---:B------:R-:W-:Y:S01]  /*a6d0*/  HMMA.16816.F32.BF16 R48, R72.reuse, R82, R48 ;  /* 0x000000524830723c */ /* 0x040fe20000041830 */
[----:B------:R-:W2:Y:S07]  /*a6e0*/  LDSM.16.MT88.4 R80, [R193+0x1800] ;  /* 0x00180000c150783b */ /* 0x000eae0000004200 */
[-C--:B------:R-:W-:Y:S08]  /*a6f0*/  HMMA.16816.F32.BF16 R52, R72, R92.reuse, R52 ;  /* 0x0000005c4834723c */ /* 0x080ff00000041834 */
        /* <DEDUP_REMOVED lines=16> */
[-C--:B--2---:R-:W-:Y:S08]  /*a800*/  HMMA.16816.F32.BF16 R20, R72, R80.reuse, R20 ;  /* 0x000000504814723c */ /* 0x084ff00000041814 */
[C---:B------:R-:W-:Y:S01]  /*a810*/  HMMA.16816.F32.BF16 R24, R76.reuse, R80, R24 ;  /* 0x000000504c18723c */ /* 0x040fe20000041818 */
[----:B------:R-:W-:Y:S07]  /*a820*/  MUFU.EX2 R81, R222 ;  /* 0x000000de00517308 */ /* 0x000fee0000000800 */
[-C--:B------:R-:W-:Y:S03]  /*a830*/  HMMA.16816.F32.BF16 R28, R76, R82.reuse, R28 ;  /* 0x000000524c1c723c */ /* 0x080fe6000004181c */
[----:B------:R-:W-:Y:S05]  /*a840*/  MUFU.EX2 R80, R223 ;  /* 0x000000df00507308 */ /* 0x000fea0000000800 */
[C---:B------:R-:W-:Y:S05]  /*a850*/  HMMA.16816.F32.BF16 R32, R72.reuse, R82, R32 ;  /* 0x000000524820723c */ /* 0x040fea0000041820 */
[----:B------:R-:W-:Y:S03]  /*a860*/  MUFU.EX2 R82, R219 ;  /* 0x000000db00527308 */ /* 0x000fe60000000800 */
[-C--:B------:R-:W-:Y:S07]  /*a870*/  HMMA.16816.F32.BF16 R36, R72, R88.reuse, R36 ;  /* 0x000000584824723c */ /* 0x080fee0000041824 */
[----:B------:R-:W1:Y:S01]  /*a880*/  MUFU.EX2 R83, R221 ;  /* 0x000000dd00537308 */ /* 0x000e620000000800 */
[C---:B------:R-:W-:Y:S08]  /*a890*/  HMMA.16816.F32.BF16 R40, R76.reuse, R88, R40 ;  /* 0x000000584c28723c */ /* 0x040ff00000041828 */
[-C--:B------:R-:W-:Y:S08]  /*a8a0*/  HMMA.16816.F32.BF16 R44, R76, R90.reuse, R44 ;  /* 0x0000005a4c2c723c */ /* 0x080ff0000004182c */
[C---:B------:R-:W-:Y:S08]  /*a8b0*/  HMMA.16816.F32.BF16 R48, R72.reuse, R90, R48 ;  /* 0x0000005a4830723c */ /* 0x040ff00000041830 */
[-C--:B---3--:R-:W-:Y:S08]  /*a8c0*/  HMMA.16816.F32.BF16 R52, R72, R92.reuse, R52 ;  /* 0x0000005c4834723c */ /* 0x088ff00000041834 */
[C---:B------:R-:W-:Y:S07]  /*a8d0*/  HMMA.16816.F32.BF16 R56, R76.reuse, R92, R56 ;  /* 0x0000005c4c38723c */ /* 0x040fee0000041838 */
[----:B-----5:R-:W-:Y:S01]  /*a8e0*/  F2FP.BF16.PACK_AB R92, R101, R102 ;  /* 0x00000066655c723e */ /* 0x020fe200000010ff */
[-C--:B------:R-:W-:Y:S04]  /*a8f0*/  HMMA.16816.F32.BF16 R60, R76, R94.reuse, R60 ;  /* 0x0000005e4c3c723c */ /* 0x080fe8000004183c */
[----:B-1----:R-:W-:Y:S04]  /*a900*/  F2FP.BF16.PACK_AB R93, R83, R82 ;  /* 0x00000052535d723e */ /* 0x002fe800000010ff */
[----:B------:R-:W-:Y:S01]  /*a910*/  HMMA.16816.F32.BF16 R64, R72, R94, R64 ;  /* 0x0000005e4840723c */ /* 0x000fe20000041840 */
[----:B------:R-:W1:Y:S06]  /*a920*/  LDSM.16.MT88.4 R72, [R192+0x2000] ;  /* 0x00200000c048783b */ /* 0x000e6c0000004200 */
[----:B------:R-:W-:Y:S01]  /*a930*/  F2FP.BF16.PACK_AB R94, R96, R97 ;  /* 0x00000061605e723e */ /* 0x000fe200000010ff */
[-C--:B------:R-:W-:Y:S05]  /*a940*/  HMMA.16816.F32.BF16 R104, R152, R116.reuse, R4 ;  /* 0x000000749868723c */ /* 0x080fea0000041804 */
[----:B------:R-:W-:Y:S02]  /*a950*/  F2FP.BF16.PACK_AB R95, R80, R81 ;  /* 0x00000051505f723e */ /* 0x000fe400000010ff */
[----:B------:R-:W-:Y:S02]  /*a960*/  FADD.FTZ R5, R145, R69 ;  /* 0x0000004591057221 */ /* 0x000fe40000010000 */
[----:B------:R-:W-:Y:S03]  /*a970*/  FADD.FTZ R4, R144, R0 ;  /* 0x0000000090047221 */ /* 0x000fe60000010000 */
        /* <DEDUP_REMOVED lines=37> */
[----:B------:R-:W-:Y:S01]  /*abd0*/  FADD.FTZ R5, R103, R0 ;  /* 0x0000000067057221 */ /* 0x000fe20000010000 */
[----:B------:R-:W-:Y:S01]  /*abe0*/  MOV R103, R68 ;  /* 0x0000004400677202 */ /* 0x000fe20000000f00 */
[----:B------:R-:W-:Y:S01]  /*abf0*/  FADD.FTZ R3, R179, R7 ;  /* 0x00000007b3037221 */ /* 0x000fe20000010000 */
[C---:B------:R-:W-:Y:S04]  /*ac00*/  HMMA.16816.F32.BF16 R88, R92.reuse, R72, R56 ;  /* 0x000000485c58723c */ /* 0x040fe80000041838 */
[----:B------:R-:W-:Y:S02]  /*ac10*/  FADD.FTZ R2, R166, R6 ;  /* 0x00000006a6027221 */ /* 0x000fe40000010000 */
[----:B------:R-:W-:Y:S01]  /*ac20*/  FADD.FTZ R0, R102, R4 ;  /* 0x0000000466007221 */ /* 0x000fe20000010000 */
[----:B------:R-:W-:Y:S01]  /*ac30*/  MOV R102, R98 ;  /* 0x0000006200667202 */ /* 0x000fe20000000f00 */
[----:B------:R-:W-:Y:S01]  /*ac40*/  FADD.FTZ R5, R82, R5 ;  /* 0x0000000552057221 */ /* 0x000fe20000010000 */
[-C--:B------:R-:W-:Y:S03]  /*ac50*/  HMMA.16816.F32.BF16 R92, R92, R74.reuse, R60 ;  /* 0x0000004a5c5c723c */ /* 0x080fe6000004183c */
[----:B------:R-:W-:Y:S02]  /*ac60*/  FADD.FTZ R4, R178, R3 ;  /* 0x00000003b2047221 */ /* 0x000fe40000010000 */
[----:B------:R-:W-:Y:S02]  /*ac70*/  FADD.FTZ R3, R164, R2 ;  /* 0x00000002a4037221 */ /* 0x000fe40000010000 */
[----:B------:R-:W-:Y:S01]  /*ac80*/  FADD.FTZ R2, R101, R0 ;  /* 0x0000000065027221 */ /* 0x000fe20000010000 */
[----:B------:R-:W-:Y:S04]  /*ac90*/  HMMA.16816.F32.BF16 R152, R152, R74, R64 ;  /* 0x0000004a9898723c */ /* 0x000fe80000041840 */
[----:B------:R-:W-:Y:S01]  /*aca0*/  FADD.FTZ R0, R83, R5 ;  /* 0x0000000553007221 */ /* 0x000fe20000010000 */
[----:B------:R-:W-:Y:S01]  /*acb0*/  MOV R101, R99 ;  /* 0x0000006300657202 */ /* 0x000fe20000000f00 */
        /* <DEDUP_REMOVED lines=9> */
[----:B------:R-:W-:-:S05]  /*ad50*/  @P0 BRA `(.L_x_3380) ;  /* 0xffffc15000000947 */ /* 0x000fca000383ffff */
.L_x_3369:
[----:B------:R-:W-:-:S13]  /*ad60*/  ISETP.GE.AND P0, PT, R205, R249, PT ;  /* 0x000000f9cd00720c */ /* 0x000fda0003f06270 */
[----:B------:R-:W-:Y:S05]  /*ad70*/  @!P0 BRA `(.L_x_3381) ;  /* 0x0000328000008947 */ /* 0x000fea0003800000 */
[----:B------:R-:W-:Y:S01]  /*ad80*/  IMAD.MOV.U32 R101, RZ, RZ, R99 ;  /* 0x000000ffff657224 */ /* 0x000fe200078e0063 */
[----:B------:R-:W-:Y:S01]  /*ad90*/  MOV R103, R68 ;  /* 0x0000004400677202 */ /* 0x000fe20000000f00 */
[----:B------:R-:W-:Y:S01]  /*ada0*/  IMAD.MOV.U32 R97, RZ, RZ, R100 ;  /* 0x000000ffff617224 */ /* 0x000fe200078e0064 */
[----:B------:R-:W-:Y:S02]  /*adb0*/  MOV R102, R98 ;  /* 0x0000006200667202 */ /* 0x000fe40000000f00 */
.L_x_3388:
[----:B------:R-:W2:Y:S01]  /*adc0*/  LDL.64 R6, [R1+0x10] ;  /* 0x0000100001067983 */ /* 0x000ea20000100a00 */
[----:B------:R-:W-:Y:S04]  /*add0*/  DEPBAR.LE SB0, 0x0 ;  /* 0x000080000000791a */ /* 0x000fe80000000000 */
[----:B------:R-:W3:Y:S01]  /*ade0*/  LDL R5, [R1+0x1c] ;  /* 0x00001c0001057983 */ /* 0x000ee20000100800 */
[----:B------:R-:W-:Y:S01]  /*adf0*/  WARPSYNC 0xffffffff ;  /* 0xffffffff00007948 */ /* 0x000fe20003800000 */
[----:B------:R-:W-:Y:S01]  /*ae00*/  SHF.R.S32.HI R0, RZ, 0x1f, R211 ;  /* 0x0000001fff007819 */ /* 0x000fe200000114d3 */
[C---:B------:R-:W-:Y:S01]  /*ae10*/  IMAD.WIDE.U32 R2, R211.reuse, c[0x0][0x208], RZ ;  /* 0x00008200d3027a25 */ /* 0x040fe200078e00ff */
        /* <DEDUP_REMOVED lines=31> */
.L_x_3485:
        /* <DEDUP_REMOVED lines=8> */
[----:B------:R-:W5:Y:S07]  /*b090*/  SHFL.IDX PT, R52, R0, 0x2, 0x181f ;  /* 0x00581f0000347f89 */ /* 0x000f6e00000e0000 */
[C---:B------:R-:W-:Y:S01]  /*b0a0*/  HMMA.16816.F32.BF16 R16, R80.reuse, R18, RZ ;  /* 0x000000125010723c */ /* 0x040fe200000418ff */
[----:B------:R-:W-:Y:S07]  /*b0b0*/  SHFL.IDX PT, R53, R0, 0x3, 0x181f ;  /* 0x00781f0000357f89 */ /* 0x000fee00000e0000 */
[-C--:B------:R-:W-:Y:S01]  /*b0c0*/  HMMA.16816.F32.BF16 R20, R80, R32.reuse, RZ ;  /* 0x000000205014723c */ /* 0x080fe200000418ff */
[----:B------:R1:W-:Y:S07]  /*b0d0*/  SHFL.IDX PT, R54, R0, 0x4, 0x181f ;  /* 0x00981f0000367f89 */ /* 0x0003ee00000e0000 */
[C---:B------:R-:W-:Y:S01]  /*b0e0*/  HMMA.16816.F32.BF16 R24, R76.reuse, R32, RZ ;  /* 0x000000204c18723c */ /* 0x040fe200000418ff */
[----:B------:R-:W2:Y:S07]  /*b0f0*/  SHFL.IDX PT, R55, R56, 0x1, 0x181f ;  /* 0x00381f0038377f89 */ /* 0x000eae00000e0000 */
[-C--:B------:R-:W-:Y:S01]  /*b100*/  HMMA.16816.F32.BF16 R28, R76, R34.reuse, RZ ;  /* 0x000000224c1c723c */ /* 0x080fe200000418ff */
[----:B------:R-:W2:Y:S07]  /*b110*/  SHFL.IDX PT, R61, R56, 0x2, 0x181f ;  /* 0x00581f00383d7f89 */ /* 0x000eae00000e0000 */
[C---:B------:R-:W-:Y:S01]  /*b120*/  HMMA.16816.F32.BF16 R32, R80.reuse, R34, RZ ;  /* 0x000000225020723c */ /* 0x040fe200000418ff */
[----:B------:R-:W2:Y:S03]  /*b130*/  SHFL.IDX PT, R69, R56, 0x3, 0x181f ;  /* 0x00781f0038457f89 */ /* 0x000ea600000e0000 */
[----:B-1----:R-:W-:Y:S04]  /*b140*/  IADD3 R0, -R100, 0x10, RZ ;  /* 0x0000001064007810 */ /* 0x002fe80007ffe1ff */
[-C--:B------:R-:W-:Y:S01]  /*b150*/  HMMA.16816.F32.BF16 R36, R80, R48.reuse, RZ ;  /* 0x000000305024723c */ /* 0x080fe200000418ff */
[----:B------:R-:W-:Y:S07]  /*b160*/  LOP3.LUT R0, R0, 0xf, RZ, 0xc0, !PT ;  /* 0x0000000f00007812 */ /* 0x000fee00078ec0ff */
[C---:B------:R-:W-:Y:S08]  /*b170*/  HMMA.16816.F32.BF16 R40, R76.reuse, R48, RZ ;  /* 0x000000304c28723c */ /* 0x040ff000000418ff */
[-C--:B------:R-:W-:Y:S01]  /*b180*/  HMMA.16816.F32.BF16 R44, R76, R50.reuse, RZ ;  /* 0x000000324c2c723c */ /* 0x080fe200000418ff */
[-C--:B---3--:R-:W-:Y:S03]  /*b190*/  IADD3 R2, P2, R2, R58.reuse, RZ ;  /* 0x0000003a02027210 */ /* 0x088fe60007f5e0ff */
[-C--:B----4-:R-:W-:Y:S02]  /*b1a0*/  IADD3 R62, P1, R3, R58.reuse, RZ ;  /* 0x0000003a033e7210 */ /* 0x090fe40007f3e0ff */
[--C-:B--2---:R-:W-:Y:S01]  /*b1b0*/  IMAD.X R3, R57, 0x1, R68.reuse, P2 ;  /* 0x0000000139037824 */ /* 0x104fe200010e0644 */
[----:B-----5:R-:W-:Y:S01]  /*b1c0*/  IADD3 R60, P6, R52, R58, RZ ;  /* 0x0000003a343c7210 */ /* 0x020fe20007fde0ff */
[C---:B------:R-:W-:Y:S03]  /*b1d0*/  HMMA.16816.F32.BF16 R48, R80.reuse, R50, RZ ;  /* 0x000000325030723c */ /* 0x040fe600000418ff */
[----:B------:R1:W-:Y:S01]  /*b1e0*/  LDGSTS.E.BYPASS.LTC128B.128 [R209+0x100], [R2.64], !P0 ;  /* 0x0010000002d17fae */ /* 0x0003e2000c101d46 */
[----:B------:R-:W-:Y:S01]  /*b1f0*/  IMAD.X R63, R55, 0x1, R68, P1 ;  /* 0x00000001373f7824 */ /* 0x000fe200008e0644 */
[----:B------:R-:W-:Y:S01]  /*b200*/  IADD3 R72, P2, P1, R0, R54, R58 ;  /* 0x0000003600487210 */ /* 0x000fe2000795e03a */
[--C-:B------:R-:W-:Y:S01]  /*b210*/  IMAD.X R61, R61, 0x1, R68.reuse, P6 ;  /* 0x000000013d3d7824 */ /* 0x100fe200030e0644 */
[----:B------:R-:W-:Y:S02]  /*b220*/  IADD3 R70, P5, R53, R58, RZ ;  /* 0x0000003a35467210 */ /* 0x000fe40007fbe0ff */
[-C--:B------:R-:W-:Y:S02]  /*b230*/  HMMA.16816.F32.BF16 R52, R80, R64.reuse, RZ ;  /* 0x000000405034723c */ /* 0x080fe400000418ff */
[----:B------:R2:W-:Y:S01]  /*b240*/  LDGSTS.E.BYPASS.LTC128B.128 [R209+0x900], [R62.64], !P0 ;  /* 0x009000003ed17fae */ /* 0x0005e2000c101d46 */
[--C-:B------:R-:W-:Y:S01]  /*b250*/  IMAD.X R71, R69, 0x1, R68.reuse, P5 ;  /* 0x0000000145477824 */ /* 0x100fe200028e0644 */
[----:B------:R-:W-:Y:S06]  /*b260*/  ISETP.NE.U32.AND P5, PT, R100, RZ, PT ;  /* 0x000000ff6400720c */ /* 0x000fec0003fa5070 */
        /* <DEDUP_REMOVED lines=94> */
[----:B------:R-:W-:Y:S02]  /*b850*/  IMAD.MOV.U32 R210, RZ, RZ, RZ ;  /* 0x000000ffffd27224 */ /* 0x000fe400078e00ff */
        /* <DEDUP_REMOVED lines=22> */
[----:B----4-:R-:W-:Y:S02]  /*b9c0*/  IADD3 R2, P1, R206, R2, RZ ;  /* 0x00000002ce027210 */ /* 0x010fe40007f3e0ff */
[----:B------:R-:W-:Y:S01]  /*b9d0*/  SHF.R.S32.HI R206, RZ, 0x1f, R204 ;  /* 0x0000001fffce7819 */ /* 0x000fe200000114cc */
[----:B------:R-:W-:Y:S01]  /*b9e0*/  IMAD R96, R210, c[0x0][0x1f4], R0 ;  /* 0x00007d00d2607a24 */ /* 0x000fe200078e0200 */
[----:B------:R-:W-:Y:S02]  /*b9f0*/  LEA R0, P0, R2, c[0x0][0x1c8], 0x1 ;  /* 0x0000720002007a11 */ /* 0x000fe400078008ff */
[----:B------:R-:W-:Y:S02]  /*ba00*/  SHF.L.U64.HI R98, R204, 0x1, R206 ;  /* 0x00000001cc627819 */ /* 0x000fe400000102ce */
[----:B------:R-:W-:Y:S04]  /*ba10*/  IADD3.X R3, R252, R3, R96, P1, !PT ;  /* 0x00000003fc037210 */ /* 0x000fe80000ffe460 */
[----:B------:R-:W-:Y:S01]  /*ba20*/  LEA.HI.X R96, R2, c[0x0][0x1cc], R3, 0x1, P0 ;  /* 0x0000730002607a11 */ /* 0x000fe200000f0c03 */
[----:B------:R-:W-:-:S05]  /*ba30*/  BRA.DIV ~URZ, `(.L_x_3385) ;  /* 0x0000ac627f007947 */ /* 0x000fca000b800000 */
[----:B------:R1:W2:Y:S02]  /*ba40*/  SHFL.IDX PT, R157, R96, RZ, 0x181f ;  /* 0x00181fff609d7589 */ /* 0x0002a400000e0000 */
.L_x_3486:
        /* <DEDUP_REMOVED lines=25> */
.L_x_3487:
        /* <DEDUP_REMOVED lines=9> */
.L_x_3384:
[----:B------:R-:W-:Y:S05]  /*bc70*/  BSYNC B0 ;  /* 0x0000000000007941 */ /* 0x000fea0003800000 */
.L_x_3383:
        /* <DEDUP_REMOVED lines=96> */
[----:B---3--:R-:W-:Y:S03]  /*c280*/  FMNMX.FTZ R98, R98, R158, !PT ;  /* 0x0000009e62627209 */ /* 0x008fe60007810000 */
.L_x_3488:
[----:B------:R-:W-:Y:S01]  /*c290*/  FADD.FTZ R2, -R100, R97 ;  /* 0x0000006164027221 */ /* 0x000fe20000010100 */
[----:B------:R-:W-:Y:S01]  /*c2a0*/  WARPSYNC 0xffffffff ;  /* 0xffffffff00007948 */ /* 0x000fe20003800000 */
[----:B------:R-:W-:Y:S01]  /*c2b0*/  FMUL.FTZ R165, R98, c[0x0][0x2d0] ;  /* 0x0000b40062a57a20 */ /* 0x000fe20000410000 */
[----:B----4-:R-:W-:Y:S01]  /*c2c0*/  FMNMX.FTZ R96, R0, R96, !PT ;  /* 0x0000006000607209 */ /* 0x010fe20007810000 */
[----:B------:R-:W-:Y:S01]  /*c2d0*/  FMUL.FTZ R2, R2, c[0x0][0x2d0] ;  /* 0x0000b40002027a20 */ /* 0x000fe20000410000 */
[----:B------:R-:W-:Y:S01]  /*c2e0*/  ISETP.GT.AND P0, PT, R205, R249, PT ;  /* 0x000000f9cd00720c */ /* 0x000fe20003f04270 */
[--C-:B------:R-:W-:Y:S02]  /*c2f0*/  FFMA.FTZ R0, R13, c[0x0][0x2d0], -R165.reuse ;  /* 0x0000b4000d007a23 */ /* 0x100fe400000108a5 */
[----:B------:R1:W2:Y:S01]  /*c300*/  MUFU.EX2 R97, R2 ;  /* 0x0000000200617308 */ /* 0x0002a20000000800 */
[----:B------:R-:W-:Y:S02]  /*c310*/  FMUL.FTZ R164, R96, c[0x0][0x2d0] ;  /* 0x0000b40060a47a20 */ /* 0x000fe40000410000 */
[--C-:B------:R-:W-:Y:S02]  /*c320*/  FFMA.FTZ R41, R41, c[0x0][0x2d0], -R165.reuse ;  /* 0x0000b40029297a23 */ /* 0x100fe400000108a5 */
[--C-:B------:R-:W-:Y:S02]  /*c330*/  FFMA.FTZ R24, R24, c[0x0][0x2d0], -R165.reuse ;  /* 0x0000b40018187a23 */ /* 0x100fe400000108a5 */
[----:B------:R-:W-:Y:S02]  /*c340*/  FFMA.FTZ R25, R25, c[0x0][0x2d0], -R165 ;  /* 0x0000b40019197a23 */ /* 0x000fe400000108a5 */
[--C-:B------:R-:W-:Y:S01]  /*c350*/  FFMA.FTZ R26, R26, c[0x0][0x2d0], -R164.reuse ;  /* 0x0000b4001a1a7a23 */ /* 0x100fe200000108a4 */
[----:B------:R3:W-:Y:S01]  /*c360*/  MUFU.EX2 R229, R0 ;  /* 0x0000000000e57308 */ /* 0x0007e20000000800 */
[----:B------:R-:W-:Y:S02]  /*c370*/  FFMA.FTZ R27, R27, c[0x0][0x2d0], -R164 ;  /* 0x0000b4001b1b7a23 */ /* 0x000fe400000108a4 */
[----:B-1----:R-:W-:Y:S02]  /*c380*/  FADD.FTZ R2, -R99, R101 ;  /* 0x0000006563027221 */ /* 0x002fe40000010100 */
[----:B------:R-:W-:Y:S02]  /*c390*/  FMUL.FTZ R101, R100, c[0x0][0x2d0] ;  /* 0x0000b40064657a20 */ /* 0x000fe40000410000 */
[----:B------:R-:W-:Y:S02]  /*c3a0*/  FMUL.FTZ R2, R2, c[0x0][0x2d0] ;  /* 0x0000b40002027a20 */ /* 0x000fe40000410000 */
[--C-:B------:R-:W-:Y:S02]  /*c3b0*/  FFMA.FTZ R156, R5, c[0x0][0x2d0], -R101.reuse ;  /* 0x0000b400059c7a23 */ /* 0x100fe40000010865 */
[----:B------:R1:W-:Y:S01]  /*c3c0*/  MUFU.EX2 R3, R2 ;  /* 0x0000000200037308 */ /* 0x0003e20000000800 */
[--C-:B------:R-:W-:Y:S02]  /*c3d0*/  FFMA.FTZ R5, R16, c[0x0][0x2d0], -R101.reuse ;  /* 0x0000b40010057a23 */ /* 0x100fe40000010865 */
[--C-:B------:R-:W-:Y:S02]  /*c3e0*/  FFMA.FTZ R185, R52, c[0x0][0x2d0], -R101.reuse ;  /* 0x0000b40034b97a23 */ /* 0x100fe40000010865 */
[--C-:B------:R-:W-:Y:S02]  /*c3f0*/  FFMA.FTZ R184, R53, c[0x0][0x2d0], -R101.reuse ;  /* 0x0000b40035b87a23 */ /* 0x100fe40000010865 */
[----:B------:R-:W-:Y:S02]  /*c400*/  FFMA.FTZ R173, R49, c[0x0][0x2d0], -R101 ;  /* 0x0000b40031ad7a23 */ /* 0x000fe40000010865 */
[----:B---3--:R-:W-:Y:S01]  /*c410*/  FADD.FTZ R0, -R96, R103 ;  /* 0x0000006760007221 */ /* 0x008fe20000010100 */
[----:B------:R3:W-:Y:S01]  /*c420*/  MUFU.EX2 R223, R5 ;  /* 0x0000000500df7308 */ /* 0x0007e20000000800 */
[--C-:B------:R-:W-:Y:S02]  /*c430*/  FFMA.FTZ R103, R20, c[0x0][0x2d0], -R101.reuse ;  /* 0x0000b40014677a23 */ /* 0x100fe40000010865 */
[----:B------:R-:W-:Y:S02]  /*c440*/  FMUL.FTZ R0, R0, c[0x0][0x2d0] ;  /* 0x0000b40000007a20 */ /* 0x000fe40000410000 */
[--C-:B------:R-:W-:Y:S02]  /*c450*/  FFMA.FTZ R183, R64, c[0x0][0x2d0], -R101.reuse ;  /* 0x0000b40040b77a23 */ /* 0x100fe40000010865 */
[--C-:B------:R-:W-:Y:S02]  /*c460*/  FFMA.FTZ R182, R65, c[0x0][0x2d0], -R101.reuse ;  /* 0x0000b40041b67a23 */ /* 0x100fe40000010865 */
[--C-:B------:R-:W-:Y:S01]  /*c470*/  FFMA.FTZ R208, R80, c[0x0][0x2d0], -R101.reuse ;  /* 0x0000b40050d07a23 */ /* 0x100fe20000010865 */
[----:B------:R4:W-:Y:S01]  /*c480*/  MUFU.EX2 R224, R156 ;  /* 0x0000009c00e07308 */ /* 0x0009e20000000800 */
[--C-:B------:R-:W-:Y:S02]  /*c490*/  FFMA.FTZ R166, R32, c[0x0][0x2d0], -R101.reuse ;  /* 0x0000b40020a67a23 */ /* 0x100fe40000010865 */
[--C-:B------:R-:W-:Y:S02]  /*c4a0*/  FFMA.FTZ R168, R33, c[0x0][0x2d0], -R101.reuse ;  /* 0x0000b40021a87a23 */ /* 0x100fe40000010865 */
[--C-:B-1----:R-:W-:Y:S02]  /*c4b0*/  FFMA.FTZ R2, R4, c[0x0][0x2d0], -R101.reuse ;  /* 0x0000b40004027a23 */ /* 0x102fe40000010865 */
[----:B------:R-:W-:Y:S02]  /*c4c0*/  FMUL.FTZ R4, R99, c[0x0][0x2d0] ;  /* 0x0000b40063047a20 */ /* 0x000fe40000410000 */
[----:B------:R-:W-:Y:S01]  /*c4d0*/  FFMA.FTZ R176, R36, c[0x0][0x2d0], -R101 ;  /* 0x0000b40024b07a23 */ /* 0x000fe20000010865 */
[----:B------:R1:W5:Y:S01]  /*c4e0*/  MUFU.EX2 R216, R2 ;  /* 0x0000000200d87308 */ /* 0x0003620000000800 */
[--C-:B------:R-:W-:Y:S02]  /*c4f0*/  FFMA.FTZ R180, R54, c[0x0][0x2d0], -R4.reuse ;  /* 0x0000b40036b47a23 */ /* 0x100fe40000010804 */
[--C-:B------:R-:W-:Y:S02]  /*c500*/  FFMA.FTZ R179, R55, c[0x0][0x2d0], -R4.reuse ;  /* 0x0000b40037b37a23 */ /* 0x100fe40000010804 */
[--C-:B---3--:R-:W-:Y:S01]  /*c510*/  FFMA.FTZ R5, R8, c[0x0][0x2d0], -R165.reuse ;  /* 0x0000b40008057a23 */ /* 0x108fe200000108a5 */
[----:B------:R-:W-:Y:S01]  /*c520*/  LDSM.16.MT88.4 R52, [R193] ;  /* 0x00000000c134783b */ /* 0x000fe20000004200 */
[--C-:B------:R-:W-:Y:S02]  /*c530*/  FFMA.FTZ R65, R22, c[0x0][0x2d0], -R4.reuse ;  /* 0x0000b40016417a23 */ /* 0x100fe40000010804 */
[--C-:B------:R-:W-:Y:S01]  /*c540*/  FFMA.FTZ R80, R34, c[0x0][0x2d0], -R4.reuse ;  /* 0x0000b40022507a23 */ /* 0x100fe20000010804 */
[----:B------:R3:W-:Y:S01]  /*c550*/  MUFU.EX2 R214, R5 ;  /* 0x0000000500d67308 */ /* 0x0007e20000000800 */
[--C-:B------:R-:W-:Y:S02]  /*c560*/  FFMA.FTZ R6, R6, c[0x0][0x2d0], -R4.reuse ;  /* 0x0000b40006067a23 */ /* 0x100fe40000010804 */
[--C-:B------:R-:W-:Y:S01]  /*c570*/  FFMA.FTZ R167, R35, c[0x0][0x2d0], -R4.reuse ;  /* 0x0000b40023a77a23 */ /* 0x100fe20000010804 */
[----:B----4-:R-:W4:Y:S01]  /*c580*/  LDSM.16.MT88.4 R156, [R189] ;  /* 0x00000000bd9c783b */ /* 0x010f220000004200 */
[--C-:B------:R-:W-:Y:S02]  /*c590*/  FFMA.FTZ R169, R39, c[0x0][0x2d0], -R4.reuse ;  /* 0x0000b40027a97a23 */ /* 0x100fe40000010804 */
[--C-:B------:R-:W-:Y:S02]  /*c5a0*/  FFMA.FTZ R171, R50, c[0x0][0x2d0], -R4.reuse ;  /* 0x0000b40032ab7a23 */ /* 0x100fe40000010804 */
[--C-:B------:R-:W-:Y:S01]  /*c5b0*/  FFMA.FTZ R172, R51, c[0x0][0x2d0], -R4.reuse ;  /* 0x0000b40033ac7a23 */ /* 0x100fe20000010804 */
[----:B------:R2:W-:Y:S01]  /*c5c0*/  MUFU.EX2 R215, R6 ;  /* 0x0000000600d77308 */ /* 0x0005e20000000800 */
[--C-:B------:R-:W-:Y:S02]  /*c5d0*/  FFMA.FTZ R207, R82, c[0x0][0x2d0], -R4.reuse ;  /* 0x0000b40052cf7a23 */ /* 0x100fe40000010804 */
[--C-:B------:R-:W-:Y:S02]  /*c5e0*/  FFMA.FTZ R212, R83, c[0x0][0x2d0], -R4.reuse ;  /* 0x0000b40053d47a23 */ /* 0x100fe40000010804 */
[--C-:B-1----:R-:W-:Y:S02]  /*c5f0*/  FFMA.FTZ R2, R7, c[0x0][0x2d0], -R4.reuse ;  /* 0x0000b40007027a23 */ /* 0x102fe40000010804 */
[--C-:B------:R-:W-:Y:S02]  /*c600*/  FFMA.FTZ R64, R23, c[0x0][0x2d0], -R4.reuse ;  /* 0x0000b40017407a23 */ /* 0x100fe40000010804 */
[--C-:B------:R-:W-:Y:S01]  /*c610*/  FFMA.FTZ R178, R66, c[0x0][0x2d0], -R4.reuse ;  /* 0x0000b40042b27a23 */ /* 0x100fe20000010804 */
[----:B------:R1:W1:Y:S01]  /*c620*/  MUFU.EX2 R221, R2 ;  /* 0x0000000200dd7308 */ /* 0x0002620000000800 */
[--C-:B------:R-:W-:Y:S02]  /*c630*/  FFMA.FTZ R177, R67, c[0x0][0x2d0], -R4.reuse ;  /* 0x0000b40043b17a23 */ /* 0x100fe40000010804 */
[--C-:B------:R-:W-:Y:S02]  /*c640*/  FFMA.FTZ R187, R70, c[0x0][0x2d0], -R4.reuse ;  /* 0x0000b40046bb7a23 */ /* 0x100fe40000010804 */
[----:B---3--:R-:W-:Y:S02]  /*c650*/  FFMA.FTZ R5, R9, c[0x0][0x2d0], -R165 ;  /* 0x0000b40009057a23 */ /* 0x008fe400000108a5 */
[----:B------:R-:W-:Y:S02]  /*c660*/  FFMA.FTZ R206, R71, c[0x0][0x2d0], -R4 ;  /* 0x0000b40047ce7a23 */ /* 0x000fe40000010804 */
[--C-:B------:R-:W-:Y:S01]  /*c670*/  FFMA.FTZ R175, R37, c[0x0][0x2d0], -R101.reuse ;  /* 0x0000b40025af7a23 */ /* 0x100fe20000010865 */
[----:B------:R3:W-:Y:S01]  /*c680*/  MUFU.EX2 R219, R5 ;  /* 0x0000000500db7308 */ /* 0x0007e20000000800 */
[--C-:B------:R-:W-:Y:S02]  /*c690*/  FFMA.FTZ R174, R48, c[0x0][0x2d0], -R101.reuse ;  /* 0x0000b40030ae7a23 */ /* 0x100fe40000010865 */
[--C-:B------:R-:W-:Y:S02]  /*c6a0*/  FFMA.FTZ R181, R68, c[0x0][0x2d0], -R101.reuse ;  /* 0x0000b40044b57a23 */ /* 0x100fe40000010865 */
[----:B--2---:R-:W-:Y:S02]  /*c6b0*/  FFMA.FTZ R6, R10, c[0x0][0x2d0], -R164 ;  /* 0x0000b4000a067a23 */ /* 0x004fe400000108a4 */
[--C-:B------:R-:W-:Y:S02]  /*c6c0*/  FFMA.FTZ R186, R69, c[0x0][0x2d0], -R101.reuse ;  /* 0x0000b40045ba7a23 */ /* 0x100fe40000010865 */
[--C-:B------:R-:W-:Y:S01]  /*c6d0*/  FFMA.FTZ R170, R38, c[0x0][0x2d0], -R4.reuse ;  /* 0x0000b40026aa7a23 */ /* 0x100fe20000010804 */
[----:B------:R-:W-:Y:S01]  /*c6e0*/  MUFU.EX2 R213, R6 ;  /* 0x0000000600d57308 */ /* 0x000fe20000000800 */
[----:B-1----:R-:W-:Y:S09]  /*c6f0*/  FFMA.FTZ R2, R17, c[0x0][0x2d0], -R101 ;  /* 0x0000b40011027a23 */ /* 0x002ff20000010865 */
[----:B------:R1:W2:Y:S01]  /*c700*/  MUFU.EX2 R236, R2 ;  /* 0x0000000200ec7308 */ /* 0x0002a20000000800 */
[----:B---3--:R-:W-:Y:S09]  /*c710*/  FFMA.FTZ R5, R12, c[0x0][0x2d0], -R165 ;  /* 0x0000b4000c057a23 */ /* 0x008ff200000108a5 */
[----:B------:R3:W-:Y:S10]  /*c720*/  MUFU.EX2 R222, R5 ;  /* 0x0000000500de7308 */ /* 0x0007f40000000800 */
[----:B------:R-:W-:Y:S01]  /*c730*/  MUFU.EX2 R0, R0 ;  /* 0x0000000000007308 */ /* 0x000fe20000000800 */
[----:B-1----:R-:W-:Y:S09]  /*c740*/  FFMA.FTZ R2, R18, c[0x0][0x2d0], -R4 ;  /* 0x0000b40012027a23 */ /* 0x002ff20000010804 */
[----:B------:R1:W-:Y:S01]  /*c750*/  MUFU.EX2 R220, R2 ;  /* 0x0000000200dc7308 */ /* 0x0003e20000000800 */
[----:B---3--:R-:W-:Y:S09]  /*c760*/  FFMA.FTZ R5, R11, c[0x0][0x2d0], -R164 ;  /* 0x0000b4000b057a23 */ /* 0x008ff200000108a4 */
[----:B------:R3:W-:Y:S10]  /*c770*/  MUFU.EX2 R217, R5 ;  /* 0x0000000500d97308 */ /* 0x0007f40000000800 */
[----:B------:R-:W-:Y:S01]  /*c780*/  MUFU.EX2 R227, R64 ;  /* 0x0000004000e37308 */ /* 0x000fe20000000800 */
[----:B-1----:R-:W-:Y:S09]  /*c790*/  FFMA.FTZ R2, R19, c[0x0][0x2d0], -R4 ;  /* 0x0000b40013027a23 */ /* 0x002ff20000010804 */
[----:B------:R1:W1:Y:S01]  /*c7a0*/  MUFU.EX2 R237, R2 ;  /* 0x0000000200ed7308 */ /* 0x0002620000000800 */
[----:B---3--:R-:W-:Y:S09]  /*c7b0*/  FFMA.FTZ R5, R14, c[0x0][0x2d0], -R164 ;  /* 0x0000b4000e057a23 */ /* 0x008ff200000108a4 */
[----:B------:R3:W-:Y:S10]  /*c7c0*/  MUFU.EX2 R218, R5 ;  /* 0x0000000500da7308 */ /* 0x0007f40000000800 */
[----:B------:R-:W-:Y:S01]  /*c7d0*/  MUFU.EX2 R226, R166 ;  /* 0x000000a600e27308 */ /* 0x000fe20000000800 */
[----:B-1----:R-:W-:Y:S02]  /*c7e0*/  FADD.FTZ R2, -R98, R102 ;  /* 0x0000006662027221 */ /* 0x002fe40000010100 */
[--C-:B------:R-:W-:Y:S02]  /*c7f0*/  FFMA.FTZ R102, R21, c[0x0][0x2d0], -R101.reuse ;  /* 0x0000b40015667a23 */ /* 0x100fe40000010865 */
[----:B------:R-:W-:Y:S05]  /*c800*/  FMUL.FTZ R2, R2, c[0x0][0x2d0] ;  /* 0x0000b40002027a20 */ /* 0x000fea0000410000 */
[----:B------:R1:W-:Y:S01]  /*c810*/  MUFU.EX2 R228, R102 ;  /* 0x0000006600e47308 */ /* 0x0003e20000000800 */
[----:B------:R-:W-:Y:S02]  /*c820*/  FFMA.FTZ R101, R81, c[0x0][0x2d0], -R101 ;  /* 0x0000b40051657a23 */ /* 0x000fe40000010865 */
[--C-:B---3--:R-:W-:Y:S07]  /*c830*/  FFMA.FTZ R5, R15, c[0x0][0x2d0], -R164.reuse ;  /* 0x0000b4000f057a23 */ /* 0x108fee00000108a4 */
[----:B------:R3:W-:Y:S10]  /*c840*/  MUFU.EX2 R225, R5 ;  /* 0x0000000500e17308 */ /* 0x0007f40000000800 */
[----:B------:R-:W2:Y:S01]  /*c850*/  MUFU.EX2 R2, R2 ;  /* 0x0000000200027308 */ /* 0x000ea20000000800 */
[--C-:B-1----:R-:W-:Y:S09]  /*c860*/  FFMA.FTZ R102, R44, c[0x0][0x2d0], -R165.reuse ;  /* 0x0000b4002c667a23 */ /* 0x102ff200000108a5 */
        /* <DEDUP_REMOVED lines=21> */
[C---:B------:R-:W-:Y:S01]  /*c9c0*/  FMUL.FTZ R4, R97.reuse, R104 ;  /* 0x0000006861047220 */ /* 0x040fe20000410000 */
[----:B-----5:R-:W-:Y:S01]  /*c9d0*/  F2FP.BF16.PACK_AB R104, R224, R216 ;  /* 0x000000d8e068723e */ /* 0x020fe200000010ff */
[----:B---3--:R-:W-:Y:S01]  /*c9e0*/  FMUL.FTZ R5, R97, R105 ;  /* 0x0000006961057220 */ /* 0x008fe20000410000 */
[----:B------:R-:W-:Y:S01]  /*c9f0*/  F2FP.BF16.PACK_AB R105, R221, R215 ;  /* 0x000000d7dd69723e */ /* 0x000fe200000010ff */
[C---:B------:R-:W-:Y:S01]  /*ca00*/  FMUL.FTZ R6, R3.reuse, R106 ;  /* 0x0000006a03067220 */ /* 0x040fe20000410000 */
[----:B--2---:R-:W-:Y:S01]  /*ca10*/  F2FP.BF16.PACK_AB R106, R236, R223 ;  /* 0x000000dfec6a723e */ /* 0x004fe200000010ff */
[----:B------:R-:W-:Y:S01]  /*ca20*/  FMUL.FTZ R7, R3, R107 ;  /* 0x0000006b03077220 */ /* 0x000fe20000410000 */
[----:B------:R-:W-:Y:S01]  /*ca30*/  F2FP.BF16.PACK_AB R107, R237, R220 ;  /* 0x000000dced6b723e */ /* 0x000fe200000010ff */
[C---:B------:R-:W-:Y:S01]  /*ca40*/  FMUL.FTZ R8, R2.reuse, R108 ;  /* 0x0000006c02087220 */ /* 0x040fe20000410000 */
[----:B------:R-:W-:Y:S01]  /*ca50*/  F2FP.BF16.PACK_AB R160, R219, R214 ;  /* 0x000000d6dba0723e */ /* 0x000fe200000010ff */
[----:B------:R-:W-:Y:S01]  /*ca60*/  FMUL.FTZ R9, R2, R109 ;  /* 0x0000006d02097220 */ /* 0x000fe20000410000 */
[----:B------:R-:W-:Y:S01]  /*ca70*/  F2FP.BF16.PACK_AB R162, R229, R222 ;  /* 0x000000dee5a2723e */ /* 0x000fe200000010ff */
[C---:B------:R-:W-:Y:S01]  /*ca80*/  FMUL.FTZ R10, R0.reuse, R110 ;  /* 0x0000006e000a7220 */ /* 0x040fe20000410000 */
[----:B------:R-:W-:Y:S01]  /*ca90*/  F2FP.BF16.PACK_AB R161, R217, R213 ;  /* 0x000000d5d9a1723e */ /* 0x000fe200000010ff */
[-C--:B----4-:R-:W-:Y:S05]  /*caa0*/  HMMA.16816.F32.BF16 R4, R104, R156.reuse, R4 ;  /* 0x0000009c6804723c */ /* 0x090fea0000041804 */
[----:B------:R-:W-:Y:S01]  /*cab0*/  FMUL.FTZ R11, R0, R111 ;  /* 0x0000006f000b7220 */ /* 0x000fe20000410000 */
[----:B------:R-:W-:Y:S01]  /*cac0*/  F2FP.BF16.PACK_AB R163, R225, R218 ;  /* 0x000000dae1a3723e */ /* 0x000fe200000010ff */
[----:B------:R-:W1:Y:S01]  /*cad0*/  LDSM.16.MT88.4 R108, [R190] ;  /* 0x00000000be6c783b */ /* 0x000e620000004200 */
[C---:B------:R-:W-:Y:S04]  /*cae0*/  FMUL.FTZ R12, R2.reuse, R112 ;  /* 0x00000070020c7220 */ /* 0x040fe80000410000 */
[----:B------:R-:W-:Y:S01]  /*caf0*/  FMUL.FTZ R13, R2, R113 ;  /* 0x00000071020d7220 */ /* 0x000fe20000410000 */
[C---:B------:R-:W-:Y:S01]  /*cb00*/  HMMA.16816.F32.BF16 R8, R160.reuse, R156, R8 ;  /* 0x0000009ca008723c */ /* 0x040fe20000041808 */
[----:B------:R-:W-:Y:S03]  /*cb10*/  MUFU.EX2 R156, R212 ;  /* 0x000000d4009c7308 */ /* 0x000fe60000000800 */
[C---:B------:R-:W-:Y:S02]  /*cb20*/  FMUL.FTZ R14, R0.reuse, R114 ;  /* 0x00000072000e7220 */ /* 0x040fe40000410000 */
[----:B------:R-:W-:Y:S02]  /*cb30*/  FMUL.FTZ R15, R0, R115 ;  /* 0x00000073000f7220 */ /* 0x000fe40000410000 */
[----:B------:R-:W-:Y:S01]  /*cb40*/  LDSM.16.MT88.4 R112, [R189+0x800] ;  /* 0x00080000bd70783b */ /* 0x000fe20000004200 */
[C---:B------:R-:W-:Y:S03]  /*cb50*/  FMUL.FTZ R50, R3.reuse, R134 ;  /* 0x0000008603327220 */ /* 0x040fe60000410000 */
[----:B------:R-:W-:Y:S01]  /*cb60*/  FMUL.FTZ R51, R3, R135 ;  /* 0x0000008703337220 */ /* 0x000fe20000410000 */
[-C--:B------:R-:W-:Y:S03]  /*cb70*/  HMMA.16816.F32.BF16 R12, R160, R158.reuse, R12 ;  /* 0x0000009ea00c723c */ /* 0x080fe6000004180c */
[C---:B------:R-:W-:Y:S02]  /*cb80*/  FMUL.FTZ R16, R97.reuse, R116 ;  /* 0x0000007461107220 */ /* 0x040fe40000410000 */
[----:B------:R-:W-:Y:S02]  /*cb90*/  FMUL.FTZ R17, R97, R117 ;  /* 0x0000007561117220 */ /* 0x000fe40000410000 */
[C---:B------:R-:W-:Y:S02]  /*cba0*/  FMUL.FTZ R18, R3.reuse, R118 ;  /* 0x0000007603127220 */ /* 0x040fe40000410000 */
[----:B------:R-:W-:Y:S03]  /*cbb0*/  FMUL.FTZ R19, R3, R119 ;  /* 0x0000007703137220 */ /* 0x000fe60000410000 */
[----:B------:R-:W-:Y:S02]  /*cbc0*/  FMUL.FTZ R81, R97, R149 ;  /* 0x0000009561517220 */ /* 0x000fe40000410000 */
[----:B------:R-:W-:Y:S02]  /*cbd0*/  FMUL.FTZ R82, R3, R150 ;  /* 0x0000009603527220 */ /* 0x000fe40000410000 */
[C---:B------:R-:W-:Y:S01]  /*cbe0*/  HMMA.16816.F32.BF16 R16, R104.reuse, R158, R16 ;  /* 0x0000009e6810723c */ /* 0x040fe20000041810 */
[----:B------:R-:W-:Y:S03]  /*cbf0*/  MUFU.EX2 R159, R207 ;  /* 0x000000cf009f7308 */ /* 0x000fe60000000800 */
[C---:B------:R-:W-:Y:S02]  /*cc00*/  FMUL.FTZ R20, R97.reuse, R120 ;  /* 0x0000007861147220 */ /* 0x040fe40000410000 */
[----:B------:R-:W-:Y:S02]  /*cc10*/  FMUL.FTZ R21, R97, R121 ;  /* 0x0000007961157220 */ /* 0x000fe40000410000 */
[C---:B------:R-:W-:Y:S04]  /*cc20*/  FMUL.FTZ R22, R3.reuse, R122 ;  /* 0x0000007a03167220 */ /* 0x040fe80000410000 */
[C---:B------:R-:W-:Y:S02]  /*cc30*/  FMUL.FTZ R23, R3.reuse, R123 ;  /* 0x0000007b03177220 */ /* 0x040fe40000410000 */
[----:B------:R-:W-:Y:S02]  /*cc40*/  FMUL.FTZ R83, R3, R151 ;  /* 0x0000009703537220 */ /* 0x000fe40000410000 */
[--C-:B------:R-:W-:Y:S02]  /*cc50*/  FFMA.FTZ R117, R56, c[0x0][0x2d0], -R165.reuse ;  /* 0x0000b40038757a23 */ /* 0x100fe400000108a5 */
[--C-:B------:R-:W-:Y:S01]  /*cc60*/  FFMA.FTZ R116, R57, c[0x0][0x2d0], -R165.reuse ;  /* 0x0000b40039747a23 */ /* 0x100fe200000108a5 */
[-C--:B------:R-:W-:Y:S01]  /*cc70*/  HMMA.16816.F32.BF16 R20, R104, R52.reuse, R20 ;  /* 0x000000346814723c */ /* 0x080fe20000041814 */
[----:B------:R-:W-:Y:S02]  /*cc80*/  MUFU.EX2 R169, R117 ;  /* 0x0000007500a97308 */ /* 0x000fe40000000800 */
[----:B------:R-:W-:Y:S02]  /*cc90*/  FMUL.FTZ R35, R0, R127 ;  /* 0x0000007f00237220 */ /* 0x000fe40000410000 */
[C---:B------:R-:W-:Y:S02]  /*cca0*/  FMUL.FTZ R32, R2.reuse, R124 ;  /* 0x0000007c02207220 */ /* 0x040fe40000410000 */
[----:B------:R-:W-:Y:S02]  /*ccb0*/  FMUL.FTZ R33, R2, R125 ;  /* 0x0000007d02217220 */ /* 0x000fe40000410000 */
[----:B------:R-:W-:Y:S02]  /*ccc0*/  FMUL.FTZ R34, R0, R126 ;  /* 0x0000007e00227220 */ /* 0x000fe40000410000 */
[----:B------:R-:W-:Y:S01]  /*ccd0*/  MUFU.EX2 R173, R116 ;  /* 0x0000007400ad7308 */ /* 0x000fe20000000800 */
[--C-:B------:R-:W-:Y:S02]  /*cce0*/  FFMA.FTZ R118, R46, c[0x0][0x2d0], -R164.reuse ;  /* 0x0000b4002e767a23 */ /* 0x100fe400000108a4 */
[--C-:B------:R-:W-:Y:S02]  /*ccf0*/  FFMA.FTZ R119, R47, c[0x0][0x2d0], -R164.reuse ;  /* 0x0000b4002f777a23 */ /* 0x100fe400000108a4 */
[C---:B------:R-:W-:Y:S04]  /*cd00*/  HMMA.16816.F32.BF16 R32, R160.reuse, R52, R32 ;  /* 0x00000034a020723c */ /* 0x040fe80000041820 */
[C---:B------:R-:W-:Y:S02]  /*cd10*/  FMUL.FTZ R36, R2.reuse, R128 ;  /* 0x0000008002247220 */ /* 0x040fe40000410000 */
[----:B------:R-:W-:Y:S02]  /*cd20*/  FMUL.FTZ R37, R2, R129 ;  /* 0x0000008102257220 */ /* 0x000fe40000410000 */
[C---:B------:R-:W-:Y:S02]  /*cd30*/  FMUL.FTZ R38, R0.reuse, R130 ;  /* 0x0000008200267220 */ /* 0x040fe40000410000 */
[----:B------:R-:W-:Y:S02]  /*cd40*/  MUFU.EX2 R130, R26 ;  /* 0x0000001a00827308 */ /* 0x000fe40000000800 */
[----:B------:R-:W-:Y:S02]  /*cd50*/  FMUL.FTZ R39, R0, R131 ;  /* 0x0000008300277220 */ /* 0x000fe40000410000 */
[----:B------:R-:W-:Y:S02]  /*cd60*/  FMUL.FTZ R49, R97, R133 ;  /* 0x0000008561317220 */ /* 0x000fe40000410000 */
[--C-:B------:R-:W-:Y:S02]  /*cd70*/  FFMA.FTZ R120, R58, c[0x0][0x2d0], -R164.reuse ;  /* 0x0000b4003a787a23 */ /* 0x100fe400000108a4 */
[--C-:B------:R-:W-:Y:S01]  /*cd80*/  FFMA.FTZ R121, R59, c[0x0][0x2d0], -R164.reuse ;  /* 0x0000b4003b797a23 */ /* 0x100fe200000108a4 */
[-C--:B------:R-:W-:Y:S01]  /*cd90*/  HMMA.16816.F32.BF16 R36, R160, R54.reuse, R36 ;  /* 0x00000036a024723c */ /* 0x080fe20000041824 */
[----:B------:R2:W-:Y:S01]  /*cda0*/  MUFU.EX2 R133, R65 ;  /* 0x0000004100857308 */ /* 0x0005e20000000800 */
[----:B------:R-:W-:Y:S01]  /*cdb0*/  LDSM.16.MT88.4 R56, [R190+0x800] ;  /* 0x00080000be38783b */ /* 0x000fe20000004200 */
[----:B------:R-:W-:Y:S02]  /*cdc0*/  FMUL.FTZ R48, R97, R132 ;  /* 0x0000008461307220 */ /* 0x000fe40000410000 */
[--C-:B------:R-:W-:Y:S02]  /*cdd0*/  FFMA.FTZ R122, R62, c[0x0][0x2d0], -R164.reuse ;  /* 0x0000b4003e7a7a23 */ /* 0x100fe400000108a4 */
[--C-:B------:R-:W-:Y:S02]  /*cde0*/  FFMA.FTZ R123, R63, c[0x0][0x2d0], -R164.reuse ;  /* 0x0000b4003f7b7a23 */ /* 0x100fe400000108a4 */
[--C-:B------:R-:W-:Y:S01]  /*cdf0*/  FFMA.FTZ R127, R74, c[0x0][0x2d0], -R164.reuse ;  /* 0x0000b4004a7f7a23 */ /* 0x100fe200000108a4 */
[C---:B------:R-:W-:Y:S01]  /*ce00*/  HMMA.16816.F32.BF16 R48, R104.reuse, R54, R48 ;  /* 0x000000366830723c */ /* 0x040fe20000041830 */
[----:B------:R3:W-:Y:S03]  /*ce10*/  MUFU.EX2 R131, R24 ;  /* 0x0000001800837308 */ /* 0x0007e60000000800 */
[C---:B------:R-:W-:Y:S02]  /*ce20*/  FMUL.FTZ R64, R2.reuse, R140 ;  /* 0x0000008c02407220 */ /* 0x040fe40000410000 */
[C---:B------:R-:W-:Y:S02]  /*ce30*/  FMUL.FTZ R52, R97.reuse, R136 ;  /* 0x0000008861347220 */ /* 0x040fe40000410000 */
[----:B------:R-:W-:Y:S03]  /*ce40*/  FMUL.FTZ R53, R97, R137 ;  /* 0x0000008961357220 */ /* 0x000fe60000410000 */
[----:B------:R4:W-:Y:S01]  /*ce50*/  MUFU.EX2 R140, R80 ;  /* 0x00000050008c7308 */ /* 0x0009e20000000800 */
[C---:B------:R-:W-:Y:S02]  /*ce60*/  FMUL.FTZ R54, R3.reuse, R138 ;  /* 0x0000008a03367220 */ /* 0x040fe40000410000 */
[----:B------:R-:W-:Y:S02]  /*ce70*/  FMUL.FTZ R55, R3, R139 ;  /* 0x0000008b03377220 */ /* 0x000fe40000410000 */
[--C-:B------:R-:W-:Y:S02]  /*ce80*/  FFMA.FTZ R128, R75, c[0x0][0x2d0], -R164.reuse ;  /* 0x0000b4004b807a23 */ /* 0x100fe400000108a4 */
[----:B--2---:R-:W-:Y:S02]  /*ce90*/  FMUL.FTZ R65, R2, R141 ;  /* 0x0000008d02417220 */ /* 0x004fe40000410000 */
[C---:B------:R-:W-:Y:S01]  /*cea0*/  FMUL.FTZ R66, R0.reuse, R142 ;  /* 0x0000008e00427220 */ /* 0x040fe20000410000 */
[-C--:B-1----:R-:W-:Y:S01]  /*ceb0*/  HMMA.16816.F32.BF16 R52, R104, R108.reuse, R52 ;  /* 0x0000006c6834723c */ /* 0x082fe20000041834 */
[----:B------:R-:W1:Y:S02]  /*cec0*/  MUFU.EX2 R138, R25 ;  /* 0x00000019008a7308 */ /* 0x000e640000000800 */
[----:B------:R-:W-:Y:S02]  /*ced0*/  FMUL.FTZ R67, R0, R143 ;  /* 0x0000008f00437220 */ /* 0x000fe40000410000 */
[--C-:B---3--:R-:W-:Y:S02]  /*cee0*/  FFMA.FTZ R24, R28, c[0x0][0x2d0], -R165.reuse ;  /* 0x0000b4001c187a23 */ /* 0x108fe400000108a5 */
[C---:B------:R-:W-:Y:S02]  /*cef0*/  FMUL.FTZ R68, R2.reuse, R144 ;  /* 0x0000009002447220 */ /* 0x040fe40000410000 */
[----:B------:R-:W-:Y:S01]  /*cf00*/  FMUL.FTZ R69, R2, R145 ;  /* 0x0000009102457220 */ /* 0x000fe20000410000 */
[C---:B------:R-:W-:Y:S01]  /*cf10*/  HMMA.16816.F32.BF16 R64, R160.reuse, R108, R64 ;  /* 0x0000006ca040723c */ /* 0x040fe20000041840 */
[----:B------:R2:W-:Y:S03]  /*cf20*/  MUFU.EX2 R139, R24 ;  /* 0x00000018008b7308 */ /* 0x0005e60000000800 */
[C---:B------:R-:W-:Y:S02]  /*cf30*/  FMUL.FTZ R70, R0.reuse, R146 ;  /* 0x0000009200467220 */ /* 0x040fe40000410000 */
[----:B------:R-:W-:Y:S02]  /*cf40*/  FMUL.FTZ R71, R0, R147 ;  /* 0x0000009300477220 */ /* 0x000fe40000410000 */
[----:B----4-:R-:W-:Y:S02]  /*cf50*/  FMUL.FTZ R80, R97, R148 ;  /* 0x0000009461507220 */ /* 0x010fe40000410000 */
[----:B------:R-:W-:Y:S01]  /*cf60*/  LDSM.16.MT88.4 R148, [R190+0x2000] ;  /* 0x00200000be94783b */ /* 0x000fe20000004200 */
[----:B------:R3:W-:Y:S01]  /*cf70*/  MUFU.EX2 R132, R103 ;  /* 0x0000006700847308 */ /* 0x0007e20000000800 */
[--C-:B------:R-:W-:Y:S01]  /*cf80*/  FFMA.FTZ R28, R40, c[0x0][0x2d0], -R165.reuse ;  /* 0x0000b400281c7a23 */ /* 0x100fe200000108a5 */
[-C--:B------:R-:W-:Y:S03]  /*cf90*/  HMMA.16816.F32.BF16 R68, R160, R110.reuse, R68 ;  /* 0x0000006ea044723c */ /* 0x080fe60000041844 */
[--C-:B------:R-:W-:Y:S01]  /*cfa0*/  FFMA.FTZ R124, R72, c[0x0][0x2d0], -R165.reuse ;  /* 0x0000b400487c7a23 */ /* 0x100fe200000108a5 */
[----:B-1----:R-:W-:Y:S01]  /*cfb0*/  F2FP.BF16.PACK_AB R40, R138, R131 ;  /* 0x000000838a28723e */ /* 0x002fe200000010ff */
[--C-:B------:R-:W-:Y:S02]  /*cfc0*/  FFMA.FTZ R72, R42, c[0x0][0x2d0], -R164.reuse ;  /* 0x0000b4002a487a23 */ /* 0x100fe400000108a4 */
[--C-:B------:R-:W-:Y:S01]  /*cfd0*/  FFMA.FTZ R125, R73, c[0x0][0x2d0], -R165.reuse ;  /* 0x0000b400497d7a23 */ /* 0x100fe200000108a5 */
[C---:B------:R-:W-:Y:S01]  /*cfe0*/  HMMA.16816.F32.BF16 R80, R104.reuse, R110, R80 ;  /* 0x0000006e6850723c */ /* 0x040fe20000041850 */
[----:B------:R-:W1:Y:S01]  /*cff0*/  LDSM.16.MT88.4 R108, [R192] ;  /* 0x00000000c06c783b */ /* 0x000e620000004200 */
[----:B------:R4:W-:Y:S02]  /*d000*/  MUFU.EX2 R136, R27 ;  /* 0x0000001b00887308 */ /* 0x0009e40000000800 */
[--C-:B--2---:R-:W-:Y:S01]  /*d010*/  FFMA.FTZ R24, R29, c[0x0][0x2d0], -R165.reuse ;  /* 0x0000b4001d187a23 */ /* 0x104fe200000108a5 */
[----:B------:R-:W-:Y:S01]  /*d020*/  F2FP.BF16.PACK_AB R29, R227, R133 ;  /* 0x00000085e31d723e */ /* 0x000fe200000010ff */
[C---:B------:R-:W-:Y:S02]  /*d030*/  FMUL.FTZ R84, R97.reuse, R84 ;  /* 0x0000005461547220 */ /* 0x040fe40000410000 */
[----:B------:R-:W-:Y:S04]  /*d040*/  FMUL.FTZ R85, R97, R85 ;  /* 0x0000005561557220 */ /* 0x000fe80000410000 */
[----:B------:R-:W2:Y:S01]  /*d050*/  MUFU.EX2 R147, R24 ;  /* 0x0000001800937308 */ /* 0x000ea20000000800 */
[C---:B------:R-:W-:Y:S02]  /*d060*/  FMUL.FTZ R86, R3.reuse, R86 ;  /* 0x0000005603567220 */ /* 0x040fe40000410000 */
[----:B------:R-:W-:Y:S02]  /*d070*/  FMUL.FTZ R87, R3, R87 ;  /* 0x0000005703577220 */ /* 0x000fe40000410000 */
[--C-:B------:R-:W-:Y:S02]  /*d080*/  FFMA.FTZ R25, R30, c[0x0][0x2d0], -R164.reuse ;  /* 0x0000b4001e197a23 */ /* 0x100fe400000108a4 */
[--C-:B---3--:R-:W-:Y:S02]  /*d090*/  FFMA.FTZ R103, R61, c[0x0][0x2d0], -R165.reuse ;  /* 0x0000b4003d677a23 */ /* 0x108fe400000108a5 */
[--C-:B------:R-:W-:Y:S01]  /*d0a0*/  FFMA.FTZ R73, R43, c[0x0][0x2d0], -R164.reuse ;  /* 0x0000b4002b497a23 */ /* 0x100fe200000108a4 */
[----:B------:R-:W-:Y:S01]  /*d0b0*/  MUFU.EX2 R144, R72 ;  /* 0x0000004800907308 */ /* 0x000fe20000000800 */
[C---:B------:R-:W-:Y:S02]  /*d0c0*/  FMUL.FTZ R88, R2.reuse, R88 ;  /* 0x0000005802587220 */ /* 0x040fe40000410000 */
[----:B------:R-:W-:Y:S02]  /*d0d0*/  FMUL.FTZ R89, R2, R89 ;  /* 0x0000005902597220 */ /* 0x000fe40000410000 */
[C---:B------:R-:W-:Y:S02]  /*d0e0*/  FMUL.FTZ R90, R0.reuse, R90 ;  /* 0x0000005a005a7220 */ /* 0x040fe40000410000 */
[----:B------:R-:W-:Y:S02]  /*d0f0*/  FMUL.FTZ R91, R0, R91 ;  /* 0x0000005b005b7220 */ /* 0x000fe40000410000 */
[C---:B------:R-:W-:Y:S01]  /*d100*/  FMUL.FTZ R26, R3.reuse, R154 ;  /* 0x0000009a031a7220 */ /* 0x040fe20000410000 */
[----:B------:R3:W-:Y:S01]  /*d110*/  MUFU.EX2 R167, R73 ;  /* 0x0000004900a77308 */ /* 0x0007e20000000800 */
[----:B----4-:R-:W-:Y:S01]  /*d120*/  FMUL.FTZ R27, R3, R155 ;  /* 0x0000009b031b7220 */ /* 0x010fe20000410000 */
[----:B------:R-:W-:Y:S01]  /*d130*/  F2FP.BF16.PACK_AB R155, R156, R159 ;  /* 0x0000009f9c9b723e */ /* 0x000fe200000010ff */
[----:B------:R-:W-:Y:S01]  /*d140*/  FMUL.FTZ R92, R2, R92 ;  /* 0x0000005c025c7220 */ /* 0x000fe20000410000 */
[----:B--2---:R-:W-:Y:S01]  /*d150*/  F2FP.BF16.PACK_AB R42, R147, R139 ;  /* 0x0000008b932a723e */ /* 0x004fe200000010ff */
[--C-:B------:R-:W-:Y:S01]  /*d160*/  FFMA.FTZ R24, R31, c[0x0][0x2d0], -R164.reuse ;  /* 0x0000b4001f187a23 */ /* 0x100fe200000108a4 */
[----:B------:R-:W-:Y:S01]  /*d170*/  F2FP.BF16.PACK_AB R31, R240, R140 ;  /* 0x0000008cf01f723e */ /* 0x000fe200000010ff */
[----:B------:R-:W-:Y:S01]  /*d180*/  FMUL.FTZ R93, R2, R93 ;  /* 0x0000005d025d7220 */ /* 0x000fe20000410000 */
[-C--:B-1----:R-:W-:Y:S02]  /*d190*/  HMMA.16816.F32.BF16 R84, R104, R108.reuse, R84 ;  /* 0x0000006c6854723c */ /* 0x082fe40000041854 */
[----:B------:R1:W-:Y:S01]  /*d1a0*/  MUFU.EX2 R137, R25 ;  /* 0x0000001900897308 */ /* 0x0003e20000000800 */
[C---:B------:R-:W-:Y:S02]  /*d1b0*/  FMUL.FTZ R94, R0.reuse, R94 ;  /* 0x0000005e005e7220 */ /* 0x040fe40000410000 */
[----:B------:R-:W-:Y:S02]  /*d1c0*/  FMUL.FTZ R95, R0, R95 ;  /* 0x0000005f005f7220 */ /* 0x000fe40000410000 */
[----:B------:R-:W-:Y:S01]  /*d1d0*/  FFMA.FTZ R129, R78, c[0x0][0x2d0], -R164 ;  /* 0x0000b4004e817a23 */ /* 0x000fe200000108a4 */
[C---:B------:R-:W-:Y:S04]  /*d1e0*/  HMMA.16816.F32.BF16 R88, R160.reuse, R108, R88 ;  /* 0x0000006ca058723c */ /* 0x040fe80000041858 */
[----:B------:R-:W2:Y:S01]  /*d1f0*/  MUFU.EX2 R146, R24 ;  /* 0x0000001800927308 */ /* 0x000ea20000000800 */
[--C-:B------:R-:W-:Y:S02]  /*d200*/  FFMA.FTZ R126, R76, c[0x0][0x2d0], -R165.reuse ;  /* 0x0000b4004c7e7a23 */ /* 0x100fe400000108a5 */
[----:B------:R-:W-:Y:S01]  /*d210*/  FFMA.FTZ R78, R97, R231, R216 ;  /* 0x000000e7614e7223 */ /* 0x000fe200000100d8 */
[----:B---3--:R-:W-:Y:S01]  /*d220*/  LDSM.16.MT88.4 R72, [R190+0x1000] ;  /* 0x00100000be48783b */ /* 0x008fe20000004200 */
[-C--:B------:R-:W-:Y:S03]  /*d230*/  HMMA.16816.F32.BF16 R92, R160, R110.reuse, R92 ;  /* 0x0000006ea05c723c */ /* 0x080fe6000004185c */
[--C-:B------:R-:W-:Y:S02]  /*d240*/  FFMA.FTZ R109, R45, c[0x0][0x2d0], -R165.reuse ;  /* 0x0000b4002d6d7a23 */ /* 0x100fe400000108a5 */
[----:B------:R3:W-:Y:S01]  /*d250*/  MUFU.EX2 R145, R28 ;  /* 0x0000001c00917308 */ /* 0x0007e20000000800 */
[--C-:B------:R-:W-:Y:S01]  /*d260*/  FFMA.FTZ R108, R60, c[0x0][0x2d0], -R165.reuse ;  /* 0x0000b4003c6c7a23 */ /* 0x100fe200000108a5 */
[----:B------:R-:W4:Y:S01]  /*d270*/  LDSM.16.MT88.4 R44, [R193+0x800] ;  /* 0x00080000c12c783b */ /* 0x000f220000004200 */
[----:B------:R-:W-:Y:S04]  /*d280*/  FFMA.FTZ R165, R77, c[0x0][0x2d0], -R165 ;  /* 0x0000b4004da57a23 */ /* 0x000fe800000108a5 */
[----:B------:R-:W-:Y:S02]  /*d290*/  FFMA.FTZ R77, R3, R241, R215 ;  /* 0x000000f1034d7223 */ /* 0x000fe400000100d7 */
[----:B------:R-:W-:Y:S01]  /*d2a0*/  FFMA.FTZ R3, R0, R242, R213 ;  /* 0x000000f200037223 */ /* 0x000fe200000100d5 */
[----:B------:R-:W5:Y:S01]  /*d2b0*/  MUFU.EX2 R141, R168 ;  /* 0x000000a8008d7308 */ /* 0x000f620000000800 */
[----:B-1----:R-:W-:Y:S01]  /*d2c0*/  FMUL.FTZ R25, R97, R153 ;  /* 0x0000009961197220 */ /* 0x002fe20000410000 */
[----:B------:R-:W1:Y:S01]  /*d2d0*/  LDSM.16.MT88.4 R60, [R192+0x800] ;  /* 0x00080000c03c783b */ /* 0x000e620000004200 */
[----:B------:R-:W-:Y:S01]  /*d2e0*/  FADD.FTZ R0, R221, R77 ;  /* 0x0000004ddd007221 */ /* 0x000fe20000010000 */
[----:B--2---:R-:W-:Y:S01]  /*d2f0*/  F2FP.BF16.PACK_AB R43, R146, R137 ;  /* 0x00000089922b723e */ /* 0x004fe200000010ff */
[----:B------:R-:W-:Y:S01]  /*d300*/  FMUL.FTZ R24, R97, R152 ;  /* 0x0000009861187220 */ /* 0x000fe20000410000 */
[----:B------:R-:W-:Y:S01]  /*d310*/  F2FP.BF16.PACK_AB R152, R178, R181 ;  /* 0x000000b5b298723e */ /* 0x000fe200000010ff */
[----:B------:R-:W-:Y:S02]  /*d320*/  FFMA.FTZ R76, R2, R243, R214 ;  /* 0x000000f3024c7223 */ /* 0x000fe400000100d6 */
[----:B------:R-:W-:Y:S01]  /*d330*/  FADD.FTZ R2, R224, R78 ;  /* 0x0000004ee0027221 */ /* 0x000fe20000010000 */
[----:B------:R2:W-:Y:S01]  /*d340*/  MUFU.EX2 R213, R41 ;  /* 0x0000002900d57308 */ /* 0x0005e20000000800 */
[----:B------:R-:W-:Y:S01]  /*d350*/  FADD.FTZ R0, R220, R0 ;  /* 0x00000000dc007221 */ /* 0x000fe20000010000 */
[----:B------:R-:W-:Y:S04]  /*d360*/  HMMA.16816.F32.BF16 R24, R104, R110, R24 ;  /* 0x0000006e6818723c */ /* 0x000fe80000041818 */
[----:B---3--:R-:W-:Y:S01]  /*d370*/  F2FP.BF16.PACK_AB R28, R228, R132 ;  /* 0x00000084e41c723e */ /* 0x008fe200000010ff */
[----:B------:R-:W-:Y:S02]  /*d380*/  FADD.FTZ R0, R237, R0 ;  /* 0x00000000ed007221 */ /* 0x000fe40000010000 */
[----:B------:R-:W-:Y:S01]  /*d390*/  FADD.FTZ R2, R223, R2 ;  /* 0x00000002df027221 */ /* 0x000fe20000010000 */
[----:B------:R-:W-:Y:S01]  /*d3a0*/  MUFU.EX2 R163, R118 ;  /* 0x0000007600a37308 */ /* 0x000fe20000000800 */
[----:B------:R-:W-:Y:S03]  /*d3b0*/  FADD.FTZ R77, R133, R0 ;  /* 0x00000000854d7221 */ /* 0x000fe60000010000 */
[----:B-----5:R-:W-:Y:S01]  /*d3c0*/  F2FP.BF16.PACK_AB R30, R141, R226 ;  /* 0x000000e28d1e723e */ /* 0x020fe200000010ff */
[----:B------:R-:W-:Y:S02]  /*d3d0*/  FADD.FTZ R2, R236, R2 ;  /* 0x00000002ec027221 */ /* 0x000fe40000010000 */
[----:B------:R-:W-:Y:S02]  /*d3e0*/  FFMA.FTZ R164, R79, c[0x0][0x2d0], -R164 ;  /* 0x0000b4004fa47a23 */ /* 0x000fe400000108a4 */
[----:B------:R-:W-:Y:S01]  /*d3f0*/  FADD.FTZ R78, R132, R2 ;  /* 0x00000002844e7221 */ /* 0x000fe20000010000 */
[----:B------:R3:W-:Y:S01]  /*d400*/  MUFU.EX2 R161, R119 ;  /* 0x0000007700a17308 */ /* 0x0007e20000000800 */
[-C--:B------:R-:W-:Y:S01]  /*d410*/  HMMA.16816.F32.BF16 R4, R28, R112.reuse, R4 ;  /* 0x000000701c04723c */ /* 0x080fe20000041804 */
[----:B------:R-:W-:Y:S04]  /*d420*/  LDSM.16.MT88.4 R132, [R193+0x2000] ;  /* 0x00200000c184783b */ /* 0x000fe80000004200 */
[----:B--2---:R-:W-:Y:S01]  /*d430*/  F2FP.BF16.PACK_AB R41, R136, R130 ;  /* 0x000000828829723e */ /* 0x004fe200000010ff */
[----:B------:R-:W-:Y:S02]  /*d440*/  FADD.FTZ R3, R217, R3 ;  /* 0x00000003d9037221 */ /* 0x000fe40000010000 */
[----:B------:R-:W-:Y:S01]  /*d450*/  FADD.FTZ R0, R228, R78 ;  /* 0x0000004ee4007221 */ /* 0x000fe20000010000 */
[----:B------:R-:W-:Y:S03]  /*d460*/  MUFU.EX2 R170, R109 ;  /* 0x0000006d00aa7308 */ /* 0x000fe60000000800 */
[C---:B------:R-:W-:Y:S04]  /*d470*/  HMMA.16816.F32.BF16 R8, R40.reuse, R112, R8 ;  /* 0x000000702808723c */ /* 0x040fe80000041808 */
[----:B------:R-:W-:Y:S03]  /*d480*/  FADD.FTZ R3, R218, R3 ;  /* 0x00000003da037221 */ /* 0x000fe60000010000 */
[----:B------:R-:W2:Y:S01]  /*d490*/  MUFU.EX2 R168, R187 ;  /* 0x000000bb00a87308 */ /* 0x000ea20000000800 */
[-C--:B------:R-:W-:Y:S01]  /*d4a0*/  HMMA.16816.F32.BF16 R12, R40, R114.reuse, R12 ;  /* 0x00000072280c723c */ /* 0x080fe2000004180c */
[----:B---3--:R-:W-:Y:S03]  /*d4b0*/  LDSM.16.MT88.4 R116, [R189+0x2000] ;  /* 0x00200000bd74783b */ /* 0x008fe60000004200 */
[----:B------:R-:W-:Y:S04]  /*d4c0*/  FADD.FTZ R3, R225, R3 ;  /* 0x00000003e1037221 */ /* 0x000fe80000010000 */
[C---:B------:R-:W-:Y:S01]  /*d4d0*/  HMMA.16816.F32.BF16 R16, R28.reuse, R114, R16 ;  /* 0x000000721c10723c */ /* 0x040fe20000041810 */
[----:B------:R-:W-:Y:S03]  /*d4e0*/  MUFU.EX2 R162, R208 ;  /* 0x000000d000a27308 */ /* 0x000fe60000000800 */
[----:B------:R-:W-:Y:S04]  /*d4f0*/  FADD.FTZ R2, R130, R3 ;  /* 0x0000000382027221 */ /* 0x000fe80000010000 */
[-C--:B----4-:R-:W-:Y:S03]  /*d500*/  HMMA.16816.F32.BF16 R20, R28, R44.reuse, R20 ;  /* 0x0000002c1c14723c */ /* 0x090fe60000041814 */
[----:B------:R-:W3:Y:S01]  /*d510*/  MUFU.EX2 R160, R101 ;  /* 0x0000006500a07308 */ /* 0x000ee20000000800 */
[----:B------:R-:W-:Y:S01]  /*d520*/  FADD.FTZ R2, R136, R2 ;  /* 0x0000000288027221 */ /* 0x000fe20000010000 */
[----:B--2---:R-:W-:Y:S03]  /*d530*/  F2FP.BF16.PACK_AB R153, R166, R168 ;  /* 0x000000a8a699723e */ /* 0x004fe600000010ff */
[C---:B------:R-:W-:Y:S05]  /*d540*/  HMMA.16816.F32.BF16 R32, R40.reuse, R44, R32 ;  /* 0x0000002c2820723c */ /* 0x040fea0000041820 */
[----:B------:R-:W-:Y:S03]  /*d550*/  MUFU.EX2 R177, R108 ;  /* 0x0000006c00b17308 */ /* 0x000fe60000000800 */
[-C--:B------:R-:W-:Y:S07]  /*d560*/  HMMA.16816.F32.BF16 R36, R40, R46.reuse, R36 ;  /* 0x0000002e2824723c */ /* 0x080fee0000041824 */
[----:B------:R-:W2:Y:S01]  /*d570*/  MUFU.EX2 R180, R103 ;  /* 0x0000006700b47308 */ /* 0x000ea20000000800 */
[C---:B------:R-:W-:Y:S01]  /*d580*/  HMMA.16816.F32.BF16 R48, R28.reuse, R46, R48 ;  /* 0x0000002e1c30723c */ /* 0x040fe20000041830 */
[----:B------:R-:W4:Y:S03]  /*d590*/  LDSM.16.MT88.4 R44, [R189+0x1000] ;  /* 0x00100000bd2c783b */ /* 0x000f260000004200 */
[----:B---3--:R-:W-:Y:S04]  /*d5a0*/  F2FP.BF16.PACK_AB R154, R160, R162 ;  /* 0x000000a2a09a723e */ /* 0x008fe800000010ff */
[-C--:B------:R-:W-:Y:S01]  /*d5b0*/  HMMA.16816.F32.BF16 R52, R28, R56.reuse, R52 ;  /* 0x000000381c34723c */ /* 0x080fe20000041834 */
[----:B------:R-:W-:Y:S07]  /*d5c0*/  MUFU.EX2 R158, R120 ;  /* 0x00000078009e7308 */ /* 0x000fee0000000800 */
[C---:B------:R-:W-:Y:S03]  /*d5d0*/  HMMA.16816.F32.BF16 R64, R40.reuse, R56, R64 ;  /* 0x000000382840723c */ /* 0x040fe60000041840 */
[----:B------:R-:W3:Y:S05]  /*d5e0*/  MUFU.EX2 R157, R121 ;  /* 0x00000079009d7308 */ /* 0x000eea0000000800 */
[-C--:B------:R-:W-:Y:S05]  /*d5f0*/  HMMA.16816.F32.BF16 R68, R40, R58.reuse, R68 ;  /* 0x0000003a2844723c */ /* 0x080fea0000041844 */
[----:B------:R-:W-:Y:S03]  /*d600*/  MUFU.EX2 R103, R122 ;  /* 0x0000007a00677308 */ /* 0x000fe60000000800 */
[C---:B------:R-:W-:Y:S01]  /*d610*/  HMMA.16816.F32.BF16 R80, R28.reuse, R58, R80 ;  /* 0x0000003a1c50723c */ /* 0x040fe20000041850 */
[----:B------:R-:W5:Y:S06]  /*d620*/  LDSM.16.MT88.4 R56, [R193+0x1000] ;  /* 0x00100000c138783b */ /* 0x000f6c0000004200 */
[----:B------:R-:W2:Y:S01]  /*d630*/  MUFU.EX2 R102, R123 ;  /* 0x0000007b00667308 */ /* 0x000ea20000000800 */
[-C--:B-1----:R-:W-:Y:S08]  /*d640*/  HMMA.16816.F32.BF16 R84, R28, R60.reuse, R84 ;  /* 0x0000003c1c54723c */ /* 0x082ff00000041854 */
[C---:B------:R-:W-:Y:S01]  /*d650*/  HMMA.16816.F32.BF16 R88, R40.reuse, R60, R88 ;  /* 0x0000003c2858723c */ /* 0x040fe20000041858 */
[----:B------:R-:W-:Y:S07]  /*d660*/  MUFU.EX2 R101, R124 ;  /* 0x0000007c00657308 */ /* 0x000fee0000000800 */
[-C--:B------:R-:W-:Y:S03]  /*d670*/  HMMA.16816.F32.BF16 R92, R40, R62.reuse, R92 ;  /* 0x0000003e285c723c */ /* 0x080fe6000004185c */
[----:B------:R-:W1:Y:S04]  /*d680*/  MUFU.EX2 R97, R125 ;  /* 0x0000007d00617308 */ /* 0x000e680000000800 */
[----:B------:R-:W-:Y:S01]  /*d690*/  F2FP.BF16.PACK_AB R42, R170, R174 ;  /* 0x000000aeaa2a723e */ /* 0x000fe200000010ff */
[----:B------:R-:W-:Y:S01]  /*d6a0*/  HMMA.16816.F32.BF16 R24, R28, R62, R24 ;  /* 0x0000003e1c18723c */ /* 0x000fe20000041818 */
[----:B------:R-:W1:Y:S03]  /*d6b0*/  LDSM.16.MT88.4 R60, [R192+0x1000] ;  /* 0x00100000c03c783b */ /* 0x000e660000004200 */
[----:B------:R-:W-:Y:S01]  /*d6c0*/  FADD.FTZ R40, R219, R76 ;  /* 0x0000004cdb287221 */ /* 0x000fe20000010000 */
[----:B------:R-:W-:Y:S01]  /*d6d0*/  F2FP.BF16.PACK_AB R41, R167, R144 ;  /* 0x00000090a729723e */ /* 0x000fe200000010ff */
[----:B------:R-:W-:Y:S01]  /*d6e0*/  MUFU.EX2 R79, R126 ;  /* 0x0000007e004f7308 */ /* 0x000fe20000000800 */
[----:B------:R-:W-:Y:S01]  /*d6f0*/  F2FP.BF16.PACK_AB R28, R238, R232 ;  /* 0x000000e8ee1c723e */ /* 0x000fe200000010ff */
[----:B------:R-:W-:Y:S01]  /*d700*/  FADD.FTZ R76, R222, R40 ;  /* 0x00000028de4c7221 */ /* 0x000fe20000010000 */
[----:B------:R-:W-:Y:S03]  /*d710*/  F2FP.BF16.PACK_AB R29, R235, R230 ;  /* 0x000000e6eb1d723e */ /* 0x000fe600000010ff */
[----:B------:R-:W-:Y:S02]  /*d720*/  F2FP.BF16.PACK_AB R30, R244, R239 ;  /* 0x000000eff41e723e */ /* 0x000fe400000010ff */
[----:B------:R-:W-:Y:S02]  /*d730*/  F2FP.BF16.PACK_AB R31, R233, R234 ;  /* 0x000000eae91f723e */ /* 0x000fe400000010ff */
[----:B------:R-:W-:Y:S02]  /*d740*/  F2FP.BF16.PACK_AB R40, R213, R145 ;  /* 0x00000091d528723e */ /* 0x000fe400000010ff */
[----:B------:R-:W-:Y:S03]  /*d750*/  F2FP.BF16.PACK_AB R43, R161, R163 ;  /* 0x000000a3a12b723e */ /* 0x000fe600000010ff */
[-C--:B----4-:R-:W-:Y:S08]  /*d760*/  HMMA.16816.F32.BF16 R4, R28, R44.reuse, R4 ;  /* 0x0000002c1c04723c */ /* 0x090ff00000041804 */
[C---:B------:R-:W-:Y:S08]  /*d770*/  HMMA.16816.F32.BF16 R8, R40.reuse, R44, R8 ;  /* 0x0000002c2808723c */ /* 0x040ff00000041808 */
[-C--:B------:R-:W-:Y:S08]  /*d780*/  HMMA.16816.F32.BF16 R12, R40, R46.reuse, R12 ;  /* 0x0000002e280c723c */ /* 0x080ff0000004180c */
[C---:B------:R-:W-:Y:S01]  /*d790*/  HMMA.16816.F32.BF16 R16, R28.reuse, R46, R16 ;  /* 0x0000002e1c10723c */ /* 0x040fe20000041810 */
[----:B------:R-:W4:Y:S07]  /*d7a0*/  LDSM.16.MT88.4 R44, [R189+0x1800] ;  /* 0x00180000bd2c783b */ /* 0x000f2e0000004200 */
[-C--:B-----5:R-:W-:Y:S08]  /*d7b0*/  HMMA.16816.F32.BF16 R20, R28, R56.reuse, R20 ;  /* 0x000000381c14723c */ /* 0x0a0ff00000041814 */
[C---:B------:R-:W-:Y:S08]  /*d7c0*/  HMMA.16816.F32.BF16 R32, R40.reuse, R56, R32 ;  /* 0x000000382820723c */ /* 0x040ff00000041820 */
[-C--:B------:R-:W-:Y:S08]  /*d7d0*/  HMMA.16816.F32.BF16 R36, R40, R58.reuse, R36 ;  /* 0x0000003a2824723c */ /* 0x080ff00000041824 */
[C---:B------:R-:W-:Y:S01]  /*d7e0*/  HMMA.16816.F32.BF16 R48, R28.reuse, R58, R48 ;  /* 0x0000003a1c30723c */ /* 0x040fe20000041830 */
[----:B------:R-:W5:Y:S07]  /*d7f0*/  LDSM.16.MT88.4 R56, [R193+0x1800] ;  /* 0x00180000c138783b */ /* 0x000f6e0000004200 */
        /* <DEDUP_REMOVED lines=8> */
[----:B--2---:R-:W-:Y:S01]  /*d880*/  F2FP.BF16.PACK_AB R42, R180, R177 ;  /* 0x000000b1b42a723e */ /* 0x004fe200000010ff */
[----:B------:R-:W-:Y:S01]  /*d890*/  HMMA.16816.F32.BF16 R24, R28, R62, R24 ;  /* 0x0000003e1c18723c */ /* 0x000fe20000041818 */
[----:B------:R-:W1:Y:S03]  /*d8a0*/  LDSM.16.MT88.4 R60, [R192+0x1800] ;  /* 0x00180000c03c783b */ /* 0x000e660000004200 */
[----:B------:R-:W-:Y:S01]  /*d8b0*/  FADD.FTZ R40, R229, R76 ;  /* 0x0000004ce5287221 */ /* 0x000fe20000010000 */
[----:B---3--:R-:W-:Y:S02]  /*d8c0*/  F2FP.BF16.PACK_AB R41, R157, R158 ;  /* 0x0000009e9d29723e */ /* 0x008fe400000010ff */
[----:B------:R-:W-:Y:S01]  /*d8d0*/  F2FP.BF16.PACK_AB R28, R176, R172 ;  /* 0x000000acb01c723e */ /* 0x000fe200000010ff */
[----:B------:R-:W-:Y:S01]  /*d8e0*/  FADD.FTZ R76, R131, R40 ;  /* 0x00000028834c7221 */ /* 0x000fe20000010000 */
[----:B------:R-:W-:Y:S03]  /*d8f0*/  F2FP.BF16.PACK_AB R29, R175, R171 ;  /* 0x000000abaf1d723e */ /* 0x000fe600000010ff */
[----:B------:R-:W-:Y:S01]  /*d900*/  F2FP.BF16.PACK_AB R30, R184, R179 ;  /* 0x000000b3b81e723e */ /* 0x000fe200000010ff */
[----:B------:R-:W-:Y:S01]  /*d910*/  FADD.FTZ R3, R138, R76 ;  /* 0x0000004c8a037221 */ /* 0x000fe20000010000 */
[----:B------:R-:W-:Y:S02]  /*d920*/  F2FP.BF16.PACK_AB R31, R183, R182 ;  /* 0x000000b6b71f723e */ /* 0x000fe400000010ff */
[----:B------:R-:W-:Y:S02]  /*d930*/  F2FP.BF16.PACK_AB R40, R173, R169 ;  /* 0x000000a9ad28723e */ /* 0x000fe400000010ff */
[----:B------:R-:W-:Y:S03]  /*d940*/  F2FP.BF16.PACK_AB R43, R102, R103 ;  /* 0x00000067662b723e */ /* 0x000fe600000010ff */
[-C--:B----4-:R-:W-:Y:S08]  /*d950*/  HMMA.16816.F32.BF16 R4, R28, R44.reuse, R4 ;  /* 0x0000002c1c04723c */ /* 0x090ff00000041804 */
[C---:B------:R-:W-:Y:S01]  /*d960*/  HMMA.16816.F32.BF16 R8, R40.reuse, R44, R8 ;  /* 0x0000002c2808723c */ /* 0x040fe20000041808 */
[----:B------:R-:W-:Y:S07]  /*d970*/  MUFU.EX2 R45, R129 ;  /* 0x00000081002d7308 */ /* 0x000fee0000000800 */
[-C--:B------:R-:W-:Y:S03]  /*d980*/  HMMA.16816.F32.BF16 R12, R40, R46.reuse, R12 ;  /* 0x0000002e280c723c */ /* 0x080fe6000004180c */
[----:B------:R-:W-:Y:S05]  /*d990*/  MUFU.EX2 R44, R164 ;  /* 0x000000a4002c7308 */ /* 0x000fea0000000800 */
[C---:B------:R-:W-:Y:S05]  /*d9a0*/  HMMA.16816.F32.BF16 R16, R28.reuse, R46, R16 ;  /* 0x0000002e1c10723c */ /* 0x040fea0000041810 */
[----:B------:R-:W-:Y:S03]  /*d9b0*/  MUFU.EX2 R47, R127 ;  /* 0x0000007f002f7308 */ /* 0x000fe60000000800 */
[-C--:B-----5:R-:W-:Y:S07]  /*d9c0*/  HMMA.16816.F32.BF16 R20, R28, R56.reuse, R20 ;  /* 0x000000381c14723c */ /* 0x0a0fee0000041814 */
[----:B------:R-:W-:Y:S01]  /*d9d0*/  MUFU.EX2 R46, R128 ;  /* 0x00000080002e7308 */ /* 0x000fe20000000800 */
[C---:B------:R-:W-:Y:S08]  /*d9e0*/  HMMA.16816.F32.BF16 R32, R40.reuse, R56, R32 ;  /* 0x000000382820723c */ /* 0x040ff00000041820 */
[-C--:B------:R-:W-:Y:S01]  /*d9f0*/  HMMA.16816.F32.BF16 R36, R40, R58.reuse, R36 ;  /* 0x0000003a2824723c */ /* 0x080fe20000041824 */
[----:B------:R-:W2:Y:S07]  /*da00*/  MUFU.EX2 R56, R165 ;  /* 0x000000a500387308 */ /* 0x000eae0000000800 */
[C---:B------:R-:W-:Y:S08]  /*da10*/  HMMA.16816.F32.BF16 R48, R28.reuse, R58, R48 ;  /* 0x0000003a1c30723c */ /* 0x040ff00000041830 */
[-C--:B------:R-:W-:Y:S08]  /*da20*/  HMMA.16816.F32.BF16 R52, R28, R72.reuse, R52 ;  /* 0x000000481c34723c */ /* 0x080ff00000041834 */
[C---:B------:R-:W-:Y:S08]  /*da30*/  HMMA.16816.F32.BF16 R64, R40.reuse, R72, R64 ;  /* 0x000000482840723c */ /* 0x040ff00000041840 */
[-C--:B------:R-:W-:Y:S08]  /*da40*/  HMMA.16816.F32.BF16 R68, R40, R74.reuse, R68 ;  /* 0x0000004a2844723c */ /* 0x080ff00000041844 */
[C---:B------:R-:W-:Y:S08]  /*da50*/  HMMA.16816.F32.BF16 R80, R28.reuse, R74, R80 ;  /* 0x0000004a1c50723c */ /* 0x040ff00000041850 */
[-C--:B-1----:R-:W-:Y:S08]  /*da60*/  HMMA.16816.F32.BF16 R84, R28, R60.reuse, R84 ;  /* 0x0000003c1c54723c */ /* 0x082ff00000041854 */
[C---:B------:R-:W-:Y:S08]  /*da70*/  HMMA.16816.F32.BF16 R88, R40.reuse, R60, R88 ;  /* 0x0000003c2858723c */ /* 0x040ff00000041858 */
[-C--:B------:R-:W-:Y:S07]  /*da80*/  HMMA.16816.F32.BF16 R92, R40, R62.reuse, R92 ;  /* 0x0000003e285c723c */ /* 0x080fee000004185c */
[----:B------:R-:W-:Y:S01]  /*da90*/  FADD.FTZ R40, R227, R77 ;  /* 0x0000004de3287221 */ /* 0x000fe20000010000 */
[----:B------:R-:W-:Y:S04]  /*daa0*/  HMMA.16816.F32.BF16 R24, R28, R62, R24 ;  /* 0x0000003e1c18723c */ /* 0x000fe80000041818 */
[----:B------:R-:W-:Y:S02]  /*dab0*/  FADD.FTZ R42, R226, R0 ;  /* 0x00000000e22a7221 */ /* 0x000fe40000010000 */
[----:B------:R-:W-:Y:S01]  /*dac0*/  FADD.FTZ R41, R140, R40 ;  /* 0x000000288c297221 */ /* 0x000fe20000010000 */
[----:B------:R-:W-:Y:S01]  /*dad0*/  F2FP.BF16.PACK_AB R28, R97, R101 ;  /* 0x00000065611c723e */ /* 0x000fe200000010ff */
[-C--:B------:R-:W-:Y:S01]  /*dae0*/  HMMA.16816.F32.BF16 R104, R152, R116.reuse, R4 ;  /* 0x000000749868723c */ /* 0x080fe20000041804 */
[----:B------:R-:W1:Y:S04]  /*daf0*/  LDSM.16.MT88.4 R4, [R192+0x2000] ;  /* 0x00200000c004783b */ /* 0x000e680000004200 */
[----:B--2---:R-:W-:Y:S01]  /*db00*/  F2FP.BF16.PACK_AB R30, R56, R79 ;  /* 0x0000004f381e723e */ /* 0x004fe200000010ff */
[----:B------:R-:W-:Y:S01]  /*db10*/  FADD.FTZ R40, R139, R3 ;  /* 0x000000038b287221 */ /* 0x000fe20000010000 */
[----:B------:R-:W-:Y:S01]  /*db20*/  F2FP.BF16.PACK_AB R29, R46, R47 ;  /* 0x0000002f2e1d723e */ /* 0x000fe200000010ff */
[----:B------:R-:W-:Y:S01]  /*db30*/  FADD.FTZ R0, R137, R2 ;  /* 0x0000000289007221 */ /* 0x000fe20000010000 */
[----:B------:R-:W-:Y:S03]  /*db40*/  F2FP.BF16.PACK_AB R31, R44, R45 ;  /* 0x0000002d2c1f723e */ /* 0x000fe600000010ff */
[----:B------:R-:W-:Y:S02]  /*db50*/  FADD.FTZ R2, R147, R40 ;  /* 0x0000002893027221 */ /* 0x000fe40000010000 */
[----:B------:R-:W-:Y:S02]  /*db60*/  FADD.FTZ R0, R146, R0 ;  /* 0x0000000092007221 */ /* 0x000fe40000010000 */
[C---:B------:R-:W-:Y:S04]  /*db70*/  HMMA.16816.F32.BF16 R108, R28.reuse, R116, R8 ;  /* 0x000000741c6c723c */ /* 0x040fe80000041808 */
[----:B------:R-:W-:Y:S03]  /*db80*/  FADD.FTZ R3, R240, R41 ;  /* 0x00000029f0037221 */ /* 0x000fe60000010000 */
        /* <DEDUP_REMOVED lines=34> */
[----:B------:R-:W-:Y:S01]  /*ddb0*/  FADD.FTZ R9, R157, R2 ;  /* 0x000000029d097221 */ /* 0x000fe20000010000 */
[-C--:B------:R-:W-:Y:S01]  /*ddc0*/  MOV R68, R96.reuse ;  /* 0x0000006000447202 */ /* 0x080fe20000000f00 */
        /* <DEDUP_REMOVED lines=28> */
[----:B------:R-:W-:Y:S01]  /*df90*/  IADD3 R0, R205, -0x1, RZ ;  /* 0xffffffffcd007810 */ /* 0x000fe20007ffe0ff */
[----:B------:R-:W-:Y:S02]  /*dfa0*/  FADD.FTZ R231, R160, R3 ;  /* 0x00000003a0e77221 */ /* 0x000fe40000010000 */
[----:B------:R-:W-:Y:S01]  /*dfb0*/  FADD.FTZ R241, R156, R5 ;  /* 0x000000059cf17221 */ /* 0x000fe20000010000 */
[----:B------:R-:W-:Y:S01]  /*dfc0*/  MOV R205, R0 ;  /* 0x0000000000cd7202 */ /* 0x000fe20000000f00 */
[----:B------:R-:W-:Y:S02]  /*dfd0*/  FADD.FTZ R243, R56, R4 ;  /* 0x0000000438f37221 */ /* 0x000fe40000010000 */
[----:B------:R-:W-:Y:S01]  /*dfe0*/  FADD.FTZ R242, R44, R2 ;  /* 0x000000022cf27221 */ /* 0x000fe20000010000 */
[----:B------:R-:W-:-:S05]  /*dff0*/  @P0 BRA `(.L_x_3388) ;  /* 0xffffcdc000000947 */ /* 0x000fca000383ffff */
.L_x_3381:
[----:B------:R-:W-:Y:S05]  /*e000*/  BRA.DIV ~URZ, `(.L_x_3389) ;  /* 0x00008ea27f007947 */ /* 0x000fea000b800000 */
[----:B------:R1:W2:Y:S02]  /*e010*/  SHFL.BFLY PT, R0, R231, 0x2, 0x1f ;  /* 0x0c401f00e7007f89 */ /* 0x0002a400000e0000 */
.L_x_3489:
        /* <DEDUP_REMOVED lines=15> */
.L_x_3490:
        /* <DEDUP_REMOVED lines=24> */
[----:B----4-:R1:W2:Y:S01]  /*e290*/  @P2 MUFU.LG2 R7, R5 ;  /* 0x0000000500072308 */ /* 0x0102a20000000c00 */
        /* <DEDUP_REMOVED lines=77> */
.L_x_3336:
[----:B------:R2:W5:Y:S04]  /*e770*/  LDL R6, [R1+0x30] ;  /* 0x0000300001067983 */ /* 0x0005680000100800 */
        /* <DEDUP_REMOVED lines=18> */
.L_x_3392:
[----:B--2---:R-:W-:Y:S05]  /*e8a0*/  BSYNC B0 ;  /* 0x0000000000007941 */ /* 0x004fea0003800000 */
.L_x_3391:
        /* <DEDUP_REMOVED lines=103> */
.L_x_3395:
        /* <DEDUP_REMOVED lines=88> */
[----:B-1----:R-:W-:Y:S01]  /*f4a0*/  IADD3 R8, R248, R69, RZ ;  /* 0x00000045f8087210 */ /* 0x002fe20007ffe0ff */
[C---:B------:R-:W-:Y:S01]  /*f4b0*/  IMAD.WIDE.U32 R6, R3.reuse, c[0x0][0x3a0], RZ ;  /* 0x0000e80003067a25 */ /* 0x040fe200078e00ff */
[----:B------:R-:W-:Y:S01]  /*f4c0*/  SHF.R.S32.HI R9, RZ, 0x1f, R2 ;  /* 0x0000001fff097819 */ /* 0x000fe20000011402 */
[----:B------:R1:W2:Y:S02]  /*f4d0*/  LDS.128 R12, [R209+0x80] ;  /* 0x00008000d10c7984 */ /* 0x0002a40000000c00 */
[----:B------:R-:W-:Y:S02]  /*f4e0*/  IMAD R3, R3, c[0x0][0x3a4], R17 ;  /* 0x0000e90003037a24 */ /* 0x000fe400078e0211 */
[----:B------:R-:W-:Y:S01]  /*f4f0*/  @P2 IMAD.HI.U32 R10, R8, c[0x0][0x4ec], RZ ;  /* 0x00013b00080a2a27 */ /* 0x000fe200078e00ff */
[----:B------:R1:W3:Y:S02]  /*f500*/  LDS.128 R16, [R209+0x880] ;  /* 0x00088000d1107984 */ /* 0x0002e40000000c00 */
[----:B------:R-:W-:Y:S01]  /*f510*/  IADD3 R7, R7, R3, RZ ;  /* 0x0000000307077210 */ /* 0x000fe20007ffe0ff */
[----:B------:R-:W-:Y:S01]  /*f520*/  IMAD R9, R9, c[0x0][0x3f0], RZ ;  /* 0x0000fc0009097a24 */ /* 0x000fe200078e02ff */
[----:B------:R1:W4:Y:S01]  /*f530*/  LDS.128 R20, [R209+0x1080] ;  /* 0x00108000d1147984 */ /* 0x0003220000000c00 */
[----:B------:R-:W-:-:S02]  /*f540*/  MOV R3, R8 ;  /* 0x0000000800037202 */ /* 0x000fc40000000f00 */
[C---:B------:R-:W-:Y:S01]  /*f550*/  IMAD.WIDE.U32 R6, R4.reuse, c[0x0][0x3e8], R6 ;  /* 0x0000fa0004067a25 */ /* 0x040fe200078e0006 */
[----:B------:R1:W1:Y:S01]  /*f560*/  LDS.128 R24, [R209+0x1880] ;  /* 0x00188000d1187984 */ /* 0x0002620000000c00 */
[----:B------:R-:W-:Y:S02]  /*f570*/  @P2 SHF.R.U32.HI R3, RZ, c[0x0][0x4f0], R10 ;  /* 0x00013c00ff032a19 */ /* 0x000fe4000001160a */
[----:B------:R-:W-:Y:S01]  /*f580*/  IMAD R5, R4, c[0x0][0x3ec], R7 ;  /* 0x0000fb0004057a24 */ /* 0x000fe200078e0207 */
[----:B------:R1:W1:Y:S01]  /*f590*/  LDS.128 R28, [R209+0x2080] ;  /* 0x00208000d11c7984 */ /* 0x0002620000000c00 */
[----:B------:R-:W-:Y:S01]  /*f5a0*/  MOV R4, R6 ;  /* 0x0000000600047202 */ /* 0x000fe20000000f00 */
[----:B------:R-:W-:Y:S01]  /*f5b0*/  IMAD R7, R2, c[0x0][0x3f4], R9 ;  /* 0x0000fd0002077a24 */ /* 0x000fe200078e0209 */
[----:B------:R-:W-:Y:S01]  /*f5c0*/  SHF.R.S32.HI R6, RZ, 0x1f, R3 ;  /* 0x0000001fff067819 */ /* 0x000fe20000011403 */
[----:B------:R1:W1:Y:S01]  /*f5d0*/  LDS.128 R32, [R209+0x2880] ;  /* 0x00288000d1207984 */ /* 0x0002620000000c00 */
[----:B------:R-:W-:Y:S01]  /*f5e0*/  ISETP.GE.AND P2, PT, R204, c[0x0][0x3c8], PT ;  /* 0x0000f200cc007a0c */ /* 0x000fe20003f46270 */
[----:B------:R-:W-:Y:S01]  /*f5f0*/  IMAD.WIDE.U32 R4, R2, c[0x0][0x3f0], R4 ;  /* 0x0000fc0002047a25 */ /* 0x000fe200078e0004 */
[----:B------:R-:W-:Y:S01]  /*f600*/  IADD3 R2, -R3, RZ, RZ ;  /* 0x000000ff03027210 */ /* 0x000fe20007ffe1ff */
[----:B------:R1:W1:Y:S03]  /*f610*/  LDS.128 R36, [R209+0x3080] ;  /* 0x00308000d1247984 */ /* 0x0002660000000c00 */
[----:B------:R-:W-:Y:S01]  /*f620*/  IADD3 R5, R5, R7, RZ ;  /* 0x0000000705057210 */ /* 0x000fe20007ffe0ff */
[----:B------:R1:W1:Y:S01]  /*f630*/  LDS.128 R40, [R209+0x3880] ;  /* 0x00388000d1287984 */ /* 0x0002620000000c00 */
        /* <DEDUP_REMOVED lines=14> */
.L_x_3491:
[----:B------:R-:W-:Y:S05]  /*f720*/  BRA.DIV ~URZ, `(.L_x_3398) ;  /* 0x00007a827f007947 */ /* 0x000fea000b800000 */
[----:B------:R4:W2:Y:S02]  /*f730*/  SHFL.IDX PT, R2, R6, RZ, 0x181f ;  /* 0x00181fff06027589 */ /* 0x0008a400000e0000 */
.L_x_3492:
[----:B------:R-:W5:Y:S04]  /*f740*/  LDL.LU R4, [R1+0x28] ;  /* 0x0000280001047983 */ /* 0x000f680000300800 */
[----:B------:R-:W4:Y:S02]  /*f750*/  S2R R8, SR_TID.X ;  /* 0x0000000000087919 */ /* 0x000f240000002100 */
[----:B----4-:R-:W-:-:S04]  /*f760*/  SHF.R.S32.HI R3, RZ, 0x1f, R8 ;  /* 0x0000001fff037819 */ /* 0x010fc80000011408 */
[----:B------:R-:W-:-:S04]  /*f770*/  LEA.HI R3, R3, R8, RZ, 0x3 ;  /* 0x0000000803037211 */ /* 0x000fc800078f18ff */
[----:B------:R-:W-:Y:S02]  /*f780*/  SHF.R.S32.HI R3, RZ, 0x3, R3 ;  /* 0x00000003ff037819 */ /* 0x000fe40000011403 */
[----:B------:R-:W-:-:S03]  /*f790*/  SHF.R.S32.HI R8, RZ, 0x1f, R204 ;  /* 0x0000001fff087819 */ /* 0x000fc600000114cc */
[----:B-----5:R-:W-:-:S05]  /*f7a0*/  IMAD.IADD R4, R3, 0x1, R4 ;  /* 0x0000000103047824 */ /* 0x020fca00078e0204 */
[----:B------:R-:W-:-:S13]  /*f7b0*/  ISETP.GE.OR P1, PT, R4, R0, P2 ;  /* 0x000000000400720c */ /* 0x000fda0001726670 */
[----:B--2---:R-:W-:-:S04]  /*f7c0*/  @!P1 LEA R2, P0, R204, R2, 0x1 ;  /* 0x00000002cc029211 */ /* 0x004fc800078008ff */
[----:B---3--:R-:W-:-:S05]  /*f7d0*/  @!P1 LEA.HI.X R3, R204, R7, R8, 0x1, P0 ;  /* 0x00000007cc039211 */ /* 0x008fca00000f0c08 */
[----:B------:R2:W-:Y:S01]  /*f7e0*/  @!P1 ST.E.128 [R2.64], R12 ;  /* 0x0000000c02009985 */ /* 0x0005e2000c101d06 */
[----:B------:R-:W-:Y:S05]  /*f7f0*/  BRA.DIV ~URZ, `(.L_x_3399) ;  /* 0x00007a227f007947 */ /* 0x000fea000b800000 */
[----:B------:R3:W4:Y:S04]  /*f800*/  SHFL.IDX PT, R7, R5, 0x1, 0x181f ;  /* 0x00381f0005077f89 */ /* 0x00072800000e0000 */
[----:B--2---:R3:W2:Y:S02]  /*f810*/  SHFL.IDX PT, R2, R6, 0x1, 0x181f ;  /* 0x00381f0006027f89 */ /* 0x0046a400000e0000 */
.L_x_3493:
[----:B------:R-:W-:Y:S02]  /*f820*/  IADD3 R3, R4, 0x10, RZ ;  /* 0x0000001004037810 */ /* 0x000fe40007ffe0ff */
[----:B------:R-:W-:Y:S02]  /*f830*/  SHF.R.S32.HI R8, RZ, 0x1f, R204 ;  /* 0x0000001fff087819 */ /* 0x000fe400000114cc */
[----:B------:R-:W-:-:S13]  /*f840*/  ISETP.GE.OR P1, PT, R3, R0, P2 ;  /* 0x000000000300720c */ /* 0x000fda0001726670 */
[----:B--2---:R-:W-:-:S04]  /*f850*/  @!P1 LEA R2, P0, R204, R2, 0x1 ;  /* 0x00000002cc029211 */ /* 0x004fc800078008ff */
[----:B----4-:R-:W-:-:S05]  /*f860*/  @!P1 LEA.HI.X R3, R204, R7, R8, 0x1, P0 ;  /* 0x00000007cc039211 */ /* 0x010fca00000f0c08 */
[----:B------:R2:W-:Y:S01]  /*f870*/  @!P1 ST.E.128 [R2.64], R16 ;  /* 0x0000001002009985 */ /* 0x0005e2000c101d06 */
[----:B------:R-:W-:Y:S05]  /*f880*/  BRA.DIV ~URZ, `(.L_x_3400) ;  /* 0x00007a627f007947 */ /* 0x000fea000b800000 */
[----:B------:R4:W2:Y:S02]  /*f890*/  SHFL.IDX PT, R7, R5, 0x2, 0x181f ;  /* 0x00581f0005077f89 */ /* 0x0008a400000e0000 */
.L_x_3494:
[----:B------:R-:W-:Y:S05]  /*f8a0*/  BRA.DIV ~URZ, `(.L_x_3401) ;  /* 0x00007ab27f007947 */ /* 0x000fea000b800000 */
[----:B--2---:R2:W3:Y:S02]  /*f8b0*/  SHFL.IDX PT, R2, R6, 0x2, 0x181f ;  /* 0x00581f0006027f89 */ /* 0x0044e400000e0000 */
.L_x_3495:
[----:B------:R-:W-:Y:S02]  /*f8c0*/  IADD3 R3, R4, 0x20, RZ ;  /* 0x0000002004037810 */ /* 0x000fe40007ffe0ff */
[----:B------:R-:W-:Y:S02]  /*f8d0*/  SHF.R.S32.HI R8, RZ, 0x1f, R204 ;  /* 0x0000001fff087819 */ /* 0x000fe400000114cc */
[----:B------:R-:W-:-:S13]  /*f8e0*/  ISETP.GE.OR P1, PT, R3, R0, P2 ;  /* 0x000000000300720c */ /* 0x000fda0001726670 */
[----:B---3--:R-:W-:-:S04]  /*f8f0*/  @!P1 LEA R2, P0, R204, R2, 0x1 ;  /* 0x00000002cc029211 */ /* 0x008fc800078008ff */
[----:B------:R-:W-:-:S05]  /*f900*/  @!P1 LEA.HI.X R3, R204, R7, R8, 0x1, P0 ;  /* 0x00000007cc039211 */ /* 0x000fca00000f0c08 */
[----:B------:R3:W-:Y:S01]  /*f910*/  @!P1 ST.E.128 [R2.64], R20 ;  /* 0x0000001402009985 */ /* 0x0007e2000c101d06 */
[----:B------:R-:W-:Y:S05]  /*f920*/  BRA.DIV ~URZ, `(.L_x_3402) ;  /* 0x00007aa27f007947 */ /* 0x000fea000b800000 */
[----:B------:R2:W3:Y:S04]  /*f930*/  SHFL.IDX PT, R7, R5, 0x3, 0x181f ;  /* 0x00781f0005077f89 */ /* 0x0004e800000e0000 */
[----:B---3--:R2:W3:Y:S02]  /*f940*/  SHFL.IDX PT, R2, R6, 0x3, 0x181f ;  /* 0x00781f0006027f89 */ /* 0x0084e400000e0000 */
.L_x_3496:
[----:B------:R-:W-:Y:S02]  /*f950*/  IADD3 R3, R4, 0x30, RZ ;  /* 0x0000003004037810 */ /* 0x000fe40007ffe0ff */
[----:B------:R-:W-:Y:S02]  /*f960*/  SHF.R.S32.HI R8, RZ, 0x1f, R204 ;  /* 0x0000001fff087819 */ /* 0x000fe400000114cc */
[----:B------:R-:W-:-:S13]  /*f970*/  ISETP.GE.OR P1, PT, R3, R0, P2 ;  /* 0x000000000300720c */ /* 0x000fda0001726670 */
[----:B---3--:R-:W-:-:S04]  /*f980*/  @!P1 LEA R2, P0, R204, R2, 0x1 ;  /* 0x00000002cc029211 */ /* 0x008fc800078008ff */
[----:B------:R-:W-:-:S05]  /*f990*/  @!P1 LEA.HI.X R3, R204, R7, R8, 0x1, P0 ;  /* 0x00000007cc039211 */ /* 0x000fca00000f0c08 */
[----:B-1----:R1:W-:Y:S01]  /*f9a0*/  @!P1 ST.E.128 [R2.64], R24 ;  /* 0x0000001802009985 */ /* 0x0023e2000c101d06 */
[----:B------:R-:W-:Y:S05]  /*f9b0*/  BRA.DIV ~URZ, `(.L_x_3403) ;  /* 0x00007ae27f007947 */ /* 0x000fea000b800000 */
[----:B------:R3:W1:Y:S02]  /*f9c0*/  SHFL.IDX PT, R7, R5, 0x4, 0x181f ;  /* 0x00981f0005077f89 */ /* 0x00066400000e0000 */
.L_x_3497:
[----:B------:R-:W-:Y:S05]  /*f9d0*/  BRA.DIV ~URZ, `(.L_x_3404) ;  /* 0x00007b327f007947 */ /* 0x000fea000b800000 */
[----:B-1----:R1:W2:Y:S02]  /*f9e0*/  SHFL.IDX PT, R2, R6, 0x4, 0x181f ;  /* 0x00981f0006027f89 */ /* 0x0022a400000e0000 */
.L_x_3498:
        /* <DEDUP_REMOVED lines=9> */
.L_x_3499:
        /* <DEDUP_REMOVED lines=8> */
.L_x_3500:
[----:B------:R-:W-:Y:S05]  /*fb00*/  BRA.DIV ~URZ, `(.L_x_3407) ;  /* 0x00007bb27f007947 */ /* 0x000fea000b800000 */
[----:B--2---:R2:W1:Y:S02]  /*fb10*/  SHFL.IDX PT, R2, R6, 0x6, 0x181f ;  /* 0x00d81f0006027f89 */ /* 0x00446400000e0000 */
.L_x_3501:
[----:B------:R-:W-:Y:S02]  /*fb20*/  IADD3 R3, R4, 0x60, RZ ;  /* 0x0000006004037810 */ /* 0x000fe40007ffe0ff */
[----:B------:R-:W-:Y:S02]  /*fb30*/  SHF.R.S32.HI R8, RZ, 0x1f, R204 ;  /* 0x0000001fff087819 */ /* 0x000fe400000114cc */
[----:B------:R-:W-:-:S13]  /*fb40*/  ISETP.GE.OR P1, PT, R3, R0, P2 ;  /* 0x000000000300720c */ /* 0x000fda0001726670 */
[----:B-1----:R-:W-:-:S04]  /*fb50*/  @!P1 LEA R2, P0, R204, R2, 0x1 ;  /* 0x00000002cc029211 */ /* 0x002fc800078008ff */
[----:B------:R-:W-:-:S05]  /*fb60*/  @!P1 LEA.HI.X R3, R204, R7, R8, 0x1, P0 ;  /* 0x00000007cc039211 */ /* 0x000fca00000f0c08 */
[----:B------:R1:W-:Y:S01]  /*fb70*/  @!P1 ST.E.128 [R2.64], R36 ;  /* 0x0000002402009985 */ /* 0x0003e2000c101d06 */
[----:B------:R-:W-:Y:S05]  /*fb80*/  BRA.DIV ~URZ, `(.L_x_3408) ;  /* 0x00007ba27f007947 */ /* 0x000fea000b800000 */
[----:B---34-:R-:W3:Y:S04]  /*fb90*/  SHFL.IDX PT, R5, R5, 0x7, 0x181f ;  /* 0x00f81f0005057f89 */ /* 0x018ee800000e0000 */
[----:B-1----:R1:W4:Y:S02]  /*fba0*/  SHFL.IDX PT, R3, R6, 0x7, 0x181f ;  /* 0x00f81f0006037f89 */ /* 0x00232400000e0000 */
.L_x_3502:
        /* <DEDUP_REMOVED lines=8> */
.L_x_3396:
        /* <DEDUP_REMOVED lines=33> */
.L_x_3503:
[----:B------:R-:W-:Y:S05]  /*fe40*/  BRA.DIV ~URZ, `(.L_x_3411) ;  /* 0x00007a227f007947 */ /* 0x000fea000b800000 */
[----:B------:R3:W4:Y:S02]  /*fe50*/  SHFL.IDX PT, R0, R12, RZ, 0x1c1f ;  /* 0x001c1fff0c007589 */ /* 0x00072400000e0000 */
.L_x_3504:
        /* <DEDUP_REMOVED lines=50> */
.L_x_3413:
[----:B------:R-:W-:Y:S05]  /*10180*/  BSYNC B0 ;  /* 0x0000000000007941 */ /* 0x000fea0003800000 */
.L_x_3412:
[----:B------:R-:W-:Y:S05]  /*10190*/  BRA.DIV ~URZ, `(.L_x_3414) ;  /* 0x000077427f007947 */ /* 0x000fea000b800000 */
[----:B--2---:R2:W1:Y:S04]  /*101a0*/  SHFL.IDX PT, R4, R5, 0x1, 0x1c1f ;  /* 0x003c1f0005047f89 */ /* 0x00446800000e0000 */
[----:B----4-:R2:W4:Y:S02]  /*101b0*/  SHFL.IDX PT, R0, R12, 0x1, 0x1c1f ;  /* 0x003c1f000c007f89 */ /* 0x01052400000e0000 */
.L_x_3505:
        /* <DEDUP_REMOVED lines=50> */
.L_x_3416:
[----:B------:R-:W-:Y:S05]  /*104e0*/  BSYNC B0 ;  /* 0x0000000000007941 */ /* 0x000fea0003800000 */
.L_x_3415:
[----:B------:R-:W-:Y:S05]  /*104f0*/  BRA.DIV ~URZ, `(.L_x_3417) ;  /* 0x000074b27f007947 */ /* 0x000fea000b800000 */
[----:B-1----:R1:W2:Y:S02]  /*10500*/  SHFL.IDX PT, R4, R5, 0x2, 0x1c1f ;  /* 0x005c1f0005047f89 */ /* 0x0022a400000e0000 */
.L_x_3506:
[----:B------:R-:W-:Y:S05]  /*10510*/  BRA.DIV ~URZ, `(.L_x_3418) ;  /* 0x000075027f007947 */ /* 0x000fea000b800000 */
[----:B----4-:R4:W1:Y:S02]  /*10520*/  SHFL.IDX PT, R0, R12, 0x2, 0x1c1f ;  /* 0x005c1f000c007f89 */ /* 0x01086400000e0000 */
.L_x_3507:
        /* <DEDUP_REMOVED lines=50> */
.L_x_3420:
[----:B------:R-:W-:Y:S05]  /*10850*/  BSYNC B0 ;  /* 0x0000000000007941 */ /* 0x000fea0003800000 */
.L_x_3419:
[----:B------:R-:W-:Y:S05]  /*10860*/  BRA.DIV ~URZ, `(.L_x_3421) ;  /* 0x000072227f007947 */ /* 0x000fea000b800000 */
[----:B--2---:R2:W3:Y:S04]  /*10870*/  SHFL.IDX PT, R4, R5, 0x3, 0x1c1f ;  /* 0x007c1f0005047f89 */ /* 0x0044e800000e0000 */
[----:B-1----:R2:W1:Y:S02]  /*10880*/  SHFL.IDX PT, R0, R12, 0x3, 0x1c1f ;  /* 0x007c1f000c007f89 */ /* 0x00246400000e0000 */
.L_x_3508:
        /* <DEDUP_REMOVED lines=51> */
.L_x_3394:
        /* <DEDUP_REMOVED lines=22> */
.L_x_3422:
        /* <DEDUP_REMOVED lines=60> */
.L_x_3424:
[----:B------:R-:W-:Y:S05]  /*110e0*/  BSYNC B0 ;  /* 0x0000000000007941 */ /* 0x000fea0003800000 */
.L_x_3423:
[----:B------:R-:W-:-:S13]  /*110f0*/  ISETP.GT.AND P0, PT, R20, 0x1, PT ;  /* 0x000000011400780c */ /* 0x000fda0003f04270 */
[----:B------:R-:W-:Y:S05]  /*11100*/  @P0 BRA `(.L_x_3409) ;  /* 0x0000072000000947 */ /* 0x000fea0003800000 */
        /* <DEDUP_REMOVED lines=34> */
.L_x_3509:
[----:B------:R-:W-:Y:S05]  /*11330*/  BRA.DIV ~URZ, `(.L_x_3426) ;  /* 0x000068927f007947 */ /* 0x000fea000b800000 */
[----:B------:R3:W4:Y:S02]  /*11340*/  SHFL.IDX PT, R2, R6, RZ, 0x181f ;  /* 0x00181fff06027589 */ /* 0x00072400000e0000 */
.L_x_3510:
        /* <DEDUP_REMOVED lines=15> */
.L_x_3511:
        /* <DEDUP_REMOVED lines=8> */
.L_x_3512:
[----:B------:R-:W-:Y:S05]  /*114c0*/  BRA.DIV ~URZ, `(.L_x_3429) ;  /* 0x000068b27f007947 */ /* 0x000fea000b800000 */
[----:B-1----:R1:W2:Y:S02]  /*114d0*/  SHFL.IDX PT, R2, R6, 0x2, 0x181f ;  /* 0x00581f0006027f89 */ /* 0x0022a400000e0000 */
.L_x_3513:
        /* <DEDUP_REMOVED lines=9> */
.L_x_3514:
        /* <DEDUP_REMOVED lines=8> */
.L_x_3515:
[----:B------:R-:W-:Y:S05]  /*115f0*/  BRA.DIV ~URZ, `(.L_x_3432) ;  /* 0x000069327f007947 */ /* 0x000fea000b800000 */
[----:B--2---:R2:W1:Y:S02]  /*11600*/  SHFL.IDX PT, R2, R6, 0x4, 0x181f ;  /* 0x00981f0006027f89 */ /* 0x00446400000e0000 */
.L_x_3516:
        /* <DEDUP_REMOVED lines=9> */
.L_x_3517:
        /* <DEDUP_REMOVED lines=8> */
.L_x_3518:
[----:B------:R-:W-:Y:S05]  /*11720*/  BRA.DIV ~URZ, `(.L_x_3435) ;  /* 0x000069b27f007947 */ /* 0x000fea000b800000 */
[----:B--2---:R2:W3:Y:S02]  /*11730*/  SHFL.IDX PT, R2, R6, 0x6, 0x181f ;  /* 0x00d81f0006027f89 */ /* 0x0044e400000e0000 */
.L_x_3519:
        /* <DEDUP_REMOVED lines=9> */
.L_x_3520:
[----:B------:R-:W-:Y:S02]  /*117d0*/  IADD3 R0, R0, 0x70, RZ ;  /* 0x0000007000007810 */ /* 0x000fe40007ffe0ff */
[----:B-12---:R-:W-:Y:S02]  /*117e0*/  SHF.R.S32.HI R6, RZ, 0x1f, R204 ;  /* 0x0000001fff067819 */ /* 0x006fe400000114cc */
[----:B------:R-:W-:-:S13]  /*117f0*/  ISETP.GE.OR P1, PT, R0, R4, P0 ;  /* 0x000000040000720c */ /* 0x000fda0000726670 */
[----:B----4-:R-:W-:-:S04]  /*11800*/  @!P1 LEA R2, P0, R204, R2, 0x1 ;  /* 0x00000002cc029211 */ /* 0x010fc800078008ff */
[----:B---3--:R-:W-:-:S05]  /*11810*/  @!P1 LEA.HI.X R3, R204, R5, R6, 0x1, P0 ;  /* 0x00000005cc039211 */ /* 0x008fca00000f0c06 */
[----:B------:R1:W-:Y:S04]  /*11820*/  @!P1 ST.E.128 [R2.64], RZ ;  /* 0x000000ff02009985 */ /* 0x0003e8000c101d06 */
.L_x_3409:
[----:B------:R-:W-:Y:S05]  /*11830*/  BSYNC B1 ;  /* 0x0000000000017941 */ /* 0x000fea0003800000 */
.L_x_3393:
        /* <DEDUP_REMOVED lines=15> */
.L_x_3521:
[----:B------:R-:W-:Y:S05]  /*11930*/  BRA.DIV ~URZ, `(.L_x_3439) ;  /* 0x000069527f007947 */ /* 0x000fea000b800000 */
[----:B------:R3:W4:Y:S02]  /*11940*/  SHFL.IDX PT, R8, R68, 0x1, 0x1f ;  /* 0x00201f0044087f89 */ /* 0x00072400000e0000 */
.L_x_3522:
        /* <DEDUP_REMOVED lines=19> */
.L_x_3523:
        /* <DEDUP_REMOVED lines=16> */
.L_x_3524:
[----:B---3--:R-:W-:Y:S01]  /*11b80*/  IMAD R0, R0, c[0x0][0x538], RZ ;  /* 0x00014e0000007a24 */ /* 0x008fe200078e02ff */
[----:B------:R-:W-:Y:S04]  /*11b90*/  BSSY B1, `(.L_x_3442) ;  /* 0x00000ce000017945 */ /* 0x000fe80003800000 */
[----:B----4-:R-:W-:-:S04]  /*11ba0*/  IADD3 R8, R0, R8, RZ ;  /* 0x0000000800087210 */ /* 0x010fc80007ffe0ff */
[----:B--2---:R-:W-:-:S13]  /*11bb0*/  ISETP.GT.AND P6, PT, R8, R9, PT ;  /* 0x000000090800720c */ /* 0x004fda0003fc4270 */
[----:B------:R-:W-:Y:S05]  /*11bc0*/  @P6 BRA `(.L_x_3443) ;  /* 0x0000025000006947 */ /* 0x000fea0003800000 */
.L_x_3447:
        /* <DEDUP_REMOVED lines=17> */
.L_x_3525:
        /* <DEDUP_REMOVED lines=16> */
.L_x_3526:
[----:B--2---:R-:W-:-:S05]  /*11de0*/  IMAD R0, R0, c[0x0][0x538], RZ ;  /* 0x00014e0000007a24 */ /* 0x004fca00078e02ff */
[----:B------:R-:W-:-:S04]  /*11df0*/  IADD3 R8, R0, R8, RZ ;  /* 0x0000000800087210 */ /* 0x000fc80007ffe0ff */
[----:B------:R-:W-:-:S13]  /*11e00*/  ISETP.GT.AND P6, PT, R8, R9, PT ;  /* 0x000000090800720c */ /* 0x000fda0003fc4270 */
[----:B-1----:R-:W-:Y:S05]  /*11e10*/  @!P6 BRA `(.L_x_3447) ;  /* 0xfffffdb00000e947 */ /* 0x002fea000383ffff */
.L_x_3443:
[----:B------:R-:W-:-:S05]  /*11e20*/  IADD3 R5, -R0, R8, RZ ;  /* 0x0000000800057210 */ /* 0x000fca0007ffe1ff */
[----:B------:R-:W-:-:S05]  /*11e30*/  IMAD R0, R4, c[0x0][0x538], R5 ;  /* 0x00014e0004007a24 */ /* 0x000fca00078e0205 */
[----:B------:R-:W-:Y:S01]  /*11e40*/  ISETP.GT.AND P0, PT, R0, R9, PT ;  /* 0x000000090000720c */ /* 0x000fe20003f04270 */
[----:B------:R-:W-:-:S12]  /*11e50*/  BRA.DIV ~URZ, `(.L_x_3448) ;  /* 0x000068927f007947 */ /* 0x000fd8000b800000 */
[----:B------:R-:W-:-:S03]  /*11e60*/  VOTE.ANY R10, PT, !P0 ;  /* 0x00000000000a7806 */ /* 0x000fc600040e0100 */
.L_x_3527:
[----:B------:R-:W2:Y:S01]  /*11e70*/  LDL.LU R2, [R1+0x3c] ;  /* 0x00003c0001027983 */ /* 0x000ea20000300800 */
[----:B------:R-:W2:Y:S02]  /*11e80*/  POPC R0, R10 ;  /* 0x0000000a00007309 */ /* 0x000ea40000000000 */
[----:B--2---:R-:W-:-:S05]  /*11e90*/  IADD3 R2, R0, R2, RZ ;  /* 0x0000000200027210 */ /* 0x004fca0007ffe0ff */
[----:B------:R2:W-:Y:S01]  /*11ea0*/  STL [R1+0x3c], R2 ;  /* 0x00003c0201007387 */ /* 0x0005e20000100800 */
[----:B------:R-:W-:Y:S05]  /*11eb0*/  BRA.DIV ~URZ, `(.L_x_3449) ;  /* 0x000068827f007947 */ /* 0x000fea000b800000 */
[----:B------:R3:W4:Y:S04]  /*11ec0*/  SHFL.IDX PT, R8, R6, R0, 0x1f ;  /* 0x00001f0006087589 */ /* 0x00072800000e0000 */
[----:B------:R3:W1:Y:S02]  /*11ed0*/  SHFL.IDX PT, R7, R7, R0, 0x1f ;  /* 0x00001f0007077589 */ /* 0x00066400000e0000 */
.L_x_3528:
[----:B------:R-:W-:Y:S01]  /*11ee0*/  ISETP.NE.AND P0, PT, R10, RZ, PT ;  /* 0x000000ff0a00720c */ /* 0x000fe20003f05270 */
[----:B------:R-:W-:-:S12]  /*11ef0*/  BSSY B0, `(.L_x_3450) ;  /* 0x0000005000007945 */ /* 0x000fd80003800000 */
[----:B------:R-:W-:Y:S05]  /*11f00*/  @!P0 BRA `(.L_x_3451) ;  /* 0x0000003000008947 */ /* 0x000fea0003800000 */
[----:B---3--:R-:W-:Y:S01]  /*11f10*/  IADD3 R0, R0, -0x1, RZ ;  /* 0xffffffff00007810 */ /* 0x008fe20007ffe0ff */
[----:B------:R-:W-:Y:S05]  /*11f20*/  BRA.DIV ~URZ, `(.L_x_3452) ;  /* 0x000068e27f007947 */ /* 0x000fea000b800000 */
[----:B------:R3:W2:Y:S02]  /*11f30*/  SHFL.IDX PT, R11, R4, R0, 0x1f ;  /* 0x00001f00040b7589 */ /* 0x0006a400000e0000 */
.L_x_3451:
[----:B------:R-:W-:Y:S05]  /*11f40*/  BSYNC B0 ;  /* 0x0000000000007941 */ /* 0x000fea0003800000 */
.L_x_3450:
        /* <DEDUP_REMOVED lines=68> */
.L_x_3454:
        /* <DEDUP_REMOVED lines=68> */
.L_x_3455:
[----:B------:R-:W-:Y:S05]  /*127d0*/  BSYNC B0 ;  /* 0x0000000000007941 */ /* 0x000fea0003800000 */
.L_x_3453:
[----:B------:R-:W-:-:S04]  /*127e0*/  LOP3.LUT R2, RZ, R2, RZ, 0x33, !PT ;  /* 0x00000002ff027212 */ /* 0x000fc800078e33ff */
[----:B-1----:R-:W-:-:S05]  /*127f0*/  IADD3 R0, R2, R8, RZ ;  /* 0x0000000802007210 */ /* 0x002fca0007ffe0ff */
[----:B------:R1:W-:Y:S01]  /*12800*/  STL [R1+0x34], R0 ;  /* 0x0000340001007387 */ /* 0x0003e20000100800 */
[----:B------:R-:W-:Y:S05]  /*12810*/  BRA `(.L_x_3456) ;  /* 0x0000005000007947 */ /* 0x000fea0003800000 */
.L_x_3444:
[----:B------:R-:W-:Y:S01]  /*12820*/  MOV R0, c[0x0][0x53c] ;  /* 0x00014f0000007a02 */ /* 0x000fe20000000f00 */
[----:B------:R2:W-:Y:S04]  /*12830*/  STL [R1+0x30], R9 ;  /* 0x0000300901007387 */ /* 0x0005e80000100800 */
[----:B------:R2:W-:Y:S04]  /*12840*/  STL [R1+0x34], RZ ;  /* 0x000034ff01007387 */ /* 0x0005e80000100800 */
[----:B------:R2:W-:Y:S04]  /*12850*/  STL [R1+0x38], RZ ;  /* 0x000038ff01007387 */ /* 0x0005e80000100800 */
[----:B------:R2:W-:Y:S02]  /*12860*/  STL [R1+0x3c], R0 ;  /* 0x00003c0001007387 */ /* 0x0005e40000100800 */
.L_x_3456:
[----:B------:R-:W-:Y:S05]  /*12870*/  BSYNC B1 ;  /* 0x0000000000017941 */ /* 0x000fea0003800000 */
.L_x_3442:
        /* <DEDUP_REMOVED lines=9> */
.L_x_3437:
[----:B--2---:R-:W2:Y:S02]  /*12910*/  LDL R0, [R1+0x3c] ;  /* 0x00003c0001007983 */ /* 0x004ea40000100800 */
[----:B--2---:R-:W-:-:S13]  /*12920*/  ISETP.GE.AND P0, PT, R0, c[0x0][0x53c], PT ;  /* 0x00014f0000007a0c */ /* 0x004fda0003f06270 */
[----:B-1--4-:R-:W-:Y:S01]  /*12930*/  @P0 CALL.REL.NOINC `(.L_x_3457) ;  /* 0x0000001000000944 */ /* 0x012fe20003c00000 */
[----:B------:R-:W-:Y:S05]  /*12940*/  BRA `(.L_x_3458) ;  /* 0xfffef21000007947 */ /* 0x000fea000383ffff */
.L_x_3457:
[----:B------:R-:W-:Y:S05]  /*12950*/  EXIT ;  /* 0x000000000000794d */ /* 0x000fea0003800000 */
.L_x_3319:
[----:B------:R-:W-:Y:S01]  /*12960*/  IMAD.MOV.U32 R0, RZ, RZ, R5 ;  /* 0x000000ffff007224 */ /* 0x000fe200078e0005 */
[----:B------:R-:W-:Y:S02]  /*12970*/  MOV R2, 0x1 ;  /* 0x0000000100027802 */ /* 0x000fe40000000f00 */
[----:B------:R-:W-:Y:S02]  /*12980*/  MOV R3, 0x129a0 ;  /* 0x000129a000037802 */ /* 0x000fe40000000f00 */
[----:B------:R-:W-:Y:S05]  /*12990*/  CALL.REL.NOINC `($__internal_46_$__cuda_sm70_shflsync_up_p) ;  /* 0x00005fa000007944 */ /* 0x000fea0003c00000 */
[----:B------:R-:W-:Y:S01]  /*129a0*/  MOV R0, R4 ;  /* 0x0000000400007202 */ /* 0x000fe20000000f00 */
[----:B------:R-:W-:Y:S05]  /*129b0*/  BRA `(.L_x_3459) ;  /* 0xfffedaa000007947 */ /* 0x000fea000383ffff */
.L_x_3320:
[----:B------:R-:W-:Y:S01]  /*129c0*/  IMAD.MOV.U32 R0, RZ, RZ, R5 ;  /* 0x000000ffff007224 */ /* 0x000fe200078e0005 */
[----:B------:R-:W-:Y:S02]  /*129d0*/  MOV R2, 0x2 ;  /* 0x0000000200027802 */ /* 0x000fe40000000f00 */
[----:B------:R-:W-:Y:S02]  /*129e0*/  MOV R3, 0x12a00 ;  /* 0x00012a0000037802 */ /* 0x000fe40000000f00 */
[----:B------:R-:W-:Y:S05]  /*129f0*/  CALL.REL.NOINC `($__internal_46_$__cuda_sm70_shflsync_up_p) ;  /* 0x00005f4000007944 */ /* 0x000fea0003c00000 */
[----:B------:R-:W-:Y:S01]  /*12a00*/  SEL R0, R4, RZ, P4 ;  /* 0x000000ff04007207 */ /* 0x000fe20002000000 */
[----:B------:R-:W-:Y:S01]  /*12a10*/  IMAD.MOV.U32 R2, RZ, RZ, 0x4 ;  /* 0x00000004ff027424 */ /* 0x000fe200078e00ff */
[----:B------:R-:W-:-:S03]  /*12a20*/  MOV R3, 0x12a50 ;  /* 0x00012a5000037802 */ /* 0x000fc60000000f00 */
[----:B------:R-:W-:Y:S02]  /*12a30*/  IMAD.IADD R0, R5, 0x1, R0 ;  /* 0x0000000105007824 */ /* 0x000fe400078e0200 */
        /* <DEDUP_REMOVED lines=13> */
[----:B------:R-:W-:Y:S02]  /*12b10*/  MOV R214, 0x1f ;  /* 0x0000001f00d67802 */ /* 0x000fe40000000f00 */
[----:B------:R-:W-:Y:S01]  /*12b20*/  MOV R3, 0x12b60 ;  /* 0x00012b6000037802 */ /* 0x000fe20000000f00 */
[----:B------:R-:W-:-:S04]  /*12b30*/  IMAD.IADD R4, R0, 0x1, R4 ;  /* 0x0000000100047824 */ /* 0x000fc800078e0204 */
[----:B------:R-:W-:Y:S02]  /*12b40*/  IMAD.MOV.U32 R213, RZ, RZ, R4 ;  /* 0x000000ffffd57224 */ /* 0x000fe400078e0004 */
[----:B------:R-:W-:Y:S05]  /*12b50*/  CALL.REL.NOINC `($__internal_45_$__cuda_sm70_shflsync_idx_p) ;  /* 0x00005d8000007944 */ /* 0x000fea0003c00000 */
[----:B------:R-:W-:Y:S01]  /*12b60*/  MOV R0, R213 ;  /* 0x000000d500007202 */ /* 0x000fe20000000f00 */
[----:B------:R-:W-:Y:S05]  /*12b70*/  BRA `(.L_x_3460) ;  /* 0xfffed9e000007947 */ /* 0x000fea000383ffff */
.L_x_3322:
[----:B------:R-:W-:Y:S02]  /*12b80*/  SEL R0, RZ, 0x1, P0 ;  /* 0x00000001ff007807 */ /* 0x000fe40000000000 */
[----:B------:R-:W-:Y:S02]  /*12b90*/  MOV R2, 0x12bb0 ;  /* 0x00012bb000027802 */ /* 0x000fe40000000f00 */
[----:B------:R-:W-:Y:S05]  /*12ba0*/  CALL.REL.NOINC `($__internal_47_$__cuda_sm70_votesync_ballot) ;  /* 0x00005e0000007944 */ /* 0x000fea0003c00000 */
[----:B------:R-:W-:Y:S01]  /*12bb0*/  MOV R7, R0 ;  /* 0x0000000000077202 */ /* 0x000fe20000000f00 */
[----:B------:R-:W-:Y:S05]  /*12bc0*/  BRA `(.L_x_3461) ;  /* 0xfffeda2000007947 */ /* 0x000fea000383ffff */
.L_x_3323:
[----:B------:R-:W-:Y:S01]  /*12bd0*/  IMAD.MOV.U32 R213, RZ, RZ, R9 ;  /* 0x000000ffffd57224 */ /* 0x000fe200078e0009 */
[----:B-1----:R-:W-:Y:S01]  /*12be0*/  MOV R2, R0 ;  /* 0x0000000000027202 */ /* 0x002fe20000000f00 */
[----:B------:R-:W-:Y:S01]  /*12bf0*/  IMAD.MOV.U32 R214, RZ, RZ, 0x1f ;  /* 0x0000001fffd67424 */ /* 0x000fe200078e00ff */
[----:B------:R-:W-:Y:S02]  /*12c00*/  MOV R3, 0x12c20 ;  /* 0x00012c2000037802 */ /* 0x000fe40000000f00 */
[----:B------:R-:W-:Y:S05]  /*12c10*/  CALL.REL.NOINC `($__internal_45_$__cuda_sm70_shflsync_idx_p) ;  /* 0x00005cc000007944 */ /* 0x000fea0003c00000 */
[----:B------:R-:W-:Y:S01]  /*12c20*/  IMAD.MOV.U32 R12, RZ, RZ, R213 ;  /* 0x000000ffff0c7224 */ /* 0x000fe200078e00d5 */
[----:B------:R-:W-:Y:S01]  /*12c30*/  MOV R213, R8 ;  /* 0x0000000800d57202 */ /* 0x000fe20000000f00 */
[----:B------:R-:W-:Y:S01]  /*12c40*/  IMAD.MOV.U32 R5, RZ, RZ, RZ ;  /* 0x000000ffff057224 */ /* 0x000fe200078e00ff */
[----:B------:R-:W-:Y:S01]  /*12c50*/  MOV R2, R0 ;  /* 0x0000000000027202 */ /* 0x000fe20000000f00 */
[----:B------:R-:W-:Y:S01]  /*12c60*/  IMAD.MOV.U32 R214, RZ, RZ, 0x1f ;  /* 0x0000001fffd67424 */ /* 0x000fe200078e00ff */
[----:B------:R-:W-:-:S02]  /*12c70*/  MOV R3, 0x12c90 ;  /* 0x00012c9000037802 */ /* 0x000fc40000000f00 */
[----:B------:R-:W-:Y:S05]  /*12c80*/  CALL.REL.NOINC `($__internal_45_$__cuda_sm70_shflsync_idx_p) ;  /* 0x00005c5000007944 */ /* 0x000fea0003c00000 */
[----:B------:R-:W-:Y:S01]  /*12c90*/  MOV R9, R213 ;  /* 0x000000d500097202 */ /* 0x000fe20000000f00 */
[----:B------:R-:W-:Y:S05]  /*12ca0*/  BRA `(.L_x_3462) ;  /* 0xfffed9b000007947 */ /* 0x000fea000383ffff */
.L_x_3326:
[----:B------:R-:W-:Y:S01]  /*12cb0*/  IMAD.MOV.U32 R213, RZ, RZ, R4 ;  /* 0x000000ffffd57224 */ /* 0x000fe200078e0004 */
[----:B-1----:R-:W-:Y:S01]  /*12cc0*/  MOV R2, R0 ;  /* 0x0000000000027202 */ /* 0x002fe20000000f00 */
[----:B------:R-:W-:Y:S01]  /*12cd0*/  IMAD.MOV.U32 R214, RZ, RZ, 0x1f ;  /* 0x0000001fffd67424 */ /* 0x000fe200078e00ff */
[----:B------:R-:W-:-:S02]  /*12ce0*/  MOV R3, 0x12d00 ;  /* 0x00012d0000037802 */ /* 0x000fc40000000f00 */
[----:B---34-:R-:W-:Y:S05]  /*12cf0*/  CALL.REL.NOINC `($__internal_45_$__cuda_sm70_shflsync_idx_p) ;  /* 0x00005be000007944 */ /* 0x018fea0003c00000 */
[----:B------:R-:W-:Y:S01]  /*12d00*/  MOV R5, R213 ;  /* 0x000000d500057202 */ /* 0x000fe20000000f00 */
[----:B------:R-:W-:Y:S05]  /*12d10*/  BRA `(.L_x_3325) ;  /* 0xfffed9a000007947 */ /* 0x000fea000383ffff */
.L_x_3337:
[----:B------:R-:W-:Y:S01]  /*12d20*/  IMAD.MOV.U32 R213, RZ, RZ, R5 ;  /* 0x000000ffffd57224 */ /* 0x000fe200078e0005 */
[----:B------:R-:W-:Y:S01]  /*12d30*/  MOV R2, RZ ;  /* 0x000000ff00027202 */ /* 0x000fe20000000f00 */
[----:B------:R-:W-:Y:S01]  /*12d40*/  IMAD.MOV.U32 R214, RZ, RZ, 0x181f ;  /* 0x0000181fffd67424 */ /* 0x000fe200078e00ff */
[----:B------:R-:W-:-:S02]  /*12d50*/  MOV R3, 0x12d70 ;  /* 0x00012d7000037802 */ /* 0x000fc40000000f00 */
[----:B-----5:R-:W-:Y:S05]  /*12d60*/  CALL.REL.NOINC `($__internal_45_$__cuda_sm70_shflsync_idx_p) ;  /* 0x00005b7000007944 */ /* 0x020fea0003c00000 */
[----:B------:R-:W-:Y:S01]  /*12d70*/  MOV R7, R213 ;  /* 0x000000d500077202 */ /* 0x000fe20000000f00 */
[----:B------:R-:W-:Y:S05]  /*12d80*/  BRA `(.L_x_3463) ;  /* 0xfffefa7000007947 */ /* 0x000fea000383ffff */
.L_x_3338:
[----:B------:R-:W-:Y:S01]  /*12d90*/  IMAD.MOV.U32 R213, RZ, RZ, R6 ;  /* 0x000000ffffd57224 */ /* 0x000fe200078e0006 */
[----:B------:R-:W-:Y:S01]  /*12da0*/  MOV R2, RZ ;  /* 0x000000ff00027202 */ /* 0x000fe20000000f00 */
[----:B------:R-:W-:Y:S01]  /*12db0*/  IMAD.MOV.U32 R214, RZ, RZ, 0x181f ;  /* 0x0000181fffd67424 */ /* 0x000fe200078e00ff */
[----:B------:R-:W-:-:S02]  /*12dc0*/  MOV R3, 0x12de0 ;  /* 0x00012de000037802 */ /* 0x000fc40000000f00 */
[----:B-12--5:R-:W-:Y:S05]  /*12dd0*/  CALL.REL.NOINC `($__internal_45_$__cuda_sm70_shflsync_idx_p) ;  /* 0x00005b0000007944 */ /* 0x026fea0003c00000 */
[----:B------:R-:W-:Y:S01]  /*12de0*/  MOV R2, R213 ;  /* 0x000000d500027202 */ /* 0x000fe20000000f00 */
[----:B------:R-:W-:Y:S05]  /*12df0*/  BRA `(.L_x_3464) ;  /* 0xfffefa2000007947 */ /* 0x000fea000383ffff */
.L_x_3341:
[----:B------:R-:W-:Y:S01]  /*12e00*/  IMAD.MOV.U32 R213, RZ, RZ, R5 ;  /* 0x000000ffffd57224 */ /* 0x000fe200078e0005 */
[----:B-1----:R-:W-:Y:S01]  /*12e10*/  MOV R2, 0x1 ;  /* 0x0000000100027802 */ /* 0x002fe20000000f00 */
[----:B------:R-:W-:Y:S01]  /*12e20*/  IMAD.MOV.U32 R214, RZ, RZ, 0x181f ;  /* 0x0000181fffd67424 */ /* 0x000fe200078e00ff */
[----:B------:R-:W-:-:S02]  /*12e30*/  MOV R3, 0x12e50 ;  /* 0x00012e5000037802 */ /* 0x000fc40000000f00 */
[----:B--2--5:R-:W-:Y:S05]  /*12e40*/  CALL.REL.NOINC `($__internal_45_$__cuda_sm70_shflsync_idx_p) ;  /* 0x00005a9000007944 */ /* 0x024fea0003c00000 */
[----:B------:R-:W-:Y:S01]  /*12e50*/  IMAD.MOV.U32 R7, RZ, RZ, R213 ;  /* 0x000000ffff077224 */ /* 0x000fe200078e00d5 */
[----:B------:R-:W-:Y:S01]  /*12e60*/  MOV R2, 0x1 ;  /* 0x0000000100027802 */ /* 0x000fe20000000f00 */
[----:B------:R-:W-:Y:S01]  /*12e70*/  IMAD.MOV.U32 R213, RZ, RZ, R6 ;  /* 0x000000ffffd57224 */ /* 0x000fe200078e0006 */
[----:B------:R-:W-:-:S02]  /*12e80*/  MOV R214, 0x181f ;  /* 0x0000181f00d67802 */ /* 0x000fc40000000f00 */
[----:B------:R-:W-:Y:S02]  /*12e90*/  MOV R3, 0x12eb0 ;  /* 0x00012eb000037802 */ /* 0x000fe40000000f00 */
[----:B------:R-:W-:Y:S05]  /*12ea0*/  CALL.REL.NOINC `($__internal_45_$__cuda_sm70_shflsync_idx_p) ;  /* 0x00005a3000007944 */ /* 0x000fea0003c00000 */
[----:B------:R-:W-:Y:S01]  /*12eb0*/  MOV R2, R213 ;  /* 0x000000d500027202 */ /* 0x000fe20000000f00 */
[----:B------:R-:W-:Y:S05]  /*12ec0*/  BRA `(.L_x_3465) ;  /* 0xfffefab000007947 */ /* 0x000fea000383ffff */
.L_x_3344:
[----:B------:R-:W-:Y:S01]  /*12ed0*/  IMAD.MOV.U32 R213, RZ, RZ, R5 ;  /* 0x000000ffffd57224 */ /* 0x000fe200078e0005 */
[----:B-1----:R-:W-:Y:S01]  /*12ee0*/  MOV R2, 0x2 ;  /* 0x0000000200027802 */ /* 0x002fe20000000f00 */
[----:B------:R-:W-:Y:S01]  /*12ef0*/  IMAD.MOV.U32 R214, RZ, RZ, 0x181f ;  /* 0x0000181fffd67424 */ /* 0x000fe200078e00ff */
[----:B------:R-:W-:Y:S02]  /*12f00*/  MOV R3, 0x12f20 ;  /* 0x00012f2000037802 */ /* 0x000fe40000000f00 */
[----:B--23-5:R-:W-:Y:S05]  /*12f10*/  CALL.REL.NOINC `($__internal_45_$__cuda_sm70_shflsync_idx_p) ;  /* 0x000059c000007944 */ /* 0x02cfea0003c00000 */
[----:B------:R-:W-:Y:S01]  /*12f20*/  MOV R7, R213 ;  /* 0x000000d500077202 */ /* 0x000fe20000000f00 */
[----:B------:R-:W-:Y:S05]  /*12f30*/  BRA `(.L_x_3466) ;  /* 0xfffefb2000007947 */ /* 0x000fea000383ffff */
.L_x_3345:
[----:B------:R-:W-:Y:S01]  /*12f40*/  IMAD.MOV.U32 R213, RZ, RZ, R6 ;  /* 0x000000ffffd57224 */ /* 0x000fe200078e0006 */
[----:B-1----:R-:W-:Y:S01]  /*12f50*/  MOV R2, 0x2 ;  /* 0x0000000200027802 */ /* 0x002fe20000000f00 */
[----:B------:R-:W-:Y:S01]  /*12f60*/  IMAD.MOV.U32 R214, RZ, RZ, 0x181f ;  /* 0x0000181fffd67424 */ /* 0x000fe200078e00ff */
[----:B------:R-:W-:Y:S02]  /*12f70*/  MOV R3, 0x12f90 ;  /* 0x00012f9000037802 */ /* 0x000fe40000000f00 */
[----:B--2345:R-:W-:Y:S05]  /*12f80*/  CALL.REL.NOINC `($__internal_45_$__cuda_sm70_shflsync_idx_p) ;  /* 0x0000595000007944 */ /* 0x03cfea0003c00000 */
[----:B------:R-:W-:Y:S01]  /*12f90*/  MOV R2, R213 ;  /* 0x000000d500027202 */ /* 0x000fe20000000f00 */
[----:B------:R-:W-:Y:S05]  /*12fa0*/  BRA `(.L_x_3467) ;  /* 0xfffefad000007947 */ /* 0x000fea000383ffff */
.L_x_3348:
[----:B------:R-:W-:Y:S01]  /*12fb0*/  IMAD.MOV.U32 R213, RZ, RZ, R5 ;  /* 0x000000ffffd57224 */ /* 0x000fe200078e0005 */
[----:B--2---:R-:W-:Y:S01]  /*12fc0*/  MOV R2, 0x3 ;  /* 0x0000000300027802 */ /* 0x004fe20000000f00 */
[----:B------:R-:W-:Y:S01]  /*12fd0*/  IMAD.MOV.U32 R214, RZ, RZ, 0x181f ;  /* 0x0000181fffd67424 */ /* 0x000fe200078e00ff */
[----:B------:R-:W-:-:S02]  /*12fe0*/  MOV R3, 0x13000 ;  /* 0x0001300000037802 */ /* 0x000fc40000000f00 */
[----:B-1-345:R-:W-:Y:S05]  /*12ff0*/  CALL.REL.NOINC `($__internal_45_$__cuda_sm70_shflsync_idx_p) ;  /* 0x000058e000007944 */ /* 0x03afea0003c00000 */
        /* <DEDUP_REMOVED lines=8> */
.L_x_3351:
[----:B------:R-:W-:Y:S01]  /*13080*/  IMAD.MOV.U32 R213, RZ, RZ, R5 ;  /* 0x000000ffffd57224 */ /* 0x000fe200078e0005 */
[----:B-12---:R-:W-:Y:S01]  /*13090*/  MOV R2, 0x4 ;  /* 0x0000000400027802 */ /* 0x006fe20000000f00 */
[----:B------:R-:W-:Y:S01]  /*130a0*/  IMAD.MOV.U32 R214, RZ, RZ, 0x181f ;  /* 0x0000181fffd67424 */ /* 0x000fe200078e00ff */
[----:B------:R-:W-:Y:S02]  /*130b0*/  MOV R3, 0x130d0 ;  /* 0x000130d000037802 */ /* 0x000fe40000000f00 */
[----:B---345:R-:W-:Y:S05]  /*130c0*/  CALL.REL.NOINC `($__internal_45_$__cuda_sm70_shflsync_idx_p) ;  /* 0x0000581000007944 */ /* 0x038fea0003c00000 */
[----:B------:R-:W-:Y:S01]  /*130d0*/  MOV R7, R213 ;  /* 0x000000d500077202 */ /* 0x000fe20000000f00 */
[----:B------:R-:W-:Y:S05]  /*130e0*/  BRA `(.L_x_3469) ;  /* 0xfffefb6000007947 */ /* 0x000fea000383ffff */
.L_x_3352:
[----:B------:R-:W-:Y:S01]  /*130f0*/  IMAD.MOV.U32 R213, RZ, RZ, R6 ;  /* 0x000000ffffd57224 */ /* 0x000fe200078e0006 */
[----:B--2---:R-:W-:Y:S01]  /*13100*/  MOV R2, 0x4 ;  /* 0x0000000400027802 */ /* 0x004fe20000000f00 */
[----:B------:R-:W-:Y:S01]  /*13110*/  IMAD.MOV.U32 R214, RZ, RZ, 0x181f ;  /* 0x0000181fffd67424 */ /* 0x000fe200078e00ff */
[----:B------:R-:W-:Y:S02]  /*13120*/  MOV R3, 0x13140 ;  /* 0x0001314000037802 */ /* 0x000fe40000000f00 */
[----:B-1-345:R-:W-:Y:S05]  /*13130*/  CALL.REL.NOINC `($__internal_45_$__cuda_sm70_shflsync_idx_p) ;  /* 0x000057a000007944 */ /* 0x03afea0003c00000 */
[----:B------:R-:W-:Y:S01]  /*13140*/  MOV R2, R213 ;  /* 0x000000d500027202 */ /* 0x000fe20000000f00 */
[----:B------:R-:W-:Y:S05]  /*13150*/  BRA `(.L_x_3470) ;  /* 0xfffefb1000007947 */ /* 0x000fea000383ffff */
.L_x_3355:
[----:B------:R-:W-:Y:S01]  /*13160*/  IMAD.MOV.U32 R213, RZ, RZ, R5 ;  /* 0x000000ffffd57224 */ /* 0x000fe200078e0005 */
[----:B-1----:R-:W-:Y:S01]  /*13170*/  MOV R2, 0x5 ;  /* 0x0000000500027802 */ /* 0x002fe20000000f00 */
[----:B------:R-:W-:Y:S01]  /*13180*/  IMAD.MOV.U32 R214, RZ, RZ, 0x181f ;  /* 0x0000181fffd67424 */ /* 0x000fe200078e00ff */
[----:B------:R-:W-:-:S02]  /*13190*/  MOV R3, 0x131b0 ;  /* 0x000131b000037802 */ /* 0x000fc40000000f00 */
[----:B--2345:R-:W-:Y:S05]  /*131a0*/  CALL.REL.NOINC `($__internal_45_$__cuda_sm70_shflsync_idx_p) ;  /* 0x0000573000007944 */ /* 0x03cfea0003c00000 */
        /* <DEDUP_REMOVED lines=8> */
.L_x_3358:
[----:B------:R-:W-:Y:S01]  /*13230*/  IMAD.MOV.U32 R213, RZ, RZ, R5 ;  /* 0x000000ffffd57224 */ /* 0x000fe200078e0005 */
[----:B-1----:R-:W-:Y:S01]  /*13240*/  MOV R2, 0x6 ;  /* 0x0000000600027802 */ /* 0x002fe20000000f00 */
[----:B------:R-:W-:Y:S01]  /*13250*/  IMAD.MOV.U32 R214, RZ, RZ, 0x181f ;  /* 0x0000181fffd67424 */ /* 0x000fe200078e00ff */
[----:B------:R-:W-:Y:S02]  /*13260*/  MOV R3, 0x13280 ;  /* 0x0001328000037802 */ /* 0x000fe40000000f00 */
[----:B--2345:R-:W-:Y:S05]  /*13270*/  CALL.REL.NOINC `($__internal_45_$__cuda_sm70_shflsync_idx_p) ;  /* 0x0000566000007944 */ /* 0x03cfea0003c00000 */
[----:B------:R-:W-:Y:S01]  /*13280*/  MOV R7, R213 ;  /* 0x000000d500077202 */ /* 0x000fe20000000f00 */
[----:B------:R-:W-:Y:S05]  /*13290*/  BRA `(.L_x_3472) ;  /* 0xfffefba000007947 */ /* 0x000fea000383ffff */
.L_x_3359:
[----:B------:R-:W-:Y:S01]  /*132a0*/  IMAD.MOV.U32 R213, RZ, RZ, R6 ;  /* 0x000000ffffd57224 */ /* 0x000fe200078e0006 */
[----:B-1----:R-:W-:Y:S01]  /*132b0*/  MOV R2, 0x6 ;  /* 0x0000000600027802 */ /* 0x002fe20000000f00 */
[----:B------:R-:W-:Y:S01]  /*132c0*/  IMAD.MOV.U32 R214, RZ, RZ, 0x181f ;  /* 0x0000181fffd67424 */ /* 0x000fe200078e00ff */
[----:B------:R-:W-:Y:S02]  /*132d0*/  MOV R3, 0x132f0 ;  /* 0x000132f000037802 */ /* 0x000fe40000000f00 */
[----:B--2345:R-:W-:Y:S05]  /*132e0*/  CALL.REL.NOINC `($__internal_45_$__cuda_sm70_shflsync_idx_p) ;  /* 0x000055f000007944 */ /* 0x03cfea0003c00000 */
[----:B------:R-:W-:Y:S01]  /*132f0*/  MOV R2, R213 ;  /* 0x000000d500027202 */ /* 0x000fe20000000f00 */
[----:B------:R-:W-:Y:S05]  /*13300*/  BRA `(.L_x_3473) ;  /* 0xfffefb5000007947 */ /* 0x000fea000383ffff */
.L_x_3362:
        /* <DEDUP_REMOVED lines=13> */
.L_x_3365:
[----:B------:R-:W-:Y:S01]  /*133e0*/  IMAD.MOV.U32 R213, RZ, RZ, R4 ;  /* 0x000000ffffd57224 */ /* 0x000fe200078e0004 */
[----:B------:R-:W-:Y:S01]  /*133f0*/  MOV R2, RZ ;  /* 0x000000ff00027202 */ /* 0x000fe20000000f00 */
[----:B------:R-:W-:Y:S01]  /*13400*/  IMAD.MOV.U32 R214, RZ, RZ, 0x181f ;  /* 0x0000181fffd67424 */ /* 0x000fe200078e00ff */
[----:B------:R-:W-:Y:S02]  /*13410*/  MOV R3, 0x13430 ;  /* 0x0001343000037802 */ /* 0x000fe40000000f00 */
[----:B------:R-:W-:Y:S05]  /*13420*/  CALL.REL.NOINC `($__internal_45_$__cuda_sm70_shflsync_idx_p) ;  /* 0x000054b000007944 */ /* 0x000fea0003c00000 */
[----:B------:R-:W-:Y:S01]  /*13430*/  MOV R7, R213 ;  /* 0x000000d500077202 */ /* 0x000fe20000000f00 */
[----:B------:R-:W-:Y:S05]  /*13440*/  BRA `(.L_x_3475) ;  /* 0xffff0d7000007947 */ /* 0x000fea000383ffff */
.L_x_3366:
[----:B------:R-:W-:Y:S01]  /*13450*/  IMAD.MOV.U32 R213, RZ, RZ, R0 ;  /* 0x000000ffffd57224 */ /* 0x000fe200078e0000 */
[----:B------:R-:W-:Y:S01]  /*13460*/  MOV R2, RZ ;  /* 0x000000ff00027202 */ /* 0x000fe20000000f00 */
[----:B------:R-:W-:Y:S01]  /*13470*/  IMAD.MOV.U32 R214, RZ, RZ, 0x181f ;  /* 0x0000181fffd67424 */ /* 0x000fe200078e00ff */
[----:B------:R-:W-:Y:S02]  /*13480*/  MOV R3, 0x134a0 ;  /* 0x000134a000037802 */ /* 0x000fe40000000f00 */
[----:B-12---:R-:W-:Y:S05]  /*13490*/  CALL.REL.NOINC `($__internal_45_$__cuda_sm70_shflsync_idx_p) ;  /* 0x0000544000007944 */ /* 0x006fea0003c00000 */
[----:B------:R-:W-:Y:S01]  /*134a0*/  ISETP.GE.AND P0, PT, R204, c[0x0][0x1d4], PT ;  /* 0x00007500cc007a0c */ /* 0x000fe20003f06270 */
[----:B------:R-:W-:Y:S01]  /*134b0*/  IMAD.MOV.U32 R214, RZ, RZ, 0x181f ;  /* 0x0000181fffd67424 */ /* 0x000fe200078e00ff */
[----:B------:R-:W-:Y:S01]  /*134c0*/  IADD3 R2, P1, R213, R22, RZ ;  /* 0x00000016d5027210 */ /* 0x000fe20007f3e0ff */
[----:B------:R-:W-:Y:S01]  /*134d0*/  IMAD.MOV.U32 R213, RZ, RZ, R4 ;  /* 0x000000ffffd57224 */ /* 0x000fe200078e0004 */
        /* <DEDUP_REMOVED lines=8> */
[----:B------:R-:W-:Y:S05]  /*13560*/  CALL.REL.NOINC `($__internal_45_$__cuda_sm70_shflsync_idx_p) ;  /* 0x0000537000007944 */ /* 0x000fea0003c00000 */
[----:B------:R-:W-:Y:S01]  /*13570*/  IMAD.MOV.U32 R7, RZ, RZ, R213 ;  /* 0x000000ffff077224 */ /* 0x000fe200078e00d5 */
[----:B------:R-:W-:Y:S01]  /*13580*/  MOV R2, 0x1 ;  /* 0x0000000100027802 */ /* 0x000fe20000000f00 */
[----:B------:R-:W-:Y:S01]  /*13590*/  IMAD.MOV.U32 R213, RZ, RZ, R0 ;  /* 0x000000ffffd57224 */ /* 0x000fe200078e0000 */
[----:B------:R-:W-:Y:S02]  /*135a0*/  MOV R214, 0x181f ;  /* 0x0000181f00d67802 */ /* 0x000fe40000000f00 */
[----:B------:R-:W-:Y:S02]  /*135b0*/  MOV R3, 0x135d0 ;  /* 0x000135d000037802 */ /* 0x000fe40000000f00 */
[----:B------:R-:W-:Y:S05]  /*135c0*/  CALL.REL.NOINC `($__internal_45_$__cuda_sm70_shflsync_idx_p) ;  /* 0x0000531000007944 */ /* 0x000fea0003c00000 */
[C---:B------:R-:W-:Y:S01]  /*135d0*/  IADD3 R2, -R5.reuse, 0x10, RZ ;  /* 0x0000001005027810 */ /* 0x040fe20007ffe1ff */
[----:B------:R-:W-:Y:S01]  /*135e0*/  IMAD.MOV.U32 R214, RZ, RZ, 0x181f ;  /* 0x0000181fffd67424 */ /* 0x000fe200078e00ff */
[----:B------:R-:W-:-:S02]  /*135f0*/  ISETP.NE.U32.AND P2, PT, R5, RZ, PT ;  /* 0x000000ff0500720c */ /* 0x000fc40003f45070 */
[----:B------:R-:W-:-:S04]  /*13600*/  LOP3.LUT R2, R2, 0xf, RZ, 0xc0, !PT ;  /* 0x0000000f02027812 */ /* 0x000fc800078ec0ff */
[----:B------:R-:W-:Y:S01]  /*13610*/  IADD3 R2, P1, P0, R2, R213, R22 ;  /* 0x000000d502027210 */ /* 0x000fe2000783e016 */
[----:B------:R-:W-:-:S03]  /*13620*/  IMAD.MOV.U32 R213, RZ, RZ, R4 ;  /* 0x000000ffffd57224 */ /* 0x000fc600078e0004 */
[----:B------:R-:W-:-:S05]  /*13630*/  IADD3.X R3, RZ, R7, R20, P1, P0 ;  /* 0x00000007ff037210 */ /* 0x000fca0000fe0414 */
[----:B------:R-:W-:Y:S01]  /*13640*/  @!PT LDS RZ, [RZ] ;  /* 0x00000000fffff984 */ /* 0x000fe20000000800 */
[----:B------:R-:W-:Y:S01]  /*13650*/  @!PT LDS RZ, [RZ] ;  /* 0x00000000fffff984 */ /* 0x000fe20000000800 */
[----:B------:R-:W-:Y:S01]  /*13660*/  @!PT LDS RZ, [RZ] ;  /* 0x00000000fffff984 */ /* 0x000fe20000000800 */
[----:B------:R1:W-:Y:S02]  /*13670*/  LDGSTS.E.BYPASS.LTC128B.128.ZFILL [R209+0x3100], [R2.64], P2 ;  /* 0x0310000002d17fae */ /* 0x0003e40009141d46 */
        /* <DEDUP_REMOVED lines=49> */
[----:B------:R-:W-:Y:S01]  /*13990*/  MOV R0, R213 ;  /* 0x000000d500007202 */ /* 0x000fe20000000f00 */
[----:B------:R-:W-:Y:S05]  /*139a0*/  BRA `(.L_x_3476) ;  /* 0xffff099000007947 */ /* 0x000fea000383ffff */
.L_x_3367:
[----:B------:R-:W-:Y:S01]  /*139b0*/  IMAD.MOV.U32 R213, RZ, RZ, R0 ;  /* 0x000000ffffd57224 */ /* 0x000fe200078e0000 */
[----:B------:R-:W-:Y:S01]  /*139c0*/  MOV R2, RZ ;  /* 0x000000ff00027202 */ /* 0x000fe20000000f00 */
[----:B------:R-:W-:Y:S01]  /*139d0*/  IMAD.MOV.U32 R214, RZ, RZ, 0x1c1f ;  /* 0x00001c1fffd67424 */ /* 0x000fe200078e00ff */
[----:B------:R-:W-:-:S02]  /*139e0*/  MOV R3, 0x13a00 ;  /* 0x00013a0000037802 */ /* 0x000fc40000000f00 */
[----:B------:R-:W-:Y:S05]  /*139f0*/  CALL.REL.NOINC `($__internal_45_$__cuda_sm70_shflsync_idx_p) ;  /* 0x00004ee000007944 */ /* 0x000fea0003c00000 */
[----:B------:R-:W-:Y:S01]  /*13a00*/  MOV R2, R213 ;  /* 0x000000d500027202 */ /* 0x000fe20000000f00 */
[----:B------:R-:W-:Y:S05]  /*13a10*/  BRA `(.L_x_3477) ;  /* 0xffff0a9000007947 */ /* 0x000fea000383ffff */
.L_x_3368:
[----:B------:R-:W-:Y:S01]  /*13a20*/  IMAD.MOV.U32 R213, RZ, RZ, R0 ;  /* 0x000000ffffd57224 */ /* 0x000fe200078e0000 */
[----:B------:R-:W-:Y:S01]  /*13a30*/  MOV R2, 0x1 ;  /* 0x0000000100027802 */ /* 0x000fe20000000f00 */
[----:B------:R-:W-:Y:S01]  /*13a40*/  IMAD.MOV.U32 R214, RZ, RZ, 0x1c1f ;  /* 0x00001c1fffd67424 */ /* 0x000fe200078e00ff */
[----:B------:R-:W-:-:S02]  /*13a50*/  MOV R3, 0x13a70 ;  /* 0x00013a7000037802 */ /* 0x000fc40000000f00 */
[----:B-1----:R-:W-:Y:S05]  /*13a60*/  CALL.REL.NOINC `($__internal_45_$__cuda_sm70_shflsync_idx_p) ;  /* 0x00004e7000007944 */ /* 0x002fea0003c00000 */
        /* <DEDUP_REMOVED lines=46> */
[----:B------:R-:W-:Y:S05]  /*13d50*/  CALL.REL.NOINC `($__internal_45_$__cuda_sm70_shflsync_idx_p) ;  /* 0x00004b8000007944 */ /* 0x000fea0003c00000 */
        /* <DEDUP_REMOVED lines=48> */
[----:B------:R-:W-:Y:S01]  /*14060*/  FMNMX.FTZ R100, R10, R12, !PT ;  /* 0x0000000c0a647209 */ /* 0x000fe20007810000 */
[----:B------:R-:W-:Y:S01]  /*14070*/  IMAD.MOV.U32 R0, RZ, RZ, 0x2 ;  /* 0x00000002ff007424 */ /* 0x000fe200078e00ff */
[----:B------:R-:W-:Y:S02]  /*14080*/  MOV R2, 0x147f0 ;  /* 0x000147f000027802 */ /* 0x000fe40000000f00 */
        /* <DEDUP_REMOVED lines=14> */
[----:B------:R-:W-:Y:S02]  /*14170*/  ISETP.GT.AND P6, PT, R5, 0x10, PT ;  /* 0x000000100500780c */ /* 0x000fe40003fc4270 */
[----:B------:R-:W-:Y:S02]  /*14180*/  FMNMX.FTZ R99, R15, R99, !PT ;  /* 0x000000630f637209 */ /* 0x000fe40007810000 */
        /* <DEDUP_REMOVED lines=21> */
[----:B------:R-:W-:-:S02]  /*142e0*/  FSEL R54, R95, -INF , P0 ;  /* 0xff8000005f367808 */ /* 0x000fc40000000000 */
        /* <DEDUP_REMOVED lines=72> */
[----:B------:R-:W-:Y:S01]  /*14770*/  FMNMX.FTZ R99, R143, R99, !PT ;  /* 0x000000638f637209 */ /* 0x000fe20007810000 */
[----:B------:R-:W-:Y:S01]  /*14780*/  IMAD.MOV.U32 R96, RZ, RZ, R100 ;  /* 0x000000ffff607224 */ /* 0x000fe200078e0064 */
[----:B------:R-:W-:Y:S02]  /*14790*/  FMNMX.FTZ R98, R162, R98, !PT ;  /* 0x00000062a2627209 */ /* 0x000fe40007810000 */
[----:B------:R-:W-:Y:S02]  /*147a0*/  FMNMX.FTZ R8, R136, R8, !PT ;  /* 0x0000000888087209 */ /* 0x000fe40007810000 */
[----:B------:R-:W-:Y:S02]  /*147b0*/  FMNMX.FTZ R99, R142, R99, !PT ;  /* 0x000000638e637209 */ /* 0x000fe40007810000 */
[----:B------:R-:W-:Y:S02]  /*147c0*/  FMNMX.FTZ R98, R157, R98, !PT ;  /* 0x000000629d627209 */ /* 0x000fe40007810000 */
[----:B------:R-:W-:-:S02]  /*147d0*/  FMNMX.FTZ R8, R133, R8, !PT ;  /* 0x0000000885087209 */ /* 0x000fc40007810000 */
[----:B------:R-:W-:Y:S05]  /*147e0*/  CALL.REL.NOINC `($__internal_44_$__cuda_sm70_shflsync_bfly_p) ;  /* 0x0000409000007944 */ /* 0x000fea0003c00000 */
[----:B------:R-:W-:Y:S01]  /*147f0*/  FMNMX.FTZ R100, R100, R0, !PT ;  /* 0x0000000064647209 */ /* 0x000fe20007810000 */
[----:B------:R-:W-:Y:S01]  /*14800*/  IMAD.MOV.U32 R0, RZ, RZ, 0x1 ;  /* 0x00000001ff007424 */ /* 0x000fe200078e00ff */
[----:B------:R-:W-:-:S03]  /*14810*/  MOV R2, 0x14840 ;  /* 0x0001484000027802 */ /* 0x000fc60000000f00 */
[----:B------:R-:W-:Y:S02]  /*14820*/  IMAD.MOV.U32 R96, RZ, RZ, R100 ;  /* 0x000000ffff607224 */ /* 0x000fe400078e0064 */
[----:B------:R-:W-:Y:S05]  /*14830*/  CALL.REL.NOINC `($__internal_44_$__cuda_sm70_shflsync_bfly_p) ;  /* 0x0000404000007944 */ /* 0x000fea0003c00000 */
[----:B------:R-:W-:Y:S01]  /*14840*/  FMNMX.FTZ R100, R100, R0, !PT ;  /* 0x0000000064647209 */ /* 0x000fe20007810000 */
[----:B------:R-:W-:Y:S01]  /*14850*/  IMAD.MOV.U32 R96, RZ, RZ, R99 ;  /* 0x000000ffff607224 */ /* 0x000fe200078e0063 */
[----:B------:R-:W-:Y:S01]  /*14860*/  MOV R2, 0x14890 ;  /* 0x0001489000027802 */ /* 0x000fe20000000f00 */
[----:B------:R-:W-:Y:S02]  /*14870*/  IMAD.MOV.U32 R0, RZ, RZ, 0x2 ;  /* 0x00000002ff007424 */ /* 0x000fe400078e00ff */
        /* <DEDUP_REMOVED lines=26> */
[----:B------:R-:W-:Y:S01]  /*14a20*/  MOV R9, R0 ;  /* 0x0000000000097202 */ /* 0x000fe20000000f00 */
[----:B------:R-:W-:Y:S05]  /*14a30*/  BRA `(.L_x_3478) ;  /* 0xffff0ae000007947 */ /* 0x000fea000383ffff */
.L_x_3372:
[----:B------:R-:W-:Y:S01]  /*14a40*/  MOV R2, RZ ;  /* 0x000000ff00027202 */ /* 0x000fe20000000f00 */
[----:B------:R-:W-:Y:S01]  /*14a50*/  IMAD.MOV.U32 R213, RZ, RZ, R4 ;  /* 0x000000ffffd57224 */ /* 0x000fe200078e0004 */
[----:B------:R-:W-:Y:S01]  /*14a60*/  MOV R3, 0x14a90 ;  /* 0x00014a9000037802 */ /* 0x000fe20000000f00 */
[----:B------:R-:W-:Y:S02]  /*14a70*/  IMAD.MOV.U32 R214, RZ, RZ, 0x181f ;  /* 0x0000181fffd67424 */ /* 0x000fe400078e00ff */
[----:B-1----:R-:W-:Y:S05]  /*14a80*/  CALL.REL.NOINC `($__internal_45_$__cuda_sm70_shflsync_idx_p) ;  /* 0x00003e5000007944 */ /* 0x002fea0003c00000 */
[----:B------:R-:W-:Y:S01]  /*14a90*/  MOV R7, R213 ;  /* 0x000000d500077202 */ /* 0x000fe20000000f00 */
[----:B------:R-:W-:-:S05]  /*14aa0*/  BRA `(.L_x_3479) ;  /* 0xffff268000007947 */ /* 0x000fca000383ffff */
.L_x_3373:
[----:B------:R-:W-:Y:S01]  /*14ab0*/  MOV R2, RZ ;  /* 0x000000ff00027202 */ /* 0x000fe20000000f00 */
[----:B------:R-:W-:Y:S01]  /*14ac0*/  IMAD.MOV.U32 R213, RZ, RZ, R0 ;  /* 0x000000ffffd57224 */ /* 0x000fe200078e0000 */
[----:B------:R-:W-:Y:S01]  /*14ad0*/  MOV R3, 0x14b00 ;  /* 0x00014b0000037802 */ /* 0x000fe20000000f00 */
[----:B------:R-:W-:Y:S02]  /*14ae0*/  IMAD.MOV.U32 R214, RZ, RZ, 0x181f ;  /* 0x0000181fffd67424 */ /* 0x000fe400078e00ff */
[----:B-123--:R-:W-:Y:S05]  /*14af0*/  CALL.REL.NOINC `($__internal_45_$__cuda_sm70_shflsync_idx_p) ;  /* 0x00003de000007944 */ /* 0x00efea0003c00000 */
[----:B------:R-:W-:Y:S01]  /*14b00*/  IMAD.MOV.U32 R214, RZ, RZ, 0x181f ;  /* 0x0000181fffd67424 */ /* 0x000fe200078e00ff */
[----:B------:R-:W-:Y:S02]  /*14b10*/  ISETP.GE.AND P0, PT, R204, c[0x0][0x1d4], PT ;  /* 0x00007500cc007a0c */ /* 0x000fe40003f06270 */
[----:B------:R-:W-:Y:S01]  /*14b20*/  IADD3 R2, P1, R213, R15, RZ ;  /* 0x0000000fd5027210 */ /* 0x000fe20007f3e0ff */
[----:B------:R-:W-:Y:S01]  /*14b30*/  IMAD.MOV.U32 R213, RZ, RZ, R4 ;  /* 0x000000ffffd57224 */ /* 0x000fe200078e0004 */
        /* <DEDUP_REMOVED lines=8> */
[----:B------:R-:W-:Y:S05]  /*14bc0*/  CALL.REL.NOINC `($__internal_45_$__cuda_sm70_shflsync_idx_p) ;  /* 0x00003d1000007944 */ /* 0x000fea0003c00000 */
[----:B------:R-:W-:Y:S01]  /*14bd0*/  MOV R2, 0x1 ;  /* 0x0000000100027802 */ /* 0x000fe20000000f00 */
[----:B------:R-:W-:Y:S01]  /*14be0*/  IMAD.MOV.U32 R7, RZ, RZ, R213 ;  /* 0x000000ffff077224 */ /* 0x000fe200078e00d5 */
[----:B------:R-:W-:Y:S01]  /*14bf0*/  MOV R214, 0x181f ;  /* 0x0000181f00d67802 */ /* 0x000fe20000000f00 */
[----:B------:R-:W-:Y:S01]  /*14c00*/  IMAD.MOV.U32 R213, RZ, RZ, R0 ;  /* 0x000000ffffd57224 */ /* 0x000fe200078e0000 */
[----:B------:R-:W-:Y:S02]  /*14c10*/  MOV R3, 0x14c30 ;  /* 0x00014c3000037802 */ /* 0x000fe40000000f00 */
[----:B------:R-:W-:Y:S05]  /*14c20*/  CALL.REL.NOINC `($__internal_45_$__cuda_sm70_shflsync_idx_p) ;  /* 0x00003cb000007944 */ /* 0x000fea0003c00000 */
[C---:B------:R-:W-:Y:S01]  /*14c30*/  IADD3 R2, -R6.reuse, 0x10, RZ ;  /* 0x0000001006027810 */ /* 0x040fe20007ffe1ff */
[----:B------:R-:W-:Y:S01]  /*14c40*/  IMAD.MOV.U32 R214, RZ, RZ, 0x181f ;  /* 0x0000181fffd67424 */ /* 0x000fe200078e00ff */
[----:B------:R-:W-:Y:S02]  /*14c50*/  ISETP.NE.U32.AND P2, PT, R6, RZ, PT ;  /* 0x000000ff0600720c */ /* 0x000fe40003f45070 */
[----:B------:R-:W-:Y:S04]  /*14c60*/  LOP3.LUT R2, R2, 0xf, RZ, 0xc0, !PT ;  /* 0x0000000f02027812 */ /* 0x000fe800078ec0ff */
[----:B------:R-:W-:Y:S01]  /*14c70*/  IADD3 R2, P1, P0, R2, R213, R15 ;  /* 0x000000d502027210 */ /* 0x000fe2000783e00f */
[----:B------:R-:W-:Y:S03]  /*14c80*/  IMAD.MOV.U32 R213, RZ, RZ, R4 ;  /* 0x000000ffffd57224 */ /* 0x000fe600078e0004 */
[----:B------:R-:W-:Y:S05]  /*14c90*/  IADD3.X R3, RZ, R7, R5, P1, P0 ;  /* 0x00000007ff037210 */ /* 0x000fea0000fe0405 */
[----:B------:R-:W-:Y:S01]  /*14ca0*/  @!PT LDS RZ, [RZ] ;  /* 0x00000000fffff984 */ /* 0x000fe20000000800 */
[----:B------:R-:W-:Y:S01]  /*14cb0*/  @!PT LDS RZ, [RZ] ;  /* 0x00000000fffff984 */ /* 0x000fe20000000800 */
[----:B------:R-:W-:Y:S01]  /*14cc0*/  @!PT LDS RZ, [RZ] ;  /* 0x00000000fffff984 */ /* 0x000fe20000000800 */
[----:B------:R1:W-:Y:S02]  /*14cd0*/  LDGSTS.E.BYPASS.LTC128B.128.ZFILL [R209+0x900], [R2.64], P2 ;  /* 0x0090000002d17fae */ /* 0x0003e40009141d46 */
[----:B-1----:R-:W-:Y:S01]  /*14ce0*/  MOV R3, 0x14d10 ;  /* 0x00014d1000037802 */ /* 0x002fe20000000f00 */
[----:B------:R-:W-:Y:S04]  /*14cf0*/  IMAD.MOV.U32 R2, RZ, RZ, 0x2 ;  /* 0x00000002ff027424 */ /* 0x000fe800078e00ff */
        /* <DEDUP_REMOVED lines=47> */
[----:B------:R-:W-:Y:S01]  /*14ff0*/  MOV R0, R213 ;  /* 0x000000d500007202 */ /* 0x000fe20000000f00 */
[----:B------:R-:W-:-:S05]  /*15000*/  BRA `(.L_x_3480) ;  /* 0xffff22a000007947 */ /* 0x000fca000383ffff */
.L_x_3376:
[----:B------:R-:W-:Y:S01]  /*15010*/  MOV R2, RZ ;  /* 0x000000ff00027202 */ /* 0x000fe20000000f00 */
[----:B------:R-:W-:Y:S01]  /*15020*/  IMAD.MOV.U32 R213, RZ, RZ, R96 ;  /* 0x000000ffffd57224 */ /* 0x000fe200078e0060 */
[----:B------:R-:W-:Y:S01]  /*15030*/  MOV R3, 0x15060 ;  /* 0x0001506000037802 */ /* 0x000fe20000000f00 */
[----:B------:R-:W-:Y:S02]  /*15040*/  IMAD.MOV.U32 R214, RZ, RZ, 0x181f ;  /* 0x0000181fffd67424 */ /* 0x000fe400078e00ff */
[----:B------:R-:W-:Y:S05]  /*15050*/  CALL.REL.NOINC `($__internal_45_$__cuda_sm70_shflsync_idx_p) ;  /* 0x0000388000007944 */ /* 0x000fea0003c00000 */
[----:B------:R-:W-:Y:S01]  /*15060*/  MOV R100, R213 ;  /* 0x000000d500647202 */ /* 0x000fe20000000f00 */
[----:B------:R-:W-:-:S05]  /*15070*/  BRA `(.L_x_3481) ;  /* 0xffff2b5000007947 */ /* 0x000fca000383ffff */
.L_x_3377:
[----:B------:R-:W-:Y:S01]  /*15080*/  MOV R2, RZ ;  /* 0x000000ff00027202 */ /* 0x000fe20000000f00 */
[----:B------:R-:W-:Y:S01]  /*15090*/  IMAD.MOV.U32 R213, RZ, RZ, R0 ;  /* 0x000000ffffd57224 */ /* 0x000fe200078e0000 */
[----:B------:R-:W-:Y:S01]  /*150a0*/  MOV R3, 0x150d0 ;  /* 0x000150d000037802 */ /* 0x000fe20000000f00 */
[----:B------:R-:W-:Y:S02]  /*150b0*/  IMAD.MOV.U32 R214, RZ, RZ, 0x181f ;  /* 0x0000181fffd67424 */ /* 0x000fe400078e00ff */
[----:B-12---:R-:W-:Y:S05]  /*150c0*/  CALL.REL.NOINC `($__internal_45_$__cuda_sm70_shflsync_idx_p) ;  /* 0x0000381000007944 */ /* 0x006fea0003c00000 */
        /* <DEDUP_REMOVED lines=81> */
.L_x_3378:
[----:B------:R-:W-:Y:S01]  /*155e0*/  MOV R2, RZ ;  /* 0x000000ff00027202 */ /* 0x000fe20000000f00 */
[----:B------:R-:W-:Y:S01]  /*155f0*/  IMAD.MOV.U32 R213, RZ, RZ, R96 ;  /* 0x000000ffffd57224 */ /* 0x000fe200078e0060 */
[----:B------:R-:W-:Y:S01]  /*15600*/  MOV R3, 0x15630 ;  /* 0x0001563000037802 */ /* 0x000fe20000000f00 */
[----:B------:R-:W-:Y:S02]  /*15610*/  IMAD.MOV.U32 R214, RZ, RZ, 0x1c1f ;  /* 0x00001c1fffd67424 */ /* 0x000fe400078e00ff */
[----:B------:R-:W-:Y:S05]  /*15620*/  CALL.REL.NOINC `($__internal_45_$__cuda_sm70_shflsync_idx_p) ;  /* 0x000032b000007944 */ /* 0x000fea0003c00000 */
[----:B------:R-:W-:Y:S01]  /*15630*/  MOV R0, R213 ;  /* 0x000000d500007202 */ /* 0x000fe20000000f00 */
[----:B------:R-:W-:-:S05]  /*15640*/  BRA `(.L_x_3483) ;  /* 0xffff288000007947 */ /* 0x000fca000383ffff */
.L_x_3379:
[----:B------:R-:W-:Y:S01]  /*15650*/  MOV R2, 0x1 ;  /* 0x0000000100027802 */ /* 0x000fe20000000f00 */
[----:B------:R-:W-:Y:S01]  /*15660*/  IMAD.MOV.U32 R213, RZ, RZ, R96 ;  /* 0x000000ffffd57224 */ /* 0x000fe200078e0060 */
[----:B------:R-:W-:Y:S01]  /*15670*/  MOV R3, 0x156a0 ;  /* 0x000156a000037802 */ /* 0x000fe20000000f00 */
[----:B------:R-:W-:Y:S02]  /*15680*/  IMAD.MOV.U32 R214, RZ, RZ, 0x1c1f ;  /* 0x00001c1fffd67424 */ /* 0x000fe400078e00ff */
[----:B-1----:R-:W-:Y:S05]  /*15690*/  CALL.REL.NOINC `($__internal_45_$__cuda_sm70_shflsync_idx_p) ;  /* 0x0000324000007944 */ /* 0x002fea0003c00000 */
[----:B------:R-:W-:Y:S01]  /*156a0*/  MOV R3, 0x15980 ;  /* 0x0001598000037802 */ /* 0x000fe20000000f00 */
[----:B------:R-:W-:Y:S02]  /*156b0*/  IMAD.IADD R213, R98, 0x1, R213 ;  /* 0x0000000162d57824 */ /* 0x000fe400078e02d5 */
[----:B------:R-:W-:Y:S02]  /*156c0*/  IMAD.MOV.U32 R2, RZ, RZ, 0x2 ;  /* 0x00000002ff027424 */ /* 0x000fe400078e00ff */
[----:B------:R-:W-:Y:S01]  /*156d0*/  IMAD.MOV.U32 R214, RZ, RZ, 0x1c1f ;  /* 0x00001c1fffd67424 */ /* 0x000fe200078e00ff */
        /* <DEDUP_REMOVED lines=35> */
[----:B------:R-:W-:Y:S01]  /*15910*/  ISETP.GT.AND P0, PT, R213, 0x49, PT ;  /* 0x00000049d500780c */ /* 0x000fe20003f04270 */
[----:B------:R-:W-:Y:S01]  /*15920*/  IMAD.MOV.U32 R213, RZ, RZ, R96 ;  /* 0x000000ffffd57224 */ /* 0x000fe200078e0060 */
[----:B------:R-:W-:Y:S02]  /*15930*/  FSEL R51, R70, -INF , P6 ;  /* 0xff80000046337808 */ /* 0x000fe40003000000 */
[----:B------:R-:W-:Y:S02]  /*15940*/  FSEL R50, R71, -INF , P2 ;  /* 0xff80000047327808 */ /* 0x000fe40001000000 */
[----:B------:R-:W-:Y:S02]  /*15950*/  FSEL R23, R82, -INF , P1 ;  /* 0xff80000052177808 */ /* 0x000fe40000800000 */
[----:B------:R-:W-:Y:S02]  /*15960*/  FSEL R22, R83, -INF , P0 ;  /* 0xff80000053167808 */ /* 0x000fe40000000000 */
[----:B------:R-:W-:Y:S05]  /*15970*/  CALL.REL.NOINC `($__internal_45_$__cuda_sm70_shflsync_idx_p) ;  /* 0x00002f6000007944 */ /* 0x000fea0003c00000 */
[----:B------:R-:W-:Y:S01]  /*15980*/  MOV R3, 0x15c60 ;  /* 0x00015c6000037802 */ /* 0x000fe20000000f00 */
[----:B------:R-:W-:Y:S02]  /*15990*/  IMAD.IADD R213, R98, 0x1, R213 ;  /* 0x0000000162d57824 */ /* 0x000fe400078e02d5 */
[----:B------:R-:W-:Y:S02]  /*159a0*/  IMAD.MOV.U32 R2, RZ, RZ, 0x3 ;  /* 0x00000003ff027424 */ /* 0x000fe400078e00ff */
        /* <DEDUP_REMOVED lines=37> */
[----:B------:R-:W-:Y:S01]  /*15c00*/  IMAD.MOV.U32 R213, RZ, RZ, R96 ;  /* 0x000000ffffd57224 */ /* 0x000fe200078e0060 */
[----:B------:R-:W-:Y:S02]  /*15c10*/  FSEL R28, R72, -INF , P6 ;  /* 0xff800000481c7808 */ /* 0x000fe40003000000 */
[----:B------:R-:W-:Y:S02]  /*15c20*/  FSEL R25, R73, -INF , P2 ;  /* 0xff80000049197808 */ /* 0x000fe40001000000 */
[----:B------:R-:W-:Y:S02]  /*15c30*/  FSEL R17, R76, -INF , P1 ;  /* 0xff8000004c117808 */ /* 0x000fe40000800000 */
[----:B------:R-:W-:Y:S02]  /*15c40*/  FSEL R16, R77, -INF , P0 ;  /* 0xff8000004d107808 */ /* 0x000fe40000000000 */
[----:B------:R-:W-:Y:S05]  /*15c50*/  CALL.REL.NOINC `($__internal_45_$__cuda_sm70_shflsync_idx_p) ;  /* 0x00002c8000007944 */ /* 0x000fea0003c00000 */
[----:B------:R-:W-:Y:S01]  /*15c60*/  FMNMX.FTZ R96, R156, R97, !PT ;  /* 0x000000619c607209 */ /* 0x000fe20007810000 */
[----:B------:R-:W-:Y:S01]  /*15c70*/  IMAD.IADD R98, R98, 0x1, R213 ;  /* 0x0000000162627824 */ /* 0x000fe200078e02d5 */
[----:B------:R-:W-:Y:S01]  /*15c80*/  FMNMX.FTZ R4, R20, R101, !PT ;  /* 0x0000006514047209 */ /* 0x000fe20007810000 */
[----:B------:R-:W-:Y:S01]  /*15c90*/  IMAD.MOV.U32 R0, RZ, RZ, 0x2 ;  /* 0x00000002ff007424 */ /* 0x000fe200078e00ff */
[----:B------:R-:W-:Y:S02]  /*15ca0*/  FMNMX.FTZ R5, R21, R102, !PT ;  /* 0x0000006615057209 */ /* 0x000fe40007810000 */
[C---:B------:R-:W-:Y:S02]  /*15cb0*/  ISETP.GT.AND P6, PT, R98.reuse, RZ, PT ;  /* 0x000000ff6200720c */ /* 0x040fe40003fc4270 */
[----:B------:R-:W-:Y:S02]  /*15cc0*/  ISETP.GT.AND P2, PT, R98, 0x1, PT ;  /* 0x000000016200780c */ /* 0x000fe40003f44270 */
[----:B------:R-:W-:Y:S02]  /*15cd0*/  FSEL R53, R10, -INF , P6 ;  /* 0xff8000000a357808 */ /* 0x000fe40003000000 */
[C---:B------:R-:W-:Y:S02]  /*15ce0*/  ISETP.GT.AND P1, PT, R98.reuse, 0x8, PT ;  /* 0x000000086200780c */ /* 0x040fe40003f24270 */
        /* <DEDUP_REMOVED lines=114> */
[----:B------:R-:W-:Y:S05]  /*16410*/  CALL.REL.NOINC `($__internal_44_$__cuda_sm70_shflsync_bfly_p) ;  /* 0x0000246000007944 */ /* 0x000fea0003c00000 */
[----:B------:R-:W-:Y:S01]  /*16420*/  FMNMX.FTZ R96, R96, R0, !PT ;  /* 0x0000000060607209 */ /* 0x000fe20007810000 */
[----:B------:R-:W-:Y:S01]  /*16430*/  IMAD.MOV.U32 R0, RZ, RZ, 0x1 ;  /* 0x00000001ff007424 */ /* 0x000fe200078e00ff */
[----:B------:R-:W-:Y:S02]  /*16440*/  MOV R2, 0x16460 ;  /* 0x0001646000027802 */ /* 0x000fe40000000f00 */
        /* <DEDUP_REMOVED lines=26> */
[----:B------:R-:W-:Y:S03]  /*165f0*/  MOV R2, 0x16620 ;  /* 0x0001662000027802 */ /* 0x000fe60000000f00 */
[----:B------:R-:W-:Y:S02]  /*16600*/  IMAD.MOV.U32 R96, RZ, RZ, R4 ;  /* 0x000000ffff607224 */ /* 0x000fe400078e0004 */
[----:B------:R-:W-:Y:S05]  /*16610*/  CALL.REL.NOINC `($__internal_44_$__cuda_sm70_shflsync_bfly_p) ;  /* 0x0000226000007944 */ /* 0x000fea0003c00000 */
[----:B------:R-:W-:-:S05]  /*16620*/  BRA `(.L_x_3484) ;  /* 0xffff291000007947 */ /* 0x000fca000383ffff */
.L_x_3382:
[----:B-1--4-:R-:W-:Y:S01]  /*16630*/  MOV R2, RZ ;  /* 0x000000ff00027202 */ /* 0x012fe20000000f00 */
[----:B------:R-:W-:Y:S01]  /*16640*/  IMAD.MOV.U32 R213, RZ, RZ, R56 ;  /* 0x000000ffffd57224 */ /* 0x000fe200078e0038 */
[----:B------:R-:W-:Y:S01]  /*16650*/  MOV R3, 0x16680 ;  /* 0x0001668000037802 */ /* 0x000fe20000000f00 */
[----:B------:R-:W-:Y:S02]  /*16660*/  IMAD.MOV.U32 R214, RZ, RZ, 0x181f ;  /* 0x0000181fffd67424 */ /* 0x000fe400078e00ff */
[----:B------:R-:W-:Y:S05]  /*16670*/  CALL.REL.NOINC `($__internal_45_$__cuda_sm70_shflsync_idx_p) ;  /* 0x0000226000007944 */ /* 0x000fea0003c00000 */
[----:B------:R-:W-:Y:S01]  /*16680*/  MOV R57, R213 ;  /* 0x000000d500397202 */ /* 0x000fe20000000f00 */
[----:B------:R-:W-:-:S05]  /*16690*/  BRA `(.L_x_3485) ;  /* 0xffff497000007947 */ /* 0x000fca000383ffff */
.L_x_3385:
[----:B------:R-:W-:Y:S01]  /*166a0*/  MOV R2, RZ ;  /* 0x000000ff00027202 */ /* 0x000fe20000000f00 */
[----:B------:R-:W-:Y:S01]  /*166b0*/  IMAD.MOV.U32 R213, RZ, RZ, R96 ;  /* 0x000000ffffd57224 */ /* 0x000fe200078e0060 */
[----:B------:R-:W-:Y:S01]  /*166c0*/  MOV R3, 0x166f0 ;  /* 0x000166f000037802 */ /* 0x000fe20000000f00 */
[----:B------:R-:W-:Y:S02]  /*166d0*/  IMAD.MOV.U32 R214, RZ, RZ, 0x181f ;  /* 0x0000181fffd67424 */ /* 0x000fe400078e00ff */
[----:B------:R-:W-:Y:S05]  /*166e0*/  CALL.REL.NOINC `($__internal_45_$__cuda_sm70_shflsync_idx_p) ;  /* 0x000021f000007944 */ /* 0x000fea0003c00000 */
[----:B------:R-:W-:Y:S01]  /*166f0*/  MOV R157, R213 ;  /* 0x000000d5009d7202 */ /* 0x000fe20000000f00 */
[----:B------:R-:W-:-:S05]  /*16700*/  BRA `(.L_x_3486) ;  /* 0xffff534000007947 */ /* 0x000fca000383ffff */
.L_x_3386:
[----:B------:R-:W-:Y:S01]  /*16710*/  MOV R2, RZ ;  /* 0x000000ff00027202 */ /* 0x000fe20000000f00 */
[----:B------:R-:W-:Y:S01]  /*16720*/  IMAD.MOV.U32 R213, RZ, RZ, R0 ;  /* 0x000000ffffd57224 */ /* 0x000fe200078e0000 */
[----:B------:R-:W-:Y:S01]  /*16730*/  MOV R3, 0x16760 ;  /* 0x0001676000037802 */ /* 0x000fe20000000f00 */
[----:B------:R-:W-:Y:S02]  /*16740*/  IMAD.MOV.U32 R214, RZ, RZ, 0x181f ;  /* 0x0000181fffd67424 */ /* 0x000fe400078e00ff */
[----:B-12---:R-:W-:Y:S05]  /*16750*/  CALL.REL.NOINC `($__internal_45_$__cuda_sm70_shflsync_idx_p) ;  /* 0x0000218000007944 */ /* 0x006fea0003c00000 */
        /* <DEDUP_REMOVED lines=82> */
.L_x_3387:
[----:B------:R-:W-:Y:S02]  /*16c80*/  MOV R0, 0x2 ;  /* 0x0000000200007802 */ /* 0x000fe40000000f00 */
        /* <DEDUP_REMOVED lines=33> */
[----:B------:R-:W-:-:S05]  /*16ea0*/  BRA `(.L_x_3488) ;  /* 0xffff53e000007947 */ /* 0x000fca000383ffff */
.L_x_3389:
[----:B------:R-:W-:Y:S01]  /*16eb0*/  IMAD.MOV.U32 R96, RZ, RZ, R231 ;  /* 0x000000ffff607224 */ /* 0x000fe200078e00e7 */
[----:B------:R-:W-:-:S02]  /*16ec0*/  MOV R0, 0x2 ;  /* 0x0000000200007802 */ /* 0x000fc40000000f00 */
[----:B------:R-:W-:Y:S02]  /*16ed0*/  MOV R2, 0x16ef0 ;  /* 0x00016ef000027802 */ /* 0x000fe40000000f00 */
[----:B------:R-:W-:Y:S05]  /*16ee0*/  CALL.REL.NOINC `($__internal_44_$__cuda_sm70_shflsync_bfly_p) ;  /* 0x0000199000007944 */ /* 0x000fea0003c00000 */
[----:B------:R-:W-:Y:S05]  /*16ef0*/  BRA `(.L_x_3489) ;  /* 0xffff712000007947 */ /* 0x000fea000383ffff */
.L_x_3390:
[----:B------:R-:W-:Y:S01]  /*16f00*/  IMAD.MOV.U32 R96, RZ, RZ, R4 ;  /* 0x000000ffff607224 */ /* 0x000fe200078e0004 */
[----:B------:R-:W-:Y:S02]  /*16f10*/  MOV R0, 0x1 ;  /* 0x0000000100007802 */ /* 0x000fe40000000f00 */
[----:B------:R-:W-:Y:S02]  /*16f20*/  MOV R2, 0x16f40 ;  /* 0x00016f4000027802 */ /* 0x000fe40000000f00 */
[----:B-1----:R-:W-:Y:S05]  /*16f30*/  CALL.REL.NOINC `($__internal_44_$__cuda_sm70_shflsync_bfly_p) ;  /* 0x0000194000007944 */ /* 0x002fea0003c00000 */
[----:B------:R-:W-:Y:S01]  /*16f40*/  FADD.FTZ R4, R4, R0 ;  /* 0x0000000004047221 */ /* 0x000fe20000010000 */
[----:B------:R-:W-:Y:S02]  /*16f50*/  MOV R96, R241 ;  /* 0x000000f100607202 */ /* 0x000fe40000000f00 */
[----:B------:R-:W-:Y:S02]  /*16f60*/  MOV R0, 0x2 ;  /* 0x0000000200007802 */ /* 0x000fe40000000f00 */
[----:B------:R-:W-:Y:S02]  /*16f70*/  MOV R2, 0x16f90 ;  /* 0x00016f9000027802 */ /* 0x000fe40000000f00 */
[----:B------:R-:W-:Y:S05]  /*16f80*/  CALL.REL.NOINC `($__internal_44_$__cuda_sm70_shflsync_bfly_p) ;  /* 0x000018f000007944 */ /* 0x000fea0003c00000 */
[----:B------:R-:W-:Y:S01]  /*16f90*/  FADD.FTZ R5, R241, R0 ;  /* 0x00000000f1057221 */ /* 0x000fe20000010000 */
[----:B------:R-:W-:Y:S02]  /*16fa0*/  MOV R0, 0x1 ;  /* 0x0000000100007802 */ /* 0x000fe40000000f00 */
[----:B------:R-:W-:-:S02]  /*16fb0*/  MOV R2, 0x16fe0 ;  /* 0x00016fe000027802 */ /* 0x000fc40000000f00 */
[----:B------:R-:W-:Y:S02]  /*16fc0*/  MOV R96, R5 ;  /* 0x0000000500607202 */ /* 0x000fe40000000f00 */
[----:B------:R-:W-:Y:S05]  /*16fd0*/  CALL.REL.NOINC `($__internal_44_$__cuda_sm70_shflsync_bfly_p) ;  /* 0x000018a000007944 */ /* 0x000fea0003c00000 */
[----:B------:R-:W-:Y:S01]  /*16fe0*/  FADD.FTZ R5, R5, R0 ;  /* 0x0000000005057221 */ /* 0x000fe20000010000 */
[----:B------:R-:W-:Y:S02]  /*16ff0*/  MOV R96, R243 ;  /* 0x000000f300607202 */ /* 0x000fe40000000f00 */
[----:B------:R-:W-:Y:S02]  /*17000*/  MOV R0, 0x2 ;  /* 0x0000000200007802 */ /* 0x000fe40000000f00 */
[----:B------:R-:W-:Y:S02]  /*17010*/  MOV R2, 0x17030 ;  /* 0x0001703000027802 */ /* 0x000fe40000000f00 */
[----:B------:R-:W-:Y:S05]  /*17020*/  CALL.REL.NOINC `($__internal_44_$__cuda_sm70_shflsync_bfly_p) ;  /* 0x0000185000007944 */ /* 0x000fea0003c00000 */
[----:B------:R-:W-:Y:S01]  /*17030*/  FADD.FTZ R6, R243, R0 ;  /* 0x00000000f3067221 */ /* 0x000fe20000010000 */
[----:B------:R-:W-:Y:S02]  /*17040*/  MOV R0, 0x1 ;  /* 0x0000000100007802 */ /* 0x000fe40000000f00 */
[----:B------:R-:W-:Y:S02]  /*17050*/  MOV R2, 0x17080 ;  /* 0x0001708000027802 */ /* 0x000fe40000000f00 */
[----:B------:R-:W-:-:S02]  /*17060*/  MOV R96, R6 ;  /* 0x0000000600607202 */ /* 0x000fc40000000f00 */
[----:B------:R-:W-:Y:S05]  /*17070*/  CALL.REL.NOINC `($__internal_44_$__cuda_sm70_shflsync_bfly_p) ;  /* 0x0000180000007944 */ /* 0x000fea0003c00000 */
[----:B------:R-:W-:Y:S01]  /*17080*/  FADD.FTZ R6, R6, R0 ;  /* 0x0000000006067221 */ /* 0x000fe20000010000 */
[----:B------:R-:W-:-:S02]  /*17090*/  MOV R96, R242 ;  /* 0x000000f200607202 */ /* 0x000fc40000000f00 */
[----:B------:R-:W-:Y:S02]  /*170a0*/  MOV R0, 0x2 ;  /* 0x0000000200007802 */ /* 0x000fe40000000f00 */
[----:B------:R-:W-:Y:S02]  /*170b0*/  MOV R2, 0x170d0 ;  /* 0x000170d000027802 */ /* 0x000fe40000000f00 */
[----:B------:R-:W-:Y:S05]  /*170c0*/  CALL.REL.NOINC `($__internal_44_$__cuda_sm70_shflsync_bfly_p) ;  /* 0x000017b000007944 */ /* 0x000fea0003c00000 */
[----:B------:R-:W-:Y:S01]  /*170d0*/  FADD.FTZ R7, R242, R0 ;  /* 0x00000000f2077221 */ /* 0x000fe20000010000 */
[----:B------:R-:W-:Y:S02]  /*170e0*/  MOV R0, 0x1 ;  /* 0x0000000100007802 */ /* 0x000fe40000000f00 */
[----:B------:R-:W-:Y:S02]  /*170f0*/  MOV R2, 0x17120 ;  /* 0x0001712000027802 */ /* 0x000fe40000000f00 */
[----:B------:R-:W-:Y:S02]  /*17100*/  MOV R96, R7 ;  /* 0x0000000700607202 */ /* 0x000fe40000000f00 */
[----:B------:R-:W-:Y:S05]  /*17110*/  CALL.REL.NOINC `($__internal_44_$__cuda_sm70_shflsync_bfly_p) ;  /* 0x0000176000007944 */ /* 0x000fea0003c00000 */
[----:B------:R-:W-:Y:S01]  /*17120*/  MOV R8, R0 ;  /* 0x0000000000087202 */ /* 0x000fe20000000f00 */
[----:B------:R-:W-:Y:S05]  /*17130*/  BRA `(.L_x_3490) ;  /* 0xffff6fd000007947 */ /* 0x000fea000383ffff */
.L_x_3397:
[----:B--234-:R-:W-:Y:S01]  /*17140*/  IMAD.MOV.U32 R213, RZ, RZ, R5 ;  /* 0x000000ffffd57224 */ /* 0x01cfe200078e0005 */
[----:B------:R-:W-:Y:S01]  /*17150*/  MOV R2, RZ ;  /* 0x000000ff00027202 */ /* 0x000fe20000000f00 */
[----:B------:R-:W-:Y:S01]  /*17160*/  IMAD.MOV.U32 R214, RZ, RZ, 0x181f ;  /* 0x0000181fffd67424 */ /* 0x000fe200078e00ff */
[----:B------:R-:W-:-:S02]  /*17170*/  MOV R3, 0x17190 ;  /* 0x0001719000037802 */ /* 0x000fc40000000f00 */
[----:B-1----:R-:W-:Y:S05]  /*17180*/  CALL.REL.NOINC `($__internal_45_$__cuda_sm70_shflsync_idx_p) ;  /* 0x0000175000007944 */ /* 0x002fea0003c00000 */
[----:B------:R-:W-:Y:S01]  /*17190*/  MOV R7, R213 ;  /* 0x000000d500077202 */ /* 0x000fe20000000f00 */
[----:B------:R-:W-:Y:S05]  /*171a0*/  BRA `(.L_x_3491) ;  /* 0xffff857000007947 */ /* 0x000fea000383ffff */
.L_x_3398:
[----:B------:R-:W-:Y:S01]  /*171b0*/  IMAD.MOV.U32 R213, RZ, RZ, R6 ;  /* 0x000000ffffd57224 */ /* 0x000fe200078e0006 */
[----:B------:R-:W-:Y:S01]  /*171c0*/  MOV R2, RZ ;  /* 0x000000ff00027202 */ /* 0x000fe20000000f00 */
[----:B------:R-:W-:Y:S01]  /*171d0*/  IMAD.MOV.U32 R214, RZ, RZ, 0x181f ;  /* 0x0000181fffd67424 */ /* 0x000fe200078e00ff */
[----:B------:R-:W-:-:S02]  /*171e0*/  MOV R3, 0x17200 ;  /* 0x0001720000037802 */ /* 0x000fc40000000f00 */
[----:B-123--:R-:W-:Y:S05]  /*171f0*/  CALL.REL.NOINC `($__internal_45_$__cuda_sm70_shflsync_idx_p) ;  /* 0x000016e000007944 */ /* 0x00efea0003c00000 */
[----:B------:R-:W-:Y:S01]  /*17200*/  MOV R2, R213 ;  /* 0x000000d500027202 */ /* 0x000fe20000000f00 */
[----:B------:R-:W-:Y:S05]  /*17210*/  BRA `(.L_x_3492) ;  /* 0xffff852000007947 */ /* 0x000fea000383ffff */
.L_x_3399:
[----:B------:R-:W-:Y:S01]  /*17220*/  IMAD.MOV.U32 R213, RZ, RZ, R5 ;  /* 0x000000ffffd57224 */ /* 0x000fe200078e0005 */
[----:B--2---:R-:W-:Y:S01]  /*17230*/  MOV R2, 0x1 ;  /* 0x0000000100027802 */ /* 0x004fe20000000f00 */
[----:B------:R-:W-:Y:S01]  /*17240*/  IMAD.MOV.U32 R214, RZ, RZ, 0x181f ;  /* 0x0000181fffd67424 */ /* 0x000fe200078e00ff */
[----:B------:R-:W-:-:S02]  /*17250*/  MOV R3, 0x17270 ;  /* 0x0001727000037802 */ /* 0x000fc40000000f00 */
[----:B-1----:R-:W-:Y:S05]  /*17260*/  CALL.REL.NOINC `($__internal_45_$__cuda_sm70_shflsync_idx_p) ;  /* 0x0000167000007944 */ /* 0x002fea0003c00000 */
        /* <DEDUP_REMOVED lines=8> */
.L_x_3400:
[----:B------:R-:W-:Y:S01]  /*172f0*/  IMAD.MOV.U32 R213, RZ, RZ, R5 ;  /* 0x000000ffffd57224 */ /* 0x000fe200078e0005 */
[----:B--2---:R-:W-:Y:S01]  /*17300*/  MOV R2, 0x2 ;  /* 0x0000000200027802 */ /* 0x004fe20000000f00 */
[----:B------:R-:W-:Y:S01]  /*17310*/  IMAD.MOV.U32 R214, RZ, RZ, 0x181f ;  /* 0x0000181fffd67424 */ /* 0x000fe200078e00ff */
[----:B------:R-:W-:Y:S02]  /*17320*/  MOV R3, 0x17340 ;  /* 0x0001734000037802 */ /* 0x000fe40000000f00 */
[----:B-1-3--:R-:W-:Y:S05]  /*17330*/  CALL.REL.NOINC `($__internal_45_$__cuda_sm70_shflsync_idx_p) ;  /* 0x000015a000007944 */ /* 0x00afea0003c00000 */
[----:B------:R-:W-:Y:S01]  /*17340*/  MOV R7, R213 ;  /* 0x000000d500077202 */ /* 0x000fe20000000f00 */
[----:B------:R-:W-:Y:S05]  /*17350*/  BRA `(.L_x_3494) ;  /* 0xffff854000007947 */ /* 0x000fea000383ffff */
.L_x_3401:
[----:B------:R-:W-:Y:S01]  /*17360*/  IMAD.MOV.U32 R213, RZ, RZ, R6 ;  /* 0x000000ffffd57224 */ /* 0x000fe200078e0006 */
[----:B--2---:R-:W-:Y:S01]  /*17370*/  MOV R2, 0x2 ;  /* 0x0000000200027802 */ /* 0x004fe20000000f00 */
[----:B------:R-:W-:Y:S01]  /*17380*/  IMAD.MOV.U32 R214, RZ, RZ, 0x181f ;  /* 0x0000181fffd67424 */ /* 0x000fe200078e00ff */
[----:B------:R-:W-:Y:S02]  /*17390*/  MOV R3, 0x173b0 ;  /* 0x000173b000037802 */ /* 0x000fe40000000f00 */
[----:B-1-34-:R-:W-:Y:S05]  /*173a0*/  CALL.REL.NOINC `($__internal_45_$__cuda_sm70_shflsync_idx_p) ;  /* 0x0000153000007944 */ /* 0x01afea0003c00000 */
[----:B------:R-:W-:Y:S01]  /*173b0*/  MOV R2, R213 ;  /* 0x000000d500027202 */ /* 0x000fe20000000f00 */
[----:B------:R-:W-:Y:S05]  /*173c0*/  BRA `(.L_x_3495) ;  /* 0xffff84f000007947 */ /* 0x000fea000383ffff */
.L_x_3402:
[----:B------:R-:W-:Y:S01]  /*173d0*/  IMAD.MOV.U32 R213, RZ, RZ, R5 ;  /* 0x000000ffffd57224 */ /* 0x000fe200078e0005 */
[----:B---3--:R-:W-:Y:S01]  /*173e0*/  MOV R2, 0x3 ;  /* 0x0000000300027802 */ /* 0x008fe20000000f00 */
[----:B------:R-:W-:Y:S01]  /*173f0*/  IMAD.MOV.U32 R214, RZ, RZ, 0x181f ;  /* 0x0000181fffd67424 */ /* 0x000fe200078e00ff */
[----:B------:R-:W-:-:S02]  /*17400*/  MOV R3, 0x17420 ;  /* 0x0001742000037802 */ /* 0x000fc40000000f00 */
[----:B-12-4-:R-:W-:Y:S05]  /*17410*/  CALL.REL.NOINC `($__internal_45_$__cuda_sm70_shflsync_idx_p) ;  /* 0x000014c000007944 */ /* 0x016fea0003c00000 */
        /* <DEDUP_REMOVED lines=8> */
.L_x_3403:
[----:B------:R-:W-:Y:S01]  /*174a0*/  IMAD.MOV.U32 R213, RZ, RZ, R5 ;  /* 0x000000ffffd57224 */ /* 0x000fe200078e0005 */
[----:B-1----:R-:W-:Y:S01]  /*174b0*/  MOV R2, 0x4 ;  /* 0x0000000400027802 */ /* 0x002fe20000000f00 */
[----:B------:R-:W-:Y:S01]  /*174c0*/  IMAD.MOV.U32 R214, RZ, RZ, 0x181f ;  /* 0x0000181fffd67424 */ /* 0x000fe200078e00ff */
[----:B------:R-:W-:Y:S02]  /*174d0*/  MOV R3, 0x174f0 ;  /* 0x000174f000037802 */ /* 0x000fe40000000f00 */
[----:B--2-4-:R-:W-:Y:S05]  /*174e0*/  CALL.REL.NOINC `($__internal_45_$__cuda_sm70_shflsync_idx_p) ;  /* 0x000013f000007944 */ /* 0x014fea0003c00000 */
[----:B------:R-:W-:Y:S01]  /*174f0*/  MOV R7, R213 ;  /* 0x000000d500077202 */ /* 0x000fe20000000f00 */
[----:B------:R-:W-:Y:S05]  /*17500*/  BRA `(.L_x_3497) ;  /* 0xffff84c000007947 */ /* 0x000fea000383ffff */
.L_x_3404:
[----:B------:R-:W-:Y:S01]  /*17510*/  IMAD.MOV.U32 R213, RZ, RZ, R6 ;  /* 0x000000ffffd57224 */ /* 0x000fe200078e0006 */
[----:B-1----:R-:W-:Y:S01]  /*17520*/  MOV R2, 0x4 ;  /* 0x0000000400027802 */ /* 0x002fe20000000f00 */
[----:B------:R-:W-:Y:S01]  /*17530*/  IMAD.MOV.U32 R214, RZ, RZ, 0x181f ;  /* 0x0000181fffd67424 */ /* 0x000fe200078e00ff */
[----:B------:R-:W-:Y:S02]  /*17540*/  MOV R3, 0x17560 ;  /* 0x0001756000037802 */ /* 0x000fe40000000f00 */
[----:B--234-:R-:W-:Y:S05]  /*17550*/  CALL.REL.NOINC `($__internal_45_$__cuda_sm70_shflsync_idx_p) ;  /* 0x0000138000007944 */ /* 0x01cfea0003c00000 */
[----:B------:R-:W-:Y:S01]  /*17560*/  MOV R2, R213 ;  /* 0x000000d500027202 */ /* 0x000fe20000000f00 */
[----:B------:R-:W-:Y:S05]  /*17570*/  BRA `(.L_x_3498) ;  /* 0xffff847000007947 */ /* 0x000fea000383ffff */
.L_x_3405:
[----:B------:R-:W-:Y:S01]  /*17580*/  IMAD.MOV.U32 R213, RZ, RZ, R5 ;  /* 0x000000ffffd57224 */ /* 0x000fe200078e0005 */
[----:B--2---:R-:W-:Y:S01]  /*17590*/  MOV R2, 0x5 ;  /* 0x0000000500027802 */ /* 0x004fe20000000f00 */
        /* <DEDUP_REMOVED lines=11> */
.L_x_3406:
[----:B------:R-:W-:Y:S01]  /*17650*/  IMAD.MOV.U32 R213, RZ, RZ, R5 ;  /* 0x000000ffffd57224 */ /* 0x000fe200078e0005 */
[----:B--2---:R-:W-:Y:S01]  /*17660*/  MOV R2, 0x6 ;  /* 0x0000000600027802 */ /* 0x004fe20000000f00 */
[----:B------:R-:W-:Y:S01]  /*17670*/  IMAD.MOV.U32 R214, RZ, RZ, 0x181f ;  /* 0x0000181fffd67424 */ /* 0x000fe200078e00ff */
[----:B------:R-:W-:Y:S02]  /*17680*/  MOV R3, 0x176a0 ;  /* 0x000176a000037802 */ /* 0x000fe40000000f00 */
[----:B-1-34-:R-:W-:Y:S05]  /*17690*/  CALL.REL.NOINC `($__internal_45_$__cuda_sm70_shflsync_idx_p) ;  /* 0x0000124000007944 */ /* 0x01afea0003c00000 */
[----:B------:R-:W-:Y:S01]  /*176a0*/  MOV R7, R213 ;  /* 0x000000d500077202 */ /* 0x000fe20000000f00 */
[----:B------:R-:W-:Y:S05]  /*176b0*/  BRA `(.L_x_3500) ;  /* 0xffff844000007947 */ /* 0x000fea000383ffff */
.L_x_3407:
[----:B------:R-:W-:Y:S01]  /*176c0*/  IMAD.MOV.U32 R213, RZ, RZ, R6 ;  /* 0x000000ffffd57224 */ /* 0x000fe200078e0006 */
[----:B--2---:R-:W-:Y:S01]  /*176d0*/  MOV R2, 0x6 ;  /* 0x0000000600027802 */ /* 0x004fe20000000f00 */
[----:B------:R-:W-:Y:S01]  /*176e0*/  IMAD.MOV.U32 R214, RZ, RZ, 0x181f ;  /* 0x0000181fffd67424 */ /* 0x000fe200078e00ff */
[----:B------:R-:W-:Y:S02]  /*176f0*/  MOV R3, 0x17710 ;  /* 0x0001771000037802 */ /* 0x000fe40000000f00 */
[----:B-1-34-:R-:W-:Y:S05]  /*17700*/  CALL.REL.NOINC `($__internal_45_$__cuda_sm70_shflsync_idx_p) ;  /* 0x000011d000007944 */ /* 0x01afea0003c00000 */
[----:B------:R-:W-:Y:S01]  /*17710*/  MOV R2, R213 ;  /* 0x000000d500027202 */ /* 0x000fe20000000f00 */
[----:B------:R-:W-:Y:S05]  /*17720*/  BRA `(.L_x_3501) ;  /* 0xffff83f000007947 */ /* 0x000fea000383ffff */
.L_x_3408:
[----:B------:R-:W-:Y:S01]  /*17730*/  IMAD.MOV.U32 R213, RZ, RZ, R5 ;  /* 0x000000ffffd57224 */ /* 0x000fe200078e0005 */
[----:B-1----:R-:W-:Y:S01]  /*17740*/  MOV R2, 0x7 ;  /* 0x0000000700027802 */ /* 0x002fe20000000f00 */
[----:B------:R-:W-:Y:S01]  /*17750*/  IMAD.MOV.U32 R214, RZ, RZ, 0x181f ;  /* 0x0000181fffd67424 */ /* 0x000fe200078e00ff */
[----:B------:R-:W-:-:S02]  /*17760*/  MOV R3, 0x17780 ;  /* 0x0001778000037802 */ /* 0x000fc40000000f00 */
[----:B--234-:R-:W-:Y:S05]  /*17770*/  CALL.REL.NOINC `($__internal_45_$__cuda_sm70_shflsync_idx_p) ;  /* 0x0000116000007944 */ /* 0x01cfea0003c00000 */
        /* <DEDUP_REMOVED lines=8> */
.L_x_3410:
[----:B------:R-:W-:Y:S01]  /*17800*/  IMAD.MOV.U32 R213, RZ, RZ, R5 ;  /* 0x000000ffffd57224 */ /* 0x000fe200078e0005 */
[----:B------:R-:W-:Y:S01]  /*17810*/  MOV R2, RZ ;  /* 0x000000ff00027202 */ /* 0x000fe20000000f00 */
[----:B------:R-:W-:Y:S01]  /*17820*/  IMAD.MOV.U32 R214, RZ, RZ, 0x1c1f ;  /* 0x00001c1fffd67424 */ /* 0x000fe200078e00ff */
[----:B------:R-:W-:Y:S02]  /*17830*/  MOV R3, 0x17850 ;  /* 0x0001785000037802 */ /* 0x000fe40000000f00 */
[----:B------:R-:W-:Y:S05]  /*17840*/  CALL.REL.NOINC `($__internal_45_$__cuda_sm70_shflsync_idx_p) ;  /* 0x0000109000007944 */ /* 0x000fea0003c00000 */
[----:B------:R-:W-:Y:S01]  /*17850*/  MOV R4, R213 ;  /* 0x000000d500047202 */ /* 0x000fe20000000f00 */
[----:B------:R-:W-:Y:S05]  /*17860*/  BRA `(.L_x_3503) ;  /* 0xffff85d000007947 */ /* 0x000fea000383ffff */
.L_x_3411:
[----:B------:R-:W-:Y:S01]  /*17870*/  IMAD.MOV.U32 R213, RZ, RZ, R12 ;  /* 0x000000ffffd57224 */ /* 0x000fe200078e000c */
[----:B------:R-:W-:Y:S01]  /*17880*/  MOV R2, RZ ;  /* 0x000000ff00027202 */ /* 0x000fe20000000f00 */
[----:B------:R-:W-:Y:S01]  /*17890*/  IMAD.MOV.U32 R214, RZ, RZ, 0x1c1f ;  /* 0x00001c1fffd67424 */ /* 0x000fe200078e00ff */
[----:B------:R-:W-:Y:S02]  /*178a0*/  MOV R3, 0x178c0 ;  /* 0x000178c000037802 */ /* 0x000fe40000000f00 */
[----:B-12---:R-:W-:Y:S05]  /*178b0*/  CALL.REL.NOINC `($__internal_45_$__cuda_sm70_shflsync_idx_p) ;  /* 0x0000102000007944 */ /* 0x006fea0003c00000 */
[----:B------:R-:W-:Y:S01]  /*178c0*/  MOV R0, R213 ;  /* 0x000000d500007202 */ /* 0x000fe20000000f00 */
[----:B------:R-:W-:Y:S05]  /*178d0*/  BRA `(.L_x_3504) ;  /* 0xffff858000007947 */ /* 0x000fea000383ffff */
.L_x_3414:
        /* <DEDUP_REMOVED lines=13> */
.L_x_3417:
[----:B------:R-:W-:Y:S01]  /*179b0*/  IMAD.MOV.U32 R213, RZ, RZ, R5 ;  /* 0x000000ffffd57224 */ /* 0x000fe200078e0005 */
[----:B--23--:R-:W-:Y:S01]  /*179c0*/  MOV R2, 0x2 ;  /* 0x0000000200027802 */ /* 0x00cfe20000000f00 */
[----:B------:R-:W-:Y:S01]  /*179d0*/  IMAD.MOV.U32 R214, RZ, RZ, 0x1c1f ;  /* 0x00001c1fffd67424 */ /* 0x000fe200078e00ff */
[----:B------:R-:W-:Y:S02]  /*179e0*/  MOV R3, 0x17a00 ;  /* 0x00017a0000037802 */ /* 0x000fe40000000f00 */
[----:B-1--4-:R-:W-:Y:S05]  /*179f0*/  CALL.REL.NOINC `($__internal_45_$__cuda_sm70_shflsync_idx_p) ;  /* 0x00000ee000007944 */ /* 0x012fea0003c00000 */
[----:B------:R-:W-:Y:S01]  /*17a00*/  MOV R4, R213 ;  /* 0x000000d500047202 */ /* 0x000fe20000000f00 */
[----:B------:R-:W-:Y:S05]  /*17a10*/  BRA `(.L_x_3506) ;  /* 0xffff8af000007947 */ /* 0x000fea000383ffff */
.L_x_3418:
[----:B------:R-:W-:Y:S01]  /*17a20*/  IMAD.MOV.U32 R213, RZ, RZ, R12 ;  /* 0x000000ffffd57224 */ /* 0x000fe200078e000c */
[----:B--23--:R-:W-:Y:S01]  /*17a30*/  MOV R2, 0x2 ;  /* 0x0000000200027802 */ /* 0x00cfe20000000f00 */
[----:B------:R-:W-:Y:S01]  /*17a40*/  IMAD.MOV.U32 R214, RZ, RZ, 0x1c1f ;  /* 0x00001c1fffd67424 */ /* 0x000fe200078e00ff */
[----:B------:R-:W-:Y:S02]  /*17a50*/  MOV R3, 0x17a70 ;  /* 0x00017a7000037802 */ /* 0x000fe40000000f00 */
[----:B-1--4-:R-:W-:Y:S05]  /*17a60*/  CALL.REL.NOINC `($__internal_45_$__cuda_sm70_shflsync_idx_p) ;  /* 0x00000e7000007944 */ /* 0x012fea0003c00000 */
[----:B------:R-:W-:Y:S01]  /*17a70*/  MOV R0, R213 ;  /* 0x000000d500007202 */ /* 0x000fe20000000f00 */
[----:B------:R-:W-:Y:S05]  /*17a80*/  BRA `(.L_x_3507) ;  /* 0xffff8aa000007947 */ /* 0x000fea000383ffff */
.L_x_3421:
[----:B------:R-:W-:Y:S01]  /*17a90*/  IMAD.MOV.U32 R213, RZ, RZ, R5 ;  /* 0x000000ffffd57224 */ /* 0x000fe200078e0005 */
[----:B--23--:R-:W-:Y:S01]  /*17aa0*/  MOV R2, 0x3 ;  /* 0x0000000300027802 */ /* 0x00cfe20000000f00 */
[----:B------:R-:W-:Y:S01]  /*17ab0*/  IMAD.MOV.U32 R214, RZ, RZ, 0x1c1f ;  /* 0x00001c1fffd67424 */ /* 0x000fe200078e00ff */
[----:B------:R-:W-:-:S02]  /*17ac0*/  MOV R3, 0x17ae0 ;  /* 0x00017ae000037802 */ /* 0x000fc40000000f00 */
[----:B-1--4-:R-:W-:Y:S05]  /*17ad0*/  CALL.REL.NOINC `($__internal_45_$__cuda_sm70_shflsync_idx_p) ;  /* 0x00000e0000007944 */ /* 0x012fea0003c00000 */
        /* <DEDUP_REMOVED lines=8> */
.L_x_3425:
[----:B------:R-:W-:Y:S01]  /*17b60*/  IMAD.MOV.U32 R213, RZ, RZ, R5 ;  /* 0x000000ffffd57224 */ /* 0x000fe200078e0005 */
[----:B------:R-:W-:Y:S01]  /*17b70*/  MOV R2, RZ ;  /* 0x000000ff00027202 */ /* 0x000fe20000000f00 */
[----:B------:R-:W-:Y:S01]  /*17b80*/  IMAD.MOV.U32 R214, RZ, RZ, 0x181f ;  /* 0x0000181fffd67424 */ /* 0x000fe200078e00ff */
[----:B------:R-:W-:Y:S02]  /*17b90*/  MOV R3, 0x17bb0 ;  /* 0x00017bb000037802 */ /* 0x000fe40000000f00 */
[----:B------:R-:W-:Y:S05]  /*17ba0*/  CALL.REL.NOINC `($__internal_45_$__cuda_sm70_shflsync_idx_p) ;  /* 0x00000d3000007944 */ /* 0x000fea0003c00000 */
[----:B------:R-:W-:Y:S01]  /*17bb0*/  MOV R7, R213 ;  /* 0x000000d500077202 */ /* 0x000fe20000000f00 */
[----:B------:R-:W-:Y:S05]  /*17bc0*/  BRA `(.L_x_3509) ;  /* 0xffff976000007947 */ /* 0x000fea000383ffff */
.L_x_3426:
[----:B------:R-:W-:Y:S01]  /*17bd0*/  IMAD.MOV.U32 R213, RZ, RZ, R6 ;  /* 0x000000ffffd57224 */ /* 0x000fe200078e0006 */
[----:B------:R-:W-:Y:S01]  /*17be0*/  MOV R2, RZ ;  /* 0x000000ff00027202 */ /* 0x000fe20000000f00 */
[----:B------:R-:W-:Y:S01]  /*17bf0*/  IMAD.MOV.U32 R214, RZ, RZ, 0x181f ;  /* 0x0000181fffd67424 */ /* 0x000fe200078e00ff */
[----:B------:R-:W-:Y:S02]  /*17c00*/  MOV R3, 0x17c20 ;  /* 0x00017c2000037802 */ /* 0x000fe40000000f00 */
[----:B-12---:R-:W-:Y:S05]  /*17c10*/  CALL.REL.NOINC `($__internal_45_$__cuda_sm70_shflsync_idx_p) ;  /* 0x00000cc000007944 */ /* 0x006fea0003c00000 */
[----:B------:R-:W-:Y:S01]  /*17c20*/  MOV R2, R213 ;  /* 0x000000d500027202 */ /* 0x000fe20000000f00 */
[----:B------:R-:W-:Y:S05]  /*17c30*/  BRA `(.L_x_3510) ;  /* 0xffff971000007947 */ /* 0x000fea000383ffff */
.L_x_3427:
[----:B------:R-:W-:Y:S01]  /*17c40*/  IMAD.MOV.U32 R213, RZ, RZ, R5 ;  /* 0x000000ffffd57224 */ /* 0x000fe200078e0005 */
[----:B-1----:R-:W-:Y:S01]  /*17c50*/  MOV R2, 0x1 ;  /* 0x0000000100027802 */ /* 0x002fe20000000f00 */
[----:B------:R-:W-:Y:S01]  /*17c60*/  IMAD.MOV.U32 R214, RZ, RZ, 0x181f ;  /* 0x0000181fffd67424 */ /* 0x000fe200078e00ff */
[----:B------:R-:W-:-:S02]  /*17c70*/  MOV R3, 0x17c90 ;  /* 0x00017c9000037802 */ /* 0x000fc40000000f00 */
[----:B---3--:R-:W-:Y:S05]  /*17c80*/  CALL.REL.NOINC `($__internal_45_$__cuda_sm70_shflsync_idx_p) ;  /* 0x00000c5000007944 */ /* 0x008fea0003c00000 */
        /* <DEDUP_REMOVED lines=8> */
.L_x_3428:
[----:B------:R-:W-:Y:S01]  /*17d10*/  IMAD.MOV.U32 R213, RZ, RZ, R5 ;  /* 0x000000ffffd57224 */ /* 0x000fe200078e0005 */
[----:B-1----:R-:W-:Y:S01]  /*17d20*/  MOV R2, 0x2 ;  /* 0x0000000200027802 */ /* 0x002fe20000000f00 */
[----:B------:R-:W-:Y:S01]  /*17d30*/  IMAD.MOV.U32 R214, RZ, RZ, 0x181f ;  /* 0x0000181fffd67424 */ /* 0x000fe200078e00ff */
[----:B------:R-:W-:Y:S02]  /*17d40*/  MOV R3, 0x17d60 ;  /* 0x00017d6000037802 */ /* 0x000fe40000000f00 */
[----:B--23--:R-:W-:Y:S05]  /*17d50*/  CALL.REL.NOINC `($__internal_45_$__cuda_sm70_shflsync_idx_p) ;  /* 0x00000b8000007944 */ /* 0x00cfea0003c00000 */
[----:B------:R-:W-:Y:S01]  /*17d60*/  MOV R7, R213 ;  /* 0x000000d500077202 */ /* 0x000fe20000000f00 */
[----:B------:R-:W-:Y:S05]  /*17d70*/  BRA `(.L_x_3512) ;  /* 0xffff974000007947 */ /* 0x000fea000383ffff */
.L_x_3429:
[----:B------:R-:W-:Y:S01]  /*17d80*/  IMAD.MOV.U32 R213, RZ, RZ, R6 ;  /* 0x000000ffffd57224 */ /* 0x000fe200078e0006 */
[----:B-1----:R-:W-:Y:S01]  /*17d90*/  MOV R2, 0x2 ;  /* 0x0000000200027802 */ /* 0x002fe20000000f00 */
[----:B------:R-:W-:Y:S01]  /*17da0*/  IMAD.MOV.U32 R214, RZ, RZ, 0x181f ;  /* 0x0000181fffd67424 */ /* 0x000fe200078e00ff */
[----:B------:R-:W-:Y:S02]  /*17db0*/  MOV R3, 0x17dd0 ;  /* 0x00017dd000037802 */ /* 0x000fe40000000f00 */
[----:B--234-:R-:W-:Y:S05]  /*17dc0*/  CALL.REL.NOINC `($__internal_45_$__cuda_sm70_shflsync_idx_p) ;  /* 0x00000b1000007944 */ /* 0x01cfea0003c00000 */
[----:B------:R-:W-:Y:S01]  /*17dd0*/  MOV R2, R213 ;  /* 0x000000d500027202 */ /* 0x000fe20000000f00 */
[----:B------:R-:W-:Y:S05]  /*17de0*/  BRA `(.L_x_3513) ;  /* 0xffff96f000007947 */ /* 0x000fea000383ffff */
.L_x_3430:
        /* <DEDUP_REMOVED lines=13> */
.L_x_3431:
[----:B------:R-:W-:Y:S01]  /*17ec0*/  IMAD.MOV.U32 R213, RZ, RZ, R5 ;  /* 0x000000ffffd57224 */ /* 0x000fe200078e0005 */
[----:B--2---:R-:W-:Y:S01]  /*17ed0*/  MOV R2, 0x4 ;  /* 0x0000000400027802 */ /* 0x004fe20000000f00 */
[----:B------:R-:W-:Y:S01]  /*17ee0*/  IMAD.MOV.U32 R214, RZ, RZ, 0x181f ;  /* 0x0000181fffd67424 */ /* 0x000fe200078e00ff */
[----:B------:R-:W-:Y:S02]  /*17ef0*/  MOV R3, 0x17f10 ;  /* 0x00017f1000037802 */ /* 0x000fe40000000f00 */
[----:B-1-34-:R-:W-:Y:S05]  /*17f00*/  CALL.REL.NOINC `($__internal_45_$__cuda_sm70_shflsync_idx_p) ;  /* 0x000009d000007944 */ /* 0x01afea0003c00000 */
[----:B------:R-:W-:Y:S01]  /*17f10*/  MOV R7, R213 ;  /* 0x000000d500077202 */ /* 0x000fe20000000f00 */
[----:B------:R-:W-:Y:S05]  /*17f20*/  BRA `(.L_x_3515) ;  /* 0xffff96c000007947 */ /* 0x000fea000383ffff */
.L_x_3432:
[----:B------:R-:W-:Y:S01]  /*17f30*/  IMAD.MOV.U32 R213, RZ, RZ, R6 ;  /* 0x000000ffffd57224 */ /* 0x000fe200078e0006 */
[----:B--2---:R-:W-:Y:S01]  /*17f40*/  MOV R2, 0x4 ;  /* 0x0000000400027802 */ /* 0x004fe20000000f00 */
[----:B------:R-:W-:Y:S01]  /*17f50*/  IMAD.MOV.U32 R214, RZ, RZ, 0x181f ;  /* 0x0000181fffd67424 */ /* 0x000fe200078e00ff */
[----:B------:R-:W-:Y:S02]  /*17f60*/  MOV R3, 0x17f80 ;  /* 0x00017f8000037802 */ /* 0x000fe40000000f00 */
[----:B-1-34-:R-:W-:Y:S05]  /*17f70*/  CALL.REL.NOINC `($__internal_45_$__cuda_sm70_shflsync_idx_p) ;  /* 0x0000096000007944 */ /* 0x01afea0003c00000 */
[----:B------:R-:W-:Y:S01]  /*17f80*/  MOV R2, R213 ;  /* 0x000000d500027202 */ /* 0x000fe20000000f00 */
[----:B------:R-:W-:Y:S05]  /*17f90*/  BRA `(.L_x_3516) ;  /* 0xffff967000007947 */ /* 0x000fea000383ffff */
.L_x_3433:
        /* <DEDUP_REMOVED lines=13> */
.L_x_3434:
[----:B------:R-:W-:Y:S01]  /*18070*/  IMAD.MOV.U32 R213, RZ, RZ, R5 ;  /* 0x000000ffffd57224 */ /* 0x000fe200078e0005 */
[----:B--2---:R-:W-:Y:S01]  /*18080*/  MOV R2, 0x6 ;  /* 0x0000000600027802 */ /* 0x004fe20000000f00 */
[----:B------:R-:W-:Y:S01]  /*18090*/  IMAD.MOV.U32 R214, RZ, RZ, 0x181f ;  /* 0x0000181fffd67424 */ /* 0x000fe200078e00ff */
[----:B------:R-:W-:Y:S02]  /*180a0*/  MOV R3, 0x180c0 ;  /* 0x000180c000037802 */ /* 0x000fe40000000f00 */
[----:B-1--4-:R-:W-:Y:S05]  /*180b0*/  CALL.REL.NOINC `($__internal_45_$__cuda_sm70_shflsync_idx_p) ;  /* 0x0000082000007944 */ /* 0x012fea0003c00000 */
[----:B------:R-:W-:Y:S01]  /*180c0*/  MOV R7, R213 ;  /* 0x000000d500077202 */ /* 0x000fe20000000f00 */
[----:B------:R-:W-:Y:S05]  /*180d0*/  BRA `(.L_x_3518) ;  /* 0xffff964000007947 */ /* 0x000fea000383ffff */
.L_x_3435:
[----:B------:R-:W-:Y:S01]  /*180e0*/  IMAD.MOV.U32 R213, RZ, RZ, R6 ;  /* 0x000000ffffd57224 */ /* 0x000fe200078e0006 */
[----:B--2---:R-:W-:Y:S01]  /*180f0*/  MOV R2, 0x6 ;  /* 0x0000000600027802 */ /* 0x004fe20000000f00 */
[----:B------:R-:W-:Y:S01]  /*18100*/  IMAD.MOV.U32 R214, RZ, RZ, 0x181f ;  /* 0x0000181fffd67424 */ /* 0x000fe200078e00ff */
[----:B------:R-:W-:Y:S02]  /*18110*/  MOV R3, 0x18130 ;  /* 0x0001813000037802 */ /* 0x000fe40000000f00 */
[----:B-1-34-:R-:W-:Y:S05]  /*18120*/  CALL.REL.NOINC `($__internal_45_$__cuda_sm70_shflsync_idx_p) ;  /* 0x000007b000007944 */ /* 0x01afea0003c00000 */
[----:B------:R-:W-:Y:S01]  /*18130*/  MOV R2, R213 ;  /* 0x000000d500027202 */ /* 0x000fe20000000f00 */
[----:B------:R-:W-:Y:S05]  /*18140*/  BRA `(.L_x_3519) ;  /* 0xffff95f000007947 */ /* 0x000fea000383ffff */
.L_x_3436:
[----:B------:R-:W-:Y:S01]  /*18150*/  IMAD.MOV.U32 R213, RZ, RZ, R5 ;  /* 0x000000ffffd57224 */ /* 0x000fe200078e0005 */
[----:B-1----:R-:W-:Y:S01]  /*18160*/  MOV R2, 0x7 ;  /* 0x0000000700027802 */ /* 0x002fe20000000f00 */
[----:B------:R-:W-:Y:S01]  /*18170*/  IMAD.MOV.U32 R214, RZ, RZ, 0x181f ;  /* 0x0000181fffd67424 */ /* 0x000fe200078e00ff */
[----:B------:R-:W-:-:S02]  /*18180*/  MOV R3, 0x181a0 ;  /* 0x000181a000037802 */ /* 0x000fc40000000f00 */
[----:B--2-4-:R-:W-:Y:S05]  /*18190*/  CALL.REL.NOINC `($__internal_45_$__cuda_sm70_shflsync_idx_p) ;  /* 0x0000074000007944 */ /* 0x014fea0003c00000 */
        /* <DEDUP_REMOVED lines=8> */
.L_x_3438:
[----:B------:R-:W-:Y:S01]  /*18220*/  IMAD.MOV.U32 R213, RZ, RZ, R68 ;  /* 0x000000ffffd57224 */ /* 0x000fe200078e0044 */
[----:B------:R-:W-:Y:S01]  /*18230*/  MOV R2, RZ ;  /* 0x000000ff00027202 */ /* 0x000fe20000000f00 */
[----:B------:R-:W-:Y:S01]  /*18240*/  IMAD.MOV.U32 R214, RZ, RZ, 0x1f ;  /* 0x0000001fffd67424 */ /* 0x000fe200078e00ff */
[----:B------:R-:W-:Y:S02]  /*18250*/  MOV R3, 0x18270 ;  /* 0x0001827000037802 */ /* 0x000fe40000000f00 */
[----:B------:R-:W-:Y:S05]  /*18260*/  CALL.REL.NOINC `($__internal_45_$__cuda_sm70_shflsync_idx_p) ;  /* 0x0000067000007944 */ /* 0x000fea0003c00000 */
[----:B------:R-:W-:Y:S01]  /*18270*/  MOV R9, R213 ;  /* 0x000000d500097202 */ /* 0x000fe20000000f00 */
[----:B------:R-:W-:Y:S05]  /*18280*/  BRA `(.L_x_3521) ;  /* 0xffff96a000007947 */ /* 0x000fea000383ffff */
.L_x_3439:
[----:B------:R-:W-:Y:S01]  /*18290*/  IMAD.MOV.U32 R213, RZ, RZ, R68 ;  /* 0x000000ffffd57224 */ /* 0x000fe200078e0044 */
[----:B------:R-:W-:Y:S01]  /*182a0*/  MOV R2, 0x1 ;  /* 0x0000000100027802 */ /* 0x000fe20000000f00 */
[----:B------:R-:W-:Y:S01]  /*182b0*/  IMAD.MOV.U32 R214, RZ, RZ, 0x1f ;  /* 0x0000001fffd67424 */ /* 0x000fe200078e00ff */
[----:B------:R-:W-:Y:S02]  /*182c0*/  MOV R3, 0x182e0 ;  /* 0x000182e000037802 */ /* 0x000fe40000000f00 */
[----:B-12---:R-:W-:Y:S05]  /*182d0*/  CALL.REL.NOINC `($__internal_45_$__cuda_sm70_shflsync_idx_p) ;  /* 0x0000060000007944 */ /* 0x006fea0003c00000 */
[----:B------:R-:W-:Y:S01]  /*182e0*/  MOV R8, R213 ;  /* 0x000000d500087202 */ /* 0x000fe20000000f00 */
[----:B------:R-:W-:Y:S05]  /*182f0*/  BRA `(.L_x_3522) ;  /* 0xffff965000007947 */ /* 0x000fea000383ffff */
.L_x_3440:
[----:B------:R-:W-:Y:S02]  /*18300*/  MOV R2, 0x1 ;  /* 0x0000000100027802 */ /* 0x000fe40000000f00 */
[----:B------:R-:W-:-:S02]  /*18310*/  MOV R3, 0x18330 ;  /* 0x0001833000037802 */ /* 0x000fc40000000f00 */
[----:B-1234-:R-:W-:Y:S05]  /*18320*/  CALL.REL.NOINC `($__internal_46_$__cuda_sm70_shflsync_up_p) ;  /* 0x0000061000007944 */ /* 0x01efea0003c00000 */
[----:B------:R-:W-:Y:S05]  /*18330*/  BRA `(.L_x_3523) ;  /* 0xffff974000007947 */ /* 0x000fea000383ffff */
.L_x_3441:
[----:B------:R-:W-:Y:S02]  /*18340*/  MOV R2, 0x2 ;  /* 0x0000000200027802 */ /* 0x000fe40000000f00 */
[----:B------:R-:W-:-:S02]  /*18350*/  MOV R3, 0x18370 ;  /* 0x0001837000037802 */ /* 0x000fc40000000f00 */
[----:B--2-4-:R-:W-:Y:S05]  /*18360*/  CALL.REL.NOINC `($__internal_46_$__cuda_sm70_shflsync_up_p) ;  /* 0x000005d000007944 */ /* 0x014fea0003c00000 */
        /* <DEDUP_REMOVED lines=24> */
.L_x_3445:
[----:B------:R-:W-:Y:S02]  /*184f0*/  MOV R2, 0x1 ;  /* 0x0000000100027802 */ /* 0x000fe40000000f00 */
[----:B------:R-:W-:Y:S02]  /*18500*/  MOV R3, 0x18520 ;  /* 0x0001852000037802 */ /* 0x000fe40000000f00 */
[----:B------:R-:W-:Y:S05]  /*18510*/  CALL.REL.NOINC `($__internal_46_$__cuda_sm70_shflsync_up_p) ;  /* 0x0000042000007944 */ /* 0x000fea0003c00000 */
[----:B------:R-:W-:Y:S01]  /*18520*/  MOV R2, R4 ;  /* 0x0000000400027202 */ /* 0x000fe20000000f00 */
[----:B------:R-:W-:Y:S05]  /*18530*/  BRA `(.L_x_3525) ;  /* 0xffff97a000007947 */ /* 0x000fea000383ffff */
.L_x_3446:
        /* <DEDUP_REMOVED lines=27> */
.L_x_3448:
[----:B------:R-:W-:Y:S02]  /*186f0*/  SEL R0, RZ, 0x1, P0 ;  /* 0x00000001ff007807 */ /* 0x000fe40000000000 */
[----:B------:R-:W-:Y:S02]  /*18700*/  MOV R2, 0x18720 ;  /* 0x0001872000027802 */ /* 0x000fe40000000f00 */
[----:B-1----:R-:W-:Y:S05]  /*18710*/  CALL.REL.NOINC `($__internal_47_$__cuda_sm70_votesync_ballot) ;  /* 0x0000029000007944 */ /* 0x002fea0003c00000 */
[----:B------:R-:W-:Y:S01]  /*18720*/  MOV R10, R0 ;  /* 0x00000000000a7202 */ /* 0x000fe20000000f00 */
[----:B------:R-:W-:Y:S05]  /*18730*/  BRA `(.L_x_3527) ;  /* 0xffff973000007947 */ /* 0x000fea000383ffff */
.L_x_3449:
[----:B------:R-:W-:Y:S01]  /*18740*/  IMAD.MOV.U32 R213, RZ, RZ, R6 ;  /* 0x000000ffffd57224 */ /* 0x000fe200078e0006 */
[----:B--2---:R-:W-:Y:S01]  /*18750*/  MOV R2, R0 ;  /* 0x0000000000027202 */ /* 0x004fe20000000f00 */
[----:B------:R-:W-:Y:S01]  /*18760*/  IMAD.MOV.U32 R214, RZ, RZ, 0x1f ;  /* 0x0000001fffd67424 */ /* 0x000fe200078e00ff */
[----:B------:R-:W-:Y:S02]  /*18770*/  MOV R3, 0x18790 ;  /* 0x0001879000037802 */ /* 0x000fe40000000f00 */
[----:B-1----:R-:W-:Y:S05]  /*18780*/  CALL.REL.NOINC `($__internal_45_$__cuda_sm70_shflsync_idx_p) ;  /* 0x0000015000007944 */ /* 0x002fea0003c00000 */
[----:B------:R-:W-:Y:S01]  /*18790*/  IMAD.MOV.U32 R8, RZ, RZ, R213 ;  /* 0x000000ffff087224 */ /* 0x000fe200078e00d5 */
[----:B------:R-:W-:Y:S01]  /*187a0*/  MOV R2, R0 ;  /* 0x0000000000027202 */ /* 0x000fe20000000f00 */
[----:B------:R-:W-:Y:S01]  /*187b0*/  IMAD.MOV.U32 R213, RZ, RZ, R7 ;  /* 0x000000ffffd57224 */ /* 0x000fe200078e0007 */
[----:B------:R-:W-:-:S02]  /*187c0*/  MOV R214, 0x1f ;  /* 0x0000001f00d67802 */ /* 0x000fc40000000f00 */
[----:B------:R-:W-:Y:S02]  /*187d0*/  MOV R3, 0x187f0 ;  /* 0x000187f000037802 */ /* 0x000fe40000000f00 */
[----:B------:R-:W-:Y:S05]  /*187e0*/  CALL.REL.NOINC `($__internal_45_$__cuda_sm70_shflsync_idx_p) ;  /* 0x000000f000007944 */ /* 0x000fea0003c00000 */
[----:B------:R-:W-:Y:S01]  /*187f0*/  MOV R7, R213 ;  /* 0x000000d500077202 */ /* 0x000fe20000000f00 */
[----:B------:R-:W-:Y:S05]  /*18800*/  BRA `(.L_x_3528) ;  /* 0xffff96d000007947 */ /* 0x000fea000383ffff */
.L_x_3452:
[----:B------:R-:W-:Y:S01]  /*18810*/  IMAD.MOV.U32 R213, RZ, RZ, R4 ;  /* 0x000000ffffd57224 */ /* 0x000fe200078e0004 */
[----:B--2---:R-:W-:Y:S01]  /*18820*/  MOV R2, R0 ;  /* 0x0000000000027202 */ /* 0x004fe20000000f00 */
[----:B------:R-:W-:Y:S01]  /*18830*/  IMAD.MOV.U32 R214, RZ, RZ, 0x1f ;  /* 0x0000001fffd67424 */ /* 0x000fe200078e00ff */
[----:B------:R-:W-:Y:S02]  /*18840*/  MOV R3, 0x18860 ;  /* 0x0001886000037802 */ /* 0x000fe40000000f00 */
[----:B-1--4-:R-:W-:Y:S05]  /*18850*/  CALL.REL.NOINC `($__internal_45_$__cuda_sm70_shflsync_idx_p) ;  /* 0x0000008000007944 */ /* 0x012fea0003c00000 */
[----:B------:R-:W-:Y:S01]  /*18860*/  MOV R11, R213 ;  /* 0x000000d5000b7202 */ /* 0x000fe20000000f00 */
[----:B------:R-:W-:Y:S05]  /*18870*/  BRA `(.L_x_3451) ;  /* 0xffff96c000007947 */ /* 0x000fea000383ffff */
        .weak           $__internal_44_$__cuda_sm70_shflsync_bfly_p
        .type           $__internal_44_$__cuda_sm70_shflsync_bfly_p,@function
        .size           $__internal_44_$__cuda_sm70_shflsync_bfly_p,($__internal_45_$__cuda_sm70_shflsync_idx_p - $__internal_44_$__cuda_sm70_shflsync_bfly_p)
$__internal_44_$__cuda_sm70_shflsync_bfly_p:
[----:B------:R-:W-:Y:S02]  /*18880*/  MOV R213, 0xffffffff ;  /* 0xffffffff00d57802 */ /* 0x000fe40000000f00 */
[----:B------:R-:W-:Y:S02]  /*18890*/  MOV R3, 0x1f ;  /* 0x0000001f00037802 */ /* 0x000fe40000000f00 */
[----:B------:R-:W-:Y:S04]  /*188a0*/  WARPSYNC R213 ;  /* 0x000000d500007348 */ /* 0x000fe80003800000 */
[----:B------:R1:W2:Y:S02]  /*188b0*/  SHFL.BFLY PT, R0, R96, R0, R3 ;  /* 0x0c00000060007389 */ /* 0x0002a400000e0003 */
[----:B-1----:R-:W-:-:S04]  /*188c0*/  MOV R3, 0x0 ;  /* 0x0000000000037802 */ /* 0x002fc80000000f00 */
[----:B--2---:R-:W-:Y:S05]  /*188d0*/  RET.REL.NODEC R2 `(_ZN7cutlass13device_kernelIN5flash19enable_sm80_to_sm89INS1_16FlashAttnFwdSm80INS1_25CollectiveMainloopFwdSm80ILi4ELi1ELb0EN4cute5tupleIJNS5_1CILi128EEENS7_ILi80EEENS7_ILi64EEEEEELi64ENS_10bfloat16_tEfNS_4arch4Sm80ELb1ELb0ELb0ELb1ELb1ELb0ELb1ELb1EEENS1_21CollectiveEpilogueFwdINS6_IJS8_SA_S9_EEENS6_IJNS7_ILi1EEESI_SI_EEESC_SE_Li128ELb1ELb1ELb1ELb0EEENS1_36VarlenDynamicPersistentTileSchedulerILi128ELi80ELi128ELi128ELb1ELb1ELb0ELb1ELb1ELb1EEEEEEEEEvNT_6ParamsE) ;  /* 0xfffe772002007950 */ /* 0x004fea0003c3ffff */
        .weak           $__internal_45_$__cuda_sm70_shflsync_idx_p
        .type           $__internal_45_$__cuda_sm70_shflsync_idx_p,@function
        .size           $__internal_45_$__cuda_sm70_shflsync_idx_p,($__internal_46_$__cuda_sm70_shflsync_up_p - $__internal_45_$__cuda_sm70_shflsync_idx_p)
$__internal_45_$__cuda_sm70_shflsync_idx_p:
[----:B------:R-:W-:-:S04]  /*188e0*/  MOV R215, 0xffffffff ;  /* 0xffffffff00d77802 */ /* 0x000fc80000000f00 */
[----:B------:R-:W-:Y:S04]  /*188f0*/  WARPSYNC R215 ;  /* 0x000000d700007348 */ /* 0x000fe80003800000 */
[----:B------:R1:W2:Y:S02]  /*18900*/  SHFL.IDX PT, R213, R213, R2, R214 ;  /* 0x00000002d5d57389 */ /* 0x0002a400000e00d6 */
[----:B-1----:R-:W-:Y:S02]  /*18910*/  MOV R2, R3 ;  /* 0x0000000300027202 */ /* 0x002fe40000000f00 */
[----:B------:R-:W-:-:S04]  /*18920*/  MOV R3, 0x0 ;  /* 0x0000000000037802 */ /* 0x000fc80000000f00 */
[----:B--2---:R-:W-:Y:S05]  /*18930*/  RET.REL.NODEC R2 `(_ZN7cutlass13device_kernelIN5flash19enable_sm80_to_sm89INS1_16FlashAttnFwdSm80INS1_25CollectiveMainloopFwdSm80ILi4ELi1ELb0EN4cute5tupleIJNS5_1CILi128EEENS7_ILi80EEENS7_ILi64EEEEEELi64ENS_10bfloat16_tEfNS_4arch4Sm80ELb1ELb0ELb0ELb1ELb1ELb0ELb1ELb1EEENS1_21CollectiveEpilogueFwdINS6_IJS8_SA_S9_EEENS6_IJNS7_ILi1EEESI_SI_EEESC_SE_Li128ELb1ELb1ELb1ELb0EEENS1_36VarlenDynamicPersistentTileSchedulerILi128ELi80ELi128ELi128ELb1ELb1ELb0ELb1ELb1ELb1EEEEEEEEEvNT_6ParamsE) ;  /* 0xfffe76c002007950 */ /* 0x004fea0003c3ffff */
        .weak           $__internal_46_$__cuda_sm70_shflsync_up_p
        .type           $__internal_46_$__cuda_sm70_shflsync_up_p,@function
        .size           $__internal_46_$__cuda_sm70_shflsync_up_p,($__internal_47_$__cuda_sm70_votesync_ballot - $__internal_46_$__cuda_sm70_shflsync_up_p)
$__internal_46_$__cuda_sm70_shflsync_up_p:
[----:B------:R-:W-:Y:S02]  /*18940*/  IMAD.MOV.U32 R4, RZ, RZ, RZ ;  /* 0x000000ffff047224 */ /* 0x000fe400078e00ff */
[----:B------:R-:W-:-:S04]  /*18950*/  IMAD.MOV.U32 R10, RZ, RZ, -0x1 ;  /* 0xffffffffff0a7424 */ /* 0x000fc800078e00ff */
[----:B------:R-:W-:Y:S04]  /*18960*/  WARPSYNC R10 ;  /* 0x0000000a00007348 */ /* 0x000fe80003800000 */
[----:B------:R1:W2:Y:S02]  /*18970*/  SHFL.UP PT, R4, R0, R2, R4 ;  /* 0x0400000200047389 */ /* 0x0002a400000e0004 */
[----:B-1----:R-:W-:Y:S02]  /*18980*/  MOV R2, R3 ;  /* 0x0000000300027202 */ /* 0x002fe40000000f00 */
[----:B------:R-:W-:-:S04]  /*18990*/  MOV R3, 0x0 ;  /* 0x0000000000037802 */ /* 0x000fc80000000f00 */
[----:B--2---:R-:W-:Y:S05]  /*189a0*/  RET.REL.NODEC R2 `(_ZN7cutlass13device_kernelIN5flash19enable_sm80_to_sm89INS1_16FlashAttnFwdSm80INS1_25CollectiveMainloopFwdSm80ILi4ELi1ELb0EN4cute5tupleIJNS5_1CILi128EEENS7_ILi80EEENS7_ILi64EEEEEELi64ENS_10bfloat16_tEfNS_4arch4Sm80ELb1ELb0ELb0ELb1ELb1ELb0ELb1ELb1EEENS1_21CollectiveEpilogueFwdINS6_IJS8_SA_S9_EEENS6_IJNS7_ILi1EEESI_SI_EEESC_SE_Li128ELb1ELb1ELb1ELb0EEENS1_36VarlenDynamicPersistentTileSchedulerILi128ELi80ELi128ELi128ELb1ELb1ELb0ELb1ELb1ELb1EEEEEEEEEvNT_6ParamsE) ;  /* 0xfffe765002007950 */ /* 0x004fea0003c3ffff */
        .weak           $__internal_47_$__cuda_sm70_votesync_ballot
        .type           $__internal_47_$__cuda_sm70_votesync_ballot,@function
        .size           $__internal_47_$__cuda_sm70_votesync_ballot,(.L_x_3878 - $__internal_47_$__cuda_sm70_votesync_ballot)
$__internal_47_$__cuda_sm70_votesync_ballot:
[----:B------:R-:W-:Y:S01]  /*189b0*/  ISETP.NE.U32.AND P0, PT, R0, 0x1, PT ;  /* 0x000000010000780c */ /* 0x000fe20003f05070 */
[----:B------:R-:W-:-:S04]  /*189c0*/  IMAD.MOV.U32 R3, RZ, RZ, -0x1 ;  /* 0xffffffffff037424 */ /* 0x000fc800078e00ff */
[----:B------:R-:W-:Y:S08]  /*189d0*/  WARPSYNC R3 ;  /* 0x0000000300007348 */ /* 0x000ff00003800000 */
[----:B------:R-:W-:-:S04]  /*189e0*/  VOTE.ANY R0, PT, !P0 ;  /* 0x0000000000007806 */ /* 0x000fc800040e0100 */
[----:B------:R-:W-:Y:S01]  /*189f0*/  LOP3.LUT R0, R0, R3, RZ, 0xc0, !PT ;  /* 0x0000000300007212 */ /* 0x000fe200078ec0ff */
[----:B------:R-:W-:-:S04]  /*18a00*/  IMAD.MOV.U32 R3, RZ, RZ, 0x0 ;  /* 0x00000000ff037424 */ /* 0x000fc800078e00ff */
[----:B------:R-:W-:Y:S05]  /*18a10*/  RET.REL.NODEC R2 `(_ZN7cutlass13device_kernelIN5flash19enable_sm80_to_sm89INS1_16FlashAttnFwdSm80INS1_25CollectiveMainloopFwdSm80ILi4ELi1ELb0EN4cute5tupleIJNS5_1CILi128EEENS7_ILi80EEENS7_ILi64EEEEEELi64ENS_10bfloat16_tEfNS_4arch4Sm80ELb1ELb0ELb0ELb1ELb1ELb0ELb1ELb1EEENS1_21CollectiveEpilogueFwdINS6_IJS8_SA_S9_EEENS6_IJNS7_ILi1EEESI_SI_EEESC_SE_Li128ELb1ELb1ELb1ELb0EEENS1_36VarlenDynamicPersistentTileSchedulerILi128ELi80ELi128ELi128ELb1ELb1ELb0ELb1ELb1ELb1EEEEEEEEEvNT_6ParamsE) ;  /* 0xfffe75e002007950 */ /* 0x000fea0003c3ffff */
.L_x_3529:
        /* <DEDUP_REMOVED lines=14> */
.L_x_3878:


//--------------------- .text._ZN7cutlass13device_kernelIN5flash19enable_sm80_to_sm89INS1_16FlashAttnFwdSm80INS1_25CollectiveMainloopFwdSm80ILi4ELi1ELb0EN4cute5tupleIJNS5_1CILi128EEENS7_ILi80EEENS7_ILi64EEEEEELi64ENS_10bfloat16_tEfNS_4arch4Sm80ELb1ELb0ELb0ELb1ELb1ELb1ELb1ELb1EEENS1_21CollectiveEpilogueFwdINS6_IJS8_SA_S9_EEENS6_IJNS7_ILi1EEESI_SI_EEESC_SE_Li128ELb1ELb1ELb1ELb0EEENS1_36VarlenDynamicPersistentTileSchedulerILi128ELi80ELi128ELi128ELb1ELb1ELb0ELb1ELb1ELb1EEEEEEEEEvNT_6ParamsE --------------------------
	.section	.text._ZN7cutlass13device_kernelIN5flash19enable_sm80_to_sm89INS1_16FlashAttnFwdSm80INS1_25CollectiveMainloopFwdSm80ILi4ELi1ELb0EN4cute5tupleIJNS5_1CILi128EEENS7_ILi80EEENS7_ILi64EEEEEELi64ENS_10bfloat16_tEfNS_4arch4Sm80ELb1ELb0ELb0ELb1ELb1ELb1ELb1ELb1EEENS1_21CollectiveEpilogueFwdINS6_IJS8_SA_S9_EEENS6_IJNS7_ILi1EEESI_SI_EEESC_SE_Li128ELb1ELb1ELb1ELb0EEENS1_36VarlenDynamicPersistentTileSchedulerILi128ELi80ELi128ELi128ELb1ELb1ELb0ELb1ELb1ELb1EEEEEEEEEvNT_6ParamsE,"ax",@progbits
	.sectioninfo	@"SHI_REGISTERS=255"
	.align	128
.text._ZN7cutlass13device_kernelIN5flash19enable_sm80_to_sm89INS1_16FlashAttnFwdSm80INS1_25CollectiveMainloopFwdSm80ILi4ELi1ELb0EN4cute5tupleIJNS5_1CILi128EEENS7_ILi80EEENS7_ILi64EEEEEELi64ENS_10bfloat16_tEfNS_4arch4Sm80ELb1ELb0ELb0ELb1ELb1ELb1ELb1ELb1EEENS1_21CollectiveEpilogueFwdINS6_IJS8_SA_S9_EEENS6_IJNS7_ILi1EEESI_SI_EEESC_SE_Li128ELb1ELb1ELb1ELb0EEENS1_36VarlenDynamicPersistentTileSchedulerILi128ELi80ELi128ELi128ELb1ELb1ELb0ELb1ELb1ELb1EEEEEEEEEvNT_6ParamsE:
        .type           _ZN7cutlass13device_kernelIN5flash19enable_sm80_to_sm89INS1_16FlashAttnFwdSm80INS1_25CollectiveMainloopFwdSm80ILi4ELi1ELb0EN4cute5tupleIJNS5_1CILi128EEENS7_ILi80EEENS7_ILi64EEEEEELi64ENS_10bfloat16_tEfNS_4arch4Sm80ELb1ELb0ELb0ELb1ELb1ELb1ELb1ELb1EEENS1_21CollectiveEpilogueFwdINS6_IJS8_SA_S9_EEENS6_IJNS7_ILi1EEESI_SI_EEESC_SE_Li128ELb1ELb1ELb1ELb0EEENS1_36VarlenDynamicPersistentTileSchedulerILi128ELi80ELi128ELi128ELb1ELb1ELb0ELb1ELb1ELb1EEEEEEEEEvNT_6ParamsE,@function
        .size           _ZN7cutlass13device_kernelIN5flash19enable_sm80_to_sm89INS1_16FlashAttnFwdSm80INS1_25CollectiveMainloopFwdSm80ILi4ELi1ELb0EN4cute5tupleIJNS5_1CILi128EEENS7_ILi80EEENS7_ILi64EEEEEELi64ENS_10bfloat16_tEfNS_4arch4Sm80ELb1ELb0ELb0ELb1ELb1ELb1ELb1ELb1EEENS1_21CollectiveEpilogueFwdINS6_IJS8_SA_S9_EEENS6_IJNS7_ILi1EEESI_SI_EEESC_SE_Li128ELb1ELb1ELb1ELb0EEENS1_36VarlenDynamicPersistentTileSchedulerILi128ELi80ELi128ELi128ELb1ELb1ELb0ELb1ELb1ELb1EEEEEEEEEvNT_6ParamsE,(.L_x_3883 - _ZN7cutlass13device_kernelIN5flash19enable_sm80_to_sm89INS1_16FlashAttnFwdSm80INS1_25CollectiveMainloopFwdSm80ILi4ELi1ELb0EN4cute5tupleIJNS5_1CILi128EEENS7_ILi80EEENS7_ILi64EEEEEELi64ENS_10bfloat16_tEfNS_4arch4Sm80ELb1ELb0ELb0ELb1ELb1ELb1ELb1ELb1EEENS1_21CollectiveEpilogueFwdINS6_IJS8_SA_S9_EEENS6_IJNS7_ILi1EEESI_SI_EEESC_SE_Li128ELb1ELb1ELb1ELb0EEENS1_36VarlenDynamicPersistentTileSchedulerILi128ELi80ELi128ELi128ELb1ELb1ELb0ELb1ELb1ELb1EEEEEEEEEvNT_6ParamsE)
        .other          _ZN7cutlass13device_kernelIN5flash19enable_sm80_to_sm89INS1_16FlashAttnFwdSm80INS1_25CollectiveMainloopFwdSm80ILi4ELi1ELb0EN4cute5tupleIJNS5_1CILi128EEENS7_ILi80EEENS7_ILi64EEEEEELi64ENS_10bfloat16_tEfNS_4arch4Sm80ELb1ELb0ELb0ELb1ELb1ELb1ELb1ELb1EEENS1_21CollectiveEpilogueFwdINS6_IJS8_SA_S9_EEENS6_IJNS7_ILi1EEESI_SI_EEESC_SE_Li128ELb1ELb1ELb1ELb0EEENS1_36VarlenDynamicPersistentTileSchedulerILi128ELi80ELi128ELi128ELb1ELb1ELb0ELb1ELb1ELb1EEEEEEEEEvNT_6ParamsE,@"STO_CUDA_ENTRY STV_DEFAULT"
_ZN7cutlass13device_kernelIN5flash19enable_sm80_to_sm89INS1_16FlashAttnFwdSm80INS1_25CollectiveMainloopFwdSm80ILi4ELi1ELb0EN4cute5tupleIJNS5_1CILi128EEENS7_ILi80EEENS7_ILi64EEEEEELi64ENS_10bfloat16_tEfNS_4arch4Sm80ELb1ELb0ELb0ELb1ELb1ELb1ELb1ELb1EEENS1_21CollectiveEpilogueFwdINS6_IJS8_SA_S9_EEENS6_IJNS7_ILi1EEESI_SI_EEESC_SE_Li128ELb1ELb1ELb1ELb0EEENS1_36VarlenDynamicPersistentTileSchedulerILi128ELi80ELi128ELi128ELb1ELb1ELb0ELb1ELb1ELb1EEEEEEEEEvNT_6ParamsE:
        /* <DEDUP_REMOVED lines=54> */
.L_x_3535:
        /* <DEDUP_REMOVED lines=16> */
.L_x_3747:
        /* <DEDUP_REMOVED lines=16> */
.L_x_3748:
[----:B--2---:R-:W-:-:S05]  /*0560*/  IMAD R0, R0, c[0x0][0x538], RZ ;  /* 0x00014e0000007a24 */ /* 0x004fca00078e02ff */
[----:B------:R-:W-:-:S04]  /*0570*/  IADD3 R7, R0, R7, RZ ;  /* 0x0000000700077210 */ /* 0x000fc80007ffe0ff */
[----:B------:R-:W-:-:S13]  /*0580*/  ISETP.GT.AND P0, PT, R7, UR4, PT ;  /* 0x0000000407007c0c */ /* 0x000fda000bf04270 */
[----:B-1----:R-:W-:Y:S05]  /*0590*/  @!P0 BRA `(.L_x_3535) ;  /* 0xfffffdc000008947 */ /* 0x002fea000383ffff */
.L_x_3531:
[----:B------:R-:W-:-:S05]  /*05a0*/  IADD3 R10, -R0, R7, RZ ;  /* 0x00000007000a7210 */ /* 0x000fca0007ffe1ff */
[----:B------:R-:W-:-:S05]  /*05b0*/  IMAD R0, R4, c[0x0][0x538], R10 ;  /* 0x00014e0004007a24 */ /* 0x000fca00078e020a */
[----:B------:R-:W-:Y:S01]  /*05c0*/  ISETP.GT.AND P0, PT, R0, UR4, PT ;  /* 0x0000000400007c0c */ /* 0x000fe2000bf04270 */
[----:B------:R-:W-:-:S12]  /*05d0*/  BRA.DIV ~URZ, `(.L_x_3536) ;  /* 0x0001d7127f007947 */ /* 0x000fd8000b800000 */
[----:B------:R-:W-:-:S04]  /*05e0*/  VOTE.ANY R7, PT, !P0 ;  /* 0x0000000000077806 */ /* 0x000fc800040e0100 */
.L_x_3749:
[----:B------:R-:W1:Y:S02]  /*05f0*/  POPC R0, R7 ;  /* 0x0000000700007309 */ /* 0x000e640000000000 */
[----:B-1----:R-:W-:-:S05]  /*0600*/  IADD3 R2, R0, R6, RZ ;  /* 0x0000000600027210 */ /* 0x002fca0007ffe0ff */
[----:B------:R1:W-:Y:S01]  /*0610*/  STL [R1+0x4c], R2 ;  /* 0x00004c0201007387 */ /* 0x0003e20000100800 */
[----:B------:R-:W-:Y:S05]  /*0620*/  BRA.DIV ~URZ, `(.L_x_3537) ;  /* 0x0001d7127f007947 */ /* 0x000fea000b800000 */
[----:B------:R2:W3:Y:S01]  /*0630*/  SHFL.IDX PT, R12, R9, R0, 0x1f ;  /* 0x00001f00090c7589 */ /* 0x0004e200000e0000 */
[----:B------:R-:W-:-:S03]  /*0640*/  MOV R5, RZ ;  /* 0x000000ff00057202 */ /* 0x000fc60000000f00 */
[----:B------:R2:W4:Y:S04]  /*0650*/  SHFL.IDX PT, R9, R8, R0, 0x1f ;  /* 0x00001f0008097589 */ /* 0x00052800000e0000 */
.L_x_3750:
[----:B------:R-:W-:Y:S01]  /*0660*/  ISETP.NE.AND P0, PT, R7, RZ, PT ;  /* 0x000000ff0700720c */ /* 0x000fe20003f05270 */
[----:B------:R-:W-:-:S12]  /*0670*/  BSSY B0, `(.L_x_3538) ;  /* 0x0000005000007945 */ /* 0x000fd80003800000 */
[----:B------:R-:W-:Y:S05]  /*0680*/  @!P0 BRA `(.L_x_3539) ;  /* 0x0000003000008947 */ /* 0x000fea0003800000 */
[----:B--2---:R-:W-:Y:S01]  /*0690*/  IADD3 R0, R0, -0x1, RZ ;  /* 0xffffffff00007810 */ /* 0x004fe20007ffe0ff */
[----:B------:R-:W-:Y:S05]  /*06a0*/  BRA.DIV ~URZ, `(.L_x_3540) ;  /* 0x0001d7727f007947 */ /* 0x000fea000b800000 */
[----:B------:R2:W1:Y:S02]  /*06b0*/  SHFL.IDX PT, R5, R4, R0, 0x1f ;  /* 0x00001f0004057589 */ /* 0x00046400000e0000 */
.L_x_3539:
[----:B------:R-:W-:Y:S05]  /*06c0*/  BSYNC B0 ;  /* 0x0000000000007941 */ /* 0x000fea0003800000 */
.L_x_3538:
        /* <DEDUP_REMOVED lines=69> */
.L_x_3542:
        /* <DEDUP_REMOVED lines=70> */
.L_x_3543:
[----:B------:R-:W-:Y:S05]  /*0f80*/  BSYNC B0 ;  /* 0x0000000000007941 */ /* 0x000fea0003800000 */
.L_x_3541:
[----:B------:R-:W-:-:S04]  /*0f90*/  LOP3.LUT R0, RZ, R0, RZ, 0x33, !PT ;  /* 0x00000000ff007212 */ /* 0x000fc800078e33ff */
[----:B------:R-:W-:-:S05]  /*0fa0*/  IADD3 R0, R0, R12, RZ ;  /* 0x0000000c00007210 */ /* 0x000fca0007ffe0ff */
[----:B------:R2:W-:Y:S01]  /*0fb0*/  STL [R1+0x44], R0 ;  /* 0x0000440001007387 */ /* 0x0005e20000100800 */
[----:B------:R-:W-:Y:S05]  /*0fc0*/  BRA `(.L_x_3544) ;  /* 0x0000006000007947 */ /* 0x000fea0003800000 */
.L_x_3532:
[----:B------:R-:W-:Y:S01]  /*0fd0*/  MOV R0, UR4 ;  /* 0x0000000400007c02 */ /* 0x000fe20008000f00 */
[----:B------:R-:W-:Y:S04]  /*0fe0*/  STL [R1+0x44], RZ ;  /* 0x000044ff01007387 */ /* 0x000fe80000100800 */
[----:B------:R-:W-:Y:S04]  /*0ff0*/  STL [R1+0x48], RZ ;  /* 0x000048ff01007387 */ /* 0x000fe80000100800 */
[----:B------:R1:W-:Y:S02]  /*1000*/  STL [R1+0x40], R0 ;  /* 0x0000400001007387 */ /* 0x0003e40000100800 */
[----:B-1----:R-:W-:-:S05]  /*1010*/  MOV R0, c[0x0][0x53c] ;  /* 0x00014f0000007a02 */ /* 0x002fca0000000f00 */
[----:B------:R1:W-:Y:S02]  /*1020*/  STL [R1+0x4c], R0 ;  /* 0x00004c0001007387 */ /* 0x0003e40000100800 */
.L_x_3544:
        /* <DEDUP_REMOVED lines=8> */
.L_x_3530:
        /* <DEDUP_REMOVED lines=15> */
[----:B------:R-:W-:Y:S01]  /*11a0*/  LOP3.LUT R0, R2, 0xfffffff0, RZ, 0xc0, !PT ;  /* 0xfffffff002007812 */ /* 0x000fe200078ec0ff */
[----:B------:R-:W-:Y:S01]  /*11b0*/  IMAD.SHL.U32 R6, R27, 0x40, RZ ;  /* 0x000000401b067824 */ /* 0x000fe200078e00ff */
[----:B------:R-:W-:Y:S01]  /*11c0*/  SHF.R.S32.HI R3, RZ, 0x4, R2 ;  /* 0x00000004ff037819 */ /* 0x000fe20000011402 */
[----:B------:R-:W-:-:S02]  /*11d0*/  IMAD.IADD R9, R15, 0x1, -R4 ;  /* 0x000000010f097824 */ /* 0x000fc400078e0a04 */
[----:B------:R-:W-:Y:S01]  /*11e0*/  IMAD.IADD R0, R15, 0x1, -R0 ;  /* 0x000000010f007824 */ /* 0x000fe200078e0a00 */
[----:B------:R-:W-:Y:S01]  /*11f0*/  LEA.HI R5, R2, R3, RZ, 0x1 ;  /* 0x0000000302057211 */ /* 0x000fe200078f08ff */
[C---:B------:R-:W-:Y:S01]  /*1200*/  IMAD.SHL.U32 R238, R9.reuse, 0x8, RZ ;  /* 0x0000000809ee7824 */ /* 0x040fe200078e00ff */
[----:B------:R-:W-:Y:S01]  /*1210*/  LOP3.LUT R2, R6, 0x1c0, RZ, 0xc0, !PT ;  /* 0x000001c006027812 */ /* 0x000fe200078ec0ff */
[----:B------:R-:W-:Y:S01]  /*1220*/  IMAD.SHL.U32 R7, R9, 0x40, RZ ;  /* 0x0000004009077824 */ /* 0x000fe200078e00ff */
[----:B------:R-:W-:Y:S02]  /*1230*/  SHF.R.S32.HI R8, RZ, 0x1f, R0 ;  /* 0x0000001fff087819 */ /* 0x000fe40000011400 */
[----:B------:R-:W-:Y:S02]  /*1240*/  LOP3.LUT R5, R5, 0xfffffffe, RZ, 0xc0, !PT ;  /* 0xfffffffe05057812 */ /* 0x000fe400078ec0ff */
[----:B------:R-:W-:Y:S02]  /*1250*/  LOP3.LUT R6, R2, 0x38, R238, 0xf8, !PT ;  /* 0x0000003802067812 */ /* 0x000fe400078ef8ee */
[----:B------:R-:W-:Y:S01]  /*1260*/  SHF.R.U32.HI R4, RZ, 0x3, R2 ;  /* 0x00000003ff047819 */ /* 0x000fe20000011602 */
[----:B------:R-:W-:Y:S01]  /*1270*/  IMAD.IADD R12, R3, 0x1, -R5 ;  /* 0x00000001030c7824 */ /* 0x000fe200078e0a05 */
[----:B------:R-:W-:-:S02]  /*1280*/  LEA.HI R11, R8, R0, RZ, 0x3 ;  /* 0x00000000080b7211 */ /* 0x000fc400078f18ff */
[----:B------:R-:W-:Y:S02]  /*1290*/  LOP3.LUT R2, R7, 0x1c0, RZ, 0xc0, !PT ;  /* 0x000001c007027812 */ /* 0x000fe400078ec0ff */
[----:B------:R-:W-:Y:S02]  /*12a0*/  LOP3.LUT R4, R6, R4, RZ, 0x3c, !PT ;  /* 0x0000000406047212 */ /* 0x000fe400078e3cff */
[----:B------:R-:W-:Y:S02]  /*12b0*/  LOP3.LUT R3, R11, 0xfffffff8, RZ, 0xc0, !PT ;  /* 0xfffffff80b037812 */ /* 0x000fe400078ec0ff */
[-C--:B------:R-:W-:Y:S02]  /*12c0*/  LEA.HI R6, R14, R15.reuse, RZ, 0x6 ;  /* 0x0000000f0e067211 */ /* 0x080fe400078f30ff */
[----:B------:R-:W-:Y:S01]  /*12d0*/  LOP3.LUT R5, R2, 0x8, R10, 0xf8, !PT ;  /* 0x0000000802057812 */ /* 0x000fe200078ef80a */
[----:B------:R-:W-:Y:S01]  /*12e0*/  IMAD.IADD R8, R0, 0x1, -R3 ;  /* 0x0000000100087824 */ /* 0x000fe200078e0a03 */
[----:B------:R-:W-:Y:S01]  /*12f0*/  SHF.R.U32.HI R2, RZ, 0x3, R2 ;  /* 0x00000003ff027819 */ /* 0x000fe20000011602 */
[----:B------:R-:W-:Y:S01]  /*1300*/  IMAD.SHL.U32 R0, R6, 0x8, RZ ;  /* 0x0000000806007824 */ /* 0x000fe200078e00ff */
[----:B------:R-:W-:-:S02]  /*1310*/  LEA.HI R3, R14, R15, RZ, 0x2 ;  /* 0x0000000f0e037211 */ /* 0x000fc400078f10ff */
[----:B------:R-:W-:Y:S02]  /*1320*/  LOP3.LUT R13, R5, R2, RZ, 0x3c, !PT ;  /* 0x00000002050d7212 */ /* 0x000fe400078e3cff */
[----:B------:R-:W-:Y:S02]  /*1330*/  LEA.HI R2, R14, R15, RZ, 0x5 ;  /* 0x0000000f0e027211 */ /* 0x000fe400078f28ff */
[----:B------:R-:W-:Y:S02]  /*1340*/  LOP3.LUT R212, R4, 0x7ffffe00, R0, 0xf8, !PT ;  /* 0x7ffffe0004d47812 */ /* 0x000fe400078ef800 */
[--C-:B------:R-:W-:Y:S02]  /*1350*/  SHF.R.S32.HI R98, RZ, 0x2, R3.reuse ;  /* 0x00000002ff627819 */ /* 0x100fe40000011403 */
[----:B------:R-:W-:Y:S01]  /*1360*/  SHF.R.S32.HI R4, RZ, 0x1f, R3 ;  /* 0x0000001fff047819 */ /* 0x000fe20000011403 */
[----:B------:R-:W-:Y:S01]  /*1370*/  IMAD.SHL.U32 R212, R212, 0x2, RZ ;  /* 0x00000002d4d47824 */ /* 0x000fe200078e00ff */
[----:B------:R-:W-:-:S02]  /*1380*/  LOP3.LUT R0, R2, 0xffffffe0, RZ, 0xc0, !PT ;  /* 0xffffffe002007812 */ /* 0x000fc400078ec0ff */
[--C-:B------:R-:W-:Y:S02]  /*1390*/  SHF.R.S32.HI R7, RZ, 0x5, R2.reuse ;  /* 0x00000005ff077819 */ /* 0x100fe40000011402 */
[----:B------:R-:W-:Y:S01]  /*13a0*/  SHF.R.S32.HI R2, RZ, 0x1f, R2 ;  /* 0x0000001fff027819 */ /* 0x000fe20000011402 */
[----:B------:R-:W-:Y:S01]  /*13b0*/  IMAD.IADD R19, R15, 0x1, -R0 ;  /* 0x000000010f137824 */ /* 0x000fe200078e0a00 */
[----:B------:R-:W-:Y:S01]  /*13c0*/  LEA.HI R4, R4, R98, RZ, 0x3 ;  /* 0x0000006204047211 */ /* 0x000fe200078f18ff */
[----:B------:R-:W-:Y:S01]  /*13d0*/  IMAD.SHL.U32 R20, R7, 0x200, RZ ;  /* 0x0000020007147824 */ /* 0x000fe200078e00ff */
[----:B------:R-:W-:Y:S02]  /*13e0*/  LOP3.LUT R3, R3, 0xfffffffc, RZ, 0xc0, !PT ;  /* 0xfffffffc03037812 */ /* 0x000fe400078ec0ff */
[----:B------:R-:W-:Y:S02]  /*13f0*/  LEA.HI R0, R2, R7, RZ, 0x2 ;  /* 0x0000000702007211 */ /* 0x000fe400078f10ff */
[----:B------:R-:W-:Y:S01]  /*1400*/  LOP3.LUT R2, R4, 0xfffffff8, RZ, 0xc0, !PT ;  /* 0xfffffff804027812 */ /* 0x000fe200078ec0ff */
[----:B------:R-:W-:Y:S01]  /*1410*/  IMAD.IADD R99, R15, 0x1, -R3 ;  /* 0x000000010f637824 */ /* 0x000fe200078e0a03 */
[----:B------:R-:W-:-:S02]  /*1420*/  SHF.R.S32.HI R4, RZ, 0x1f, R19 ;  /* 0x0000001fff047819 */ /* 0x000fc40000011413 */
        /* <DEDUP_REMOVED lines=47> */
[----:B------:R1:W-:Y:S01]  /*1720*/  STL [R1], R0 ;  /* 0x0000000001007387 */ /* 0x0003e20000100800 */
[----:B------:R-:W-:Y:S02]  /*1730*/  SHF.R.S32.HI R7, RZ, 0x1f, R25 ;  /* 0x0000001fff077819 */ /* 0x000fe40000011419 */
[----:B------:R-:W-:Y:S02]  /*1740*/  SHF.R.S32.HI R8, RZ, 0x1f, R23 ;  /* 0x0000001fff087819 */ /* 0x000fe40000011417 */
[C---:B------:R-:W-:Y:S02]  /*1750*/  LOP3.LUT P4, RZ, R9.reuse, 0x2, RZ, 0xc0, !PT ;  /* 0x0000000209ff7812 */ /* 0x040fe4000788c0ff */
[----:B------:R-:W-:Y:S02]  /*1760*/  LOP3.LUT P3, RZ, R9, 0x4, RZ, 0xc0, !PT ;  /* 0x0000000409ff7812 */ /* 0x000fe4000786c0ff */
[----:B------:R-:W-:-:S02]  /*1770*/  SHF.R.S32.HI R9, RZ, 0x1f, R24 ;  /* 0x0000001fff097819 */ /* 0x000fc40000011418 */
[----:B------:R-:W-:Y:S02]  /*1780*/  LOP3.LUT R11, R6, 0x1c0, RZ, 0xc0, !PT ;  /* 0x000001c0060b7812 */ /* 0x000fe400078ec0ff */
[----:B------:R-:W-:Y:S02]  /*1790*/  LEA.HI R7, R7, R25, RZ, 0x3 ;  /* 0x0000001907077211 */ /* 0x000fe400078f18ff */
[----:B------:R-:W-:Y:S02]  /*17a0*/  LEA.HI R6, R8, R23, RZ, 0x3 ;  /* 0x0000001708067211 */ /* 0x000fe400078f18ff */
[----:B------:R-:W-:Y:S01]  /*17b0*/  LOP3.LUT R23, R3, 0x1c0, RZ, 0xc0, !PT ;  /* 0x000001c003177812 */ /* 0x000fe200078ec0ff */
[----:B------:R-:W-:Y:S01]  /*17c0*/  IMAD.SHL.U32 R7, R7, 0x40, RZ ;  /* 0x0000004007077824 */ /* 0x000fe200078e00ff */
[----:B------:R-:W-:Y:S01]  /*17d0*/  LEA.HI R3, R9, R24, RZ, 0x3 ;  /* 0x0000001809037211 */ /* 0x000fe200078f18ff */
[----:B------:R-:W-:Y:S01]  /*17e0*/  IMAD.SHL.U32 R6, R6, 0x40, RZ ;  /* 0x0000004006067824 */ /* 0x000fe200078e00ff */
[----:B------:R-:W-:-:S02]  /*17f0*/  IADD3 R95, R96, 0x10, RZ ;  /* 0x00000010605f7810 */ /* 0x000fc40007ffe0ff */
[----:B------:R-:W-:Y:S01]  /*1800*/  LOP3.LUT R9, R10, 0x7ffffffc, RZ, 0xc0, !PT ;  /* 0x7ffffffc0a097812 */ /* 0x000fe200078ec0ff */
[----:B------:R-:W-:Y:S01]  /*1810*/  IMAD.SHL.U32 R3, R3, 0x40, RZ ;  /* 0x0000004003037824 */ /* 0x000fe200078e00ff */
[--C-:B------:R-:W-:Y:S01]  /*1820*/  LOP3.LUT R12, R11, 0x38, R86.reuse, 0xf8, !PT ;  /* 0x000000380b0c7812 */ /* 0x100fe200078ef856 */
[----:B-1----:R-:W-:Y:S01]  /*1830*/  IMAD.SHL.U32 R0, R24, 0x40, RZ ;  /* 0x0000004018007824 */ /* 0x002fe200078e00ff */
[----:B------:R-:W-:Y:S01]  /*1840*/  SHF.R.U32.HI R13, RZ, 0x3, R11 ;  /* 0x00000003ff0d7819 */ /* 0x000fe2000001160b */
[----:B------:R-:W-:Y:S01]  /*1850*/  IMAD.IADD R9, R19, 0x1, -R9 ;  /* 0x0000000113097824 */ /* 0x000fe200078e0a09 */
[----:B------:R-:W-:Y:S02]  /*1860*/  LOP3.LUT R11, R23, 0x38, R86, 0xf8, !PT ;  /* 0x00000038170b7812 */ /* 0x000fe400078ef856 */
[----:B------:R-:W-:Y:S01]  /*1870*/  LOP3.LUT R8, R0, 0x1c0, RZ, 0xc0, !PT ;  /* 0x000001c000087812 */ /* 0x000fe200078ec0ff */
        /* <DEDUP_REMOVED lines=73> */
[C---:B------:R-:W-:Y:S01]  /*1d10*/  IMAD.IADD R201, R2.reuse, 0x1, R197 ;  /* 0x0000000102c97824 */ /* 0x040fe200078e02c5 */
[C---:B------:R-:W-:Y:S01]  /*1d20*/  IADD3 R211, R207.reuse, 0x800, RZ ;  /* 0x00000800cfd37810 */ /* 0x040fe20007ffe0ff */
[----:B------:R1:W-:Y:S01]  /*1d30*/  STL [R1+0xcc], R10 ;  /* 0x0000cc0a01007387 */ /* 0x0003e20000100800 */
[C---:B------:R-:W-:Y:S01]  /*1d40*/  IADD3 R210, R207.reuse, 0x1000, RZ ;  /* 0x00001000cfd27810 */ /* 0x040fe20007ffe0ff */
[C---:B------:R-:W-:Y:S01]  /*1d50*/  IMAD.IADD R205, R2.reuse, 0x1, R204 ;  /* 0x0000000102cd7824 */ /* 0x040fe200078e02cc */
[C---:B------:R-:W-:Y:S01]  /*1d60*/  IADD3 R209, R207.reuse, 0x1800, RZ ;  /* 0x00001800cfd17810 */ /* 0x040fe20007ffe0ff */
        /* <DEDUP_REMOVED lines=29> */
.L_x_3746:
        /* <DEDUP_REMOVED lines=48> */
.L_x_3545:
[----:B------:R-:W-:-:S04]  /*2240*/  ISETP.NE.U32.AND P0, PT, RZ, c[0x0][0x368], PT ;  /* 0x0000da00ff007a0c */ /* 0x000fc80003f05070 */
[----:B------:R-:W-:-:S13]  /*2250*/  ISETP.NE.AND.EX P0, PT, RZ, c[0x0][0x36c], PT, P0 ;  /* 0x0000db00ff007a0c */ /* 0x000fda0003f05300 */
[----:B------:R-:W-:Y:S05]  /*2260*/  @!P0 BRA `(.L_x_3546) ;  /* 0x0000004000008947 */ /* 0x000fea0003800000 */
[----:B-1----:R-:W-:-:S04]  /*2270*/  IADD3 R4, P0, R17, c[0x0][0x368], RZ ;  /* 0x0000da0011047a10 */ /* 0x002fc80007f1e0ff */
[----:B------:R-:W-:-:S05]  /*2280*/  IADD3.X R5, R16, c[0x0][0x36c], RZ, P0, !PT ;  /* 0x0000db0010057a10 */ /* 0x000fca00007fe4ff */
[----:B------:R1:W5:Y:S01]  /*2290*/  LDG.E R12, [R4.64] ;  /* 0x00000008040c7981 */ /* 0x000362000c1e1900 */
[----:B------:R-:W-:Y:S05]  /*22a0*/  BRA `(.L_x_3547) ;  /* 0x0000005000007947 */ /* 0x000fea0003800000 */
.L_x_3546:
[----:B------:R-:W-:Y:S01]  /*22b0*/  MOV R12, UR6 ;  /* 0x00000006000c7c02 */ /* 0x000fe20008000f00 */
[----:B------:R-:W-:Y:S05]  /*22c0*/  @!P5 BRA `(.L_x_3547) ;  /* 0x000000300000d947 */ /* 0x000fea0003800000 */
[----:B-1----:R-:W2:Y:S04]  /*22d0*/  LDG.E R6, [R4.64] ;  /* 0x0000000804067981 */ /* 0x002ea8000c1e1900 */
[----:B------:R-:W2:Y:S02]  /*22e0*/  LDG.E R0, [R4.64+0x4] ;  /* 0x0000040804007981 */ /* 0x000ea4000c1e1900 */
[----:B--2---:R-:W-:Y:S02]  /*22f0*/  IADD3 R12, -R6, R0, RZ ;  /* 0x00000000060c7210 */ /* 0x004fe40007ffe1ff */
.L_x_3547:
[----:B------:R-:W2:Y:S04]  /*2300*/  LDL.LU R0, [R1+0x44] ;  /* 0x0000440001007983 */ /* 0x000ea80000300800 */
[----:B-1----:R1:W3:Y:S04]  /*2310*/  @P6 LDG.E R5, [R2.64] ;  /* 0x0000000802056981 */ /* 0x0022e8000c1e1900 */
[----:B------:R1:W3:Y:S04]  /*2320*/  @P6 LDG.E R4, [R2.64+0x4] ;  /* 0x0000040802046981 */ /* 0x0002e8000c1e1900 */
[----:B------:R-:W4:Y:S04]  /*2330*/  LDL.LU R6, [R1+0x64] ;  /* 0x0000640001067983 */ /* 0x000f280000300800 */
[----:B------:R-:W4:Y:S01]  /*2340*/  LDL R14, [R1+0x48] ;  /* 0x00004800010e7983 */ /* 0x000f220000100800 */
[----:B------:R-:W-:-:S04]  /*2350*/  ISETP.NE.U32.AND P0, PT, RZ, c[0x0][0x378], PT ;  /* 0x0000de00ff007a0c */ /* 0x000fc80003f05070 */
[----:B------:R-:W-:Y:S01]  /*2360*/  ISETP.NE.AND.EX P1, PT, RZ, c[0x0][0x37c], PT, P0 ;  /* 0x0000df00ff007a0c */ /* 0x000fe20003f25300 */
[----:B------:R-:W-:Y:S02]  /*2370*/  IMAD.MOV.U32 R7, RZ, RZ, c[0x0][0x2c4] ;  /* 0x0000b100ff077624 */ /* 0x000fe400078e00ff */
[----:B-----5:R-:W-:-:S03]  /*2380*/  IMAD.MOV.U32 R130, RZ, RZ, R12 ;  /* 0x000000ffff827224 */ /* 0x020fc600078e000c */
[----:B------:R-:W-:-:S07]  /*2390*/  ISETP.NE.AND P2, PT, R7, 0x1, PT ;  /* 0x000000010700780c */ /* 0x000fce0003f45270 */
[----:B-1----:R-:W-:-:S04]  /*23a0*/  @P1 IADD3 R2, P0, R17, c[0x0][0x378], RZ ;  /* 0x0000de0011021a10 */ /* 0x002fc80007f1e0ff */
[----:B------:R-:W-:Y:S01]  /*23b0*/  @P1 IADD3.X R3, R16, c[0x0][0x37c], RZ, P0, !PT ;  /* 0x0000df0010031a10 */ /* 0x000fe200007fe4ff */
[----:B------:R-:W-:-:S04]  /*23c0*/  IMAD.IADD R7, R12, 0x1, -R9 ;  /* 0x000000010c077824 */ /* 0x000fc800078e0a09 */
[----:B------:R1:W5:Y:S02]  /*23d0*/  @P1 LDG.E R130, [R2.64] ;  /* 0x0000000802821981 */ /* 0x000364000c1e1900 */
[----:B-1----:R-:W-:Y:S01]  /*23e0*/  IMAD.MOV.U32 R2, RZ, RZ, c[0x0][0x228] ;  /* 0x00008a00ff027624 */ /* 0x002fe200078e00ff */
[----:B------:R-:W-:Y:S01]  /*23f0*/  BSSY B0, `(.L_x_3548) ;  /* 0x000003f000007945 */ /* 0x000fe20003800000 */
[----:B--2---:R-:W-:-:S05]  /*2400*/  IMAD.SHL.U32 R0, R0, 0x80, RZ ;  /* 0x0000008000007824 */ /* 0x004fca00078e00ff */
[----:B------:R1:W-:Y:S01]  /*2410*/  STL [R1+0x30], R0 ;  /* 0x0000300001007387 */ /* 0x0003e20000100800 */
[----:B---3--:R-:W-:Y:S01]  /*2420*/  @P6 IMAD.IADD R2, R4, 0x1, -R5 ;  /* 0x0000000104026824 */ /* 0x008fe200078e0a05 */
[----:B----4-:R-:W-:-:S03]  /*2430*/  LOP3.LUT R6, R6, 0xffffffdf, RZ, 0xc0, !PT ;  /* 0xffffffdf06067812 */ /* 0x010fc600078ec0ff */
[----:B------:R-:W-:Y:S01]  /*2440*/  IMAD.IADD R4, R7, 0x1, R2 ;  /* 0x0000000107047824 */ /* 0x000fe200078e0202 */
[----:B------:R-:W-:-:S04]  /*2450*/  @P2 LOP3.LUT R6, R6, 0x20, RZ, 0xfc, !PT ;  /* 0x0000002006062812 */ /* 0x000fc800078efcff */
[----:B------:R-:W-:Y:S02]  /*2460*/  IADD3 R144, R4, 0x50, -R249 ;  /* 0x0000005004907810 */ /* 0x000fe40007ffe8f9 */
[----:B-1----:R-:W-:-:S05]  /*2470*/  IADD3 R0, R0, 0x7f, RZ ;  /* 0x0000007f00007810 */ /* 0x002fca0007ffe0ff */
[----:B------:R-:W-:Y:S01]  /*2480*/  @P2 IMAD.HI.U32 R3, R0, c[0x0][0x2c8], RZ ;  /* 0x0000b20000032a27 */ /* 0x000fe200078e00ff */
[----:B------:R1:W-:Y:S04]  /*2490*/  STL [R1+0x64], R6 ;  /* 0x0000640601007387 */ /* 0x0003e80000100800 */
[----:B------:R-:W-:Y:S01]  /*24a0*/  @P2 SHF.R.U32.HI R0, RZ, c[0x0][0x2cc], R3 ;  /* 0x0000b300ff002a19 */ /* 0x000fe20000011603 */
[----:B------:R2:W-:Y:S01]  /*24b0*/  STL [R1+0x38], R4 ;  /* 0x0000380401007387 */ /* 0x0005e20000100800 */
[----:B------:R-:W-:-:S03]  /*24c0*/  LOP3.LUT R5, R14, 0xff000000, RZ, 0xc0, !PT ;  /* 0xff0000000e057812 */ /* 0x000fc600078ec0ff */
[----:B------:R-:W-:-:S04]  /*24d0*/  IMAD.IADD R3, R144, 0x1, R0 ;  /* 0x0000000190037824 */ /* 0x000fc800078e0200 */
[----:B-1----:R-:W-:Y:S01]  /*24e0*/  IMAD.HI R6, R3, 0x66666667, RZ ;  /* 0x6666666703067827 */ /* 0x002fe200078e02ff */
[----:B--2---:R-:W-:Y:S02]  /*24f0*/  IADD3 R4, R4, 0x4f, RZ ;  /* 0x0000004f04047810 */ /* 0x004fe40007ffe0ff */
[----:B------:R-:W-:-:S03]  /*2500*/  LOP3.LUT R3, R14, 0xff0000, RZ, 0xc0, !PT ;  /* 0x00ff00000e037812 */ /* 0x000fc600078ec0ff */
        /* <DEDUP_REMOVED lines=45> */
.L_x_3549:
[----:B------:R-:W-:Y:S05]  /*27e0*/  BSYNC B0 ;  /* 0x0000000000007941 */ /* 0x000fea0003800000 */
.L_x_3548:
        /* <DEDUP_REMOVED lines=91> */
[----:B------:R-:W-:Y:S02]  /*2da0*/  IMAD.WIDE.U32 R6, R98, c[0x0][0x290], R96 ;  /* 0x0000a40062067a25 */ /* 0x000fe400078e0060 */
        /* <DEDUP_REMOVED lines=10> */
[C---:B------:R-:W-:Y:S01]  /*2e50*/  IMAD R10, R98.reuse, c[0x0][0x284], R10 ;  /* 0x0000a100620a7a24 */ /* 0x040fe200078e020a */
        /* <DEDUP_REMOVED lines=115> */
.L_x_3585:
        /* <DEDUP_REMOVED lines=76> */
.L_x_3555:
[----:B------:R-:W-:Y:S05]  /*3a50*/  BSYNC B0 ;  /* 0x0000000000007941 */ /* 0x000fea0003800000 */
.L_x_3554:
        /* <DEDUP_REMOVED lines=39> */
.L_x_3557:
[----:B------:R-:W-:Y:S05]  /*3cd0*/  BSYNC B0 ;  /* 0x0000000000007941 */ /* 0x000fea0003800000 */
.L_x_3556:
        /* <DEDUP_REMOVED lines=38> */
.L_x_3559:
[----:B------:R-:W-:Y:S05]  /*3f40*/  BSYNC B0 ;  /* 0x0000000000007941 */ /* 0x000fea0003800000 */
.L_x_3558:
        /* <DEDUP_REMOVED lines=74> */
.L_x_3563:
[----:B------:R-:W-:Y:S05]  /*43f0*/  BSYNC B0 ;  /* 0x0000000000007941 */ /* 0x000fea0003800000 */
.L_x_3562:
        /* <DEDUP_REMOVED lines=57> */
.L_x_3561:
[----:B------:R-:W-:Y:S05]  /*4790*/  BSYNC B1 ;  /* 0x0000000000017941 */ /* 0x000fea0003800000 */
.L_x_3560:
        /* <DEDUP_REMOVED lines=62> */
.L_x_3567:
[----:B------:R-:W-:Y:S05]  /*4b80*/  BSYNC B0 ;  /* 0x0000000000007941 */ /* 0x000fea0003800000 */
.L_x_3566:
        /* <DEDUP_REMOVED lines=57> */
.L_x_3565:
[----:B------:R-:W-:Y:S05]  /*4f20*/  BSYNC B1 ;  /* 0x0000000000017941 */ /* 0x000fea0003800000 */
.L_x_3564:
        /* <DEDUP_REMOVED lines=61> */
.L_x_3570:
[----:B------:R-:W-:Y:S05]  /*5300*/  BSYNC B0 ;  /* 0x0000000000007941 */ /* 0x000fea0003800000 */
.L_x_3569:
        /* <DEDUP_REMOVED lines=58> */
.L_x_3553:
        /* <DEDUP_REMOVED lines=213> */
.L_x_3572:
[----:B----4-:R-:W-:Y:S05]  /*6400*/  BSYNC B0 ;  /* 0x0000000000007941 */ /* 0x010fea0003800000 */
.L_x_3571:
        /* <DEDUP_REMOVED lines=126> */
.L_x_3574:
[----:B------:R-:W-:Y:S05]  /*6bf0*/  BSYNC B0 ;  /* 0x0000000000007941 */ /* 0x000fea0003800000 */
.L_x_3573:
        /* <DEDUP_REMOVED lines=128> */
.L_x_3552:
        /* <DEDUP_REMOVED lines=21> */
.L_x_3576:
[----:B-12---:R-:W-:Y:S05]  /*7550*/  BSYNC B0 ;  /* 0x0000000000007941 */ /* 0x006fea0003800000 */
.L_x_3575:
        /* <DEDUP_REMOVED lines=17> */
.L_x_3578:
[----:B------:R-:W-:Y:S05]  /*7670*/  BSYNC B0 ;  /* 0x0000000000007941 */ /* 0x000fea0003800000 */
.L_x_3577:
        /* <DEDUP_REMOVED lines=16> */
.L_x_3568:
[----:B------:R-:W-:Y:S05]  /*7780*/  BSYNC B2 ;  /* 0x0000000000027941 */ /* 0x000fea0003800000 */
.L_x_3551:
        /* <DEDUP_REMOVED lines=100> */
.L_x_3580:
[----:B-123--:R-:W-:Y:S05]  /*7dd0*/  BSYNC B0 ;  /* 0x0000000000007941 */ /* 0x00efea0003800000 */
.L_x_3579:
        /* <DEDUP_REMOVED lines=17> */
.L_x_3582:
[----:B------:R-:W-:Y:S05]  /*7ef0*/  BSYNC B0 ;  /* 0x0000000000007941 */ /* 0x000fea0003800000 */
.L_x_3581:
        /* <DEDUP_REMOVED lines=17> */
.L_x_3584:
[----:B------:R-:W-:Y:S05]  /*8010*/  BSYNC B0 ;  /* 0x0000000000007941 */ /* 0x000fea0003800000 */
.L_x_3583:
        /* <DEDUP_REMOVED lines=33> */
.L_x_3550:
        /* <DEDUP_REMOVED lines=43> */
.L_x_3587:
[----:B------:R-:W-:Y:S05]  /*84e0*/  BSYNC B0 ;  /* 0x0000000000007941 */ /* 0x000fea0003800000 */
.L_x_3586:
        /* <DEDUP_REMOVED lines=37> */
[----:B------:R3:W-:Y:S01]  /*8740*/  STL [R1+0x4], R3 ;  /* 0x0000040301007387 */ /* 0x0007e20000100800 */
[----:B------:R-:W-:-:S03]  /*8750*/  PRMT R0, RZ, 0x7610, R0 ;  /* 0x00007610ff007816 */ /* 0x000fc60000000000 */
[----:B------:R-:W-:-:S04]  /*8760*/  IMNMX R221, R6, R2, PT ;  /* 0x0000000206dd7217 */ /* 0x000fc80003800200 */
[----:B------:R-:W-:-:S13]  /*8770*/  ISETP.GT.AND P0, PT, R221, R3, PT ;  /* 0x00000003dd00720c */ /* 0x000fda0003f04270 */
[----:B------:R-:W-:Y:S05]  /*8780*/  @!P0 BRA `(.L_x_3588) ;  /* 0x0001118000008947 */ /* 0x000fea0003800000 */
[----:B---3--:R-:W3:Y:S04]  /*8790*/  LDL R3, [R1+0x68] ;  /* 0x0000680001037983 */ /* 0x008ee80000100800 */
[----:B------:R-:W4:Y:S04]  /*87a0*/  LDL R8, [R1+0x6c] ;  /* 0x00006c0001087983 */ /* 0x000f280000100800 */
[----:B--2---:R-:W2:Y:S04]  /*87b0*/  LDL R7, [R1+0x48] ;  /* 0x0000480001077983 */ /* 0x004ea80000100800 */
[----:B------:R-:W2:Y:S04]  /*87c0*/  LDL R4, [R1] ;  /* 0x0000000001047983 */ /* 0x000ea80000100800 */
        /* <DEDUP_REMOVED lines=51> */
.L_x_3751:
[----:B------:R-:W-:Y:S05]  /*8b00*/  BRA.DIV ~URZ, `(.L_x_3590) ;  /* 0x000153f27f007947 */ /* 0x000fea000b800000 */
[----:B------:R3:W4:Y:S02]  /*8b10*/  SHFL.IDX PT, R2, R6, RZ, 0x181f ;  /* 0x00181fff06027589 */ /* 0x00072400000e0000 */
.L_x_3752:
        /* <DEDUP_REMOVED lines=10> */
.L_x_3592:
[----:B------:R-:W-:Y:S05]  /*8bc0*/  BSYNC B0 ;  /* 0x0000000000007941 */ /* 0x000fea0003800000 */
.L_x_3591:
[----:B------:R-:W-:Y:S05]  /*8bd0*/  BRA.DIV ~URZ, `(.L_x_3593) ;  /* 0x000153927f007947 */ /* 0x000fea000b800000 */
[----:B--2---:R2:W1:Y:S04]  /*8be0*/  SHFL.IDX PT, R7, R5, 0x1, 0x181f ;  /* 0x00381f0005077f89 */ /* 0x00446800000e0000 */
[----:B----4-:R2:W4:Y:S02]  /*8bf0*/  SHFL.IDX PT, R2, R6, 0x1, 0x181f ;  /* 0x00381f0006027f89 */ /* 0x01052400000e0000 */
.L_x_3753:
        /* <DEDUP_REMOVED lines=10> */
.L_x_3595:
[----:B------:R-:W-:Y:S05]  /*8ca0*/  BSYNC B0 ;  /* 0x0000000000007941 */ /* 0x000fea0003800000 */
.L_x_3594:
[----:B------:R-:W-:Y:S05]  /*8cb0*/  BRA.DIV ~URZ, `(.L_x_3596) ;  /* 0x000153827f007947 */ /* 0x000fea000b800000 */
[----:B-1----:R1:W2:Y:S02]  /*8cc0*/  SHFL.IDX PT, R7, R5, 0x2, 0x181f ;  /* 0x00581f0005077f89 */ /* 0x0022a400000e0000 */
.L_x_3754:
[----:B------:R-:W-:Y:S05]  /*8cd0*/  BRA.DIV ~URZ, `(.L_x_3597) ;  /* 0x000153d27f007947 */ /* 0x000fea000b800000 */
[----:B----4-:R4:W1:Y:S02]  /*8ce0*/  SHFL.IDX PT, R2, R6, 0x2, 0x181f ;  /* 0x00581f0006027f89 */ /* 0x01086400000e0000 */
.L_x_3755:
        /* <DEDUP_REMOVED lines=10> */
.L_x_3599:
[----:B------:R-:W-:Y:S05]  /*8d90*/  BSYNC B0 ;  /* 0x0000000000007941 */ /* 0x000fea0003800000 */
.L_x_3598:
[----:B------:R-:W-:Y:S05]  /*8da0*/  BRA.DIV ~URZ, `(.L_x_3600) ;  /* 0x000153727f007947 */ /* 0x000fea000b800000 */
[----:B--2---:R2:W3:Y:S04]  /*8db0*/  SHFL.IDX PT, R7, R5, 0x3, 0x181f ;  /* 0x00781f0005077f89 */ /* 0x0044e800000e0000 */
[----:B-1----:R2:W1:Y:S02]  /*8dc0*/  SHFL.IDX PT, R2, R6, 0x3, 0x181f ;  /* 0x00781f0006027f89 */ /* 0x00246400000e0000 */
.L_x_3756:
        /* <DEDUP_REMOVED lines=10> */
.L_x_3602:
[----:B------:R-:W-:Y:S05]  /*8e70*/  BSYNC B0 ;  /* 0x0000000000007941 */ /* 0x000fea0003800000 */
.L_x_3601:
[----:B------:R-:W-:Y:S05]  /*8e80*/  BRA.DIV ~URZ, `(.L_x_3603) ;  /* 0x000153627f007947 */ /* 0x000fea000b800000 */
[----:B---3--:R3:W2:Y:S02]  /*8e90*/  SHFL.IDX PT, R7, R5, 0x4, 0x181f ;  /* 0x00981f0005077f89 */ /* 0x0086a400000e0000 */
.L_x_3757:
[----:B------:R-:W-:Y:S05]  /*8ea0*/  BRA.DIV ~URZ, `(.L_x_3604) ;  /* 0x000153b27f007947 */ /* 0x000fea000b800000 */
[----:B-1----:R1:W3:Y:S02]  /*8eb0*/  SHFL.IDX PT, R2, R6, 0x4, 0x181f ;  /* 0x00981f0006027f89 */ /* 0x0022e400000e0000 */
.L_x_3758:
        /* <DEDUP_REMOVED lines=10> */
.L_x_3606:
[----:B------:R-:W-:Y:S05]  /*8f60*/  BSYNC B0 ;  /* 0x0000000000007941 */ /* 0x000fea0003800000 */
.L_x_3605:
[----:B------:R-:W-:Y:S05]  /*8f70*/  BRA.DIV ~URZ, `(.L_x_3607) ;  /* 0x000153527f007947 */ /* 0x000fea000b800000 */
[----:B--2---:R2:W1:Y:S04]  /*8f80*/  SHFL.IDX PT, R7, R5, 0x5, 0x181f ;  /* 0x00b81f0005077f89 */ /* 0x00446800000e0000 */
[----:B---3--:R2:W3:Y:S02]  /*8f90*/  SHFL.IDX PT, R2, R6, 0x5, 0x181f ;  /* 0x00b81f0006027f89 */ /* 0x0084e400000e0000 */
.L_x_3759:
        /* <DEDUP_REMOVED lines=10> */
.L_x_3609:
[----:B------:R-:W-:Y:S05]  /*9040*/  BSYNC B0 ;  /* 0x0000000000007941 */ /* 0x000fea0003800000 */
.L_x_3608:
[----:B------:R-:W-:Y:S05]  /*9050*/  BRA.DIV ~URZ, `(.L_x_3610) ;  /* 0x000153427f007947 */ /* 0x000fea000b800000 */
[----:B-1----:R1:W2:Y:S02]  /*9060*/  SHFL.IDX PT, R7, R5, 0x6, 0x181f ;  /* 0x00d81f0005077f89 */ /* 0x0022a400000e0000 */
.L_x_3760:
[----:B------:R-:W-:Y:S05]  /*9070*/  BRA.DIV ~URZ, `(.L_x_3611) ;  /* 0x000153927f007947 */ /* 0x000fea000b800000 */
[----:B---3--:R3:W1:Y:S02]  /*9080*/  SHFL.IDX PT, R2, R6, 0x6, 0x181f ;  /* 0x00d81f0006027f89 */ /* 0x00866400000e0000 */
.L_x_3761:
        /* <DEDUP_REMOVED lines=10> */
.L_x_3613:
[----:B------:R-:W-:Y:S05]  /*9130*/  BSYNC B0 ;  /* 0x0000000000007941 */ /* 0x000fea0003800000 */
.L_x_3612:
[----:B------:R-:W-:Y:S05]  /*9140*/  BRA.DIV ~URZ, `(.L_x_3614) ;  /* 0x000153327f007947 */ /* 0x000fea000b800000 */
[----:B-12---:R-:W1:Y:S04]  /*9150*/  SHFL.IDX PT, R5, R5, 0x7, 0x181f ;  /* 0x00f81f0005057f89 */ /* 0x006e6800000e0000 */
[----:B------:R2:W3:Y:S02]  /*9160*/  SHFL.IDX PT, R3, R6, 0x7, 0x181f ;  /* 0x00f81f0006037f89 */ /* 0x0004e400000e0000 */
.L_x_3762:
        /* <DEDUP_REMOVED lines=17> */
[----:B--2-4-:R-:W2:Y:S04]  /*9280*/  LDL.LU R6, [R1+0x64] ;  /* 0x0000640001067983 */ /* 0x014ea80000300800 */
[----:B------:R-:W3:Y:S04]  /*9290*/  LDL R188, [R1] ;  /* 0x0000000001bc7983 */ /* 0x000ee80000100800 */
[----:B------:R-:W4:Y:S04]  /*92a0*/  LDL R7, [R1+0x38] ;  /* 0x0000380001077983 */ /* 0x000f280000100800 */
[----:B------:R-:W5:Y:S01]  /*92b0*/  LDL R189, [R1+0x2c] ;  /* 0x00002c0001bd7983 */ /* 0x000f620000100800 */
[----:B------:R-:W-:-:S02]  /*92c0*/  IMAD.MOV.U32 R180, RZ, RZ, 0x50 ;  /* 0x00000050ffb47424 */ /* 0x000fc400078e00ff */
[----:B------:R-:W-:Y:S02]  /*92d0*/  IMAD.MOV.U32 R190, RZ, RZ, c[0x0][0x2b8] ;  /* 0x0000ae00ffbe7624 */ /* 0x000fe400078e00ff */
[----:B------:R-:W-:-:S03]  /*92e0*/  IMAD R180, R221, R180, -0x50 ;  /* 0xffffffb0ddb47424 */ /* 0x000fc600078e02b4 */
[----:B------:R-:W-:Y:S01]  /*92f0*/  ISETP.NE.AND P1, PT, R190, 0x1, PT ;  /* 0x00000001be00780c */ /* 0x000fe20003f25270 */
[----:B------:R-:W-:Y:S01]  /*9300*/  IMAD.MOV.U32 R213, RZ, RZ, RZ ;  /* 0x000000ffffd57224 */ /* 0x000fe200078e00ff */
[----:B------:R-:W-:Y:S01]  /*9310*/  BAR.SYNC.DEFER_BLOCKING 0x0 ;  /* 0x0000000000007b1d */ /* 0x000fe20000010000 */
[----:B---3--:R-:W-:-:S05]  /*9320*/  IMAD.IADD R3, R188, 0x1, R180 ;  /* 0x00000001bc037824 */ /* 0x008fca00078e02b4 */
[C---:B----4-:R-:W-:Y:S01]  /*9330*/  ISETP.GE.AND P0, PT, R3.reuse, R7, PT ;  /* 0x000000070300720c */ /* 0x050fe20003f06270 */
[----:B-----5:R-:W-:-:S03]  /*9340*/  IMAD.IADD R3, R3, 0x1, R189 ;  /* 0x0000000103037824 */ /* 0x020fc600078e02bd */
[----:B------:R-:W-:Y:S01]  /*9350*/  ISETP.GT.OR P0, PT, R188, 0x4f, P0 ;  /* 0x0000004fbc00780c */ /* 0x000fe20000704670 */
[----:B------:R-:W-:Y:S01]  /*9360*/  @P1 IMAD.HI.U32 R4, R3, c[0x0][0x2bc], RZ ;  /* 0x0000af0003041a27 */ /* 0x000fe200078e00ff */
[----:B--2---:R-:W-:-:S03]  /*9370*/  LOP3.LUT R6, R6, 0xfffffffe, RZ, 0xc0, !PT ;  /* 0xfffffffe06067812 */ /* 0x004fc600078ec0ff */
[----:B------:R-:W-:Y:S01]  /*9380*/  IMAD.MOV.U32 R2, RZ, RZ, R3 ;  /* 0x000000ffff027224 */ /* 0x000fe200078e0003 */
[----:B------:R-:W-:Y:S02]  /*9390*/  @P1 SHF.R.U32.HI R2, RZ, c[0x0][0x2c0], R4 ;  /* 0x0000b000ff021a19 */ /* 0x000fe40000011604 */
[----:B------:R-:W-:-:S05]  /*93a0*/  @P1 LOP3.LUT R6, R6, 0x1, RZ, 0xfc, !PT ;  /* 0x0000000106061812 */ /* 0x000fca00078efcff */
[C---:B------:R-:W-:Y:S01]  /*93b0*/  @!P0 IADD3 R5, P1, R2.reuse, R186, RZ ;  /* 0x000000ba02058210 */ /* 0x040fe20007f3e0ff */
[----:B------:R1:W-:Y:S03]  /*93c0*/  STL [R1+0x64], R6 ;  /* 0x0000640601007387 */ /* 0x0003e60000100800 */
[----:B-1----:R-:W-:Y:S02]  /*93d0*/  @!P0 LEA.HI.X.SX32 R6, R2, R183, 0x1, P1 ;  /* 0x000000b702068211 */ /* 0x002fe400008f0eff */
        /* <DEDUP_REMOVED lines=18> */
[----:B------:R-:W-:-:S13]  /*9500*/  ISETP.GE.AND P1, PT, R84, 0x1, PT ;  /* 0x000000015400780c */ /* 0x000fda0003f26270 */
[----:B------:R-:W-:Y:S01]  /*9510*/  @P1 ISETP.GE.AND P4, PT, R238, c[0x0][0x1d4], PT ;  /* 0x00007500ee001a0c */ /* 0x000fe20003f86270 */
[----:B------:R-:W-:Y:S04]  /*9520*/  STL.64 [R1+0x18], R184 ;  /* 0x000018b801007387 */ /* 0x000fe80000100a00 */
[----:B------:R-:W-:Y:S01]  /*9530*/  STL [R1+0x14], R182 ;  /* 0x000014b601007387 */ /* 0x000fe20000100800 */
[----:B------:R-:W-:Y:S02]  /*9540*/  ISETP.GT.AND P6, PT, R188, 0x4f, PT ;  /* 0x0000004fbc00780c */ /* 0x000fe40003fc4270 */
        /* <DEDUP_REMOVED lines=8> */
[----:B------:R-:W1:Y:S04]  /*95d0*/  SHFL.IDX PT, R6, R2, RZ, 0x181f ;  /* 0x00181fff02067589 */ /* 0x000e6800000e0000 */
[----:B------:R-:W2:Y:S04]  /*95e0*/  SHFL.IDX PT, R4, R2, 0x1, 0x181f ;  /* 0x00381f0002047f89 */ /* 0x000ea800000e0000 */
[----:B------:R-:W3:Y:S04]  /*95f0*/  SHFL.IDX PT, R7, R3, RZ, 0x181f ;  /* 0x00181fff03077589 */ /* 0x000ee800000e0000 */
[----:B------:R-:W4:Y:S01]  /*9600*/  SHFL.IDX PT, R5, R3, 0x1, 0x181f ;  /* 0x00381f0003057f89 */ /* 0x000f2200000e0000 */
[----:B------:R-:W-:-:S03]  /*9610*/  ISETP.GE.AND P0, PT, R84, 0x11, PT ;  /* 0x000000115400780c */ /* 0x000fc60003f06270 */
[----:B------:R-:W5:Y:S04]  /*9620*/  SHFL.IDX PT, R11, R2, 0x2, 0x181f ;  /* 0x00581f00020b7f89 */ /* 0x000f6800000e0000 */
[----:B------:R-:W-:Y:S01]  /*9630*/  SHFL.IDX PT, R12, R3, 0x2, 0x181f ;  /* 0x00581f00030c7f89 */ /* 0x000fe200000e0000 */
[----:B-1----:R-:W-:-:S05]  /*9640*/  @P1 LEA R6, P2, R238, R6, 0x1 ;  /* 0x00000006ee061211 */ /* 0x002fca00078408ff */
[C---:B--2---:R-:W-:Y:S02]  /*9650*/  @P0 LEA R4, P3, R238.reuse, R4, 0x1 ;  /* 0x00000004ee040211 */ /* 0x044fe400078608ff */
[--C-:B---3--:R-:W-:Y:S02]  /*9660*/  @P1 LEA.HI.X R7, R238, R7, R239.reuse, 0x1, P2 ;  /* 0x00000007ee071211 */ /* 0x108fe400010f0cef */
[----:B------:R-:W-:Y:S01]  /*9670*/  ISETP.GE.AND P2, PT, R84, 0x21, PT ;  /* 0x000000215400780c */ /* 0x000fe20003f46270 */
[----:B------:R-:W1:Y:S01]  /*9680*/  SHFL.IDX PT, R9, R2, 0x3, 0x181f ;  /* 0x00781f0002097f89 */ /* 0x000e6200000e0000 */
[C---:B----4-:R-:W-:Y:S02]  /*9690*/  @P0 LEA.HI.X R5, R238.reuse, R5, R239, 0x1, P3 ;  /* 0x00000005ee050211 */ /* 0x050fe400018f0cef */
[C---:B------:R-:W-:Y:S01]  /*96a0*/  @P0 ISETP.GE.AND P3, PT, R238.reuse, c[0x0][0x1d4], PT ;  /* 0x00007500ee000a0c */ /* 0x040fe20003f66270 */
[----:B------:R-:W2:Y:S04]  /*96b0*/  SHFL.IDX PT, R10, R3, 0x3, 0x181f ;  /* 0x00781f00030a7f89 */ /* 0x000ea800000e0000 */
[----:B------:R5:W3:Y:S04]  /*96c0*/  SHFL.IDX PT, R8, R2, 0x4, 0x181f ;  /* 0x00981f0002087f89 */ /* 0x000ae800000e0000 */
[----:B------:R4:W-:Y:S01]  /*96d0*/  @P1 LDGSTS.E.BYPASS.LTC128B.128 [R212+0x2900], [R6.64], !P4 ;  /* 0x0290000006d41fae */ /* 0x0009e2000e101d48 */
[----:B------:R-:W-:-:S02]  /*96e0*/  @P2 ISETP.GE.AND P5, PT, R238, c[0x0][0x1d4], PT ;  /* 0x00007500ee002a0c */ /* 0x000fc40003fa6270 */
[C---:B------:R-:W-:Y:S01]  /*96f0*/  ISETP.GE.AND P4, PT, R84.reuse, 0x31, PT ;  /* 0x000000315400780c */ /* 0x040fe20003f86270 */
[----:B------:R1:W-:Y:S01]  /*9700*/  @P0 LDGSTS.E.BYPASS.LTC128B.128 [R212+0x3100], [R4.64], !P3 ;  /* 0x0310000004d40fae */ /* 0x0003e2000d901d48 */
[----:B------:R-:W-:Y:S02]  /*9710*/  ISETP.GE.AND P1, PT, R84, 0x41, PT ;  /* 0x000000415400780c */ /* 0x000fe40003f26270 */
[C---:B-----5:R-:W-:Y:S01]  /*9720*/  @P2 LEA R2, P0, R238.reuse, R11, 0x1 ;  /* 0x0000000bee022211 */ /* 0x060fe200078008ff */
[----:B----4-:R4:W5:Y:S08]  /*9730*/  SHFL.IDX PT, R6, R3, 0x4, 0x181f ;  /* 0x00981f0003067f89 */ /* 0x01097000000e0000 */
[----:B-1----:R-:W-:-:S04]  /*9740*/  @P4 LEA R4, P3, R238, R9, 0x1 ;  /* 0x00000009ee044211 */ /* 0x002fc800078608ff */
[C-C-:B--2---:R-:W-:Y:S02]  /*9750*/  @P4 LEA.HI.X R5, R238.reuse, R10, R239.reuse, 0x1, P3 ;  /* 0x0000000aee054211 */ /* 0x144fe400018f0cef */
[C---:B----4-:R-:W-:Y:S02]  /*9760*/  @P2 LEA.HI.X R3, R238.reuse, R12, R239, 0x1, P0 ;  /* 0x0000000cee032211 */ /* 0x050fe400000f0cef */
[----:B------:R-:W-:-:S03]  /*9770*/  @P1 ISETP.GE.AND P0, PT, R238, c[0x0][0x1d4], PT ;  /* 0x00007500ee001a0c */ /* 0x000fc60003f06270 */
[----:B------:R3:W-:Y:S01]  /*9780*/  @P2 LDGSTS.E.BYPASS.LTC128B.128 [R212+0x3900], [R2.64], !P5 ;  /* 0x0390000002d42fae */ /* 0x0007e2000e901d48 */
[----:B------:R-:W-:-:S13]  /*9790*/  @P4 ISETP.GE.AND P2, PT, R238, c[0x0][0x1d4], PT ;  /* 0x00007500ee004a0c */ /* 0x000fda0003f46270 */
        /* <DEDUP_REMOVED lines=9> */
.L_x_3615:
        /* <DEDUP_REMOVED lines=71> */
.L_x_3619:
[----:B------:R-:W-:Y:S05]  /*9ca0*/  BSYNC B0 ;  /* 0x0000000000007941 */ /* 0x000fea0003800000 */
.L_x_3618:
        /* <DEDUP_REMOVED lines=45> */
.L_x_3621:
[----:B------:R-:W-:Y:S05]  /*9f80*/  BSYNC B0 ;  /* 0x0000000000007941 */ /* 0x000fea0003800000 */
.L_x_3620:
        /* <DEDUP_REMOVED lines=33> */
[-C--:B--2-4-:R-:W-:Y:S02]  /*a1a0*/  @!P1 IADD3 R22, P2, R15, R14.reuse, RZ ;  /* 0x0000000e0f169210 */ /* 0x094fe40007f5e0ff */
[----:B-1----:R-:W-:Y:S02]  /*a1b0*/  @!P1 IADD3 R18, P4, R27, R14, RZ ;  /* 0x0000000e1b129210 */ /* 0x002fe40007f9e0ff */
        /* <DEDUP_REMOVED lines=12> */
.L_x_3623:
[----:B------:R-:W-:Y:S05]  /*a280*/  BSYNC B0 ;  /* 0x0000000000007941 */ /* 0x000fea0003800000 */
.L_x_3622:
[----:B-1----:R-:W-:Y:S01]  /*a290*/  IADD3 R14, R20, 0x60, RZ ;  /* 0x00000060140e7810 */ /* 0x002fe20007ffe0ff */
[----:B-----5:R-:W-:Y:S01]  /*a2a0*/  IMAD.MOV.U32 R18, RZ, RZ, R42 ;  /* 0x000000ffff127224 */ /* 0x020fe200078e002a */
[----:B------:R1:W3:Y:S01]  /*a2b0*/  SHFL.IDX PT, R27, R24, 0x3, 0x1c1f ;  /* 0x007c1f00181b7f89 */ /* 0x0002e200000e0000 */
[----:B------:R-:W-:Y:S01]  /*a2c0*/  IMAD.MOV.U32 R17, RZ, RZ, R43 ;  /* 0x000000ffff117224 */ /* 0x000fe200078e002b */
[----:B------:R-:W-:Y:S01]  /*a2d0*/  ISETP.GE.AND P0, PT, R14, R0, PT ;  /* 0x000000000e00720c */ /* 0x000fe20003f06270 */
[----:B--2---:R-:W-:Y:S01]  /*a2e0*/  IMAD.MOV.U32 R15, RZ, RZ, R34 ;  /* 0x000000ffff0f7224 */ /* 0x004fe200078e0022 */
[----:B------:R1:W2:Y:S01]  /*a2f0*/  SHFL.IDX PT, R16, R26, 0x3, 0x1c1f ;  /* 0x007c1f001a107f89 */ /* 0x0002a200000e0000 */
[----:B------:R-:W-:Y:S01]  /*a300*/  IMAD.MOV.U32 R14, RZ, RZ, R35 ;  /* 0x000000ffff0e7224 */ /* 0x000fe200078e0023 */
[----:B------:R-:W-:Y:S01]  /*a310*/  PRMT R59, R17, 0x5410, R18 ;  /* 0x00005410113b7816 */ /* 0x000fe20000000012 */
[----:B------:R-:W-:Y:S01]  /*a320*/  IMAD.MOV.U32 R17, RZ, RZ, R41 ;  /* 0x000000ffff117224 */ /* 0x000fe200078e0029 */
[----:B------:R-:W-:Y:S01]  /*a330*/  MOV R18, R40 ;  /* 0x0000002800127202 */ /* 0x000fe20000000f00 */
[----:B---3--:R1:W3:Y:S01]  /*a340*/  SHFL.IDX PT, R24, R21, 0x3, 0x1c1f ;  /* 0x007c1f0015187f89 */ /* 0x0082e200000e0000 */
[----:B------:R-:W-:Y:S01]  /*a350*/  PRMT R57, R14, 0x5410, R15 ;  /* 0x000054100e397816 */ /* 0x000fe2000000000f */
[----:B------:R-:W-:Y:S01]  /*a360*/  IMAD.MOV.U32 R15, RZ, RZ, R36 ;  /* 0x000000ffff0f7224 */ /* 0x000fe200078e0024 */
[----:B------:R-:W-:Y:S01]  /*a370*/  MOV R14, R37 ;  /* 0x00000025000e7202 */ /* 0x000fe20000000f00 */
[----:B----4-:R1:W4:Y:S01]  /*a380*/  SHFL.IDX PT, R22, R25, 0x3, 0x1c1f ;  /* 0x007c1f0019167f89 */ /* 0x01032200000e0000 */
        /* <DEDUP_REMOVED lines=15> */
[-C--:B--2---:R-:W-:Y:S02]  /*a480*/  @!P1 IADD3 R20, P2, R16, R14.reuse, RZ ;  /* 0x0000000e10149210 */ /* 0x084fe40007f5e0ff */
[----:B----4-:R-:W-:Y:S02]  /*a490*/  @!P1 IADD3 R18, P4, R22, R14, RZ ;  /* 0x0000000e16129210 */ /* 0x010fe40007f9e0ff */
[-C--:B------:R-:W-:Y:S01]  /*a4a0*/  @!P0 IADD3 R16, P3, R16, R15.reuse, RZ ;  /* 0x0000000f10108210 */ /* 0x080fe20007f7e0ff */
[C-C-:B-1----:R-:W-:Y:S01]  /*a4b0*/  @!P1 IMAD.X R21, R27.reuse, 0x1, R17.reuse, P2 ;  /* 0x000000011b159824 */ /* 0x142fe200010e0611 */
[----:B------:R-:W-:Y:S01]  /*a4c0*/  @!P0 IADD3 R14, P2, R22, R15, RZ ;  /* 0x0000000f160e8210 */ /* 0x000fe20007f5e0ff */
[C---:B---3--:R-:W-:Y:S01]  /*a4d0*/  @!P1 IMAD.X R19, R24.reuse, 0x1, R17, P4 ;  /* 0x0000000118139824 */ /* 0x048fe200020e0611 */
[----:B------:R-:W-:Y:S01]  /*a4e0*/  CS2R R30, SRZ ;  /* 0x00000000001e7805 */ /* 0x000fe2000001ff00 */
[----:B------:R-:W-:Y:S01]  /*a4f0*/  CS2R R44, SRZ ;  /* 0x00000000002c7805 */ /* 0x000fe2000001ff00 */
[--C-:B------:R-:W-:Y:S01]  /*a500*/  @!P0 IMAD.X R17, R27, 0x1, R23.reuse, P3 ;  /* 0x000000011b118824 */ /* 0x100fe200018e0617 */
[----:B------:R1:W5:Y:S01]  /*a510*/  @!P1 LD.E.64 R28, [R20.64] ;  /* 0x00000008141c9980 */ /* 0x000362000c101b00 */
[----:B------:R-:W-:-:S03]  /*a520*/  @!P0 IMAD.X R15, R24, 0x1, R23, P2 ;  /* 0x00000001180f8824 */ /* 0x000fc600010e0617 */
[----:B------:R1:W5:Y:S04]  /*a530*/  @!P0 LD.E.64 R46, [R16.64] ;  /* 0x00000008102e8980 */ /* 0x000368000c101b00 */
[----:B------:R1:W5:Y:S04]  /*a540*/  @!P1 LD.E.64 R30, [R18.64] ;  /* 0x00000008121e9980 */ /* 0x000368000c101b00 */
[----:B------:R1:W5:Y:S02]  /*a550*/  @!P0 LD.E.64 R44, [R14.64] ;  /* 0x000000080e2c8980 */ /* 0x000364000c101b00 */
.L_x_3625:
[----:B------:R-:W-:Y:S05]  /*a560*/  BSYNC B0 ;  /* 0x0000000000007941 */ /* 0x000fea0003800000 */
.L_x_3624:
[----:B-1---5:R-:W-:Y:S01]  /*a570*/  IMAD.MOV.U32 R14, RZ, RZ, R46 ;  /* 0x000000ffff0e7224 */ /* 0x022fe200078e002e */
[----:B------:R-:W-:-:S04]  /*a580*/  DEPBAR.LE SB0, 0x1 ;  /* 0x000080400000791a */ /* 0x000fc80000000000 */
[----:B--2---:R-:W-:Y:S01]  /*a590*/  IMAD.MOV.U32 R16, RZ, RZ, R47 ;  /* 0x000000ffff107224 */ /* 0x004fe200078e002f */
        /* <DEDUP_REMOVED lines=30> */
[----:B---3--:R-:W-:Y:S01]  /*a780*/  LOP3.LUT R24, R14, 0xffff0000, RZ, 0xc0, !PT ;  /* 0xffff00000e187812 */ /* 0x008fe200078ec0ff */
[C---:B-1--4-:R-:W-:Y:S01]  /*a790*/  IMAD.U32 R22, R18.reuse, 0x10000, RZ ;  /* 0x0001000012167824 */ /* 0x052fe200078e00ff */
        /* <DEDUP_REMOVED lines=33> */
.L_x_3629:
[----:B------:R-:W-:Y:S05]  /*a9b0*/  BSYNC B0 ;  /* 0x0000000000007941 */ /* 0x000fea0003800000 */
.L_x_3628:
        /* <DEDUP_REMOVED lines=48> */
.L_x_3627:
[----:B------:R-:W-:Y:S05]  /*acc0*/  BSYNC B1 ;  /* 0x0000000000017941 */ /* 0x000fea0003800000 */
.L_x_3626:
        /* <DEDUP_REMOVED lines=53> */
.L_x_3633:
[----:B------:R-:W-:Y:S05]  /*b020*/  BSYNC B0 ;  /* 0x0000000000007941 */ /* 0x000fea0003800000 */
.L_x_3632:
        /* <DEDUP_REMOVED lines=48> */
.L_x_3631:
[----:B------:R-:W-:Y:S05]  /*b330*/  BSYNC B1 ;  /* 0x0000000000017941 */ /* 0x000fea0003800000 */
.L_x_3630:
        /* <DEDUP_REMOVED lines=53> */
.L_x_3637:
[----:B------:R-:W-:Y:S05]  /*b690*/  BSYNC B0 ;  /* 0x0000000000007941 */ /* 0x000fea0003800000 */
.L_x_3636:
        /* <DEDUP_REMOVED lines=48> */
.L_x_3635:
[----:B------:R-:W-:Y:S05]  /*b9a0*/  BSYNC B1 ;  /* 0x0000000000017941 */ /* 0x000fea0003800000 */
.L_x_3634:
        /* <DEDUP_REMOVED lines=52> */
.L_x_3640:
[----:B------:R-:W-:Y:S05]  /*bcf0*/  BSYNC B0 ;  /* 0x0000000000007941 */ /* 0x000fea0003800000 */
.L_x_3639:
        /* <DEDUP_REMOVED lines=49> */
.L_x_3617:
        /* <DEDUP_REMOVED lines=78> */
.L_x_3642:
[----:B----4-:R-:W-:Y:S05]  /*c4f0*/  BSYNC B0 ;  /* 0x0000000000007941 */ /* 0x010fea0003800000 */
.L_x_3641:
        /* <DEDUP_REMOVED lines=66> */
.L_x_3644:
[----:B----4-:R-:W-:Y:S05]  /*c920*/  BSYNC B0 ;  /* 0x0000000000007941 */ /* 0x010fea0003800000 */
.L_x_3643:
        /* <DEDUP_REMOVED lines=124> */
.L_x_3646:
[----:B------:R-:W-:Y:S05]  /*d0f0*/  BSYNC B0 ;  /* 0x0000000000007941 */ /* 0x000fea0003800000 */
.L_x_3645:
        /* <DEDUP_REMOVED lines=110> */
.L_x_3648:
[----:B------:R-:W-:Y:S05]  /*d7e0*/  BSYNC B0 ;  /* 0x0000000000007941 */ /* 0x000fea0003800000 */
.L_x_3647:
        /* <DEDUP_REMOVED lines=110> */
.L_x_3650:
[----:B------:R-:W-:Y:S05]  /*ded0*/  BSYNC B0 ;  /* 0x0000000000007941 */ /* 0x000fea0003800000 */
.L_x_3649:
        /* <DEDUP_REMOVED lines=109> */
.L_x_3638:
[----:B------:R-:W-:Y:S05]  /*e5b0*/  BSYNC B2 ;  /* 0x0000000000027941 */ /* 0x000fea0003800000 */
.L_x_3616:
[----:B------:R-:W-:Y:S01]  /*e5c0*/  IMAD.WIDE.U32 R142, R85, c[0x0][0x210], RZ ;  /* 0x00008400558e7a25 */ /* 0x000fe200078e00ff */
[----:B------:R-:W-:-:S04]  /*e5d0*/  DEPBAR.LE SB0, 0x0 ;  /* 0x000080000000791a */ /* 0x000fc80000000000 */
[----:B------:R-:W-:Y:S01]  /*e5e0*/  IMAD R140, R85, c[0x0][0x214], R143 ;  /* 0x00008500558c7a24 */ /* 0x000fe200078e028f */
[----:B------:R-:W-:Y:S01]  /*e5f0*/  STL.64 [R1+0x8], R142 ;  /* 0x0000088e01007387 */ /* 0x000fe20000100a00 */
[----:B------:R-:W-:Y:S02]  /*e600*/  IMAD R0, R93, c[0x0][0x208], RZ ;  /* 0x000082005d007a24 */ /* 0x000fe400078e02ff */
[C---:B-1----:R-:W-:Y:S01]  /*e610*/  IMAD.WIDE.U32 R2, R216.reuse, c[0x0][0x208], RZ ;  /* 0x00008200d8027a25 */ /* 0x042fe200078e00ff */
        /* <DEDUP_REMOVED lines=12> */
[----:B------:R-:W5:Y:S04]  /*e6e0*/  LDSM.16.M88.4 R28, [R196+0x800] ;  /* 0x00080000c41c783b */ /* 0x000f680000000200 */
[----:B---3--:R-:W3:Y:S04]  /*e6f0*/  LDSM.16.M88.4 R24, [R196+0x1000] ;  /* 0x00100000c418783b */ /* 0x008ee80000000200 */
[----:B----4-:R-:W4:Y:S04]  /*e700*/  LDSM.16.M88.4 R20, [R196+0x1800] ;  /* 0x00180000c414783b */ /* 0x010f280000000200 */
[----:B------:R-:W3:Y:S04]  /*e710*/  LDSM.16.M88.4 R16, [R196+0x2000] ;  /* 0x00200000c410783b */ /* 0x000ee80000000200 */
[----:B------:R-:W-:Y:S04]  /*e720*/  LDSM.16.M88.4 R12, [R206+0x2000] ;  /* 0x00200000ce0c783b */ /* 0x000fe80000000200 */
[----:B------:R-:W3:Y:S04]  /*e730*/  LDSM.16.M88.4 R56, [R207] ;  /* 0x00000000cf38783b */ /* 0x000ee80000000200 */
[----:B------:R-:W3:Y:S04]  /*e740*/  LDSM.16.M88.4 R60, [R211] ;  /* 0x00000000d33c783b */ /* 0x000ee80000000200 */
[----:B------:R-:W3:Y:S04]  /*e750*/  LDSM.16.M88.4 R8, [R203] ;  /* 0x00000000cb08783b */ /* 0x000ee80000000200 */
[----:B------:R-:W4:Y:S04]  /*e760*/  LDSM.16.M88.4 R64, [R210] ;  /* 0x00000000d240783b */ /* 0x000f280000000200 */
[----:B------:R-:W4:Y:S01]  /*e770*/  LDSM.16.M88.4 R72, [R209] ;  /* 0x00000000d148783b */ /* 0x000f220000000200 */
[C---:B-1----:R-:W-:Y:S03]  /*e780*/  HMMA.16816.F32.BF16 R76, R4.reuse, R34, RZ ;  /* 0x00000022044c723c */ /* 0x042fe600000418ff */
[----:B------:R-:W1:Y:S05]  /*e790*/  LDSM.16.M88.4 R68, [R208] ;  /* 0x00000000d044783b */ /* 0x000e6a0000000200 */
[C---:B-----5:R-:W-:Y:S08]  /*e7a0*/  HMMA.16816.F32.BF16 R80, R4.reuse, R30, RZ ;  /* 0x0000001e0450723c */ /* 0x060ff000000418ff */
[C---:B------:R-:W-:Y:S08]  /*e7b0*/  HMMA.16816.F32.BF16 R48, R4.reuse, R32, RZ ;  /* 0x000000200430723c */ /* 0x040ff000000418ff */
[C---:B------:R-:W-:Y:S08]  /*e7c0*/  HMMA.16816.F32.BF16 R44, R4.reuse, R28, RZ ;  /* 0x0000001c042c723c */ /* 0x040ff000000418ff */
[C---:B---3--:R-:W-:Y:S08]  /*e7d0*/  HMMA.16816.F32.BF16 R40, R4.reuse, R24, RZ ;  /* 0x000000180428723c */ /* 0x048ff000000418ff */
[C---:B----4-:R-:W-:Y:S08]  /*e7e0*/  HMMA.16816.F32.BF16 R36, R4.reuse, R20, RZ ;  /* 0x000000140424723c */ /* 0x050ff000000418ff */
[C---:B------:R-:W-:Y:S08]  /*e7f0*/  HMMA.16816.F32.BF16 R52, R4.reuse, R16, RZ ;  /* 0x000000100434723c */ /* 0x040ff000000418ff */
[C---:B------:R-:W-:Y:S08]  /*e800*/  HMMA.16816.F32.BF16 R88, R4.reuse, R26, RZ ;  /* 0x0000001a0458723c */ /* 0x040ff000000418ff */
[C---:B------:R-:W-:Y:S08]  /*e810*/  HMMA.16816.F32.BF16 R104, R4.reuse, R22, RZ ;  /* 0x000000160468723c */ /* 0x040ff000000418ff */
[----:B------:R-:W-:Y:S01]  /*e820*/  HMMA.16816.F32.BF16 R100, R4, R18, RZ ;  /* 0x000000120464723c */ /* 0x000fe200000418ff */
[----:B------:R-:W-:-:S04]  /*e830*/  LEA R0, P0, R2, c[0x0][0x1f8], 0x1 ;  /* 0x00007e0002007a11 */ /* 0x000fc800078008ff */
[----:B------:R-:W-:Y:S01]  /*e840*/  LEA.HI.X R2, R2, c[0x0][0x1fc], R3, 0x1, P0 ;  /* 0x00007f0002027a11 */ /* 0x000fe200000f0c03 */
[----:B------:R-:W3:Y:S02]  /*e850*/  SHFL.IDX PT, R4, R0, RZ, 0x181f ;  /* 0x00181fff00047589 */ /* 0x000ee400000e0000 */
[C---:B------:R-:W-:Y:S02]  /*e860*/  HMMA.16816.F32.BF16 R132, R12.reuse, R58, R76 ;  /* 0x0000003a0c84723c */ /* 0x040fe4000004184c */
[----:B------:R-:W4:Y:S04]  /*e870*/  SHFL.IDX PT, R3, R0, 0x1, 0x181f ;  /* 0x00381f0000037f89 */ /* 0x000f2800000e0000 */
[----:B------:R-:W5:Y:S02]  /*e880*/  SHFL.IDX PT, R5, R2, RZ, 0x181f ;  /* 0x00181fff02057589 */ /* 0x000f6400000e0000 */
[----:B------:R-:W-:Y:S02]  /*e890*/  HMMA.16816.F32.BF16 R124, R12, R62, R80 ;  /* 0x0000003e0c7c723c */ /* 0x000fe40000041850 */
[----:B------:R-:W1:Y:S04]  /*e8a0*/  SHFL.IDX PT, R6, R0, 0x2, 0x181f ;  /* 0x00581f0000067f89 */ /* 0x000e6800000e0000 */
[----:B------:R-:W-:Y:S02]  /*e8b0*/  SHFL.IDX PT, R7, R0, 0x3, 0x181f ;  /* 0x00781f0000077f89 */ /* 0x000fe400000e0000 */
[C---:B------:R-:W-:Y:S08]  /*e8c0*/  HMMA.16816.F32.BF16 R108, R8.reuse, R32, RZ ;  /* 0x00000020086c723c */ /* 0x040ff000000418ff */
[----:B------:R-:W-:Y:S08]  /*e8d0*/  HMMA.16816.F32.BF16 R172, R8, R34, RZ ;  /* 0x0000002208ac723c */ /* 0x000ff000000418ff */
[C---:B------:R-:W-:Y:S08]  /*e8e0*/  HMMA.16816.F32.BF16 R136, R12.reuse, R56, R48 ;  /* 0x000000380c88723c */ /* 0x040ff00000041830 */
[C---:B------:R-:W-:Y:S08]  /*e8f0*/  HMMA.16816.F32.BF16 R128, R12.reuse, R60, R44 ;  /* 0x0000003c0c80723c */ /* 0x040ff0000004182c */
[C---:B------:R-:W-:Y:S08]  /*e900*/  HMMA.16816.F32.BF16 R120, R12.reuse, R64, R40 ;  /* 0x000000400c78723c */ /* 0x040ff00000041828 */
[C---:B------:R-:W-:Y:S08]  /*e910*/  HMMA.16816.F32.BF16 R148, R12.reuse, R72, R36 ;  /* 0x000000480c94723c */ /* 0x040ff00000041824 */
[C---:B-1----:R-:W-:Y:S08]  /*e920*/  HMMA.16816.F32.BF16 R144, R12.reuse, R68, R52 ;  /* 0x000000440c90723c */ /* 0x042ff00000041834 */
[C---:B------:R-:W-:Y:S08]  /*e930*/  HMMA.16816.F32.BF16 R116, R12.reuse, R66, R88 ;  /* 0x000000420c74723c */ /* 0x040ff00000041858 */
[C---:B------:R-:W-:Y:S08]  /*e940*/  HMMA.16816.F32.BF16 R80, R12.reuse, R74, R104 ;  /* 0x0000004a0c50723c */ /* 0x040ff00000041868 */
[----:B------:R-:W-:Y:S01]  /*e950*/  HMMA.16816.F32.BF16 R76, R12, R70, R100 ;  /* 0x000000460c4c723c */ /* 0x000fe20000041864 */
[----:B------:R-:W1:Y:S07]  /*e960*/  SHFL.IDX PT, R13, R2, 0x1, 0x181f ;  /* 0x00381f00020d7f89 */ /* 0x000e6e00000e0000 */
[C---:B------:R-:W-:Y:S08]  /*e970*/  HMMA.16816.F32.BF16 R32, R8.reuse, R28, RZ ;  /* 0x0000001c0820723c */ /* 0x040ff000000418ff */
[C---:B------:R-:W-:Y:S08]  /*e980*/  HMMA.16816.F32.BF16 R168, R8.reuse, R30, RZ ;  /* 0x0000001e08a8723c */ /* 0x040ff000000418ff */
[C---:B------:R-:W-:Y:S08]  /*e990*/  HMMA.16816.F32.BF16 R28, R8.reuse, R24, RZ ;  /* 0x00000018081c723c */ /* 0x040ff000000418ff */
[C---:B------:R-:W-:Y:S08]  /*e9a0*/  HMMA.16816.F32.BF16 R164, R8.reuse, R26, RZ ;  /* 0x0000001a08a4723c */ /* 0x040ff000000418ff */
[C---:B------:R-:W-:Y:S01]  /*e9b0*/  HMMA.16816.F32.BF16 R152, R8.reuse, R18, RZ ;  /* 0x000000120898723c */ /* 0x040fe200000418ff */
[----:B------:R-:W1:Y:S07]  /*e9c0*/  SHFL.IDX PT, R19, R2, 0x2, 0x181f ;  /* 0x00581f0002137f89 */ /* 0x000e6e00000e0000 */
[C---:B------:R-:W-:Y:S01]  /*e9d0*/  HMMA.16816.F32.BF16 R24, R8.reuse, R16, RZ ;  /* 0x000000100818723c */ /* 0x040fe200000418ff */
[----:B------:R1:W2:Y:S04]  /*e9e0*/  SHFL.IDX PT, R17, R0, 0x4, 0x181f ;  /* 0x00981f0000117f89 */ /* 0x0002a800000e0000 */
[----:B------:R-:W-:Y:S03]  /*e9f0*/  SHFL.IDX PT, R18, R2, 0x4, 0x181f ;  /* 0x00981f0002127f89 */ /* 0x000fe600000e0000 */
[----:B------:R-:W-:Y:S01]  /*ea00*/  HMMA.16816.F32.BF16 R112, R8, R20, RZ ;  /* 0x000000140870723c */ /* 0x000fe200000418ff */
[----:B------:R2:W2:Y:S01]  /*ea10*/  SHFL.IDX PT, R20, R2, 0x3, 0x181f ;  /* 0x00781f0002147f89 */ /* 0x0004a200000e0000 */
[----:B------:R-:W-:-:S06]  /*ea20*/  IMAD.SHL.U32 R16, R238, 0x2, RZ ;  /* 0x00000002ee107824 */ /* 0x000fcc00078e00ff */
[----:B------:R-:W-:Y:S01]  /*ea30*/  HMMA.16816.F32.BF16 R160, R8, R22, RZ ;  /* 0x0000001608a0723c */ /* 0x000fe200000418ff */
[----:B------:R-:W2:Y:S01]  /*ea40*/  LDSM.16.M88.4 R8, [R206] ;  /* 0x00000000ce08783b */ /* 0x000ea20000000200 */
[-C--:B---3--:R-:W-:Y:S02]  /*ea50*/  IADD3 R14, P0, R4, R16.reuse, RZ ;  /* 0x00000010040e7210 */ /* 0x088fe40007f1e0ff */
[----:B----4-:R-:W-:Y:S02]  /*ea60*/  IADD3 R12, P2, R3, R16, RZ ;  /* 0x00000010030c7210 */ /* 0x010fe40007f5e0ff */
[----:B-1----:R-:W-:-:S05]  /*ea70*/  SHF.L.U64.HI R0, R238, 0x1, R239 ;  /* 0x00000001ee007819 */ /* 0x002fca00000102ef */
[--C-:B-----5:R-:W-:Y:S01]  /*ea80*/  IMAD.X R15, R5, 0x1, R0.reuse, P0 ;  /* 0x00000001050f7824 */ /* 0x120fe200000e0600 */
[-C--:B------:R-:W-:Y:S01]  /*ea90*/  IADD3 R6, P0, R6, R16.reuse, RZ ;  /* 0x0000001006067210 */ /* 0x080fe20007f1e0ff */
[--C-:B------:R-:W-:Y:S01]  /*eaa0*/  IMAD.X R13, R13, 0x1, R0.reuse, P2 ;  /* 0x000000010d0d7824 */ /* 0x100fe200010e0600 */
[----:B------:R-:W-:Y:S02]  /*eab0*/  ISETP.GE.AND P1, PT, R238, c[0x0][0x1d4], PT ;  /* 0x00007500ee007a0c */ /* 0x000fe40003f26270 */
[-C--:B------:R-:W-:Y:S01]  /*eac0*/  IADD3 R4, P2, R7, R16.reuse, RZ ;  /* 0x0000001007047210 */ /* 0x080fe20007f5e0ff */
[--C-:B------:R-:W-:Y:S01]  /*ead0*/  IMAD.X R7, R19, 0x1, R0.reuse, P0 ;  /* 0x0000000113077824 */ /* 0x100fe200000e0600 */
[----:B--2---:R-:W-:Y:S02]  /*eae0*/  IADD3 R2, P0, R17, R16, RZ ;  /* 0x0000001011027210 */ /* 0x004fe40007f1e0ff */
[----:B------:R-:W-:Y:S01]  /*eaf0*/  ISETP.LT.OR P5, PT, R84, 0x1, P1 ;  /* 0x000000015400780c */ /* 0x000fe20000fa1670 */
[--C-:B------:R-:W-:Y:S01]  /*eb00*/  IMAD.X R5, R20, 0x1, R0.reuse, P2 ;  /* 0x0000000114057824 */ /* 0x100fe200010e0600 */
[----:B------:R-:W-:Y:S01]  /*eb10*/  ISETP.LT.OR P4, PT, R84, 0x11, P1 ;  /* 0x000000115400780c */ /* 0x000fe20000f81670 */
[----:B------:R-:W-:Y:S01]  /*eb20*/  IMAD.X R3, R18, 0x1, R0, P0 ;  /* 0x0000000112037824 */ /* 0x000fe200000e0600 */
[----:B------:R-:W-:-:S02]  /*eb30*/  ISETP.LT.OR P3, PT, R84, 0x21, P1 ;  /* 0x000000215400780c */ /* 0x000fc40000f61670 */
[C---:B------:R-:W-:Y:S02]  /*eb40*/  ISETP.LT.OR P2, PT, R84.reuse, 0x31, P1 ;  /* 0x000000315400780c */ /* 0x040fe40000f41670 */
[----:B------:R-:W-:-:S05]  /*eb50*/  ISETP.LT.OR P0, PT, R84, 0x41, P1 ;  /* 0x000000415400780c */ /* 0x000fca0000f01670 */
[----:B------:R-:W-:Y:S01]  /*eb60*/  @!PT LDS RZ, [RZ] ;  /* 0x00000000fffff984 */ /* 0x000fe20000000800 */
[----:B------:R-:W-:Y:S01]  /*eb70*/  @!PT LDS RZ, [RZ] ;  /* 0x00000000fffff984 */ /* 0x000fe20000000800 */
[----:B------:R-:W-:Y:S01]  /*eb80*/  @!PT LDS RZ, [RZ] ;  /* 0x00000000fffff984 */ /* 0x000fe20000000800 */
[----:B------:R1:W-:Y:S04]  /*eb90*/  LDGSTS.E.BYPASS.LTC128B.128 [R212+0x100], [R14.64], !P5 ;  /* 0x001000000ed47fae */ /* 0x0003e8000e901d48 */
[----:B------:R1:W-:Y:S04]  /*eba0*/  LDGSTS.E.BYPASS.LTC128B.128 [R212+0x900], [R12.64], !P4 ;  /* 0x009000000cd47fae */ /* 0x0003e8000e101d48 */
[----:B------:R2:W-:Y:S01]  /*ebb0*/  LDGSTS.E.BYPASS.LTC128B.128 [R212+0x1100], [R6.64], !P3 ;  /* 0x0110000006d47fae */ /* 0x0005e2000d901d48 */
[C---:B------:R-:W-:Y:S03]  /*ebc0*/  HMMA.16816.F32.BF16 R156, R8.reuse, R68, R24 ;  /* 0x00000044089c723c */ /* 0x040fe60000041818 */
[----:B------:R2:W-:Y:S04]  /*ebd0*/  LDGSTS.E.BYPASS.LTC128B.128 [R212+0x1900], [R4.64], !P2 ;  /* 0x0190000004d47fae */ /* 0x0005e8000d101d48 */
[----:B------:R3:W-:Y:S04]  /*ebe0*/  LDGSTS.E.BYPASS.LTC128B.128 [R212+0x2100], [R2.64], !P0 ;  /* 0x0210000002d47fae */ /* 0x0007e8000c101d48 */
[----:B------:R-:W-:Y:S04]  /*ebf0*/  LDSM.16.M88.4 R48, [R202+0x1800] ;  /* 0x00180000ca30783b */ /* 0x000fe80000000200 */
[----:B------:R-:W-:Y:S04]  /*ec00*/  LDSM.16.M88.4 R44, [R202+0x2000] ;  /* 0x00200000ca2c783b */ /* 0x000fe80000000200 */
[----:B------:R-:W-:Y:S04]  /*ec10*/  LDSM.16.M88.4 R20, [R202] ;  /* 0x00000000ca14783b */ /* 0x000fe80000000200 */
[----:B------:R-:W-:Y:S04]  /*ec20*/  LDSM.16.M88.4 R24, [R202+0x800] ;  /* 0x00080000ca18783b */ /* 0x000fe80000000200 */
[----:B------:R-:W-:Y:S04]  /*ec30*/  LDSM.16.M88.4 R40, [R202+0x1000] ;  /* 0x00100000ca28783b */ /* 0x000fe80000000200 */
[----:B--2---:R-:W2:Y:S04]  /*ec40*/  LDSM.16.M88.4 R4, [R204+0x2000] ;  /* 0x00200000cc04783b */ /* 0x004ea80000000200 */
[----:B-1----:R-:W1:Y:S01]  /*ec50*/  LDSM.16.M88.4 R12, [R204] ;  /* 0x00000000cc0c783b */ /* 0x002e620000000200 */
[C---:B------:R-:W-:Y:S03]  /*ec60*/  HMMA.16816.F32.BF16 R36, R8.reuse, R56, R108 ;  /* 0x000000380824723c */ /* 0x040fe6000004186c */
        /* <DEDUP_REMOVED lines=10> */
[C---:B--2---:R-:W-:Y:S08]  /*ed10*/  HMMA.16816.F32.BF16 R108, R4.reuse, R50, R80 ;  /* 0x00000032046c723c */ /* 0x044ff00000041850 */
        /* <DEDUP_REMOVED lines=9> */
[----:B------:R-:W-:Y:S07]  /*edb0*/  LDSM.16.M88.4 R4, [R205+0x2000] ;  /* 0x00200000cd04783b */ /* 0x000fee0000000200 */
[C---:B-1----:R-:W-:Y:S01]  /*edc0*/  HMMA.16816.F32.BF16 R76, R12.reuse, R20, R36 ;  /* 0x000000140c4c723c */ /* 0x042fe20000041824 */
[----:B------:R-:W1:Y:S07]  /*edd0*/  LDSM.16.M88.4 R36, [R199] ;  /* 0x00000000c724783b */ /* 0x000e6e0000000200 */
[C---:B------:R-:W-:Y:S01]  /*ede0*/  HMMA.16816.F32.BF16 R68, R12.reuse, R24, R32 ;  /* 0x000000180c44723c */ /* 0x040fe20000041820 */
[----:B------:R-:W2:Y:S07]  /*edf0*/  LDSM.16.M88.4 R32, [R199+0x800] ;  /* 0x00080000c720783b */ /* 0x000eae0000000200 */
[C---:B------:R-:W-:Y:S01]  /*ee00*/  HMMA.16816.F32.BF16 R72, R12.reuse, R22, R28 ;  /* 0x000000160c48723c */ /* 0x040fe2000004181c */
[----:B------:R-:W4:Y:S04]  /*ee10*/  LDSM.16.M88.4 R28, [R199+0x1000] ;  /* 0x00100000c71c783b */ /* 0x000f280000000200 */
[----:B------:R-:W5:Y:S03]  /*ee20*/  LDSM.16.M88.4 R20, [R199+0x2000] ;  /* 0x00200000c714783b */ /* 0x000f660000000200 */
[----:B------:R-:W-:Y:S01]  /*ee30*/  HMMA.16816.F32.BF16 R64, R12, R26, R52 ;  /* 0x0000001a0c40723c */ /* 0x000fe20000041834 */
[----:B------:R-:W1:Y:S01]  /*ee40*/  LDSM.16.M88.4 R24, [R199+0x1800] ;  /* 0x00180000c718783b */ /* 0x000e620000000200 */
[----:B------:R-:W-:Y:S01]  /*ee50*/  ISETP.GT.AND P0, PT, R181, R85, PT ;  /* 0x00000055b500720c */ /* 0x000fe20003f04270 */
        /* <DEDUP_REMOVED lines=10> */
[C---:B--2---:R-:W-:Y:S08]  /*ef00*/  HMMA.16816.F32.BF16 R132, R4.reuse, R34, R124 ;  /* 0x000000220484723c */ /* 0x044ff0000004187c */
[C---:B------:R-:W-:Y:S08]  /*ef10*/  HMMA.16816.F32.BF16 R136, R4.reuse, R32, R128 ;  /* 0x000000200488723c */ /* 0x040ff00000041880 */
[C---:B----4-:R-:W-:Y:S08]  /*ef20*/  HMMA.16816.F32.BF16 R124, R4.reuse, R30, R116 ;  /* 0x0000001e047c723c */ /* 0x050ff00000041874 */
[C---:B------:R-:W-:Y:S08]  /*ef30*/  HMMA.16816.F32.BF16 R128, R4.reuse, R28, R120 ;  /* 0x0000001c0480723c */ /* 0x040ff00000041878 */
[C---:B-----5:R-:W-:Y:S08]  /*ef40*/  HMMA.16816.F32.BF16 R116, R4.reuse, R20, R104 ;  /* 0x000000140474723c */ /* 0x060ff00000041868 */
[----:B------:R-:W-:Y:S08]  /*ef50*/  HMMA.16816.F32.BF16 R148, R4, R22, R80 ;  /* 0x000000160494723c */ /* 0x000ff00000041850 */
        /* <DEDUP_REMOVED lines=15> */
[----:B---3--:R-:W-:Y:S01]  /*f050*/  ISETP.NE.AND P5, PT, R190, 0x1, PT ;  /* 0x00000001be00780c */ /* 0x008fe20003fa5270 */
[----:B------:R-:W-:Y:S01]  /*f060*/  IMAD.MOV.U32 R213, RZ, RZ, RZ ;  /* 0x000000ffffd57224 */ /* 0x000fe200078e00ff */
[----:B------:R-:W-:-:S04]  /*f070*/  IADD3 R3, R188, R180, R189 ;  /* 0x000000b4bc037210 */ /* 0x000fc80007ffe0bd */
        /* <DEDUP_REMOVED lines=26> */
.L_x_3763:
        /* <DEDUP_REMOVED lines=24> */
.L_x_3764:
        /* <DEDUP_REMOVED lines=9> */
.L_x_3652:
[----:B---3--:R-:W-:Y:S05]  /*f430*/  BSYNC B0 ;  /* 0x0000000000007941 */ /* 0x008fea0003800000 */
.L_x_3651:
[----:B-1----:R-:W2:Y:S01]  /*f440*/  LDL R2, [R1+0x30] ;  /* 0x0000300001027983 */ /* 0x002ea20000100800 */
[----:B------:R-:W-:-:S03]  /*f450*/  IMAD.MOV.U32 R3, RZ, RZ, c[0x0][0x2c4] ;  /* 0x0000b100ff037624 */ /* 0x000fc600078e00ff */
[----:B------:R-:W2:Y:S04]  /*f460*/  LDL R0, [R1+0x60] ;  /* 0x0000600001007983 */ /* 0x000ea80000100800 */
[----:B------:R-:W3:Y:S01]  /*f470*/  LDL R4, [R1+0x34] ;  /* 0x0000340001047983 */ /* 0x000ee20000100800 */
[----:B------:R-:W-:-:S03]  /*f480*/  ISETP.NE.AND P0, PT, R3, 0x1, PT ;  /* 0x000000010300780c */ /* 0x000fc60003f05270 */
[----:B------:R-:W0:Y:S01]  /*f490*/  LDGDEPBAR ;  /* 0x00000000000079af */ /* 0x000e220000000000 */
[----:B--2---:R-:W-:-:S09]  /*f4a0*/  IMAD.IADD R0, R0, 0x1, R2 ;  /* 0x0000000100007824 */ /* 0x004fd200078e0202 */
[----:B------:R-:W-:Y:S01]  /*f4b0*/  @P0 IMAD.HI.U32 R3, R0, c[0x0][0x2c8], RZ ;  /* 0x0000b20000030a27 */ /* 0x000fe200078e00ff */
[C---:B---3--:R-:W-:Y:S02]  /*f4c0*/  IADD3 R2, -R4.reuse, 0x1, R92 ;  /* 0x0000000104027810 */ /* 0x048fe40007ffe15c */
[----:B------:R-:W-:Y:S02]  /*f4d0*/  IADD3 R5, -R4, R92, RZ ;  /* 0x0000005c04057210 */ /* 0x000fe40007ffe1ff */
[----:B------:R-:W-:Y:S01]  /*f4e0*/  @P0 SHF.R.U32.HI R0, RZ, c[0x0][0x2cc], R3 ;  /* 0x0000b300ff000a19 */ /* 0x000fe20000011603 */
[----:B------:R-:W-:Y:S01]  /*f4f0*/  IMAD.IADD R4, R2, 0x1, -R249 ;  /* 0x0000000102047824 */ /* 0x000fe200078e0af9 */
[----:B------:R-:W-:Y:S05]  /*f500*/  BRA.DIV ~URZ, `(.L_x_3655) ;  /* 0x0000f6127f007947 */ /* 0x000fea000b800000 */
[----:B------:R1:W2:Y:S02]  /*f510*/  SHFL.IDX PT, R2, R0, RZ, 0x1c1f ;  /* 0x001c1fff00027589 */ /* 0x0002a400000e0000 */
.L_x_3765:
        /* <DEDUP_REMOVED lines=56> */
[C---:B------:R-:W-:Y:S02]  /*f8a0*/  ISETP.GT.AND P0, PT, R3.reuse, 0x29, PT ;  /* 0x000000290300780c */ /* 0x040fe40003f04270 */
[----:B------:R-:W-:Y:S02]  /*f8b0*/  ISETP.GT.AND P3, PT, R3, RZ, PT ;  /* 0x000000ff0300720c */ /* 0x000fe40003f64270 */
[----:B------:R-:W-:Y:S02]  /*f8c0*/  FSEL R13, R79, -INF , P2 ;  /* 0xff8000004f0d7808 */ /* 0x000fe40001000000 */
[----:B------:R-:W-:Y:S02]  /*f8d0*/  FSEL R17, R74, -INF , P1 ;  /* 0xff8000004a117808 */ /* 0x000fe40000800000 */
[----:B------:R-:W-:Y:S02]  /*f8e0*/  FSEL R100, R59, -INF , P0 ;  /* 0xff8000003b647808 */ /* 0x000fe40000000000 */
[----:B------:R-:W-:-:S02]  /*f8f0*/  ISETP.GT.AND P2, PT, R3, 0x11, PT ;  /* 0x000000110300780c */ /* 0x000fc40003f44270 */
[C---:B------:R-:W-:Y:S02]  /*f900*/  ISETP.GT.AND P1, PT, R3.reuse, 0x18, PT ;  /* 0x000000180300780c */ /* 0x040fe40003f24270 */
[C---:B------:R-:W-:Y:S02]  /*f910*/  ISETP.GT.AND P0, PT, R3.reuse, 0x39, PT ;  /* 0x000000390300780c */ /* 0x040fe40003f04270 */
[----:B------:R-:W-:Y:S02]  /*f920*/  FSEL R12, R78, -INF , P3 ;  /* 0xff8000004e0c7808 */ /* 0x000fe40001800000 */
[----:B------:R-:W-:Y:S02]  /*f930*/  ISETP.GT.AND P3, PT, R3, 0x10, PT ;  /* 0x000000100300780c */ /* 0x000fe40003f64270 */
[----:B------:R-:W-:Y:S02]  /*f940*/  FSEL R24, R71, -INF , P2 ;  /* 0xff80000047187808 */ /* 0x000fe40001000000 */
[----:B------:R-:W-:-:S02]  /*f950*/  FSEL R27, R66, -INF , P1 ;  /* 0xff800000421b7808 */ /* 0x000fc40000800000 */
[----:B------:R-:W-:Y:S02]  /*f960*/  FSEL R78, R51, -INF , P0 ;  /* 0xff800000334e7808 */ /* 0x000fe40000000000 */
[C---:B------:R-:W-:Y:S02]  /*f970*/  ISETP.GT.AND P2, PT, R3.reuse, 0x21, PT ;  /* 0x000000210300780c */ /* 0x040fe40003f44270 */
[C---:B------:R-:W-:Y:S02]  /*f980*/  ISETP.GT.AND P1, PT, R3.reuse, 0x28, PT ;  /* 0x000000280300780c */ /* 0x040fe40003f24270 */
[----:B------:R-:W-:Y:S02]  /*f990*/  ISETP.GT.AND P0, PT, R3, 0x41, PT ;  /* 0x000000410300780c */ /* 0x000fe40003f04270 */
[----:B------:R-:W-:Y:S02]  /*f9a0*/  IMNMX R2, R5, R2, PT ;  /* 0x0000000205027217 */ /* 0x000fe40003800200 */
[----:B------:R-:W-:-:S02]  /*f9b0*/  FSEL R20, R70, -INF , P3 ;  /* 0xff80000046147808 */ /* 0x000fc40001800000 */
[----:B------:R-:W-:Y:S02]  /*f9c0*/  ISETP.GT.AND P3, PT, R3, 0x20, PT ;  /* 0x000000200300780c */ /* 0x000fe40003f64270 */
[----:B------:R-:W-:Y:S02]  /*f9d0*/  FSEL R92, R63, -INF , P2 ;  /* 0xff8000003f5c7808 */ /* 0x000fe40001000000 */
[----:B------:R-:W-:Y:S02]  /*f9e0*/  FSEL R101, R58, -INF , P1 ;  /* 0xff8000003a657808 */ /* 0x000fe40000800000 */
[----:B------:R-:W-:Y:S02]  /*f9f0*/  FSEL R70, R43, -INF , P0 ;  /* 0xff8000002b467808 */ /* 0x000fe40000000000 */
[C---:B------:R-:W-:Y:S02]  /*fa00*/  ISETP.GT.AND P2, PT, R3.reuse, 0x31, PT ;  /* 0x000000310300780c */ /* 0x040fe40003f44270 */
[----:B------:R-:W-:-:S02]  /*fa10*/  ISETP.GT.AND P1, PT, R3, 0x38, PT ;  /* 0x000000380300780c */ /* 0x000fc40003f24270 */
[----:B------:R-:W-:Y:S02]  /*fa20*/  ISETP.GT.AND P0, PT, R2, RZ, PT ;  /* 0x000000ff0200720c */ /* 0x000fe40003f04270 */
[----:B------:R-:W-:Y:S02]  /*fa30*/  IMNMX R0, R5, R0, PT ;  /* 0x0000000005007217 */ /* 0x000fe40003800200 */
        /* <DEDUP_REMOVED lines=8> */
[----:B------:R-:W-:Y:S02]  /*fac0*/  FSEL R93, R54, -INF , P3 ;  /* 0xff800000365d7808 */ /* 0x000fe40001800000 */
[----:B------:R-:W-:-:S02]  /*fad0*/  ISETP.GT.AND P3, PT, R3, 0x48, PT ;  /* 0x000000480300780c */ /* 0x000fc40003f64270 */
[----:B------:R-:W-:Y:S02]  /*fae0*/  FSEL R73, R42, -INF , P1 ;  /* 0xff8000002a497808 */ /* 0x000fe40000800000 */
[----:B------:R-:W-:Y:S02]  /*faf0*/  FSEL R63, R23, -INF , P2 ;  /* 0xff800000173f7808 */ /* 0x000fe40001000000 */
[----:B------:R-:W-:Y:S02]  /*fb00*/  FSEL R26, R147, -INF , P0 ;  /* 0xff800000931a7808 */ /* 0x000fe40000000000 */
[----:B------:R-:W-:Y:S02]  /*fb10*/  ISETP.GT.AND P2, PT, R2, 0x1, PT ;  /* 0x000000010200780c */ /* 0x000fe40003f44270 */
[C---:B------:R-:W-:Y:S02]  /*fb20*/  ISETP.GT.AND P1, PT, R0.reuse, RZ, PT ;  /* 0x000000ff0000720c */ /* 0x040fe40003f24270 */
[----:B------:R-:W-:-:S02]  /*fb30*/  ISETP.GT.AND P0, PT, R0, 0x9, PT ;  /* 0x000000090000780c */ /* 0x000fc40003f04270 */
[----:B------:R-:W-:Y:S02]  /*fb40*/  FSEL R66, R22, -INF , P3 ;  /* 0xff80000016427808 */ /* 0x000fe40001800000 */
        /* <DEDUP_REMOVED lines=23> */
[----:B------:R-:W-:Y:S02]  /*fcc0*/  ISETP.GT.AND P2, PT, R2, 0x21, PT ;  /* 0x000000210200780c */ /* 0x000fe40003f44270 */
[----:B------:R-:W-:Y:S02]  /*fcd0*/  ISETP.GT.AND P1, PT, R0, 0x20, PT ;  /* 0x000000200000780c */ /* 0x000fe40003f24270 */
        /* <DEDUP_REMOVED lines=8> */
[----:B------:R-:W-:Y:S02]  /*fd60*/  ISETP.GT.AND P0, PT, R0, 0x31, PT ;  /* 0x000000310000780c */ /* 0x000fe40003f04270 */
        /* <DEDUP_REMOVED lines=17> */
[----:B------:R-:W-:Y:S02]  /*fe80*/  ISETP.GT.AND P3, PT, R0, 0x28, PT ;  /* 0x000000280000780c */ /* 0x000fe40003f64270 */
[----:B------:R-:W-:-:S02]  /*fe90*/  FMNMX.FTZ R3, R10, R11, !PT ;  /* 0x0000000b0a037209 */ /* 0x000fc40007810000 */
[----:B------:R-:W-:Y:S02]  /*fea0*/  FSEL R77, R120, -INF , P1 ;  /* 0xff800000784d7808 */ /* 0x000fe40000800000 */
[----:B------:R-:W-:Y:S02]  /*feb0*/  FSEL R72, R116, -INF , P2 ;  /* 0xff80000074487808 */ /* 0x000fe40001000000 */
[----:B------:R-:W-:Y:S02]  /*fec0*/  FSEL R79, R123, -INF , P0 ;  /* 0xff8000007b4f7808 */ /* 0x000fe40000000000 */
[----:B------:R-:W-:Y:S02]  /*fed0*/  FSEL R75, R126, -INF , P3 ;  /* 0xff8000007e4b7808 */ /* 0x000fe40001800000 */
[----:B------:R-:W-:Y:S02]  /*fee0*/  FSEL R57, R45, -INF , P4 ;  /* 0xff8000002d397808 */ /* 0x000fe40002000000 */
[----:B------:R-:W-:-:S02]  /*fef0*/  ISETP.GT.AND P1, PT, R0, 0x38, PT ;  /* 0x000000380000780c */ /* 0x000fc40003f24270 */
[----:B------:R-:W-:Y:S02]  /*ff00*/  ISETP.GT.AND P2, PT, R2, 0x48, PT ;  /* 0x000000480200780c */ /* 0x000fe40003f44270 */
[----:B------:R-:W-:Y:S02]  /*ff10*/  ISETP.GT.AND P0, PT, R0, 0x40, PT ;  /* 0x000000400000780c */ /* 0x000fe40003f04270 */
[C---:B------:R-:W-:Y:S02]  /*ff20*/  ISETP.GT.AND P3, PT, R2.reuse, 0x41, PT ;  /* 0x000000410200780c */ /* 0x040fe40003f64270 */
[----:B------:R-:W-:Y:S02]  /*ff30*/  ISETP.GT.AND P4, PT, R2, 0x49, PT ;  /* 0x000000490200780c */ /* 0x000fe40003f84270 */
[----:B------:R-:W-:Y:S02]  /*ff40*/  FMNMX.FTZ R2, R14, R3, !PT ;  /* 0x000000030e027209 */ /* 0x000fe40007810000 */
[----:B------:R-:W-:-:S02]  /*ff50*/  FSEL R82, R122, -INF , P1 ;  /* 0xff8000007a527808 */ /* 0x000fc40000800000 */
[----:B------:R-:W-:Y:S02]  /*ff60*/  FSEL R64, R148, -INF , P2 ;  /* 0xff80000094407808 */ /* 0x000fe40001000000 */
[----:B------:R-:W-:Y:S02]  /*ff70*/  FSEL R74, R118, -INF , P0 ;  /* 0xff800000764a7808 */ /* 0x000fe40000000000 */
        /* <DEDUP_REMOVED lines=97> */
.L_x_3766:
[C---:B------:R-:W-:Y:S01]  /*10590*/  FMUL.FTZ R0, R89.reuse, c[0x0][0x2d0] ;  /* 0x0000b40059007a20 */ /* 0x040fe20000410000 */
[----:B------:R-:W-:Y:S01]  /*105a0*/  FSETP.NEU.FTZ.AND P0, PT, R89, -INF , PT ;  /* 0xff8000005900780b */ /* 0x000fe20003f1d000 */
[----:B------:R-:W2:Y:S03]  /*105b0*/  LDL R223, [R1+0x30] ;  /* 0x0000300001df7983 */ /* 0x000ea60000100800 */
[----:B------:R-:W-:Y:S01]  /*105c0*/  FSEL R4, R0, RZ, P0 ;  /* 0x000000ff00047208 */ /* 0x000fe20000000000 */
[----:B------:R-:W3:Y:S01]  /*105d0*/  LDL R222, [R1+0x38] ;  /* 0x0000380001de7983 */ /* 0x000ee20000100800 */
[C---:B------:R-:W-:Y:S01]  /*105e0*/  FMUL.FTZ R3, R88.reuse, c[0x0][0x2d0] ;  /* 0x0000b40058037a20 */ /* 0x040fe20000410000 */
[----:B------:R-:W-:Y:S01]  /*105f0*/  FSETP.NEU.FTZ.AND P0, PT, R88, -INF , PT ;  /* 0xff8000005800780b */ /* 0x000fe20003f1d000 */
[----:B------:R-:W-:Y:S01]  /*10600*/  WARPSYNC 0xffffffff ;  /* 0xffffffff00007948 */ /* 0x000fe20003800000 */
[--C-:B------:R-:W-:Y:S01]  /*10610*/  FFMA.FTZ R0, R10, c[0x0][0x2d0], -R4.reuse ;  /* 0x0000b4000a007a23 */ /* 0x100fe20000010804 */
[----:B----4-:R-:W-:Y:S01]  /*10620*/  FMNMX.FTZ R68, R9, R8, !PT ;  /* 0x0000000809447209 */ /* 0x010fe20007810000 */
[--C-:B------:R-:W-:Y:S01]  /*10630*/  FFMA.FTZ R2, R25, c[0x0][0x2d0], -R4.reuse ;  /* 0x0000b40019027a23 */ /* 0x100fe20000010804 */
[----:B------:R-:W-:Y:S01]  /*10640*/  FSEL R3, R3, RZ, P0 ;  /* 0x000000ff03037208 */ /* 0x000fe20000000000 */
[----:B------:R1:W-:Y:S01]  /*10650*/  MUFU.EX2 R125, R0 ;  /* 0x00000000007d7308 */ /* 0x0003e20000000800 */
[----:B------:R-:W-:Y:S01]  /*10660*/  FSETP.NEU.FTZ.AND P0, PT, R85, -INF , PT ;  /* 0xff8000005500780b */ /* 0x000fe20003f1d000 */
[----:B------:R-:W4:Y:S01]  /*10670*/  LDSM.16.MT88.4 R48, [R197] ;  /* 0x00000000c530783b */ /* 0x000f220000004200 */
[--C-:B------:R-:W-:Y:S01]  /*10680*/  FFMA.FTZ R117, R113, c[0x0][0x2d0], -R4.reuse ;  /* 0x0000b40071757a23 */ /* 0x100fe20000010804 */
[----:B------:R-:W-:Y:S01]  /*10690*/  MOV R224, c[0x0][0x2c4] ;  /* 0x0000b10000e07a02 */ /* 0x000fe20000000f00 */
[----:B------:R-:W-:Y:S01]  /*106a0*/  FFMA.FTZ R5, R27, c[0x0][0x2d0], -R3 ;  /* 0x0000b4001b057a23 */ /* 0x000fe20000010803 */
[----:B------:R-:W5:Y:S01]  /*106b0*/  LDSM.16.MT88.4 R44, [R197+0x800] ;  /* 0x00080000c52c783b */ /* 0x000f620000004200 */
[--C-:B------:R-:W-:Y:S01]  /*106c0*/  FFMA.FTZ R116, R112, c[0x0][0x2d0], -R4.reuse ;  /* 0x0000b40070747a23 */ /* 0x100fe20000010804 */
[----:B------:R1:W-:Y:S01]  /*106d0*/  MUFU.EX2 R218, R2 ;  /* 0x0000000200da7308 */ /* 0x0003e20000000800 */
[--C-:B------:R-:W-:Y:S01]  /*106e0*/  FFMA.FTZ R111, R111, c[0x0][0x2d0], -R4.reuse ;  /* 0x0000b4006f6f7a23 */ /* 0x100fe20000010804 */
[----:B------:R-:W-:Y:S01]  /*106f0*/  LDSM.16.MT88.4 R40, [R201+0x800] ;  /* 0x00080000c928783b */ /* 0x000fe20000004200 */
[--C-:B------:R-:W-:Y:S01]  /*10700*/  FFMA.FTZ R110, R110, c[0x0][0x2d0], -R4.reuse ;  /* 0x0000b4006e6e7a23 */ /* 0x100fe20000010804 */
[----:B------:R-:W-:Y:S01]  /*10710*/  ISETP.NE.AND P1, PT, R224, 0x1, PT ;  /* 0x00000001e000780c */ /* 0x000fe20003f25270 */
[----:B------:R-:W-:-:S02]  /*10720*/  FFMA.FTZ R146, R109, c[0x0][0x2d0], -R4 ;  /* 0x0000b4006d927a23 */ /* 0x000fc40000010804 */
[--C-:B------:R-:W-:Y:S01]  /*10730*/  FFMA.FTZ R145, R108, c[0x0][0x2d0], -R4.reuse ;  /* 0x0000b4006c917a23 */ /* 0x100fe20000010804 */
[----:B------:R4:W-:Y:S01]  /*10740*/  MUFU.EX2 R214, R5 ;  /* 0x0000000500d67308 */ /* 0x0009e20000000800 */
[--C-:B-1----:R-:W-:Y:S02]  /*10750*/  FFMA.FTZ R0, R11, c[0x0][0x2d0], -R4.reuse ;  /* 0x0000b4000b007a23 */ /* 0x102fe40000010804 */
[--C-:B------:R-:W-:Y:S02]  /*10760*/  FFMA.FTZ R144, R107, c[0x0][0x2d0], -R4.reuse ;  /* 0x0000b4006b907a23 */ /* 0x100fe40000010804 */
[--C-:B------:R-:W-:Y:S02]  /*10770*/  FFMA.FTZ R119, R106, c[0x0][0x2d0], -R4.reuse ;  /* 0x0000b4006a777a23 */ /* 0x100fe40000010804 */
[----:B------:R-:W-:Y:S01]  /*10780*/  FFMA.FTZ R167, R105, c[0x0][0x2d0], -R4 ;  /* 0x0000b40069a77a23 */ /* 0x000fe20000010804 */
[----:B------:R1:W-:Y:S01]  /*10790*/  MUFU.EX2 R124, R0 ;  /* 0x00000000007c7308 */ /* 0x0003e20000000800 */
[----:B------:R-:W-:-:S02]  /*107a0*/  FMUL.FTZ R2, R85, c[0x0][0x2d0] ;  /* 0x0000b40055027a20 */ /* 0x000fc40000410000 */
[--C-:B------:R-:W-:Y:S02]  /*107b0*/  FFMA.FTZ R171, R104, c[0x0][0x2d0], -R4.reuse ;  /* 0x0000b40068ab7a23 */ /* 0x100fe40000010804 */
[--C-:B------:R-:W-:Y:S01]  /*107c0*/  FFMA.FTZ R170, R103, c[0x0][0x2d0], -R4.reuse ;  /* 0x0000b40067aa7a23 */ /* 0x100fe20000010804 */
[----:B------:R-:W-:Y:S01]  /*107d0*/  FSEL R2, R2, RZ, P0 ;  /* 0x000000ff02027208 */ /* 0x000fe20000000000 */
[----:B------:R-:W-:Y:S01]  /*107e0*/  FFMA.FTZ R169, R102, c[0x0][0x2d0], -R4 ;  /* 0x0000b40066a97a23 */ /* 0x000fe20000010804 */
[----:B------:R-:W-:Y:S01]  /*107f0*/  FSETP.NEU.FTZ.AND P0, PT, R68, -INF , PT ;  /* 0xff8000004400780b */ /* 0x000fe20003f1d000 */
[--C-:B------:R-:W-:Y:S01]  /*10800*/  FFMA.FTZ R164, R70, c[0x0][0x2d0], -R3.reuse ;  /* 0x0000b40046a47a23 */ /* 0x100fe20000010803 */
[----:B------:R-:W-:Y:S01]  /*10810*/  MUFU.EX2 R117, R117 ;  /* 0x0000007500757308 */ /* 0x000fe20000000800 */
[----:B----4-:R-:W-:Y:S02]  /*10820*/  FFMA.FTZ R5, R36, c[0x0][0x2d0], -R2 ;  /* 0x0000b40024057a23 */ /* 0x010fe40000010802 */
[----:B------:R-:W-:-:S02]  /*10830*/  FFMA.FTZ R168, R66, c[0x0][0x2d0], -R3 ;  /* 0x0000b40042a87a23 */ /* 0x000fc40000010803 */
[----:B------:R-:W-:Y:S02]  /*10840*/  FFMA.FTZ R70, R62, c[0x0][0x2d0], -R2 ;  /* 0x0000b4003e467a23 */ /* 0x000fe40000010802 */
[----:B-1----:R-:W-:Y:S01]  /*10850*/  FFMA.FTZ R0, R14, c[0x0][0x2d0], -R4 ;  /* 0x0000b4000e007a23 */ /* 0x002fe20000010804 */
[----:B------:R-:W-:Y:S01]  /*10860*/  MUFU.EX2 R195, R5 ;  /* 0x0000000500c37308 */ /* 0x000fe20000000800 */
[--C-:B------:R-:W-:Y:S02]  /*10870*/  FFMA.FTZ R66, R61, c[0x0][0x2d0], -R2.reuse ;  /* 0x0000b4003d427a23 */ /* 0x100fe40000010802 */
[--C-:B------:R-:W-:Y:S02]  /*10880*/  FFMA.FTZ R158, R58, c[0x0][0x2d0], -R2.reuse ;  /* 0x0000b4003a9e7a23 */ /* 0x100fe40000010802 */
        /* <DEDUP_REMOVED lines=8> */
[----:B------:R-:W-:Y:S02]  /*10910*/  FFMA.FTZ R179, R55, c[0x0][0x2d0], -R2 ;  /* 0x0000b40037b37a23 */ /* 0x000fe40000010802 */
[--C-:B------:R-:W-:Y:S02]  /*10920*/  FFMA.FTZ R84, R94, c[0x0][0x2d0], -R3.reuse ;  /* 0x0000b4005e547a23 */ /* 0x100fe40000010803 */
[----:B------:R-:W-:-:S02]  /*10930*/  FFMA.FTZ R104, R92, c[0x0][0x2d0], -R3 ;  /* 0x0000b4005c687a23 */ /* 0x000fc40000010803 */
[--C-:B------:R-:W-:Y:S01]  /*10940*/  FFMA.FTZ R94, R101, c[0x0][0x2d0], -R3.reuse ;  /* 0x0000b400655e7a23 */ /* 0x100fe20000010803 */
[----:B------:R-:W-:Y:S01]  /*10950*/  MUFU.EX2 R116, R116 ;  /* 0x0000007400747308 */ /* 0x000fe20000000800 */
[----:B-1----:R-:W-:Y:S02]  /*10960*/  FFMA.FTZ R0, R15, c[0x0][0x2d0], -R4 ;  /* 0x0000b4000f007a23 */ /* 0x002fe40000010804 */
[--C-:B------:R-:W-:Y:S02]  /*10970*/  FFMA.FTZ R92, R100, c[0x0][0x2d0], -R3.reuse ;  /* 0x0000b400645c7a23 */ /* 0x100fe40000010803 */
[--C-:B------:R-:W-:Y:S02]  /*10980*/  FFMA.FTZ R174, R63, c[0x0][0x2d0], -R3.reuse ;  /* 0x0000b4003fae7a23 */ /* 0x100fe40000010803 */
[--C-:B------:R-:W-:Y:S01]  /*10990*/  FFMA.FTZ R93, R93, c[0x0][0x2d0], -R3.reuse ;  /* 0x0000b4005d5d7a23 */ /* 0x100fe20000010803 */
[----:B------:R1:W-:Y:S01]  /*109a0*/  MUFU.EX2 R163, R0 ;  /* 0x0000000000a37308 */ /* 0x0003e20000000800 */
[----:B------:R-:W-:-:S02]  /*109b0*/  FFMA.FTZ R91, R91, c[0x0][0x2d0], -R3 ;  /* 0x0000b4005b5b7a23 */ /* 0x000fc40000010803 */
[--C-:B------:R-:W-:Y:S02]  /*109c0*/  FFMA.FTZ R118, R81, c[0x0][0x2d0], -R3.reuse ;  /* 0x0000b40051767a23 */ /* 0x100fe40000010803 */
[--C-:B------:R-:W-:Y:S02]  /*109d0*/  FFMA.FTZ R147, R78, c[0x0][0x2d0], -R3.reuse ;  /* 0x0000b4004e937a23 */ /* 0x100fe40000010803 */
[----:B------:R-:W-:Y:S01]  /*109e0*/  FFMA.FTZ R165, R73, c[0x0][0x2d0], -R3 ;  /* 0x0000b40049a57a23 */ /* 0x000fe20000010803 */
[----:B------:R-:W-:Y:S01]  /*109f0*/  MUFU.EX2 R185, R144 ;  /* 0x0000009000b97308 */ /* 0x000fe20000000800 */
[----:B-1----:R-:W-:-:S07]  /*10a00*/  FFMA.FTZ R0, R16, c[0x0][0x2d0], -R4 ;  /* 0x0000b40010007a23 */ /* 0x002fce0000010804 */
[----:B------:R-:W-:Y:S08]  /*10a10*/  MUFU.EX2 R186, R119 ;  /* 0x0000007700ba7308 */ /* 0x000ff00000000800 */
[----:B------:R1:W-:Y:S02]  /*10a20*/  MUFU.EX2 R166, R0 ;  /* 0x0000000000a67308 */ /* 0x0003e40000000800 */
[----:B-1----:R-:W-:-:S06]  /*10a30*/  FFMA.FTZ R0, R18, c[0x0][0x2d0], -R4 ;  /* 0x0000b40012007a23 */ /* 0x002fcc0000010804 */
[----:B------:R1:W4:Y:S02]  /*10a40*/  MUFU.EX2 R184, R0 ;  /* 0x0000000000b87308 */ /* 0x0003240000000800 */
[----:B-1----:R-:W-:-:S06]  /*10a50*/  FFMA.FTZ R0, R28, c[0x0][0x2d0], -R4 ;  /* 0x0000b4001c007a23 */ /* 0x002fcc0000010804 */
[----:B------:R1:W1:Y:S02]  /*10a60*/  MUFU.EX2 R219, R0 ;  /* 0x0000000000db7308 */ /* 0x0002640000000800 */
[----:B-1----:R-:W-:Y:S01]  /*10a70*/  FFMA.FTZ R0, R12, c[0x0][0x2d0], -R3 ;  /* 0x0000b4000c007a23 */ /* 0x002fe20000010803 */
[----:B----4-:R-:W-:Y:S02]  /*10a80*/  F2FP.BF16.PACK_AB R12, R184, R166 ;  /* 0x000000a6b80c723e */ /* 0x010fe400000010ff */
[----:B------:R-:W-:-:S03]  /*10a90*/  F2FP.BF16.PACK_AB R14, R219, R218 ;  /* 0x000000dadb0e723e */ /* 0x000fc600000010ff */
[----:B------:R1:W-:Y:S02]  /*10aa0*/  MUFU.EX2 R7, R0 ;  /* 0x0000000000077308 */ /* 0x0003e40000000800 */
[----:B-1----:R-:W-:-:S06]  /*10ab0*/  FFMA.FTZ R0, R13, c[0x0][0x2d0], -R3 ;  /* 0x0000b4000d007a23 */ /* 0x002fcc0000010803 */
[----:B------:R1:W-:Y:S02]  /*10ac0*/  MUFU.EX2 R6, R0 ;  /* 0x0000000000067308 */ /* 0x0003e40000000800 */
[----:B-1----:R-:W-:-:S06]  /*10ad0*/  FFMA.FTZ R0, R17, c[0x0][0x2d0], -R3 ;  /* 0x0000b40011007a23 */ /* 0x002fcc0000010803 */
[----:B------:R1:W-:Y:S02]  /*10ae0*/  MUFU.EX2 R159, R0 ;  /* 0x00000000009f7308 */ /* 0x0003e40000000800 */
[----:B-1----:R-:W-:-:S06]  /*10af0*/  FFMA.FTZ R0, R19, c[0x0][0x2d0], -R3 ;  /* 0x0000b40013007a23 */ /* 0x002fcc0000010803 */
[----:B------:R1:W-:Y:S02]  /*10b00*/  MUFU.EX2 R160, R0 ;  /* 0x0000000000a07308 */ /* 0x0003e40000000800 */
[----:B-1----:R-:W-:Y:S01]  /*10b10*/  FFMA.FTZ R0, R20, c[0x0][0x2d0], -R3 ;  /* 0x0000b40014007a23 */ /* 0x002fe20000010803 */
[----:B------:R-:W-:-:S05]  /*10b20*/  F2FP.BF16.PACK_AB R20, R124, R125 ;  /* 0x0000007d7c14723e */ /* 0x000fca00000010ff */
[----:B------:R1:W-:Y:S02]  /*10b30*/  MUFU.EX2 R161, R0 ;  /* 0x0000000000a17308 */ /* 0x0003e40000000800 */
[----:B-1----:R-:W-:-:S06]  /*10b40*/  FFMA.FTZ R0, R24, c[0x0][0x2d0], -R3 ;  /* 0x0000b40018007a23 */ /* 0x002fcc0000010803 */
[----:B------:R1:W4:Y:S02]  /*10b50*/  MUFU.EX2 R183, R0 ;  /* 0x0000000000b77308 */ /* 0x0003240000000800 */
[----:B-1----:R-:W-:Y:S01]  /*10b60*/  FFMA.FTZ R0, R30, c[0x0][0x2d0], -R3 ;  /* 0x0000b4001e007a23 */ /* 0x002fe20000010803 */
[----:B----4-:R-:W-:-:S05]  /*10b70*/  F2FP.BF16.PACK_AB R13, R183, R161 ;  /* 0x000000a1b70d723e */ /* 0x010fca00000010ff */
[----:B------:R1:W4:Y:S02]  /*10b80*/  MUFU.EX2 R217, R0 ;  /* 0x0000000000d97308 */ /* 0x0003240000000800 */
[----:B-1----:R-:W-:Y:S01]  /*10b90*/  FFMA.FTZ R0, R21, c[0x0][0x2d0], -R2 ;  /* 0x0000b40015007a23 */ /* 0x002fe20000010802 */
[----:B------:R-:W-:Y:S02]  /*10ba0*/  F2FP.BF16.PACK_AB R21, R6, R7 ;  /* 0x000000070615723e */ /* 0x000fe400000010ff */
[----:B----4-:R-:W-:-:S03]  /*10bb0*/  F2FP.BF16.PACK_AB R15, R217, R214 ;  /* 0x000000d6d90f723e */ /* 0x010fc600000010ff */
[----:B------:R1:W-:Y:S02]  /*10bc0*/  MUFU.EX2 R152, R0 ;  /* 0x0000000000987308 */ /* 0x0003e40000000800 */
[----:B-1----:R-:W-:Y:S01]  /*10bd0*/  FFMA.FTZ R0, R22, c[0x0][0x2d0], -R2 ;  /* 0x0000b40016007a23 */ /* 0x002fe20000010802 */
[----:B------:R-:W-:-:S05]  /*10be0*/  F2FP.BF16.PACK_AB R22, R163, R162 ;  /* 0x000000a2a316723e */ /* 0x000fca00000010ff */
[----:B------:R1:W4:Y:S02]  /*10bf0*/  MUFU.EX2 R151, R0 ;  /* 0x0000000000977308 */ /* 0x0003240000000800 */
[----:B-1----:R-:W-:Y:S01]  /*10c00*/  FFMA.FTZ R0, R29, c[0x0][0x2d0], -R2 ;  /* 0x0000b4001d007a23 */ /* 0x002fe20000010802 */
[----:B----4-:R-:W-:Y:S01]  /*10c10*/  F2FP.BF16.PACK_AB R16, R151, R152 ;  /* 0x000000989710723e */ /* 0x010fe200000010ff */
[----:B------:R-:W-:-:S04]  /*10c20*/  FADD.FTZ R3, R152, R151 ;  /* 0x0000009798037221 */ /* 0x000fc80000010000 */
[----:B------:R1:W4:Y:S08]  /*10c30*/  MUFU.EX2 R153, R0 ;  /* 0x0000000000997308 */ /* 0x0003300000000800 */
[----:B------:R-:W-:Y:S01]  /*10c40*/  MUFU.EX2 R151, R66 ;  /* 0x0000004200977308 */ /* 0x000fe20000000800 */
[----:B-1----:R-:W-:Y:S02]  /*10c50*/  FFMA.FTZ R0, R31, c[0x0][0x2d0], -R2 ;  /* 0x0000b4001f007a23 */ /* 0x002fe40000010802 */
[----:B----4-:R-:W-:-:S05]  /*10c60*/  FADD.FTZ R3, R153, R3 ;  /* 0x0000000399037221 */ /* 0x010fca0000010000 */
[----:B------:R1:W4:Y:S02]  /*10c70*/  MUFU.EX2 R155, R0 ;  /* 0x00000000009b7308 */ /* 0x0003240000000800 */
[----:B-1----:R-:W-:Y:S01]  /*10c80*/  FFMA.FTZ R0, R32, c[0x0][0x2d0], -R2 ;  /* 0x0000b40020007a23 */ /* 0x002fe20000010802 */
[C---:B----4-:R-:W-:Y:S01]  /*10c90*/  F2FP.BF16.PACK_AB R18, R155.reuse, R153 ;  /* 0x000000999b12723e */ /* 0x050fe200000010ff */
[----:B------:R-:W-:-:S04]  /*10ca0*/  FADD.FTZ R3, R155, R3 ;  /* 0x000000039b037221 */ /* 0x000fc80000010000 */
[----:B------:R1:W4:Y:S08]  /*10cb0*/  MUFU.EX2 R173, R0 ;  /* 0x0000000000ad7308 */ /* 0x0003300000000800 */
[----:B------:R-:W-:Y:S01]  /*10cc0*/  MUFU.EX2 R155, R94 ;  /* 0x0000005e009b7308 */ /* 0x000fe20000000800 */
[----:B-1----:R-:W-:-:S07]  /*10cd0*/  FFMA.FTZ R0, R33, c[0x0][0x2d0], -R2 ;  /* 0x0000b40021007a23 */ /* 0x002fce0000010802 */
[----:B------:R-:W-:Y:S01]  /*10ce0*/  MUFU.EX2 R94, R156 ;  /* 0x0000009c005e7308 */ /* 0x000fe20000000800 */
[----:B----4-:R-:W-:-:S07]  /*10cf0*/  FADD.FTZ R3, R173, R3 ;  /* 0x00000003ad037221 */ /* 0x010fce0000010000 */
[----:B------:R1:W4:Y:S02]  /*10d00*/  MUFU.EX2 R192, R0 ;  /* 0x0000000000c07308 */ /* 0x0003240000000800 */
[----:B-1----:R-:W-:Y:S02]  /*10d10*/  FFMA.FTZ R0, R34, c[0x0][0x2d0], -R2 ;  /* 0x0000b40022007a23 */ /* 0x002fe40000010802 */
[----:B----4-:R-:W-:-:S04]  /*10d20*/  FADD.FTZ R3, R192, R3 ;  /* 0x00000003c0037221 */ /* 0x010fc80000010000 */
[----:B------:R1:W-:Y:S02]  /*10d30*/  MUFU.EX2 R194, R0 ;  /* 0x0000000000c27308 */ /* 0x0003e40000000800 */
[----:B-1----:R-:W-:-:S05]  /*10d40*/  FMUL.FTZ R0, R68, c[0x0][0x2d0] ;  /* 0x0000b40044007a20 */ /* 0x002fca0000410000 */
[----:B------:R-:W-:-:S05]  /*10d50*/  FSEL R0, R0, RZ, P0 ;  /* 0x000000ff00007208 */ /* 0x000fca0000000000 */
[--C-:B------:R-:W-:Y:S01]  /*10d60*/  FFMA.FTZ R5, R23, c[0x0][0x2d0], -R0.reuse ;  /* 0x0000b40017057a23 */ /* 0x100fe20000010800 */
[----:B------:R-:W-:Y:S01]  /*10d70*/  F2FP.BF16.PACK_AB R23, R160, R159 ;  /* 0x0000009fa017723e */ /* 0x000fe200000010ff */
[--C-:B------:R-:W-:Y:S02]  /*10d80*/  FFMA.FTZ R175, R52, c[0x0][0x2d0], -R0.reuse ;  /* 0x0000b40034af7a23 */ /* 0x100fe40000010800 */
[----:B------:R1:W-:Y:S01]  /*10d90*/  MUFU.EX2 R115, R5 ;  /* 0x0000000500737308 */ /* 0x0003e20000000800 */
[--C-:B------:R-:W-:Y:S02]  /*10da0*/  FFMA.FTZ R176, R56, c[0x0][0x2d0], -R0.reuse ;  /* 0x0000b40038b07a23 */ /* 0x100fe40000010800 */
[--C-:B------:R-:W-:Y:S01]  /*10db0*/  FFMA.FTZ R150, R90, c[0x0][0x2d0], -R0.reuse ;  /* 0x0000b4005a967a23 */ /* 0x100fe20000010800 */
[----:B------:R-:W-:Y:S01]  /*10dc0*/  HMMA.16816.F32.BF16 R8, R20, R48, RZ ;  /* 0x000000301408723c */ /* 0x000fe200000418ff */
[--C-:B------:R-:W-:Y:S02]  /*10dd0*/  FFMA.FTZ R149, R83, c[0x0][0x2d0], -R0.reuse ;  /* 0x0000b40053957a23 */ /* 0x100fe40000010800 */
[----:B------:R-:W-:-:S02]  /*10de0*/  FFMA.FTZ R90, R82, c[0x0][0x2d0], -R0 ;  /* 0x0000b400525a7a23 */ /* 0x000fc40000010800 */
[--C-:B------:R-:W-:Y:S02]  /*10df0*/  FFMA.FTZ R178, R74, c[0x0][0x2d0], -R0.reuse ;  /* 0x0000b4004ab27a23 */ /* 0x100fe40000010800 */
[--C-:B------:R-:W-:Y:S02]  /*10e00*/  FFMA.FTZ R177, R67, c[0x0][0x2d0], -R0.reuse ;  /* 0x0000b40043b17a23 */ /* 0x100fe40000010800 */
[--C-:B-1----:R-:W-:Y:S02]  /*10e10*/  FFMA.FTZ R5, R26, c[0x0][0x2d0], -R0.reuse ;  /* 0x0000b4001a057a23 */ /* 0x102fe40000010800 */
[----:B------:R-:W1:Y:S02]  /*10e20*/  LDSM.16.MT88.4 R24, [R201] ;  /* 0x00000000c918783b */ /* 0x000e640000004200 */
[----:B------:R4:W2:Y:S11]  /*10e30*/  MUFU.EX2 R114, R5 ;  /* 0x0000000500727308 */ /* 0x0008b60000000800 */
[----:B-----5:R-:W-:Y:S07]  /*10e40*/  HMMA.16816.F32.BF16 R120, R12, R44, R8 ;  /* 0x0000002c0c78723c */ /* 0x020fee0000041808 */
[----:B------:R-:W-:Y:S01]  /*10e50*/  F2FP.BF16.PACK_AB R8, R192, R173 ;  /* 0x000000adc008723e */ /* 0x000fe200000010ff */
[----:B----4-:R-:W-:Y:S01]  /*10e60*/  FFMA.FTZ R5, R35, c[0x0][0x2d0], -R0 ;  /* 0x0000b40023057a23 */ /* 0x010fe20000010800 */
[----:B--2---:R-:W-:-:S02]  /*10e70*/  F2FP.BF16.PACK_AB R17, R114, R115 ;  /* 0x000000737211723e */ /* 0x004fc400000010ff */
[----:B------:R-:W-:Y:S01]  /*10e80*/  F2FP.BF16.PACK_AB R10, R195, R194 ;  /* 0x000000c2c30a723e */ /* 0x000fe200000010ff */
[----:B------:R2:W-:Y:S02]  /*10e90*/  MUFU.EX2 R148, R5 ;  /* 0x0000000500947308 */ /* 0x0005e40000000800 */
[--C-:B--2---:R-:W-:Y:S01]  /*10ea0*/  FFMA.FTZ R5, R37, c[0x0][0x2d0], -R0.reuse ;  /* 0x0000b40025057a23 */ /* 0x104fe20000010800 */
[----:B-1----:R-:W-:Y:S05]  /*10eb0*/  HMMA.16816.F32.BF16 R32, R20, R24, RZ ;  /* 0x000000181420723c */ /* 0x002fea00000418ff */
[----:B------:R1:W2:Y:S02]  /*10ec0*/  MUFU.EX2 R172, R5 ;  /* 0x0000000500ac7308 */ /* 0x0002a40000000800 */
[----:B-1----:R-:W-:Y:S01]  /*10ed0*/  FFMA.FTZ R5, R38, c[0x0][0x2d0], -R0 ;  /* 0x0000b40026057a23 */ /* 0x002fe20000010800 */
[----:B--2---:R-:W-:-:S05]  /*10ee0*/  F2FP.BF16.PACK_AB R19, R172, R148 ;  /* 0x00000094ac13723e */ /* 0x004fca00000010ff */
[----:B------:R1:W-:Y:S11]  /*10ef0*/  MUFU.EX2 R190, R5 ;  /* 0x0000000500be7308 */ /* 0x0003f60000000800 */
[----:B------:R-:W-:Y:S08]  /*10f00*/  HMMA.16816.F32.BF16 R140, R12, R40, R32 ;  /* 0x000000280c8c723c */ /* 0x000ff00000041820 */
[----:B------:R-:W-:Y:S01]  /*10f10*/  HMMA.16816.F32.BF16 R28, R16, R24, RZ ;  /* 0x00000018101c723c */ /* 0x000fe200000418ff */
[----:B-1----:R-:W-:-:S07]  /*10f20*/  FFMA.FTZ R5, R39, c[0x0][0x2d0], -R0 ;  /* 0x0000b40027057a23 */ /* 0x002fce0000010800 */
[----:B------:R-:W-:Y:S01]  /*10f30*/  HMMA.16816.F32.BF16 R36, R16, R48, RZ ;  /* 0x000000301024723c */ /* 0x000fe200000418ff */
[----:B------:R-:W-:Y:S01]  /*10f40*/  FADD.FTZ R24, R7, R6 ;  /* 0x0000000607187221 */ /* 0x000fe20000010000 */
        /* <DEDUP_REMOVED lines=11> */
[----:B------:R-:W2:Y:S01]  /*11000*/  LDSM.16.MT88.4 R28, [R198+0x800] ;  /* 0x00080000c61c783b */ /* 0x000ea20000004200 */
[----:B------:R-:W-:Y:S01]  /*11010*/  FFMA.FTZ R44, R59, c[0x0][0x2d0], -R2 ;  /* 0x0000b4003b2c7a23 */ /* 0x000fe20000010802 */
[----:B------:R-:W-:Y:S01]  /*11020*/  MUFU.EX2 R153, R45 ;  /* 0x0000002d00997308 */ /* 0x000fe20000000800 */
[----:B------:R-:W-:-:S03]  /*11030*/  FADD.FTZ R2, R125, R124 ;  /* 0x0000007c7d027221 */ /* 0x000fc60000010000 */
[--C-:B------:R-:W-:Y:S02]  /*11040*/  FFMA.FTZ R40, R71, c[0x0][0x2d0], -R0.reuse ;  /* 0x0000b40047287a23 */ /* 0x100fe40000010800 */
[--C-:B------:R-:W-:Y:S02]  /*11050*/  FFMA.FTZ R41, R69, c[0x0][0x2d0], -R0.reuse ;  /* 0x0000b40045297a23 */ /* 0x100fe40000010800 */
[----:B------:R-:W-:Y:S01]  /*11060*/  FFMA.FTZ R71, R79, c[0x0][0x2d0], -R0 ;  /* 0x0000b4004f477a23 */ /* 0x000fe20000010800 */
[----:B------:R-:W4:Y:S01]  /*11070*/  MUFU.EX2 R69, R84 ;  /* 0x0000005400457308 */ /* 0x000f220000000800 */
[----:B------:R-:W-:-:S04]  /*11080*/  FADD.FTZ R2, R162, R2 ;  /* 0x00000002a2027221 */ /* 0x000fc80000010000 */
        /* <DEDUP_REMOVED lines=8> */
[----:B------:R-:W1:Y:S01]  /*11110*/  MUFU.EX2 R84, R104 ;  /* 0x0000006800547308 */ /* 0x000e620000000800 */
[----:B------:R-:W-:Y:S01]  /*11120*/  FADD.FTZ R2, R117, R2 ;  /* 0x0000000275027221 */ /* 0x000fe20000010000 */
[----:B------:R-:W-:Y:S03]  /*11130*/  HMMA.16816.F32.BF16 R4, R16, R36, RZ ;  /* 0x000000241004723c */ /* 0x000fe600000418ff */
[----:B------:R-:W-:-:S03]  /*11140*/  FADD.FTZ R2, R116, R2 ;  /* 0x0000000274027221 */ /* 0x000fc60000010000 */
[----:B------:R-:W-:Y:S08]  /*11150*/  MUFU.EX2 R184, R147 ;  /* 0x0000009300b87308 */ /* 0x000ff00000000800 */
[----:B------:R-:W-:Y:S02]  /*11160*/  MUFU.EX2 R166, R90 ;  /* 0x0000005a00a67308 */ /* 0x000fe40000000800 */
[-C--:B--2---:R-:W-:Y:S01]  /*11170*/  HMMA.16816.F32.BF16 R132, R12, R28.reuse, R32 ;  /* 0x0000001c0c84723c */ /* 0x084fe20000041820 */
[----:B------:R-:W2:Y:S05]  /*11180*/  LDSM.16.MT88.4 R32, [R200] ;  /* 0x00000000c820783b */ /* 0x000eaa0000004200 */
[----:B------:R-:W-:Y:S02]  /*11190*/  MUFU.EX2 R173, R71 ;  /* 0x0000004700ad7308 */ /* 0x000fe40000000800 */
[----:B------:R-:W-:Y:S01]  /*111a0*/  HMMA.16816.F32.BF16 R124, R8, R28, R4 ;  /* 0x0000001c087c723c */ /* 0x000fe20000041804 */
[----:B------:R-:W5:Y:S05]  /*111b0*/  LDSM.16.MT88.4 R4, [R200+0x800] ;  /* 0x00080000c804783b */ /* 0x000f6a0000004200 */
[----:B------:R-:W-:Y:S01]  /*111c0*/  MUFU.EX2 R90, R169 ;  /* 0x000000a9005a7308 */ /* 0x000fe20000000800 */
[----:B------:R-:W-:-:S02]  /*111d0*/  FFMA.FTZ R29, R75, c[0x0][0x2d0], -R0 ;  /* 0x0000b4004b1d7a23 */ /* 0x000fc40000010800 */
[----:B------:R-:W-:Y:S02]  /*111e0*/  FFMA.FTZ R28, R80, c[0x0][0x2d0], -R0 ;  /* 0x0000b400501c7a23 */ /* 0x000fe40000010800 */
[----:B------:R-:W-:-:S03]  /*111f0*/  FADD.FTZ R0, R159, R24 ;  /* 0x000000189f007221 */ /* 0x000fc60000010000 */
[----:B------:R-:W-:Y:S01]  /*11200*/  MUFU.EX2 R187, R29 ;  /* 0x0000001d00bb7308 */ /* 0x000fe20000000800 */
[----:B------:R-:W-:Y:S02]  /*11210*/  FADD.FTZ R24, R115, R114 ;  /* 0x0000007273187221 */ /* 0x000fe40000010000 */
[----:B------:R-:W-:Y:S02]  /*11220*/  FADD.FTZ R0, R160, R0 ;  /* 0x00000000a0007221 */ /* 0x000fe40000010000 */
[----:B------:R-:W-:Y:S02]  /*11230*/  FADD.FTZ R64, R148, R24 ;  /* 0x0000001894407221 */ /* 0x000fe40000010000 */
[----:B------:R-:W-:Y:S01]  /*11240*/  FADD.FTZ R0, R161, R0 ;  /* 0x00000000a1007221 */ /* 0x000fe20000010000 */
[----:B------:R-:W-:Y:S03]  /*11250*/  MUFU.EX2 R148, R41 ;  /* 0x0000002900947308 */ /* 0x000fe60000000800 */
[----:B------:R-:W-:-:S04]  /*11260*/  FADD.FTZ R0, R183, R0 ;  /* 0x00000000b7007221 */ /* 0x000fc80000010000 */
[----:B------:R-:W-:Y:S01]  /*11270*/  FADD.FTZ R0, R214, R0 ;  /* 0x00000000d6007221 */ /* 0x000fe20000010000 */
[----:B------:R-:W-:Y:S03]  /*11280*/  MUFU.EX2 R189, R28 ;  /* 0x0000001c00bd7308 */ /* 0x000fe60000000800 */
[----:B------:R-:W-:Y:S01]  /*11290*/  FADD.FTZ R0, R217, R0 ;  /* 0x00000000d9007221 */ /* 0x000fe20000010000 */
[-C--:B--2---:R-:W-:Y:S03]  /*112a0*/  HMMA.16816.F32.BF16 R52, R16, R32.reuse, RZ ;  /* 0x000000201034723c */ /* 0x084fe600000418ff */
[----:B----4-:R-:W-:Y:S01]  /*112b0*/  FADD.FTZ R0, R69, R0 ;  /* 0x0000000045007221 */ /* 0x010fe20000010000 */
[----:B------:R-:W2:Y:S03]  /*112c0*/  MUFU.EX2 R160, R111 ;  /* 0x0000006f00a07308 */ /* 0x000ea60000000800 */
[----:B-1----:R-:W-:Y:S01]  /*112d0*/  FADD.FTZ R0, R84, R0 ;  /* 0x0000000054007221 */ /* 0x002fe20000010000 */
[----:B------:R-:W-:Y:S03]  /*112e0*/  HMMA.16816.F32.BF16 R56, R20, R32, RZ ;  /* 0x000000201438723c */ /* 0x000fe600000418ff */
[----:B------:R-:W-:Y:S01]  /*112f0*/  FADD.FTZ R0, R155, R0 ;  /* 0x000000009b007221 */ /* 0x000fe20000010000 */
[----:B------:R-:W1:Y:S08]  /*11300*/  MUFU.EX2 R161, R110 ;  /* 0x0000006e00a17308 */ /* 0x000e700000000800 */
[----:B------:R-:W4:Y:S01]  /*11310*/  MUFU.EX2 R159, R92 ;  /* 0x0000005c009f7308 */ /* 0x000f220000000800 */
[----:B--2---:R-:W-:-:S03]  /*11320*/  FADD.FTZ R2, R160, R2 ;  /* 0x00000002a0027221 */ /* 0x004fc60000010000 */
[----:B-----5:R-:W-:Y:S04]  /*11330*/  HMMA.16816.F32.BF16 R100, R8, R4, R52 ;  /* 0x000000040864723c */ /* 0x020fe80000041834 */
[----:B------:R2:W-:Y:S01]  /*11340*/  MUFU.EX2 R183, R118 ;  /* 0x0000007600b77308 */ /* 0x0005e20000000800 */
[----:B-1----:R-:W-:-:S03]  /*11350*/  FADD.FTZ R2, R161, R2 ;  /* 0x00000002a1027221 */ /* 0x002fc60000010000 */
[----:B------:R-:W-:Y:S04]  /*11360*/  HMMA.16816.F32.BF16 R52, R16, R50, RZ ;  /* 0x000000321034723c */ /* 0x000fe800000418ff */
[----:B------:R-:W-:Y:S01]  /*11370*/  MUFU.EX2 R92, R157 ;  /* 0x0000009d005c7308 */ /* 0x000fe20000000800 */
[----:B----4-:R-:W-:-:S03]  /*11380*/  FADD.FTZ R0, R159, R0 ;  /* 0x000000009f007221 */ /* 0x010fc60000010000 */
[----:B------:R-:W-:Y:S04]  /*11390*/  HMMA.16816.F32.BF16 R112, R12, R4, R56 ;  /* 0x000000040c70723c */ /* 0x000fe80000041838 */
[----:B------:R-:W-:Y:S03]  /*113a0*/  MUFU.EX2 R71, R168 ;  /* 0x000000a800477308 */ /* 0x000fe60000000800 */
[----:B------:R-:W-:Y:S01]  /*113b0*/  F2FP.BF16.PACK_AB R4, R151, R70 ;  /* 0x000000469704723e */ /* 0x000fe200000010ff */
[----:B------:R-:W-:Y:S01]  /*113c0*/  HMMA.16816.F32.BF16 R48, R20, R50, RZ ;  /* 0x000000321430723c */ /* 0x000fe200000418ff */
[----:B------:R-:W-:-:S07]  /*113d0*/  F2FP.BF16.PACK_AB R5, R152, R148 ;  /* 0x000000949805723e */ /* 0x000fce00000010ff */
        /* <DEDUP_REMOVED lines=13> */
[C---:B------:R-:W-:Y:S11]  /*114b0*/  HMMA.16816.F32.BF16 R72, R8.reuse, R30, R52 ;  /* 0x0000001e0848723c */ /* 0x040ff60000041834 */
[----:B------:R-:W-:Y:S05]  /*114c0*/  @!UPT UIADD3 URZ, URZ, URZ, URZ ;  /* 0x0000003f3f3ff290 */ /* 0x000fea000fffe03f */
[----:B------:R-:W-:Y:S07]  /*114d0*/  HMMA.16816.F32.BF16 R76, R8, R6, R16 ;  /* 0x00000006084c723c */ /* 0x000fee0000041810 */
[----:B------:R-:W-:Y:S01]  /*114e0*/  F2FP.BF16.PACK_AB R6, R188, R153 ;  /* 0x00000099bc06723e */ /* 0x000fe200000010ff */
[----:B------:R-:W-:Y:S01]  /*114f0*/  FADD.FTZ R16, R172, R64 ;  /* 0x00000040ac107221 */ /* 0x000fe20000010000 */
[----:B------:R-:W-:Y:S01]  /*11500*/  F2FP.BF16.PACK_AB R7, R189, R187 ;  /* 0x000000bbbd07723e */ /* 0x000fe200000010ff */
[----:B------:R-:W-:Y:S01]  /*11510*/  MUFU.EX2 R172, R154 ;  /* 0x0000009a00ac7308 */ /* 0x000fe20000000800 */
[----:B------:R-:W-:-:S02]  /*11520*/  F2FP.BF16.PACK_AB R8, R116, R117 ;  /* 0x000000757408723e */ /* 0x000fc400000010ff */
[----:B------:R-:W-:Y:S01]  /*11530*/  F2FP.BF16.PACK_AB R9, R84, R69 ;  /* 0x000000455409723e */ /* 0x000fe200000010ff */
[----:B--2---:R-:W-:Y:S01]  /*11540*/  LDSM.16.MT88.4 R116, [R201+0x2000] ;  /* 0x00200000c974783b */ /* 0x004fe20000004200 */
[----:B------:R-:W-:Y:S01]  /*11550*/  F2FP.BF16.PACK_AB R10, R161, R160 ;  /* 0x000000a0a10a723e */ /* 0x000fe200000010ff */
[----:B-1----:R-:W-:Y:S01]  /*11560*/  HMMA.16816.F32.BF16 R108, R4, R14, R56 ;  /* 0x0000000e046c723c */ /* 0x002fe20000041838 */
[----:B------:R-:W-:Y:S01]  /*11570*/  F2FP.BF16.PACK_AB R11, R159, R155 ;  /* 0x0000009b9f0b723e */ /* 0x000fe200000010ff */
[----:B------:R-:W-:Y:S06]  /*11580*/  MUFU.EX2 R69, R158 ;  /* 0x0000009e00457308 */ /* 0x000fec0000000800 */
[-C--:B------:R-:W-:Y:S02]  /*11590*/  HMMA.16816.F32.BF16 R64, R8, R12.reuse, R120 ;  /* 0x0000000c0840723c */ /* 0x080fe40000041878 */
[----:B------:R-:W1:Y:S06]  /*115a0*/  MUFU.EX2 R84, R170 ;  /* 0x000000aa00547308 */ /* 0x000e6c0000000800 */
[----:B------:R-:W-:Y:S08]  /*115b0*/  HMMA.16816.F32.BF16 R128, R4, R12, R128 ;  /* 0x0000000c0480723c */ /* 0x000ff00000041880 */
[----:B------:R-:W-:Y:S01]  /*115c0*/  HMMA.16816.F32.BF16 R56, R8, R14, R48 ;  /* 0x0000000e0838723c */ /* 0x000fe20000041830 */
[----:B------:R-:W2:Y:S01]  /*115d0*/  LDSM.16.MT88.4 R12, [R201+0x1000] ;  /* 0x00100000c90c783b */ /* 0x000ea20000004200 */
[----:B-1----:R-:W-:-:S06]  /*115e0*/  F2FP.BF16.PACK_AB R162, R90, R84 ;  /* 0x000000545aa2723e */ /* 0x002fcc00000010ff */
[-C--:B--2---:R-:W-:Y:S08]  /*115f0*/  HMMA.16816.F32.BF16 R52, R8, R12.reuse, R140 ;  /* 0x0000000c0834723c */ /* 0x084ff0000004188c */
[C---:B------:R-:W-:Y:S08]  /*11600*/  HMMA.16816.F32.BF16 R120, R4.reuse, R12, R136 ;  /* 0x0000000c0478723c */ /* 0x040ff00000041888 */
[-C--:B------:R-:W-:Y:S08]  /*11610*/  HMMA.16816.F32.BF16 R104, R4, R14.reuse, R60 ;  /* 0x0000000e0468723c */ /* 0x080ff0000004183c */
[C---:B------:R-:W-:Y:S01]  /*11620*/  HMMA.16816.F32.BF16 R48, R8.reuse, R14, R24 ;  /* 0x0000000e0830723c */ /* 0x040fe20000041818 */
[----:B------:R-:W1:Y:S01]  /*11630*/  LDSM.16.MT88.4 R12, [R198+0x1000] ;  /* 0x00100000c60c783b */ /* 0x000e620000004200 */
[----:B------:R-:W-:Y:S08]  /*11640*/  MUFU.EX2 R26, R179 ;  /* 0x000000b3001a7308 */ /* 0x000ff00000000800 */
[----:B------:R-:W-:Y:S01]  /*11650*/  MUFU.EX2 R27, R175 ;  /* 0x000000af001b7308 */ /* 0x000fe20000000800 */
        /* <DEDUP_REMOVED lines=12> */
[----:B------:R-:W2:Y:S01]  /*11720*/  LDSM.16.MT88.4 R16, [R201+0x1800] ;  /* 0x00180000c910783b */ /* 0x000ea20000004200 */
[----:B------:R-:W4:Y:S01]  /*11730*/  MUFU.EX2 R101, R93 ;  /* 0x0000005d00657308 */ /* 0x000f220000000800 */
[----:B------:R-:W-:Y:S01]  /*11740*/  FADD.FTZ R5, R194, R3 ;  /* 0x00000003c2057221 */ /* 0x000fe20000010000 */
[----:B------:R-:W-:Y:S01]  /*11750*/  F2FP.BF16.PACK_AB R6, R186, R185 ;  /* 0x000000b9ba06723e */ /* 0x000fe200000010ff */
[----:B------:R-:W-:Y:S01]  /*11760*/  FADD.FTZ R3, R191, R4 ;  /* 0x00000004bf037221 */ /* 0x000fe20000010000 */
[----:B------:R-:W-:Y:S01]  /*11770*/  F2FP.BF16.PACK_AB R7, R184, R183 ;  /* 0x000000b7b807723e */ /* 0x000fe200000010ff */
[----:B------:R-:W-:Y:S01]  /*11780*/  FADD.FTZ R24, R195, R5 ;  /* 0x00000005c3187221 */ /* 0x000fe20000010000 */
[----:B------:R-:W-:Y:S01]  /*11790*/  HMMA.16816.F32.BF16 R28, R8, R14, R20 ;  /* 0x0000000e081c723c */ /* 0x000fe20000041814 */
[----:B------:R-:W5:Y:S01]  /*117a0*/  LDSM.16.MT88.4 R20, [R197+0x1800] ;  /* 0x00180000c514783b */ /* 0x000f620000004200 */
[----:B------:R-:W3:Y:S01]  /*117b0*/  MUFU.EX2 R100, R91 ;  /* 0x0000005b00647308 */ /* 0x000ee20000000800 */
[----:B-1----:R-:W-:Y:S01]  /*117c0*/  F2FP.BF16.PACK_AB R4, R103, R102 ;  /* 0x000000666704723e */ /* 0x002fe200000010ff */
[----:B------:R-:W-:Y:S01]  /*117d0*/  FADD.FTZ R24, R70, R24 ;  /* 0x0000001846187221 */ /* 0x000fe20000010000 */
[----:B------:R-:W1:Y:S01]  /*117e0*/  LDSM.16.MT88.4 R12, [R198+0x1800] ;  /* 0x00180000c60c783b */ /* 0x000e620000004200 */
[----:B------:R-:W-:-:S02]  /*117f0*/  FADD.FTZ R3, R193, R3 ;  /* 0x00000003c1037221 */ /* 0x000fc40000010000 */
[----:B------:R-:W-:Y:S01]  /*11800*/  FADD.FTZ R2, R102, R2 ;  /* 0x0000000266027221 */ /* 0x000fe20000010000 */
[----:B------:R-:W1:Y:S01]  /*11810*/  LDSM.16.MT88.4 R8, [R200+0x1800] ;  /* 0x00180000c808783b */ /* 0x000e620000004200 */
[----:B------:R-:W-:Y:S01]  /*11820*/  MUFU.EX2 R91, R150 ;  /* 0x00000096005b7308 */ /* 0x000fe20000000800 */
[----:B------:R-:W-:Y:S02]  /*11830*/  FADD.FTZ R25, R220, R3 ;  /* 0x00000003dc197221 */ /* 0x000fe40000010000 */
[----:B------:R-:W-:Y:S02]  /*11840*/  FADD.FTZ R3, R151, R24 ;  /* 0x0000001897037221 */ /* 0x000fe40000010000 */
[----:B----4-:R-:W-:Y:S02]  /*11850*/  FADD.FTZ R0, R101, R0 ;  /* 0x0000000065007221 */ /* 0x010fe40000010000 */
[----:B------:R-:W-:Y:S01]  /*11860*/  FADD.FTZ R3, R153, R3 ;  /* 0x0000000399037221 */ /* 0x000fe20000010000 */
[----:B------:R-:W-:Y:S01]  /*11870*/  MUFU.EX2 R93, R149 ;  /* 0x00000095005d7308 */ /* 0x000fe20000000800 */
[----:B---3--:R-:W-:-:S02]  /*11880*/  F2FP.BF16.PACK_AB R5, R100, R101 ;  /* 0x000000656405723e */ /* 0x008fc400000010ff */
[----:B------:R-:W-:-:S04]  /*11890*/  FADD.FTZ R3, R188, R3 ;  /* 0x00000003bc037221 */ /* 0x000fc80000010000 */
[----:B------:R-:W-:Y:S01]  /*118a0*/  FADD.FTZ R3, R69, R3 ;  /* 0x0000000345037221 */ /* 0x000fe20000010000 */
[----:B------:R-:W-:Y:S01]  /*118b0*/  MUFU.EX2 R79, R167 ;  /* 0x000000a7004f7308 */ /* 0x000fe20000000800 */
[C---:B--2---:R-:W-:Y:S07]  /*118c0*/  HMMA.16816.F32.BF16 R52, R4.reuse, R16, R52 ;  /* 0x000000100434723c */ /* 0x044fee0000041834 */
[----:B------:R-:W2:Y:S01]  /*118d0*/  MUFU.EX2 R76, R171 ;  /* 0x000000ab004c7308 */ /* 0x000ea20000000800 */
[C---:B-----5:R-:W-:Y:S07]  /*118e0*/  HMMA.16816.F32.BF16 R64, R4.reuse, R20, R64 ;  /* 0x000000140440723c */ /* 0x060fee0000041840 */
[----:B------:R-:W-:Y:S01]  /*118f0*/  MUFU.EX2 R70, R165 ;  /* 0x000000a500467308 */ /* 0x000fe20000000800 */
[C---:B------:R-:W-:Y:S07]  /*11900*/  HMMA.16816.F32.BF16 R56, R4.reuse, R22, R56 ;  /* 0x000000160438723c */ /* 0x040fee0000041838 */
[----:B------:R-:W3:Y:S01]  /*11910*/  MUFU.EX2 R77, R164 ;  /* 0x000000a4004d7308 */ /* 0x000ee20000000800 */
[----:B--2---:R-:W-:Y:S01]  /*11920*/  F2FP.BF16.PACK_AB R160, R76, R79 ;  /* 0x0000004f4ca0723e */ /* 0x004fe200000010ff */
[C---:B------:R-:W-:Y:S06]  /*11930*/  HMMA.16816.F32.BF16 R48, R4.reuse, R18, R48 ;  /* 0x000000120430723c */ /* 0x040fec0000041830 */
[----:B------:R-:W2:Y:S02]  /*11940*/  MUFU.EX2 R78, R174 ;  /* 0x000000ae004e7308 */ /* 0x000ea40000000800 */
[----:B-1----:R-:W-:Y:S01]  /*11950*/  HMMA.16816.F32.BF16 R44, R4, R12, R44 ;  /* 0x0000000c042c723c */ /* 0x002fe2000004182c */
[----:B---3--:R-:W-:-:S05]  /*11960*/  F2FP.BF16.PACK_AB R161, R77, R70 ;  /* 0x000000464da1723e */ /* 0x008fca00000010ff */
[----:B------:R-:W1:Y:S02]  /*11970*/  MUFU.EX2 R24, R180 ;  /* 0x000000b400187308 */ /* 0x000e640000000800 */
[----:B------:R-:W-:Y:S01]  /*11980*/  HMMA.16816.F32.BF16 R36, R4, R14, R36 ;  /* 0x0000000e0424723c */ /* 0x000fe20000041824 */
[----:B--2---:R-:W-:-:S07]  /*11990*/  F2FP.BF16.PACK_AB R163, R78, R71 ;  /* 0x000000474ea3723e */ /* 0x004fce00000010ff */
[----:B------:R-:W-:Y:S01]  /*119a0*/  HMMA.16816.F32.BF16 R32, R4, R8, R32 ;  /* 0x000000080420723c */ /* 0x000fe20000041820 */
[----:B------:R-:W-:Y:S02]  /*119b0*/  IADD3 R214, R221, -0x2, RZ ;  /* 0xfffffffeddd67810 */ /* 0x000fe40007ffe0ff */
[----:B-1----:R-:W-:-:S05]  /*119c0*/  F2FP.BF16.PACK_AB R102, R26, R24 ;  /* 0x000000181a66723e */ /* 0x002fca00000010ff */
[----:B------:R-:W-:Y:S07]  /*119d0*/  HMMA.16816.F32.BF16 R28, R4, R10, R28 ;  /* 0x0000000a041c723c */ /* 0x000fee000004181c */
[----:B------:R-:W-:Y:S01]  /*119e0*/  F2FP.BF16.PACK_AB R4, R92, R69 ;  /* 0x000000455c04723e */ /* 0x000fe200000010ff */
[----:B------:R-:W-:Y:S01]  /*119f0*/  HMMA.16816.F32.BF16 R132, R160, R124, R64 ;  /* 0x0000007ca084723c */ /* 0x000fe20000041840 */
[----:B------:R-:W-:Y:S02]  /*11a00*/  F2FP.BF16.PACK_AB R6, R172, R94 ;  /* 0x0000005eac06723e */ /* 0x000fe400000010ff */
[----:B------:R-:W-:-:S02]  /*11a10*/  F2FP.BF16.PACK_AB R5, R93, R91 ;  /* 0x0000005b5d05723e */ /* 0x000fc400000010ff */
[----:B------:R-:W-:-:S03]  /*11a20*/  F2FP.BF16.PACK_AB R7, R173, R166 ;  /* 0x000000a6ad07723e */ /* 0x000fc600000010ff */
[----:B------:R-:W-:Y:S08]  /*11a30*/  HMMA.16816.F32.BF16 R136, R160, R126, R56 ;  /* 0x0000007ea088723c */ /* 0x000ff00000041838 */
[C---:B------:R-:W-:Y:S08]  /*11a40*/  HMMA.16816.F32.BF16 R128, R4.reuse, R20, R128 ;  /* 0x000000140480723c */ /* 0x040ff00000041880 */
[C---:B------:R-:W-:Y:S01]  /*11a50*/  HMMA.16816.F32.BF16 R20, R4.reuse, R22, R108 ;  /* 0x000000160414723c */ /* 0x040fe2000004186c */
[----:B------:R-:W1:Y:S07]  /*11a60*/  LDSM.16.MT88.4 R108, [R198+0x2000] ;  /* 0x00200000c66c783b */ /* 0x000e6e0000004200 */
[C---:B------:R-:W-:Y:S08]  /*11a70*/  HMMA.16816.F32.BF16 R60, R4.reuse, R8, R60 ;  /* 0x00000008043c723c */ /* 0x040ff0000004183c */
[C---:B------:R-:W-:Y:S01]  /*11a80*/  HMMA.16816.F32.BF16 R40, R4.reuse, R10, R40 ;  /* 0x0000000a0428723c */ /* 0x040fe20000041828 */
[----:B------:R-:W2:Y:S07]  /*11a90*/  LDSM.16.MT88.4 R8, [R200+0x2000] ;  /* 0x00200000c808783b */ /* 0x000eae0000004200 */
[C---:B------:R-:W-:Y:S08]  /*11aa0*/  HMMA.16816.F32.BF16 R120, R4.reuse, R16, R120 ;  /* 0x000000100478723c */ /* 0x040ff00000041878 */
[C---:B------:R-:W-:Y:S08]  /*11ab0*/  HMMA.16816.F32.BF16 R16, R4.reuse, R18, R104 ;  /* 0x000000120410723c */ /* 0x040ff00000041868 */
[C---:B------:R-:W-:Y:S01]  /*11ac0*/  HMMA.16816.F32.BF16 R80, R4.reuse, R12, R80 ;  /* 0x0000000c0450723c */ /* 0x040fe20000041850 */
[----:B------:R-:W-:Y:S07]  /*11ad0*/  MUFU.EX2 R12, R182 ;  /* 0x000000b6000c7308 */ /* 0x000fee0000000800 */
[----:B------:R-:W-:Y:S01]  /*11ae0*/  HMMA.16816.F32.BF16 R72, R4, R14, R72 ;  /* 0x0000000e0448723c */ /* 0x000fe20000041848 */
[----:B------:R-:W3:Y:S06]  /*11af0*/  MUFU.EX2 R13, R181 ;  /* 0x000000b5000d7308 */ /* 0x000eec0000000800 */
[----:B------:R-:W-:Y:S01]  /*11b00*/  FADD.FTZ R4, R148, R25 ;  /* 0x0000001994047221 */ /* 0x000fe20000010000 */
[----:B------:R-:W-:Y:S01]  /*11b10*/  HMMA.16816.F32.BF16 R140, R160, R116, R52 ;  /* 0x00000074a08c723c */ /* 0x000fe20000041834 */
[----:B------:R-:W-:Y:S01]  /*11b20*/  FADD.FTZ R5, R100, R0 ;  /* 0x0000000064057221 */ /* 0x000fe20000010000 */
[----:B------:R-:W-:Y:S01]  /*11b30*/  MUFU.EX2 R14, R178 ;  /* 0x000000b2000e7308 */ /* 0x000fe20000000800 */
[----:B------:R-:W-:-:S04]  /*11b40*/  FADD.FTZ R4, R152, R4 ;  /* 0x0000000498047221 */ /* 0x000fc80000010000 */
[----:B------:R-:W-:Y:S01]  /*11b50*/  FADD.FTZ R4, R187, R4 ;  /* 0x00000004bb047221 */ /* 0x000fe20000010000 */
[----:B------:R-:W-:Y:S01]  /*11b60*/  HMMA.16816.F32.BF16 R144, R160, R118, R48 ;  /* 0x00000076a090723c */ /* 0x000fe20000041830 */
[----:B---3--:R-:W-:Y:S01]  /*11b70*/  F2FP.BF16.PACK_AB R100, R13, R12 ;  /* 0x0000000c0d64723e */ /* 0x008fe200000010ff */
[----:B------:R-:W3:Y:S01]  /*11b80*/  MUFU.EX2 R15, R177 ;  /* 0x000000b1000f7308 */ /* 0x000ee20000000800 */
[----:B------:R-:W-:Y:S02]  /*11b90*/  FADD.FTZ R6, R189, R4 ;  /* 0x00000004bd067221 */ /* 0x000fe40000010000 */
[----:B------:R-:W-:-:S03]  /*11ba0*/  FADD.FTZ R4, R103, R2 ;  /* 0x0000000267047221 */ /* 0x000fc60000010000 */
[C---:B-1----:R-:W-:Y:S02]  /*11bb0*/  HMMA.16816.F32.BF16 R148, R160.reuse, R108, R44 ;  /* 0x0000006ca094723c */ /* 0x042fe4000004182c */
[----:B------:R-:W1:Y:S06]  /*11bc0*/  MUFU.EX2 R25, R176 ;  /* 0x000000b000197308 */ /* 0x000e6c0000000800 */
[C---:B------:R-:W-:Y:S08]  /*11bd0*/  HMMA.16816.F32.BF16 R152, R160.reuse, R110, R36 ;  /* 0x0000006ea098723c */ /* 0x040ff00000041824 */
[----:B--2---:R-:W-:Y:S01]  /*11be0*/  HMMA.16816.F32.BF16 R156, R160, R8, R32 ;  /* 0x00000008a09c723c */ /* 0x004fe20000041820 */
[----:B------:R-:W-:Y:S01]  /*11bf0*/  @P1 IMAD.HI.U32 R2, R223, c[0x0][0x2c8], RZ ;  /* 0x0000b200df021a27 */ /* 0x000fe200078e00ff */
[----:B------:R-:W-:-:S02]  /*11c00*/  MOV R0, R223 ;  /* 0x000000df00007202 */ /* 0x000fc40000000f00 */
[----:B---3--:R-:W-:Y:S01]  /*11c10*/  F2FP.BF16.PACK_AB R101, R15, R14 ;  /* 0x0000000e0f65723e */ /* 0x008fe200000010ff */
[----:B------:R-:W-:Y:S01]  /*11c20*/  FADD.FTZ R5, R183, R5 ;  /* 0x00000005b7057221 */ /* 0x000fe20000010000 */
[----:B-1----:R-:W-:Y:S02]  /*11c30*/  F2FP.BF16.PACK_AB R103, R27, R25 ;  /* 0x000000191b67723e */ /* 0x002fe400000010ff */
[----:B------:R-:W-:Y:S01]  /*11c40*/  HMMA.16816.F32.BF16 R160, R160, R10, R28 ;  /* 0x0000000aa0a0723c */ /* 0x000fe2000004181c */
[----:B------:R-:W2:Y:S01]  /*11c50*/  LDL R28, [R1+0x4] ;  /* 0x00000400011c7983 */ /* 0x000ea20000100800 */
[----:B------:R-:W-:-:S04]  /*11c60*/  @P1 SHF.R.U32.HI R0, RZ, c[0x0][0x2cc], R2 ;  /* 0x0000b300ff001a19 */ /* 0x000fc80000011602 */
[----:B------:R-:W-:Y:S02]  /*11c70*/  IADD3 R0, R0, R222, -R249 ;  /* 0x000000de00007210 */ /* 0x000fe40007ffe8f9 */
[----:B------:R-:W-:Y:S03]  /*11c80*/  HMMA.16816.F32.BF16 R128, R100, R124, R128 ;  /* 0x0000007c6480723c */ /* 0x000fe60000041880 */
[----:B------:R-:W-:-:S05]  /*11c90*/  IMAD.HI R0, R0, 0x66666667, RZ ;  /* 0x6666666700007827 */ /* 0x000fca00078e02ff */
        /* <DEDUP_REMOVED lines=27> */
[----:B------:R-:W-:-:S05]  /*11e50*/  FADD.FTZ R226, R78, R2 ;  /* 0x000000024ee27221 */ /* 0x000fca0000010000 */
[----:B------:R-:W-:Y:S01]  /*11e60*/  HMMA.16816.F32.BF16 R124, R100, R126, R20 ;  /* 0x0000007e647c723c */ /* 0x000fe20000041814 */
[----:B------:R-:W-:Y:S02]  /*11e70*/  FADD.FTZ R246, R26, R4 ;  /* 0x000000041af67221 */ /* 0x000fe40000010000 */
[----:B------:R-:W-:-:S05]  /*11e80*/  FADD.FTZ R247, R27, R0 ;  /* 0x000000001bf77221 */ /* 0x000fca0000010000 */
[C---:B------:R-:W-:Y:S08]  /*11e90*/  HMMA.16816.F32.BF16 R116, R100.reuse, R118, R16 ;  /* 0x000000766474723c */ /* 0x040ff00000041810 */
[C---:B------:R-:W-:Y:S08]  /*11ea0*/  HMMA.16816.F32.BF16 R108, R100.reuse, R110, R72 ;  /* 0x0000006e646c723c */ /* 0x040ff00000041848 */
[C---:B------:R-:W-:Y:S08]  /*11eb0*/  HMMA.16816.F32.BF16 R104, R100.reuse, R8, R60 ;  /* 0x000000086468723c */ /* 0x040ff0000004183c */
[----:B------:R-:W-:Y:S01]  /*11ec0*/  HMMA.16816.F32.BF16 R100, R100, R10, R40 ;  /* 0x0000000a6464723c */ /* 0x000fe20000041828 */
[----:B--2---:R-:W-:-:S04]  /*11ed0*/  IMNMX R248, R28, R7, !PT ;  /* 0x000000071cf87217 */ /* 0x004fc80007800200 */
[----:B------:R-:W-:Y:S11]  /*11ee0*/  ISETP.GE.AND P0, PT, R214, R248, PT ;  /* 0x000000f8d600720c */ /* 0x000ff60003f06270 */
[----:B------:R-:W-:Y:S02]  /*11ef0*/  @!UPT UIADD3 URZ, URZ, URZ, URZ ;  /* 0x0000003f3f3ff290 */ /* 0x000fe4000fffe03f */
[----:B------:R-:W-:Y:S05]  /*11f00*/  @!P0 BRA `(.L_x_3657) ;  /* 0x00003f8000008947 */ /* 0x000fea0003800000 */
[----:B------:R-:W-:Y:S01]  /*11f10*/  IMAD.MOV.U32 R91, RZ, RZ, R88 ;  /* 0x000000ffff5b7224 */ /* 0x000fe200078e0058 */
[----:B------:R-:W-:Y:S01]  /*11f20*/  MOV R93, R68 ;  /* 0x00000044005d7202 */ /* 0x000fe20000000f00 */
[----:B------:R-:W-:Y:S01]  /*11f30*/  IMAD.MOV.U32 R90, RZ, RZ, R89 ;  /* 0x000000ffff5a7224 */ /* 0x000fe200078e0059 */
[----:B------:R-:W-:Y:S02]  /*11f40*/  MOV R92, R85 ;  /* 0x00000055005c7202 */ /* 0x000fe40000000f00 */
.L_x_3668:
        /* <DEDUP_REMOVED lines=41> */
.L_x_3767:
[----:B------:R-:W-:-:S05]  /*121e0*/  BRA.DIV ~URZ, `(.L_x_3661) ;  /* 0x0000da327f007947 */ /* 0x000fca000b800000 */
[----:B------:R-:W3:Y:S01]  /*121f0*/  SHFL.IDX PT, R2, R0, RZ, 0x181f ;  /* 0x00181fff00027589 */ /* 0x000ee200000e0000 */
[----:B------:R-:W-:Y:S02]  /*12200*/  ISETP.GE.AND P1, PT, R238, c[0x0][0x1d4], PT ;  /* 0x00007500ee007a0c */ /* 0x000fe40003f26270 */
[-C--:B---3--:R-:W-:Y:S05]  /*12210*/  IADD3 R2, P0, R2, R5.reuse, RZ ;  /* 0x0000000502027210 */ /* 0x088fea0007f1e0ff */
[--C-:B--2---:R-:W-:Y:S01]  /*12220*/  IMAD.X R3, R7, 0x1, R6.reuse, P0 ;  /* 0x0000000107037824 */ /* 0x104fe200000e0606 */
[----:B------:R-:W-:Y:S05]  /*12230*/  SEL R7, RZ, 0x10, P1 ;  /* 0x00000010ff077807 */ /* 0x000fea0000800000 */
        /* <DEDUP_REMOVED lines=20> */
.L_x_3768:
[C---:B--2-4-:R-:W-:Y:S02]  /*12380*/  IADD3 R2, -R7.reuse, 0x10, RZ ;  /* 0x0000001007027810 */ /* 0x054fe40007ffe1ff */
        /* <DEDUP_REMOVED lines=8> */
.L_x_3659:
[----:B-1-34-:R-:W-:Y:S05]  /*12410*/  BSYNC B0 ;  /* 0x0000000000007941 */ /* 0x01afea0003800000 */
.L_x_3658:
        /* <DEDUP_REMOVED lines=103> */
[----:B------:R-:W-:Y:S01]  /*12a90*/  MOV R213, RZ ;  /* 0x000000ff00d57202 */ /* 0x000fe20000000f00 */
[----:B------:R-:W-:Y:S01]  /*12aa0*/  IMAD.MOV.U32 R3, RZ, RZ, c[0x0][0x2b8] ;  /* 0x0000ae00ff037624 */ /* 0x000fe200078e00ff */
[----:B------:R-:W2:Y:S04]  /*12ab0*/  LDL R2, [R1+0x2c] ;  /* 0x00002c0001027983 */ /* 0x000ea80000100800 */
[----:B------:R-:W-:Y:S01]  /*12ac0*/  ISETP.NE.AND P1, PT, R3, 0x1, PT ;  /* 0x000000010300780c */ /* 0x000fe20003f25270 */
[----:B------:R-:W3:Y:S04]  /*12ad0*/  LDL R0, [R1] ;  /* 0x0000000001007983 */ /* 0x000ee80000100800 */
        /* <DEDUP_REMOVED lines=24> */
[----:B------:R-:W-:Y:S02]  /*12c60*/  IADD3 R2, P0, R88, R2, RZ ;  /* 0x0000000258027210 */ /* 0x000fe40007f1e0ff */
[----:B------:R-:W-:Y:S01]  /*12c70*/  SHF.L.U64.HI R88, R238, 0x1, R239 ;  /* 0x00000001ee587819 */ /* 0x000fe200000102ef */
[----:B------:R-:W-:Y:S05]  /*12c80*/  IMAD R0, R213, c[0x0][0x1f4], R0 ;  /* 0x00007d00d5007a24 */ /* 0x000fea00078e0200 */
[----:B------:R-:W-:Y:S02]  /*12c90*/  IADD3.X R3, R85, R3, R0, P0, !PT ;  /* 0x0000000355037210 */ /* 0x000fe400007fe400 */
[----:B------:R-:W-:Y:S02]  /*12ca0*/  LEA R0, P0, R2, c[0x0][0x1c8], 0x1 ;  /* 0x0000720002007a11 */ /* 0x000fe400078008ff */
[----:B------:R-:W-:Y:S02]  /*12cb0*/  SHF.L.U32 R85, R238, 0x1, RZ ;  /* 0x00000001ee557819 */ /* 0x000fe400000006ff */
[----:B------:R-:W-:Y:S01]  /*12cc0*/  LEA.HI.X R84, R2, c[0x0][0x1cc], R3, 0x1, P0 ;  /* 0x0000730002547a11 */ /* 0x000fe200000f0c03 */
[----:B------:R-:W-:-:S06]  /*12cd0*/  BRA.DIV ~URZ, `(.L_x_3664) ;  /* 0x0000d4a27f007947 */ /* 0x000fcc000b800000 */
[----:B------:R1:W2:Y:S02]  /*12ce0*/  SHFL.IDX PT, R89, R84, RZ, 0x181f ;  /* 0x00181fff54597589 */ /* 0x0002a400000e0000 */
.L_x_3769:
        /* <DEDUP_REMOVED lines=25> */
.L_x_3770:
        /* <DEDUP_REMOVED lines=9> */
.L_x_3663:
[----:B------:R-:W-:Y:S05]  /*12f10*/  BSYNC B0 ;  /* 0x0000000000007941 */ /* 0x000fea0003800000 */
.L_x_3662:
[----:B------:R-:W2:Y:S01]  /*12f20*/  LDL R84, [R1+0x30] ;  /* 0x0000300001547983 */ /* 0x000ea20000100800 */
[----:B------:R-:W-:Y:S03]  /*12f30*/  IMAD.MOV.U32 R85, RZ, RZ, c[0x0][0x2c4] ;  /* 0x0000b100ff557624 */ /* 0x000fe600078e00ff */
[----:B------:R-:W2:Y:S02]  /*12f40*/  LDL R0, [R1+0x60] ;  /* 0x0000600001007983 */ /* 0x000ea40000100800 */
[----:B------:R-:W-:Y:S02]  /*12f50*/  ISETP.NE.AND P0, PT, R85, 0x1, PT ;  /* 0x000000015500780c */ /* 0x000fe40003f05270 */
[----:B-1----:R-:W3:Y:S04]  /*12f60*/  LDL R3, [R1+0x34] ;  /* 0x0000340001037983 */ /* 0x002ee80000100800 */
        /* <DEDUP_REMOVED lines=10> */
.L_x_3771:
        /* <DEDUP_REMOVED lines=47> */
[----:B------:R-:W-:Y:S01]  /*13300*/  IMAD.IADD R2, R85, 0x1, R2 ;  /* 0x0000000155027824 */ /* 0x000fe200078e0202 */
[----:B------:R-:W-:Y:S02]  /*13310*/  ISETP.GT.AND P4, PT, R0, 0x40, PT ;  /* 0x000000400000780c */ /* 0x000fe40003f84270 */
[C---:B------:R-:W-:Y:S02]  /*13320*/  ISETP.GT.AND P3, PT, R3.reuse, RZ, PT ;  /* 0x000000ff0300720c */ /* 0x040fe40003f64270 */
[C---:B------:R-:W-:Y:S02]  /*13330*/  ISETP.GT.AND P1, PT, R3.reuse, 0x8, PT ;  /* 0x000000080300780c */ /* 0x040fe40003f24270 */
[C---:B------:R-:W-:Y:S02]  /*13340*/  ISETP.GT.AND P0, PT, R3.reuse, 0x9, PT ;  /* 0x000000090300780c */ /* 0x040fe40003f04270 */
[----:B------:R-:W-:Y:S02]  /*13350*/  ISETP.GT.AND P2, PT, R3, 0x1, PT ;  /* 0x000000010300780c */ /* 0x000fe40003f44270 */
[----:B------:R-:W-:Y:S02]  /*13360*/  FSEL R94, R6, -INF , P3 ;  /* 0xff800000065e7808 */ /* 0x000fe40001800000 */
[----:B------:R-:W-:Y:S02]  /*13370*/  FSEL R175, R18, -INF , P1 ;  /* 0xff80000012af7808 */ /* 0x000fe40000800000 */
[----:B------:R-:W-:Y:S02]  /*13380*/  FSEL R174, R19, -INF , P0 ;  /* 0xff80000013ae7808 */ /* 0x000fe40000000000 */
[C---:B------:R-:W-:Y:S02]  /*13390*/  ISETP.GT.AND P3, PT, R3.reuse, 0x10, PT ;  /* 0x000000100300780c */ /* 0x040fe40003f64270 */
[C---:B------:R-:W-:Y:S02]  /*133a0*/  ISETP.GT.AND P1, PT, R3.reuse, 0x18, PT ;  /* 0x000000180300780c */ /* 0x040fe40003f24270 */
[----:B------:R-:W-:Y:S02]  /*133b0*/  ISETP.GT.AND P0, PT, R3, 0x19, PT ;  /* 0x000000190300780c */ /* 0x000fe40003f04270 */
[----:B------:R-:W-:Y:S02]  /*133c0*/  FSEL R176, R7, -INF , P2 ;  /* 0xff80000007b07808 */ /* 0x000fe40001000000 */
        /* <DEDUP_REMOVED lines=28> */
[----:B------:R-:W-:Y:S02]  /*13590*/  ISETP.GT.AND P3, PT, R2, RZ, PT ;  /* 0x000000ff0200720c */ /* 0x000fe40003f64270 */
[C---:B------:R-:W-:Y:S02]  /*135a0*/  ISETP.GT.AND P1, PT, R0.reuse, RZ, PT ;  /* 0x000000ff0000720c */ /* 0x040fe40003f24270 */
[----:B------:R-:W-:Y:S02]  /*135b0*/  ISETP.GT.AND P0, PT, R0, 0x1, PT ;  /* 0x000000010000780c */ /* 0x000fe40003f04270 */
[----:B------:R-:W-:Y:S02]  /*135c0*/  FSEL R33, R71, -INF , P2 ;  /* 0xff80000047217808 */ /* 0x000fe40001000000 */
[----:B------:R-:W-:Y:S02]  /*135d0*/  ISETP.GT.AND P2, PT, R2, 0x1, PT ;  /* 0x000000010200780c */ /* 0x000fe40003f44270 */
[----:B------:R-:W-:Y:S02]  /*135e0*/  FSEL R36, R8, -INF , P3 ;  /* 0xff80000008247808 */ /* 0x000fe40001800000 */
[----:B------:R-:W-:Y:S02]  /*135f0*/  FSEL R48, R10, -INF , P1 ;  /* 0xff8000000a307808 */ /* 0x000fe40000800000 */
[----:B------:R-:W-:Y:S02]  /*13600*/  FSEL R82, R11, -INF , P0 ;  /* 0xff8000000b527808 */ /* 0x000fe40000000000 */
[----:B------:R-:W-:Y:S02]  /*13610*/  ISETP.GT.AND P3, PT, R2, 0x8, PT ;  /* 0x000000080200780c */ /* 0x000fe40003f64270 */
[C---:B------:R-:W-:Y:S02]  /*13620*/  ISETP.GT.AND P1, PT, R0.reuse, 0x8, PT ;  /* 0x000000080000780c */ /* 0x040fe40003f24270 */
        /* <DEDUP_REMOVED lines=65> */
[----:B------:R-:W-:Y:S02]  /*13a40*/  ISETP.GT.AND P2, PT, R0, 0x41, PT ;  /* 0x000000410000780c */ /* 0x000fe40003f44270 */
[----:B------:R-:W-:Y:S02]  /*13a50*/  FMNMX.FTZ R2, R188, R2, !PT ;  /* 0x00000002bc027209 */ /* 0x000fe40007810000 */
[C---:B------:R-:W-:Y:S02]  /*13a60*/  ISETP.GT.AND P1, PT, R0.reuse, 0x48, PT ;  /* 0x000000480000780c */ /* 0x040fe40003f24270 */
[----:B------:R-:W-:Y:S02]  /*13a70*/  FMNMX.FTZ R2, R187, R2, !PT ;  /* 0x00000002bb027209 */ /* 0x000fe40007810000 */
        /* <DEDUP_REMOVED lines=96> */
.L_x_3772:
        /* <DEDUP_REMOVED lines=31> */
[----:B------:R-:W-:Y:S03]  /*14270*/  FFMA.FTZ R225, R170, c[0x0][0x2d0], -R2 ;  /* 0x0000b400aae17a23 */ /* 0x000fe60000010802 */
[----:B------:R-:W-:Y:S10]  /*14280*/  MUFU.EX2 R2, R4 ;  /* 0x0000000400027308 */ /* 0x000ff40000000800 */
[----:B------:R-:W2:Y:S02]  /*14290*/  MUFU.EX2 R10, R10 ;  /* 0x0000000a000a7308 */ /* 0x000ea40000000800 */
[----:B--2---:R-:W-:Y:S01]  /*142a0*/  F2FP.BF16.PACK_AB R74, R10, R11 ;  /* 0x0000000b0a4a723e */ /* 0x004fe200000010ff */
[----:B------:R-:W-:Y:S01]  /*142b0*/  FFMA.FTZ R0, R65, R217, R3 ;  /* 0x000000d941007223 */ /* 0x000fe20000010003 */
[C---:B------:R-:W-:Y:S03]  /*142c0*/  F2FP.BF16.PACK_AB R72, R2.reuse, R3 ;  /* 0x000000030248723e */ /* 0x040fe600000010ff */
        /* <DEDUP_REMOVED lines=30> */
[C---:B--2---:R-:W-:Y:S02]  /*144b0*/  FFMA.FTZ R0, R3.reuse, R226, R19 ;  /* 0x000000e203007223 */ /* 0x044fe40000010013 */
[----:B------:R-:W-:Y:S07]  /*144c0*/  FMUL.FTZ R50, R3, R154 ;  /* 0x0000009a03327220 */ /* 0x000fee0000410000 */
[----:B------:R-:W-:Y:S10]  /*144d0*/  MUFU.EX2 R64, R188 ;  /* 0x000000bc00407308 */ /* 0x000ff40000000800 */
[----:B------:R-:W-:Y:S01]  /*144e0*/  MUFU.EX2 R188, R168 ;  /* 0x000000a800bc7308 */ /* 0x000fe20000000800 */
[C---:B---3--:R-:W-:Y:S01]  /*144f0*/  FADD.FTZ R33, R2.reuse, R0 ;  /* 0x0000000002217221 */ /* 0x048fe20000010000 */
        /* <DEDUP_REMOVED lines=29> */
[--C-:B------:R-:W-:Y:S01]  /*146d0*/  FFMA.FTZ R241, R16, c[0x0][0x2d0], -R2.reuse ;  /* 0x0000b40010f17a23 */ /* 0x100fe20000010802 */
[----:B--2---:R-:W-:Y:S01]  /*146e0*/  F2FP.BF16.PACK_AB R76, R35, R36 ;  /* 0x00000024234c723e */ /* 0x004fe200000010ff */
[----:B------:R-:W-:Y:S01]  /*146f0*/  FFMA.FTZ R243, R13, c[0x0][0x2d0], -R2 ;  /* 0x0000b4000df37a23 */ /* 0x000fe20000010802 */
[C---:B------:R-:W-:Y:S01]  /*14700*/  FSEL R2, R68.reuse, RZ, P0 ;  /* 0x000000ff44027208 */ /* 0x040fe20000000000 */
[----:B------:R-:W-:Y:S02]  /*14710*/  FMUL.FTZ R4, R68, c[0x0][0x2d0] ;  /* 0x0000b40044047a20 */ /* 0x000fe40000410000 */
[----:B------:R-:W-:Y:S01]  /*14720*/  FMUL.FTZ R0, R0, c[0x0][0x2d0] ;  /* 0x0000b40000007a20 */ /* 0x000fe20000410000 */
[----:B------:R-:W-:Y:S01]  /*14730*/  MUFU.EX2 R185, R174 ;  /* 0x000000ae00b97308 */ /* 0x000fe20000000800 */
[----:B------:R-:W-:Y:S01]  /*14740*/  FADD.FTZ R2, -R2, R93 ;  /* 0x0000005d02027221 */ /* 0x000fe20000010100 */
[----:B------:R-:W-:Y:S01]  /*14750*/  FSEL R4, R4, RZ, P0 ;  /* 0x000000ff04047208 */ /* 0x000fe20000000000 */
[----:B------:R-:W-:Y:S01]  /*14760*/  FMUL.FTZ R49, R65, R153 ;  /* 0x0000009941317220 */ /* 0x000fe20000410000 */
[----:B------:R-:W-:Y:S01]  /*14770*/  ISETP.GT.AND P0, PT, R214, R248, PT ;  /* 0x000000f8d600720c */ /* 0x000fe20003f04270 */
[----:B------:R-:W-:Y:S01]  /*14780*/  FMUL.FTZ R2, R2, c[0x0][0x2d0] ;  /* 0x0000b40002027a20 */ /* 0x000fe20000410000 */
[----:B------:R-:W-:Y:S01]  /*14790*/  IADD3 R214, R214, -0x1, RZ ;  /* 0xffffffffd6d67810 */ /* 0x000fe20007ffe0ff */
[--C-:B------:R-:W-:Y:S02]  /*147a0*/  FFMA.FTZ R9, R48, c[0x0][0x2d0], -R4.reuse ;  /* 0x0000b40030097a23 */ /* 0x100fe40000010804 */
[--C-:B------:R-:W-:Y:S01]  /*147b0*/  FFMA.FTZ R194, R23, c[0x0][0x2d0], -R4.reuse ;  /* 0x0000b40017c27a23 */ /* 0x100fe20000010804 */
[----:B------:R-:W2:Y:S01]  /*147c0*/  MUFU.EX2 R0, R0 ;  /* 0x0000000000007308 */ /* 0x000ea20000000800 */
[--C-:B------:R-:W-:Y:S02]  /*147d0*/  FFMA.FTZ R226, R22, c[0x0][0x2d0], -R4.reuse ;  /* 0x0000b40016e27a23 */ /* 0x100fe40000010804 */
[--C-:B------:R-:W-:Y:S02]  /*147e0*/  FFMA.FTZ R227, R21, c[0x0][0x2d0], -R4.reuse ;  /* 0x0000b40015e37a23 */ /* 0x100fe40000010804 */
[--C-:B------:R-:W-:Y:S02]  /*147f0*/  FFMA.FTZ R228, R20, c[0x0][0x2d0], -R4.reuse ;  /* 0x0000b40014e47a23 */ /* 0x100fe40000010804 */
[----:B------:R-:W3:Y:S01]  /*14800*/  LDSM.16.MT88.4 R20, [R197] ;  /* 0x00000000c514783b */ /* 0x000ee20000004200 */
[--C-:B------:R-:W-:Y:S02]  /*14810*/  FFMA.FTZ R18, R82, c[0x0][0x2d0], -R4.reuse ;  /* 0x0000b40052127a23 */ /* 0x100fe40000010804 */
[----:B------:R-:W4:Y:S01]  /*14820*/  MUFU.EX2 R2, R2 ;  /* 0x0000000200027308 */ /* 0x000f220000000800 */
[--C-:B------:R-:W-:Y:S02]  /*14830*/  FFMA.FTZ R93, R54, c[0x0][0x2d0], -R4.reuse ;  /* 0x0000b400365d7a23 */ /* 0x100fe40000010804 */
[----:B------:R-:W-:Y:S02]  /*14840*/  FMUL.FTZ R48, R65, R152 ;  /* 0x0000009841307220 */ /* 0x000fe40000410000 */
[----:B------:R-:W-:Y:S01]  /*14850*/  LDSM.16.MT88.4 R52, [R198] ;  /* 0x00000000c634783b */ /* 0x000fe20000004200 */
[--C-:B------:R-:W-:Y:S02]  /*14860*/  FFMA.FTZ R240, R8, c[0x0][0x2d0], -R4.reuse ;  /* 0x0000b40008f07a23 */ /* 0x100fe40000010804 */
[----:B------:R-:W-:Y:S02]  /*14870*/  FFMA.FTZ R17, R66, c[0x0][0x2d0], -R4 ;  /* 0x0000b40042117a23 */ /* 0x000fe40000010804 */
[----:B------:R5:W-:Y:S01]  /*14880*/  MUFU.EX2 R34, R9 ;  /* 0x0000000900227308 */ /* 0x000be20000000800 */
[----:B------:R-:W-:Y:S02]  /*14890*/  FADD.FTZ R8, R11, R12 ;  /* 0x0000000c0b087221 */ /* 0x000fe40000010000 */
[--C-:B------:R-:W-:Y:S01]  /*148a0*/  FFMA.FTZ R16, R71, c[0x0][0x2d0], -R4.reuse ;  /* 0x0000b40047107a23 */ /* 0x100fe20000010804 */
[----:B------:R-:W-:Y:S01]  /*148b0*/  LDSM.16.MT88.4 R80, [R200] ;  /* 0x00000000c850783b */ /* 0x000fe20000004200 */
[C---:B--2---:R-:W-:Y:S02]  /*148c0*/  FMUL.FTZ R44, R0.reuse, R108 ;  /* 0x0000006c002c7220 */ /* 0x044fe40000410000 */
        /* <DEDUP_REMOVED lines=17> */
[C---:B------:R-:W-:Y:S01]  /*149e0*/  FMUL.FTZ R40, R0.reuse, R112 ;  /* 0x0000007000287220 */ /* 0x040fe20000410000 */
[----:B------:R-:W2:Y:S01]  /*149f0*/  LDSM.16.MT88.4 R36, [R201] ;  /* 0x00000000c924783b */ /* 0x000ea20000004200 */
[C---:B------:R-:W-:Y:S02]  /*14a00*/  FMUL.FTZ R41, R0.reuse, R113 ;  /* 0x0000007100297220 */ /* 0x040fe40000410000 */
[C---:B------:R-:W-:Y:S01]  /*14a10*/  FMUL.FTZ R56, R0.reuse, R104 ;  /* 0x0000006800387220 */ /* 0x040fe20000410000 */
[----:B------:R-:W-:Y:S01]  /*14a20*/  MUFU.EX2 R112, R183 ;  /* 0x000000b700707308 */ /* 0x000fe20000000800 */
[----:B------:R-:W-:Y:S02]  /*14a30*/  FMUL.FTZ R57, R0, R105 ;  /* 0x0000006900397220 */ /* 0x000fe40000410000 */
[----:B----4-:R-:W-:Y:S02]  /*14a40*/  FMUL.FTZ R59, R2, R107 ;  /* 0x0000006b023b7220 */ /* 0x010fe40000410000 */
[----:B------:R-:W-:Y:S02]  /*14a50*/  FADD.FTZ R66, R10, R8 ;  /* 0x000000080a427221 */ /* 0x000fe40000010000 */
[C---:B------:R-:W-:Y:S02]  /*14a60*/  FMUL.FTZ R8, R0.reuse, R128 ;  /* 0x0000008000087220 */ /* 0x040fe40000410000 */
[C---:B-----5:R-:W-:Y:S01]  /*14a70*/  FMUL.FTZ R9, R0.reuse, R129 ;  /* 0x0000008100097220 */ /* 0x060fe20000410000 */
[----:B------:R-:W-:Y:S01]  /*14a80*/  MUFU.EX2 R107, R75 ;  /* 0x0000004b006b7308 */ /* 0x000fe20000000800 */
[C---:B------:R-:W-:Y:S02]  /*14a90*/  FMUL.FTZ R12, R0.reuse, R124 ;  /* 0x0000007c000c7220 */ /* 0x040fe40000410000 */
[C---:B------:R-:W-:Y:S02]  /*14aa0*/  FMUL.FTZ R13, R0.reuse, R125 ;  /* 0x0000007d000d7220 */ /* 0x040fe40000410000 */
[C---:B------:R-:W-:Y:S02]  /*14ab0*/  FMUL.FTZ R24, R0.reuse, R120 ;  /* 0x0000007800187220 */ /* 0x040fe40000410000 */
[C---:B------:R-:W-:Y:S02]  /*14ac0*/  FMUL.FTZ R25, R0.reuse, R121 ;  /* 0x0000007900197220 */ /* 0x040fe40000410000 */
[C---:B------:R-:W-:Y:S01]  /*14ad0*/  FMUL.FTZ R28, R0.reuse, R116 ;  /* 0x00000074001c7220 */ /* 0x040fe20000410000 */
[----:B------:R-:W4:Y:S01]  /*14ae0*/  MUFU.EX2 R104, R18 ;  /* 0x0000001200687308 */ /* 0x000f220000000800 */
[----:B------:R-:W-:Y:S02]  /*14af0*/  FMUL.FTZ R29, R0, R117 ;  /* 0x00000075001d7220 */ /* 0x000fe40000410000 */
[C---:B------:R-:W-:Y:S02]  /*14b00*/  FMUL.FTZ R58, R2.reuse, R106 ;  /* 0x0000006a023a7220 */ /* 0x040fe40000410000 */
[----:B------:R-:W-:Y:S02]  /*14b10*/  FADD.FTZ R90, R35, R4 ;  /* 0x00000004235a7221 */ /* 0x000fe40000010000 */
[C---:B------:R-:W-:Y:S02]  /*14b20*/  FMUL.FTZ R6, R3.reuse, R134 ;  /* 0x0000008603067220 */ /* 0x040fe40000410000 */
[----:B------:R-:W-:Y:S01]  /*14b30*/  FMUL.FTZ R7, R3, R135 ;  /* 0x0000008703077220 */ /* 0x000fe20000410000 */
[----:B------:R-:W5:Y:S01]  /*14b40*/  MUFU.EX2 R0, R14 ;  /* 0x0000000e00007308 */ /* 0x000f620000000800 */
[C---:B------:R-:W-:Y:S02]  /*14b50*/  FMUL.FTZ R4, R65.reuse, R132 ;  /* 0x0000008441047220 */ /* 0x040fe40000410000 */
[----:B------:R-:W-:Y:S02]  /*14b60*/  FMUL.FTZ R5, R65, R133 ;  /* 0x0000008541057220 */ /* 0x000fe40000410000 */
[C---:B------:R-:W-:Y:S02]  /*14b70*/  FMUL.FTZ R10, R2.reuse, R130 ;  /* 0x00000082020a7220 */ /* 0x040fe40000410000 */
[C---:B------:R-:W-:Y:S02]  /*14b80*/  FMUL.FTZ R11, R2.reuse, R131 ;  /* 0x00000083020b7220 */ /* 0x040fe40000410000 */
[C---:B------:R-:W-:Y:S01]  /*14b90*/  FMUL.FTZ R15, R2.reuse, R127 ;  /* 0x0000007f020f7220 */ /* 0x040fe20000410000 */
[----:B------:R-:W-:Y:S01]  /*14ba0*/  MUFU.EX2 R106, R32 ;  /* 0x00000020006a7308 */ /* 0x000fe20000000800 */
[C---:B------:R-:W-:Y:S02]  /*14bb0*/  FMUL.FTZ R35, R3.reuse, R147 ;  /* 0x0000009303237220 */ /* 0x040fe40000410000 */
[----:B------:R-:W-:Y:S01]  /*14bc0*/  FMUL.FTZ R46, R2, R110 ;  /* 0x0000006e022e7220 */ /* 0x000fe20000410000 */
[----:B----4-:R-:W-:Y:S01]  /*14bd0*/  F2FP.BF16.PACK_AB R77, R104, R34 ;  /* 0x00000022684d723e */ /* 0x010fe200000010ff */
[C---:B------:R-:W-:Y:S02]  /*14be0*/  FMUL.FTZ R18, R3.reuse, R138 ;  /* 0x0000008a03127220 */ /* 0x040fe40000410000 */
[C---:B------:R-:W-:Y:S02]  /*14bf0*/  FMUL.FTZ R47, R2.reuse, R111 ;  /* 0x0000006f022f7220 */ /* 0x040fe40000410000 */
[----:B------:R-:W-:Y:S01]  /*14c00*/  LDSM.16.MT88.4 R108, [R198+0x1000] ;  /* 0x00100000c66c783b */ /* 0x000fe20000004200 */
[----:B------:R4:W-:Y:S01]  /*14c10*/  MUFU.EX2 R105, R17 ;  /* 0x0000001100697308 */ /* 0x0009e20000000800 */
[----:B------:R-:W-:Y:S02]  /*14c20*/  FMUL.FTZ R51, R3, R155 ;  /* 0x0000009b03337220 */ /* 0x000fe40000410000 */
[C---:B------:R-:W-:Y:S01]  /*14c30*/  FMUL.FTZ R62, R2.reuse, R102 ;  /* 0x00000066023e7220 */ /* 0x040fe20000410000 */
[----:B-----5:R-:W-:Y:S01]  /*14c40*/  F2FP.BF16.PACK_AB R75, R107, R0 ;  /* 0x000000006b4b723e */ /* 0x020fe200000010ff */
[C---:B------:R-:W-:Y:S02]  /*14c50*/  FMUL.FTZ R63, R2.reuse, R103 ;  /* 0x00000067023f7220 */ /* 0x040fe40000410000 */
[----:B------:R-:W5:Y:S01]  /*14c60*/  LDSM.16.MT88.4 R100, [R197+0x800] ;  /* 0x00080000c564783b */ /* 0x000f620000004200 */
[C---:B-1----:R-:W-:Y:S02]  /*14c70*/  FFMA.FTZ R84, R2.reuse, R247, R34 ;  /* 0x000000f702547223 */ /* 0x042fe40000010022 */
[----:B------:R-:W1:Y:S01]  /*14c80*/  MUFU.EX2 R121, R19 ;  /* 0x0000001300797308 */ /* 0x000e620000000800 */
[-C--:B---3--:R-:W-:Y:S04]  /*14c90*/  HMMA.16816.F32.BF16 R4, R72, R20.reuse, R4 ;  /* 0x000000144804723c */ /* 0x088fe80000041804 */
[----:B------:R-:W-:Y:S01]  /*14ca0*/  LDSM.16.MT88.4 R152, [R198+0x2000] ;  /* 0x00200000c698783b */ /* 0x000fe20000004200 */
[C---:B------:R-:W-:Y:S02]  /*14cb0*/  FMUL.FTZ R14, R2.reuse, R126 ;  /* 0x0000007e020e7220 */ /* 0x040fe40000410000 */
[C---:B------:R-:W-:Y:S02]  /*14cc0*/  FMUL.FTZ R26, R2.reuse, R122 ;  /* 0x0000007a021a7220 */ /* 0x040fe40000410000 */
[----:B------:R-:W3:Y:S03]  /*14cd0*/  MUFU.EX2 R120, R16 ;  /* 0x0000001000787308 */ /* 0x000ee60000000800 */
[----:B------:R-:W-:Y:S02]  /*14ce0*/  FMUL.FTZ R27, R2, R123 ;  /* 0x0000007b021b7220 */ /* 0x000fe40000410000 */
[C---:B----4-:R-:W-:Y:S02]  /*14cf0*/  FMUL.FTZ R17, R65.reuse, R137 ;  /* 0x0000008941117220 */ /* 0x050fe40000410000 */
[----:B------:R-:W-:Y:S02]  /*14d00*/  FMUL.FTZ R32, R65, R144 ;  /* 0x0000009041207220 */ /* 0x000fe40000410000 */
[----:B------:R-:W-:Y:S01]  /*14d10*/  FMUL.FTZ R34, R3, R146 ;  /* 0x0000009203227220 */ /* 0x000fe20000410000 */
[----:B------:R-:W-:Y:S01]  /*14d20*/  MUFU.EX2 R113, R182 ;  /* 0x000000b600717308 */ /* 0x000fe20000000800 */
[----:B------:R-:W-:Y:S02]  /*14d30*/  FADD.FTZ R71, R0, R33 ;  /* 0x0000002100477221 */ /* 0x000fe40000010000 */
[----:B------:R-:W-:Y:S01]  /*14d40*/  FMUL.FTZ R33, R65, R145 ;  /* 0x0000009141217220 */ /* 0x000fe20000410000 */
[----:B-1----:R-:W-:Y:S01]  /*14d50*/  F2FP.BF16.PACK_AB R78, R121, R106 ;  /* 0x0000006a794e723e */ /* 0x002fe200000010ff */
[----:B------:R-:W-:Y:S01]  /*14d60*/  FMUL.FTZ R19, R3, R139 ;  /* 0x0000008b03137220 */ /* 0x000fe20000410000 */
[----:B------:R-:W-:Y:S01]  /*14d70*/  LDSM.16.MT88.4 R144, [R201+0x2000] ;  /* 0x00200000c990783b */ /* 0x000fe20000004200 */
[C---:B------:R-:W-:Y:S02]  /*14d80*/  FMUL.FTZ R42, R2.reuse, R114 ;  /* 0x00000072022a7220 */ /* 0x040fe40000410000 */
[C---:B------:R-:W-:Y:S01]  /*14d90*/  FMUL.FTZ R43, R2.reuse, R115 ;  /* 0x00000073022b7220 */ /* 0x040fe20000410000 */
[----:B------:R-:W-:Y:S01]  /*14da0*/  MUFU.EX2 R114, R184 ;  /* 0x000000b800727308 */ /* 0x000fe20000000800 */
[C---:B------:R-:W-:Y:S02]  /*14db0*/  FMUL.FTZ R30, R2.reuse, R118 ;  /* 0x00000076021e7220 */ /* 0x040fe40000410000 */
[----:B------:R-:W-:Y:S01]  /*14dc0*/  FMUL.FTZ R31, R2, R119 ;  /* 0x00000077021f7220 */ /* 0x000fe20000410000 */
[----:B---3--:R-:W-:Y:S01]  /*14dd0*/  F2FP.BF16.PACK_AB R79, R120, R105 ;  /* 0x00000069784f723e */ /* 0x008fe200000010ff */
[----:B------:R-:W-:Y:S02]  /*14de0*/  FMUL.FTZ R16, R65, R136 ;  /* 0x0000008841107220 */ /* 0x000fe40000410000 */
[----:B------:R-:W-:Y:S01]  /*14df0*/  LDSM.16.MT88.4 R136, [R197+0x2000] ;  /* 0x00200000c588783b */ /* 0x000fe20000004200 */
[----:B------:R-:W-:Y:S02]  /*14e00*/  FADD.FTZ R0, R64, R66 ;  /* 0x0000004240007221 */ /* 0x000fe40000010000 */
[----:B------:R-:W-:Y:S01]  /*14e10*/  MUFU.EX2 R115, R166 ;  /* 0x000000a600737308 */ /* 0x000fe20000000800 */
[C---:B------:R-:W-:Y:S04]  /*14e20*/  HMMA.16816.F32.BF16 R8, R76.reuse, R20, R8 ;  /* 0x000000144c08723c */ /* 0x040fe80000041808 */
[----:B------:R-:W-:Y:S03]  /*14e30*/  FMUL.FTZ R66, R3, R162 ;  /* 0x000000a203427220 */ /* 0x000fe60000410000 */
[C---:B------:R-:W-:Y:S01]  /*14e40*/  FMUL.FTZ R20, R65.reuse, R140 ;  /* 0x0000008c41147220 */ /* 0x040fe20000410000 */
[-C--:B------:R-:W-:Y:S01]  /*14e50*/  HMMA.16816.F32.BF16 R12, R76, R22.reuse, R12 ;  /* 0x000000164c0c723c */ /* 0x080fe2000004180c */
[----:B------:R-:W1:Y:S03]  /*14e60*/  MUFU.EX2 R2, R187 ;  /* 0x000000bb00027308 */ /* 0x000e660000000800 */
[----:B------:R-:W-:Y:S04]  /*14e70*/  FMUL.FTZ R21, R65, R141 ;  /* 0x0000008d41157220 */ /* 0x000fe80000410000 */
[C---:B------:R-:W-:Y:S03]  /*14e80*/  HMMA.16816.F32.BF16 R16, R72.reuse, R22, R16 ;  /* 0x000000164810723c */ /* 0x040fe60000041810 */
[----:B------:R-:W-:Y:S04]  /*14e90*/  MUFU.EX2 R124, R165 ;  /* 0x000000a5007c7308 */ /* 0x000fe80000000800 */
[C---:B------:R-:W-:Y:S02]  /*14ea0*/  FMUL.FTZ R22, R3.reuse, R142 ;  /* 0x0000008e03167220 */ /* 0x040fe40000410000 */
[----:B------:R-:W-:Y:S04]  /*14eb0*/  FMUL.FTZ R23, R3, R143 ;  /* 0x0000008f03177220 */ /* 0x000fe80000410000 */
[----:B------:R-:W-:Y:S03]  /*14ec0*/  MUFU.EX2 R166, R227 ;  /* 0x000000e300a67308 */ /* 0x000fe60000000800 */
[-C--:B--2---:R-:W-:Y:S03]  /*14ed0*/  HMMA.16816.F32.BF16 R20, R72, R36.reuse, R20 ;  /* 0x000000244814723c */ /* 0x084fe60000041814 */
[----:B-1----:R-:W-:Y:S04]  /*14ee0*/  FADD.FTZ R0, R2, R0 ;  /* 0x0000000002007221 */ /* 0x002fe80000010000 */
[----:B------:R-:W-:Y:S01]  /*14ef0*/  FADD.FTZ R0, R70, R0 ;  /* 0x0000000046007221 */ /* 0x000fe20000010000 */
[C---:B------:R-:W-:Y:S01]  /*14f00*/  HMMA.16816.F32.BF16 R24, R76.reuse, R36, R24 ;  /* 0x000000244c18723c */ /* 0x040fe20000041818 */
[----:B------:R-:W-:Y:S03]  /*14f10*/  MUFU.EX2 R165, R228 ;  /* 0x000000e400a57308 */ /* 0x000fe60000000800 */
[----:B------:R-:W-:Y:S03]  /*14f20*/  FADD.FTZ R0, R69, R0 ;  /* 0x0000000045007221 */ /* 0x000fe60000010000 */
[C---:B------:R-:W-:Y:S01]  /*14f30*/  FMUL.FTZ R36, R65.reuse, R148 ;  /* 0x0000009441247220 */ /* 0x040fe20000410000 */
[-C--:B------:R-:W-:Y:S03]  /*14f40*/  HMMA.16816.F32.BF16 R28, R76, R38.reuse, R28 ;  /* 0x000000264c1c723c */ /* 0x080fe6000004181c */
[----:B------:R1:W-:Y:S01]  /*14f50*/  MUFU.EX2 R184, R67 ;  /* 0x0000004300b87308 */ /* 0x0003e20000000800 */
        /* <DEDUP_REMOVED lines=9> */
[-C--:B------:R-:W-:Y:S03]  /*14ff0*/  HMMA.16816.F32.BF16 R36, R72, R52.reuse, R36 ;  /* 0x000000344824723c */ /* 0x080fe60000041824 */
[----:B-1----:R-:W-:Y:S05]  /*15000*/  FMUL.FTZ R67, R3, R163 ;  /* 0x000000a303437220 */ /* 0x002fea0000410000 */
[C---:B------:R-:W-:Y:S01]  /*15010*/  HMMA.16816.F32.BF16 R40, R76.reuse, R52, R40 ;  /* 0x000000344c28723c */ /* 0x040fe20000041828 */
[----:B------:R-:W-:Y:S06]  /*15020*/  MUFU.EX2 R172, R191 ;  /* 0x000000bf00ac7308 */ /* 0x000fec0000000800 */
[C---:B------:R-:W-:Y:S01]  /*15030*/  FMUL.FTZ R52, R65.reuse, R156 ;  /* 0x0000009c41347220 */ /* 0x040fe20000410000 */
[-C--:B------:R-:W-:Y:S03]  /*15040*/  HMMA.16816.F32.BF16 R44, R76, R54.reuse, R44 ;  /* 0x000000364c2c723c */ /* 0x080fe6000004182c */
[----:B------:R-:W-:Y:S01]  /*15050*/  MUFU.EX2 R126, R171 ;  /* 0x000000ab007e7308 */ /* 0x000fe20000000800 */
[----:B------:R-:W-:Y:S04]  /*15060*/  FMUL.FTZ R53, R65, R157 ;  /* 0x0000009d41357220 */ /* 0x000fe80000410000 */
[C---:B------:R-:W-:Y:S05]  /*15070*/  HMMA.16816.F32.BF16 R48, R72.reuse, R54, R48 ;  /* 0x000000364830723c */ /* 0x040fea0000041830 */
[----:B------:R-:W1:Y:S02]  /*15080*/  MUFU.EX2 R128, R170 ;  /* 0x000000aa00807308 */ /* 0x000e640000000800 */
[C---:B------:R-:W-:Y:S02]  /*15090*/  FMUL.FTZ R54, R3.reuse, R158 ;  /* 0x0000009e03367220 */ /* 0x040fe40000410000 */
[----:B------:R-:W-:Y:S03]  /*150a0*/  FMUL.FTZ R55, R3, R159 ;  /* 0x0000009f03377220 */ /* 0x000fe60000410000 */
[----:B------:R-:W-:Y:S03]  /*150b0*/  FADD.FTZ R3, R106, R90 ;  /* 0x0000005a6a037221 */ /* 0x000fe60000010000 */
[----:B------:R-:W-:Y:S01]  /*150c0*/  MUFU.EX2 R127, R164 ;  /* 0x000000a4007f7308 */ /* 0x000fe20000000800 */
[-C--:B------:R-:W-:Y:S08]  /*150d0*/  HMMA.16816.F32.BF16 R52, R72, R80.reuse, R52 ;  /* 0x000000504834723c */ /* 0x080ff00000041834 */
[C---:B------:R-:W-:Y:S01]  /*150e0*/  HMMA.16816.F32.BF16 R56, R76.reuse, R80, R56 ;  /* 0x000000504c38723c */ /* 0x040fe20000041838 */
[----:B------:R-:W3:Y:S07]  /*150f0*/  MUFU.EX2 R246, R94 ;  /* 0x0000005e00f67308 */ /* 0x000eee0000000800 */
[-C--:B------:R-:W-:Y:S03]  /*15100*/  HMMA.16816.F32.BF16 R60, R76, R82.reuse, R60 ;  /* 0x000000524c3c723c */ /* 0x080fe6000004183c */
[----:B------:R-:W-:Y:S04]  /*15110*/  MUFU.EX2 R117, R93 ;  /* 0x0000005d00757308 */ /* 0x000fe80000000800 */
[----:B------:R-:W-:Y:S01]  /*15120*/  F2FP.BF16.PACK_AB R76, R2, R64 ;  /* 0x00000040024c723e */ /* 0x000fe200000010ff */
[----:B------:R-:W-:Y:S01]  /*15130*/  FMUL.FTZ R64, R65, R160 ;  /* 0x000000a041407220 */ /* 0x000fe20000410000 */
[----:B------:R-:W-:Y:S03]  /*15140*/  F2FP.BF16.PACK_AB R78, R69, R70 ;  /* 0x00000046454e723e */ /* 0x000fe600000010ff */
[----:B------:R-:W-:Y:S01]  /*15150*/  FMUL.FTZ R65, R65, R161 ;  /* 0x000000a141417220 */ /* 0x000fe20000410000 */
[----:B------:R-:W4:Y:S01]  /*15160*/  MUFU.EX2 R118, R92 ;  /* 0x0000005c00767308 */ /* 0x000f220000000800 */
[----:B------:R-:W-:Y:S01]  /*15170*/  FADD.FTZ R2, R104, R84 ;  /* 0x0000005468027221 */ /* 0x000fe20000010000 */
[----:B--2---:R-:W-:Y:S01]  /*15180*/  F2FP.BF16.PACK_AB R77, R123, R116 ;  /* 0x000000747b4d723e */ /* 0x004fe200000010ff */
[----:B------:R-:W-:Y:S01]  /*15190*/  FADD.FTZ R70, R107, R71 ;  /* 0x000000476b467221 */ /* 0x000fe20000010000 */
[----:B-1----:R-:W-:Y:S01]  /*151a0*/  F2FP.BF16.PACK_AB R79, R128, R126 ;  /* 0x0000007e804f723e */ /* 0x002fe200000010ff */
[----:B------:R-:W-:Y:S01]  /*151b0*/  FADD.FTZ R69, R105, R2 ;  /* 0x0000000269457221 */ /* 0x000fe20000010000 */
[----:B------:R-:W-:Y:S01]  /*151c0*/  HMMA.16816.F32.BF16 R64, R72, R82, R64 ;  /* 0x000000524840723c */ /* 0x000fe20000041840 */
[----:B------:R-:W1:Y:S03]  /*151d0*/  LDSM.16.MT88.4 R80, [R201+0x800] ;  /* 0x00080000c950783b */ /* 0x000e660000004200 */
[----:B------:R-:W2:Y:S01]  /*151e0*/  MUFU.EX2 R125, R91 ;  /* 0x0000005b007d7308 */ /* 0x000ea20000000800 */
[----:B------:R-:W-:Y:S02]  /*151f0*/  FADD.FTZ R69, R120, R69 ;  /* 0x0000004578457221 */ /* 0x000fe40000010000 */
[----:B------:R-:W-:Y:S01]  /*15200*/  F2FP.BF16.PACK_AB R72, R124, R115 ;  /* 0x000000737c48723e */ /* 0x000fe200000010ff */
[-C--:B-----5:R-:W-:Y:S01]  /*15210*/  HMMA.16816.F32.BF16 R4, R76, R100.reuse, R4 ;  /* 0x000000644c04723c */ /* 0x0a0fe20000041804 */
[----:B------:R-:W5:Y:S04]  /*15220*/  LDSM.16.MT88.4 R104, [R198+0x800] ;  /* 0x00080000c668783b */ /* 0x000f680000004200 */
[----:B---3--:R-:W-:Y:S01]  /*15230*/  F2FP.BF16.PACK_AB R74, R246, R127 ;  /* 0x0000007ff64a723e */ /* 0x008fe200000010ff */
[----:B------:R-:W3:Y:S01]  /*15240*/  MUFU.EX2 R94, R181 ;  /* 0x000000b5005e7308 */ /* 0x000ee20000000800 */
[----:B----4-:R-:W-:Y:S09]  /*15250*/  F2FP.BF16.PACK_AB R73, R118, R117 ;  /* 0x000000757649723e */ /* 0x010ff200000010ff */
[----:B------:R-:W4:Y:S01]  /*15260*/  MUFU.EX2 R187, R169 ;  /* 0x000000a900bb7308 */ /* 0x000f220000000800 */
[----:B--2---:R-:W-:Y:S09]  /*15270*/  F2FP.BF16.PACK_AB R75, R184, R125 ;  /* 0x0000007db84b723e */ /* 0x004ff200000010ff */
[----:B------:R-:W-:Y:S01]  /*15280*/  MUFU.EX2 R183, R167 ;  /* 0x000000a700b77308 */ /* 0x000fe20000000800 */
[C---:B------:R-:W-:Y:S04]  /*15290*/  HMMA.16816.F32.BF16 R8, R72.reuse, R100, R8 ;  /* 0x000000644808723c */ /* 0x040fe80000041808 */
[----:B---3--:R-:W-:Y:S02]  /*152a0*/  FADD.FTZ R2, R94, R0 ;  /* 0x000000005e027221 */ /* 0x008fe40000010000 */
[----:B------:R-:W-:Y:S02]  /*152b0*/  FADD.FTZ R0, R121, R3 ;  /* 0x0000000379007221 */ /* 0x000fe40000010000 */
[-C--:B------:R-:W-:Y:S01]  /*152c0*/  HMMA.16816.F32.BF16 R12, R72, R102.reuse, R12 ;  /* 0x00000066480c723c */ /* 0x080fe2000004180c */
[----:B------:R-:W-:Y:S03]  /*152d0*/  MUFU.EX2 R167, R226 ;  /* 0x000000e200a77308 */ /* 0x000fe60000000800 */
[----:B------:R-:W-:Y:S02]  /*152e0*/  FADD.FTZ R3, R116, R70 ;  /* 0x0000004674037221 */ /* 0x000fe40000010000 */
[----:B------:R-:W-:Y:S02]  /*152f0*/  FADD.FTZ R70, R115, R0 ;  /* 0x0000000073467221 */ /* 0x000fe40000010000 */
[C---:B------:R-:W-:Y:S01]  /*15300*/  HMMA.16816.F32.BF16 R16, R76.reuse, R102, R16 ;  /* 0x000000664c10723c */ /* 0x040fe20000041810 */
[----:B------:R-:W2:Y:S02]  /*15310*/  LDSM.16.MT88.4 R100, [R200+0x800] ;  /* 0x00080000c864783b */ /* 0x000ea40000004200 */
[----:B------:R-:W3:Y:S01]  /*15320*/  MUFU.EX2 R182, R175 ;  /* 0x000000af00b67308 */ /* 0x000ee20000000800 */
[----:B------:R-:W-:Y:S02]  /*15330*/  FADD.FTZ R3, R123, R3 ;  /* 0x000000037b037221 */ /* 0x000fe40000010000 */
[----:B------:R-:W-:Y:S02]  /*15340*/  FADD.FTZ R70, R124, R70 ;  /* 0x000000467c467221 */ /* 0x000fe40000010000 */
        /* <DEDUP_REMOVED lines=8> */
[-C--:B-----5:R-:W-:Y:S04]  /*153d0*/  HMMA.16816.F32.BF16 R36, R76, R104.reuse, R36 ;  /* 0x000000684c24723c */ /* 0x0a0fe80000041824 */
[----:B------:R-:W-:Y:S04]  /*153e0*/  MUFU.EX2 R158, R178 ;  /* 0x000000b2009e7308 */ /* 0x000fe80000000800 */
[C---:B------:R-:W-:Y:S06]  /*153f0*/  HMMA.16816.F32.BF16 R40, R72.reuse, R104, R40 ;  /* 0x000000684828723c */ /* 0x040fec0000041828 */
[----:B------:R-:W5:Y:S02]  /*15400*/  MUFU.EX2 R157, R192 ;  /* 0x000000c0009d7308 */ /* 0x000f640000000800 */
[-C--:B------:R-:W-:Y:S08]  /*15410*/  HMMA.16816.F32.BF16 R44, R72, R106.reuse, R44 ;  /* 0x0000006a482c723c */ /* 0x080ff0000004182c */
[C---:B------:R-:W-:Y:S01]  /*15420*/  HMMA.16816.F32.BF16 R48, R76.reuse, R106, R48 ;  /* 0x0000006a4c30723c */ /* 0x040fe20000041830 */
[----:B------:R-:W1:Y:S01]  /*15430*/  LDSM.16.MT88.4 R104, [R201+0x1000] ;  /* 0x00100000c968783b */ /* 0x000e620000004200 */
[----:B------:R-:W-:Y:S06]  /*15440*/  MUFU.EX2 R156, R193 ;  /* 0x000000c1009c7308 */ /* 0x000fec0000000800 */
[-C--:B--2---:R-:W-:Y:S04]  /*15450*/  HMMA.16816.F32.BF16 R52, R76, R100.reuse, R52 ;  /* 0x000000644c34723c */ /* 0x084fe80000041834 */
[----:B------:R-:W-:Y:S04]  /*15460*/  MUFU.EX2 R171, R194 ;  /* 0x000000c200ab7308 */ /* 0x000fe80000000800 */
[C---:B------:R-:W-:Y:S06]  /*15470*/  HMMA.16816.F32.BF16 R56, R72.reuse, R100, R56 ;  /* 0x000000644838723c */ /* 0x040fec0000041838 */
[----:B------:R-:W2:Y:S02]  /*15480*/  MUFU.EX2 R84, R224 ;  /* 0x000000e000547308 */ /* 0x000ea40000000800 */
[-C--:B------:R-:W-:Y:S07]  /*15490*/  HMMA.16816.F32.BF16 R60, R72, R102.reuse, R60 ;  /* 0x00000066483c723c */ /* 0x080fee000004183c */
[----:B------:R-:W-:Y:S01]  /*154a0*/  F2FP.BF16.PACK_AB R72, R112, R114 ;  /* 0x000000727048723e */ /* 0x000fe200000010ff */
[----:B------:R-:W-:Y:S01]  /*154b0*/  HMMA.16816.F32.BF16 R64, R76, R102, R64 ;  /* 0x000000664c40723c */ /* 0x000fe20000041840 */
[----:B------:R-:W2:Y:S01]  /*154c0*/  LDSM.16.MT88.4 R100, [R200+0x1000] ;  /* 0x00100000c864783b */ /* 0x000ea20000004200 */
[----:B------:R-:W2:Y:S02]  /*154d0*/  MUFU.EX2 R71, R223 ;  /* 0x000000df00477308 */ /* 0x000ea40000000800 */
[----:B------:R-:W-:Y:S02]  /*154e0*/  F2FP.BF16.PACK_AB R74, R94, R113 ;  /* 0x000000715e4a723e */ /* 0x000fe400000010ff */
[----:B----4-:R-:W-:Y:S02]  /*154f0*/  F2FP.BF16.PACK_AB R73, R188, R187 ;  /* 0x000000bbbc49723e */ /* 0x010fe400000010ff */
[----:B------:R-:W-:Y:S01]  /*15500*/  F2FP.BF16.PACK_AB R75, R186, R185 ;  /* 0x000000b9ba4b723e */ /* 0x000fe200000010ff */
[----:B------:R-:W-:Y:S03]  /*15510*/  LDSM.16.MT88.4 R112, [R200+0x1800] ;  /* 0x00180000c870783b */ /* 0x000fe60000004200 */
[----:B---3--:R-:W-:Y:S01]  /*15520*/  F2FP.BF16.PACK_AB R76, R182, R183 ;  /* 0x000000b7b64c723e */ /* 0x008fe200000010ff */
[----:B------:R-:W-:Y:S01]  /*15530*/  MUFU.EX2 R94, R229 ;  /* 0x000000e5005e7308 */ /* 0x000fe20000000800 */
[----:B-1----:R-:W-:Y:S01]  /*15540*/  F2FP.BF16.PACK_AB R78, R176, R159 ;  /* 0x0000009fb04e723e */ /* 0x002fe200000010ff */
[-C--:B------:R-:W-:Y:S05]  /*15550*/  HMMA.16816.F32.BF16 R4, R72, R80.reuse, R4 ;  /* 0x000000504804723c */ /* 0x080fea0000041804 */
[----:B-----5:R-:W-:Y:S01]  /*15560*/  F2FP.BF16.PACK_AB R77, R157, R158 ;  /* 0x0000009e9d4d723e */ /* 0x020fe200000010ff */
[----:B--2---:R-:W-:Y:S01]  /*15570*/  FADD.FTZ R0, R84, R2 ;  /* 0x0000000254007221 */ /* 0x004fe20000010000 */
[----:B------:R-:W-:Y:S01]  /*15580*/  F2FP.BF16.PACK_AB R79, R171, R156 ;  /* 0x0000009cab4f723e */ /* 0x000fe200000010ff */
[----:B------:R-:W1:Y:S04]  /*15590*/  MUFU.EX2 R91, R222 ;  /* 0x000000de005b7308 */ /* 0x000e680000000800 */
[----:B------:R-:W-:Y:S02]  /*155a0*/  FADD.FTZ R0, R71, R0 ;  /* 0x0000000047007221 */ /* 0x000fe40000010000 */
[C---:B------:R-:W-:Y:S04]  /*155b0*/  HMMA.16816.F32.BF16 R8, R76.reuse, R80, R8 ;  /* 0x000000504c08723c */ /* 0x040fe80000041808 */
[----:B------:R-:W2:Y:S04]  /*155c0*/  MUFU.EX2 R90, R221 ;  /* 0x000000dd005a7308 */ /* 0x000ea80000000800 */
[-C--:B------:R-:W-:Y:S06]  /*155d0*/  HMMA.16816.F32.BF16 R12, R76, R82.reuse, R12 ;  /* 0x000000524c0c723c */ /* 0x080fec000004180c */
[----:B------:R-:W-:Y:S02]  /*155e0*/  MUFU.EX2 R173, R219 ;  /* 0x000000db00ad7308 */ /* 0x000fe40000000800 */
[C---:B------:R-:W-:Y:S01]  /*155f0*/  HMMA.16816.F32.BF16 R16, R72.reuse, R82, R16 ;  /* 0x000000524810723c */ /* 0x040fe20000041810 */
[----:B------:R-:W3:Y:S03]  /*15600*/  LDSM.16.MT88.4 R80, [R197+0x1800] ;  /* 0x00180000c550783b */ /* 0x000ee60000004200 */
[----:B-1----:R-:W-:Y:S04]  /*15610*/  FADD.FTZ R0, R91, R0 ;  /* 0x000000005b007221 */ /* 0x002fe80000010000 */
[-C--:B------:R-:W-:Y:S01]  /*15620*/  HMMA.16816.F32.BF16 R20, R72, R104.reuse, R20 ;  /* 0x000000684814723c */ /* 0x080fe20000041814 */
[----:B------:R-:W-:Y:S03]  /*15630*/  MUFU.EX2 R174, R218 ;  /* 0x000000da00ae7308 */ /* 0x000fe60000000800 */
[----:B--2---:R-:W-:Y:S02]  /*15640*/  FADD.FTZ R2, R90, R0 ;  /* 0x000000005a027221 */ /* 0x004fe40000010000 */
        /* <DEDUP_REMOVED lines=8> */
[----:B------:R-:W2:Y:S01]  /*156d0*/  MUFU.EX2 R122, R220 ;  /* 0x000000dc007a7308 */ /* 0x000ea20000000800 */
[-C--:B------:R-:W-:Y:S08]  /*156e0*/  HMMA.16816.F32.BF16 R36, R72, R108.reuse, R36 ;  /* 0x0000006c4824723c */ /* 0x080ff00000041824 */
[C---:B------:R-:W-:Y:S01]  /*156f0*/  HMMA.16816.F32.BF16 R40, R76.reuse, R108, R40 ;  /* 0x0000006c4c28723c */ /* 0x040fe20000041828 */
[----:B------:R-:W4:Y:S07]  /*15700*/  MUFU.EX2 R119, R225 ;  /* 0x000000e100777308 */ /* 0x000f2e0000000800 */
[-C--:B------:R-:W-:Y:S03]  /*15710*/  HMMA.16816.F32.BF16 R44, R76, R110.reuse, R44 ;  /* 0x0000006e4c2c723c */ /* 0x080fe6000004182c */
[----:B------:R-:W5:Y:S01]  /*15720*/  MUFU.EX2 R93, R230 ;  /* 0x000000e6005d7308 */ /* 0x000f620000000800 */
[----:B--2---:R-:W-:Y:S04]  /*15730*/  FADD.FTZ R0, R122, R2 ;  /* 0x000000027a007221 */ /* 0x004fe80000010000 */
[C---:B------:R-:W-:Y:S01]  /*15740*/  HMMA.16816.F32.BF16 R48, R72.reuse, R110, R48 ;  /* 0x0000006e4830723c */ /* 0x040fe20000041830 */
[----:B------:R-:W2:Y:S03]  /*15750*/  LDSM.16.MT88.4 R108, [R198+0x1800] ;  /* 0x00180000c66c783b */ /* 0x000ea60000004200 */
[----:B------:R-:W-:Y:S01]  /*15760*/  FADD.FTZ R2, R125, R69 ;  /* 0x000000457d027221 */ /* 0x000fe20000010000 */
[----:B------:R-:W1:Y:S03]  /*15770*/  MUFU.EX2 R92, R234 ;  /* 0x000000ea005c7308 */ /* 0x000e660000000800 */
[-C--:B------:R-:W-:Y:S04]  /*15780*/  HMMA.16816.F32.BF16 R52, R72, R100.reuse, R52 ;  /* 0x000000644834723c */ /* 0x080fe80000041834 */
[C---:B----4-:R-:W-:Y:S01]  /*15790*/  F2FP.BF16.PACK_AB R160, R119.reuse, R122 ;  /* 0x0000007a77a0723e */ /* 0x050fe200000010ff */
[----:B------:R-:W-:Y:S02]  /*157a0*/  FADD.FTZ R0, R119, R0 ;  /* 0x0000000077007221 */ /* 0x000fe40000010000 */
[----:B------:R-:W-:Y:S01]  /*157b0*/  MUFU.EX2 R170, R231 ;  /* 0x000000e700aa7308 */ /* 0x000fe20000000800 */
[C---:B------:R-:W-:Y:S04]  /*157c0*/  HMMA.16816.F32.BF16 R56, R76.reuse, R100, R56 ;  /* 0x000000644c38723c */ /* 0x040fe80000041838 */
[----:B-----5:R-:W-:Y:S02]  /*157d0*/  FADD.FTZ R0, R93, R0 ;  /* 0x000000005d007221 */ /* 0x020fe40000010000 */
[----:B------:R-:W-:Y:S02]  /*157e0*/  FADD.FTZ R2, R184, R2 ;  /* 0x00000002b8027221 */ /* 0x000fe40000010000 */
[-C--:B------:R-:W-:Y:S01]  /*157f0*/  HMMA.16816.F32.BF16 R60, R76, R102.reuse, R60 ;  /* 0x000000664c3c723c */ /* 0x080fe2000004183c */
[----:B------:R-:W4:Y:S03]  /*15800*/  MUFU.EX2 R169, R232 ;  /* 0x000000e800a97308 */ /* 0x000f260000000800 */
[----:B------:R-:W-:Y:S01]  /*15810*/  FADD.FTZ R2, R158, R2 ;  /* 0x000000029e027221 */ /* 0x000fe20000010000 */
[C---:B-1----:R-:W-:Y:S01]  /*15820*/  F2FP.BF16.PACK_AB R162, R92.reuse, R93 ;  /* 0x0000005d5ca2723e */ /* 0x042fe200000010ff */
[----:B------:R-:W-:Y:S01]  /*15830*/  FADD.FTZ R217, R92, R0 ;  /* 0x000000005cd97221 */ /* 0x000fe20000010000 */
[----:B------:R-:W-:Y:S01]  /*15840*/  F2FP.BF16.PACK_AB R76, R71, R84 ;  /* 0x00000054474c723e */ /* 0x000fe200000010ff */
[----:B------:R-:W-:Y:S03]  /*15850*/  HMMA.16816.F32.BF16 R64, R72, R102, R64 ;  /* 0x000000664840723c */ /* 0x000fe60000041840 */
[----:B------:R-:W1:Y:S01]  /*15860*/  MUFU.EX2 R164, R237 ;  /* 0x000000ed00a47308 */ /* 0x000e620000000800 */
        /* <DEDUP_REMOVED lines=9> */
[-C--:B---3--:R-:W-:Y:S05]  /*15900*/  HMMA.16816.F32.BF16 R4, R76, R80.reuse, R4 ;  /* 0x000000504c04723c */ /* 0x088fea0000041804 */
[----:B------:R-:W-:Y:S01]  /*15910*/  F2FP.BF16.PACK_AB R73, R166, R167 ;  /* 0x000000a7a649723e */ /* 0x000fe200000010ff */
[----:B------:R-:W-:Y:S01]  /*15920*/  FADD.FTZ R3, R246, R3 ;  /* 0x00000003f6037221 */ /* 0x000fe20000010000 */
[----:B------:R-:W-:Y:S01]  /*15930*/  F2FP.BF16.PACK_AB R75, R94, R165 ;  /* 0x000000a55e4b723e */ /* 0x000fe200000010ff */
[----:B------:R-:W3:Y:S01]  /*15940*/  MUFU.EX2 R90, R236 ;  /* 0x000000ec005a7308 */ /* 0x000ee20000000800 */
[----:B----4-:R-:W-:Y:S03]  /*15950*/  F2FP.BF16.PACK_AB R161, R169, R170 ;  /* 0x000000aaa9a1723e */ /* 0x010fe600000010ff */
[----:B-1----:R-:W-:Y:S01]  /*15960*/  F2FP.BF16.PACK_AB R163, R164, R168 ;  /* 0x000000a8a4a3723e */ /* 0x002fe200000010ff */
[----:B------:R-:W-:Y:S01]  /*15970*/  FADD.FTZ R3, R183, R3 ;  /* 0x00000003b7037221 */ /* 0x000fe20000010000 */
[C---:B------:R-:W-:Y:S04]  /*15980*/  HMMA.16816.F32.BF16 R8, R72.reuse, R80, R8 ;  /* 0x000000504808723c */ /* 0x040fe80000041808 */
[----:B------:R-:W-:Y:S01]  /*15990*/  MUFU.EX2 R84, R241 ;  /* 0x000000f100547308 */ /* 0x000fe20000000800 */
[----:B------:R-:W-:Y:S01]  /*159a0*/  FADD.FTZ R3, R182, R3 ;  /* 0x00000003b6037221 */ /* 0x000fe20000010000 */
[----:B------:R-:W-:Y:S01]  /*159b0*/  MOV R92, R85 ;  /* 0x00000055005c7202 */ /* 0x000fe20000000f00 */
[----:B------:R-:W-:Y:S01]  /*159c0*/  FADD.FTZ R2, R157, R2 ;  /* 0x000000029d027221 */ /* 0x000fe20000010000 */
[-C--:B------:R-:W-:Y:S04]  /*159d0*/  HMMA.16816.F32.BF16 R12, R72, R82.reuse, R12 ;  /* 0x00000052480c723c */ /* 0x080fe8000004180c */
[----:B------:R-:W-:Y:S01]  /*159e0*/  FADD.FTZ R0, R187, R0 ;  /* 0x00000000bb007221 */ /* 0x000fe20000010000 */
[----:B------:R-:W-:Y:S01]  /*159f0*/  MOV R93, R68 ;  /* 0x00000044005d7202 */ /* 0x000fe20000000f00 */
[----:B------:R-:W-:Y:S01]  /*15a00*/  MUFU.EX2 R81, R240 ;  /* 0x000000f000517308 */ /* 0x000fe20000000800 */
[----:B------:R-:W-:Y:S01]  /*15a10*/  FADD.FTZ R3, R159, R3 ;  /* 0x000000039f037221 */ /* 0x000fe20000010000 */
[C---:B------:R-:W-:Y:S04]  /*15a20*/  HMMA.16816.F32.BF16 R16, R76.reuse, R82, R16 ;  /* 0x000000524c10723c */ /* 0x040fe80000041810 */
[----:B---3--:R-:W-:Y:S01]  /*15a30*/  F2FP.BF16.PACK_AB R100, R90, R91 ;  /* 0x0000005b5a64723e */ /* 0x008fe200000010ff */
[----:B------:R-:W-:Y:S02]  /*15a40*/  FADD.FTZ R2, R156, R2 ;  /* 0x000000029c027221 */ /* 0x000fe40000010000 */
[----:B------:R-:W-:Y:S01]  /*15a50*/  FADD.FTZ R0, R188, R0 ;  /* 0x00000000bc007221 */ /* 0x000fe20000010000 */
[-C--:B------:R-:W-:Y:S01]  /*15a60*/  HMMA.16816.F32.BF16 R20, R76, R104.reuse, R20 ;  /* 0x000000684c14723c */ /* 0x080fe20000041814 */
[----:B------:R-:W1:Y:S03]  /*15a70*/  MUFU.EX2 R83, R243 ;  /* 0x000000f300537308 */ /* 0x000e660000000800 */
[----:B------:R-:W-:Y:S02]  /*15a80*/  FADD.FTZ R0, R185, R0 ;  /* 0x00000000b9007221 */ /* 0x000fe40000010000 */
[----:B------:R-:W-:Y:S02]  /*15a90*/  FADD.FTZ R3, R176, R3 ;  /* 0x00000003b0037221 */ /* 0x000fe40000010000 */
[C---:B------:R-:W-:Y:S03]  /*15aa0*/  HMMA.16816.F32.BF16 R24, R72.reuse, R104, R24 ;  /* 0x000000684818723c */ /* 0x040fe60000041818 */
[----:B------:R-:W3:Y:S01]  /*15ab0*/  MUFU.EX2 R82, R242 ;  /* 0x000000f200527308 */ /* 0x000ee20000000800 */
[----:B------:R-:W-:Y:S02]  /*15ac0*/  FADD.FTZ R0, R186, R0 ;  /* 0x00000000ba007221 */ /* 0x000fe40000010000 */
[----:B------:R-:W-:Y:S02]  /*15ad0*/  FADD.FTZ R2, R171, R2 ;  /* 0x00000002ab027221 */ /* 0x000fe40000010000 */
[-C--:B------:R-:W-:Y:S04]  /*15ae0*/  HMMA.16816.F32.BF16 R28, R72, R106.reuse, R28 ;  /* 0x0000006a481c723c */ /* 0x080fe8000004181c */
[----:B------:R-:W-:Y:S01]  /*15af0*/  FADD.FTZ R0, R173, R0 ;  /* 0x00000000ad007221 */ /* 0x000fe20000010000 */
[----:B------:R-:W-:Y:S01]  /*15b00*/  MUFU.EX2 R80, R244 ;  /* 0x000000f400507308 */ /* 0x000fe20000000800 */
[----:B------:R-:W-:Y:S02]  /*15b10*/  FADD.FTZ R3, R172, R3 ;  /* 0x00000003ac037221 */ /* 0x000fe40000010000 */
[C---:B------:R-:W-:Y:S04]  /*15b20*/  HMMA.16816.F32.BF16 R32, R76.reuse, R106, R32 ;  /* 0x0000006a4c20723c */ /* 0x040fe80000041820 */
[----:B-1----:R-:W-:Y:S01]  /*15b30*/  F2FP.BF16.PACK_AB R102, R83, R84 ;  /* 0x000000545366723e */ /* 0x002fe200000010ff */
[----:B------:R-:W-:Y:S02]  /*15b40*/  FADD.FTZ R2, R167, R2 ;  /* 0x00000002a7027221 */ /* 0x000fe40000010000 */
[----:B------:R-:W1:Y:S01]  /*15b50*/  MUFU.EX2 R71, R245 ;  /* 0x000000f500477308 */ /* 0x000e620000000800 */
[-C--:B--2---:R-:W-:Y:S04]  /*15b60*/  HMMA.16816.F32.BF16 R36, R76, R108.reuse, R36 ;  /* 0x0000006c4c24723c */ /* 0x084fe80000041824 */
[----:B---3--:R-:W-:Y:S01]  /*15b70*/  F2FP.BF16.PACK_AB R101, R82, R81 ;  /* 0x000000515265723e */ /* 0x008fe200000010ff */
        /* <DEDUP_REMOVED lines=15> */
[C---:B------:R-:W-:Y:S08]  /*15c70*/  HMMA.16816.F32.BF16 R56, R72.reuse, R112, R56 ;  /* 0x000000704838723c */ /* 0x040ff00000041838 */
[-C--:B------:R-:W-:Y:S01]  /*15c80*/  HMMA.16816.F32.BF16 R60, R72, R114.reuse, R60 ;  /* 0x00000072483c723c */ /* 0x080fe2000004183c */
[----:B------:R-:W1:Y:S07]  /*15c90*/  LDSM.16.MT88.4 R72, [R200+0x2000] ;  /* 0x00200000c848783b */ /* 0x000e6e0000004200 */
        /* <DEDUP_REMOVED lines=31> */
.L_x_3657:
[----:B------:R-:W2:Y:S02]  /*15e90*/  LDL R0, [R1+0x4] ;  /* 0x0000040001007983 */ /* 0x000ea40000100800 */
[----:B--2---:R-:W-:-:S13]  /*15ea0*/  ISETP.GE.AND P0, PT, R214, R0, PT ;  /* 0x00000000d600720c */ /* 0x004fda0003f06270 */
[----:B------:R-:W-:Y:S05]  /*15eb0*/  @!P0 BRA `(.L_x_3669) ;  /* 0x000032e000008947 */ /* 0x000fea0003800000 */
[----:B------:R-:W-:Y:S01]  /*15ec0*/  IMAD.MOV.U32 R92, RZ, RZ, R88 ;  /* 0x000000ffff5c7224 */ /* 0x000fe200078e0058 */
[----:B------:R-:W-:Y:S01]  /*15ed0*/  MOV R94, R68 ;  /* 0x00000044005e7202 */ /* 0x000fe20000000f00 */
[----:B------:R-:W-:Y:S01]  /*15ee0*/  IMAD.MOV.U32 R91, RZ, RZ, R89 ;  /* 0x000000ffff5b7224 */ /* 0x000fe200078e0059 */
[----:B------:R-:W-:Y:S02]  /*15ef0*/  MOV R93, R85 ;  /* 0x00000055005d7202 */ /* 0x000fe40000000f00 */
.L_x_3676:
        /* <DEDUP_REMOVED lines=36> */
.L_x_3773:
        /* <DEDUP_REMOVED lines=164> */
[----:B------:R-:W-:Y:S02]  /*16b80*/  LEA R0, P0, R2, c[0x0][0x1c8], 0x1 ;  /* 0x0000720002007a11 */ /* 0x000fe400078008ff */
[----:B------:R-:W-:Y:S02]  /*16b90*/  SHF.L.U32 R85, R238, 0x1, RZ ;  /* 0x00000001ee557819 */ /* 0x000fe400000006ff */
[----:B------:R-:W-:Y:S01]  /*16ba0*/  LEA.HI.X R84, R2, c[0x0][0x1cc], R3, 0x1, P0 ;  /* 0x0000730002547a11 */ /* 0x000fe200000f0c03 */
[----:B------:R-:W-:-:S06]  /*16bb0*/  BRA.DIV ~URZ, `(.L_x_3673) ;  /* 0x0000ac427f007947 */ /* 0x000fcc000b800000 */
[----:B------:R1:W2:Y:S02]  /*16bc0*/  SHFL.IDX PT, R90, R84, RZ, 0x181f ;  /* 0x00181fff545a7589 */ /* 0x0002a400000e0000 */
.L_x_3774:
        /* <DEDUP_REMOVED lines=25> */
.L_x_3775:
        /* <DEDUP_REMOVED lines=9> */
.L_x_3672:
[----:B------:R-:W-:Y:S05]  /*16df0*/  BSYNC B0 ;  /* 0x0000000000007941 */ /* 0x000fea0003800000 */
.L_x_3671:
        /* <DEDUP_REMOVED lines=97> */
.L_x_3776:
        /* <DEDUP_REMOVED lines=328> */
[----:B----4-:R-:W-:Y:S02]  /*18890*/  FADD.FTZ R2, R93, R0 ;  /* 0x000000005d027221 */ /* 0x010fe40000010000 */
        /* <DEDUP_REMOVED lines=27> */
[----:B------:R-:W4:Y:S04]  /*18a50*/  LDSM.16.MT88.4 R104, [R201+0x1800] ;  /* 0x00180000c968783b */ /* 0x000f280000004200 */
[----:B------:R-:W-:Y:S03]  /*18a60*/  MUFU.EX2 R169, R233 ;  /* 0x000000e900a97308 */ /* 0x000fe60000000800 */
[-C--:B-----5:R-:W-:Y:S07]  /*18a70*/  HMMA.16816.F32.BF16 R52, R68, R80.reuse, R52 ;  /* 0x000000504434723c */ /* 0x0a0fee0000041834 */
[----:B------:R-:W5:Y:S01]  /*18a80*/  MUFU.EX2 R165, R235 ;  /* 0x000000eb00a57308 */ /* 0x000f620000000800 */
        /* <DEDUP_REMOVED lines=9> */
[----:B------:R-:W4:Y:S01]  /*18b20*/  MUFU.EX2 R93, R236 ;  /* 0x000000ec005d7308 */ /* 0x000f220000000800 */
        /* <DEDUP_REMOVED lines=12> */
[----:B------:R-:W2:Y:S03]  /*18bf0*/  MUFU.EX2 R91, R242 ;  /* 0x000000f2005b7308 */ /* 0x000ea60000000800 */
        /* <DEDUP_REMOVED lines=14> */
[----:B--2---:R-:W-:Y:S01]  /*18ce0*/  F2FP.BF16.PACK_AB R102, R91, R92 ;  /* 0x0000005c5b66723e */ /* 0x004fe200000010ff */
        /* <DEDUP_REMOVED lines=69> */
[C---:B------:R-:W-:Y:S07]  /*19140*/  HMMA.16816.F32.BF16 R104, R100.reuse, R68, R56 ;  /* 0x000000446468723c */ /* 0x040fee0000041838 */
[----:B------:R-:W-:Y:S01]  /*19150*/  MOV R68, R90 ;  /* 0x0000005a00447202 */ /* 0x000fe20000000f00 */
[-C--:B------:R-:W-:Y:S08]  /*19160*/  HMMA.16816.F32.BF16 R100, R100, R70.reuse, R60 ;  /* 0x000000466464723c */ /* 0x080ff0000004183c */
[----:B------:R-:W-:Y:S01]  /*19170*/  HMMA.16816.F32.BF16 R160, R160, R70, R64 ;  /* 0x00000046a0a0723c */ /* 0x000fe20000041840 */
[----:B------:R-:W-:Y:S07]  /*19180*/  @!UPT UIADD3 URZ, URZ, URZ, URZ ;  /* 0x0000003f3f3ff290 */ /* 0x000fee000fffe03f */
[----:B------:R-:W-:-:S11]  /*19190*/  @P0 BRA `(.L_x_3676) ;  /* 0xffffcd6000000947 */ /* 0x000fd6000383ffff */
.L_x_3669:
[----:B------:R-:W-:Y:S05]  /*191a0*/  BRA.DIV ~URZ, `(.L_x_3677) ;  /* 0x00008e627f007947 */ /* 0x000fea000b800000 */
[----:B------:R1:W2:Y:S02]  /*191b0*/  SHFL.BFLY PT, R0, R217, 0x2, 0x1f ;  /* 0x0c401f00d9007f89 */ /* 0x0002a400000e0000 */
.L_x_3777:
        /* <DEDUP_REMOVED lines=15> */
.L_x_3778:
        /* <DEDUP_REMOVED lines=102> */
.L_x_3588:
[----:B------:R4:W5:Y:S04]  /*19910*/  LDL R6, [R1+0x40] ;  /* 0x0000400001067983 */ /* 0x0009680000100800 */
[----:B------:R-:W1:Y:S01]  /*19920*/  S2R R2, SR_TID.X ;  /* 0x0000000000027919 */ /* 0x000e620000002100 */
[----:B------:R-:W-:Y:S01]  /*19930*/  BSSY B0, `(.L_x_3679) ;  /* 0x0000011000007945 */ /* 0x000fe20003800000 */
[----:B-1----:R-:W-:-:S13]  /*19940*/  LOP3.LUT P0, RZ, R2, 0x7f, RZ, 0xc0, !PT ;  /* 0x0000007f02ff7812 */ /* 0x002fda000780c0ff */
[----:B------:R-:W-:Y:S05]  /*19950*/  @P0 BRA `(.L_x_3680) ;  /* 0x000000e000000947 */ /* 0x000fea0003800000 */
[----:B----4-:R-:W1:Y:S01]  /*19960*/  S2R R4, SR_LANEID ;  /* 0x0000000000047919 */ /* 0x010e620000000000 */
[----:B------:R-:W-:Y:S01]  /*19970*/  VOTEU.ANY UR4, UPT, PT ;  /* 0x0000000000047886 */ /* 0x000fe200038e0100 */
[----:B------:R-:W-:Y:S01]  /*19980*/  IMAD.MOV.U32 R5, RZ, RZ, c[0x0][0x564] ;  /* 0x00015900ff057624 */ /* 0x000fe200078e00ff */
[----:B---3--:R-:W1:Y:S08]  /*19990*/  FLO.U32 R3, UR4 ;  /* 0x0000000400037d00 */ /* 0x008e7000080e0000 */
[----:B------:R-:W3:Y:S01]  /*199a0*/  POPC R2, UR4 ;  /* 0x0000000400027d09 */ /* 0x000ee20008000000 */
[----:B-1----:R-:W-:Y:S01]  /*199b0*/  ISETP.EQ.U32.AND P0, PT, R3, R4, PT ;  /* 0x000000040300720c */ /* 0x002fe20003f02070 */
[----:B------:R-:W-:-:S12]  /*199c0*/  IMAD.MOV.U32 R4, RZ, RZ, c[0x0][0x560] ;  /* 0x00015800ff047624 */ /* 0x000fd800078e00ff */
[----:B---3--:R1:W3:Y:S04]  /*199d0*/  @P0 ATOMG.E.ADD.STRONG.GPU PT, R2, [R4.64], R2 ;  /* 0x00000002040209a8 */ /* 0x0082e800081ee1c8 */
[----:B-1----:R-:W1:Y:S04]  /*199e0*/  S2R R4, SR_LTMASK ;  /* 0x0000000000047919 */ /* 0x002e680000003900 */
[----:B---3--:R1:W3:Y:S02]  /*199f0*/  SHFL.IDX PT, R3, R2, R3, 0x1f ;  /* 0x00001f0302037589 */ /* 0x0082e400000e0000 */
[----:B-1----:R-:W-:-:S06]  /*19a00*/  LOP3.LUT R2, R4, UR4, RZ, 0xc0, !PT ;  /* 0x0000000404027c12 */ /* 0x002fcc000f8ec0ff */
[----:B------:R-:W3:Y:S02]  /*19a10*/  POPC R2, R2 ;  /* 0x0000000200027309 */ /* 0x000ee40000000000 */
[----:B---3-5:R-:W-:-:S05]  /*19a20*/  IADD3 R6, R3, c[0x0][0xc], R2 ;  /* 0x0000030003067a10 */ /* 0x028fca0007ffe002 */
[----:B------:R1:W-:Y:S02]  /*19a30*/  STL [R1+0x40], R6 ;  /* 0x0000400601007387 */ /* 0x0003e40000100800 */
.L_x_3680:
[----:B----4-:R-:W-:Y:S05]  /*19a40*/  BSYNC B0 ;  /* 0x0000000000007941 */ /* 0x010fea0003800000 */
.L_x_3679:
[----:B------:R-:W-:Y:S01]  /*19a50*/  PRMT R0, R0, 0x9910, RZ ;  /* 0x0000991000007816 */ /* 0x000fe200000000ff */
[----:B------:R-:W-:Y:S01]  /*19a60*/  BSSY B1, `(.L_x_3681) ;  /* 0x00002f4000017945 */ /* 0x000fe20003800000 */
[----:B-----5:R-:W-:Y:S02]  /*19a70*/  IMAD.MOV.U32 R68, RZ, RZ, R6 ;  /* 0x000000ffff447224 */ /* 0x020fe400078e0006 */
[----:B------:R-:W-:-:S13]  /*19a80*/  ISETP.NE.AND P0, PT, R0, RZ, PT ;  /* 0x000000ff0000720c */ /* 0x000fda0003f05270 */
[----:B------:R-:W-:Y:S05]  /*19a90*/  @!P0 BRA `(.L_x_3682) ;  /* 0x0000230000008947 */ /* 0x000fea0003800000 */
[----:B-1----:R-:W4:Y:S04]  /*19aa0*/  LDL R6, [R1+0x9c] ;  /* 0x00009c0001067983 */ /* 0x002f280000100800 */
[----:B--2---:R-:W2:Y:S04]  /*19ab0*/  LDL R5, [R1+0xac] ;  /* 0x0000ac0001057983 */ /* 0x004ea80000100800 */
[----:B---3--:R-:W3:Y:S04]  /*19ac0*/  LDL R9, [R1+0xb4] ;  /* 0x0000b40001097983 */ /* 0x008ee80000100800 */
[----:B------:R-:W3:Y:S01]  /*19ad0*/  LDL R8, [R1+0xb0] ;  /* 0x0000b00001087983 */ /* 0x000ee20000100800 */
[----:B------:R-:W-:Y:S01]  /*19ae0*/  WARPSYNC 0xffffffff ;  /* 0xffffffff00007948 */ /* 0x000fe20003800000 */
[----:B------:R-:W-:-:S02]  /*19af0*/  F2FP.BF16.PACK_AB R0, R65, R64 ;  /* 0x000000404100723e */ /* 0x000fc400000010ff */
[----:B------:R-:W-:Y:S01]  /*19b00*/  BAR.SYNC.DEFER_BLOCKING 0x1, 0x80 ;  /* 0x0042000000007b1d */ /* 0x000fe20000010000 */
[----:B------:R-:W-:Y:S02]  /*19b10*/  F2FP.BF16.PACK_AB R3, R79, R78 ;  /* 0x0000004e4f03723e */ /* 0x000fe400000010ff */
[----:B------:R-:W-:-:S03]  /*19b20*/  F2FP.BF16.PACK_AB R2, R67, R66 ;  /* 0x000000424302723e */ /* 0x000fc600000010ff */
[----:B------:R-:W3:Y:S01]  /*19b30*/  LDL R7, [R1+0xa0] ;  /* 0x0000a00001077983 */ /* 0x000ee20000100800 */
[----:B------:R-:W-:-:S03]  /*19b40*/  F2FP.BF16.PACK_AB R4, R37, R36 ;  /* 0x000000242504723e */ /* 0x000fc600000010ff */
[----:B------:R-:W3:Y:S04]  /*19b50*/  LDL R13, [R1+0xa4] ;  /* 0x0000a400010d7983 */ /* 0x000ee80000100800 */
[----:B------:R-:W3:Y:S04]  /*19b60*/  LDL R12, [R1+0xd8] ;  /* 0x0000d800010c7983 */ /* 0x000ee80000100800 */
[----:B------:R-:W3:Y:S04]  /*19b70*/  LDL R10, [R1+0xdc] ;  /* 0x0000dc00010a7983 */ /* 0x000ee80000100800 */
[----:B----4-:R1:W-:Y:S04]  /*19b80*/  STS [R6], R0 ;  /* 0x0000000006007388 */ /* 0x0103e80000000800 */
[----:B------:R4:W-:Y:S04]  /*19b90*/  STS [R6+0x400], R3 ;  /* 0x0004000306007388 */ /* 0x0009e80000000800 */
[----:B--2---:R2:W-:Y:S01]  /*19ba0*/  STS [R5], R2 ;  /* 0x0000000205007388 */ /* 0x0045e20000000800 */
[----:B-1----:R-:W-:-:S02]  /*19bb0*/  F2FP.BF16.PACK_AB R0, R81, R80 ;  /* 0x000000505100723e */ /* 0x002fc400000010ff */
[----:B----4-:R-:W-:-:S03]  /*19bc0*/  F2FP.BF16.PACK_AB R3, R49, R48 ;  /* 0x000000303103723e */ /* 0x010fc600000010ff */
[----:B------:R1:W-:Y:S01]  /*19bd0*/  STS [R5+0x400], R0 ;  /* 0x0004000005007388 */ /* 0x0003e20000000800 */
[----:B--2---:R-:W-:-:S03]  /*19be0*/  F2FP.BF16.PACK_AB R2, R31, R30 ;  /* 0x0000001e1f02723e */ /* 0x004fc600000010ff */
        /* <DEDUP_REMOVED lines=8> */
[----:B---3--:R3:W-:Y:S04]  /*19c70*/  STS [R9], R3 ;  /* 0x0000000309007388 */ /* 0x0087e80000000800 */
[----:B------:R3:W-:Y:S04]  /*19c80*/  STS [R9+0x400], R2 ;  /* 0x0004000209007388 */ /* 0x0007e80000000800 */
[----:B------:R-:W2:Y:S01]  /*19c90*/  LDL.LU R11, [R1+0x68] ;  /* 0x00006800010b7983 */ /* 0x000ea20000300800 */
[----:B-1----:R-:W-:-:S02]  /*19ca0*/  F2FP.BF16.PACK_AB R0, R73, R72 ;  /* 0x000000484900723e */ /* 0x002fc400000010ff */
[----:B----4-:R-:W-:-:S03]  /*19cb0*/  F2FP.BF16.PACK_AB R4, R39, R38 ;  /* 0x000000262704723e */ /* 0x010fc600000010ff */
[----:B------:R1:W-:Y:S01]  /*19cc0*/  STS [R8], R0 ;  /* 0x0000000008007388 */ /* 0x0003e20000000800 */
[----:B------:R-:W-:Y:S02]  /*19cd0*/  F2FP.BF16.PACK_AB R5, R57, R56 ;  /* 0x000000383905723e */ /* 0x000fe400000010ff */
[----:B---3--:R-:W-:Y:S02]  /*19ce0*/  F2FP.BF16.PACK_AB R3, R91, R90 ;  /* 0x0000005a5b03723e */ /* 0x008fe400000010ff */
        /* <DEDUP_REMOVED lines=61> */
.L_x_3683:
        /* <DEDUP_REMOVED lines=140> */
.L_x_3779:
[----:B------:R-:W-:Y:S05]  /*1a980*/  BRA.DIV ~URZ, `(.L_x_3686) ;  /* 0x000079827f007947 */ /* 0x000fea000b800000 */
[----:B------:R3:W4:Y:S02]  /*1a990*/  SHFL.IDX PT, R2, R6, RZ, 0x181f ;  /* 0x00181fff06027589 */ /* 0x00072400000e0000 */
.L_x_3780:
[----:B------:R-:W-:-:S13]  /*1a9a0*/  ISETP.GE.OR P0, PT, R4, R0, P2 ;  /* 0x000000000400720c */ /* 0x000fda0001706670 */
[----:B----4-:R-:W-:-:S04]  /*1a9b0*/  @!P0 LEA R2, P1, R238, R2, 0x1 ;  /* 0x00000002ee028211 */ /* 0x010fc800078208ff */
[----:B--2---:R-:W-:-:S05]  /*1a9c0*/  @!P0 LEA.HI.X R3, R238, R7, R239, 0x1, P1 ;  /* 0x00000007ee038211 */ /* 0x004fca00008f0cef */
[----:B------:R2:W-:Y:S01]  /*1a9d0*/  @!P0 ST.E.128 [R2.64], R12 ;  /* 0x0000000c02008985 */ /* 0x0005e2000c101d08 */
[----:B------:R-:W-:Y:S05]  /*1a9e0*/  BRA.DIV ~URZ, `(.L_x_3687) ;  /* 0x000079927f007947 */ /* 0x000fea000b800000 */
[----:B------:R4:W1:Y:S04]  /*1a9f0*/  SHFL.IDX PT, R7, R5, 0x1, 0x181f ;  /* 0x00381f0005077f89 */ /* 0x00086800000e0000 */
[----:B--2---:R4:W2:Y:S02]  /*1aa00*/  SHFL.IDX PT, R2, R6, 0x1, 0x181f ;  /* 0x00381f0006027f89 */ /* 0x0048a400000e0000 */
.L_x_3781:
[----:B------:R-:W-:-:S04]  /*1aa10*/  IADD3 R3, R4, 0x10, RZ ;  /* 0x0000001004037810 */ /* 0x000fc80007ffe0ff */
[----:B------:R-:W-:-:S13]  /*1aa20*/  ISETP.GE.OR P0, PT, R3, R0, P2 ;  /* 0x000000000300720c */ /* 0x000fda0001706670 */
[----:B--2---:R-:W-:-:S04]  /*1aa30*/  @!P0 LEA R2, P1, R238, R2, 0x1 ;  /* 0x00000002ee028211 */ /* 0x004fc800078208ff */
[----:B-1----:R-:W-:-:S05]  /*1aa40*/  @!P0 LEA.HI.X R3, R238, R7, R239, 0x1, P1 ;  /* 0x00000007ee038211 */ /* 0x002fca00008f0cef */
[----:B------:R1:W-:Y:S01]  /*1aa50*/  @!P0 ST.E.128 [R2.64], R16 ;  /* 0x0000001002008985 */ /* 0x0003e2000c101d08 */
[----:B------:R-:W-:Y:S05]  /*1aa60*/  BRA.DIV ~URZ, `(.L_x_3688) ;  /* 0x000079e27f007947 */ /* 0x000fea000b800000 */
[----:B------:R2:W1:Y:S02]  /*1aa70*/  SHFL.IDX PT, R7, R5, 0x2, 0x181f ;  /* 0x00581f0005077f89 */ /* 0x00046400000e0000 */
.L_x_3782:
[----:B------:R-:W-:Y:S05]  /*1aa80*/  BRA.DIV ~URZ, `(.L_x_3689) ;  /* 0x00007a327f007947 */ /* 0x000fea000b800000 */
[----:B-1----:R1:W2:Y:S02]  /*1aa90*/  SHFL.IDX PT, R2, R6, 0x2, 0x181f ;  /* 0x00581f0006027f89 */ /* 0x0022a400000e0000 */
.L_x_3783:
        /* <DEDUP_REMOVED lines=8> */
.L_x_3784:
[----:B------:R-:W-:-:S04]  /*1ab20*/  IADD3 R3, R4, 0x30, RZ ;  /* 0x0000003004037810 */ /* 0x000fc80007ffe0ff */
[----:B------:R-:W-:-:S13]  /*1ab30*/  ISETP.GE.OR P0, PT, R3, R0, P2 ;  /* 0x000000000300720c */ /* 0x000fda0001706670 */
[----:B--2---:R-:W-:-:S04]  /*1ab40*/  @!P0 LEA R2, P1, R238, R2, 0x1 ;  /* 0x00000002ee028211 */ /* 0x004fc800078208ff */
[----:B------:R-:W-:-:S05]  /*1ab50*/  @!P0 LEA.HI.X R3, R238, R7, R239, 0x1, P1 ;  /* 0x00000007ee038211 */ /* 0x000fca00008f0cef */
[----:B------:R2:W-:Y:S01]  /*1ab60*/  @!P0 ST.E.128 [R2.64], R24 ;  /* 0x0000001802008985 */ /* 0x0005e2000c101d08 */
[----:B------:R-:W-:Y:S05]  /*1ab70*/  BRA.DIV ~URZ, `(.L_x_3691) ;  /* 0x00007a827f007947 */ /* 0x000fea000b800000 */
[----:B------:R1:W2:Y:S02]  /*1ab80*/  SHFL.IDX PT, R7, R5, 0x4, 0x181f ;  /* 0x00981f0005077f89 */ /* 0x0002a400000e0000 */
.L_x_3785:
[----:B------:R-:W-:Y:S05]  /*1ab90*/  BRA.DIV ~URZ, `(.L_x_3692) ;  /* 0x00007ad27f007947 */ /* 0x000fea000b800000 */
[----:B--2---:R2:W1:Y:S02]  /*1aba0*/  SHFL.IDX PT, R2, R6, 0x4, 0x181f ;  /* 0x00981f0006027f89 */ /* 0x00446400000e0000 */
.L_x_3786:
        /* <DEDUP_REMOVED lines=8> */
.L_x_3787:
[----:B------:R-:W-:-:S04]  /*1ac30*/  IADD3 R3, R4, 0x50, RZ ;  /* 0x0000005004037810 */ /* 0x000fc80007ffe0ff */
[----:B------:R-:W-:-:S13]  /*1ac40*/  ISETP.GE.OR P0, PT, R3, R0, P2 ;  /* 0x000000000300720c */ /* 0x000fda0001706670 */
[----:B---3--:R-:W-:-:S04]  /*1ac50*/  @!P0 LEA R2, P1, R238, R2, 0x1 ;  /* 0x00000002ee028211 */ /* 0x008fc800078208ff */
[----:B--2---:R-:W-:-:S05]  /*1ac60*/  @!P0 LEA.HI.X R3, R238, R7, R239, 0x1, P1 ;  /* 0x00000007ee038211 */ /* 0x004fca00008f0cef */
[----:B------:R2:W-:Y:S01]  /*1ac70*/  @!P0 ST.E.128 [R2.64], R32 ;  /* 0x0000002002008985 */ /* 0x0005e2000c101d08 */
[----:B------:R-:W-:Y:S05]  /*1ac80*/  BRA.DIV ~URZ, `(.L_x_3694) ;  /* 0x00007b227f007947 */ /* 0x000fea000b800000 */
[----:B------:R3:W1:Y:S02]  /*1ac90*/  SHFL.IDX PT, R7, R5, 0x6, 0x181f ;  /* 0x00d81f0005077f89 */ /* 0x00066400000e0000 */
.L_x_3788:
[----:B------:R-:W-:Y:S05]  /*1aca0*/  BRA.DIV ~URZ, `(.L_x_3695) ;  /* 0x00007b727f007947 */ /* 0x000fea000b800000 */
[----:B--2---:R2:W3:Y:S02]  /*1acb0*/  SHFL.IDX PT, R2, R6, 0x6, 0x181f ;  /* 0x00d81f0006027f89 */ /* 0x0044e400000e0000 */
.L_x_3789:
        /* <DEDUP_REMOVED lines=8> */
.L_x_3790:
[----:B------:R-:W-:-:S04]  /*1ad40*/  IADD3 R2, R4, 0x70, RZ ;  /* 0x0000007004027810 */ /* 0x000fc80007ffe0ff */
[----:B------:R-:W-:-:S13]  /*1ad50*/  ISETP.GE.OR P0, PT, R2, R0, P2 ;  /* 0x000000000200720c */ /* 0x000fda0001706670 */
[----:B------:R-:W-:Y:S05]  /*1ad60*/  @P0 BRA `(.L_x_3697) ;  /* 0x00001c3000000947 */ /* 0x000fea0003800000 */
[----:B----4-:R-:W-:-:S04]  /*1ad70*/  LEA R2, P0, R238, R3, 0x1 ;  /* 0x00000003ee027211 */ /* 0x010fc800078008ff */
[----:B---3--:R-:W-:-:S05]  /*1ad80*/  LEA.HI.X R3, R238, R5, R239, 0x1, P0 ;  /* 0x00000005ee037211 */ /* 0x008fca00000f0cef */
[----:B------:R3:W-:Y:S01]  /*1ad90*/  ST.E.128 [R2.64], R40 ;  /* 0x0000002802007985 */ /* 0x0007e2000c101d08 */
[----:B------:R-:W-:Y:S05]  /*1ada0*/  BRA `(.L_x_3697) ;  /* 0x00001bf000007947 */ /* 0x000fea0003800000 */
.L_x_3684:
        /* <DEDUP_REMOVED lines=33> */
.L_x_3791:
[----:B------:R-:W-:Y:S05]  /*1afc0*/  BRA.DIV ~URZ, `(.L_x_3699) ;  /* 0x00007a027f007947 */ /* 0x000fea000b800000 */
[----:B------:R3:W4:Y:S02]  /*1afd0*/  SHFL.IDX PT, R0, R12, RZ, 0x1c1f ;  /* 0x001c1fff0c007589 */ /* 0x00072400000e0000 */
.L_x_3792:
        /* <DEDUP_REMOVED lines=50> */
.L_x_3701:
[----:B------:R-:W-:Y:S05]  /*1b300*/  BSYNC B0 ;  /* 0x0000000000007941 */ /* 0x000fea0003800000 */
.L_x_3700:
[----:B------:R-:W-:Y:S05]  /*1b310*/  BRA.DIV ~URZ, `(.L_x_3702) ;  /* 0x000077227f007947 */ /* 0x000fea000b800000 */
[----:B--2---:R2:W1:Y:S04]  /*1b320*/  SHFL.IDX PT, R4, R5, 0x1, 0x1c1f ;  /* 0x003c1f0005047f89 */ /* 0x00446800000e0000 */
[----:B----4-:R2:W4:Y:S02]  /*1b330*/  SHFL.IDX PT, R0, R12, 0x1, 0x1c1f ;  /* 0x003c1f000c007f89 */ /* 0x01052400000e0000 */
.L_x_3793:
        /* <DEDUP_REMOVED lines=50> */
.L_x_3704:
[----:B------:R-:W-:Y:S05]  /*1b660*/  BSYNC B0 ;  /* 0x0000000000007941 */ /* 0x000fea0003800000 */
.L_x_3703:
[----:B------:R-:W-:Y:S05]  /*1b670*/  BRA.DIV ~URZ, `(.L_x_3705) ;  /* 0x000074927f007947 */ /* 0x000fea000b800000 */
[----:B-1----:R1:W2:Y:S02]  /*1b680*/  SHFL.IDX PT, R4, R5, 0x2, 0x1c1f ;  /* 0x005c1f0005047f89 */ /* 0x0022a400000e0000 */
.L_x_3794:
[----:B------:R-:W-:Y:S05]  /*1b690*/  BRA.DIV ~URZ, `(.L_x_3706) ;  /* 0x000074e27f007947 */ /* 0x000fea000b800000 */
[----:B----4-:R4:W1:Y:S02]  /*1b6a0*/  SHFL.IDX PT, R0, R12, 0x2, 0x1c1f ;  /* 0x005c1f000c007f89 */ /* 0x01086400000e0000 */
.L_x_3795:
        /* <DEDUP_REMOVED lines=52> */
.L_x_3708:
[----:B------:R-:W-:Y:S05]  /*1b9f0*/  BSYNC B0 ;  /* 0x0000000000007941 */ /* 0x000fea0003800000 */
.L_x_3707:
[----:B------:R-:W-:Y:S05]  /*1ba00*/  BRA.DIV ~URZ, `(.L_x_3709) ;  /* 0x000071e27f007947 */ /* 0x000fea000b800000 */
[----:B------:R3:W2:Y:S04]  /*1ba10*/  SHFL.IDX PT, R4, R5, 0x3, 0x1c1f ;  /* 0x007c1f0005047f89 */ /* 0x0006a800000e0000 */
[----:B-1----:R3:W1:Y:S02]  /*1ba20*/  SHFL.IDX PT, R0, R12, 0x3, 0x1c1f ;  /* 0x007c1f000c007f89 */ /* 0x00266400000e0000 */
.L_x_3796:
        /* <DEDUP_REMOVED lines=55> */
.L_x_3682:
[----:B------:R-:W4:Y:S04]  /*1bda0*/  LDL.LU R0, [R1+0x68] ;  /* 0x0000680001007983 */ /* 0x000f280000300800 */
[----:B--2---:R-:W2:Y:S01]  /*1bdb0*/  LDL.LU R7, [R1+0x6c] ;  /* 0x00006c0001077983 */ /* 0x004ea20000300800 */
[----:B------:R-:W-:Y:S02]  /*1bdc0*/  ISETP.NE.U32.AND P0, PT, RZ, c[0x0][0x508], PT ;  /* 0x00014200ff007a0c */ /* 0x000fe40003f05070 */
[----:B------:R-:W-:Y:S01]  /*1bdd0*/  ISETP.NE.U32.AND P3, PT, RZ, c[0x0][0x500], PT ;  /* 0x00014000ff007a0c */ /* 0x000fe20003f65070 */
[----:B-1-3--:R-:W3:Y:S01]  /*1bde0*/  LDL.LU R6, [R1+0x44] ;  /* 0x0000440001067983 */ /* 0x00aee20000300800 */
[----:B------:R-:W-:Y:S01]  /*1bdf0*/  ISETP.NE.AND.EX P2, PT, RZ, c[0x0][0x50c], PT, P0 ;  /* 0x00014300ff007a0c */ /* 0x000fe20003f45300 */
[----:B------:R-:W-:Y:S01]  /*1be00*/  IMAD.MOV.U32 R18, RZ, RZ, c[0x0][0x388] ;  /* 0x0000e200ff127624 */ /* 0x000fe200078e00ff */
[----:B------:R-:W-:-:S02]  /*1be10*/  ISETP.NE.AND.EX P3, PT, RZ, c[0x0][0x504], PT, P3 ;  /* 0x00014100ff007a0c */ /* 0x000fc40003f65330 */
[----:B----4-:R-:W-:-:S09]  /*1be20*/  IADD3 R2, P1, R0, c[0x0][0x500], RZ ;  /* 0x0001400000027a10 */ /* 0x010fd20007f3e0ff */
[----:B------:R-:W-:Y:S01]  /*1be30*/  @P2 IADD3 R4, P0, R0, c[0x0][0x508], RZ ;  /* 0x0001420000042a10 */ /* 0x000fe20007f1e0ff */
[----:B------:R-:W-:Y:S01]  /*1be40*/  IMAD.MOV.U32 R0, RZ, RZ, RZ ;  /* 0x000000ffff007224 */ /* 0x000fe200078e00ff */
[C---:B--2---:R-:W-:Y:S02]  /*1be50*/  IADD3.X R3, R7.reuse, c[0x0][0x504], RZ, P1, !PT ;  /* 0x0001410007037a10 */ /* 0x044fe40000ffe4ff */
[----:B------:R-:W-:-:S03]  /*1be60*/  @P2 IADD3.X R5, R7, c[0x0][0x50c], RZ, P0, !PT ;  /* 0x0001430007052a10 */ /* 0x000fc600007fe4ff */
        /* <DEDUP_REMOVED lines=9> */
.L_x_3710:
        /* <DEDUP_REMOVED lines=60> */
.L_x_3712:
[----:B------:R-:W-:Y:S05]  /*1c2c0*/  BSYNC B0 ;  /* 0x0000000000007941 */ /* 0x000fea0003800000 */
.L_x_3711:
        /* <DEDUP_REMOVED lines=43> */
.L_x_3797:
[----:B------:R-:W-:Y:S05]  /*1c580*/  BRA.DIV ~URZ, `(.L_x_3714) ;  /* 0x000067a27f007947 */ /* 0x000fea000b800000 */
[----:B------:R3:W4:Y:S02]  /*1c590*/  SHFL.IDX PT, R2, R6, RZ, 0x181f ;  /* 0x00181fff06027589 */ /* 0x00072400000e0000 */
.L_x_3798:
        /* <DEDUP_REMOVED lines=8> */
.L_x_3799:
[----:B------:R-:W-:-:S04]  /*1c620*/  IADD3 R3, R0, 0x10, RZ ;  /* 0x0000001000037810 */ /* 0x000fc80007ffe0ff */
[----:B------:R-:W-:-:S13]  /*1c630*/  ISETP.GE.OR P0, PT, R3, R4, P2 ;  /* 0x000000040300720c */ /* 0x000fda0001706670 */
[----:B--2---:R-:W-:-:S04]  /*1c640*/  @!P0 LEA R2, P1, R238, R2, 0x1 ;  /* 0x00000002ee028211 */ /* 0x004fc800078208ff */
[----:B-1----:R-:W-:-:S05]  /*1c650*/  @!P0 LEA.HI.X R3, R238, R7, R239, 0x1, P1 ;  /* 0x00000007ee038211 */ /* 0x002fca00008f0cef */
[----:B------:R1:W-:Y:S01]  /*1c660*/  @!P0 ST.E.128 [R2.64], RZ ;  /* 0x000000ff02008985 */ /* 0x0003e2000c101d08 */
[----:B------:R-:W-:Y:S05]  /*1c670*/  BRA.DIV ~URZ, `(.L_x_3716) ;  /* 0x000067f27f007947 */ /* 0x000fea000b800000 */
[----:B------:R2:W1:Y:S02]  /*1c680*/  SHFL.IDX PT, R7, R5, 0x2, 0x181f ;  /* 0x00581f0005077f89 */ /* 0x00046400000e0000 */
.L_x_3800:
[----:B------:R-:W-:Y:S05]  /*1c690*/  BRA.DIV ~URZ, `(.L_x_3717) ;  /* 0x000068427f007947 */ /* 0x000fea000b800000 */
[----:B-1----:R1:W2:Y:S02]  /*1c6a0*/  SHFL.IDX PT, R2, R6, 0x2, 0x181f ;  /* 0x00581f0006027f89 */ /* 0x0022a400000e0000 */
.L_x_3801:
        /* <DEDUP_REMOVED lines=8> */
.L_x_3802:
[----:B------:R-:W-:-:S04]  /*1c730*/  IADD3 R3, R0, 0x30, RZ ;  /* 0x0000003000037810 */ /* 0x000fc80007ffe0ff */
[----:B------:R-:W-:-:S13]  /*1c740*/  ISETP.GE.OR P0, PT, R3, R4, P2 ;  /* 0x000000040300720c */ /* 0x000fda0001706670 */
[----:B--2---:R-:W-:-:S04]  /*1c750*/  @!P0 LEA R2, P1, R238, R2, 0x1 ;  /* 0x00000002ee028211 */ /* 0x004fc800078208ff */
[----:B------:R-:W-:-:S05]  /*1c760*/  @!P0 LEA.HI.X R3, R238, R7, R239, 0x1, P1 ;  /* 0x00000007ee038211 */ /* 0x000fca00008f0cef */
[----:B------:R2:W-:Y:S01]  /*1c770*/  @!P0 ST.E.128 [R2.64], RZ ;  /* 0x000000ff02008985 */ /* 0x0005e2000c101d08 */
[----:B------:R-:W-:Y:S05]  /*1c780*/  BRA.DIV ~URZ, `(.L_x_3719) ;  /* 0x000068927f007947 */ /* 0x000fea000b800000 */
[----:B------:R1:W2:Y:S02]  /*1c790*/  SHFL.IDX PT, R7, R5, 0x4, 0x181f ;  /* 0x00981f0005077f89 */ /* 0x0002a400000e0000 */
.L_x_3803:
[----:B------:R-:W-:Y:S05]  /*1c7a0*/  BRA.DIV ~URZ, `(.L_x_3720) ;  /* 0x000068e27f007947 */ /* 0x000fea000b800000 */
[----:B--2---:R2:W1:Y:S02]  /*1c7b0*/  SHFL.IDX PT, R2, R6, 0x4, 0x181f ;  /* 0x00981f0006027f89 */ /* 0x00446400000e0000 */
.L_x_3804:
        /* <DEDUP_REMOVED lines=8> */
.L_x_3805:
[----:B------:R-:W-:-:S04]  /*1c840*/  IADD3 R3, R0, 0x50, RZ ;  /* 0x0000005000037810 */ /* 0x000fc80007ffe0ff */
[----:B------:R-:W-:-:S13]  /*1c850*/  ISETP.GE.OR P0, PT, R3, R4, P2 ;  /* 0x000000040300720c */ /* 0x000fda0001706670 */
[----:B---3--:R-:W-:-:S04]  /*1c860*/  @!P0 LEA R2, P1, R238, R2, 0x1 ;  /* 0x00000002ee028211 */ /* 0x008fc800078208ff */
[----:B--2---:R-:W-:-:S05]  /*1c870*/  @!P0 LEA.HI.X R3, R238, R7, R239, 0x1, P1 ;  /* 0x00000007ee038211 */ /* 0x004fca00008f0cef */
[----:B------:R2:W-:Y:S01]  /*1c880*/  @!P0 ST.E.128 [R2.64], RZ ;  /* 0x000000ff02008985 */ /* 0x0005e2000c101d08 */
[----:B------:R-:W-:Y:S05]  /*1c890*/  BRA.DIV ~URZ, `(.L_x_3722) ;  /* 0x000069327f007947 */ /* 0x000fea000b800000 */
[----:B------:R3:W1:Y:S02]  /*1c8a0*/  SHFL.IDX PT, R7, R5, 0x6, 0x181f ;  /* 0x00d81f0005077f89 */ /* 0x00066400000e0000 */
.L_x_3806:
[----:B------:R-:W-:Y:S05]  /*1c8b0*/  BRA.DIV ~URZ, `(.L_x_3723) ;  /* 0x000069827f007947 */ /* 0x000fea000b800000 */
[----:B--2---:R2:W3:Y:S02]  /*1c8c0*/  SHFL.IDX PT, R2, R6, 0x6, 0x181f ;  /* 0x00d81f0006027f89 */ /* 0x0044e400000e0000 */
.L_x_3807:
        /* <DEDUP_REMOVED lines=8> */
.L_x_3808:
[----:B------:R-:W-:-:S04]  /*1c950*/  IADD3 R0, R0, 0x70, RZ ;  /* 0x0000007000007810 */ /* 0x000fc80007ffe0ff */
[----:B------:R-:W-:-:S13]  /*1c960*/  ISETP.GE.OR P0, PT, R0, R4, P2 ;  /* 0x000000040000720c */ /* 0x000fda0001706670 */
[----:B----4-:R-:W-:-:S04]  /*1c970*/  @!P0 LEA R2, P1, R238, R2, 0x1 ;  /* 0x00000002ee028211 */ /* 0x010fc800078208ff */
[----:B---3--:R-:W-:-:S05]  /*1c980*/  @!P0 LEA.HI.X R3, R238, R5, R239, 0x1, P1 ;  /* 0x00000005ee038211 */ /* 0x008fca00008f0cef */
[----:B------:R3:W-:Y:S04]  /*1c990*/  @!P0 ST.E.128 [R2.64], RZ ;  /* 0x000000ff02008985 */ /* 0x0007e8000c101d08 */
.L_x_3697:
[----:B------:R-:W-:Y:S05]  /*1c9a0*/  BSYNC B1 ;  /* 0x0000000000017941 */ /* 0x000fea0003800000 */
.L_x_3681:
        /* <DEDUP_REMOVED lines=15> */
.L_x_3809:
[----:B------:R-:W-:Y:S05]  /*1caa0*/  BRA.DIV ~URZ, `(.L_x_3727) ;  /* 0x000069427f007947 */ /* 0x000fea000b800000 */
[----:B------:R3:W4:Y:S02]  /*1cab0*/  SHFL.IDX PT, R8, R68, 0x1, 0x1f ;  /* 0x00201f0044087f89 */ /* 0x00072400000e0000 */
.L_x_3810:
        /* <DEDUP_REMOVED lines=19> */
.L_x_3811:
        /* <DEDUP_REMOVED lines=16> */
.L_x_3812:
[----:B---3--:R-:W-:Y:S01]  /*1ccf0*/  IMAD R0, R0, c[0x0][0x538], RZ ;  /* 0x00014e0000007a24 */ /* 0x008fe200078e02ff */
[----:B------:R-:W-:Y:S04]  /*1cd00*/  BSSY B1, `(.L_x_3730) ;  /* 0x00000ce000017945 */ /* 0x000fe80003800000 */
[----:B----4-:R-:W-:-:S04]  /*1cd10*/  IADD3 R8, R0, R8, RZ ;  /* 0x0000000800087210 */ /* 0x010fc80007ffe0ff */
[----:B--2---:R-:W-:-:S13]  /*1cd20*/  ISETP.GT.AND P0, PT, R8, R9, PT ;  /* 0x000000090800720c */ /* 0x004fda0003f04270 */
[----:B------:R-:W-:Y:S05]  /*1cd30*/  @P0 BRA `(.L_x_3731) ;  /* 0x0000025000000947 */ /* 0x000fea0003800000 */
.L_x_3735:
        /* <DEDUP_REMOVED lines=17> */
.L_x_3813:
        /* <DEDUP_REMOVED lines=16> */
.L_x_3814:
[----:B--2---:R-:W-:-:S05]  /*1cf50*/  IMAD R0, R0, c[0x0][0x538], RZ ;  /* 0x00014e0000007a24 */ /* 0x004fca00078e02ff */
[----:B------:R-:W-:-:S04]  /*1cf60*/  IADD3 R8, R0, R8, RZ ;  /* 0x0000000800087210 */ /* 0x000fc80007ffe0ff */
[----:B------:R-:W-:-:S13]  /*1cf70*/  ISETP.GT.AND P0, PT, R8, R9, PT ;  /* 0x000000090800720c */ /* 0x000fda0003f04270 */
[----:B-1----:R-:W-:Y:S05]  /*1cf80*/  @!P0 BRA `(.L_x_3735) ;  /* 0xfffffdb000008947 */ /* 0x002fea000383ffff */
.L_x_3731:
[----:B------:R-:W-:-:S05]  /*1cf90*/  IADD3 R8, -R0, R8, RZ ;  /* 0x0000000800087210 */ /* 0x000fca0007ffe1ff */
[----:B------:R-:W-:-:S05]  /*1cfa0*/  IMAD R0, R4, c[0x0][0x538], R8 ;  /* 0x00014e0004007a24 */ /* 0x000fca00078e0208 */
[----:B------:R-:W-:Y:S01]  /*1cfb0*/  ISETP.GT.AND P0, PT, R0, R9, PT ;  /* 0x000000090000720c */ /* 0x000fe20003f04270 */
[----:B------:R-:W-:-:S12]  /*1cfc0*/  BRA.DIV ~URZ, `(.L_x_3736) ;  /* 0x000068827f007947 */ /* 0x000fd8000b800000 */
[----:B------:R-:W-:-:S03]  /*1cfd0*/  VOTE.ANY R5, PT, !P0 ;  /* 0x0000000000057806 */ /* 0x000fc600040e0100 */
.L_x_3815:
[----:B------:R-:W2:Y:S01]  /*1cfe0*/  LDL.LU R2, [R1+0x4c] ;  /* 0x00004c0001027983 */ /* 0x000ea20000300800 */
[----:B------:R-:W2:Y:S02]  /*1cff0*/  POPC R0, R5 ;  /* 0x0000000500007309 */ /* 0x000ea40000000000 */
[----:B--2---:R-:W-:-:S05]  /*1d000*/  IADD3 R2, R0, R2, RZ ;  /* 0x0000000200027210 */ /* 0x004fca0007ffe0ff */
[----:B------:R2:W-:Y:S01]  /*1d010*/  STL [R1+0x4c], R2 ;  /* 0x00004c0201007387 */ /* 0x0005e20000100800 */
[----:B------:R-:W-:Y:S05]  /*1d020*/  BRA.DIV ~URZ, `(.L_x_3737) ;  /* 0x000068727f007947 */ /* 0x000fea000b800000 */
[----:B------:R3:W4:Y:S04]  /*1d030*/  SHFL.IDX PT, R6, R6, R0, 0x1f ;  /* 0x00001f0006067589 */ /* 0x00072800000e0000 */
[----:B------:R3:W1:Y:S02]  /*1d040*/  SHFL.IDX PT, R7, R7, R0, 0x1f ;  /* 0x00001f0007077589 */ /* 0x00066400000e0000 */
.L_x_3816:
[----:B------:R-:W-:Y:S01]  /*1d050*/  ISETP.NE.AND P0, PT, R5, RZ, PT ;  /* 0x000000ff0500720c */ /* 0x000fe20003f05270 */
[----:B------:R-:W-:-:S12]  /*1d060*/  BSSY B0, `(.L_x_3738) ;  /* 0x0000005000007945 */ /* 0x000fd80003800000 */
[----:B------:R-:W-:Y:S05]  /*1d070*/  @!P0 BRA `(.L_x_3739) ;  /* 0x0000003000008947 */ /* 0x000fea0003800000 */
[----:B---3--:R-:W-:Y:S01]  /*1d080*/  IADD3 R0, R0, -0x1, RZ ;  /* 0xffffffff00007810 */ /* 0x008fe20007ffe0ff */
[----:B------:R-:W-:Y:S05]  /*1d090*/  BRA.DIV ~URZ, `(.L_x_3740) ;  /* 0x000068d27f007947 */ /* 0x000fea000b800000 */
[----:B------:R3:W2:Y:S02]  /*1d0a0*/  SHFL.IDX PT, R10, R4, R0, 0x1f ;  /* 0x00001f00040a7589 */ /* 0x0006a400000e0000 */
.L_x_3739:
[----:B------:R-:W-:Y:S05]  /*1d0b0*/  BSYNC B0 ;  /* 0x0000000000007941 */ /* 0x000fea0003800000 */
.L_x_3738:
        /* <DEDUP_REMOVED lines=68> */
.L_x_3742:
        /* <DEDUP_REMOVED lines=68> */
.L_x_3743:
[----:B------:R-:W-:Y:S05]  /*1d940*/  BSYNC B0 ;  /* 0x0000000000007941 */ /* 0x000fea0003800000 */
.L_x_3741:
[----:B------:R-:W-:-:S04]  /*1d950*/  LOP3.LUT R2, RZ, R2, RZ, 0x33, !PT ;  /* 0x00000002ff027212 */ /* 0x000fc800078e33ff */
[----:B-1----:R-:W-:-:S05]  /*1d960*/  IADD3 R0, R2, R6, RZ ;  /* 0x0000000602007210 */ /* 0x002fca0007ffe0ff */
[----:B------:R1:W-:Y:S01]  /*1d970*/  STL [R1+0x44], R0 ;  /* 0x0000440001007387 */ /* 0x0003e20000100800 */
[----:B------:R-:W-:Y:S05]  /*1d980*/  BRA `(.L_x_3744) ;  /* 0x0000005000007947 */ /* 0x000fea0003800000 */
.L_x_3732:
[----:B------:R-:W-:Y:S01]  /*1d990*/  MOV R0, c[0x0][0x53c] ;  /* 0x00014f0000007a02 */ /* 0x000fe20000000f00 */
[----:B------:R2:W-:Y:S04]  /*1d9a0*/  STL [R1+0x40], R9 ;  /* 0x0000400901007387 */ /* 0x0005e80000100800 */
[----:B------:R2:W-:Y:S04]  /*1d9b0*/  STL [R1+0x44], RZ ;  /* 0x000044ff01007387 */ /* 0x0005e80000100800 */
[----:B------:R2:W-:Y:S04]  /*1d9c0*/  STL [R1+0x48], RZ ;  /* 0x000048ff01007387 */ /* 0x0005e80000100800 */
[----:B------:R2:W-:Y:S02]  /*1d9d0*/  STL [R1+0x4c], R0 ;  /* 0x00004c0001007387 */ /* 0x0005e40000100800 */
.L_x_3744:
[----:B------:R-:W-:Y:S05]  /*1d9e0*/  BSYNC B1 ;  /* 0x0000000000017941 */ /* 0x000fea0003800000 */
.L_x_3730:
        /* <DEDUP_REMOVED lines=9> */
.L_x_3725:
[----:B--2---:R-:W2:Y:S02]  /*1da80*/  LDL R0, [R1+0x4c] ;  /* 0x00004c0001007983 */ /* 0x004ea40000100800 */
[----:B--2---:R-:W-:-:S13]  /*1da90*/  ISETP.GE.AND P0, PT, R0, c[0x0][0x53c], PT ;  /* 0x00014f0000007a0c */ /* 0x004fda0003f06270 */
[----:B-1--4-:R-:W-:Y:S01]  /*1daa0*/  @P0 CALL.REL.NOINC `(.L_x_3745) ;  /* 0x0000001000000944 */ /* 0x012fe20003c00000 */
[----:B------:R-:W-:Y:S05]  /*1dab0*/  BRA `(.L_x_3746) ;  /* 0xfffe448000007947 */ /* 0x000fea000383ffff */
.L_x_3745:
[----:B------:R-:W-:Y:S05]  /*1dac0*/  EXIT ;  /* 0x000000000000794d */ /* 0x000fea0003800000 */
.L_x_3533:
[----:B------:R-:W-:Y:S01]  /*1dad0*/  IMAD.MOV.U32 R0, RZ, RZ, R5 ;  /* 0x000000ffff007224 */ /* 0x000fe200078e0005 */
[----:B------:R-:W-:Y:S02]  /*1dae0*/  MOV R2, 0x1 ;  /* 0x0000000100027802 */ /* 0x000fe40000000f00 */
[----:B------:R-:W-:Y:S02]  /*1daf0*/  MOV R3, 0x1db10 ;  /* 0x0001db1000037802 */ /* 0x000fe40000000f00 */
[----:B------:R-:W-:Y:S05]  /*1db00*/  CALL.REL.NOINC `($__internal_50_$__cuda_sm70_shflsync_up_p) ;  /* 0x00005f9000007944 */ /* 0x000fea0003c00000 */
[----:B------:R-:W-:Y:S01]  /*1db10*/  MOV R0, R4 ;  /* 0x0000000400007202 */ /* 0x000fe20000000f00 */
[----:B------:R-:W-:Y:S05]  /*1db20*/  BRA `(.L_x_3747) ;  /* 0xfffe293000007947 */ /* 0x000fea000383ffff */
.L_x_3534:
[----:B------:R-:W-:Y:S01]  /*1db30*/  IMAD.MOV.U32 R0, RZ, RZ, R5 ;  /* 0x000000ffff007224 */ /* 0x000fe200078e0005 */
[----:B------:R-:W-:Y:S02]  /*1db40*/  MOV R2, 0x2 ;  /* 0x0000000200027802 */ /* 0x000fe40000000f00 */
[----:B------:R-:W-:Y:S02]  /*1db50*/  MOV R3, 0x1db70 ;  /* 0x0001db7000037802 */ /* 0x000fe40000000f00 */
[----:B------:R-:W-:Y:S05]  /*1db60*/  CALL.REL.NOINC `($__internal_50_$__cuda_sm70_shflsync_up_p) ;  /* 0x00005f3000007944 */ /* 0x000fea0003c00000 */
[----:B------:R-:W-:Y:S01]  /*1db70*/  SEL R0, R4, RZ, P4 ;  /* 0x000000ff04007207 */ /* 0x000fe20002000000 */
[----:B------:R-:W-:Y:S01]  /*1db80*/  IMAD.MOV.U32 R2, RZ, RZ, 0x4 ;  /* 0x00000004ff027424 */ /* 0x000fe200078e00ff */
[----:B------:R-:W-:-:S03]  /*1db90*/  MOV R3, 0x1dbc0 ;  /* 0x0001dbc000037802 */ /* 0x000fc60000000f00 */
[----:B------:R-:W-:Y:S02]  /*1dba0*/  IMAD.IADD R0, R5, 0x1, R0 ;  /* 0x0000000105007824 */ /* 0x000fe400078e0200 */
        /* <DEDUP_REMOVED lines=13> */
[----:B------:R-:W-:Y:S02]  /*1dc80*/  MOV R218, 0x1f ;  /* 0x0000001f00da7802 */ /* 0x000fe40000000f00 */
[----:B------:R-:W-:Y:S01]  /*1dc90*/  MOV R3, 0x1dcd0 ;  /* 0x0001dcd000037802 */ /* 0x000fe20000000f00 */
[----:B------:R-:W-:-:S04]  /*1dca0*/  IMAD.IADD R4, R0, 0x1, R4 ;  /* 0x0000000100047824 */ /* 0x000fc800078e0204 */
[----:B------:R-:W-:Y:S02]  /*1dcb0*/  IMAD.MOV.U32 R219, RZ, RZ, R4 ;  /* 0x000000ffffdb7224 */ /* 0x000fe400078e0004 */
[----:B------:R-:W-:Y:S05]  /*1dcc0*/  CALL.REL.NOINC `($__internal_49_$__cuda_sm70_shflsync_idx_p) ;  /* 0x00005d7000007944 */ /* 0x000fea0003c00000 */
[----:B------:R-:W-:Y:S01]  /*1dcd0*/  MOV R0, R218 ;  /* 0x000000da00007202 */ /* 0x000fe20000000f00 */
[----:B------:R-:W-:Y:S05]  /*1dce0*/  BRA `(.L_x_3748) ;  /* 0xfffe287000007947 */ /* 0x000fea000383ffff */
.L_x_3536:
[----:B------:R-:W-:Y:S02]  /*1dcf0*/  SEL R0, RZ, 0x1, P0 ;  /* 0x00000001ff007807 */ /* 0x000fe40000000000 */
[----:B------:R-:W-:Y:S02]  /*1dd00*/  MOV R2, 0x1dd20 ;  /* 0x0001dd2000027802 */ /* 0x000fe40000000f00 */
[----:B------:R-:W-:Y:S05]  /*1dd10*/  CALL.REL.NOINC `($__internal_51_$__cuda_sm70_votesync_ballot) ;  /* 0x00005df000007944 */ /* 0x000fea0003c00000 */
[----:B------:R-:W-:Y:S01]  /*1dd20*/  MOV R7, R0 ;  /* 0x0000000000077202 */ /* 0x000fe20000000f00 */
[----:B------:R-:W-:Y:S05]  /*1dd30*/  BRA `(.L_x_3749) ;  /* 0xfffe28b000007947 */ /* 0x000fea000383ffff */
.L_x_3537:
[----:B------:R-:W-:Y:S01]  /*1dd40*/  IMAD.MOV.U32 R219, RZ, RZ, R9 ;  /* 0x000000ffffdb7224 */ /* 0x000fe200078e0009 */
[----:B-1----:R-:W-:Y:S01]  /*1dd50*/  MOV R2, R0 ;  /* 0x0000000000027202 */ /* 0x002fe20000000f00 */
[----:B------:R-:W-:Y:S01]  /*1dd60*/  IMAD.MOV.U32 R218, RZ, RZ, 0x1f ;  /* 0x0000001fffda7424 */ /* 0x000fe200078e00ff */
[----:B------:R-:W-:Y:S02]  /*1dd70*/  MOV R3, 0x1dd90 ;  /* 0x0001dd9000037802 */ /* 0x000fe40000000f00 */
[----:B------:R-:W-:Y:S05]  /*1dd80*/  CALL.REL.NOINC `($__internal_49_$__cuda_sm70_shflsync_idx_p) ;  /* 0x00005cb000007944 */ /* 0x000fea0003c00000 */
[----:B------:R-:W-:Y:S01]  /*1dd90*/  IMAD.MOV.U32 R12, RZ, RZ, R218 ;  /* 0x000000ffff0c7224 */ /* 0x000fe200078e00da */
[----:B------:R-:W-:Y:S01]  /*1dda0*/  MOV R219, R8 ;  /* 0x0000000800db7202 */ /* 0x000fe20000000f00 */
[----:B------:R-:W-:Y:S01]  /*1ddb0*/  IMAD.MOV.U32 R5, RZ, RZ, RZ ;  /* 0x000000ffff057224 */ /* 0x000fe200078e00ff */
[----:B------:R-:W-:Y:S01]  /*1ddc0*/  MOV R2, R0 ;  /* 0x0000000000027202 */ /* 0x000fe20000000f00 */
[----:B------:R-:W-:Y:S01]  /*1ddd0*/  IMAD.MOV.U32 R218, RZ, RZ, 0x1f ;  /* 0x0000001fffda7424 */ /* 0x000fe200078e00ff */
[----:B------:R-:W-:-:S02]  /*1dde0*/  MOV R3, 0x1de00 ;  /* 0x0001de0000037802 */ /* 0x000fc40000000f00 */
[----:B------:R-:W-:Y:S05]  /*1ddf0*/  CALL.REL.NOINC `($__internal_49_$__cuda_sm70_shflsync_idx_p) ;  /* 0x00005c4000007944 */ /* 0x000fea0003c00000 */
[----:B------:R-:W-:Y:S01]  /*1de00*/  MOV R9, R218 ;  /* 0x000000da00097202 */ /* 0x000fe20000000f00 */
[----:B------:R-:W-:Y:S05]  /*1de10*/  BRA `(.L_x_3750) ;  /* 0xfffe284000007947 */ /* 0x000fea000383ffff */
.L_x_3540:
[----:B------:R-:W-:Y:S01]  /*1de20*/  IMAD.MOV.U32 R219, RZ, RZ, R4 ;  /* 0x000000ffffdb7224 */ /* 0x000fe200078e0004 */
[----:B-1----:R-:W-:Y:S01]  /*1de30*/  MOV R2, R0 ;  /* 0x0000000000027202 */ /* 0x002fe20000000f00 */
[----:B------:R-:W-:Y:S01]  /*1de40*/  IMAD.MOV.U32 R218, RZ, RZ, 0x1f ;  /* 0x0000001fffda7424 */ /* 0x000fe200078e00ff */
[----:B------:R-:W-:-:S02]  /*1de50*/  MOV R3, 0x1de70 ;  /* 0x0001de7000037802 */ /* 0x000fc40000000f00 */
[----:B---34-:R-:W-:Y:S05]  /*1de60*/  CALL.REL.NOINC `($__internal_49_$__cuda_sm70_shflsync_idx_p) ;  /* 0x00005bd000007944 */ /* 0x018fea0003c00000 */
[----:B------:R-:W-:Y:S01]  /*1de70*/  MOV R5, R218 ;  /* 0x000000da00057202 */ /* 0x000fe20000000f00 */
[----:B------:R-:W-:Y:S05]  /*1de80*/  BRA `(.L_x_3539) ;  /* 0xfffe283000007947 */ /* 0x000fea000383ffff */
.L_x_3589:
[----:B------:R-:W-:Y:S01]  /*1de90*/  IMAD.MOV.U32 R219, RZ, RZ, R5 ;  /* 0x000000ffffdb7224 */ /* 0x000fe200078e0005 */
[----:B------:R-:W-:Y:S01]  /*1dea0*/  MOV R2, RZ ;  /* 0x000000ff00027202 */ /* 0x000fe20000000f00 */
[----:B------:R-:W-:Y:S01]  /*1deb0*/  IMAD.MOV.U32 R218, RZ, RZ, 0x181f ;  /* 0x0000181fffda7424 */ /* 0x000fe200078e00ff */
[----:B------:R-:W-:-:S02]  /*1dec0*/  MOV R3, 0x1dee0 ;  /* 0x0001dee000037802 */ /* 0x000fc40000000f00 */
[----:B-----5:R-:W-:Y:S05]  /*1ded0*/  CALL.REL.NOINC `($__internal_49_$__cuda_sm70_shflsync_idx_p) ;  /* 0x00005b6000007944 */ /* 0x020fea0003c00000 */
[----:B------:R-:W-:Y:S01]  /*1dee0*/  MOV R7, R218 ;  /* 0x000000da00077202 */ /* 0x000fe20000000f00 */
[----:B------:R-:W-:Y:S05]  /*1def0*/  BRA `(.L_x_3751) ;  /* 0xfffeac0000007947 */ /* 0x000fea000383ffff */
.L_x_3590:
[----:B------:R-:W-:Y:S01]  /*1df00*/  IMAD.MOV.U32 R219, RZ, RZ, R6 ;  /* 0x000000ffffdb7224 */ /* 0x000fe200078e0006 */
[----:B------:R-:W-:Y:S01]  /*1df10*/  MOV R2, RZ ;  /* 0x000000ff00027202 */ /* 0x000fe20000000f00 */
[----:B------:R-:W-:Y:S01]  /*1df20*/  IMAD.MOV.U32 R218, RZ, RZ, 0x181f ;  /* 0x0000181fffda7424 */ /* 0x000fe200078e00ff */
[----:B------:R-:W-:-:S02]  /*1df30*/  MOV R3, 0x1df50 ;  /* 0x0001df5000037802 */ /* 0x000fc40000000f00 */
[----:B-12--5:R-:W-:Y:S05]  /*1df40*/  CALL.REL.NOINC `($__internal_49_$__cuda_sm70_shflsync_idx_p) ;  /* 0x00005af000007944 */ /* 0x026fea0003c00000 */
[----:B------:R-:W-:Y:S01]  /*1df50*/  MOV R2, R218 ;  /* 0x000000da00027202 */ /* 0x000fe20000000f00 */
[----:B------:R-:W-:Y:S05]  /*1df60*/  BRA `(.L_x_3752) ;  /* 0xfffeabb000007947 */ /* 0x000fea000383ffff */
.L_x_3593:
[----:B------:R-:W-:Y:S01]  /*1df70*/  IMAD.MOV.U32 R219, RZ, RZ, R5 ;  /* 0x000000ffffdb7224 */ /* 0x000fe200078e0005 */
[----:B--2-4-:R-:W-:Y:S01]  /*1df80*/  MOV R2, 0x1 ;  /* 0x0000000100027802 */ /* 0x014fe20000000f00 */
[----:B------:R-:W-:Y:S01]  /*1df90*/  IMAD.MOV.U32 R218, RZ, RZ, 0x181f ;  /* 0x0000181fffda7424 */ /* 0x000fe200078e00ff */
[----:B------:R-:W-:-:S02]  /*1dfa0*/  MOV R3, 0x1dfc0 ;  /* 0x0001dfc000037802 */ /* 0x000fc40000000f00 */
[----:B-1-3-5:R-:W-:Y:S05]  /*1dfb0*/  CALL.REL.NOINC `($__internal_49_$__cuda_sm70_shflsync_idx_p) ;  /* 0x00005a8000007944 */ /* 0x02afea0003c00000 */
[----:B------:R-:W-:Y:S01]  /*1dfc0*/  IMAD.MOV.U32 R7, RZ, RZ, R218 ;  /* 0x000000ffff077224 */ /* 0x000fe200078e00da */
[----:B------:R-:W-:Y:S01]  /*1dfd0*/  MOV R2, 0x1 ;  /* 0x0000000100027802 */ /* 0x000fe20000000f00 */
[----:B------:R-:W-:Y:S01]  /*1dfe0*/  IMAD.MOV.U32 R219, RZ, RZ, R6 ;  /* 0x000000ffffdb7224 */ /* 0x000fe200078e0006 */
[----:B------:R-:W-:-:S02]  /*1dff0*/  MOV R218, 0x181f ;  /* 0x0000181f00da7802 */ /* 0x000fc40000000f00 */
[----:B------:R-:W-:Y:S02]  /*1e000*/  MOV R3, 0x1e020 ;  /* 0x0001e02000037802 */ /* 0x000fe40000000f00 */
[----:B------:R-:W-:Y:S05]  /*1e010*/  CALL.REL.NOINC `($__internal_49_$__cuda_sm70_shflsync_idx_p) ;  /* 0x00005a2000007944 */ /* 0x000fea0003c00000 */
[----:B------:R-:W-:Y:S01]  /*1e020*/  MOV R2, R218 ;  /* 0x000000da00027202 */ /* 0x000fe20000000f00 */
[----:B------:R-:W-:Y:S05]  /*1e030*/  BRA `(.L_x_3753) ;  /* 0xfffeabc000007947 */ /* 0x000fea000383ffff */
.L_x_3596:
[----:B------:R-:W-:Y:S01]  /*1e040*/  IMAD.MOV.U32 R219, RZ, RZ, R5 ;  /* 0x000000ffffdb7224 */ /* 0x000fe200078e0005 */
[----:B-1--4-:R-:W-:Y:S01]  /*1e050*/  MOV R2, 0x2 ;  /* 0x0000000200027802 */ /* 0x012fe20000000f00 */
[----:B------:R-:W-:Y:S01]  /*1e060*/  IMAD.MOV.U32 R218, RZ, RZ, 0x181f ;  /* 0x0000181fffda7424 */ /* 0x000fe200078e00ff */
[----:B------:R-:W-:Y:S02]  /*1e070*/  MOV R3, 0x1e090 ;  /* 0x0001e09000037802 */ /* 0x000fe40000000f00 */
[----:B--23-5:R-:W-:Y:S05]  /*1e080*/  CALL.REL.NOINC `($__internal_49_$__cuda_sm70_shflsync_idx_p) ;  /* 0x000059b000007944 */ /* 0x02cfea0003c00000 */
[----:B------:R-:W-:Y:S01]  /*1e090*/  MOV R7, R218 ;  /* 0x000000da00077202 */ /* 0x000fe20000000f00 */
[----:B------:R-:W-:Y:S05]  /*1e0a0*/  BRA `(.L_x_3754) ;  /* 0xfffeac2000007947 */ /* 0x000fea000383ffff */
.L_x_3597:
[----:B------:R-:W-:Y:S01]  /*1e0b0*/  IMAD.MOV.U32 R219, RZ, RZ, R6 ;  /* 0x000000ffffdb7224 */ /* 0x000fe200078e0006 */
[----:B----4-:R-:W-:Y:S01]  /*1e0c0*/  MOV R2, 0x2 ;  /* 0x0000000200027802 */ /* 0x010fe20000000f00 */
[----:B------:R-:W-:Y:S01]  /*1e0d0*/  IMAD.MOV.U32 R218, RZ, RZ, 0x181f ;  /* 0x0000181fffda7424 */ /* 0x000fe200078e00ff */
[----:B------:R-:W-:Y:S02]  /*1e0e0*/  MOV R3, 0x1e100 ;  /* 0x0001e10000037802 */ /* 0x000fe40000000f00 */
[----:B-123-5:R-:W-:Y:S05]  /*1e0f0*/  CALL.REL.NOINC `($__internal_49_$__cuda_sm70_shflsync_idx_p) ;  /* 0x0000594000007944 */ /* 0x02efea0003c00000 */
[----:B------:R-:W-:Y:S01]  /*1e100*/  MOV R2, R218 ;  /* 0x000000da00027202 */ /* 0x000fe20000000f00 */
[----:B------:R-:W-:Y:S05]  /*1e110*/  BRA `(.L_x_3755) ;  /* 0xfffeabd000007947 */ /* 0x000fea000383ffff */
.L_x_3600:
[----:B------:R-:W-:Y:S01]  /*1e120*/  IMAD.MOV.U32 R219, RZ, RZ, R5 ;  /* 0x000000ffffdb7224 */ /* 0x000fe200078e0005 */
[----:B-1----:R-:W-:Y:S01]  /*1e130*/  MOV R2, 0x3 ;  /* 0x0000000300027802 */ /* 0x002fe20000000f00 */
[----:B------:R-:W-:Y:S01]  /*1e140*/  IMAD.MOV.U32 R218, RZ, RZ, 0x181f ;  /* 0x0000181fffda7424 */ /* 0x000fe200078e00ff */
[----:B------:R-:W-:-:S02]  /*1e150*/  MOV R3, 0x1e170 ;  /* 0x0001e17000037802 */ /* 0x000fc40000000f00 */
[----:B--2345:R-:W-:Y:S05]  /*1e160*/  CALL.REL.NOINC `($__internal_49_$__cuda_sm70_shflsync_idx_p) ;  /* 0x000058d000007944 */ /* 0x03cfea0003c00000 */
        /* <DEDUP_REMOVED lines=8> */
.L_x_3603:
[----:B------:R-:W-:Y:S01]  /*1e1f0*/  IMAD.MOV.U32 R219, RZ, RZ, R5 ;  /* 0x000000ffffdb7224 */ /* 0x000fe200078e0005 */
[----:B-1----:R-:W-:Y:S01]  /*1e200*/  MOV R2, 0x4 ;  /* 0x0000000400027802 */ /* 0x002fe20000000f00 */
[----:B------:R-:W-:Y:S01]  /*1e210*/  IMAD.MOV.U32 R218, RZ, RZ, 0x181f ;  /* 0x0000181fffda7424 */ /* 0x000fe200078e00ff */
[----:B------:R-:W-:Y:S02]  /*1e220*/  MOV R3, 0x1e240 ;  /* 0x0001e24000037802 */ /* 0x000fe40000000f00 */
[----:B--2345:R-:W-:Y:S05]  /*1e230*/  CALL.REL.NOINC `($__internal_49_$__cuda_sm70_shflsync_idx_p) ;  /* 0x0000580000007944 */ /* 0x03cfea0003c00000 */
[----:B------:R-:W-:Y:S01]  /*1e240*/  MOV R7, R218 ;  /* 0x000000da00077202 */ /* 0x000fe20000000f00 */
[----:B------:R-:W-:Y:S05]  /*1e250*/  BRA `(.L_x_3757) ;  /* 0xfffeac4000007947 */ /* 0x000fea000383ffff */
.L_x_3604:
[----:B------:R-:W-:Y:S01]  /*1e260*/  IMAD.MOV.U32 R219, RZ, RZ, R6 ;  /* 0x000000ffffdb7224 */ /* 0x000fe200078e0006 */
[----:B-1----:R-:W-:Y:S01]  /*1e270*/  MOV R2, 0x4 ;  /* 0x0000000400027802 */ /* 0x002fe20000000f00 */
[----:B------:R-:W-:Y:S01]  /*1e280*/  IMAD.MOV.U32 R218, RZ, RZ, 0x181f ;  /* 0x0000181fffda7424 */ /* 0x000fe200078e00ff */
[----:B------:R-:W-:Y:S02]  /*1e290*/  MOV R3, 0x1e2b0 ;  /* 0x0001e2b000037802 */ /* 0x000fe40000000f00 */
[----:B--2345:R-:W-:Y:S05]  /*1e2a0*/  CALL.REL.NOINC `($__internal_49_$__cuda_sm70_shflsync_idx_p) ;  /* 0x0000579000007944 */ /* 0x03cfea0003c00000 */
[----:B------:R-:W-:Y:S01]  /*1e2b0*/  MOV R2, R218 ;  /* 0x000000da00027202 */ /* 0x000fe20000000f00 */
[----:B------:R-:W-:Y:S05]  /*1e2c0*/  BRA `(.L_x_3758) ;  /* 0xfffeabf000007947 */ /* 0x000fea000383ffff */
.L_x_3607:
[----:B------:R-:W-:Y:S01]  /*1e2d0*/  IMAD.MOV.U32 R219, RZ, RZ, R5 ;  /* 0x000000ffffdb7224 */ /* 0x000fe200078e0005 */
[----:B--23--:R-:W-:Y:S01]  /*1e2e0*/  MOV R2, 0x5 ;  /* 0x0000000500027802 */ /* 0x00cfe20000000f00 */
[----:B------:R-:W-:Y:S01]  /*1e2f0*/  IMAD.MOV.U32 R218, RZ, RZ, 0x181f ;  /* 0x0000181fffda7424 */ /* 0x000fe200078e00ff */
[----:B------:R-:W-:-:S02]  /*1e300*/  MOV R3, 0x1e320 ;  /* 0x0001e32000037802 */ /* 0x000fc40000000f00 */
[----:B-1--45:R-:W-:Y:S05]  /*1e310*/  CALL.REL.NOINC `($__internal_49_$__cuda_sm70_shflsync_idx_p) ;  /* 0x0000572000007944 */ /* 0x032fea0003c00000 */
        /* <DEDUP_REMOVED lines=8> */
.L_x_3610:
[----:B------:R-:W-:Y:S01]  /*1e3a0*/  IMAD.MOV.U32 R219, RZ, RZ, R5 ;  /* 0x000000ffffdb7224 */ /* 0x000fe200078e0005 */
[----:B-1-3--:R-:W-:Y:S01]  /*1e3b0*/  MOV R2, 0x6 ;  /* 0x0000000600027802 */ /* 0x00afe20000000f00 */
[----:B------:R-:W-:Y:S01]  /*1e3c0*/  IMAD.MOV.U32 R218, RZ, RZ, 0x181f ;  /* 0x0000181fffda7424 */ /* 0x000fe200078e00ff */
[----:B------:R-:W-:Y:S02]  /*1e3d0*/  MOV R3, 0x1e3f0 ;  /* 0x0001e3f000037802 */ /* 0x000fe40000000f00 */
[----:B--2-45:R-:W-:Y:S05]  /*1e3e0*/  CALL.REL.NOINC `($__internal_49_$__cuda_sm70_shflsync_idx_p) ;  /* 0x0000565000007944 */ /* 0x034fea0003c00000 */
[----:B------:R-:W-:Y:S01]  /*1e3f0*/  MOV R7, R218 ;  /* 0x000000da00077202 */ /* 0x000fe20000000f00 */
[----:B------:R-:W-:Y:S05]  /*1e400*/  BRA `(.L_x_3760) ;  /* 0xfffeac6000007947 */ /* 0x000fea000383ffff */
.L_x_3611:
[----:B------:R-:W-:Y:S01]  /*1e410*/  IMAD.MOV.U32 R219, RZ, RZ, R6 ;  /* 0x000000ffffdb7224 */ /* 0x000fe200078e0006 */
[----:B---3--:R-:W-:Y:S01]  /*1e420*/  MOV R2, 0x6 ;  /* 0x0000000600027802 */ /* 0x008fe20000000f00 */
[----:B------:R-:W-:Y:S01]  /*1e430*/  IMAD.MOV.U32 R218, RZ, RZ, 0x181f ;  /* 0x0000181fffda7424 */ /* 0x000fe200078e00ff */
[----:B------:R-:W-:Y:S02]  /*1e440*/  MOV R3, 0x1e460 ;  /* 0x0001e46000037802 */ /* 0x000fe40000000f00 */
[----:B-12-45:R-:W-:Y:S05]  /*1e450*/  CALL.REL.NOINC `($__internal_49_$__cuda_sm70_shflsync_idx_p) ;  /* 0x000055e000007944 */ /* 0x036fea0003c00000 */
[----:B------:R-:W-:Y:S01]  /*1e460*/  MOV R2, R218 ;  /* 0x000000da00027202 */ /* 0x000fe20000000f00 */
[----:B------:R-:W-:Y:S05]  /*1e470*/  BRA `(.L_x_3761) ;  /* 0xfffeac1000007947 */ /* 0x000fea000383ffff */
.L_x_3614:
        /* <DEDUP_REMOVED lines=13> */
.L_x_3653:
[----:B------:R-:W-:Y:S01]  /*1e550*/  IMAD.MOV.U32 R219, RZ, RZ, R5 ;  /* 0x000000ffffdb7224 */ /* 0x000fe200078e0005 */
[----:B------:R-:W-:Y:S01]  /*1e560*/  MOV R2, RZ ;  /* 0x000000ff00027202 */ /* 0x000fe20000000f00 */
[----:B------:R-:W-:Y:S01]  /*1e570*/  IMAD.MOV.U32 R218, RZ, RZ, 0x181f ;  /* 0x0000181fffda7424 */ /* 0x000fe200078e00ff */
[----:B------:R-:W-:Y:S02]  /*1e580*/  MOV R3, 0x1e5a0 ;  /* 0x0001e5a000037802 */ /* 0x000fe40000000f00 */
[----:B------:R-:W-:Y:S05]  /*1e590*/  CALL.REL.NOINC `($__internal_49_$__cuda_sm70_shflsync_idx_p) ;  /* 0x000054a000007944 */ /* 0x000fea0003c00000 */
[----:B------:R-:W-:Y:S01]  /*1e5a0*/  MOV R9, R218 ;  /* 0x000000da00097202 */ /* 0x000fe20000000f00 */
[----:B------:R-:W-:Y:S05]  /*1e5b0*/  BRA `(.L_x_3763) ;  /* 0xffff0c6000007947 */ /* 0x000fea000383ffff */
.L_x_3654:
[----:B------:R-:W-:Y:S01]  /*1e5c0*/  IMAD.MOV.U32 R219, RZ, RZ, R4 ;  /* 0x000000ffffdb7224 */ /* 0x000fe200078e0004 */
[----:B------:R-:W-:Y:S01]  /*1e5d0*/  MOV R2, RZ ;  /* 0x000000ff00027202 */ /* 0x000fe20000000f00 */
[----:B------:R-:W-:Y:S01]  /*1e5e0*/  IMAD.MOV.U32 R218, RZ, RZ, 0x181f ;  /* 0x0000181fffda7424 */ /* 0x000fe200078e00ff */
[----:B------:R-:W-:Y:S02]  /*1e5f0*/  MOV R3, 0x1e610 ;  /* 0x0001e61000037802 */ /* 0x000fe40000000f00 */
[----:B-12---:R-:W-:Y:S05]  /*1e600*/  CALL.REL.NOINC `($__internal_49_$__cuda_sm70_shflsync_idx_p) ;  /* 0x0000543000007944 */ /* 0x006fea0003c00000 */
        /* <DEDUP_REMOVED lines=12> */
[----:B------:R-:W-:Y:S05]  /*1e6d0*/  CALL.REL.NOINC `($__internal_49_$__cuda_sm70_shflsync_idx_p) ;  /* 0x0000536000007944 */ /* 0x000fea0003c00000 */
[----:B------:R-:W-:Y:S01]  /*1e6e0*/  IMAD.MOV.U32 R7, RZ, RZ, R218 ;  /* 0x000000ffff077224 */ /* 0x000fe200078e00da */
[----:B------:R-:W-:Y:S01]  /*1e6f0*/  MOV R2, 0x1 ;  /* 0x0000000100027802 */ /* 0x000fe20000000f00 */
[----:B------:R-:W-:Y:S01]  /*1e700*/  IMAD.MOV.U32 R219, RZ, RZ, R4 ;  /* 0x000000ffffdb7224 */ /* 0x000fe200078e0004 */
[----:B------:R-:W-:Y:S02]  /*1e710*/  MOV R218, 0x181f ;  /* 0x0000181f00da7802 */ /* 0x000fe40000000f00 */
[----:B------:R-:W-:Y:S02]  /*1e720*/  MOV R3, 0x1e740 ;  /* 0x0001e74000037802 */ /* 0x000fe40000000f00 */
[----:B------:R-:W-:Y:S05]  /*1e730*/  CALL.REL.NOINC `($__internal_49_$__cuda_sm70_shflsync_idx_p) ;  /* 0x0000530000007944 */ /* 0x000fea0003c00000 */
        /* <DEDUP_REMOVED lines=60> */
[----:B------:R-:W-:Y:S01]  /*1eb00*/  MOV R4, R218 ;  /* 0x000000da00047202 */ /* 0x000fe20000000f00 */
[----:B------:R-:W-:Y:S05]  /*1eb10*/  BRA `(.L_x_3764) ;  /* 0xffff088000007947 */ /* 0x000fea000383ffff */
.L_x_3655:
[----:B------:R-:W-:Y:S01]  /*1eb20*/  IMAD.MOV.U32 R219, RZ, RZ, R0 ;  /* 0x000000ffffdb7224 */ /* 0x000fe200078e0000 */
[----:B------:R-:W-:Y:S01]  /*1eb30*/  MOV R2, RZ ;  /* 0x000000ff00027202 */ /* 0x000fe20000000f00 */
[----:B------:R-:W-:Y:S01]  /*1eb40*/  IMAD.MOV.U32 R218, RZ, RZ, 0x1c1f ;  /* 0x00001c1fffda7424 */ /* 0x000fe200078e00ff */
[----:B------:R-:W-:-:S02]  /*1eb50*/  MOV R3, 0x1eb70 ;  /* 0x0001eb7000037802 */ /* 0x000fc40000000f00 */
[----:B------:R-:W-:Y:S05]  /*1eb60*/  CALL.REL.NOINC `($__internal_49_$__cuda_sm70_shflsync_idx_p) ;  /* 0x00004ed000007944 */ /* 0x000fea0003c00000 */
[----:B------:R-:W-:Y:S01]  /*1eb70*/  MOV R2, R218 ;  /* 0x000000da00027202 */ /* 0x000fe20000000f00 */
[----:B------:R-:W-:Y:S05]  /*1eb80*/  BRA `(.L_x_3765) ;  /* 0xffff099000007947 */ /* 0x000fea000383ffff */
.L_x_3656:
[----:B------:R-:W-:Y:S01]  /*1eb90*/  IMAD.MOV.U32 R219, RZ, RZ, R0 ;  /* 0x000000ffffdb7224 */ /* 0x000fe200078e0000 */
[----:B------:R-:W-:Y:S01]  /*1eba0*/  MOV R2, 0x1 ;  /* 0x0000000100027802 */ /* 0x000fe20000000f00 */
[----:B------:R-:W-:Y:S01]  /*1ebb0*/  IMAD.MOV.U32 R218, RZ, RZ, 0x1c1f ;  /* 0x00001c1fffda7424 */ /* 0x000fe200078e00ff */
[----:B------:R-:W-:-:S02]  /*1ebc0*/  MOV R3, 0x1ebe0 ;  /* 0x0001ebe000037802 */ /* 0x000fc40000000f00 */
[----:B-1----:R-:W-:Y:S05]  /*1ebd0*/  CALL.REL.NOINC `($__internal_49_$__cuda_sm70_shflsync_idx_p) ;  /* 0x00004e6000007944 */ /* 0x002fea0003c00000 */
        /* <DEDUP_REMOVED lines=46> */
[----:B------:R-:W-:Y:S05]  /*1eec0*/  CALL.REL.NOINC `($__internal_49_$__cuda_sm70_shflsync_idx_p) ;  /* 0x00004b7000007944 */ /* 0x000fea0003c00000 */
        /* <DEDUP_REMOVED lines=46> */
[----:B------:R-:W-:Y:S05]  /*1f1b0*/  CALL.REL.NOINC `($__internal_49_$__cuda_sm70_shflsync_idx_p) ;  /* 0x0000488000007944 */ /* 0x000fea0003c00000 */
[----:B------:R-:W-:Y:S01]  /*1f1c0*/  IMAD.IADD R4, R4, 0x1, R218 ;  /* 0x0000000104047824 */ /* 0x000fe200078e02da */
[----:B------:R-:W-:Y:S01]  /*1f1d0*/  FMNMX.FTZ R89, R10, R11, !PT ;  /* 0x0000000b0a597209 */ /* 0x000fe20007810000 */
[----:B------:R-:W-:Y:S01]  /*1f1e0*/  IMAD.MOV.U32 R0, RZ, RZ, 0x2 ;  /* 0x00000002ff007424 */ /* 0x000fe200078e00ff */
        /* <DEDUP_REMOVED lines=8> */
[----:B------:R-:W-:Y:S02]  /*1f270*/  ISETP.GT.AND P0, PT, R5, 0x9, PT ;  /* 0x000000090500780c */ /* 0x000fe40003f04270 */
[----:B------:R-:W-:Y:S02]  /*1f280*/  FSEL R35, R142, -INF , P1 ;  /* 0xff8000008e237808 */ /* 0x000fe40000800000 */
        /* <DEDUP_REMOVED lines=107> */
[----:B------:R-:W-:Y:S02]  /*1f940*/  MOV R2, 0x1f960 ;  /* 0x0001f96000027802 */ /* 0x000fe40000000f00 */
[----:B------:R-:W-:Y:S05]  /*1f950*/  CALL.REL.NOINC `($__internal_48_$__cuda_sm70_shflsync_bfly_p) ;  /* 0x0000408000007944 */ /* 0x000fea0003c00000 */
[----:B------:R-:W-:Y:S01]  /*1f960*/  FMNMX.FTZ R89, R89, R0, !PT ;  /* 0x0000000059597209 */ /* 0x000fe20007810000 */
[----:B------:R-:W-:Y:S01]  /*1f970*/  IMAD.MOV.U32 R0, RZ, RZ, 0x1 ;  /* 0x00000001ff007424 */ /* 0x000fe200078e00ff */
[----:B------:R-:W-:-:S03]  /*1f980*/  MOV R2, 0x1f9b0 ;  /* 0x0001f9b000027802 */ /* 0x000fc60000000f00 */
[----:B------:R-:W-:Y:S02]  /*1f990*/  IMAD.MOV.U32 R84, RZ, RZ, R89 ;  /* 0x000000ffff547224 */ /* 0x000fe400078e0059 */
[----:B------:R-:W-:Y:S05]  /*1f9a0*/  CALL.REL.NOINC `($__internal_48_$__cuda_sm70_shflsync_bfly_p) ;  /* 0x0000403000007944 */ /* 0x000fea0003c00000 */
[----:B------:R-:W-:Y:S01]  /*1f9b0*/  FMNMX.FTZ R89, R89, R0, !PT ;  /* 0x0000000059597209 */ /* 0x000fe20007810000 */
[----:B------:R-:W-:Y:S01]  /*1f9c0*/  IMAD.MOV.U32 R84, RZ, RZ, R88 ;  /* 0x000000ffff547224 */ /* 0x000fe200078e0058 */
[----:B------:R-:W-:Y:S01]  /*1f9d0*/  MOV R2, 0x1fa00 ;  /* 0x0001fa0000027802 */ /* 0x000fe20000000f00 */
[----:B------:R-:W-:Y:S02]  /*1f9e0*/  IMAD.MOV.U32 R0, RZ, RZ, 0x2 ;  /* 0x00000002ff007424 */ /* 0x000fe400078e00ff */
        /* <DEDUP_REMOVED lines=26> */
[----:B------:R-:W-:Y:S01]  /*1fb90*/  MOV R9, R0 ;  /* 0x0000000000097202 */ /* 0x000fe20000000f00 */
[----:B------:R-:W-:Y:S05]  /*1fba0*/  BRA `(.L_x_3766) ;  /* 0xffff09e000007947 */ /* 0x000fea000383ffff */
.L_x_3660:
[----:B------:R-:W-:Y:S01]  /*1fbb0*/  MOV R2, RZ ;  /* 0x000000ff00027202 */ /* 0x000fe20000000f00 */
[----:B------:R-:W-:Y:S01]  /*1fbc0*/  IMAD.MOV.U32 R219, RZ, RZ, R4 ;  /* 0x000000ffffdb7224 */ /* 0x000fe200078e0004 */
[----:B------:R-:W-:Y:S01]  /*1fbd0*/  MOV R3, 0x1fc00 ;  /* 0x0001fc0000037802 */ /* 0x000fe20000000f00 */
[----:B------:R-:W-:Y:S02]  /*1fbe0*/  IMAD.MOV.U32 R218, RZ, RZ, 0x181f ;  /* 0x0000181fffda7424 */ /* 0x000fe400078e00ff */
[----:B------:R-:W-:Y:S05]  /*1fbf0*/  CALL.REL.NOINC `($__internal_49_$__cuda_sm70_shflsync_idx_p) ;  /* 0x00003e4000007944 */ /* 0x000fea0003c00000 */
[----:B------:R-:W-:Y:S01]  /*1fc00*/  MOV R7, R218 ;  /* 0x000000da00077202 */ /* 0x000fe20000000f00 */
[----:B------:R-:W-:-:S05]  /*1fc10*/  BRA `(.L_x_3767) ;  /* 0xffff25c000007947 */ /* 0x000fca000383ffff */
.L_x_3661:
[----:B------:R-:W-:Y:S01]  /*1fc20*/  MOV R2, RZ ;  /* 0x000000ff00027202 */ /* 0x000fe20000000f00 */
[----:B------:R-:W-:Y:S01]  /*1fc30*/  IMAD.MOV.U32 R219, RZ, RZ, R0 ;  /* 0x000000ffffdb7224 */ /* 0x000fe200078e0000 */
[----:B------:R-:W-:Y:S01]  /*1fc40*/  MOV R3, 0x1fc70 ;  /* 0x0001fc7000037802 */ /* 0x000fe20000000f00 */
[----:B------:R-:W-:Y:S02]  /*1fc50*/  IMAD.MOV.U32 R218, RZ, RZ, 0x181f ;  /* 0x0000181fffda7424 */ /* 0x000fe400078e00ff */
[----:B-12---:R-:W-:Y:S05]  /*1fc60*/  CALL.REL.NOINC `($__internal_49_$__cuda_sm70_shflsync_idx_p) ;  /* 0x00003dd000007944 */ /* 0x006fea0003c00000 */
[----:B------:R-:W-:Y:S01]  /*1fc70*/  IMAD.MOV.U32 R219, RZ, RZ, R4 ;  /* 0x000000ffffdb7224 */ /* 0x000fe200078e0004 */
[----:B------:R-:W-:Y:S02]  /*1fc80*/  ISETP.GE.AND P0, PT, R238, c[0x0][0x1d4], PT ;  /* 0x00007500ee007a0c */ /* 0x000fe40003f06270 */
[----:B------:R-:W-:Y:S01]  /*1fc90*/  IADD3 R2, P1, R218, R5, RZ ;  /* 0x00000005da027210 */ /* 0x000fe20007f3e0ff */
[----:B------:R-:W-:Y:S04]  /*1fca0*/  IMAD.MOV.U32 R218, RZ, RZ, 0x181f ;  /* 0x0000181fffda7424 */ /* 0x000fe800078e00ff */
        /* <DEDUP_REMOVED lines=8> */
[----:B------:R-:W-:Y:S05]  /*1fd30*/  CALL.REL.NOINC `($__internal_49_$__cuda_sm70_shflsync_idx_p) ;  /* 0x00003d0000007944 */ /* 0x000fea0003c00000 */
[----:B------:R-:W-:Y:S01]  /*1fd40*/  MOV R2, 0x1 ;  /* 0x0000000100027802 */ /* 0x000fe20000000f00 */
[----:B------:R-:W-:Y:S01]  /*1fd50*/  IMAD.MOV.U32 R8, RZ, RZ, R218 ;  /* 0x000000ffff087224 */ /* 0x000fe200078e00da */
[----:B------:R-:W-:Y:S01]  /*1fd60*/  MOV R218, 0x181f ;  /* 0x0000181f00da7802 */ /* 0x000fe20000000f00 */
[----:B------:R-:W-:Y:S01]  /*1fd70*/  IMAD.MOV.U32 R219, RZ, RZ, R0 ;  /* 0x000000ffffdb7224 */ /* 0x000fe200078e0000 */
[----:B------:R-:W-:Y:S02]  /*1fd80*/  MOV R3, 0x1fda0 ;  /* 0x0001fda000037802 */ /* 0x000fe40000000f00 */
[----:B------:R-:W-:Y:S05]  /*1fd90*/  CALL.REL.NOINC `($__internal_49_$__cuda_sm70_shflsync_idx_p) ;  /* 0x00003ca000007944 */ /* 0x000fea0003c00000 */
        /* <DEDUP_REMOVED lines=60> */
[----:B------:R-:W-:Y:S01]  /*20160*/  MOV R0, R218 ;  /* 0x000000da00007202 */ /* 0x000fe20000000f00 */
[----:B------:R-:W-:-:S05]  /*20170*/  BRA `(.L_x_3768) ;  /* 0xffff220000007947 */ /* 0x000fca000383ffff */
.L_x_3664:
[----:B------:R-:W-:Y:S01]  /*20180*/  MOV R2, RZ ;  /* 0x000000ff00027202 */ /* 0x000fe20000000f00 */
[----:B------:R-:W-:Y:S01]  /*20190*/  IMAD.MOV.U32 R219, RZ, RZ, R84 ;  /* 0x000000ffffdb7224 */ /* 0x000fe200078e0054 */
[----:B------:R-:W-:Y:S01]  /*201a0*/  MOV R3, 0x201d0 ;  /* 0x000201d000037802 */ /* 0x000fe20000000f00 */
[----:B------:R-:W-:Y:S02]  /*201b0*/  IMAD.MOV.U32 R218, RZ, RZ, 0x181f ;  /* 0x0000181fffda7424 */ /* 0x000fe400078e00ff */
[----:B------:R-:W-:Y:S05]  /*201c0*/  CALL.REL.NOINC `($__internal_49_$__cuda_sm70_shflsync_idx_p) ;  /* 0x0000387000007944 */ /* 0x000fea0003c00000 */
[----:B------:R-:W-:Y:S01]  /*201d0*/  MOV R89, R218 ;  /* 0x000000da00597202 */ /* 0x000fe20000000f00 */
[----:B------:R-:W-:-:S05]  /*201e0*/  BRA `(.L_x_3769) ;  /* 0xffff2b0000007947 */ /* 0x000fca000383ffff */
.L_x_3665:
        /* <DEDUP_REMOVED lines=86> */
.L_x_3666:
[----:B------:R-:W-:Y:S01]  /*20750*/  MOV R2, RZ ;  /* 0x000000ff00027202 */ /* 0x000fe20000000f00 */
[----:B------:R-:W-:Y:S01]  /*20760*/  IMAD.MOV.U32 R219, RZ, RZ, R84 ;  /* 0x000000ffffdb7224 */ /* 0x000fe200078e0054 */
[----:B------:R-:W-:Y:S01]  /*20770*/  MOV R3, 0x207a0 ;  /* 0x000207a000037802 */ /* 0x000fe20000000f00 */
[----:B------:R-:W-:Y:S02]  /*20780*/  IMAD.MOV.U32 R218, RZ, RZ, 0x1c1f ;  /* 0x00001c1fffda7424 */ /* 0x000fe400078e00ff */
[----:B------:R-:W-:Y:S05]  /*20790*/  CALL.REL.NOINC `($__internal_49_$__cuda_sm70_shflsync_idx_p) ;  /* 0x000032a000007944 */ /* 0x000fea0003c00000 */
[----:B------:R-:W-:Y:S01]  /*207a0*/  MOV R0, R218 ;  /* 0x000000da00007202 */ /* 0x000fe20000000f00 */
[----:B------:R-:W-:-:S05]  /*207b0*/  BRA `(.L_x_3771) ;  /* 0xffff285000007947 */ /* 0x000fca000383ffff */
.L_x_3667:
[----:B------:R-:W-:Y:S01]  /*207c0*/  MOV R2, 0x1 ;  /* 0x0000000100027802 */ /* 0x000fe20000000f00 */
[----:B------:R-:W-:Y:S01]  /*207d0*/  IMAD.MOV.U32 R219, RZ, RZ, R84 ;  /* 0x000000ffffdb7224 */ /* 0x000fe200078e0054 */
[----:B------:R-:W-:Y:S01]  /*207e0*/  MOV R3, 0x20810 ;  /* 0x0002081000037802 */ /* 0x000fe20000000f00 */
[----:B------:R-:W-:Y:S02]  /*207f0*/  IMAD.MOV.U32 R218, RZ, RZ, 0x1c1f ;  /* 0x00001c1fffda7424 */ /* 0x000fe400078e00ff */
[----:B-1----:R-:W-:Y:S05]  /*20800*/  CALL.REL.NOINC `($__internal_49_$__cuda_sm70_shflsync_idx_p) ;  /* 0x0000323000007944 */ /* 0x002fea0003c00000 */
        /* <DEDUP_REMOVED lines=40> */
[----:B------:R-:W-:Y:S01]  /*20a90*/  IMAD.MOV.U32 R218, RZ, RZ, 0x1c1f ;  /* 0x00001c1fffda7424 */ /* 0x000fe200078e00ff */
[----:B------:R-:W-:Y:S02]  /*20aa0*/  FSEL R39, R70, -INF , P3 ;  /* 0xff80000046277808 */ /* 0x000fe40001800000 */
[----:B------:R-:W-:Y:S02]  /*20ab0*/  FSEL R33, R71, -INF , P2 ;  /* 0xff80000047217808 */ /* 0x000fe40001000000 */
[----:B------:R-:W-:Y:S02]  /*20ac0*/  FSEL R32, R82, -INF , P1 ;  /* 0xff80000052207808 */ /* 0x000fe40000800000 */
[----:B------:R-:W-:Y:S02]  /*20ad0*/  FSEL R19, R83, -INF , P0 ;  /* 0xff80000053137808 */ /* 0x000fe40000000000 */
[----:B------:R-:W-:Y:S05]  /*20ae0*/  CALL.REL.NOINC `($__internal_49_$__cuda_sm70_shflsync_idx_p) ;  /* 0x00002f5000007944 */ /* 0x000fea0003c00000 */
        /* <DEDUP_REMOVED lines=38> */
[----:B------:R-:W-:Y:S01]  /*20d50*/  ISETP.GT.AND P0, PT, R218, 0x49, PT ;  /* 0x00000049da00780c */ /* 0x000fe20003f04270 */
[----:B------:R-:W-:Y:S01]  /*20d60*/  IMAD.MOV.U32 R218, RZ, RZ, 0x1c1f ;  /* 0x00001c1fffda7424 */ /* 0x000fe200078e00ff */
[----:B------:R-:W-:Y:S02]  /*20d70*/  FSEL R25, R61, -INF , P4 ;  /* 0xff8000003d197808 */ /* 0x000fe40002000000 */
[----:B------:R-:W-:Y:S02]  /*20d80*/  FSEL R18, R72, -INF , P3 ;  /* 0xff80000048127808 */ /* 0x000fe40001800000 */
[----:B------:R-:W-:Y:S02]  /*20d90*/  FSEL R17, R73, -INF , P2 ;  /* 0xff80000049117808 */ /* 0x000fe40001000000 */
[----:B------:R-:W-:Y:S02]  /*20da0*/  FSEL R16, R76, -INF , P1 ;  /* 0xff8000004c107808 */ /* 0x000fe40000800000 */
[----:B------:R-:W-:Y:S02]  /*20db0*/  FSEL R13, R77, -INF , P0 ;  /* 0xff8000004d0d7808 */ /* 0x000fe40000000000 */
[----:B------:R-:W-:Y:S05]  /*20dc0*/  CALL.REL.NOINC `($__internal_49_$__cuda_sm70_shflsync_idx_p) ;  /* 0x00002c7000007944 */ /* 0x000fea0003c00000 */
[----:B------:R-:W-:Y:S01]  /*20dd0*/  FMNMX.FTZ R84, R4, R90, !PT ;  /* 0x0000005a04547209 */ /* 0x000fe20007810000 */
[----:B------:R-:W-:Y:S01]  /*20de0*/  IMAD.IADD R85, R85, 0x1, R218 ;  /* 0x0000000155557824 */ /* 0x000fe200078e02da */
[----:B------:R-:W-:Y:S01]  /*20df0*/  MOV R2, 0x21590 ;  /* 0x0002159000027802 */ /* 0x000fe20000000f00 */
        /* <DEDUP_REMOVED lines=120> */
[----:B------:R-:W-:Y:S05]  /*21580*/  CALL.REL.NOINC `($__internal_48_$__cuda_sm70_shflsync_bfly_p) ;  /* 0x0000245000007944 */ /* 0x000fea0003c00000 */
[----:B------:R-:W-:Y:S01]  /*21590*/  FMNMX.FTZ R84, R84, R0, !PT ;  /* 0x0000000054547209 */ /* 0x000fe20007810000 */
[----:B------:R-:W-:Y:S01]  /*215a0*/  IMAD.MOV.U32 R0, RZ, RZ, 0x1 ;  /* 0x00000001ff007424 */ /* 0x000fe200078e00ff */
[----:B------:R-:W-:Y:S02]  /*215b0*/  MOV R2, 0x215d0 ;  /* 0x000215d000027802 */ /* 0x000fe40000000f00 */
        /* <DEDUP_REMOVED lines=28> */
[----:B------:R-:W-:-:S05]  /*21780*/  BRA `(.L_x_3772) ;  /* 0xffff28f000007947 */ /* 0x000fca000383ffff */
.L_x_3670:
[----:B-1--4-:R-:W-:Y:S01]  /*21790*/  MOV R2, RZ ;  /* 0x000000ff00027202 */ /* 0x012fe20000000f00 */
[----:B------:R-:W-:Y:S01]  /*217a0*/  IMAD.MOV.U32 R219, RZ, RZ, R56 ;  /* 0x000000ffffdb7224 */ /* 0x000fe200078e0038 */
[----:B------:R-:W-:Y:S01]  /*217b0*/  MOV R3, 0x217e0 ;  /* 0x000217e000037802 */ /* 0x000fe20000000f00 */
[----:B------:R-:W-:Y:S02]  /*217c0*/  IMAD.MOV.U32 R218, RZ, RZ, 0x181f ;  /* 0x0000181fffda7424 */ /* 0x000fe400078e00ff */
[----:B------:R-:W-:Y:S05]  /*217d0*/  CALL.REL.NOINC `($__internal_49_$__cuda_sm70_shflsync_idx_p) ;  /* 0x0000226000007944 */ /* 0x000fea0003c00000 */
[----:B------:R-:W-:Y:S01]  /*217e0*/  MOV R58, R218 ;  /* 0x000000da003a7202 */ /* 0x000fe20000000f00 */
[----:B------:R-:W-:-:S05]  /*217f0*/  BRA `(.L_x_3773) ;  /* 0xffff494000007947 */ /* 0x000fca000383ffff */
.L_x_3673:
[----:B------:R-:W-:Y:S01]  /*21800*/  MOV R2, RZ ;  /* 0x000000ff00027202 */ /* 0x000fe20000000f00 */
[----:B------:R-:W-:Y:S01]  /*21810*/  IMAD.MOV.U32 R219, RZ, RZ, R84 ;  /* 0x000000ffffdb7224 */ /* 0x000fe200078e0054 */
[----:B------:R-:W-:Y:S01]  /*21820*/  MOV R3, 0x21850 ;  /* 0x0002185000037802 */ /* 0x000fe20000000f00 */
[----:B------:R-:W-:Y:S02]  /*21830*/  IMAD.MOV.U32 R218, RZ, RZ, 0x181f ;  /* 0x0000181fffda7424 */ /* 0x000fe400078e00ff */
[----:B------:R-:W-:Y:S05]  /*21840*/  CALL.REL.NOINC `($__internal_49_$__cuda_sm70_shflsync_idx_p) ;  /* 0x000021f000007944 */ /* 0x000fea0003c00000 */
[----:B------:R-:W-:Y:S01]  /*21850*/  MOV R90, R218 ;  /* 0x000000da005a7202 */ /* 0x000fe20000000f00 */
[----:B------:R-:W-:-:S05]  /*21860*/  BRA `(.L_x_3774) ;  /* 0xffff536000007947 */ /* 0x000fca000383ffff */
.L_x_3674:
[----:B------:R-:W-:Y:S01]  /*21870*/  MOV R2, RZ ;  /* 0x000000ff00027202 */ /* 0x000fe20000000f00 */
[----:B------:R-:W-:Y:S01]  /*21880*/  IMAD.MOV.U32 R219, RZ, RZ, R0 ;  /* 0x000000ffffdb7224 */ /* 0x000fe200078e0000 */
[----:B------:R-:W-:Y:S01]  /*21890*/  MOV R3, 0x218c0 ;  /* 0x000218c000037802 */ /* 0x000fe20000000f00 */
[----:B------:R-:W-:Y:S02]  /*218a0*/  IMAD.MOV.U32 R218, RZ, RZ, 0x181f ;  /* 0x0000181fffda7424 */ /* 0x000fe400078e00ff */
[----:B-12---:R-:W-:Y:S05]  /*218b0*/  CALL.REL.NOINC `($__internal_49_$__cuda_sm70_shflsync_idx_p) ;  /* 0x0000218000007944 */ /* 0x006fea0003c00000 */
        /* <DEDUP_REMOVED lines=82> */
.L_x_3675:
[----:B------:R-:W-:Y:S02]  /*21de0*/  MOV R0, 0x2 ;  /* 0x0000000200007802 */ /* 0x000fe40000000f00 */
[----:B------:R-:W-:Y:S02]  /*21df0*/  MOV R2, 0x21e10 ;  /* 0x00021e1000027802 */ /* 0x000fe40000000f00 */
        /* <DEDUP_REMOVED lines=33> */
.L_x_3677:
[----:B------:R-:W-:Y:S01]  /*22010*/  IMAD.MOV.U32 R84, RZ, RZ, R217 ;  /* 0x000000ffff547224 */ /* 0x000fe200078e00d9 */
[----:B------:R-:W-:-:S02]  /*22020*/  MOV R0, 0x2 ;  /* 0x0000000200007802 */ /* 0x000fc40000000f00 */
[----:B------:R-:W-:Y:S02]  /*22030*/  MOV R2, 0x22050 ;  /* 0x0002205000027802 */ /* 0x000fe40000000f00 */
[----:B------:R-:W-:Y:S05]  /*22040*/  CALL.REL.NOINC `($__internal_48_$__cuda_sm70_shflsync_bfly_p) ;  /* 0x0000199000007944 */ /* 0x000fea0003c00000 */
[----:B------:R-:W-:Y:S05]  /*22050*/  BRA `(.L_x_3777) ;  /* 0xffff716000007947 */ /* 0x000fea000383ffff */
.L_x_3678:
[----:B------:R-:W-:Y:S01]  /*22060*/  IMAD.MOV.U32 R84, RZ, RZ, R4 ;  /* 0x000000ffff547224 */ /* 0x000fe200078e0004 */
[----:B------:R-:W-:Y:S02]  /*22070*/  MOV R0, 0x1 ;  /* 0x0000000100007802 */ /* 0x000fe40000000f00 */
[----:B------:R-:W-:Y:S02]  /*22080*/  MOV R2, 0x220a0 ;  /* 0x000220a000027802 */ /* 0x000fe40000000f00 */
[----:B-1----:R-:W-:Y:S05]  /*22090*/  CALL.REL.NOINC `($__internal_48_$__cuda_sm70_shflsync_bfly_p) ;  /* 0x0000194000007944 */ /* 0x002fea0003c00000 */
[----:B------:R-:W-:Y:S01]  /*220a0*/  FADD.FTZ R4, R4, R0 ;  /* 0x0000000004047221 */ /* 0x000fe20000010000 */
[----:B------:R-:W-:Y:S02]  /*220b0*/  MOV R84, R226 ;  /* 0x000000e200547202 */ /* 0x000fe40000000f00 */
[----:B------:R-:W-:Y:S02]  /*220c0*/  MOV R0, 0x2 ;  /* 0x0000000200007802 */ /* 0x000fe40000000f00 */
[----:B------:R-:W-:Y:S02]  /*220d0*/  MOV R2, 0x220f0 ;  /* 0x000220f000027802 */ /* 0x000fe40000000f00 */
[----:B------:R-:W-:Y:S05]  /*220e0*/  CALL.REL.NOINC `($__internal_48_$__cuda_sm70_shflsync_bfly_p) ;  /* 0x000018f000007944 */ /* 0x000fea0003c00000 */
[----:B------:R-:W-:Y:S01]  /*220f0*/  FADD.FTZ R6, R226, R0 ;  /* 0x00000000e2067221 */ /* 0x000fe20000010000 */
[----:B------:R-:W-:Y:S02]  /*22100*/  MOV R0, 0x1 ;  /* 0x0000000100007802 */ /* 0x000fe40000000f00 */
[----:B------:R-:W-:-:S02]  /*22110*/  MOV R2, 0x22140 ;  /* 0x0002214000027802 */ /* 0x000fc40000000f00 */
[----:B------:R-:W-:Y:S02]  /*22120*/  MOV R84, R6 ;  /* 0x0000000600547202 */ /* 0x000fe40000000f00 */
[----:B------:R-:W-:Y:S05]  /*22130*/  CALL.REL.NOINC `($__internal_48_$__cuda_sm70_shflsync_bfly_p) ;  /* 0x000018a000007944 */ /* 0x000fea0003c00000 */
[----:B------:R-:W-:Y:S01]  /*22140*/  FADD.FTZ R6, R6, R0 ;  /* 0x0000000006067221 */ /* 0x000fe20000010000 */
[----:B------:R-:W-:Y:S02]  /*22150*/  MOV R84, R246 ;  /* 0x000000f600547202 */ /* 0x000fe40000000f00 */
[----:B------:R-:W-:Y:S02]  /*22160*/  MOV R0, 0x2 ;  /* 0x0000000200007802 */ /* 0x000fe40000000f00 */
[----:B------:R-:W-:Y:S02]  /*22170*/  MOV R2, 0x22190 ;  /* 0x0002219000027802 */ /* 0x000fe40000000f00 */
[----:B------:R-:W-:Y:S05]  /*22180*/  CALL.REL.NOINC `($__internal_48_$__cuda_sm70_shflsync_bfly_p) ;  /* 0x0000185000007944 */ /* 0x000fea0003c00000 */
[----:B------:R-:W-:Y:S01]  /*22190*/  FADD.FTZ R5, R246, R0 ;  /* 0x00000000f6057221 */ /* 0x000fe20000010000 */
[----:B------:R-:W-:Y:S02]  /*221a0*/  MOV R0, 0x1 ;  /* 0x0000000100007802 */ /* 0x000fe40000000f00 */
[----:B------:R-:W-:Y:S02]  /*221b0*/  MOV R2, 0x221e0 ;  /* 0x000221e000027802 */ /* 0x000fe40000000f00 */
[----:B------:R-:W-:-:S02]  /*221c0*/  MOV R84, R5 ;  /* 0x0000000500547202 */ /* 0x000fc40000000f00 */
[----:B------:R-:W-:Y:S05]  /*221d0*/  CALL.REL.NOINC `($__internal_48_$__cuda_sm70_shflsync_bfly_p) ;  /* 0x0000180000007944 */ /* 0x000fea0003c00000 */
[----:B------:R-:W-:Y:S01]  /*221e0*/  FADD.FTZ R5, R5, R0 ;  /* 0x0000000005057221 */ /* 0x000fe20000010000 */
[----:B------:R-:W-:-:S02]  /*221f0*/  MOV R84, R247 ;  /* 0x000000f700547202 */ /* 0x000fc40000000f00 */
[----:B------:R-:W-:Y:S02]  /*22200*/  MOV R0, 0x2 ;  /* 0x0000000200007802 */ /* 0x000fe40000000f00 */
[----:B------:R-:W-:Y:S02]  /*22210*/  MOV R2, 0x22230 ;  /* 0x0002223000027802 */ /* 0x000fe40000000f00 */
[----:B------:R-:W-:Y:S05]  /*22220*/  CALL.REL.NOINC `($__internal_48_$__cuda_sm70_shflsync_bfly_p) ;  /* 0x000017b000007944 */ /* 0x000fea0003c00000 */
[----:B------:R-:W-:Y:S01]  /*22230*/  FADD.FTZ R7, R247, R0 ;  /* 0x00000000f7077221 */ /* 0x000fe20000010000 */
[----:B------:R-:W-:Y:S02]  /*22240*/  MOV R0, 0x1 ;  /* 0x0000000100007802 */ /* 0x000fe40000000f00 */
[----:B------:R-:W-:Y:S02]  /*22250*/  MOV R2, 0x22280 ;  /* 0x0002228000027802 */ /* 0x000fe40000000f00 */
[----:B------:R-:W-:Y:S02]  /*22260*/  MOV R84, R7 ;  /* 0x0000000700547202 */ /* 0x000fe40000000f00 */
[----:B------:R-:W-:Y:S05]  /*22270*/  CALL.REL.NOINC `($__internal_48_$__cuda_sm70_shflsync_bfly_p) ;  /* 0x0000176000007944 */ /* 0x000fea0003c00000 */
[----:B------:R-:W-:Y:S01]  /*22280*/  MOV R8, R0 ;  /* 0x0000000000087202 */ /* 0x000fe20000000f00 */
[----:B------:R-:W-:Y:S05]  /*22290*/  BRA `(.L_x_3778) ;  /* 0xffff701000007947 */ /* 0x000fea000383ffff */
.L_x_3685:
[----:B-1-34-:R-:W-:Y:S01]  /*222a0*/  IMAD.MOV.U32 R219, RZ, RZ, R5 ;  /* 0x000000ffffdb7224 */ /* 0x01afe200078e0005 */
[----:B------:R-:W-:Y:S01]  /*222b0*/  MOV R2, RZ ;  /* 0x000000ff00027202 */ /* 0x000fe20000000f00 */
[----:B------:R-:W-:Y:S01]  /*222c0*/  IMAD.MOV.U32 R218, RZ, RZ, 0x181f ;  /* 0x0000181fffda7424 */ /* 0x000fe200078e00ff */
[----:B------:R-:W-:-:S02]  /*222d0*/  MOV R3, 0x222f0 ;  /* 0x000222f000037802 */ /* 0x000fc40000000f00 */
[----:B------:R-:W-:Y:S05]  /*222e0*/  CALL.REL.NOINC `($__internal_49_$__cuda_sm70_shflsync_idx_p) ;  /* 0x0000175000007944 */ /* 0x000fea0003c00000 */
[----:B------:R-:W-:Y:S01]  /*222f0*/  MOV R7, R218 ;  /* 0x000000da00077202 */ /* 0x000fe20000000f00 */
[----:B------:R-:W-:Y:S05]  /*22300*/  BRA `(.L_x_3779) ;  /* 0xffff867000007947 */ /* 0x000fea000383ffff */
.L_x_3686:
[----:B------:R-:W-:Y:S01]  /*22310*/  IMAD.MOV.U32 R219, RZ, RZ, R6 ;  /* 0x000000ffffdb7224 */ /* 0x000fe200078e0006 */
[----:B------:R-:W-:Y:S01]  /*22320*/  MOV R2, RZ ;  /* 0x000000ff00027202 */ /* 0x000fe20000000f00 */
[----:B------:R-:W-:Y:S01]  /*22330*/  IMAD.MOV.U32 R218, RZ, RZ, 0x181f ;  /* 0x0000181fffda7424 */ /* 0x000fe200078e00ff */
[----:B------:R-:W-:-:S02]  /*22340*/  MOV R3, 0x22360 ;  /* 0x0002236000037802 */ /* 0x000fc40000000f00 */
[----:B-12---:R-:W-:Y:S05]  /*22350*/  CALL.REL.NOINC `($__internal_49_$__cuda_sm70_shflsync_idx_p) ;  /* 0x000016e000007944 */ /* 0x006fea0003c00000 */
[----:B------:R-:W-:Y:S01]  /*22360*/  MOV R2, R218 ;  /* 0x000000da00027202 */ /* 0x000fe20000000f00 */
[----:B------:R-:W-:Y:S05]  /*22370*/  BRA `(.L_x_3780) ;  /* 0xffff862000007947 */ /* 0x000fea000383ffff */
.L_x_3687:
[----:B------:R-:W-:Y:S01]  /*22380*/  IMAD.MOV.U32 R219, RZ, RZ, R5 ;  /* 0x000000ffffdb7224 */ /* 0x000fe200078e0005 */
[----:B--2---:R-:W-:Y:S01]  /*22390*/  MOV R2, 0x1 ;  /* 0x0000000100027802 */ /* 0x004fe20000000f00 */
[----:B------:R-:W-:Y:S01]  /*223a0*/  IMAD.MOV.U32 R218, RZ, RZ, 0x181f ;  /* 0x0000181fffda7424 */ /* 0x000fe200078e00ff */
[----:B------:R-:W-:-:S02]  /*223b0*/  MOV R3, 0x223d0 ;  /* 0x000223d000037802 */ /* 0x000fc40000000f00 */
[----:B-1-3--:R-:W-:Y:S05]  /*223c0*/  CALL.REL.NOINC `($__internal_49_$__cuda_sm70_shflsync_idx_p) ;  /* 0x0000167000007944 */ /* 0x00afea0003c00000 */
        /* <DEDUP_REMOVED lines=8> */
.L_x_3688:
[----:B------:R-:W-:Y:S01]  /*22450*/  IMAD.MOV.U32 R219, RZ, RZ, R5 ;  /* 0x000000ffffdb7224 */ /* 0x000fe200078e0005 */
[----:B-1----:R-:W-:Y:S01]  /*22460*/  MOV R2, 0x2 ;  /* 0x0000000200027802 */ /* 0x002fe20000000f00 */
[----:B------:R-:W-:Y:S01]  /*22470*/  IMAD.MOV.U32 R218, RZ, RZ, 0x181f ;  /* 0x0000181fffda7424 */ /* 0x000fe200078e00ff */
[----:B------:R-:W-:Y:S02]  /*22480*/  MOV R3, 0x224a0 ;  /* 0x000224a000037802 */ /* 0x000fe40000000f00 */
[----:B---34-:R-:W-:Y:S05]  /*22490*/  CALL.REL.NOINC `($__internal_49_$__cuda_sm70_shflsync_idx_p) ;  /* 0x000015a000007944 */ /* 0x018fea0003c00000 */
[----:B------:R-:W-:Y:S01]  /*224a0*/  MOV R7, R218 ;  /* 0x000000da00077202 */ /* 0x000fe20000000f00 */
[----:B------:R-:W-:Y:S05]  /*224b0*/  BRA `(.L_x_3782) ;  /* 0xffff85c000007947 */ /* 0x000fea000383ffff */
.L_x_3689:
[----:B------:R-:W-:Y:S01]  /*224c0*/  IMAD.MOV.U32 R219, RZ, RZ, R6 ;  /* 0x000000ffffdb7224 */ /* 0x000fe200078e0006 */
[----:B-1----:R-:W-:Y:S01]  /*224d0*/  MOV R2, 0x2 ;  /* 0x0000000200027802 */ /* 0x002fe20000000f00 */
[----:B------:R-:W-:Y:S01]  /*224e0*/  IMAD.MOV.U32 R218, RZ, RZ, 0x181f ;  /* 0x0000181fffda7424 */ /* 0x000fe200078e00ff */
[----:B------:R-:W-:Y:S02]  /*224f0*/  MOV R3, 0x22510 ;  /* 0x0002251000037802 */ /* 0x000fe40000000f00 */
[----:B--234-:R-:W-:Y:S05]  /*22500*/  CALL.REL.NOINC `($__internal_49_$__cuda_sm70_shflsync_idx_p) ;  /* 0x0000153000007944 */ /* 0x01cfea0003c00000 */
[----:B------:R-:W-:Y:S01]  /*22510*/  MOV R2, R218 ;  /* 0x000000da00027202 */ /* 0x000fe20000000f00 */
[----:B------:R-:W-:Y:S05]  /*22520*/  BRA `(.L_x_3783) ;  /* 0xffff857000007947 */ /* 0x000fea000383ffff */
.L_x_3690:
[----:B------:R-:W-:Y:S01]  /*22530*/  IMAD.MOV.U32 R219, RZ, RZ, R5 ;  /* 0x000000ffffdb7224 */ /* 0x000fe200078e0005 */
[----:B--2---:R-:W-:Y:S01]  /*22540*/  MOV R2, 0x3 ;  /* 0x0000000300027802 */ /* 0x004fe20000000f00 */
[----:B------:R-:W-:Y:S01]  /*22550*/  IMAD.MOV.U32 R218, RZ, RZ, 0x181f ;  /* 0x0000181fffda7424 */ /* 0x000fe200078e00ff */
[----:B------:R-:W-:-:S02]  /*22560*/  MOV R3, 0x22580 ;  /* 0x0002258000037802 */ /* 0x000fc40000000f00 */
[----:B-1-34-:R-:W-:Y:S05]  /*22570*/  CALL.REL.NOINC `($__internal_49_$__cuda_sm70_shflsync_idx_p) ;  /* 0x000014c000007944 */ /* 0x01afea0003c00000 */
        /* <DEDUP_REMOVED lines=8> */
.L_x_3691:
[----:B------:R-:W-:Y:S01]  /*22600*/  IMAD.MOV.U32 R219, RZ, RZ, R5 ;  /* 0x000000ffffdb7224 */ /* 0x000fe200078e0005 */
[----:B--2---:R-:W-:Y:S01]  /*22610*/  MOV R2, 0x4 ;  /* 0x0000000400027802 */ /* 0x004fe20000000f00 */
[----:B------:R-:W-:Y:S01]  /*22620*/  IMAD.MOV.U32 R218, RZ, RZ, 0x181f ;  /* 0x0000181fffda7424 */ /* 0x000fe200078e00ff */
[----:B------:R-:W-:Y:S02]  /*22630*/  MOV R3, 0x22650 ;  /* 0x0002265000037802 */ /* 0x000fe40000000f00 */
[----:B-1-34-:R-:W-:Y:S05]  /*22640*/  CALL.REL.NOINC `($__internal_49_$__cuda_sm70_shflsync_idx_p) ;  /* 0x000013f000007944 */ /* 0x01afea0003c00000 */
[----:B------:R-:W-:Y:S01]  /*22650*/  MOV R7, R218 ;  /* 0x000000da00077202 */ /* 0x000fe20000000f00 */
[----:B------:R-:W-:Y:S05]  /*22660*/  BRA `(.L_x_3785) ;  /* 0xffff852000007947 */ /* 0x000fea000383ffff */
.L_x_3692:
[----:B------:R-:W-:Y:S01]  /*22670*/  IMAD.MOV.U32 R219, RZ, RZ, R6 ;  /* 0x000000ffffdb7224 */ /* 0x000fe200078e0006 */
[----:B--2---:R-:W-:Y:S01]  /*22680*/  MOV R2, 0x4 ;  /* 0x0000000400027802 */ /* 0x004fe20000000f00 */
[----:B------:R-:W-:Y:S01]  /*22690*/  IMAD.MOV.U32 R218, RZ, RZ, 0x181f ;  /* 0x0000181fffda7424 */ /* 0x000fe200078e00ff */
[----:B------:R-:W-:Y:S02]  /*226a0*/  MOV R3, 0x226c0 ;  /* 0x000226c000037802 */ /* 0x000fe40000000f00 */
[----:B-1-34-:R-:W-:Y:S05]  /*226b0*/  CALL.REL.NOINC `($__internal_49_$__cuda_sm70_shflsync_idx_p) ;  /* 0x0000138000007944 */ /* 0x01afea0003c00000 */
[----:B------:R-:W-:Y:S01]  /*226c0*/  MOV R2, R218 ;  /* 0x000000da00027202 */ /* 0x000fe20000000f00 */
[----:B------:R-:W-:Y:S05]  /*226d0*/  BRA `(.L_x_3786) ;  /* 0xffff84d000007947 */ /* 0x000fea000383ffff */
.L_x_3693:
[----:B------:R-:W-:Y:S01]  /*226e0*/  IMAD.MOV.U32 R219, RZ, RZ, R5 ;  /* 0x000000ffffdb7224 */ /* 0x000fe200078e0005 */
[----:B-1----:R-:W-:Y:S01]  /*226f0*/  MOV R2, 0x5 ;  /* 0x0000000500027802 */ /* 0x002fe20000000f00 */
[----:B------:R-:W-:Y:S01]  /*22700*/  IMAD.MOV.U32 R218, RZ, RZ, 0x181f ;  /* 0x0000181fffda7424 */ /* 0x000fe200078e00ff */
[----:B------:R-:W-:-:S02]  /*22710*/  MOV R3, 0x22730 ;  /* 0x0002273000037802 */ /* 0x000fc40000000f00 */
[----:B--234-:R-:W-:Y:S05]  /*22720*/  CALL.REL.NOINC `($__internal_49_$__cuda_sm70_shflsync_idx_p) ;  /* 0x0000131000007944 */ /* 0x01cfea0003c00000 */
        /* <DEDUP_REMOVED lines=8> */
.L_x_3694:
[----:B------:R-:W-:Y:S01]  /*227b0*/  IMAD.MOV.U32 R219, RZ, RZ, R5 ;  /* 0x000000ffffdb7224 */ /* 0x000fe200078e0005 */
[----:B--2---:R-:W-:Y:S01]  /*227c0*/  MOV R2, 0x6 ;  /* 0x0000000600027802 */ /* 0x004fe20000000f00 */
[----:B------:R-:W-:Y:S01]  /*227d0*/  IMAD.MOV.U32 R218, RZ, RZ, 0x181f ;  /* 0x0000181fffda7424 */ /* 0x000fe200078e00ff */
[----:B------:R-:W-:Y:S02]  /*227e0*/  MOV R3, 0x22800 ;  /* 0x0002280000037802 */ /* 0x000fe40000000f00 */
[----:B-1--4-:R-:W-:Y:S05]  /*227f0*/  CALL.REL.NOINC `($__internal_49_$__cuda_sm70_shflsync_idx_p) ;  /* 0x0000124000007944 */ /* 0x012fea0003c00000 */
[----:B------:R-:W-:Y:S01]  /*22800*/  MOV R7, R218 ;  /* 0x000000da00077202 */ /* 0x000fe20000000f00 */
[----:B------:R-:W-:Y:S05]  /*22810*/  BRA `(.L_x_3788) ;  /* 0xffff848000007947 */ /* 0x000fea000383ffff */
.L_x_3695:
[----:B------:R-:W-:Y:S01]  /*22820*/  IMAD.MOV.U32 R219, RZ, RZ, R6 ;  /* 0x000000ffffdb7224 */ /* 0x000fe200078e0006 */
[----:B--2---:R-:W-:Y:S01]  /*22830*/  MOV R2, 0x6 ;  /* 0x0000000600027802 */ /* 0x004fe20000000f00 */
[----:B------:R-:W-:Y:S01]  /*22840*/  IMAD.MOV.U32 R218, RZ, RZ, 0x181f ;  /* 0x0000181fffda7424 */ /* 0x000fe200078e00ff */
[----:B------:R-:W-:Y:S02]  /*22850*/  MOV R3, 0x22870 ;  /* 0x0002287000037802 */ /* 0x000fe40000000f00 */
[----:B-1-34-:R-:W-:Y:S05]  /*22860*/  CALL.REL.NOINC `($__internal_49_$__cuda_sm70_shflsync_idx_p) ;  /* 0x000011d000007944 */ /* 0x01afea0003c00000 */
[----:B------:R-:W-:Y:S01]  /*22870*/  MOV R2, R218 ;  /* 0x000000da00027202 */ /* 0x000fe20000000f00 */
[----:B------:R-:W-:Y:S05]  /*22880*/  BRA `(.L_x_3789) ;  /* 0xffff843000007947 */ /* 0x000fea000383ffff */
.L_x_3696:
[----:B------:R-:W-:Y:S01]  /*22890*/  IMAD.MOV.U32 R219, RZ, RZ, R5 ;  /* 0x000000ffffdb7224 */ /* 0x000fe200078e0005 */
[----:B-1----:R-:W-:Y:S01]  /*228a0*/  MOV R2, 0x7 ;  /* 0x0000000700027802 */ /* 0x002fe20000000f00 */
[----:B------:R-:W-:Y:S01]  /*228b0*/  IMAD.MOV.U32 R218, RZ, RZ, 0x181f ;  /* 0x0000181fffda7424 */ /* 0x000fe200078e00ff */
[----:B------:R-:W-:-:S02]  /*228c0*/  MOV R3, 0x228e0 ;  /* 0x000228e000037802 */ /* 0x000fc40000000f00 */
[----:B--2-4-:R-:W-:Y:S05]  /*228d0*/  CALL.REL.NOINC `($__internal_49_$__cuda_sm70_shflsync_idx_p) ;  /* 0x0000116000007944 */ /* 0x014fea0003c00000 */
        /* <DEDUP_REMOVED lines=8> */
.L_x_3698:
[----:B------:R-:W-:Y:S01]  /*22960*/  IMAD.MOV.U32 R219, RZ, RZ, R5 ;  /* 0x000000ffffdb7224 */ /* 0x000fe200078e0005 */
[----:B------:R-:W-:Y:S01]  /*22970*/  MOV R2, RZ ;  /* 0x000000ff00027202 */ /* 0x000fe20000000f00 */
[----:B------:R-:W-:Y:S01]  /*22980*/  IMAD.MOV.U32 R218, RZ, RZ, 0x1c1f ;  /* 0x00001c1fffda7424 */ /* 0x000fe200078e00ff */
[----:B------:R-:W-:Y:S02]  /*22990*/  MOV R3, 0x229b0 ;  /* 0x000229b000037802 */ /* 0x000fe40000000f00 */
[----:B------:R-:W-:Y:S05]  /*229a0*/  CALL.REL.NOINC `($__internal_49_$__cuda_sm70_shflsync_idx_p) ;  /* 0x0000109000007944 */ /* 0x000fea0003c00000 */
[----:B------:R-:W-:Y:S01]  /*229b0*/  MOV R4, R218 ;  /* 0x000000da00047202 */ /* 0x000fe20000000f00 */
[----:B------:R-:W-:Y:S05]  /*229c0*/  BRA `(.L_x_3791) ;  /* 0xffff85f000007947 */ /* 0x000fea000383ffff */
.L_x_3699:
[----:B------:R-:W-:Y:S01]  /*229d0*/  IMAD.MOV.U32 R219, RZ, RZ, R12 ;  /* 0x000000ffffdb7224 */ /* 0x000fe200078e000c */
[----:B------:R-:W-:Y:S01]  /*229e0*/  MOV R2, RZ ;  /* 0x000000ff00027202 */ /* 0x000fe20000000f00 */
[----:B------:R-:W-:Y:S01]  /*229f0*/  IMAD.MOV.U32 R218, RZ, RZ, 0x1c1f ;  /* 0x00001c1fffda7424 */ /* 0x000fe200078e00ff */
[----:B------:R-:W-:Y:S02]  /*22a00*/  MOV R3, 0x22a20 ;  /* 0x00022a2000037802 */ /* 0x000fe40000000f00 */
[----:B-12---:R-:W-:Y:S05]  /*22a10*/  CALL.REL.NOINC `($__internal_49_$__cuda_sm70_shflsync_idx_p) ;  /* 0x0000102000007944 */ /* 0x006fea0003c00000 */
[----:B------:R-:W-:Y:S01]  /*22a20*/  MOV R0, R218 ;  /* 0x000000da00007202 */ /* 0x000fe20000000f00 */
[----:B------:R-:W-:Y:S05]  /*22a30*/  BRA `(.L_x_3792) ;  /* 0xffff85a000007947 */ /* 0x000fea000383ffff */
.L_x_3702:
[----:B------:R-:W-:Y:S01]  /*22a40*/  IMAD.MOV.U32 R219, RZ, RZ, R5 ;  /* 0x000000ffffdb7224 */ /* 0x000fe200078e0005 */
[----:B---3--:R-:W-:Y:S01]  /*22a50*/  MOV R2, 0x1 ;  /* 0x0000000100027802 */ /* 0x008fe20000000f00 */
        /* <DEDUP_REMOVED lines=11> */
.L_x_3705:
[----:B------:R-:W-:Y:S01]  /*22b10*/  IMAD.MOV.U32 R219, RZ, RZ, R5 ;  /* 0x000000ffffdb7224 */ /* 0x000fe200078e0005 */
[----:B--23--:R-:W-:Y:S01]  /*22b20*/  MOV R2, 0x2 ;  /* 0x0000000200027802 */ /* 0x00cfe20000000f00 */
[----:B------:R-:W-:Y:S01]  /*22b30*/  IMAD.MOV.U32 R218, RZ, RZ, 0x1c1f ;  /* 0x00001c1fffda7424 */ /* 0x000fe200078e00ff */
[----:B------:R-:W-:Y:S02]  /*22b40*/  MOV R3, 0x22b60 ;  /* 0x00022b6000037802 */ /* 0x000fe40000000f00 */
[----:B-1--4-:R-:W-:Y:S05]  /*22b50*/  CALL.REL.NOINC `($__internal_49_$__cuda_sm70_shflsync_idx_p) ;  /* 0x00000ee000007944 */ /* 0x012fea0003c00000 */
[----:B------:R-:W-:Y:S01]  /*22b60*/  MOV R4, R218 ;  /* 0x000000da00047202 */ /* 0x000fe20000000f00 */
[----:B------:R-:W-:Y:S05]  /*22b70*/  BRA `(.L_x_3794) ;  /* 0xffff8b1000007947 */ /* 0x000fea000383ffff */
.L_x_3706:
[----:B------:R-:W-:Y:S01]  /*22b80*/  IMAD.MOV.U32 R219, RZ, RZ, R12 ;  /* 0x000000ffffdb7224 */ /* 0x000fe200078e000c */
[----:B--23--:R-:W-:Y:S01]  /*22b90*/  MOV R2, 0x2 ;  /* 0x0000000200027802 */ /* 0x00cfe20000000f00 */
[----:B------:R-:W-:Y:S01]  /*22ba0*/  IMAD.MOV.U32 R218, RZ, RZ, 0x1c1f ;  /* 0x00001c1fffda7424 */ /* 0x000fe200078e00ff */
[----:B------:R-:W-:Y:S02]  /*22bb0*/  MOV R3, 0x22bd0 ;  /* 0x00022bd000037802 */ /* 0x000fe40000000f00 */
[----:B-1--4-:R-:W-:Y:S05]  /*22bc0*/  CALL.REL.NOINC `($__internal_49_$__cuda_sm70_shflsync_idx_p) ;  /* 0x00000e7000007944 */ /* 0x012fea0003c00000 */
[----:B------:R-:W-:Y:S01]  /*22bd0*/  MOV R0, R218 ;  /* 0x000000da00007202 */ /* 0x000fe20000000f00 */
[----:B------:R-:W-:Y:S05]  /*22be0*/  BRA `(.L_x_3795) ;  /* 0xffff8ac000007947 */ /* 0x000fea000383ffff */
.L_x_3709:
[----:B------:R-:W-:Y:S01]  /*22bf0*/  IMAD.MOV.U32 R219, RZ, RZ, R5 ;  /* 0x000000ffffdb7224 */ /* 0x000fe200078e0005 */
[----:B--2---:R-:W-:Y:S01]  /*22c00*/  MOV R2, 0x3 ;  /* 0x0000000300027802 */ /* 0x004fe20000000f00 */
[----:B------:R-:W-:Y:S01]  /*22c10*/  IMAD.MOV.U32 R218, RZ, RZ, 0x1c1f ;  /* 0x00001c1fffda7424 */ /* 0x000fe200078e00ff */
[----:B------:R-:W-:-:S02]  /*22c20*/  MOV R3, 0x22c40 ;  /* 0x00022c4000037802 */ /* 0x000fc40000000f00 */
[----:B-1--4-:R-:W-:Y:S05]  /*22c30*/  CALL.REL.NOINC `($__internal_49_$__cuda_sm70_shflsync_idx_p) ;  /* 0x00000e0000007944 */ /* 0x012fea0003c00000 */
        /* <DEDUP_REMOVED lines=8> */
.L_x_3713:
[----:B------:R-:W-:Y:S01]  /*22cc0*/  IMAD.MOV.U32 R219, RZ, RZ, R5 ;  /* 0x000000ffffdb7224 */ /* 0x000fe200078e0005 */
[----:B------:R-:W-:Y:S01]  /*22cd0*/  MOV R2, RZ ;  /* 0x000000ff00027202 */ /* 0x000fe20000000f00 */
[----:B------:R-:W-:Y:S01]  /*22ce0*/  IMAD.MOV.U32 R218, RZ, RZ, 0x181f ;  /* 0x0000181fffda7424 */ /* 0x000fe200078e00ff */
[----:B------:R-:W-:Y:S02]  /*22cf0*/  MOV R3, 0x22d10 ;  /* 0x00022d1000037802 */ /* 0x000fe40000000f00 */
[----:B------:R-:W-:Y:S05]  /*22d00*/  CALL.REL.NOINC `($__internal_49_$__cuda_sm70_shflsync_idx_p) ;  /* 0x00000d3000007944 */ /* 0x000fea0003c00000 */
[----:B------:R-:W-:Y:S01]  /*22d10*/  MOV R7, R218 ;  /* 0x000000da00077202 */ /* 0x000fe20000000f00 */
[----:B------:R-:W-:Y:S05]  /*22d20*/  BRA `(.L_x_3797) ;  /* 0xffff985000007947 */ /* 0x000fea000383ffff */
.L_x_3714:
[----:B------:R-:W-:Y:S01]  /*22d30*/  IMAD.MOV.U32 R219, RZ, RZ, R6 ;  /* 0x000000ffffdb7224 */ /* 0x000fe200078e0006 */
[----:B------:R-:W-:Y:S01]  /*22d40*/  MOV R2, RZ ;  /* 0x000000ff00027202 */ /* 0x000fe20000000f00 */
[----:B------:R-:W-:Y:S01]  /*22d50*/  IMAD.MOV.U32 R218, RZ, RZ, 0x181f ;  /* 0x0000181fffda7424 */ /* 0x000fe200078e00ff */
[----:B------:R-:W-:Y:S02]  /*22d60*/  MOV R3, 0x22d80 ;  /* 0x00022d8000037802 */ /* 0x000fe40000000f00 */
[----:B-12---:R-:W-:Y:S05]  /*22d70*/  CALL.REL.NOINC `($__internal_49_$__cuda_sm70_shflsync_idx_p) ;  /* 0x00000cc000007944 */ /* 0x006fea0003c00000 */
[----:B------:R-:W-:Y:S01]  /*22d80*/  MOV R2, R218 ;  /* 0x000000da00027202 */ /* 0x000fe20000000f00 */
[----:B------:R-:W-:Y:S05]  /*22d90*/  BRA `(.L_x_3798) ;  /* 0xffff980000007947 */ /* 0x000fea000383ffff */
.L_x_3715:
        /* <DEDUP_REMOVED lines=13> */
.L_x_3716:
[----:B------:R-:W-:Y:S01]  /*22e70*/  IMAD.MOV.U32 R219, RZ, RZ, R5 ;  /* 0x000000ffffdb7224 */ /* 0x000fe200078e0005 */
[----:B-1----:R-:W-:Y:S01]  /*22e80*/  MOV R2, 0x2 ;  /* 0x0000000200027802 */ /* 0x002fe20000000f00 */
[----:B------:R-:W-:Y:S01]  /*22e90*/  IMAD.MOV.U32 R218, RZ, RZ, 0x181f ;  /* 0x0000181fffda7424 */ /* 0x000fe200078e00ff */
[----:B------:R-:W-:Y:S02]  /*22ea0*/  MOV R3, 0x22ec0 ;  /* 0x00022ec000037802 */ /* 0x000fe40000000f00 */
[----:B---34-:R-:W-:Y:S05]  /*22eb0*/  CALL.REL.NOINC `($__internal_49_$__cuda_sm70_shflsync_idx_p) ;  /* 0x00000b8000007944 */ /* 0x018fea0003c00000 */
[----:B------:R-:W-:Y:S01]  /*22ec0*/  MOV R7, R218 ;  /* 0x000000da00077202 */ /* 0x000fe20000000f00 */
[----:B------:R-:W-:Y:S05]  /*22ed0*/  BRA `(.L_x_3800) ;  /* 0xffff97b000007947 */ /* 0x000fea000383ffff */
.L_x_3717:
[----:B------:R-:W-:Y:S01]  /*22ee0*/  IMAD.MOV.U32 R219, RZ, RZ, R6 ;  /* 0x000000ffffdb7224 */ /* 0x000fe200078e0006 */
[----:B-1----:R-:W-:Y:S01]  /*22ef0*/  MOV R2, 0x2 ;  /* 0x0000000200027802 */ /* 0x002fe20000000f00 */
[----:B------:R-:W-:Y:S01]  /*22f00*/  IMAD.MOV.U32 R218, RZ, RZ, 0x181f ;  /* 0x0000181fffda7424 */ /* 0x000fe200078e00ff */
[----:B------:R-:W-:Y:S02]  /*22f10*/  MOV R3, 0x22f30 ;  /* 0x00022f3000037802 */ /* 0x000fe40000000f00 */
[----:B--234-:R-:W-:Y:S05]  /*22f20*/  CALL.REL.NOINC `($__internal_49_$__cuda_sm70_shflsync_idx_p) ;  /* 0x00000b1000007944 */ /* 0x01cfea0003c00000 */
[----:B------:R-:W-:Y:S01]  /*22f30*/  MOV R2, R218 ;  /* 0x000000da00027202 */ /* 0x000fe20000000f00 */
[----:B------:R-:W-:Y:S05]  /*22f40*/  BRA `(.L_x_3801) ;  /* 0xffff976000007947 */ /* 0x000fea000383ffff */
.L_x_3718:
        /* <DEDUP_REMOVED lines=13> */
.L_x_3719:
[----:B------:R-:W-:Y:S01]  /*23020*/  IMAD.MOV.U32 R219, RZ, RZ, R5 ;  /* 0x000000ffffdb7224 */ /* 0x000fe200078e0005 */
[----:B--2---:R-:W-:Y:S01]  /*23030*/  MOV R2, 0x4 ;  /* 0x0000000400027802 */ /* 0x004fe20000000f00 */
[----:B------:R-:W-:Y:S01]  /*23040*/  IMAD.MOV.U32 R218, RZ, RZ, 0x181f ;  /* 0x0000181fffda7424 */ /* 0x000fe200078e00ff */
[----:B------:R-:W-:Y:S02]  /*23050*/  MOV R3, 0x23070 ;  /* 0x0002307000037802 */ /* 0x000fe40000000f00 */
[----:B-1-34-:R-:W-:Y:S05]  /*23060*/  CALL.REL.NOINC `($__internal_49_$__cuda_sm70_shflsync_idx_p) ;  /* 0x000009d000007944 */ /* 0x01afea0003c00000 */
[----:B------:R-:W-:Y:S01]  /*23070*/  MOV R7, R218 ;  /* 0x000000da00077202 */ /* 0x000fe20000000f00 */
[----:B------:R-:W-:Y:S05]  /*23080*/  BRA `(.L_x_3803) ;  /* 0xffff971000007947 */ /* 0x000fea000383ffff */
.L_x_3720:
[----:B------:R-:W-:Y:S01]  /*23090*/  IMAD.MOV.U32 R219, RZ, RZ, R6 ;  /* 0x000000ffffdb7224 */ /* 0x000fe200078e0006 */
[----:B--2---:R-:W-:Y:S01]  /*230a0*/  MOV R2, 0x4 ;  /* 0x0000000400027802 */ /* 0x004fe20000000f00 */
[----:B------:R-:W-:Y:S01]  /*230b0*/  IMAD.MOV.U32 R218, RZ, RZ, 0x181f ;  /* 0x0000181fffda7424 */ /* 0x000fe200078e00ff */
[----:B------:R-:W-:Y:S02]  /*230c0*/  MOV R3, 0x230e0 ;  /* 0x000230e000037802 */ /* 0x000fe40000000f00 */
[----:B-1-34-:R-:W-:Y:S05]  /*230d0*/  CALL.REL.NOINC `($__internal_49_$__cuda_sm70_shflsync_idx_p) ;  /* 0x0000096000007944 */ /* 0x01afea0003c00000 */
[----:B------:R-:W-:Y:S01]  /*230e0*/  MOV R2, R218 ;  /* 0x000000da00027202 */ /* 0x000fe20000000f00 */
[----:B------:R-:W-:Y:S05]  /*230f0*/  BRA `(.L_x_3804) ;  /* 0xffff96c000007947 */ /* 0x000fea000383ffff */
.L_x_3721:
        /* <DEDUP_REMOVED lines=13> */
.L_x_3722:
[----:B------:R-:W-:Y:S01]  /*231d0*/  IMAD.MOV.U32 R219, RZ, RZ, R5 ;  /* 0x000000ffffdb7224 */ /* 0x000fe200078e0005 */
[----:B--2---:R-:W-:Y:S01]  /*231e0*/  MOV R2, 0x6 ;  /* 0x0000000600027802 */ /* 0x004fe20000000f00 */
[----:B------:R-:W-:Y:S01]  /*231f0*/  IMAD.MOV.U32 R218, RZ, RZ, 0x181f ;  /* 0x0000181fffda7424 */ /* 0x000fe200078e00ff */
[----:B------:R-:W-:Y:S02]  /*23200*/  MOV R3, 0x23220 ;  /* 0x0002322000037802 */ /* 0x000fe40000000f00 */
[----:B-1--4-:R-:W-:Y:S05]  /*23210*/  CALL.REL.NOINC `($__internal_49_$__cuda_sm70_shflsync_idx_p) ;  /* 0x0000082000007944 */ /* 0x012fea0003c00000 */
[----:B------:R-:W-:Y:S01]  /*23220*/  MOV R7, R218 ;  /* 0x000000da00077202 */ /* 0x000fe20000000f00 */
[----:B------:R-:W-:Y:S05]  /*23230*/  BRA `(.L_x_3806) ;  /* 0xffff967000007947 */ /* 0x000fea000383ffff */
.L_x_3723:
[----:B------:R-:W-:Y:S01]  /*23240*/  IMAD.MOV.U32 R219, RZ, RZ, R6 ;  /* 0x000000ffffdb7224 */ /* 0x000fe200078e0006 */
[----:B--2---:R-:W-:Y:S01]  /*23250*/  MOV R2, 0x6 ;  /* 0x0000000600027802 */ /* 0x004fe20000000f00 */
[----:B------:R-:W-:Y:S01]  /*23260*/  IMAD.MOV.U32 R218, RZ, RZ, 0x181f ;  /* 0x0000181fffda7424 */ /* 0x000fe200078e00ff */
[----:B------:R-:W-:Y:S02]  /*23270*/  MOV R3, 0x23290 ;  /* 0x0002329000037802 */ /* 0x000fe40000000f00 */
[----:B-1-34-:R-:W-:Y:S05]  /*23280*/  CALL.REL.NOINC `($__internal_49_$__cuda_sm70_shflsync_idx_p) ;  /* 0x000007b000007944 */ /* 0x01afea0003c00000 */
[----:B------:R-:W-:Y:S01]  /*23290*/  MOV R2, R218 ;  /* 0x000000da00027202 */ /* 0x000fe20000000f00 */
[----:B------:R-:W-:Y:S05]  /*232a0*/  BRA `(.L_x_3807) ;  /* 0xffff962000007947 */ /* 0x000fea000383ffff */
.L_x_3724:
        /* <DEDUP_REMOVED lines=13> */
.L_x_3726:
[----:B------:R-:W-:Y:S01]  /*23380*/  IMAD.MOV.U32 R219, RZ, RZ, R68 ;  /* 0x000000ffffdb7224 */ /* 0x000fe200078e0044 */
[----:B------:R-:W-:Y:S01]  /*23390*/  MOV R2, RZ ;  /* 0x000000ff00027202 */ /* 0x000fe20000000f00 */
[----:B------:R-:W-:Y:S01]  /*233a0*/  IMAD.MOV.U32 R218, RZ, RZ, 0x1f ;  /* 0x0000001fffda7424 */ /* 0x000fe200078e00ff */
[----:B------:R-:W-:Y:S02]  /*233b0*/  MOV R3, 0x233d0 ;  /* 0x000233d000037802 */ /* 0x000fe40000000f00 */
[----:B------:R-:W-:Y:S05]  /*233c0*/  CALL.REL.NOINC `($__internal_49_$__cuda_sm70_shflsync_idx_p) ;  /* 0x0000067000007944 */ /* 0x000fea0003c00000 */
[----:B------:R-:W-:Y:S01]  /*233d0*/  MOV R9, R218 ;  /* 0x000000da00097202 */ /* 0x000fe20000000f00 */
[----:B------:R-:W-:Y:S05]  /*233e0*/  BRA `(.L_x_3809) ;  /* 0xffff96b000007947 */ /* 0x000fea000383ffff */
.L_x_3727:
[----:B------:R-:W-:Y:S01]  /*233f0*/  IMAD.MOV.U32 R219, RZ, RZ, R68 ;  /* 0x000000ffffdb7224 */ /* 0x000fe200078e0044 */
[----:B------:R-:W-:Y:S01]  /*23400*/  MOV R2, 0x1 ;  /* 0x0000000100027802 */ /* 0x000fe20000000f00 */
[----:B------:R-:W-:Y:S01]  /*23410*/  IMAD.MOV.U32 R218, RZ, RZ, 0x1f ;  /* 0x0000001fffda7424 */ /* 0x000fe200078e00ff */
[----:B------:R-:W-:Y:S02]  /*23420*/  MOV R3, 0x23440 ;  /* 0x0002344000037802 */ /* 0x000fe40000000f00 */
[----:B-12---:R-:W-:Y:S05]  /*23430*/  CALL.REL.NOINC `($__internal_49_$__cuda_sm70_shflsync_idx_p) ;  /* 0x0000060000007944 */ /* 0x006fea0003c00000 */
[----:B------:R-:W-:Y:S01]  /*23440*/  MOV R8, R218 ;  /* 0x000000da00087202 */ /* 0x000fe20000000f00 */
[----:B------:R-:W-:Y:S05]  /*23450*/  BRA `(.L_x_3810) ;  /* 0xffff966000007947 */ /* 0x000fea000383ffff */
.L_x_3728:
[----:B------:R-:W-:Y:S02]  /*23460*/  MOV R2, 0x1 ;  /* 0x0000000100027802 */ /* 0x000fe40000000f00 */
[----:B------:R-:W-:-:S02]  /*23470*/  MOV R3, 0x23490 ;  /* 0x0002349000037802 */ /* 0x000fc40000000f00 */
[----:B-1234-:R-:W-:Y:S05]  /*23480*/  CALL.REL.NOINC `($__internal_50_$__cuda_sm70_shflsync_up_p) ;  /* 0x0000061000007944 */ /* 0x01efea0003c00000 */
[----:B------:R-:W-:Y:S05]  /*23490*/  BRA `(.L_x_3811) ;  /* 0xffff975000007947 */ /* 0x000fea000383ffff */
.L_x_3729:
[----:B------:R-:W-:Y:S02]  /*234a0*/  MOV R2, 0x2 ;  /* 0x0000000200027802 */ /* 0x000fe40000000f00 */
[----:B------:R-:W-:-:S02]  /*234b0*/  MOV R3, 0x234d0 ;  /* 0x000234d000037802 */ /* 0x000fc40000000f00 */
[----:B--2-4-:R-:W-:Y:S05]  /*234c0*/  CALL.REL.NOINC `($__internal_50_$__cuda_sm70_shflsync_up_p) ;  /* 0x000005d000007944 */ /* 0x014fea0003c00000 */
        /* <DEDUP_REMOVED lines=24> */
.L_x_3733:
[----:B------:R-:W-:Y:S02]  /*23650*/  MOV R2, 0x1 ;  /* 0x0000000100027802 */ /* 0x000fe40000000f00 */
[----:B------:R-:W-:Y:S02]  /*23660*/  MOV R3, 0x23680 ;  /* 0x0002368000037802 */ /* 0x000fe40000000f00 */
[----:B------:R-:W-:Y:S05]  /*23670*/  CALL.REL.NOINC `($__internal_50_$__cuda_sm70_shflsync_up_p) ;  /* 0x0000042000007944 */ /* 0x000fea0003c00000 */
[----:B------:R-:W-:Y:S01]  /*23680*/  MOV R2, R4 ;  /* 0x0000000400027202 */ /* 0x000fe20000000f00 */
[----:B------:R-:W-:Y:S05]  /*23690*/  BRA `(.L_x_3813) ;  /* 0xffff97b000007947 */ /* 0x000fea000383ffff */
.L_x_3734:
        /* <DEDUP_REMOVED lines=27> */
.L_x_3736:
[----:B------:R-:W-:Y:S02]  /*23850*/  SEL R0, RZ, 0x1, P0 ;  /* 0x00000001ff007807 */ /* 0x000fe40000000000 */
[----:B------:R-:W-:Y:S02]  /*23860*/  MOV R2, 0x23880 ;  /* 0x0002388000027802 */ /* 0x000fe40000000f00 */
[----:B-1----:R-:W-:Y:S05]  /*23870*/  CALL.REL.NOINC `($__internal_51_$__cuda_sm70_votesync_ballot) ;  /* 0x0000029000007944 */ /* 0x002fea0003c00000 */
[----:B------:R-:W-:Y:S01]  /*23880*/  MOV R5, R0 ;  /* 0x0000000000057202 */ /* 0x000fe20000000f00 */
[----:B------:R-:W-:Y:S05]  /*23890*/  BRA `(.L_x_3815) ;  /* 0xffff974000007947 */ /* 0x000fea000383ffff */
.L_x_3737:
[----:B------:R-:W-:Y:S01]  /*238a0*/  IMAD.MOV.U32 R219, RZ, RZ, R6 ;  /* 0x000000ffffdb7224 */ /* 0x000fe200078e0006 */
[----:B--2---:R-:W-:Y:S01]  /*238b0*/  MOV R2, R0 ;  /* 0x0000000000027202 */ /* 0x004fe20000000f00 */
[----:B------:R-:W-:Y:S01]  /*238c0*/  IMAD.MOV.U32 R218, RZ, RZ, 0x1f ;  /* 0x0000001fffda7424 */ /* 0x000fe200078e00ff */
[----:B------:R-:W-:Y:S02]  /*238d0*/  MOV R3, 0x238f0 ;  /* 0x000238f000037802 */ /* 0x000fe40000000f00 */
[----:B-1----:R-:W-:Y:S05]  /*238e0*/  CALL.REL.NOINC `($__internal_49_$__cuda_sm70_shflsync_idx_p) ;  /* 0x0000015000007944 */ /* 0x002fea0003c00000 */
[----:B------:R-:W-:Y:S01]  /*238f0*/  IMAD.MOV.U32 R6, RZ, RZ, R218 ;  /* 0x000000ffff067224 */ /* 0x000fe200078e00da */
[----:B------:R-:W-:Y:S01]  /*23900*/  MOV R2, R0 ;  /* 0x0000000000027202 */ /* 0x000fe20000000f00 */
[----:B------:R-:W-:Y:S01]  /*23910*/  IMAD.MOV.U32 R219, RZ, RZ, R7 ;  /* 0x000000ffffdb7224 */ /* 0x000fe200078e0007 */
[----:B------:R-:W-:-:S02]  /*23920*/  MOV R218, 0x1f ;  /* 0x0000001f00da7802 */ /* 0x000fc40000000f00 */
[----:B------:R-:W-:Y:S02]  /*23930*/  MOV R3, 0x23950 ;  /* 0x0002395000037802 */ /* 0x000fe40000000f00 */
[----:B------:R-:W-:Y:S05]  /*23940*/  CALL.REL.NOINC `($__internal_49_$__cuda_sm70_shflsync_idx_p) ;  /* 0x000000f000007944 */ /* 0x000fea0003c00000 */
[----:B------:R-:W-:Y:S01]  /*23950*/  MOV R7, R218 ;  /* 0x000000da00077202 */ /* 0x000fe20000000f00 */
[----:B------:R-:W-:Y:S05]  /*23960*/  BRA `(.L_x_3816) ;  /* 0xffff96e000007947 */ /* 0x000fea000383ffff */
.L_x_3740:
[----:B------:R-:W-:Y:S01]  /*23970*/  IMAD.MOV.U32 R219, RZ, RZ, R4 ;  /* 0x000000ffffdb7224 */ /* 0x000fe200078e0004 */
[----:B--2---:R-:W-:Y:S01]  /*23980*/  MOV R2, R0 ;  /* 0x0000000000027202 */ /* 0x004fe20000000f00 */
[----:B------:R-:W-:Y:S01]  /*23990*/  IMAD.MOV.U32 R218, RZ, RZ, 0x1f ;  /* 0x0000001fffda7424 */ /* 0x000fe200078e00ff */
[----:B------:R-:W-:Y:S02]  /*239a0*/  MOV R3, 0x239c0 ;  /* 0x000239c000037802 */ /* 0x000fe40000000f00 */
[----:B-1--4-:R-:W-:Y:S05]  /*239b0*/  CALL.REL.NOINC `($__internal_49_$__cuda_sm70_shflsync_idx_p) ;  /* 0x0000008000007944 */ /* 0x012fea0003c00000 */
[----:B------:R-:W-:Y:S01]  /*239c0*/  MOV R10, R218 ;  /* 0x000000da000a7202 */ /* 0x000fe20000000f00 */
[----:B------:R-:W-:Y:S05]  /*239d0*/  BRA `(.L_x_3739) ;  /* 0xffff96d000007947 */ /* 0x000fea000383ffff */
        .weak           $__internal_48_$__cuda_sm70_shflsync_bfly_p
        .type           $__internal_48_$__cuda_sm70_shflsync_bfly_p,@function
        .size           $__internal_48_$__cuda_sm70_shflsync_bfly_p,($__internal_49_$__cuda_sm70_shflsync_idx_p - $__internal_48_$__cuda_sm70_shflsync_bfly_p)
$__internal_48_$__cuda_sm70_shflsync_bfly_p:
[----:B------:R-:W-:Y:S02]  /*239e0*/  MOV R192, 0xffffffff ;  /* 0xffffffff00c07802 */ /* 0x000fe40000000f00 */
[----:B------:R-:W-:Y:S02]  /*239f0*/  MOV R3, 0x1f ;  /* 0x0000001f00037802 */ /* 0x000fe40000000f00 */
[----:B------:R-:W-:Y:S04]  /*23a00*/  WARPSYNC R192 ;  /* 0x000000c000007348 */ /* 0x000fe80003800000 */
[----:B------:R1:W2:Y:S02]  /*23a10*/  SHFL.BFLY PT, R0, R84, R0, R3 ;  /* 0x0c00000054007389 */ /* 0x0002a400000e0003 */
[----:B-1----:R-:W-:-:S04]  /*23a20*/  MOV R3, 0x0 ;  /* 0x0000000000037802 */ /* 0x002fc80000000f00 */
[----:B--2---:R-:W-:Y:S05]  /*23a30*/  RET.REL.NODEC R2 `(_ZN7cutlass13device_kernelIN5flash19enable_sm80_to_sm89INS1_16FlashAttnFwdSm80INS1_25CollectiveMainloopFwdSm80ILi4ELi1ELb0EN4cute5tupleIJNS5_1CILi128EEENS7_ILi80EEENS7_ILi64EEEEEELi64ENS_10bfloat16_tEfNS_4arch4Sm80ELb1ELb0ELb0ELb1ELb1ELb1ELb1ELb1EEENS1_21CollectiveEpilogueFwdINS6_IJS8_SA_S9_EEENS6_IJNS7_ILi1EEESI_SI_EEESC_SE_Li128ELb1ELb1ELb1ELb0EEENS1_36VarlenDynamicPersistentTileSchedulerILi128ELi80ELi128ELi128ELb1ELb1ELb0ELb1ELb1ELb1EEEEEEEEEvNT_6ParamsE) ;  /* 0xfffdc5c002007950 */ /* 0x004fea0003c3ffff */
        .weak           $__internal_49_$__cuda_sm70_shflsync_idx_p
        .type           $__internal_49_$__cuda_sm70_shflsync_idx_p,@function
        .size           $__internal_49_$__cuda_sm70_shflsync_idx_p,($__internal_50_$__cuda_sm70_shflsync_up_p - $__internal_49_$__cuda_sm70_shflsync_idx_p)
$__internal_49_$__cuda_sm70_shflsync_idx_p:
[----:B------:R-:W-:-:S04]  /*23a40*/  MOV R220, 0xffffffff ;  /* 0xffffffff00dc7802 */ /* 0x000fc80000000f00 */
[----:B------:R-:W-:Y:S04]  /*23a50*/  WARPSYNC R220 ;  /* 0x000000dc00007348 */ /* 0x000fe80003800000 */
[----:B------:R1:W2:Y:S02]  /*23a60*/  SHFL.IDX PT, R218, R219, R2, R218 ;  /* 0x00000002dbda7389 */ /* 0x0002a400000e00da */
[----:B-1----:R-:W-:Y:S02]  /*23a70*/  MOV R2, R3 ;  /* 0x0000000300027202 */ /* 0x002fe40000000f00 */
[----:B------:R-:W-:-:S04]  /*23a80*/  MOV R3, 0x0 ;  /* 0x0000000000037802 */ /* 0x000fc80000000f00 */
[----:B--2---:R-:W-:Y:S05]  /*23a90*/  RET.REL.NODEC R2 `(_ZN7cutlass13device_kernelIN5flash19enable_sm80_to_sm89INS1_16FlashAttnFwdSm80INS1_25CollectiveMainloopFwdSm80ILi4ELi1ELb0EN4cute5tupleIJNS5_1CILi128EEENS7_ILi80EEENS7_ILi64EEEEEELi64ENS_10bfloat16_tEfNS_4arch4Sm80ELb1ELb0ELb0ELb1ELb1ELb1ELb1ELb1EEENS1_21CollectiveEpilogueFwdINS6_IJS8_SA_S9_EEENS6_IJNS7_ILi1EEESI_SI_EEESC_SE_Li128ELb1ELb1ELb1ELb0EEENS1_36VarlenDynamicPersistentTileSchedulerILi128ELi80ELi128ELi128ELb1ELb1ELb0ELb1ELb1ELb1EEEEEEEEEvNT_6ParamsE) ;  /* 0xfffdc56002007950 */ /* 0x004fea0003c3ffff */
        .weak           $__internal_50_$__cuda_sm70_shflsync_up_p
        .type           $__internal_50_$__cuda_sm70_shflsync_up_p,@function
        .size           $__internal_50_$__cuda_sm70_shflsync_up_p,($__internal_51_$__cuda_sm70_votesync_ballot - $__internal_50_$__cuda_sm70_shflsync_up_p)
$__internal_50_$__cuda_sm70_shflsync_up_p:
[----:B------:R-:W-:Y:S02]  /*23aa0*/  IMAD.MOV.U32 R4, RZ, RZ, RZ ;  /* 0x000000ffff047224 */ /* 0x000fe400078e00ff */
[----:B------:R-:W-:-:S04]  /*23ab0*/  IMAD.MOV.U32 R11, RZ, RZ, -0x1 ;  /* 0xffffffffff0b7424 */ /* 0x000fc800078e00ff */
[----:B------:R-:W-:Y:S04]  /*23ac0*/  WARPSYNC R11 ;  /* 0x0000000b00007348 */ /* 0x000fe80003800000 */
[----:B------:R1:W2:Y:S02]  /*23ad0*/  SHFL.UP PT, R4, R0, R2, R4 ;  /* 0x0400000200047389 */ /* 0x0002a400000e0004 */
[----:B-1----:R-:W-:Y:S02]  /*23ae0*/  MOV R2, R3 ;  /* 0x0000000300027202 */ /* 0x002fe40000000f00 */
[----:B------:R-:W-:-:S04]  /*23af0*/  MOV R3, 0x0 ;  /* 0x0000000000037802 */ /* 0x000fc80000000f00 */
[----:B--2---:R-:W-:Y:S05]  /*23b00*/  RET.REL.NODEC R2 `(_ZN7cutlass13device_kernelIN5flash19enable_sm80_to_sm89INS1_16FlashAttnFwdSm80INS1_25CollectiveMainloopFwdSm80ILi4ELi1ELb0EN4cute5tupleIJNS5_1CILi128EEENS7_ILi80EEENS7_ILi64EEEEEELi64ENS_10bfloat16_tEfNS_4arch4Sm80ELb1ELb0ELb0ELb1ELb1ELb1ELb1ELb1EEENS1_21CollectiveEpilogueFwdINS6_IJS8_SA_S9_EEENS6_IJNS7_ILi1EEESI_SI_EEESC_SE_Li128ELb1ELb1ELb1ELb0EEENS1_36VarlenDynamicPersistentTileSchedulerILi128ELi80ELi128ELi128ELb1ELb1ELb0ELb1ELb1ELb1EEEEEEEEEvNT_6ParamsE) ;  /* 0xfffdc4f002007950 */ /* 0x004fea0003c3ffff */
        .weak           $__internal_51_$__cuda_sm70_votesync_ballot
        .type           $__internal_51_$__cuda_sm70_votesync_ballot,@function
        .size           $__internal_51_$__cuda_sm70_votesync_ballot,(.L_x_3883 - $__internal_51_$__cuda_sm70_votesync_ballot)
$__internal_51_$__cuda_sm70_votesync_ballot:
[----:B------:R-:W-:Y:S01]  /*23b10*/  ISETP.NE.U32.AND P0, PT, R0, 0x1, PT ;  /* 0x000000010000780c */ /* 0x000fe20003f05070 */
[----:B------:R-:W-:-:S04]  /*23b20*/  IMAD.MOV.U32 R3, RZ, RZ, -0x1 ;  /* 0xffffffffff037424 */ /* 0x000fc800078e00ff */
[----:B------:R-:W-:Y:S08]  /*23b30*/  WARPSYNC R3 ;  /* 0x0000000300007348 */ /* 0x000ff00003800000 */
[----:B------:R-:W-:-:S04]  /*23b40*/  VOTE.ANY R0, PT, !P0 ;  /* 0x0000000000007806 */ /* 0x000fc800040e0100 */
[----:B------:R-:W-:Y:S01]  /*23b50*/  LOP3.LUT R0, R0, R3, RZ, 0xc0, !PT ;  /* 0x0000000300007212 */ /* 0x000fe200078ec0ff */
[----:B------:R-:W-:-:S04]  /*23b60*/  IMAD.MOV.U32 R3, RZ, RZ, 0x0 ;  /* 0x00000000ff037424 */ /* 0x000fc800078e00ff */
[----:B------:R-:W-:Y:S05]  /*23b70*/  RET.REL.NODEC R2 `(_ZN7cutlass13device_kernelIN5flash19enable_sm80_to_sm89INS1_16FlashAttnFwdSm80INS1_25CollectiveMainloopFwdSm80ILi4ELi1ELb0EN4cute5tupleIJNS5_1CILi128EEENS7_ILi80EEENS7_ILi64EEEEEELi64ENS_10bfloat16_tEfNS_4arch4Sm80ELb1ELb0ELb0ELb1ELb1ELb1ELb1ELb1EEENS1_21CollectiveEpilogueFwdINS6_IJS8_SA_S9_EEENS6_IJNS7_ILi1EEESI_SI_EEESC_SE_Li128ELb1ELb1ELb1ELb0EEENS1_36VarlenDynamicPersistentTileSchedulerILi128ELi80ELi128ELi128ELb1ELb1ELb0ELb1ELb1ELb1EEEEEEEEEvNT_6ParamsE) ;  /* 0xfffdc48002007950 */ /* 0x000fea0003c3ffff */
.L_x_3817:
        /* <DEDUP_REMOVED lines=16> */
.L_x_3883:


//--------------------- .nv.shared._ZN7cutlass13device_kernelIN5flash19enable_sm80_to_sm89INS1_16FlashAttnFwdSm80INS1_25CollectiveMainloopFwdSm80ILi4ELi1ELb0EN4cute5tupleIJNS5_1CILi128EEENS7_ILi112EEENS7_ILi64EEEEEELi64ENS_10bfloat16_tEfNS_4arch4Sm80ELb0ELb0ELb1ELb0ELb1ELb0ELb1ELb1EEENS1_21CollectiveEpilogueFwdINS6_IJS8_SA_S9_EEENS6_IJNS7_ILi1EEESI_SI_EEESC_SE_Li128ELb0ELb1ELb1ELb0EEENS1_19SingleTileSchedulerILb0ELb1ELb1ELi128EEEEEEEEEvNT_6ParamsE --------------------------
	.section	.nv.shared._ZN7cutlass13device_kernelIN5flash19enable_sm80_to_sm89INS1_16FlashAttnFwdSm80INS1_25CollectiveMainloopFwdSm80ILi4ELi1ELb0EN4cute5tupleIJNS5_1CILi128EEENS7_ILi112EEENS7_ILi64EEEEEELi64ENS_10bfloat16_tEfNS_4arch4Sm80ELb0ELb0ELb1ELb0ELb1ELb0ELb1ELb1EEENS1_21CollectiveEpilogueFwdINS6_IJS8_SA_S9_EEENS6_IJNS7_ILi1EEESI_SI_EEESC_SE_Li128ELb0ELb1ELb1ELb0EEENS1_19SingleTileSchedulerILb0ELb1ELb1ELi128EEEEEEEEEvNT_6ParamsE,"aw",@nobits
	.sectionflags	@""
	.align	16


//--------------------- .nv.global                --------------------------
	.section	.nv.global,"aw",@nobits
.nv.global:
	.type		_ZN88_INTERNAL_5db2b04c_52_flash_fwd_hdim64_bf16_paged_split_softcapall_sm80_cu_c784774a_36174cute1_E,@object
	.size		_ZN88_INTERNAL_5db2b04c_52_flash_fwd_hdim64_bf16_paged_split_softcapall_sm80_cu_c784774a_36174cute1_E,(_ZN88_INTERNAL_5db2b04c_52_flash_fwd_hdim64_bf16_paged_split_softcapall_sm80_cu_c784774a_36174cuda3std3__45__cpo6cbeginE - _ZN88_INTERNAL_5db2b04c_52_flash_fwd_hdim64_bf16_paged_split_softcapall_sm80_cu_c784774a_36174cute1_E)
_ZN88_INTERNAL_5db2b04c_52_flash_fwd_hdim64_bf16_paged_split_softcapall_sm80_cu_c784774a_36174cute1_E:
	.zero		1
	.type		_ZN88_INTERNAL_5db2b04c_52_flash_fwd_hdim64_bf16_paged_split_softcapall_sm80_cu_c784774a_36174cuda3std3__45__cpo6cbeginE,@object
	.size		_ZN88_INTERNAL_5db2b04c_52_flash_fwd_hdim64_bf16_paged_split_softcapall_sm80_cu_c784774a_36174cuda3std3__45__cpo6cbeginE,(_ZN88_INTERNAL_5db2b04c_52_flash_fwd_hdim64_bf16_paged_split_softcapall_sm80_cu_c784774a_36174cuda3std3__48in_placeE - _ZN88_INTERNAL_5db2b04c_52_flash_fwd_hdim64_bf16_paged_split_softcapall_sm80_cu_c784774a_36174cuda3std3__45__cpo6cbeginE)
_ZN88_INTERNAL_5db2b04c_52_flash_fwd_hdim64_bf16_paged_split_softcapall_sm80_cu_c784774a_36174cuda3std3__45__cpo6cbeginE:
	.zero		1
	.type		_ZN88_INTERNAL_5db2b04c_52_flash_fwd_hdim64_bf16_paged_split_softcapall_sm80_cu_c784774a_36174cuda3std3__48in_placeE,@object
	.size		_ZN88_INTERNAL_5db2b04c_52_flash_fwd_hdim64_bf16_paged_split_softcapall_sm80_cu_c784774a_36174cuda3std3__48in_placeE,(_ZN88_INTERNAL_5db2b04c_52_flash_fwd_hdim64_bf16_paged_split_softcapall_sm80_cu_c784774a_36174cuda3std6ranges3__45__cpo9iter_moveE - _ZN88_INTERNAL_5db2b04c_52_flash_fwd_hdim64_bf16_paged_split_softcapall_sm80_cu_c784774a_36174cuda3std3__48in_placeE)
_ZN88_INTERNAL_5db2b04c_52_flash_fwd_hdim64_bf16_paged_split_softcapall_sm80_cu_c784774a_36174cuda3std3__48in_placeE:
	.zero		1
	.type		_ZN88_INTERNAL_5db2b04c_52_flash_fwd_hdim64_bf16_paged_split_softcapall_sm80_cu_c784774a_36174cuda3std6ranges3__45__cpo9iter_moveE,@object
	.size		_ZN88_INTERNAL_5db2b04c_52_flash_fwd_hdim64_bf16_paged_split_softcapall_sm80_cu_c784774a_36174cuda3std6ranges3__45__cpo9iter_moveE,(_ZN88_INTERNAL_5db2b04c_52_flash_fwd_hdim64_bf16_paged_split_softcapall_sm80_cu_c784774a_36174cuda3std3__45__cpo5beginE - _ZN88_INTERNAL_5db2b04c_52_flash_fwd_hdim64_bf16_paged_split_softcapall_sm80_cu_c784774a_36174cuda3std6ranges3__45__cpo9iter_moveE)
_ZN88_INTERNAL_5db2b04c_52_flash_fwd_hdim64_bf16_paged_split_softcapall_sm80_cu_c784774a_36174cuda3std6ranges3__45__cpo9iter_moveE:
	.zero		1
	.type		_ZN88_INTERNAL_5db2b04c_52_flash_fwd_hdim64_bf16_paged_split_softcapall_sm80_cu_c784774a_36174cuda3std3__45__cpo5beginE,@object
	.size		_ZN88_INTERNAL_5db2b04c_52_flash_fwd_hdim64_bf16_paged_split_softcapall_sm80_cu_c784774a_36174cuda3std3__45__cpo5beginE,(_ZN88_INTERNAL_5db2b04c_52_flash_fwd_hdim64_bf16_paged_split_softcapall_sm80_cu_c784774a_36174cuda3std3__490_GLOBAL__N__5db2b04c_52_flash_fwd_hdim64_bf16_paged_split_softcapall_sm80_cu_c784774a_36176ignoreE - _ZN88_INTERNAL_5db2b04c_52_flash_fwd_hdim64_bf16_paged_split_softcapall_sm80_cu_c784774a_36174cuda3std3__45__cpo5beginE)
_ZN88_INTERNAL_5db2b04c_52_flash_fwd_hdim64_bf16_paged_split_softcapall_sm80_cu_c784774a_36174cuda3std3__45__cpo5beginE:
	.zero		1
	.type		_ZN88_INTERNAL_5db2b04c_52_flash_fwd_hdim64_bf16_paged_split_softcapall_sm80_cu_c784774a_36174cuda3std3__490_GLOBAL__N__5db2b04c_52_flash_fwd_hdim64_bf16_paged_split_softcapall_sm80_cu_c784774a_36176ignoreE,@object
	.size		_ZN88_INTERNAL_5db2b04c_52_flash_fwd_hdim64_bf16_paged_split_softcapall_sm80_cu_c784774a_36174cuda3std3__490_GLOBAL__N__5db2b04c_52_flash_fwd_hdim64_bf16_paged_split_softcapall_sm80_cu_c784774a_36176ignoreE,(_ZN88_INTERNAL_5db2b04c_52_flash_fwd_hdim64_bf16_paged_split_softcapall_sm80_cu_c784774a_36174cute7productE - _ZN88_INTERNAL_5db2b04c_52_flash_fwd_hdim64_bf16_paged_split_softcapall_sm80_cu_c784774a_36174cuda3std3__490_GLOBAL__N__5db2b04c_52_flash_fwd_hdim64_bf16_paged_split_softcapall_sm80_cu_c784774a_36176ignoreE)
_ZN88_INTERNAL_5db2b04c_52_flash_fwd_hdim64_bf16_paged_split_softcapall_sm80_cu_c784774a_36174cuda3std3__490_GLOBAL__N__5db2b04c_52_flash_fwd_hdim64_bf16_paged_split_softcapall_sm80_cu_c784774a_36176ignoreE:
	.zero		1
	.type		_ZN88_INTERNAL_5db2b04c_52_flash_fwd_hdim64_bf16_paged_split_softcapall_sm80_cu_c784774a_36174cute7productE,@object
	.size		_ZN88_INTERNAL_5db2b04c_52_flash_fwd_hdim64_bf16_paged_split_softcapall_sm80_cu_c784774a_36174cute7productE,(_ZN88_INTERNAL_5db2b04c_52_flash_fwd_hdim64_bf16_paged_split_softcapall_sm80_cu_c784774a_36174cuda3std3__45__cpo3endE - _ZN88_INTERNAL_5db2b04c_52_flash_fwd_hdim64_bf16_paged_split_softcapall_sm80_cu_c784774a_36174cute7productE)
_ZN88_INTERNAL_5db2b04c_52_flash_fwd_hdim64_bf16_paged_split_softcapall_sm80_cu_c784774a_36174cute7productE:
	.zero		1
	.type		_ZN88_INTERNAL_5db2b04c_52_flash_fwd_hdim64_bf16_paged_split_softcapall_sm80_cu_c784774a_36174cuda3std3__45__cpo3endE,@object
	.size		_ZN88_INTERNAL_5db2b04c_52_flash_fwd_hdim64_bf16_paged_split_softcapall_sm80_cu_c784774a_36174cuda3std3__45__cpo3endE,(_ZN88_INTERNAL_5db2b04c_52_flash_fwd_hdim64_bf16_paged_split_softcapall_sm80_cu_c784774a_36174cuda3std3__419piecewise_constructE - _ZN88_INTERNAL_5db2b04c_52_flash_fwd_hdim64_bf16_paged_split_softcapall_sm80_cu_c784774a_36174cuda3std3__45__cpo3endE)
_ZN88_INTERNAL_5db2b04c_52_flash_fwd_hdim64_bf16_paged_split_softcapall_sm80_cu_c784774a_36174cuda3std3__45__cpo3endE:
	.zero		1
	.type		_ZN88_INTERNAL_5db2b04c_52_flash_fwd_hdim64_bf16_paged_split_softcapall_sm80_cu_c784774a_36174cuda3std3__419piecewise_constructE,@object
	.size		_ZN88_INTERNAL_5db2b04c_52_flash_fwd_hdim64_bf16_paged_split_softcapall_sm80_cu_c784774a_36174cuda3std3__419piecewise_constructE,(_ZN88_INTERNAL_5db2b04c_52_flash_fwd_hdim64_bf16_paged_split_softcapall_sm80_cu_c784774a_36174cuda3std3__45__cpo4cendE - _ZN88_INTERNAL_5db2b04c_52_flash_fwd_hdim64_bf16_paged_split_softcapall_sm80_cu_c784774a_36174cuda3std3__419piecewise_constructE)
_ZN88_INTERNAL_5db2b04c_52_flash_fwd_hdim64_bf16_paged_split_softcapall_sm80_cu_c784774a_36174cuda3std3__419piecewise_constructE:
	.zero		1
	.type		_ZN88_INTERNAL_5db2b04c_52_flash_fwd_hdim64_bf16_paged_split_softcapall_sm80_cu_c784774a_36174cuda3std3__45__cpo4cendE,@object
	.size		_ZN88_INTERNAL_5db2b04c_52_flash_fwd_hdim64_bf16_paged_split_softcapall_sm80_cu_c784774a_36174cuda3std3__45__cpo4cendE,(_ZN88_INTERNAL_5db2b04c_52_flash_fwd_hdim64_bf16_paged_split_softcapall_sm80_cu_c784774a_36174cuda3std6ranges3__45__cpo4swapE - _ZN88_INTERNAL_5db2b04c_52_flash_fwd_hdim64_bf16_paged_split_softcapall_sm80_cu_c784774a_36174cuda3std3__45__cpo4cendE)
_ZN88_INTERNAL_5db2b04c_52_flash_fwd_hdim64_bf16_paged_split_softcapall_sm80_cu_c784774a_36174cuda3std3__45__cpo4cendE:
	.zero		1
	.type		_ZN88_INTERNAL_5db2b04c_52_flash_fwd_hdim64_bf16_paged_split_softcapall_sm80_cu_c784774a_36174cuda3std6ranges3__45__cpo4swapE,@object
	.size		_ZN88_INTERNAL_5db2b04c_52_flash_fwd_hdim64_bf16_paged_split_softcapall_sm80_cu_c784774a_36174cuda3std6ranges3__45__cpo4swapE,(.L_7 - _ZN88_INTERNAL_5db2b04c_52_flash_fwd_hdim64_bf16_paged_split_softcapall_sm80_cu_c784774a_36174cuda3std6ranges3__45__cpo4swapE)
_ZN88_INTERNAL_5db2b04c_52_flash_fwd_hdim64_bf16_paged_split_softcapall_sm80_cu_c784774a_36174cuda3std6ranges3__45__cpo4swapE:
	.zero		1
.L_7:


//--------------------- .nv.shared._ZN7cutlass13device_kernelIN5flash19enable_sm80_to_sm89INS1_16FlashAttnFwdSm80INS1_25CollectiveMainloopFwdSm80ILi4ELi1ELb0EN4cute5tupleIJNS5_1CILi128EEENS7_ILi80EEENS7_ILi64EEEEEELi64ENS_10bfloat16_tEfNS_4arch4Sm80ELb0ELb0ELb1ELb1ELb1ELb0ELb1ELb1EEENS1_21CollectiveEpilogueFwdINS6_IJS8_SA_S9_EEENS6_IJNS7_ILi1EEESI_SI_EEESC_SE_Li128ELb1ELb1ELb1ELb0EEENS1_36VarlenDynamicPersistentTileSchedulerILi128ELi80ELi128ELi128ELb1ELb1ELb0ELb0ELb1ELb1EEEEEEEEEvNT_6ParamsE --------------------------
	.section	.nv.shared._ZN7cutlass13device_kernelIN5flash19enable_sm80_to_sm89INS1_16FlashAttnFwdSm80INS1_25CollectiveMainloopFwdSm80ILi4ELi1ELb0EN4cute5tupleIJNS5_1CILi128EEENS7_ILi80EEENS7_ILi64EEEEEELi64ENS_10bfloat16_tEfNS_4arch4Sm80ELb0ELb0ELb1ELb1ELb1ELb0ELb1ELb1EEENS1_21CollectiveEpilogueFwdINS6_IJS8_SA_S9_EEENS6_IJNS7_ILi1EEESI_SI_EEESC_SE_Li128ELb1ELb1ELb1ELb0EEENS1_36VarlenDynamicPersistentTileSchedulerILi128ELi80ELi128ELi128ELb1ELb1ELb0ELb0ELb1ELb1EEEEEEEEEvNT_6ParamsE,"aw",@nobits
	.sectionflags	@""
	.align	16


//--------------------- .nv.shared._ZN7cutlass13device_kernelIN5flash19enable_sm80_to_sm89INS1_16FlashAttnFwdSm80INS1_25CollectiveMainloopFwdSm80ILi4ELi1ELb0EN4cute5tupleIJNS5_1CILi128EEENS7_ILi80EEENS7_ILi64EEEEEELi64ENS_10bfloat16_tEfNS_4arch4Sm80ELb0ELb0ELb1ELb1ELb1ELb1ELb1ELb1EEENS1_21CollectiveEpilogueFwdINS6_IJS8_SA_S9_EEENS6_IJNS7_ILi1EEESI_SI_EEESC_SE_Li128ELb1ELb1ELb1ELb0EEENS1_36VarlenDynamicPersistentTileSchedulerILi128ELi80ELi128ELi128ELb1ELb1ELb0ELb0ELb1ELb1EEEEEEEEEvNT_6ParamsE --------------------------
	.section	.nv.shared._ZN7cutlass13device_kernelIN5flash19enable_sm80_to_sm89INS1_16FlashAttnFwdSm80INS1_25CollectiveMainloopFwdSm80ILi4ELi1ELb0EN4cute5tupleIJNS5_1CILi128EEENS7_ILi80EEENS7_ILi64EEEEEELi64ENS_10bfloat16_tEfNS_4arch4Sm80ELb0ELb0ELb1ELb1ELb1ELb1ELb1ELb1EEENS1_21CollectiveEpilogueFwdINS6_IJS8_SA_S9_EEENS6_IJNS7_ILi1EEESI_SI_EEESC_SE_Li128ELb1ELb1ELb1ELb0EEENS1_36VarlenDynamicPersistentTileSchedulerILi128ELi80ELi128ELi128ELb1ELb1ELb0ELb0ELb1ELb1EEEEEEEEEvNT_6ParamsE,"aw",@nobits
	.sectionflags	@""
	.align	16


//--------------------- .nv.shared._ZN7cutlass13device_kernelIN5flash19enable_sm80_to_sm89INS1_16FlashAttnFwdSm80INS1_25CollectiveMainloopFwdSm80ILi4ELi1ELb0EN4cute5tupleIJNS5_1CILi128EEENS7_ILi96EEENS7_ILi64EEEEEELi64ENS_10bfloat16_tEfNS_4arch4Sm80ELb0ELb1ELb1ELb0ELb1ELb0ELb1ELb1EEENS1_21CollectiveEpilogueFwdINS6_IJS8_SA_S9_EEENS6_IJNS7_ILi1EEESI_SI_EEESC_SE_Li128ELb0ELb1ELb1ELb0EEENS1_19SingleTileSchedulerILb0ELb1ELb1ELi128EEEEEEEEEvNT_6ParamsE --------------------------
	.section	.nv.shared._ZN7cutlass13device_kernelIN5flash19enable_sm80_to_sm89INS1_16FlashAttnFwdSm80INS1_25CollectiveMainloopFwdSm80ILi4ELi1ELb0EN4cute5tupleIJNS5_1CILi128EEENS7_ILi96EEENS7_ILi64EEEEEELi64ENS_10bfloat16_tEfNS_4arch4Sm80ELb0ELb1ELb1ELb0ELb1ELb0ELb1ELb1EEENS1_21CollectiveEpilogueFwdINS6_IJS8_SA_S9_EEENS6_IJNS7_ILi1EEESI_SI_EEESC_SE_Li128ELb0ELb1ELb1ELb0EEENS1_19SingleTileSchedulerILb0ELb1ELb1ELi128EEEEEEEEEvNT_6ParamsE,"aw",@nobits
	.sectionflags	@""
	.align	16


//--------------------- .nv.shared._ZN7cutlass13device_kernelIN5flash19enable_sm80_to_sm89INS1_16FlashAttnFwdSm80INS1_25CollectiveMainloopFwdSm80ILi4ELi1ELb0EN4cute5tupleIJNS5_1CILi128EEENS7_ILi80EEENS7_ILi64EEEEEELi64ENS_10bfloat16_tEfNS_4arch4Sm80ELb0ELb1ELb1ELb1ELb1ELb0ELb1ELb1EEENS1_21CollectiveEpilogueFwdINS6_IJS8_SA_S9_EEENS6_IJNS7_ILi1EEESI_SI_EEESC_SE_Li128ELb1ELb1ELb1ELb0EEENS1_36VarlenDynamicPersistentTileSchedulerILi128ELi80ELi128ELi128ELb1ELb1ELb0ELb1ELb0ELb1EEEEEEEEEvNT_6ParamsE --------------------------
	.section	.nv.shared._ZN7cutlass13device_kernelIN5flash19enable_sm80_to_sm89INS1_16FlashAttnFwdSm80INS1_25CollectiveMainloopFwdSm80ILi4ELi1ELb0EN4cute5tupleIJNS5_1CILi128EEENS7_ILi80EEENS7_ILi64EEEEEELi64ENS_10bfloat16_tEfNS_4arch4Sm80ELb0ELb1ELb1ELb1ELb1ELb0ELb1ELb1EEENS1_21CollectiveEpilogueFwdINS6_IJS8_SA_S9_EEENS6_IJNS7_ILi1EEESI_SI_EEESC_SE_Li128ELb1ELb1ELb1ELb0EEENS1_36VarlenDynamicPersistentTileSchedulerILi128ELi80ELi128ELi128ELb1ELb1ELb0ELb1ELb0ELb1EEEEEEEEEvNT_6ParamsE,"aw",@nobits
	.sectionflags	@""
	.align	16


//--------------------- .nv.shared._ZN7cutlass13device_kernelIN5flash19enable_sm80_to_sm89INS1_16FlashAttnFwdSm80INS1_25CollectiveMainloopFwdSm80ILi4ELi1ELb0EN4cute5tupleIJNS5_1CILi128EEENS7_ILi80EEENS7_ILi64EEEEEELi64ENS_10bfloat16_tEfNS_4arch4Sm80ELb0ELb1ELb1ELb1ELb1ELb1ELb1ELb1EEENS1_21CollectiveEpilogueFwdINS6_IJS8_SA_S9_EEENS6_IJNS7_ILi1EEESI_SI_EEESC_SE_Li128ELb1ELb1ELb1ELb0EEENS1_36VarlenDynamicPersistentTileSchedulerILi128ELi80ELi128ELi128ELb1ELb1ELb0ELb1ELb0ELb1EEEEEEEEEvNT_6ParamsE --------------------------
	.section	.nv.shared._ZN7cutlass13device_kernelIN5flash19enable_sm80_to_sm89INS1_16FlashAttnFwdSm80INS1_25CollectiveMainloopFwdSm80ILi4ELi1ELb0EN4cute5tupleIJNS5_1CILi128EEENS7_ILi80EEENS7_ILi64EEEEEELi64ENS_10bfloat16_tEfNS_4arch4Sm80ELb0ELb1ELb1ELb1ELb1ELb1ELb1ELb1EEENS1_21CollectiveEpilogueFwdINS6_IJS8_SA_S9_EEENS6_IJNS7_ILi1EEESI_SI_EEESC_SE_Li128ELb1ELb1ELb1ELb0EEENS1_36VarlenDynamicPersistentTileSchedulerILi128ELi80ELi128ELi128ELb1ELb1ELb0ELb1ELb0ELb1EEEEEEEEEvNT_6ParamsE,"aw",@nobits
	.sectionflags	@""
	.align	16


//--------------------- .nv.shared._ZN7cutlass13device_kernelIN5flash19enable_sm80_to_sm89INS1_16FlashAttnFwdSm80INS1_25CollectiveMainloopFwdSm80ILi4ELi1ELb0EN4cute5tupleIJNS5_1CILi128EEENS7_ILi112EEENS7_ILi64EEEEEELi64ENS_10bfloat16_tEfNS_4arch4Sm80ELb1ELb0ELb1ELb0ELb1ELb0ELb1ELb1EEENS1_21CollectiveEpilogueFwdINS6_IJS8_SA_S9_EEENS6_IJNS7_ILi1EEESI_SI_EEESC_SE_Li128ELb0ELb1ELb1ELb0EEENS1_30DynamicPersistentTileSchedulerILi128ELi128ELb1ELb1ELb0EEEEEEEEEvNT_6ParamsE --------------------------
	.section	.nv.shared._ZN7cutlass13device_kernelIN5flash19enable_sm80_to_sm89INS1_16FlashAttnFwdSm80INS1_25CollectiveMainloopFwdSm80ILi4ELi1ELb0EN4cute5tupleIJNS5_1CILi128EEENS7_ILi112EEENS7_ILi64EEEEEELi64ENS_10bfloat16_tEfNS_4arch4Sm80ELb1ELb0ELb1ELb0ELb1ELb0ELb1ELb1EEENS1_21CollectiveEpilogueFwdINS6_IJS8_SA_S9_EEENS6_IJNS7_ILi1EEESI_SI_EEESC_SE_Li128ELb0ELb1ELb1ELb0EEENS1_30DynamicPersistentTileSchedulerILi128ELi128ELb1ELb1ELb0EEEEEEEEEvNT_6ParamsE,"aw",@nobits
	.sectionflags	@""
	.align	16


//--------------------- .nv.shared._ZN7cutlass13device_kernelIN5flash19enable_sm80_to_sm89INS1_16FlashAttnFwdSm80INS1_25CollectiveMainloopFwdSm80ILi4ELi1ELb0EN4cute5tupleIJNS5_1CILi128EEENS7_ILi80EEENS7_ILi64EEEEEELi64ENS_10bfloat16_tEfNS_4arch4Sm80ELb1ELb0ELb1ELb1ELb1ELb0ELb1ELb1EEENS1_21CollectiveEpilogueFwdINS6_IJS8_SA_S9_EEENS6_IJNS7_ILi1EEESI_SI_EEESC_SE_Li128ELb1ELb1ELb1ELb0EEENS1_36VarlenDynamicPersistentTileSchedulerILi128ELi80ELi128ELi128ELb1ELb1ELb0ELb1ELb1ELb1EEEEEEEEEvNT_6ParamsE --------------------------
	.section	.nv.shared._ZN7cutlass13device_kernelIN5flash19enable_sm80_to_sm89INS1_16FlashAttnFwdSm80INS1_25CollectiveMainloopFwdSm80ILi4ELi1ELb0EN4cute5tupleIJNS5_1CILi128EEENS7_ILi80EEENS7_ILi64EEEEEELi64ENS_10bfloat16_tEfNS_4arch4Sm80ELb1ELb0ELb1ELb1ELb1ELb0ELb1ELb1EEENS1_21CollectiveEpilogueFwdINS6_IJS8_SA_S9_EEENS6_IJNS7_ILi1EEESI_SI_EEESC_SE_Li128ELb1ELb1ELb1ELb0EEENS1_36VarlenDynamicPersistentTileSchedulerILi128ELi80ELi128ELi128ELb1ELb1ELb0ELb1ELb1ELb1EEEEEEEEEvNT_6ParamsE,"aw",@nobits
	.sectionflags	@""
	.align	16


//--------------------- .nv.shared._ZN7cutlass13device_kernelIN5flash19enable_sm80_to_sm89INS1_16FlashAttnFwdSm80INS1_25CollectiveMainloopFwdSm80ILi4ELi1ELb0EN4cute5tupleIJNS5_1CILi128EEENS7_ILi80EEENS7_ILi64EEEEEELi64ENS_10bfloat16_tEfNS_4arch4Sm80ELb1ELb0ELb1ELb1ELb1ELb1ELb1ELb1EEENS1_21CollectiveEpilogueFwdINS6_IJS8_SA_S9_EEENS6_IJNS7_ILi1EEESI_SI_EEESC_SE_Li128ELb1ELb1ELb1ELb0EEENS1_36VarlenDynamicPersistentTileSchedulerILi128ELi80ELi128ELi128ELb1ELb1ELb0ELb1ELb1ELb1EEEEEEEEEvNT_6ParamsE --------------------------
	.section	.nv.shared._ZN7cutlass13device_kernelIN5flash19enable_sm80_to_sm89INS1_16FlashAttnFwdSm80INS1_25CollectiveMainloopFwdSm80ILi4ELi1ELb0EN4cute5tupleIJNS5_1CILi128EEENS7_ILi80EEENS7_ILi64EEEEEELi64ENS_10bfloat16_tEfNS_4arch4Sm80ELb1ELb0ELb1ELb1ELb1ELb1ELb1ELb1EEENS1_21CollectiveEpilogueFwdINS6_IJS8_SA_S9_EEENS6_IJNS7_ILi1EEESI_SI_EEESC_SE_Li128ELb1ELb1ELb1ELb0EEENS1_36VarlenDynamicPersistentTileSchedulerILi128ELi80ELi128ELi128ELb1ELb1ELb0ELb1ELb1ELb1EEEEEEEEEvNT_6ParamsE,"aw",@nobits
	.sectionflags	@""
	.align	16


//--------------------- .nv.shared._ZN7cutlass13device_kernelIN5flash19enable_sm80_to_sm89INS1_16FlashAttnFwdSm80INS1_25CollectiveMainloopFwdSm80ILi4ELi1ELb0EN4cute5tupleIJNS5_1CILi128EEENS7_ILi112EEENS7_ILi64EEEEEELi64ENS_10bfloat16_tEfNS_4arch4Sm80ELb0ELb0ELb0ELb0ELb1ELb0ELb1ELb1EEENS1_21CollectiveEpilogueFwdINS6_IJS8_SA_S9_EEENS6_IJNS7_ILi1EEESI_SI_EEESC_SE_Li128ELb0ELb1ELb1ELb0EEENS1_19SingleTileSchedulerILb0ELb1ELb1ELi128EEEEEEEEEvNT_6ParamsE --------------------------
	.section	.nv.shared._ZN7cutlass13device_kernelIN5flash19enable_sm80_to_sm89INS1_16FlashAttnFwdSm80INS1_25CollectiveMainloopFwdSm80ILi4ELi1ELb0EN4cute5tupleIJNS5_1CILi128EEENS7_ILi112EEENS7_ILi64EEEEEELi64ENS_10bfloat16_tEfNS_4arch4Sm80ELb0ELb0ELb0ELb0ELb1ELb0ELb1ELb1EEENS1_21CollectiveEpilogueFwdINS6_IJS8_SA_S9_EEENS6_IJNS7_ILi1EEESI_SI_EEESC_SE_Li128ELb0ELb1ELb1ELb0EEENS1_19SingleTileSchedulerILb0ELb1ELb1ELi128EEEEEEEEEvNT_6ParamsE,"aw",@nobits
	.sectionflags	@""
	.align	16


//--------------------- .nv.shared._ZN7cutlass13device_kernelIN5flash19enable_sm80_to_sm89INS1_16FlashAttnFwdSm80INS1_25CollectiveMainloopFwdSm80ILi4ELi1ELb0EN4cute5tupleIJNS5_1CILi128EEENS7_ILi80EEENS7_ILi64EEEEEELi64ENS_10bfloat16_tEfNS_4arch4Sm80ELb0ELb0ELb0ELb1ELb1ELb0ELb1ELb1EEENS1_21CollectiveEpilogueFwdINS6_IJS8_SA_S9_EEENS6_IJNS7_ILi1EEESI_SI_EEESC_SE_Li128ELb1ELb1ELb1ELb0EEENS1_36VarlenDynamicPersistentTileSchedulerILi128ELi80ELi128ELi128ELb1ELb1ELb0ELb0ELb1ELb1EEEEEEEEEvNT_6ParamsE --------------------------
	.section	.nv.shared._ZN7cutlass13device_kernelIN5flash19enable_sm80_to_sm89INS1_16FlashAttnFwdSm80INS1_25CollectiveMainloopFwdSm80ILi4ELi1ELb0EN4cute5tupleIJNS5_1CILi128EEENS7_ILi80EEENS7_ILi64EEEEEELi64ENS_10bfloat16_tEfNS_4arch4Sm80ELb0ELb0ELb0ELb1ELb1ELb0ELb1ELb1EEENS1_21CollectiveEpilogueFwdINS6_IJS8_SA_S9_EEENS6_IJNS7_ILi1EEESI_SI_EEESC_SE_Li128ELb1ELb1ELb1ELb0EEENS1_36VarlenDynamicPersistentTileSchedulerILi128ELi80ELi128ELi128ELb1ELb1ELb0ELb0ELb1ELb1EEEEEEEEEvNT_6ParamsE,"aw",@nobits
	.sectionflags	@""
	.align	16


//--------------------- .nv.shared._ZN7cutlass13device_kernelIN5flash19enable_sm80_to_sm89INS1_16FlashAttnFwdSm80INS1_25CollectiveMainloopFwdSm80ILi4ELi1ELb0EN4cute5tupleIJNS5_1CILi128EEENS7_ILi80EEENS7_ILi64EEEEEELi64ENS_10bfloat16_tEfNS_4arch4Sm80ELb0ELb0ELb0ELb1ELb1ELb1ELb1ELb1EEENS1_21CollectiveEpilogueFwdINS6_IJS8_SA_S9_EEENS6_IJNS7_ILi1EEESI_SI_EEESC_SE_Li128ELb1ELb1ELb1ELb0EEENS1_36VarlenDynamicPersistentTileSchedulerILi128ELi80ELi128ELi128ELb1ELb1ELb0ELb0ELb1ELb1EEEEEEEEEvNT_6ParamsE --------------------------
	.section	.nv.shared._ZN7cutlass13device_kernelIN5flash19enable_sm80_to_sm89INS1_16FlashAttnFwdSm80INS1_25CollectiveMainloopFwdSm80ILi4ELi1ELb0EN4cute5tupleIJNS5_1CILi128EEENS7_ILi80EEENS7_ILi64EEEEEELi64ENS_10bfloat16_tEfNS_4arch4Sm80ELb0ELb0ELb0ELb1ELb1ELb1ELb1ELb1EEENS1_21CollectiveEpilogueFwdINS6_IJS8_SA_S9_EEENS6_IJNS7_ILi1EEESI_SI_EEESC_SE_Li128ELb1ELb1ELb1ELb0EEENS1_36VarlenDynamicPersistentTileSchedulerILi128ELi80ELi128ELi128ELb1ELb1ELb0ELb0ELb1ELb1EEEEEEEEEvNT_6ParamsE,"aw",@nobits
	.sectionflags	@""
	.align	16


//--------------------- .nv.shared._ZN7cutlass13device_kernelIN5flash19enable_sm80_to_sm89INS1_16FlashAttnFwdSm80INS1_25CollectiveMainloopFwdSm80ILi4ELi1ELb0EN4cute5tupleIJNS5_1CILi128EEENS7_ILi96EEENS7_ILi64EEEEEELi64ENS_10bfloat16_tEfNS_4arch4Sm80ELb0ELb1ELb0ELb0ELb1ELb0ELb1ELb1EEENS1_21CollectiveEpilogueFwdINS6_IJS8_SA_S9_EEENS6_IJNS7_ILi1EEESI_SI_EEESC_SE_Li128ELb0ELb1ELb1ELb0EEENS1_19SingleTileSchedulerILb0ELb1ELb1ELi128EEEEEEEEEvNT_6ParamsE --------------------------
	.section	.nv.shared._ZN7cutlass13device_kernelIN5flash19enable_sm80_to_sm89INS1_16FlashAttnFwdSm80INS1_25CollectiveMainloopFwdSm80ILi4ELi1ELb0EN4cute5tupleIJNS5_1CILi128EEENS7_ILi96EEENS7_ILi64EEEEEELi64ENS_10bfloat16_tEfNS_4arch4Sm80ELb0ELb1ELb0ELb0ELb1ELb0ELb1ELb1EEENS1_21CollectiveEpilogueFwdINS6_IJS8_SA_S9_EEENS6_IJNS7_ILi1EEESI_SI_EEESC_SE_Li128ELb0ELb1ELb1ELb0EEENS1_19SingleTileSchedulerILb0ELb1ELb1ELi128EEEEEEEEEvNT_6ParamsE,"aw",@nobits
	.sectionflags	@""
	.align	16


//--------------------- .nv.shared._ZN7cutlass13device_kernelIN5flash19enable_sm80_to_sm89INS1_16FlashAttnFwdSm80INS1_25CollectiveMainloopFwdSm80ILi4ELi1ELb0EN4cute5tupleIJNS5_1CILi128EEENS7_ILi80EEENS7_ILi64EEEEEELi64ENS_10bfloat16_tEfNS_4arch4Sm80ELb0ELb1ELb0ELb1ELb1ELb0ELb1ELb1EEENS1_21CollectiveEpilogueFwdINS6_IJS8_SA_S9_EEENS6_IJNS7_ILi1EEESI_SI_EEESC_SE_Li128ELb1ELb1ELb1ELb0EEENS1_36VarlenDynamicPersistentTileSchedulerILi128ELi80ELi128ELi128ELb1ELb1ELb0ELb1ELb0ELb1EEEEEEEEEvNT_6ParamsE --------------------------
	.section	.nv.shared._ZN7cutlass13device_kernelIN5flash19enable_sm80_to_sm89INS1_16FlashAttnFwdSm80INS1_25CollectiveMainloopFwdSm80ILi4ELi1ELb0EN4cute5tupleIJNS5_1CILi128EEENS7_ILi80EEENS7_ILi64EEEEEELi64ENS_10bfloat16_tEfNS_4arch4Sm80ELb0ELb1ELb0ELb1ELb1ELb0ELb1ELb1EEENS1_21CollectiveEpilogueFwdINS6_IJS8_SA_S9_EEENS6_IJNS7_ILi1EEESI_SI_EEESC_SE_Li128ELb1ELb1ELb1ELb0EEENS1_36VarlenDynamicPersistentTileSchedulerILi128ELi80ELi128ELi128ELb1ELb1ELb0ELb1ELb0ELb1EEEEEEEEEvNT_6ParamsE,"aw",@nobits
	.sectionflags	@""
	.align	16


//--------------------- .nv.shared._ZN7cutlass13device_kernelIN5flash19enable_sm80_to_sm89INS1_16FlashAttnFwdSm80INS1_25CollectiveMainloopFwdSm80ILi4ELi1ELb0EN4cute5tupleIJNS5_1CILi128EEENS7_ILi80EEENS7_ILi64EEEEEELi64ENS_10bfloat16_tEfNS_4arch4Sm80ELb0ELb1ELb0ELb1ELb1ELb1ELb1ELb1EEENS1_21CollectiveEpilogueFwdINS6_IJS8_SA_S9_EEENS6_IJNS7_ILi1EEESI_SI_EEESC_SE_Li128ELb1ELb1ELb1ELb0EEENS1_36VarlenDynamicPersistentTileSchedulerILi128ELi80ELi128ELi128ELb1ELb1ELb0ELb1ELb0ELb1EEEEEEEEEvNT_6ParamsE --------------------------
	.section	.nv.shared._ZN7cutlass13device_kernelIN5flash19enable_sm80_to_sm89INS1_16FlashAttnFwdSm80INS1_25CollectiveMainloopFwdSm80ILi4ELi1ELb0EN4cute5tupleIJNS5_1CILi128EEENS7_ILi80EEENS7_ILi64EEEEEELi64ENS_10bfloat16_tEfNS_4arch4Sm80ELb0ELb1ELb0ELb1ELb1ELb1ELb1ELb1EEENS1_21CollectiveEpilogueFwdINS6_IJS8_SA_S9_EEENS6_IJNS7_ILi1EEESI_SI_EEESC_SE_Li128ELb1ELb1ELb1ELb0EEENS1_36VarlenDynamicPersistentTileSchedulerILi128ELi80ELi128ELi128ELb1ELb1ELb0ELb1ELb0ELb1EEEEEEEEEvNT_6ParamsE,"aw",@nobits
	.sectionflags	@""
	.align	16


//--------------------- .nv.shared._ZN7cutlass13device_kernelIN5flash19enable_sm80_to_sm89INS1_16FlashAttnFwdSm80INS1_25CollectiveMainloopFwdSm80ILi4ELi1ELb0EN4cute5tupleIJNS5_1CILi128EEENS7_ILi112EEENS7_ILi64EEEEEELi64ENS_10bfloat16_tEfNS_4arch4Sm80ELb1ELb0ELb0ELb0ELb1ELb0ELb1ELb1EEENS1_21CollectiveEpilogueFwdINS6_IJS8_SA_S9_EEENS6_IJNS7_ILi1EEESI_SI_EEESC_SE_Li128ELb0ELb1ELb1ELb0EEENS1_30DynamicPersistentTileSchedulerILi128ELi128ELb1ELb1ELb0EEEEEEEEEvNT_6ParamsE --------------------------
	.section	.nv.shared._ZN7cutlass13device_kernelIN5flash19enable_sm80_to_sm89INS1_16FlashAttnFwdSm80INS1_25CollectiveMainloopFwdSm80ILi4ELi1ELb0EN4cute5tupleIJNS5_1CILi128EEENS7_ILi112EEENS7_ILi64EEEEEELi64ENS_10bfloat16_tEfNS_4arch4Sm80ELb1ELb0ELb0ELb0ELb1ELb0ELb1ELb1EEENS1_21CollectiveEpilogueFwdINS6_IJS8_SA_S9_EEENS6_IJNS7_ILi1EEESI_SI_EEESC_SE_Li128ELb0ELb1ELb1ELb0EEENS1_30DynamicPersistentTileSchedulerILi128ELi128ELb1ELb1ELb0EEEEEEEEEvNT_6ParamsE,"aw",@nobits
	.sectionflags	@""
	.align	16


//--------------------- .nv.shared._ZN7cutlass13device_kernelIN5flash19enable_sm80_to_sm89INS1_16FlashAttnFwdSm80INS1_25CollectiveMainloopFwdSm80ILi4ELi1ELb0EN4cute5tupleIJNS5_1CILi128EEENS7_ILi80EEENS7_ILi64EEEEEELi64ENS_10bfloat16_tEfNS_4arch4Sm80ELb1ELb0ELb0ELb1ELb1ELb0ELb1ELb1EEENS1_21CollectiveEpilogueFwdINS6_IJS8_SA_S9_EEENS6_IJNS7_ILi1EEESI_SI_EEESC_SE_Li128ELb1ELb1ELb1ELb0EEENS1_36VarlenDynamicPersistentTileSchedulerILi128ELi80ELi128ELi128ELb1ELb1ELb0ELb1ELb1ELb1EEEEEEEEEvNT_6ParamsE --------------------------
	.section	.nv.shared._ZN7cutlass13device_kernelIN5flash19enable_sm80_to_sm89INS1_16FlashAttnFwdSm80INS1_25CollectiveMainloopFwdSm80ILi4ELi1ELb0EN4cute5tupleIJNS5_1CILi128EEENS7_ILi80EEENS7_ILi64EEEEEELi64ENS_10bfloat16_tEfNS_4arch4Sm80ELb1ELb0ELb0ELb1ELb1ELb0ELb1ELb1EEENS1_21CollectiveEpilogueFwdINS6_IJS8_SA_S9_EEENS6_IJNS7_ILi1EEESI_SI_EEESC_SE_Li128ELb1ELb1ELb1ELb0EEENS1_36VarlenDynamicPersistentTileSchedulerILi128ELi80ELi128ELi128ELb1ELb1ELb0ELb1ELb1ELb1EEEEEEEEEvNT_6ParamsE,"aw",@nobits
	.sectionflags	@""
	.align	16


//--------------------- .nv.shared._ZN7cutlass13device_kernelIN5flash19enable_sm80_to_sm89INS1_16FlashAttnFwdSm80INS1_25CollectiveMainloopFwdSm80ILi4ELi1ELb0EN4cute5tupleIJNS5_1CILi128EEENS7_ILi80EEENS7_ILi64EEEEEELi64ENS_10bfloat16_tEfNS_4arch4Sm80ELb1ELb0ELb0ELb1ELb1ELb1ELb1ELb1EEENS1_21CollectiveEpilogueFwdINS6_IJS8_SA_S9_EEENS6_IJNS7_ILi1EEESI_SI_EEESC_SE_Li128ELb1ELb1ELb1ELb0EEENS1_36VarlenDynamicPersistentTileSchedulerILi128ELi80ELi128ELi128ELb1ELb1ELb0ELb1ELb1ELb1EEEEEEEEEvNT_6ParamsE --------------------------
	.section	.nv.shared._ZN7cutlass13device_kernelIN5flash19enable_sm80_to_sm89INS1_16FlashAttnFwdSm80INS1_25CollectiveMainloopFwdSm80ILi4ELi1ELb0EN4cute5tupleIJNS5_1CILi128EEENS7_ILi80EEENS7_ILi64EEEEEELi64ENS_10bfloat16_tEfNS_4arch4Sm80ELb1ELb0ELb0ELb1ELb1ELb1ELb1ELb1EEENS1_21CollectiveEpilogueFwdINS6_IJS8_SA_S9_EEENS6_IJNS7_ILi1EEESI_SI_EEESC_SE_Li128ELb1ELb1ELb1ELb0EEENS1_36VarlenDynamicPersistentTileSchedulerILi128ELi80ELi128ELi128ELb1ELb1ELb0ELb1ELb1ELb1EEEEEEEEEvNT_6ParamsE,"aw",@nobits
	.sectionflags	@""
	.align	16
